	.target	sm_80

	.elftype	@"ET_EXEC"


//--------------------- .note.nv.tkinfo           --------------------------
	.section	.note.nv.tkinfo,"",@"SHT_NOTE"
	.sectionflags	@"SHF_NOTE_NV_TKINFO"
	.tkinfo
        /*0018*/ 	.word	0x00000002
        /*0030*/ 	.string	""
        /*0030*/ 	.string	"ptxas"
        /*0030*/ 	.string	"Cuda compilation tools, release 13.0, V13.0.88"
        /*0030*/ 	.string	"Build cuda_13.0.r13.0/compiler.36424714_0"
        /*0030*/ 	.string	"-arch sm_80 -m 64 "



//--------------------- .note.nv.cuinfo           --------------------------
	.section	.note.nv.cuinfo,"",@"SHT_NOTE"
	.sectionflags	@"SHF_NOTE_NV_CUINFO"
        /*0018*/ 	.short	0x0002
        /*001a*/ 	.short	0x0050
        /*001c*/ 	.short	0x0082
	.zero		2


//--------------------- .nv.info                  --------------------------
	.section	.nv.info,"",@"SHT_CUDA_INFO"
	.align	4


	//----- nvinfo : EIATTR_REGCOUNT
	.align		4
        /*0000*/ 	.byte	0x04, 0x2f
        /*0002*/ 	.short	(.L_12 - .L_11)
	.align		4
.L_11:
        /*0004*/ 	.word	index@(_ZN7cutlass13device_kernelIN5flash19enable_sm80_to_sm89INS1_16FlashAttnFwdSm80INS1_25CollectiveMainloopFwdSm80ILi4ELi1ELb0EN4cute5tupleIJNS5_1CILi128EEENS7_ILi64EEES8_EEELi128ENS_6half_tEfNS_4arch4Sm80ELb1ELb0ELb1ELb1ELb0ELb1ELb1ELb0EEENS1_21CollectiveEpilogueFwdINS6_IJS8_S8_S9_EEENS6_IJNS7_ILi1EEESH_SH_EEESB_SD_Li128ELb1ELb1ELb0ELb0EEENS1_19SingleTileSchedulerILb1ELb0ELb1ELi128EEEEEEEEEvNT_6ParamsE)
        /*0008*/ 	.word	0x000000ff


	//----- nvinfo : EIATTR_FRAME_SIZE
	.align		4
.L_12:
        /*000c*/ 	.byte	0x04, 0x11
        /*000e*/ 	.short	(.L_14 - .L_13)
	.align		4
.L_13:
        /*0010*/ 	.word	index@(_ZN7cutlass13device_kernelIN5flash19enable_sm80_to_sm89INS1_16FlashAttnFwdSm80INS1_25CollectiveMainloopFwdSm80ILi4ELi1ELb0EN4cute5tupleIJNS5_1CILi128EEENS7_ILi64EEES8_EEELi128ENS_6half_tEfNS_4arch4Sm80ELb1ELb0ELb1ELb1ELb0ELb1ELb1ELb0EEENS1_21CollectiveEpilogueFwdINS6_IJS8_S8_S9_EEENS6_IJNS7_ILi1EEESH_SH_EEESB_SD_Li128ELb1ELb1ELb0ELb0EEENS1_19SingleTileSchedulerILb1ELb0ELb1ELi128EEEEEEEEEvNT_6ParamsE)
        /*0014*/ 	.word	0x000000a0


	//----- nvinfo : EIATTR_REGCOUNT
	.align		4
.L_14:
        /*0018*/ 	.byte	0x04, 0x2f
        /*001a*/ 	.short	(.L_16 - .L_15)
	.align		4
.L_15:
        /*001c*/ 	.word	index@(_ZN7cutlass13device_kernelIN5flash19enable_sm80_to_sm89INS1_16FlashAttnFwdSm80INS1_25CollectiveMainloopFwdSm80ILi4ELi1ELb0EN4cute5tupleIJNS5_1CILi128EEENS7_ILi64EEES8_EEELi128ENS_6half_tEfNS_4arch4Sm80ELb1ELb0ELb1ELb1ELb0ELb0ELb1ELb0EEENS1_21CollectiveEpilogueFwdINS6_IJS8_S8_S9_EEENS6_IJNS7_ILi1EEESH_SH_EEESB_SD_Li128ELb1ELb1ELb0ELb0EEENS1_19SingleTileSchedulerILb1ELb0ELb1ELi128EEEEEEEEEvNT_6ParamsE)
        /*0020*/ 	.word	0x000000ff


	//----- nvinfo : EIATTR_FRAME_SIZE
	.align		4
.L_16:
        /*0024*/ 	.byte	0x04, 0x11
        /*0026*/ 	.short	(.L_18 - .L_17)
	.align		4
.L_17:
        /*0028*/ 	.word	index@(_ZN7cutlass13device_kernelIN5flash19enable_sm80_to_sm89INS1_16FlashAttnFwdSm80INS1_25CollectiveMainloopFwdSm80ILi4ELi1ELb0EN4cute5tupleIJNS5_1CILi128EEENS7_ILi64EEES8_EEELi128ENS_6half_tEfNS_4arch4Sm80ELb1ELb0ELb1ELb1ELb0ELb0ELb1ELb0EEENS1_21CollectiveEpilogueFwdINS6_IJS8_S8_S9_EEENS6_IJNS7_ILi1EEESH_SH_EEESB_SD_Li128ELb1ELb1ELb0ELb0EEENS1_19SingleTileSchedulerILb1ELb0ELb1ELi128EEEEEEEEEvNT_6ParamsE)
        /*002c*/ 	.word	0x000000b0


	//----- nvinfo : EIATTR_REGCOUNT
	.align		4
.L_18:
        /*0030*/ 	.byte	0x04, 0x2f
        /*0032*/ 	.short	(.L_20 - .L_19)
	.align		4
.L_19:
        /*0034*/ 	.word	index@(_ZN7cutlass13device_kernelIN5flash19enable_sm80_to_sm89INS1_16FlashAttnFwdSm80INS1_25CollectiveMainloopFwdSm80ILi4ELi1ELb0EN4cute5tupleIJNS5_1CILi128EEENS7_ILi64EEES8_EEELi128ENS_6half_tEfNS_4arch4Sm80ELb1ELb0ELb1ELb0ELb0ELb0ELb1ELb0EEENS1_21CollectiveEpilogueFwdINS6_IJS8_S8_S9_EEENS6_IJNS7_ILi1EEESH_SH_EEESB_SD_Li128ELb0ELb1ELb0ELb0EEENS1_30DynamicPersistentTileSchedulerILi128ELi128ELb0ELb1ELb0EEEEEEEEEvNT_6ParamsE)
        /*0038*/ 	.word	0x000000ff


	//----- nvinfo : EIATTR_FRAME_SIZE
	.align		4
.L_20:
        /*003c*/ 	.byte	0x04, 0x11
        /*003e*/ 	.short	(.L_22 - .L_21)
	.align		4
.L_21:
        /*0040*/ 	.word	index@($__internal_3_$__cuda_sm70_shflsync_idx_p)
        /*0044*/ 	.word	0x00000000


	//----- nvinfo : EIATTR_FRAME_SIZE
	.align		4
.L_22:
        /*0048*/ 	.byte	0x04, 0x11
        /*004a*/ 	.short	(.L_24 - .L_23)
	.align		4
.L_23:
        /*004c*/ 	.word	index@($__internal_2_$__cuda_sm70_shflsync_bfly_p)
        /*0050*/ 	.word	0x00000000


	//----- nvinfo : EIATTR_FRAME_SIZE
	.align		4
.L_24:
        /*0054*/ 	.byte	0x04, 0x11
        /*0056*/ 	.short	(.L_26 - .L_25)
	.align		4
.L_25:
        /*0058*/ 	.word	index@(_ZN7cutlass13device_kernelIN5flash19enable_sm80_to_sm89INS1_16FlashAttnFwdSm80INS1_25CollectiveMainloopFwdSm80ILi4ELi1ELb0EN4cute5tupleIJNS5_1CILi128EEENS7_ILi64EEES8_EEELi128ENS_6half_tEfNS_4arch4Sm80ELb1ELb0ELb1ELb0ELb0ELb0ELb1ELb0EEENS1_21CollectiveEpilogueFwdINS6_IJS8_S8_S9_EEENS6_IJNS7_ILi1EEESH_SH_EEESB_SD_Li128ELb0ELb1ELb0ELb0EEENS1_30DynamicPersistentTileSchedulerILi128ELi128ELb0ELb1ELb0EEEEEEEEEvNT_6ParamsE)
        /*005c*/ 	.word	0x000000d8


	//----- nvinfo : EIATTR_REGCOUNT
	.align		4
.L_26:
        /*0060*/ 	.byte	0x04, 0x2f
        /*0062*/ 	.short	(.L_28 - .L_27)
	.align		4
.L_27:
        /*0064*/ 	.word	index@(_ZN7cutlass13device_kernelIN5flash19enable_sm80_to_sm89INS1_16FlashAttnFwdSm80INS1_25CollectiveMainloopFwdSm80ILi4ELi1ELb0EN4cute5tupleIJNS5_1CILi128EEENS7_ILi48EEES8_EEELi128ENS_6half_tEfNS_4arch4Sm80ELb0ELb1ELb1ELb1ELb0ELb1ELb1ELb0EEENS1_21CollectiveEpilogueFwdINS6_IJS8_S8_S9_EEENS6_IJNS7_ILi1EEESH_SH_EEESB_SD_Li128ELb1ELb1ELb0ELb0EEENS1_19SingleTileSchedulerILb1ELb0ELb1ELi128EEEEEEEEEvNT_6ParamsE)
        /*0068*/ 	.word	0x000000ff


	//----- nvinfo : EIATTR_FRAME_SIZE
	.align		4
.L_28:
        /*006c*/ 	.byte	0x04, 0x11
        /*006e*/ 	.short	(.L_30 - .L_29)
	.align		4
.L_29:
        /*0070*/ 	.word	index@(_ZN7cutlass13device_kernelIN5flash19enable_sm80_to_sm89INS1_16FlashAttnFwdSm80INS1_25CollectiveMainloopFwdSm80ILi4ELi1ELb0EN4cute5tupleIJNS5_1CILi128EEENS7_ILi48EEES8_EEELi128ENS_6half_tEfNS_4arch4Sm80ELb0ELb1ELb1ELb1ELb0ELb1ELb1ELb0EEENS1_21CollectiveEpilogueFwdINS6_IJS8_S8_S9_EEENS6_IJNS7_ILi1EEESH_SH_EEESB_SD_Li128ELb1ELb1ELb0ELb0EEENS1_19SingleTileSchedulerILb1ELb0ELb1ELi128EEEEEEEEEvNT_6ParamsE)
        /*0074*/ 	.word	0x00000098


	//----- nvinfo : EIATTR_REGCOUNT
	.align		4
.L_30:
        /*0078*/ 	.byte	0x04, 0x2f
        /*007a*/ 	.short	(.L_32 - .L_31)
	.align		4
.L_31:
        /*007c*/ 	.word	index@(_ZN7cutlass13device_kernelIN5flash19enable_sm80_to_sm89INS1_16FlashAttnFwdSm80INS1_25CollectiveMainloopFwdSm80ILi4ELi1ELb0EN4cute5tupleIJNS5_1CILi128EEENS7_ILi48EEES8_EEELi128ENS_6half_tEfNS_4arch4Sm80ELb0ELb1ELb1ELb1ELb0ELb0ELb1ELb0EEENS1_21CollectiveEpilogueFwdINS6_IJS8_S8_S9_EEENS6_IJNS7_ILi1EEESH_SH_EEESB_SD_Li128ELb1ELb1ELb0ELb0EEENS1_19SingleTileSchedulerILb1ELb0ELb1ELi128EEEEEEEEEvNT_6ParamsE)
        /*0080*/ 	.word	0x000000ff


	//----- nvinfo : EIATTR_FRAME_SIZE
	.align		4
.L_32:
        /*0084*/ 	.byte	0x04, 0x11
        /*0086*/ 	.short	(.L_34 - .L_33)
	.align		4
.L_33:
        /*0088*/ 	.word	index@(_ZN7cutlass13device_kernelIN5flash19enable_sm80_to_sm89INS1_16FlashAttnFwdSm80INS1_25CollectiveMainloopFwdSm80ILi4ELi1ELb0EN4cute5tupleIJNS5_1CILi128EEENS7_ILi48EEES8_EEELi128ENS_6half_tEfNS_4arch4Sm80ELb0ELb1ELb1ELb1ELb0ELb0ELb1ELb0EEENS1_21CollectiveEpilogueFwdINS6_IJS8_S8_S9_EEENS6_IJNS7_ILi1EEESH_SH_EEESB_SD_Li128ELb1ELb1ELb0ELb0EEENS1_19SingleTileSchedulerILb1ELb0ELb1ELi128EEEEEEEEEvNT_6ParamsE)
        /*008c*/ 	.word	0x00000070


	//----- nvinfo : EIATTR_REGCOUNT
	.align		4
.L_34:
        /*0090*/ 	.byte	0x04, 0x2f
        /*0092*/ 	.short	(.L_36 - .L_35)
	.align		4
.L_35:
        /*0094*/ 	.word	index@(_ZN7cutlass13device_kernelIN5flash19enable_sm80_to_sm89INS1_16FlashAttnFwdSm80INS1_25CollectiveMainloopFwdSm80ILi4ELi1ELb0EN4cute5tupleIJNS5_1CILi128EEENS7_ILi48EEES8_EEELi128ENS_6half_tEfNS_4arch4Sm80ELb0ELb1ELb1ELb0ELb0ELb0ELb1ELb0EEENS1_21CollectiveEpilogueFwdINS6_IJS8_S8_S9_EEENS6_IJNS7_ILi1EEESH_SH_EEESB_SD_Li128ELb0ELb1ELb0ELb0EEENS1_19SingleTileSchedulerILb0ELb0ELb1ELi128EEEEEEEEEvNT_6ParamsE)
        /*0098*/ 	.word	0x000000ff


	//----- nvinfo : EIATTR_FRAME_SIZE
	.align		4
.L_36:
        /*009c*/ 	.byte	0x04, 0x11
        /*009e*/ 	.short	(.L_38 - .L_37)
	.align		4
.L_37:
        /*00a0*/ 	.word	index@(_ZN7cutlass13device_kernelIN5flash19enable_sm80_to_sm89INS1_16FlashAttnFwdSm80INS1_25CollectiveMainloopFwdSm80ILi4ELi1ELb0EN4cute5tupleIJNS5_1CILi128EEENS7_ILi48EEES8_EEELi128ENS_6half_tEfNS_4arch4Sm80ELb0ELb1ELb1ELb0ELb0ELb0ELb1ELb0EEENS1_21CollectiveEpilogueFwdINS6_IJS8_S8_S9_EEENS6_IJNS7_ILi1EEESH_SH_EEESB_SD_Li128ELb0ELb1ELb0ELb0EEENS1_19SingleTileSchedulerILb0ELb0ELb1ELi128EEEEEEEEEvNT_6ParamsE)
        /*00a4*/ 	.word	0x00000068


	//----- nvinfo : EIATTR_REGCOUNT
	.align		4
.L_38:
        /*00a8*/ 	.byte	0x04, 0x2f
        /*00aa*/ 	.short	(.L_40 - .L_39)
	.align		4
.L_39:
        /*00ac*/ 	.word	index@(_ZN7cutlass13device_kernelIN5flash19enable_sm80_to_sm89INS1_16FlashAttnFwdSm80INS1_25CollectiveMainloopFwdSm80ILi4ELi1ELb0EN4cute5tupleIJNS5_1CILi128EEENS7_ILi64EEES8_EEELi128ENS_6half_tEfNS_4arch4Sm80ELb0ELb0ELb1ELb1ELb0ELb1ELb1ELb0EEENS1_21CollectiveEpilogueFwdINS6_IJS8_S8_S9_EEENS6_IJNS7_ILi1EEESH_SH_EEESB_SD_Li128ELb1ELb1ELb0ELb0EEENS1_19SingleTileSchedulerILb1ELb0ELb1ELi128EEEEEEEEEvNT_6ParamsE)
        /*00b0*/ 	.word	0x000000ff


	//----- nvinfo : EIATTR_FRAME_SIZE
	.align		4
.L_40:
        /*00b4*/ 	.byte	0x04, 0x11
        /*00b6*/ 	.short	(.L_42 - .L_41)
	.align		4
.L_41:
        /*00b8*/ 	.word	index@(_ZN7cutlass13device_kernelIN5flash19enable_sm80_to_sm89INS1_16FlashAttnFwdSm80INS1_25CollectiveMainloopFwdSm80ILi4ELi1ELb0EN4cute5tupleIJNS5_1CILi128EEENS7_ILi64EEES8_EEELi128ENS_6half_tEfNS_4arch4Sm80ELb0ELb0ELb1ELb1ELb0ELb1ELb1ELb0EEENS1_21CollectiveEpilogueFwdINS6_IJS8_S8_S9_EEENS6_IJNS7_ILi1EEESH_SH_EEESB_SD_Li128ELb1ELb1ELb0ELb0EEENS1_19SingleTileSchedulerILb1ELb0ELb1ELi128EEEEEEEEEvNT_6ParamsE)
        /*00bc*/ 	.word	0x00000098


	//----- nvinfo : EIATTR_REGCOUNT
	.align		4
.L_42:
        /*00c0*/ 	.byte	0x04, 0x2f
        /*00c2*/ 	.short	(.L_44 - .L_43)
	.align		4
.L_43:
        /*00c4*/ 	.word	index@(_ZN7cutlass13device_kernelIN5flash19enable_sm80_to_sm89INS1_16FlashAttnFwdSm80INS1_25CollectiveMainloopFwdSm80ILi4ELi1ELb0EN4cute5tupleIJNS5_1CILi128EEENS7_ILi64EEES8_EEELi128ENS_6half_tEfNS_4arch4Sm80ELb0ELb0ELb1ELb1ELb0ELb0ELb1ELb0EEENS1_21CollectiveEpilogueFwdINS6_IJS8_S8_S9_EEENS6_IJNS7_ILi1EEESH_SH_EEESB_SD_Li128ELb1ELb1ELb0ELb0EEENS1_19SingleTileSchedulerILb1ELb0ELb1ELi128EEEEEEEEEvNT_6ParamsE)
        /*00c8*/ 	.word	0x000000ff


	//----- nvinfo : EIATTR_FRAME_SIZE
	.align		4
.L_44:
        /*00cc*/ 	.byte	0x04, 0x11
        /*00ce*/ 	.short	(.L_46 - .L_45)
	.align		4
.L_45:
        /*00d0*/ 	.word	index@(_ZN7cutlass13device_kernelIN5flash19enable_sm80_to_sm89INS1_16FlashAttnFwdSm80INS1_25CollectiveMainloopFwdSm80ILi4ELi1ELb0EN4cute5tupleIJNS5_1CILi128EEENS7_ILi64EEES8_EEELi128ENS_6half_tEfNS_4arch4Sm80ELb0ELb0ELb1ELb1ELb0ELb0ELb1ELb0EEENS1_21CollectiveEpilogueFwdINS6_IJS8_S8_S9_EEENS6_IJNS7_ILi1EEESH_SH_EEESB_SD_Li128ELb1ELb1ELb0ELb0EEENS1_19SingleTileSchedulerILb1ELb0ELb1ELi128EEEEEEEEEvNT_6ParamsE)
        /*00d4*/ 	.word	0x00000098


	//----- nvinfo : EIATTR_REGCOUNT
	.align		4
.L_46:
        /*00d8*/ 	.byte	0x04, 0x2f
        /*00da*/ 	.short	(.L_48 - .L_47)
	.align		4
.L_47:
        /*00dc*/ 	.word	index@(_ZN7cutlass13device_kernelIN5flash19enable_sm80_to_sm89INS1_16FlashAttnFwdSm80INS1_25CollectiveMainloopFwdSm80ILi4ELi1ELb0EN4cute5tupleIJNS5_1CILi128EEENS7_ILi64EEES8_EEELi128ENS_6half_tEfNS_4arch4Sm80ELb0ELb0ELb1ELb0ELb0ELb0ELb1ELb0EEENS1_21CollectiveEpilogueFwdINS6_IJS8_S8_S9_EEENS6_IJNS7_ILi1EEESH_SH_EEESB_SD_Li128ELb0ELb1ELb0ELb0EEENS1_19SingleTileSchedulerILb0ELb0ELb1ELi128EEEEEEEEEvNT_6ParamsE)
        /*00e0*/ 	.word	0x000000ff


	//----- nvinfo : EIATTR_FRAME_SIZE
	.align		4
.L_48:
        /*00e4*/ 	.byte	0x04, 0x11
        /*00e6*/ 	.short	(.L_50 - .L_49)
	.align		4
.L_49:
        /*00e8*/ 	.word	index@(_ZN7cutlass13device_kernelIN5flash19enable_sm80_to_sm89INS1_16FlashAttnFwdSm80INS1_25CollectiveMainloopFwdSm80ILi4ELi1ELb0EN4cute5tupleIJNS5_1CILi128EEENS7_ILi64EEES8_EEELi128ENS_6half_tEfNS_4arch4Sm80ELb0ELb0ELb1ELb0ELb0ELb0ELb1ELb0EEENS1_21CollectiveEpilogueFwdINS6_IJS8_S8_S9_EEENS6_IJNS7_ILi1EEESH_SH_EEESB_SD_Li128ELb0ELb1ELb0ELb0EEENS1_19SingleTileSchedulerILb0ELb0ELb1ELi128EEEEEEEEEvNT_6ParamsE)
        /*00ec*/ 	.word	0x00000080


	//----- nvinfo : EIATTR_REGCOUNT
	.align		4
.L_50:
        /*00f0*/ 	.byte	0x04, 0x2f
        /*00f2*/ 	.short	(.L_52 - .L_51)
	.align		4
.L_51:
        /*00f4*/ 	.word	index@(_ZN7cutlass13device_kernelIN5flash19enable_sm80_to_sm89INS1_16FlashAttnFwdSm80INS1_25CollectiveMainloopFwdSm80ILi8ELi1ELb1EN4cute5tupleIJNS5_1CILi128EEES8_S8_EEELi128ENS_6half_tEfNS_4arch4Sm80ELb1ELb0ELb1ELb1ELb0ELb1ELb1ELb0EEENS1_21CollectiveEpilogueFwdIS9_NS6_IJNS7_ILi1EEESF_SF_EEESA_SC_Li256ELb1ELb1ELb0ELb0EEENS1_19SingleTileSchedulerILb1ELb0ELb1ELi128EEEEEEEEEvNT_6ParamsE)
        /*00f8*/ 	.word	0x000000ff


	//----- nvinfo : EIATTR_FRAME_SIZE
	.align		4
.L_52:
        /*00fc*/ 	.byte	0x04, 0x11
        /*00fe*/ 	.short	(.L_54 - .L_53)
	.align		4
.L_53:
        /*0100*/ 	.word	index@(_ZN7cutlass13device_kernelIN5flash19enable_sm80_to_sm89INS1_16FlashAttnFwdSm80INS1_25CollectiveMainloopFwdSm80ILi8ELi1ELb1EN4cute5tupleIJNS5_1CILi128EEES8_S8_EEELi128ENS_6half_tEfNS_4arch4Sm80ELb1ELb0ELb1ELb1ELb0ELb1ELb1ELb0EEENS1_21CollectiveEpilogueFwdIS9_NS6_IJNS7_ILi1EEESF_SF_EEESA_SC_Li256ELb1ELb1ELb0ELb0EEENS1_19SingleTileSchedulerILb1ELb0ELb1ELi128EEEEEEEEEvNT_6ParamsE)
        /*0104*/ 	.word	0x00000068


	//----- nvinfo : EIATTR_REGCOUNT
	.align		4
.L_54:
        /*0108*/ 	.byte	0x04, 0x2f
        /*010a*/ 	.short	(.L_56 - .L_55)
	.align		4
.L_55:
        /*010c*/ 	.word	index@(_ZN7cutlass13device_kernelIN5flash19enable_sm80_to_sm89INS1_16FlashAttnFwdSm80INS1_25CollectiveMainloopFwdSm80ILi8ELi1ELb1EN4cute5tupleIJNS5_1CILi128EEES8_S8_EEELi128ENS_6half_tEfNS_4arch4Sm80ELb1ELb0ELb1ELb1ELb0ELb0ELb1ELb0EEENS1_21CollectiveEpilogueFwdIS9_NS6_IJNS7_ILi1EEESF_SF_EEESA_SC_Li256ELb1ELb1ELb0ELb0EEENS1_19SingleTileSchedulerILb1ELb0ELb1ELi128EEEEEEEEEvNT_6ParamsE)
        /*0110*/ 	.word	0x000000ff


	//----- nvinfo : EIATTR_FRAME_SIZE
	.align		4
.L_56:
        /*0114*/ 	.byte	0x04, 0x11
        /*0116*/ 	.short	(.L_58 - .L_57)
	.align		4
.L_57:
        /*0118*/ 	.word	index@(_ZN7cutlass13device_kernelIN5flash19enable_sm80_to_sm89INS1_16FlashAttnFwdSm80INS1_25CollectiveMainloopFwdSm80ILi8ELi1ELb1EN4cute5tupleIJNS5_1CILi128EEES8_S8_EEELi128ENS_6half_tEfNS_4arch4Sm80ELb1ELb0ELb1ELb1ELb0ELb0ELb1ELb0EEENS1_21CollectiveEpilogueFwdIS9_NS6_IJNS7_ILi1EEESF_SF_EEESA_SC_Li256ELb1ELb1ELb0ELb0EEENS1_19SingleTileSchedulerILb1ELb0ELb1ELi128EEEEEEEEEvNT_6ParamsE)
        /*011c*/ 	.word	0x00000058


	//----- nvinfo : EIATTR_REGCOUNT
	.align		4
.L_58:
        /*0120*/ 	.byte	0x04, 0x2f
        /*0122*/ 	.short	(.L_60 - .L_59)
	.align		4
.L_59:
        /*0124*/ 	.word	index@(_ZN7cutlass13device_kernelIN5flash19enable_sm80_to_sm89INS1_16FlashAttnFwdSm80INS1_25CollectiveMainloopFwdSm80ILi8ELi1ELb1EN4cute5tupleIJNS5_1CILi128EEES8_S8_EEELi128ENS_6half_tEfNS_4arch4Sm80ELb1ELb0ELb1ELb0ELb0ELb0ELb1ELb0EEENS1_21CollectiveEpilogueFwdIS9_NS6_IJNS7_ILi1EEESF_SF_EEESA_SC_Li256ELb0ELb1ELb0ELb0EEENS1_30DynamicPersistentTileSchedulerILi256ELi256ELb0ELb1ELb0EEEEEEEEEvNT_6ParamsE)
        /*0128*/ 	.word	0x000000ff


	//----- nvinfo : EIATTR_FRAME_SIZE
	.align		4
.L_60:
        /*012c*/ 	.byte	0x04, 0x11
        /*012e*/ 	.short	(.L_62 - .L_61)
	.align		4
.L_61:
        /*0130*/ 	.word	index@($__internal_1_$__cuda_sm70_shflsync_idx_p)
        /*0134*/ 	.word	0x00000000


	//----- nvinfo : EIATTR_FRAME_SIZE
	.align		4
.L_62:
        /*0138*/ 	.byte	0x04, 0x11
        /*013a*/ 	.short	(.L_64 - .L_63)
	.align		4
.L_63:
        /*013c*/ 	.word	index@($__internal_0_$__cuda_sm70_shflsync_bfly_p)
        /*0140*/ 	.word	0x00000000


	//----- nvinfo : EIATTR_FRAME_SIZE
	.align		4
.L_64:
        /*0144*/ 	.byte	0x04, 0x11
        /*0146*/ 	.short	(.L_66 - .L_65)
	.align		4
.L_65:
        /*0148*/ 	.word	index@(_ZN7cutlass13device_kernelIN5flash19enable_sm80_to_sm89INS1_16FlashAttnFwdSm80INS1_25CollectiveMainloopFwdSm80ILi8ELi1ELb1EN4cute5tupleIJNS5_1CILi128EEES8_S8_EEELi128ENS_6half_tEfNS_4arch4Sm80ELb1ELb0ELb1ELb0ELb0ELb0ELb1ELb0EEENS1_21CollectiveEpilogueFwdIS9_NS6_IJNS7_ILi1EEESF_SF_EEESA_SC_Li256ELb0ELb1ELb0ELb0EEENS1_30DynamicPersistentTileSchedulerILi256ELi256ELb0ELb1ELb0EEEEEEEEEvNT_6ParamsE)
        /*014c*/ 	.word	0x00000078


	//----- nvinfo : EIATTR_REGCOUNT
	.align		4
.L_66:
        /*0150*/ 	.byte	0x04, 0x2f
        /*0152*/ 	.short	(.L_68 - .L_67)
	.align		4
.L_67:
        /*0154*/ 	.word	index@(_ZN7cutlass13device_kernelIN5flash19enable_sm80_to_sm89INS1_16FlashAttnFwdSm80INS1_25CollectiveMainloopFwdSm80ILi8ELi1ELb1EN4cute5tupleIJNS5_1CILi128EEENS7_ILi96EEES8_EEELi128ENS_6half_tEfNS_4arch4Sm80ELb0ELb1ELb1ELb1ELb0ELb1ELb1ELb0EEENS1_21CollectiveEpilogueFwdINS6_IJS8_S8_S9_EEENS6_IJNS7_ILi1EEESH_SH_EEESB_SD_Li256ELb1ELb1ELb0ELb0EEENS1_19SingleTileSchedulerILb1ELb0ELb1ELi128EEEEEEEEEvNT_6ParamsE)
        /*0158*/ 	.word	0x000000fe


	//----- nvinfo : EIATTR_FRAME_SIZE
	.align		4
.L_68:
        /*015c*/ 	.byte	0x04, 0x11
        /*015e*/ 	.short	(.L_70 - .L_69)
	.align		4
.L_69:
        /*0160*/ 	.word	index@(_ZN7cutlass13device_kernelIN5flash19enable_sm80_to_sm89INS1_16FlashAttnFwdSm80INS1_25CollectiveMainloopFwdSm80ILi8ELi1ELb1EN4cute5tupleIJNS5_1CILi128EEENS7_ILi96EEES8_EEELi128ENS_6half_tEfNS_4arch4Sm80ELb0ELb1ELb1ELb1ELb0ELb1ELb1ELb0EEENS1_21CollectiveEpilogueFwdINS6_IJS8_S8_S9_EEENS6_IJNS7_ILi1EEESH_SH_EEESB_SD_Li256ELb1ELb1ELb0ELb0EEENS1_19SingleTileSchedulerILb1ELb0ELb1ELi128EEEEEEEEEvNT_6ParamsE)
        /*0164*/ 	.word	0x00000000


	//----- nvinfo : EIATTR_REGCOUNT
	.align		4
.L_70:
        /*0168*/ 	.byte	0x04, 0x2f
        /*016a*/ 	.short	(.L_72 - .L_71)
	.align		4
.L_71:
        /*016c*/ 	.word	index@(_ZN7cutlass13device_kernelIN5flash19enable_sm80_to_sm89INS1_16FlashAttnFwdSm80INS1_25CollectiveMainloopFwdSm80ILi8ELi1ELb1EN4cute5tupleIJNS5_1CILi128EEENS7_ILi96EEES8_EEELi128ENS_6half_tEfNS_4arch4Sm80ELb0ELb1ELb1ELb1ELb0ELb0ELb1ELb0EEENS1_21CollectiveEpilogueFwdINS6_IJS8_S8_S9_EEENS6_IJNS7_ILi1EEESH_SH_EEESB_SD_Li256ELb1ELb1ELb0ELb0EEENS1_19SingleTileSchedulerILb1ELb0ELb1ELi128EEEEEEEEEvNT_6ParamsE)
        /*0170*/ 	.word	0x000000ff


	//----- nvinfo : EIATTR_FRAME_SIZE
	.align		4
.L_72:
        /*0174*/ 	.byte	0x04, 0x11
        /*0176*/ 	.short	(.L_74 - .L_73)
	.align		4
.L_73:
        /*0178*/ 	.word	index@(_ZN7cutlass13device_kernelIN5flash19enable_sm80_to_sm89INS1_16FlashAttnFwdSm80INS1_25CollectiveMainloopFwdSm80ILi8ELi1ELb1EN4cute5tupleIJNS5_1CILi128EEENS7_ILi96EEES8_EEELi128ENS_6half_tEfNS_4arch4Sm80ELb0ELb1ELb1ELb1ELb0ELb0ELb1ELb0EEENS1_21CollectiveEpilogueFwdINS6_IJS8_S8_S9_EEENS6_IJNS7_ILi1EEESH_SH_EEESB_SD_Li256ELb1ELb1ELb0ELb0EEENS1_19SingleTileSchedulerILb1ELb0ELb1ELi128EEEEEEEEEvNT_6ParamsE)
        /*017c*/ 	.word	0x00000000


	//----- nvinfo : EIATTR_REGCOUNT
	.align		4
.L_74:
        /*0180*/ 	.byte	0x04, 0x2f
        /*0182*/ 	.short	(.L_76 - .L_75)
	.align		4
.L_75:
        /*0184*/ 	.word	index@(_ZN7cutlass13device_kernelIN5flash19enable_sm80_to_sm89INS1_16FlashAttnFwdSm80INS1_25CollectiveMainloopFwdSm80ILi8ELi1ELb1EN4cute5tupleIJNS5_1CILi128EEENS7_ILi96EEES8_EEELi128ENS_6half_tEfNS_4arch4Sm80ELb0ELb1ELb1ELb0ELb0ELb0ELb1ELb0EEENS1_21CollectiveEpilogueFwdINS6_IJS8_S8_S9_EEENS6_IJNS7_ILi1EEESH_SH_EEESB_SD_Li256ELb0ELb1ELb0ELb0EEENS1_19SingleTileSchedulerILb0ELb0ELb1ELi128EEEEEEEEEvNT_6ParamsE)
        /*0188*/ 	.word	0x000000ff


	//----- nvinfo : EIATTR_FRAME_SIZE
	.align		4
.L_76:
        /*018c*/ 	.byte	0x04, 0x11
        /*018e*/ 	.short	(.L_78 - .L_77)
	.align		4
.L_77:
        /*0190*/ 	.word	index@(_ZN7cutlass13device_kernelIN5flash19enable_sm80_to_sm89INS1_16FlashAttnFwdSm80INS1_25CollectiveMainloopFwdSm80ILi8ELi1ELb1EN4cute5tupleIJNS5_1CILi128EEENS7_ILi96EEES8_EEELi128ENS_6half_tEfNS_4arch4Sm80ELb0ELb1ELb1ELb0ELb0ELb0ELb1ELb0EEENS1_21CollectiveEpilogueFwdINS6_IJS8_S8_S9_EEENS6_IJNS7_ILi1EEESH_SH_EEESB_SD_Li256ELb0ELb1ELb0ELb0EEENS1_19SingleTileSchedulerILb0ELb0ELb1ELi128EEEEEEEEEvNT_6ParamsE)
        /*0194*/ 	.word	0x00000000


	//----- nvinfo : EIATTR_REGCOUNT
	.align		4
.L_78:
        /*0198*/ 	.byte	0x04, 0x2f
        /*019a*/ 	.short	(.L_80 - .L_79)
	.align		4
.L_79:
        /*019c*/ 	.word	index@(_ZN7cutlass13device_kernelIN5flash19enable_sm80_to_sm89INS1_16FlashAttnFwdSm80INS1_25CollectiveMainloopFwdSm80ILi8ELi1ELb1EN4cute5tupleIJNS5_1CILi128EEES8_S8_EEELi128ENS_6half_tEfNS_4arch4Sm80ELb0ELb0ELb1ELb1ELb0ELb1ELb1ELb0EEENS1_21CollectiveEpilogueFwdIS9_NS6_IJNS7_ILi1EEESF_SF_EEESA_SC_Li256ELb1ELb1ELb0ELb0EEENS1_19SingleTileSchedulerILb1ELb0ELb1ELi128EEEEEEEEEvNT_6ParamsE)
        /*01a0*/ 	.word	0x000000ff


	//----- nvinfo : EIATTR_FRAME_SIZE
	.align		4
.L_80:
        /*01a4*/ 	.byte	0x04, 0x11
        /*01a6*/ 	.short	(.L_82 - .L_81)
	.align		4
.L_81:
        /*01a8*/ 	.word	index@(_ZN7cutlass13device_kernelIN5flash19enable_sm80_to_sm89INS1_16FlashAttnFwdSm80INS1_25CollectiveMainloopFwdSm80ILi8ELi1ELb1EN4cute5tupleIJNS5_1CILi128EEES8_S8_EEELi128ENS_6half_tEfNS_4arch4Sm80ELb0ELb0ELb1ELb1ELb0ELb1ELb1ELb0EEENS1_21CollectiveEpilogueFwdIS9_NS6_IJNS7_ILi1EEESF_SF_EEESA_SC_Li256ELb1ELb1ELb0ELb0EEENS1_19SingleTileSchedulerILb1ELb0ELb1ELi128EEEEEEEEEvNT_6ParamsE)
        /*01ac*/ 	.word	0x00000050


	//----- nvinfo : EIATTR_REGCOUNT
	.align		4
.L_82:
        /*01b0*/ 	.byte	0x04, 0x2f
        /*01b2*/ 	.short	(.L_84 - .L_83)
	.align		4
.L_83:
        /*01b4*/ 	.word	index@(_ZN7cutlass13device_kernelIN5flash19enable_sm80_to_sm89INS1_16FlashAttnFwdSm80INS1_25CollectiveMainloopFwdSm80ILi8ELi1ELb1EN4cute5tupleIJNS5_1CILi128EEES8_S8_EEELi128ENS_6half_tEfNS_4arch4Sm80ELb0ELb0ELb1ELb1ELb0ELb0ELb1ELb0EEENS1_21CollectiveEpilogueFwdIS9_NS6_IJNS7_ILi1EEESF_SF_EEESA_SC_Li256ELb1ELb1ELb0ELb0EEENS1_19SingleTileSchedulerILb1ELb0ELb1ELi128EEEEEEEEEvNT_6ParamsE)
        /*01b8*/ 	.word	0x000000ff


	//----- nvinfo : EIATTR_FRAME_SIZE
	.align		4
.L_84:
        /*01bc*/ 	.byte	0x04, 0x11
        /*01be*/ 	.short	(.L_86 - .L_85)
	.align		4
.L_85:
        /*01c0*/ 	.word	index@(_ZN7cutlass13device_kernelIN5flash19enable_sm80_to_sm89INS1_16FlashAttnFwdSm80INS1_25CollectiveMainloopFwdSm80ILi8ELi1ELb1EN4cute5tupleIJNS5_1CILi128EEES8_S8_EEELi128ENS_6half_tEfNS_4arch4Sm80ELb0ELb0ELb1ELb1ELb0ELb0ELb1ELb0EEENS1_21CollectiveEpilogueFwdIS9_NS6_IJNS7_ILi1EEESF_SF_EEESA_SC_Li256ELb1ELb1ELb0ELb0EEENS1_19SingleTileSchedulerILb1ELb0ELb1ELi128EEEEEEEEEvNT_6ParamsE)
        /*01c4*/ 	.word	0x00000018


	//----- nvinfo : EIATTR_REGCOUNT
	.align		4
.L_86:
        /*01c8*/ 	.byte	0x04, 0x2f
        /*01ca*/ 	.short	(.L_88 - .L_87)
	.align		4
.L_87:
        /*01cc*/ 	.word	index@(_ZN7cutlass13device_kernelIN5flash19enable_sm80_to_sm89INS1_16FlashAttnFwdSm80INS1_25CollectiveMainloopFwdSm80ILi8ELi1ELb1EN4cute5tupleIJNS5_1CILi128EEES8_S8_EEELi128ENS_6half_tEfNS_4arch4Sm80ELb0ELb0ELb1ELb0ELb0ELb0ELb1ELb0EEENS1_21CollectiveEpilogueFwdIS9_NS6_IJNS7_ILi1EEESF_SF_EEESA_SC_Li256ELb0ELb1ELb0ELb0EEENS1_19SingleTileSchedulerILb0ELb0ELb1ELi128EEEEEEEEEvNT_6ParamsE)
        /*01d0*/ 	.word	0x000000ff


	//----- nvinfo : EIATTR_FRAME_SIZE
	.align		4
.L_88:
        /*01d4*/ 	.byte	0x04, 0x11
        /*01d6*/ 	.short	(.L_90 - .L_89)
	.align		4
.L_89:
        /*01d8*/ 	.word	index@(_ZN7cutlass13device_kernelIN5flash19enable_sm80_to_sm89INS1_16FlashAttnFwdSm80INS1_25CollectiveMainloopFwdSm80ILi8ELi1ELb1EN4cute5tupleIJNS5_1CILi128EEES8_S8_EEELi128ENS_6half_tEfNS_4arch4Sm80ELb0ELb0ELb1ELb0ELb0ELb0ELb1ELb0EEENS1_21CollectiveEpilogueFwdIS9_NS6_IJNS7_ILi1EEESF_SF_EEESA_SC_Li256ELb0ELb1ELb0ELb0EEENS1_19SingleTileSchedulerILb0ELb0ELb1ELi128EEEEEEEEEvNT_6ParamsE)
        /*01dc*/ 	.word	0x00000058


	//----- nvinfo : EIATTR_MIN_STACK_SIZE
	.align		4
.L_90:
        /*01e0*/ 	.byte	0x04, 0x12
        /*01e2*/ 	.short	(.L_92 - .L_91)
	.align		4
.L_91:
        /*01e4*/ 	.word	index@(_ZN7cutlass13device_kernelIN5flash19enable_sm80_to_sm89INS1_16FlashAttnFwdSm80INS1_25CollectiveMainloopFwdSm80ILi8ELi1ELb1EN4cute5tupleIJNS5_1CILi128EEES8_S8_EEELi128ENS_6half_tEfNS_4arch4Sm80ELb0ELb0ELb1ELb0ELb0ELb0ELb1ELb0EEENS1_21CollectiveEpilogueFwdIS9_NS6_IJNS7_ILi1EEESF_SF_EEESA_SC_Li256ELb0ELb1ELb0ELb0EEENS1_19SingleTileSchedulerILb0ELb0ELb1ELi128EEEEEEEEEvNT_6ParamsE)
        /*01e8*/ 	.word	0x00000058


	//----- nvinfo : EIATTR_MIN_STACK_SIZE
	.align		4
.L_92:
        /*01ec*/ 	.byte	0x04, 0x12
        /*01ee*/ 	.short	(.L_94 - .L_93)
	.align		4
.L_93:
        /*01f0*/ 	.word	index@(_ZN7cutlass13device_kernelIN5flash19enable_sm80_to_sm89INS1_16FlashAttnFwdSm80INS1_25CollectiveMainloopFwdSm80ILi8ELi1ELb1EN4cute5tupleIJNS5_1CILi128EEES8_S8_EEELi128ENS_6half_tEfNS_4arch4Sm80ELb0ELb0ELb1ELb1ELb0ELb0ELb1ELb0EEENS1_21CollectiveEpilogueFwdIS9_NS6_IJNS7_ILi1EEESF_SF_EEESA_SC_Li256ELb1ELb1ELb0ELb0EEENS1_19SingleTileSchedulerILb1ELb0ELb1ELi128EEEEEEEEEvNT_6ParamsE)
        /*01f4*/ 	.word	0x00000018


	//----- nvinfo : EIATTR_MIN_STACK_SIZE
	.align		4
.L_94:
        /*01f8*/ 	.byte	0x04, 0x12
        /*01fa*/ 	.short	(.L_96 - .L_95)
	.align		4
.L_95:
        /*01fc*/ 	.word	index@(_ZN7cutlass13device_kernelIN5flash19enable_sm80_to_sm89INS1_16FlashAttnFwdSm80INS1_25CollectiveMainloopFwdSm80ILi8ELi1ELb1EN4cute5tupleIJNS5_1CILi128EEES8_S8_EEELi128ENS_6half_tEfNS_4arch4Sm80ELb0ELb0ELb1ELb1ELb0ELb1ELb1ELb0EEENS1_21CollectiveEpilogueFwdIS9_NS6_IJNS7_ILi1EEESF_SF_EEESA_SC_Li256ELb1ELb1ELb0ELb0EEENS1_19SingleTileSchedulerILb1ELb0ELb1ELi128EEEEEEEEEvNT_6ParamsE)
        /*0200*/ 	.word	0x00000050


	//----- nvinfo : EIATTR_MIN_STACK_SIZE
	.align		4
.L_96:
        /*0204*/ 	.byte	0x04, 0x12
        /*0206*/ 	.short	(.L_98 - .L_97)
	.align		4
.L_97:
        /*0208*/ 	.word	index@(_ZN7cutlass13device_kernelIN5flash19enable_sm80_to_sm89INS1_16FlashAttnFwdSm80INS1_25CollectiveMainloopFwdSm80ILi8ELi1ELb1EN4cute5tupleIJNS5_1CILi128EEENS7_ILi96EEES8_EEELi128ENS_6half_tEfNS_4arch4Sm80ELb0ELb1ELb1ELb0ELb0ELb0ELb1ELb0EEENS1_21CollectiveEpilogueFwdINS6_IJS8_S8_S9_EEENS6_IJNS7_ILi1EEESH_SH_EEESB_SD_Li256ELb0ELb1ELb0ELb0EEENS1_19SingleTileSchedulerILb0ELb0ELb1ELi128EEEEEEEEEvNT_6ParamsE)
        /*020c*/ 	.word	0x00000000


	//----- nvinfo : EIATTR_MIN_STACK_SIZE
	.align		4
.L_98:
        /*0210*/ 	.byte	0x04, 0x12
        /*0212*/ 	.short	(.L_100 - .L_99)
	.align		4
.L_99:
        /*0214*/ 	.word	index@(_ZN7cutlass13device_kernelIN5flash19enable_sm80_to_sm89INS1_16FlashAttnFwdSm80INS1_25CollectiveMainloopFwdSm80ILi8ELi1ELb1EN4cute5tupleIJNS5_1CILi128EEENS7_ILi96EEES8_EEELi128ENS_6half_tEfNS_4arch4Sm80ELb0ELb1ELb1ELb1ELb0ELb0ELb1ELb0EEENS1_21CollectiveEpilogueFwdINS6_IJS8_S8_S9_EEENS6_IJNS7_ILi1EEESH_SH_EEESB_SD_Li256ELb1ELb1ELb0ELb0EEENS1_19SingleTileSchedulerILb1ELb0ELb1ELi128EEEEEEEEEvNT_6ParamsE)
        /*0218*/ 	.word	0x00000000


	//----- nvinfo : EIATTR_MIN_STACK_SIZE
	.align		4
.L_100:
        /*021c*/ 	.byte	0x04, 0x12
        /*021e*/ 	.short	(.L_102 - .L_101)
	.align		4
.L_101:
        /*0220*/ 	.word	index@(_ZN7cutlass13device_kernelIN5flash19enable_sm80_to_sm89INS1_16FlashAttnFwdSm80INS1_25CollectiveMainloopFwdSm80ILi8ELi1ELb1EN4cute5tupleIJNS5_1CILi128EEENS7_ILi96EEES8_EEELi128ENS_6half_tEfNS_4arch4Sm80ELb0ELb1ELb1ELb1ELb0ELb1ELb1ELb0EEENS1_21CollectiveEpilogueFwdINS6_IJS8_S8_S9_EEENS6_IJNS7_ILi1EEESH_SH_EEESB_SD_Li256ELb1ELb1ELb0ELb0EEENS1_19SingleTileSchedulerILb1ELb0ELb1ELi128EEEEEEEEEvNT_6ParamsE)
        /*0224*/ 	.word	0x00000000


	//----- nvinfo : EIATTR_MIN_STACK_SIZE
	.align		4
.L_102:
        /*0228*/ 	.byte	0x04, 0x12
        /*022a*/ 	.short	(.L_104 - .L_103)
	.align		4
.L_103:
        /*022c*/ 	.word	index@(_ZN7cutlass13device_kernelIN5flash19enable_sm80_to_sm89INS1_16FlashAttnFwdSm80INS1_25CollectiveMainloopFwdSm80ILi8ELi1ELb1EN4cute5tupleIJNS5_1CILi128EEES8_S8_EEELi128ENS_6half_tEfNS_4arch4Sm80ELb1ELb0ELb1ELb0ELb0ELb0ELb1ELb0EEENS1_21CollectiveEpilogueFwdIS9_NS6_IJNS7_ILi1EEESF_SF_EEESA_SC_Li256ELb0ELb1ELb0ELb0EEENS1_30DynamicPersistentTileSchedulerILi256ELi256ELb0ELb1ELb0EEEEEEEEEvNT_6ParamsE)
        /*0230*/ 	.word	0x00000078


	//----- nvinfo : EIATTR_MIN_STACK_SIZE
	.align		4
.L_104:
        /*0234*/ 	.byte	0x04, 0x12
        /*0236*/ 	.short	(.L_106 - .L_105)
	.align		4
.L_105:
        /*0238*/ 	.word	index@(_ZN7cutlass13device_kernelIN5flash19enable_sm80_to_sm89INS1_16FlashAttnFwdSm80INS1_25CollectiveMainloopFwdSm80ILi8ELi1ELb1EN4cute5tupleIJNS5_1CILi128EEES8_S8_EEELi128ENS_6half_tEfNS_4arch4Sm80ELb1ELb0ELb1ELb1ELb0ELb0ELb1ELb0EEENS1_21CollectiveEpilogueFwdIS9_NS6_IJNS7_ILi1EEESF_SF_EEESA_SC_Li256ELb1ELb1ELb0ELb0EEENS1_19SingleTileSchedulerILb1ELb0ELb1ELi128EEEEEEEEEvNT_6ParamsE)
        /*023c*/ 	.word	0x00000058


	//----- nvinfo : EIATTR_MIN_STACK_SIZE
	.align		4
.L_106:
        /*0240*/ 	.byte	0x04, 0x12
        /*0242*/ 	.short	(.L_108 - .L_107)
	.align		4
.L_107:
        /*0244*/ 	.word	index@(_ZN7cutlass13device_kernelIN5flash19enable_sm80_to_sm89INS1_16FlashAttnFwdSm80INS1_25CollectiveMainloopFwdSm80ILi8ELi1ELb1EN4cute5tupleIJNS5_1CILi128EEES8_S8_EEELi128ENS_6half_tEfNS_4arch4Sm80ELb1ELb0ELb1ELb1ELb0ELb1ELb1ELb0EEENS1_21CollectiveEpilogueFwdIS9_NS6_IJNS7_ILi1EEESF_SF_EEESA_SC_Li256ELb1ELb1ELb0ELb0EEENS1_19SingleTileSchedulerILb1ELb0ELb1ELi128EEEEEEEEEvNT_6ParamsE)
        /*0248*/ 	.word	0x00000068


	//----- nvinfo : EIATTR_MIN_STACK_SIZE
	.align		4
.L_108:
        /*024c*/ 	.byte	0x04, 0x12
        /*024e*/ 	.short	(.L_110 - .L_109)
	.align		4
.L_109:
        /*0250*/ 	.word	index@(_ZN7cutlass13device_kernelIN5flash19enable_sm80_to_sm89INS1_16FlashAttnFwdSm80INS1_25CollectiveMainloopFwdSm80ILi4ELi1ELb0EN4cute5tupleIJNS5_1CILi128EEENS7_ILi64EEES8_EEELi128ENS_6half_tEfNS_4arch4Sm80ELb0ELb0ELb1ELb0ELb0ELb0ELb1ELb0EEENS1_21CollectiveEpilogueFwdINS6_IJS8_S8_S9_EEENS6_IJNS7_ILi1EEESH_SH_EEESB_SD_Li128ELb0ELb1ELb0ELb0EEENS1_19SingleTileSchedulerILb0ELb0ELb1ELi128EEEEEEEEEvNT_6ParamsE)
        /*0254*/ 	.word	0x00000080


	//----- nvinfo : EIATTR_MIN_STACK_SIZE
	.align		4
.L_110:
        /*0258*/ 	.byte	0x04, 0x12
        /*025a*/ 	.short	(.L_112 - .L_111)
	.align		4
.L_111:
        /*025c*/ 	.word	index@(_ZN7cutlass13device_kernelIN5flash19enable_sm80_to_sm89INS1_16FlashAttnFwdSm80INS1_25CollectiveMainloopFwdSm80ILi4ELi1ELb0EN4cute5tupleIJNS5_1CILi128EEENS7_ILi64EEES8_EEELi128ENS_6half_tEfNS_4arch4Sm80ELb0ELb0ELb1ELb1ELb0ELb0ELb1ELb0EEENS1_21CollectiveEpilogueFwdINS6_IJS8_S8_S9_EEENS6_IJNS7_ILi1EEESH_SH_EEESB_SD_Li128ELb1ELb1ELb0ELb0EEENS1_19SingleTileSchedulerILb1ELb0ELb1ELi128EEEEEEEEEvNT_6ParamsE)
        /*0260*/ 	.word	0x00000098


	//----- nvinfo : EIATTR_MIN_STACK_SIZE
	.align		4
.L_112:
        /*0264*/ 	.byte	0x04, 0x12
        /*0266*/ 	.short	(.L_114 - .L_113)
	.align		4
.L_113:
        /*0268*/ 	.word	index@(_ZN7cutlass13device_kernelIN5flash19enable_sm80_to_sm89INS1_16FlashAttnFwdSm80INS1_25CollectiveMainloopFwdSm80ILi4ELi1ELb0EN4cute5tupleIJNS5_1CILi128EEENS7_ILi64EEES8_EEELi128ENS_6half_tEfNS_4arch4Sm80ELb0ELb0ELb1ELb1ELb0ELb1ELb1ELb0EEENS1_21CollectiveEpilogueFwdINS6_IJS8_S8_S9_EEENS6_IJNS7_ILi1EEESH_SH_EEESB_SD_Li128ELb1ELb1ELb0ELb0EEENS1_19SingleTileSchedulerILb1ELb0ELb1ELi128EEEEEEEEEvNT_6ParamsE)
        /*026c*/ 	.word	0x00000098


	//----- nvinfo : EIATTR_MIN_STACK_SIZE
	.align		4
.L_114:
        /*0270*/ 	.byte	0x04, 0x12
        /*0272*/ 	.short	(.L_116 - .L_115)
	.align		4
.L_115:
        /*0274*/ 	.word	index@(_ZN7cutlass13device_kernelIN5flash19enable_sm80_to_sm89INS1_16FlashAttnFwdSm80INS1_25CollectiveMainloopFwdSm80ILi4ELi1ELb0EN4cute5tupleIJNS5_1CILi128EEENS7_ILi48EEES8_EEELi128ENS_6half_tEfNS_4arch4Sm80ELb0ELb1ELb1ELb0ELb0ELb0ELb1ELb0EEENS1_21CollectiveEpilogueFwdINS6_IJS8_S8_S9_EEENS6_IJNS7_ILi1EEESH_SH_EEESB_SD_Li128ELb0ELb1ELb0ELb0EEENS1_19SingleTileSchedulerILb0ELb0ELb1ELi128EEEEEEEEEvNT_6ParamsE)
        /*0278*/ 	.word	0x00000068


	//----- nvinfo : EIATTR_MIN_STACK_SIZE
	.align		4
.L_116:
        /*027c*/ 	.byte	0x04, 0x12
        /*027e*/ 	.short	(.L_118 - .L_117)
	.align		4
.L_117:
        /*0280*/ 	.word	index@(_ZN7cutlass13device_kernelIN5flash19enable_sm80_to_sm89INS1_16FlashAttnFwdSm80INS1_25CollectiveMainloopFwdSm80ILi4ELi1ELb0EN4cute5tupleIJNS5_1CILi128EEENS7_ILi48EEES8_EEELi128ENS_6half_tEfNS_4arch4Sm80ELb0ELb1ELb1ELb1ELb0ELb0ELb1ELb0EEENS1_21CollectiveEpilogueFwdINS6_IJS8_S8_S9_EEENS6_IJNS7_ILi1EEESH_SH_EEESB_SD_Li128ELb1ELb1ELb0ELb0EEENS1_19SingleTileSchedulerILb1ELb0ELb1ELi128EEEEEEEEEvNT_6ParamsE)
        /*0284*/ 	.word	0x00000070


	//----- nvinfo : EIATTR_MIN_STACK_SIZE
	.align		4
.L_118:
        /*0288*/ 	.byte	0x04, 0x12
        /*028a*/ 	.short	(.L_120 - .L_119)
	.align		4
.L_119:
        /*028c*/ 	.word	index@(_ZN7cutlass13device_kernelIN5flash19enable_sm80_to_sm89INS1_16FlashAttnFwdSm80INS1_25CollectiveMainloopFwdSm80ILi4ELi1ELb0EN4cute5tupleIJNS5_1CILi128EEENS7_ILi48EEES8_EEELi128ENS_6half_tEfNS_4arch4Sm80ELb0ELb1ELb1ELb1ELb0ELb1ELb1ELb0EEENS1_21CollectiveEpilogueFwdINS6_IJS8_S8_S9_EEENS6_IJNS7_ILi1EEESH_SH_EEESB_SD_Li128ELb1ELb1ELb0ELb0EEENS1_19SingleTileSchedulerILb1ELb0ELb1ELi128EEEEEEEEEvNT_6ParamsE)
        /*0290*/ 	.word	0x00000098


	//----- nvinfo : EIATTR_MIN_STACK_SIZE
	.align		4
.L_120:
        /*0294*/ 	.byte	0x04, 0x12
        /*0296*/ 	.short	(.L_122 - .L_121)
	.align		4
.L_121:
        /*0298*/ 	.word	index@(_ZN7cutlass13device_kernelIN5flash19enable_sm80_to_sm89INS1_16FlashAttnFwdSm80INS1_25CollectiveMainloopFwdSm80ILi4ELi1ELb0EN4cute5tupleIJNS5_1CILi128EEENS7_ILi64EEES8_EEELi128ENS_6half_tEfNS_4arch4Sm80ELb1ELb0ELb1ELb0ELb0ELb0ELb1ELb0EEENS1_21CollectiveEpilogueFwdINS6_IJS8_S8_S9_EEENS6_IJNS7_ILi1EEESH_SH_EEESB_SD_Li128ELb0ELb1ELb0ELb0EEENS1_30DynamicPersistentTileSchedulerILi128ELi128ELb0ELb1ELb0EEEEEEEEEvNT_6ParamsE)
        /*029c*/ 	.word	0x000000d8


	//----- nvinfo : EIATTR_MIN_STACK_SIZE
	.align		4
.L_122:
        /*02a0*/ 	.byte	0x04, 0x12
        /*02a2*/ 	.short	(.L_124 - .L_123)
	.align		4
.L_123:
        /*02a4*/ 	.word	index@(_ZN7cutlass13device_kernelIN5flash19enable_sm80_to_sm89INS1_16FlashAttnFwdSm80INS1_25CollectiveMainloopFwdSm80ILi4ELi1ELb0EN4cute5tupleIJNS5_1CILi128EEENS7_ILi64EEES8_EEELi128ENS_6half_tEfNS_4arch4Sm80ELb1ELb0ELb1ELb1ELb0ELb0ELb1ELb0EEENS1_21CollectiveEpilogueFwdINS6_IJS8_S8_S9_EEENS6_IJNS7_ILi1EEESH_SH_EEESB_SD_Li128ELb1ELb1ELb0ELb0EEENS1_19SingleTileSchedulerILb1ELb0ELb1ELi128EEEEEEEEEvNT_6ParamsE)
        /*02a8*/ 	.word	0x000000b0


	//----- nvinfo : EIATTR_MIN_STACK_SIZE
	.align		4
.L_124:
        /*02ac*/ 	.byte	0x04, 0x12
        /*02ae*/ 	.short	(.L_126 - .L_125)
	.align		4
.L_125:
        /*02b0*/ 	.word	index@(_ZN7cutlass13device_kernelIN5flash19enable_sm80_to_sm89INS1_16FlashAttnFwdSm80INS1_25CollectiveMainloopFwdSm80ILi4ELi1ELb0EN4cute5tupleIJNS5_1CILi128EEENS7_ILi64EEES8_EEELi128ENS_6half_tEfNS_4arch4Sm80ELb1ELb0ELb1ELb1ELb0ELb1ELb1ELb0EEENS1_21CollectiveEpilogueFwdINS6_IJS8_S8_S9_EEENS6_IJNS7_ILi1EEESH_SH_EEESB_SD_Li128ELb1ELb1ELb0ELb0EEENS1_19SingleTileSchedulerILb1ELb0ELb1ELi128EEEEEEEEEvNT_6ParamsE)
        /*02b4*/ 	.word	0x000000a0
.L_126:


//--------------------- .nv.info._ZN7cutlass13device_kernelIN5flash19enable_sm80_to_sm89INS1_16FlashAttnFwdSm80INS1_25CollectiveMainloopFwdSm80ILi8ELi1ELb1EN4cute5tupleIJNS5_1CILi128EEES8_S8_EEELi128ENS_6half_tEfNS_4arch4Sm80ELb0ELb0ELb1ELb0ELb0ELb0ELb1ELb0EEENS1_21CollectiveEpilogueFwdIS9_NS6_IJNS7_ILi1EEESF_SF_EEESA_SC_Li256ELb0ELb1ELb0ELb0EEENS1_19SingleTileSchedulerILb0ELb0ELb1ELi128EEEEEEEEEvNT_6ParamsE --------------------------
	.section	.nv.info._ZN7cutlass13device_kernelIN5flash19enable_sm80_to_sm89INS1_16FlashAttnFwdSm80INS1_25CollectiveMainloopFwdSm80ILi8ELi1ELb1EN4cute5tupleIJNS5_1CILi128EEES8_S8_EEELi128ENS_6half_tEfNS_4arch4Sm80ELb0ELb0ELb1ELb0ELb0ELb0ELb1ELb0EEENS1_21CollectiveEpilogueFwdIS9_NS6_IJNS7_ILi1EEESF_SF_EEESA_SC_Li256ELb0ELb1ELb0ELb0EEENS1_19SingleTileSchedulerILb0ELb0ELb1ELi128EEEEEEEEEvNT_6ParamsE,"",@"SHT_CUDA_INFO"
	.sectionflags	@""
	.align	4


	//----- nvinfo : EIATTR_CUDA_API_VERSION
	.align		4
        /*0000*/ 	.byte	0x04, 0x37
        /*0002*/ 	.short	(.L_128 - .L_127)
.L_127:
        /*0004*/ 	.word	0x00000082


	//----- nvinfo : EIATTR_SW2861232_WAR
	.align		4
.L_128:
        /*0008*/ 	.byte	0x01, 0x35
	.zero		2


	//----- nvinfo : EIATTR_PARAM_CBANK
	.align		4
        /*000c*/ 	.byte	0x04, 0x0a
        /*000e*/ 	.short	(.L_130 - .L_129)
	.align		4
.L_129:
        /*0010*/ 	.word	index@(.nv.constant0._ZN7cutlass13device_kernelIN5flash19enable_sm80_to_sm89INS1_16FlashAttnFwdSm80INS1_25CollectiveMainloopFwdSm80ILi8ELi1ELb1EN4cute5tupleIJNS5_1CILi128EEES8_S8_EEELi128ENS_6half_tEfNS_4arch4Sm80ELb0ELb0ELb1ELb0ELb0ELb0ELb1ELb0EEENS1_21CollectiveEpilogueFwdIS9_NS6_IJNS7_ILi1EEESF_SF_EEESA_SC_Li256ELb0ELb1ELb0ELb0EEENS1_19SingleTileSchedulerILb0ELb0ELb1ELi128EEEEEEEEEvNT_6ParamsE)
        /*0014*/ 	.short	0x0160
        /*0016*/ 	.short	0x0418


	//----- nvinfo : EIATTR_CBANK_PARAM_SIZE
	.align		4
.L_130:
        /*0018*/ 	.byte	0x03, 0x19
        /*001a*/ 	.short	0x0418


	//----- nvinfo : EIATTR_KPARAM_INFO
	.align		4
        /*001c*/ 	.byte	0x04, 0x17
        /*001e*/ 	.short	(.L_132 - .L_131)
.L_131:
        /*0020*/ 	.word	0x00000000
        /*0024*/ 	.short	0x0000
        /*0026*/ 	.short	0x0000
        /*0028*/ 	.byte	0x00, 0xf0, 0x61, 0x10


	//----- nvinfo : EIATTR_MAXREG_COUNT
	.align		4
.L_132:
        /*002c*/ 	.byte	0x03, 0x1b
        /*002e*/ 	.short	0x00ff


	//----- nvinfo : EIATTR_NUM_BARRIERS
	.align		4
        /*0030*/ 	.byte	0x02, 0x4c
        /*0032*/ 	.byte	0x02
	.zero		1


	//----- nvinfo : EIATTR_ANNOTATIONS
	.align		4
        /*0034*/ 	.byte	0x04, 0x55
        /*0036*/ 	.short	(.L_134 - .L_133)


	//   ....[0]....
.L_133:
        /*0038*/ 	.word	0x00000001
        /*003c*/ 	.byte	0x50, 0x03, 0x00, 0x00, 0x01, 0x00, 0x00, 0x00, 0x10, 0x04, 0x00, 0x00, 0x01, 0x00, 0x00, 0x00
        /* <DEDUP_REMOVED lines=19> */
        /*017c*/ 	.byte	0xb0, 0x9b, 0x00, 0x00


	//----- nvinfo : EIATTR_MERCURY_ISA_VERSION
	.align		4
.L_134:
        /*0180*/ 	.byte	0x03, 0x5f
        /*0182*/ 	.short	0x0000


	//----- nvinfo : EIATTR_INT_WARP_WIDE_INSTR_OFFSETS
	.align		4
        /*0184*/ 	.byte	0x04, 0x31
        /*0186*/ 	.short	(.L_136 - .L_135)


	//   ....[0]....
.L_135:
        /*0188*/ 	.word	0x00000b00


	//----- nvinfo : EIATTR_COOP_GROUP_MASK_REGIDS
	.align		4
.L_136:
        /*018c*/ 	.byte	0x04, 0x29
        /*018e*/ 	.short	(.L_138 - .L_137)


	//   ....[0]....
.L_137:
        /*0190*/ 	.word	0xffffffff


	//   ....[1]....
        /*0194*/ 	.word	0xffffffff


	//   ....[2]....
        /*0198*/ 	.word	0xffffffff


	//   ....[3]....
        /*019c*/ 	.word	0xffffffff


	//   ....[4]....
        /*01a0*/ 	.word	0xffffffff


	//   ....[5]....
        /*01a4*/ 	.word	0xffffffff


	//   ....[6]....
        /*01a8*/ 	.word	0xffffffff


	//   ....[7]....
        /*01ac*/ 	.word	0xffffffff


	//   ....[8]....
        /*01b0*/ 	.word	0xffffffff


	//   ....[9]....
        /*01b4*/ 	.word	0xffffffff


	//   ....[10]....
        /*01b8*/ 	.word	0xffffffff


	//   ....[11]....
        /*01bc*/ 	.word	0xffffffff


	//   ....[12]....
        /*01c0*/ 	.word	0xffffffff


	//   ....[13]....
        /*01c4*/ 	.word	0xffffffff


	//   ....[14]....
        /*01c8*/ 	.word	0xffffffff


	//   ....[15]....
        /*01cc*/ 	.word	0xffffffff


	//   ....[16]....
        /*01d0*/ 	.word	0xffffffff


	//   ....[17]....
        /*01d4*/ 	.word	0xffffffff


	//   ....[18]....
        /*01d8*/ 	.word	0xffffffff


	//   ....[19]....
        /*01dc*/ 	.word	0xffffffff


	//   ....[20]....
        /*01e0*/ 	.word	0xffffffff


	//   ....[21]....
        /*01e4*/ 	.word	0xffffffff


	//   ....[22]....
        /*01e8*/ 	.word	0xffffffff


	//   ....[23]....
        /*01ec*/ 	.word	0xffffffff


	//   ....[24]....
        /*01f0*/ 	.word	0xffffffff


	//   ....[25]....
        /*01f4*/ 	.word	0xffffffff


	//   ....[26]....
        /*01f8*/ 	.word	0xffffffff


	//   ....[27]....
        /*01fc*/ 	.word	0xffffffff


	//   ....[28]....
        /*0200*/ 	.word	0xffffffff


	//   ....[29]....
        /*0204*/ 	.word	0xffffffff


	//   ....[30]....
        /*0208*/ 	.word	0xffffffff


	//   ....[31]....
        /*020c*/ 	.word	0xffffffff


	//----- nvinfo : EIATTR_COOP_GROUP_INSTR_OFFSETS
	.align		4
.L_138:
        /*0210*/ 	.byte	0x04, 0x28
        /*0212*/ 	.short	(.L_140 - .L_139)


	//   ....[0]....
.L_139:
        /*0214*/ 	.word	0x00000600


	//   ....[1]....
        /*0218*/ 	.word	0x00000650


	//   ....[2]....
        /*021c*/ 	.word	0x00000690


	//   ....[3]....
        /*0220*/ 	.word	0x000006d0


	//   ....[4]....
        /*0224*/ 	.word	0x00000700


	//   ....[5]....
        /*0228*/ 	.word	0x00000750


	//   ....[6]....
        /*022c*/ 	.word	0x00000770


	//   ....[7]....
        /*0230*/ 	.word	0x00000820


	//   ....[8]....
        /*0234*/ 	.word	0x00003740


	//   ....[9]....
        /*0238*/ 	.word	0x00003810


	//   ....[10]....
        /*023c*/ 	.word	0x00003820


	//   ....[11]....
        /*0240*/ 	.word	0x00003850


	//   ....[12]....
        /*0244*/ 	.word	0x00007250


	//   ....[13]....
        /*0248*/ 	.word	0x000072b0


	//   ....[14]....
        /*024c*/ 	.word	0x000072d0


	//   ....[15]....
        /*0250*/ 	.word	0x000072f0


	//   ....[16]....
        /*0254*/ 	.word	0x000096b0


	//   ....[17]....
        /*0258*/ 	.word	0x000096c0


	//   ....[18]....
        /*025c*/ 	.word	0x00009700


	//   ....[19]....
        /*0260*/ 	.word	0x00009710


	//   ....[20]....
        /*0264*/ 	.word	0x0000a670


	//   ....[21]....
        /*0268*/ 	.word	0x0000a680


	//   ....[22]....
        /*026c*/ 	.word	0x0000a6a0


	//   ....[23]....
        /*0270*/ 	.word	0x0000a6b0


	//   ....[24]....
        /*0274*/ 	.word	0x0000a790


	//   ....[25]....
        /*0278*/ 	.word	0x0000a7b0


	//   ....[26]....
        /*027c*/ 	.word	0x0000a8a0


	//   ....[27]....
        /*0280*/ 	.word	0x0000a8d0


	//   ....[28]....
        /*0284*/ 	.word	0x0000a9a0


	//   ....[29]....
        /*0288*/ 	.word	0x0000a9d0


	//   ....[30]....
        /*028c*/ 	.word	0x0000aaa0


	//   ....[31]....
        /*0290*/ 	.word	0x0000aac0


	//----- nvinfo : EIATTR_EXIT_INSTR_OFFSETS
	.align		4
.L_140:
        /*0294*/ 	.byte	0x04, 0x1c
        /*0296*/ 	.short	(.L_142 - .L_141)


	//   ....[0]....
.L_141:
        /*0298*/ 	.word	0x00000040


	//   ....[1]....
        /*029c*/ 	.word	0x0000aad0


	//   ....[2]....
        /*02a0*/ 	.word	0x0000ab20


	//   ....[3]....
        /*02a4*/ 	.word	0x0000ab80


	//----- nvinfo : EIATTR_CTAIDZ_USED
	.align		4
.L_142:
        /*02a8*/ 	.byte	0x01, 0x04
	.zero		2


	//----- nvinfo : EIATTR_MAX_THREADS
	.align		4
        /*02ac*/ 	.byte	0x04, 0x05
        /*02ae*/ 	.short	(.L_144 - .L_143)
.L_143:
        /*02b0*/ 	.word	0x00000100
        /*02b4*/ 	.word	0x00000001
        /*02b8*/ 	.word	0x00000001


	//----- nvinfo : EIATTR_CRS_STACK_SIZE
	.align		4
.L_144:
        /*02bc*/ 	.byte	0x04, 0x1e
        /*02be*/ 	.short	(.L_146 - .L_145)
.L_145:
        /*02c0*/ 	.word	0x00000000
.L_146:


//--------------------- .nv.info._ZN7cutlass13device_kernelIN5flash19enable_sm80_to_sm89INS1_16FlashAttnFwdSm80INS1_25CollectiveMainloopFwdSm80ILi8ELi1ELb1EN4cute5tupleIJNS5_1CILi128EEES8_S8_EEELi128ENS_6half_tEfNS_4arch4Sm80ELb0ELb0ELb1ELb1ELb0ELb0ELb1ELb0EEENS1_21CollectiveEpilogueFwdIS9_NS6_IJNS7_ILi1EEESF_SF_EEESA_SC_Li256ELb1ELb1ELb0ELb0EEENS1_19SingleTileSchedulerILb1ELb0ELb1ELi128EEEEEEEEEvNT_6ParamsE --------------------------
	.section	.nv.info._ZN7cutlass13device_kernelIN5flash19enable_sm80_to_sm89INS1_16FlashAttnFwdSm80INS1_25CollectiveMainloopFwdSm80ILi8ELi1ELb1EN4cute5tupleIJNS5_1CILi128EEES8_S8_EEELi128ENS_6half_tEfNS_4arch4Sm80ELb0ELb0ELb1ELb1ELb0ELb0ELb1ELb0EEENS1_21CollectiveEpilogueFwdIS9_NS6_IJNS7_ILi1EEESF_SF_EEESA_SC_Li256ELb1ELb1ELb0ELb0EEENS1_19SingleTileSchedulerILb1ELb0ELb1ELi128EEEEEEEEEvNT_6ParamsE,"",@"SHT_CUDA_INFO"
	.sectionflags	@""
	.align	4


	//----- nvinfo : EIATTR_CUDA_API_VERSION
	.align		4
        /*0000*/ 	.byte	0x04, 0x37
        /*0002*/ 	.short	(.L_148 - .L_147)
.L_147:
        /*0004*/ 	.word	0x00000082


	//----- nvinfo : EIATTR_SW2861232_WAR
	.align		4
.L_148:
        /*0008*/ 	.byte	0x01, 0x35
	.zero		2


	//----- nvinfo : EIATTR_PARAM_CBANK
	.align		4
        /*000c*/ 	.byte	0x04, 0x0a
        /*000e*/ 	.short	(.L_150 - .L_149)
	.align		4
.L_149:
        /*0010*/ 	.word	index@(.nv.constant0._ZN7cutlass13device_kernelIN5flash19enable_sm80_to_sm89INS1_16FlashAttnFwdSm80INS1_25CollectiveMainloopFwdSm80ILi8ELi1ELb1EN4cute5tupleIJNS5_1CILi128EEES8_S8_EEELi128ENS_6half_tEfNS_4arch4Sm80ELb0ELb0ELb1ELb1ELb0ELb0ELb1ELb0EEENS1_21CollectiveEpilogueFwdIS9_NS6_IJNS7_ILi1EEESF_SF_EEESA_SC_Li256ELb1ELb1ELb0ELb0EEENS1_19SingleTileSchedulerILb1ELb0ELb1ELi128EEEEEEEEEvNT_6ParamsE)
        /*0014*/ 	.short	0x0160
        /*0016*/ 	.short	0x0418


	//----- nvinfo : EIATTR_CBANK_PARAM_SIZE
	.align		4
.L_150:
        /*0018*/ 	.byte	0x03, 0x19
        /*001a*/ 	.short	0x0418


	//----- nvinfo : EIATTR_KPARAM_INFO
	.align		4
        /*001c*/ 	.byte	0x04, 0x17
        /*001e*/ 	.short	(.L_152 - .L_151)
.L_151:
        /*0020*/ 	.word	0x00000000
        /*0024*/ 	.short	0x0000
        /*0026*/ 	.short	0x0000
        /*0028*/ 	.byte	0x00, 0xf0, 0x61, 0x10


	//----- nvinfo : EIATTR_MAXREG_COUNT
	.align		4
.L_152:
        /*002c*/ 	.byte	0x03, 0x1b
        /*002e*/ 	.short	0x00ff


	//----- nvinfo : EIATTR_NUM_BARRIERS
	.align		4
        /*0030*/ 	.byte	0x02, 0x4c
        /*0032*/ 	.byte	0x02
	.zero		1


	//----- nvinfo : EIATTR_ANNOTATIONS
	.align		4
        /*0034*/ 	.byte	0x04, 0x55
        /*0036*/ 	.short	(.L_154 - .L_153)


	//   ....[0]....
.L_153:
        /*0038*/ 	.word	0x00000001
        /*003c*/ 	.byte	0x00, 0x59, 0x00, 0x00, 0x01, 0x00, 0x00, 0x00, 0x20, 0x59, 0x00, 0x00, 0x01, 0x00, 0x00, 0x00
        /*004c*/ 	.byte	0xb0, 0x59, 0x00, 0x00, 0x01, 0x00, 0x00, 0x00, 0xf0, 0x59, 0x00, 0x00, 0x01, 0x00, 0x00, 0x00
        /*005c*/ 	.byte	0x20, 0x5a, 0x00, 0x00, 0x01, 0x00, 0x00, 0x00, 0x30, 0x5a, 0x00, 0x00, 0x01, 0x00, 0x00, 0x00
        /*006c*/ 	.byte	0x50, 0x5a, 0x00, 0x00, 0x01, 0x00, 0x00, 0x00, 0xf0, 0x6a, 0x00, 0x00, 0x01, 0x00, 0x00, 0x00
        /*007c*/ 	.byte	0xe0, 0x7e, 0x00, 0x00, 0x01, 0x00, 0x00, 0x00, 0xe0, 0x91, 0x00, 0x00, 0x01, 0x00, 0x00, 0x00
        /*008c*/ 	.byte	0x20, 0x98, 0x00, 0x00, 0x01, 0x00, 0x00, 0x00, 0x40, 0x98, 0x00, 0x00, 0x01, 0x00, 0x00, 0x00
        /*009c*/ 	.byte	0x70, 0x98, 0x00, 0x00, 0x01, 0x00, 0x00, 0x00, 0x80, 0x98, 0x00, 0x00


	//----- nvinfo : EIATTR_MERCURY_ISA_VERSION
	.align		4
.L_154:
        /*00a8*/ 	.byte	0x03, 0x5f
        /*00aa*/ 	.short	0x0000


	//----- nvinfo : EIATTR_INT_WARP_WIDE_INSTR_OFFSETS
	.align		4
        /*00ac*/ 	.byte	0x04, 0x31
        /*00ae*/ 	.short	(.L_156 - .L_155)


	//   ....[0]....
.L_155:
        /*00b0*/ 	.word	0x000013a0


	//----- nvinfo : EIATTR_COOP_GROUP_MASK_REGIDS
	.align		4
.L_156:
        /*00b4*/ 	.byte	0x04, 0x29
        /*00b6*/ 	.short	(.L_158 - .L_157)


	//   ....[0]....
.L_157:
        /*00b8*/ 	.word	0xffffffff


	//   ....[1]....
        /*00bc*/ 	.word	0xffffffff


	//   ....[2]....
        /*00c0*/ 	.word	0xffffffff


	//   ....[3]....
        /*00c4*/ 	.word	0xffffffff


	//   ....[4]....
        /*00c8*/ 	.word	0xffffffff


	//   ....[5]....
        /*00cc*/ 	.word	0xffffffff


	//   ....[6]....
        /*00d0*/ 	.word	0xffffffff


	//   ....[7]....
        /*00d4*/ 	.word	0xffffffff


	//   ....[8]....
        /*00d8*/ 	.word	0xffffffff


	//   ....[9]....
        /*00dc*/ 	.word	0xffffffff


	//   ....[10]....
        /*00e0*/ 	.word	0xffffffff


	//   ....[11]....
        /*00e4*/ 	.word	0xffffffff


	//   ....[12]....
        /*00e8*/ 	.word	0xffffffff


	//   ....[13]....
        /*00ec*/ 	.word	0xffffffff


	//   ....[14]....
        /*00f0*/ 	.word	0xffffffff


	//   ....[15]....
        /*00f4*/ 	.word	0xffffffff


	//   ....[16]....
        /*00f8*/ 	.word	0xffffffff


	//   ....[17]....
        /*00fc*/ 	.word	0xffffffff


	//   ....[18]....
        /*0100*/ 	.word	0xffffffff


	//   ....[19]....
        /*0104*/ 	.word	0xffffffff


	//   ....[20]....
        /*0108*/ 	.word	0xffffffff


	//   ....[21]....
        /*010c*/ 	.word	0xffffffff


	//   ....[22]....
        /*0110*/ 	.word	0xffffffff


	//   ....[23]....
        /*0114*/ 	.word	0xffffffff


	//   ....[24]....
        /*0118*/ 	.word	0xffffffff


	//   ....[25]....
        /*011c*/ 	.word	0xffffffff


	//   ....[26]....
        /*0120*/ 	.word	0xffffffff


	//   ....[27]....
        /*0124*/ 	.word	0xffffffff


	//   ....[28]....
        /*0128*/ 	.word	0xffffffff


	//   ....[29]....
        /*012c*/ 	.word	0xffffffff


	//   ....[30]....
        /*0130*/ 	.word	0xffffffff


	//   ....[31]....
        /*0134*/ 	.word	0xffffffff


	//   ....[32]....
        /*0138*/ 	.word	0xffffffff


	//   ....[33]....
        /*013c*/ 	.word	0xffffffff


	//   ....[34]....
        /*0140*/ 	.word	0xffffffff


	//   ....[35]....
        /*0144*/ 	.word	0xffffffff


	//   ....[36]....
        /*0148*/ 	.word	0xffffffff


	//   ....[37]....
        /*014c*/ 	.word	0xffffffff


	//   ....[38]....
        /*0150*/ 	.word	0xffffffff


	//   ....[39]....
        /*0154*/ 	.word	0xffffffff


	//   ....[40]....
        /*0158*/ 	.word	0xffffffff


	//----- nvinfo : EIATTR_COOP_GROUP_INSTR_OFFSETS
	.align		4
.L_158:
        /*015c*/ 	.byte	0x04, 0x28
        /*015e*/ 	.short	(.L_160 - .L_159)


	//   ....[0]....
.L_159:
        /*0160*/ 	.word	0x00000090


	//   ....[1]....
        /*0164*/ 	.word	0x00000d90


	//   ....[2]....
        /*0168*/ 	.word	0x00000dd0


	//   ....[3]....
        /*016c*/ 	.word	0x00000e10


	//   ....[4]....
        /*0170*/ 	.word	0x00000e60


	//   ....[5]....
        /*0174*/ 	.word	0x00000ea0


	//   ....[6]....
        /*0178*/ 	.word	0x00000ed0


	//   ....[7]....
        /*017c*/ 	.word	0x00000f00


	//   ....[8]....
        /*0180*/ 	.word	0x00000f20


	//   ....[9]....
        /*0184*/ 	.word	0x00003e60


	//   ....[10]....
        /*0188*/ 	.word	0x00003f10


	//   ....[11]....
        /*018c*/ 	.word	0x00003f20


	//   ....[12]....
        /*0190*/ 	.word	0x00003f50


	//   ....[13]....
        /*0194*/ 	.word	0x00007670


	//   ....[14]....
        /*0198*/ 	.word	0x00007690


	//   ....[15]....
        /*019c*/ 	.word	0x000076b0


	//   ....[16]....
        /*01a0*/ 	.word	0x000076d0


	//   ....[17]....
        /*01a4*/ 	.word	0x000098a0


	//   ....[18]....
        /*01a8*/ 	.word	0x000098b0


	//   ....[19]....
        /*01ac*/ 	.word	0x000098f0


	//   ....[20]....
        /*01b0*/ 	.word	0x00009910


	//   ....[21]....
        /*01b4*/ 	.word	0x0000aa70


	//   ....[22]....
        /*01b8*/ 	.word	0x0000aaa0


	//   ....[23]....
        /*01bc*/ 	.word	0x0000aae0


	//   ....[24]....
        /*01c0*/ 	.word	0x0000ab20


	//   ....[25]....
        /*01c4*/ 	.word	0x0000ace0


	//   ....[26]....
        /*01c8*/ 	.word	0x0000acf0


	//   ....[27]....
        /*01cc*/ 	.word	0x0000ade0


	//   ....[28]....
        /*01d0*/ 	.word	0x0000ae10


	//   ....[29]....
        /*01d4*/ 	.word	0x0000aee0


	//   ....[30]....
        /*01d8*/ 	.word	0x0000af10


	//   ....[31]....
        /*01dc*/ 	.word	0x0000afe0


	//   ....[32]....
        /*01e0*/ 	.word	0x0000b000


	//   ....[33]....
        /*01e4*/ 	.word	0x0000b780


	//   ....[34]....
        /*01e8*/ 	.word	0x0000b7a0


	//   ....[35]....
        /*01ec*/ 	.word	0x0000b870


	//   ....[36]....
        /*01f0*/ 	.word	0x0000b8a0


	//   ....[37]....
        /*01f4*/ 	.word	0x0000b970


	//   ....[38]....
        /*01f8*/ 	.word	0x0000b9a0


	//   ....[39]....
        /*01fc*/ 	.word	0x0000ba70


	//   ....[40]....
        /*0200*/ 	.word	0x0000ba90


	//----- nvinfo : EIATTR_EXIT_INSTR_OFFSETS
	.align		4
.L_160:
        /*0204*/ 	.byte	0x04, 0x1c
        /*0206*/ 	.short	(.L_162 - .L_161)


	//   ....[0]....
.L_161:
        /*0208*/ 	.word	0x00000320


	//   ....[1]....
        /*020c*/ 	.word	0x0000b010


	//   ....[2]....
        /*0210*/ 	.word	0x0000b060


	//   ....[3]....
        /*0214*/ 	.word	0x0000b0c0


	//   ....[4]....
        /*0218*/ 	.word	0x0000baa0


	//   ....[5]....
        /*021c*/ 	.word	0x0000baf0


	//   ....[6]....
        /*0220*/ 	.word	0x0000bb50


	//----- nvinfo : EIATTR_CTAIDZ_USED
	.align		4
.L_162:
        /*0224*/ 	.byte	0x01, 0x04
	.zero		2


	//----- nvinfo : EIATTR_MAX_THREADS
	.align		4
        /*0228*/ 	.byte	0x04, 0x05
        /*022a*/ 	.short	(.L_164 - .L_163)
.L_163:
        /*022c*/ 	.word	0x00000100
        /*0230*/ 	.word	0x00000001
        /*0234*/ 	.word	0x00000001


	//----- nvinfo : EIATTR_CRS_STACK_SIZE
	.align		4
.L_164:
        /*0238*/ 	.byte	0x04, 0x1e
        /*023a*/ 	.short	(.L_166 - .L_165)
.L_165:
        /*023c*/ 	.word	0x00000000
.L_166:


//--------------------- .nv.info._ZN7cutlass13device_kernelIN5flash19enable_sm80_to_sm89INS1_16FlashAttnFwdSm80INS1_25CollectiveMainloopFwdSm80ILi8ELi1ELb1EN4cute5tupleIJNS5_1CILi128EEES8_S8_EEELi128ENS_6half_tEfNS_4arch4Sm80ELb0ELb0ELb1ELb1ELb0ELb1ELb1ELb0EEENS1_21CollectiveEpilogueFwdIS9_NS6_IJNS7_ILi1EEESF_SF_EEESA_SC_Li256ELb1ELb1ELb0ELb0EEENS1_19SingleTileSchedulerILb1ELb0ELb1ELi128EEEEEEEEEvNT_6ParamsE --------------------------
	.section	.nv.info._ZN7cutlass13device_kernelIN5flash19enable_sm80_to_sm89INS1_16FlashAttnFwdSm80INS1_25CollectiveMainloopFwdSm80ILi8ELi1ELb1EN4cute5tupleIJNS5_1CILi128EEES8_S8_EEELi128ENS_6half_tEfNS_4arch4Sm80ELb0ELb0ELb1ELb1ELb0ELb1ELb1ELb0EEENS1_21CollectiveEpilogueFwdIS9_NS6_IJNS7_ILi1EEESF_SF_EEESA_SC_Li256ELb1ELb1ELb0ELb0EEENS1_19SingleTileSchedulerILb1ELb0ELb1ELi128EEEEEEEEEvNT_6ParamsE,"",@"SHT_CUDA_INFO"
	.sectionflags	@""
	.align	4


	//----- nvinfo : EIATTR_CUDA_API_VERSION
	.align		4
        /*0000*/ 	.byte	0x04, 0x37
        /*0002*/ 	.short	(.L_168 - .L_167)
.L_167:
        /*0004*/ 	.word	0x00000082


	//----- nvinfo : EIATTR_SW2861232_WAR
	.align		4
.L_168:
        /*0008*/ 	.byte	0x01, 0x35
	.zero		2


	//----- nvinfo : EIATTR_PARAM_CBANK
	.align		4
        /*000c*/ 	.byte	0x04, 0x0a
        /*000e*/ 	.short	(.L_170 - .L_169)
	.align		4
.L_169:
        /*0010*/ 	.word	index@(.nv.constant0._ZN7cutlass13device_kernelIN5flash19enable_sm80_to_sm89INS1_16FlashAttnFwdSm80INS1_25CollectiveMainloopFwdSm80ILi8ELi1ELb1EN4cute5tupleIJNS5_1CILi128EEES8_S8_EEELi128ENS_6half_tEfNS_4arch4Sm80ELb0ELb0ELb1ELb1ELb0ELb1ELb1ELb0EEENS1_21CollectiveEpilogueFwdIS9_NS6_IJNS7_ILi1EEESF_SF_EEESA_SC_Li256ELb1ELb1ELb0ELb0EEENS1_19SingleTileSchedulerILb1ELb0ELb1ELi128EEEEEEEEEvNT_6ParamsE)
        /*0014*/ 	.short	0x0160
        /*0016*/ 	.short	0x0418


	//----- nvinfo : EIATTR_CBANK_PARAM_SIZE
	.align		4
.L_170:
        /*0018*/ 	.byte	0x03, 0x19
        /*001a*/ 	.short	0x0418


	//----- nvinfo : EIATTR_KPARAM_INFO
	.align		4
        /*001c*/ 	.byte	0x04, 0x17
        /*001e*/ 	.short	(.L_172 - .L_171)
.L_171:
        /*0020*/ 	.word	0x00000000
        /*0024*/ 	.short	0x0000
        /*0026*/ 	.short	0x0000
        /*0028*/ 	.byte	0x00, 0xf0, 0x61, 0x10


	//----- nvinfo : EIATTR_MAXREG_COUNT
	.align		4
.L_172:
        /*002c*/ 	.byte	0x03, 0x1b
        /*002e*/ 	.short	0x00ff


	//----- nvinfo : EIATTR_NUM_BARRIERS
	.align		4
        /*0030*/ 	.byte	0x02, 0x4c
        /*0032*/ 	.byte	0x02
	.zero		1


	//----- nvinfo : EIATTR_ANNOTATIONS
	.align		4
        /*0034*/ 	.byte	0x04, 0x55
        /*0036*/ 	.short	(.L_174 - .L_173)


	//   ....[0]....
.L_173:
        /* <DEDUP_REMOVED lines=24> */


	//----- nvinfo : EIATTR_MERCURY_ISA_VERSION
	.align		4
.L_174:
        /*01a0*/ 	.byte	0x03, 0x5f
        /*01a2*/ 	.short	0x0000


	//----- nvinfo : EIATTR_COOP_GROUP_MASK_REGIDS
	.align		4
        /*01a4*/ 	.byte	0x04, 0x29
        /*01a6*/ 	.short	(.L_176 - .L_175)


	//   ....[0]....
.L_175:
        /*01a8*/ 	.word	0xffffffff


	//   ....[1]....
        /*01ac*/ 	.word	0xffffffff


	//   ....[2]....
        /*01b0*/ 	.word	0xffffffff


	//   ....[3]....
        /*01b4*/ 	.word	0xffffffff


	//   ....[4]....
        /*01b8*/ 	.word	0xffffffff


	//   ....[5]....
        /*01bc*/ 	.word	0xffffffff


	//   ....[6]....
        /*01c0*/ 	.word	0xffffffff


	//   ....[7]....
        /*01c4*/ 	.word	0xffffffff


	//   ....[8]....
        /*01c8*/ 	.word	0xffffffff


	//   ....[9]....
        /*01cc*/ 	.word	0xffffffff


	//   ....[10]....
        /*01d0*/ 	.word	0xffffffff


	//   ....[11]....
        /*01d4*/ 	.word	0xffffffff


	//   ....[12]....
        /*01d8*/ 	.word	0xffffffff


	//   ....[13]....
        /*01dc*/ 	.word	0xffffffff


	//   ....[14]....
        /*01e0*/ 	.word	0xffffffff


	//   ....[15]....
        /*01e4*/ 	.word	0xffffffff


	//   ....[16]....
        /*01e8*/ 	.word	0xffffffff


	//   ....[17]....
        /*01ec*/ 	.word	0xffffffff


	//   ....[18]....
        /*01f0*/ 	.word	0xffffffff


	//   ....[19]....
        /*01f4*/ 	.word	0xffffffff


	//   ....[20]....
        /*01f8*/ 	.word	0xffffffff


	//   ....[21]....
        /*01fc*/ 	.word	0xffffffff


	//   ....[22]....
        /*0200*/ 	.word	0xffffffff


	//   ....[23]....
        /*0204*/ 	.word	0xffffffff


	//   ....[24]....
        /*0208*/ 	.word	0xffffffff


	//   ....[25]....
        /*020c*/ 	.word	0xffffffff


	//   ....[26]....
        /*0210*/ 	.word	0xffffffff


	//   ....[27]....
        /*0214*/ 	.word	0xffffffff


	//   ....[28]....
        /*0218*/ 	.word	0xffffffff


	//   ....[29]....
        /*021c*/ 	.word	0xffffffff


	//   ....[30]....
        /*0220*/ 	.word	0xffffffff


	//   ....[31]....
        /*0224*/ 	.word	0xffffffff


	//   ....[32]....
        /*0228*/ 	.word	0xffffffff


	//   ....[33]....
        /*022c*/ 	.word	0xffffffff


	//   ....[34]....
        /*0230*/ 	.word	0xffffffff


	//   ....[35]....
        /*0234*/ 	.word	0xffffffff


	//   ....[36]....
        /*0238*/ 	.word	0xffffffff


	//   ....[37]....
        /*023c*/ 	.word	0xffffffff


	//   ....[38]....
        /*0240*/ 	.word	0xffffffff


	//   ....[39]....
        /*0244*/ 	.word	0xffffffff


	//   ....[40]....
        /*0248*/ 	.word	0xffffffff


	//----- nvinfo : EIATTR_COOP_GROUP_INSTR_OFFSETS
	.align		4
.L_176:
        /*024c*/ 	.byte	0x04, 0x28
        /*024e*/ 	.short	(.L_178 - .L_177)


	//   ....[0]....
.L_177:
        /*0250*/ 	.word	0x00000090


	//   ....[1]....
        /*0254*/ 	.word	0x00008140


	//   ....[2]....
        /*0258*/ 	.word	0x00008180


	//   ....[3]....
        /*025c*/ 	.word	0x00008230


	//   ....[4]....
        /*0260*/ 	.word	0x00008260


	//   ....[5]....
        /*0264*/ 	.word	0x000083d0


	//   ....[6]....
        /*0268*/ 	.word	0x00008410


	//   ....[7]....
        /*026c*/ 	.word	0x00008520


	//   ....[8]....
        /*0270*/ 	.word	0x00008560


	//   ....[9]....
        /*0274*/ 	.word	0x0000e980


	//   ....[10]....
        /*0278*/ 	.word	0x0000ea80


	//   ....[11]....
        /*027c*/ 	.word	0x0000ea90


	//   ....[12]....
        /*0280*/ 	.word	0x0000eac0


	//   ....[13]....
        /*0284*/ 	.word	0x000123a0


	//   ....[14]....
        /*0288*/ 	.word	0x000124f0


	//   ....[15]....
        /*028c*/ 	.word	0x00012660


	//   ....[16]....
        /*0290*/ 	.word	0x00012770


	//   ....[17]....
        /*0294*/ 	.word	0x00014940


	//   ....[18]....
        /*0298*/ 	.word	0x00014950


	//   ....[19]....
        /*029c*/ 	.word	0x00014980


	//   ....[20]....
        /*02a0*/ 	.word	0x000149a0


	//   ....[21]....
        /*02a4*/ 	.word	0x00015b50


	//   ....[22]....
        /*02a8*/ 	.word	0x00015b80


	//   ....[23]....
        /*02ac*/ 	.word	0x00015bb0


	//   ....[24]....
        /*02b0*/ 	.word	0x00015be0


	//   ....[25]....
        /*02b4*/ 	.word	0x00015da0


	//   ....[26]....
        /*02b8*/ 	.word	0x00015db0


	//   ....[27]....
        /*02bc*/ 	.word	0x00015ea0


	//   ....[28]....
        /*02c0*/ 	.word	0x00015ed0


	//   ....[29]....
        /*02c4*/ 	.word	0x00015fa0


	//   ....[30]....
        /*02c8*/ 	.word	0x00015fd0


	//   ....[31]....
        /*02cc*/ 	.word	0x000160a0


	//   ....[32]....
        /*02d0*/ 	.word	0x000160c0


	//   ....[33]....
        /*02d4*/ 	.word	0x00016800


	//   ....[34]....
        /*02d8*/ 	.word	0x00016820


	//   ....[35]....
        /*02dc*/ 	.word	0x00016900


	//   ....[36]....
        /*02e0*/ 	.word	0x00016930


	//   ....[37]....
        /*02e4*/ 	.word	0x00016a00


	//   ....[38]....
        /*02e8*/ 	.word	0x00016a30


	//   ....[39]....
        /*02ec*/ 	.word	0x00016b00


	//   ....[40]....
        /*02f0*/ 	.word	0x00016b20


	//----- nvinfo : EIATTR_EXIT_INSTR_OFFSETS
	.align		4
.L_178:
        /*02f4*/ 	.byte	0x04, 0x1c
        /*02f6*/ 	.short	(.L_180 - .L_179)


	//   ....[0]....
.L_179:
        /*02f8*/ 	.word	0x00000350


	//   ....[1]....
        /*02fc*/ 	.word	0x000160d0


	//   ....[2]....
        /*0300*/ 	.word	0x00016120


	//   ....[3]....
        /*0304*/ 	.word	0x00016180


	//   ....[4]....
        /*0308*/ 	.word	0x00016b30


	//   ....[5]....
        /*030c*/ 	.word	0x00016b80


	//   ....[6]....
        /*0310*/ 	.word	0x00016be0


	//----- nvinfo : EIATTR_CTAIDZ_USED
	.align		4
.L_180:
        /*0314*/ 	.byte	0x01, 0x04
	.zero		2


	//----- nvinfo : EIATTR_MAX_THREADS
	.align		4
        /*0318*/ 	.byte	0x04, 0x05
        /*031a*/ 	.short	(.L_182 - .L_181)
.L_181:
        /*031c*/ 	.word	0x00000100
        /*0320*/ 	.word	0x00000001
        /*0324*/ 	.word	0x00000001


	//----- nvinfo : EIATTR_CRS_STACK_SIZE
	.align		4
.L_182:
        /*0328*/ 	.byte	0x04, 0x1e
        /*032a*/ 	.short	(.L_184 - .L_183)
.L_183:
        /*032c*/ 	.word	0x00000000
.L_184:


//--------------------- .nv.info._ZN7cutlass13device_kernelIN5flash19enable_sm80_to_sm89INS1_16FlashAttnFwdSm80INS1_25CollectiveMainloopFwdSm80ILi8ELi1ELb1EN4cute5tupleIJNS5_1CILi128EEENS7_ILi96EEES8_EEELi128ENS_6half_tEfNS_4arch4Sm80ELb0ELb1ELb1ELb0ELb0ELb0ELb1ELb0EEENS1_21CollectiveEpilogueFwdINS6_IJS8_S8_S9_EEENS6_IJNS7_ILi1EEESH_SH_EEESB_SD_Li256ELb0ELb1ELb0ELb0EEENS1_19SingleTileSchedulerILb0ELb0ELb1ELi128EEEEEEEEEvNT_6ParamsE --------------------------
	.section	.nv.info._ZN7cutlass13device_kernelIN5flash19enable_sm80_to_sm89INS1_16FlashAttnFwdSm80INS1_25CollectiveMainloopFwdSm80ILi8ELi1ELb1EN4cute5tupleIJNS5_1CILi128EEENS7_ILi96EEES8_EEELi128ENS_6half_tEfNS_4arch4Sm80ELb0ELb1ELb1ELb0ELb0ELb0ELb1ELb0EEENS1_21CollectiveEpilogueFwdINS6_IJS8_S8_S9_EEENS6_IJNS7_ILi1EEESH_SH_EEESB_SD_Li256ELb0ELb1ELb0ELb0EEENS1_19SingleTileSchedulerILb0ELb0ELb1ELi128EEEEEEEEEvNT_6ParamsE,"",@"SHT_CUDA_INFO"
	.sectionflags	@""
	.align	4


	//----- nvinfo : EIATTR_CUDA_API_VERSION
	.align		4
        /*0000*/ 	.byte	0x04, 0x37
        /*0002*/ 	.short	(.L_186 - .L_185)
.L_185:
        /*0004*/ 	.word	0x00000082


	//----- nvinfo : EIATTR_SW2861232_WAR
	.align		4
.L_186:
        /*0008*/ 	.byte	0x01, 0x35
	.zero		2


	//----- nvinfo : EIATTR_PARAM_CBANK
	.align		4
        /*000c*/ 	.byte	0x04, 0x0a
        /*000e*/ 	.short	(.L_188 - .L_187)
	.align		4
.L_187:
        /*0010*/ 	.word	index@(.nv.constant0._ZN7cutlass13device_kernelIN5flash19enable_sm80_to_sm89INS1_16FlashAttnFwdSm80INS1_25CollectiveMainloopFwdSm80ILi8ELi1ELb1EN4cute5tupleIJNS5_1CILi128EEENS7_ILi96EEES8_EEELi128ENS_6half_tEfNS_4arch4Sm80ELb0ELb1ELb1ELb0ELb0ELb0ELb1ELb0EEENS1_21CollectiveEpilogueFwdINS6_IJS8_S8_S9_EEENS6_IJNS7_ILi1EEESH_SH_EEESB_SD_Li256ELb0ELb1ELb0ELb0EEENS1_19SingleTileSchedulerILb0ELb0ELb1ELi128EEEEEEEEEvNT_6ParamsE)
        /*0014*/ 	.short	0x0160
        /*0016*/ 	.short	0x0418


	//----- nvinfo : EIATTR_CBANK_PARAM_SIZE
	.align		4
.L_188:
        /*0018*/ 	.byte	0x03, 0x19
        /*001a*/ 	.short	0x0418


	//----- nvinfo : EIATTR_KPARAM_INFO
	.align		4
        /*001c*/ 	.byte	0x04, 0x17
        /*001e*/ 	.short	(.L_190 - .L_189)
.L_189:
        /*0020*/ 	.word	0x00000000
        /*0024*/ 	.short	0x0000
        /*0026*/ 	.short	0x0000
        /*0028*/ 	.byte	0x00, 0xf0, 0x61, 0x10


	//----- nvinfo : EIATTR_MAXREG_COUNT
	.align		4
.L_190:
        /*002c*/ 	.byte	0x03, 0x1b
        /*002e*/ 	.short	0x00ff


	//----- nvinfo : EIATTR_NUM_BARRIERS
	.align		4
        /*0030*/ 	.byte	0x02, 0x4c
        /*0032*/ 	.byte	0x02
	.zero		1


	//----- nvinfo : EIATTR_MERCURY_ISA_VERSION
	.align		4
        /*0034*/ 	.byte	0x03, 0x5f
        /*0036*/ 	.short	0x0000


	//----- nvinfo : EIATTR_COOP_GROUP_MASK_REGIDS
	.align		4
        /*0038*/ 	.byte	0x04, 0x29
        /*003a*/ 	.short	(.L_192 - .L_191)


	//   ....[0]....
.L_191:
        /*003c*/ 	.word	0xffffffff


	//   ....[1]....
        /*0040*/ 	.word	0xffffffff


	//   ....[2]....
        /*0044*/ 	.word	0xffffffff


	//   ....[3]....
        /*0048*/ 	.word	0xffffffff


	//   ....[4]....
        /*004c*/ 	.word	0xffffffff


	//   ....[5]....
        /*0050*/ 	.word	0xffffffff


	//   ....[6]....
        /*0054*/ 	.word	0xffffffff


	//   ....[7]....
        /*0058*/ 	.word	0xffffffff


	//   ....[8]....
        /*005c*/ 	.word	0xffffffff


	//   ....[9]....
        /*0060*/ 	.word	0xffffffff


	//   ....[10]....
        /*0064*/ 	.word	0xffffffff


	//   ....[11]....
        /*0068*/ 	.word	0xffffffff


	//   ....[12]....
        /*006c*/ 	.word	0xffffffff


	//   ....[13]....
        /*0070*/ 	.word	0xffffffff


	//   ....[14]....
        /*0074*/ 	.word	0xffffffff


	//   ....[15]....
        /*0078*/ 	.word	0xffffffff


	//   ....[16]....
        /*007c*/ 	.word	0xffffffff


	//   ....[17]....
        /*0080*/ 	.word	0xffffffff


	//   ....[18]....
        /*0084*/ 	.word	0xffffffff


	//   ....[19]....
        /*0088*/ 	.word	0xffffffff


	//   ....[20]....
        /*008c*/ 	.word	0xffffffff


	//   ....[21]....
        /*0090*/ 	.word	0xffffffff


	//   ....[22]....
        /*0094*/ 	.word	0xffffffff


	//   ....[23]....
        /*0098*/ 	.word	0xffffffff


	//   ....[24]....
        /*009c*/ 	.word	0xffffffff


	//   ....[25]....
        /*00a0*/ 	.word	0xffffffff


	//   ....[26]....
        /*00a4*/ 	.word	0xffffffff


	//   ....[27]....
        /*00a8*/ 	.word	0xffffffff


	//   ....[28]....
        /*00ac*/ 	.word	0xffffffff


	//   ....[29]....
        /*00b0*/ 	.word	0xffffffff


	//   ....[30]....
        /*00b4*/ 	.word	0xffffffff


	//   ....[31]....
        /*00b8*/ 	.word	0xffffffff


	//   ....[32]....
        /*00bc*/ 	.word	0xffffffff


	//   ....[33]....
        /*00c0*/ 	.word	0xffffffff


	//   ....[34]....
        /*00c4*/ 	.word	0xffffffff


	//   ....[35]....
        /*00c8*/ 	.word	0xffffffff


	//   ....[36]....
        /*00cc*/ 	.word	0xffffffff


	//   ....[37]....
        /*00d0*/ 	.word	0xffffffff


	//   ....[38]....
        /*00d4*/ 	.word	0xffffffff


	//   ....[39]....
        /*00d8*/ 	.word	0xffffffff


	//   ....[40]....
        /*00dc*/ 	.word	0xffffffff


	//   ....[41]....
        /*00e0*/ 	.word	0xffffffff


	//   ....[42]....
        /*00e4*/ 	.word	0xffffffff


	//   ....[43]....
        /*00e8*/ 	.word	0xffffffff


	//   ....[44]....
        /*00ec*/ 	.word	0xffffffff


	//   ....[45]....
        /*00f0*/ 	.word	0xffffffff


	//   ....[46]....
        /*00f4*/ 	.word	0xffffffff


	//   ....[47]....
        /*00f8*/ 	.word	0xffffffff


	//   ....[48]....
        /*00fc*/ 	.word	0xffffffff


	//   ....[49]....
        /*0100*/ 	.word	0xffffffff


	//   ....[50]....
        /*0104*/ 	.word	0xffffffff


	//   ....[51]....
        /*0108*/ 	.word	0xffffffff


	//   ....[52]....
        /*010c*/ 	.word	0xffffffff


	//   ....[53]....
        /*0110*/ 	.word	0xffffffff


	//----- nvinfo : EIATTR_COOP_GROUP_INSTR_OFFSETS
	.align		4
.L_192:
        /*0114*/ 	.byte	0x04, 0x28
        /*0116*/ 	.short	(.L_194 - .L_193)


	//   ....[0]....
.L_193:
        /*0118*/ 	.word	0x00000ae0


	//   ....[1]....
        /*011c*/ 	.word	0x00000b20


	//   ....[2]....
        /*0120*/ 	.word	0x00000b50


	//   ....[3]....
        /*0124*/ 	.word	0x00000b90


	//   ....[4]....
        /*0128*/ 	.word	0x00000bc0


	//   ....[5]....
        /*012c*/ 	.word	0x00000c60


	//   ....[6]....
        /*0130*/ 	.word	0x00000f40


	//   ....[7]....
        /*0134*/ 	.word	0x00000f70


	//   ....[8]....
        /*0138*/ 	.word	0x00002710


	//   ....[9]....
        /*013c*/ 	.word	0x00002a80


	//   ....[10]....
        /*0140*/ 	.word	0x00003fc0


	//   ....[11]....
        /*0144*/ 	.word	0x00004010


	//   ....[12]....
        /*0148*/ 	.word	0x00004020


	//   ....[13]....
        /*014c*/ 	.word	0x00004050


	//   ....[14]....
        /*0150*/ 	.word	0x00006830


	//   ....[15]....
        /*0154*/ 	.word	0x00006bb0


	//   ....[16]....
        /*0158*/ 	.word	0x00007c20


	//   ....[17]....
        /*015c*/ 	.word	0x00007d10


	//   ....[18]....
        /*0160*/ 	.word	0x00007f90


	//   ....[19]....
        /*0164*/ 	.word	0x00008080


	//   ....[20]....
        /*0168*/ 	.word	0x0000aef0


	//   ....[21]....
        /*016c*/ 	.word	0x0000af10


	//   ....[22]....
        /*0170*/ 	.word	0x0000af40


	//   ....[23]....
        /*0174*/ 	.word	0x0000af70


	//   ....[24]....
        /*0178*/ 	.word	0x0000dd10


	//   ....[25]....
        /*017c*/ 	.word	0x0000e340


	//   ....[26]....
        /*0180*/ 	.word	0x0000f0e0


	//   ....[27]....
        /*0184*/ 	.word	0x0000f3e0


	//   ....[28]....
        /*0188*/ 	.word	0x0000f430


	//   ....[29]....
        /*018c*/ 	.word	0x0000f4f0


	//   ....[30]....
        /*0190*/ 	.word	0x00010d00


	//   ....[31]....
        /*0194*/ 	.word	0x00010d30


	//   ....[32]....
        /*0198*/ 	.word	0x00010d70


	//   ....[33]....
        /*019c*/ 	.word	0x00010d80


	//   ....[34]....
        /*01a0*/ 	.word	0x00011ea0


	//   ....[35]....
        /*01a4*/ 	.word	0x00011eb0


	//   ....[36]....
        /*01a8*/ 	.word	0x00011ed0


	//   ....[37]....
        /*01ac*/ 	.word	0x00011ef0


	//   ....[38]....
        /*01b0*/ 	.word	0x00011f10


	//   ....[39]....
        /*01b4*/ 	.word	0x00011f30


	//   ....[40]....
        /*01b8*/ 	.word	0x000120b0


	//   ....[41]....
        /*01bc*/ 	.word	0x000120e0


	//   ....[42]....
        /*01c0*/ 	.word	0x000121b0


	//   ....[43]....
        /*01c4*/ 	.word	0x000121e0


	//   ....[44]....
        /*01c8*/ 	.word	0x000122b0


	//   ....[45]....
        /*01cc*/ 	.word	0x000122d0


	//   ....[46]....
        /*01d0*/ 	.word	0x000128d0


	//   ....[47]....
        /*01d4*/ 	.word	0x000128f0


	//   ....[48]....
        /*01d8*/ 	.word	0x000129c0


	//   ....[49]....
        /*01dc*/ 	.word	0x000129f0


	//   ....[50]....
        /*01e0*/ 	.word	0x00012ac0


	//   ....[51]....
        /*01e4*/ 	.word	0x00012af0


	//   ....[52]....
        /*01e8*/ 	.word	0x00012bc0


	//   ....[53]....
        /*01ec*/ 	.word	0x00012be0


	//----- nvinfo : EIATTR_EXIT_INSTR_OFFSETS
	.align		4
.L_194:
        /*01f0*/ 	.byte	0x04, 0x1c
        /*01f2*/ 	.short	(.L_196 - .L_195)


	//   ....[0]....
.L_195:
        /*01f4*/ 	.word	0x00000030


	//   ....[1]....
        /*01f8*/ 	.word	0x000122e0


	//   ....[2]....
        /*01fc*/ 	.word	0x00012330


	//   ....[3]....
        /*0200*/ 	.word	0x00012390


	//   ....[4]....
        /*0204*/ 	.word	0x00012bf0


	//   ....[5]....
        /*0208*/ 	.word	0x00012c40


	//   ....[6]....
        /*020c*/ 	.word	0x00012ca0


	//----- nvinfo : EIATTR_CTAIDZ_USED
	.align		4
.L_196:
        /*0210*/ 	.byte	0x01, 0x04
	.zero		2


	//----- nvinfo : EIATTR_MAX_THREADS
	.align		4
        /*0214*/ 	.byte	0x04, 0x05
        /*0216*/ 	.short	(.L_198 - .L_197)
.L_197:
        /*0218*/ 	.word	0x00000100
        /*021c*/ 	.word	0x00000001
        /*0220*/ 	.word	0x00000001


	//----- nvinfo : EIATTR_CRS_STACK_SIZE
	.align		4
.L_198:
        /*0224*/ 	.byte	0x04, 0x1e
        /*0226*/ 	.short	(.L_200 - .L_199)
.L_199:
        /*0228*/ 	.word	0x00000000
.L_200:


//--------------------- .nv.info._ZN7cutlass13device_kernelIN5flash19enable_sm80_to_sm89INS1_16FlashAttnFwdSm80INS1_25CollectiveMainloopFwdSm80ILi8ELi1ELb1EN4cute5tupleIJNS5_1CILi128EEENS7_ILi96EEES8_EEELi128ENS_6half_tEfNS_4arch4Sm80ELb0ELb1ELb1ELb1ELb0ELb0ELb1ELb0EEENS1_21CollectiveEpilogueFwdINS6_IJS8_S8_S9_EEENS6_IJNS7_ILi1EEESH_SH_EEESB_SD_Li256ELb1ELb1ELb0ELb0EEENS1_19SingleTileSchedulerILb1ELb0ELb1ELi128EEEEEEEEEvNT_6ParamsE --------------------------
	.section	.nv.info._ZN7cutlass13device_kernelIN5flash19enable_sm80_to_sm89INS1_16FlashAttnFwdSm80INS1_25CollectiveMainloopFwdSm80ILi8ELi1ELb1EN4cute5tupleIJNS5_1CILi128EEENS7_ILi96EEES8_EEELi128ENS_6half_tEfNS_4arch4Sm80ELb0ELb1ELb1ELb1ELb0ELb0ELb1ELb0EEENS1_21CollectiveEpilogueFwdINS6_IJS8_S8_S9_EEENS6_IJNS7_ILi1EEESH_SH_EEESB_SD_Li256ELb1ELb1ELb0ELb0EEENS1_19SingleTileSchedulerILb1ELb0ELb1ELi128EEEEEEEEEvNT_6ParamsE,"",@"SHT_CUDA_INFO"
	.sectionflags	@""
	.align	4


	//----- nvinfo : EIATTR_CUDA_API_VERSION
	.align		4
        /*0000*/ 	.byte	0x04, 0x37
        /*0002*/ 	.short	(.L_202 - .L_201)
.L_201:
        /*0004*/ 	.word	0x00000082


	//----- nvinfo : EIATTR_SW2861232_WAR
	.align		4
.L_202:
        /*0008*/ 	.byte	0x01, 0x35
	.zero		2


	//----- nvinfo : EIATTR_PARAM_CBANK
	.align		4
        /*000c*/ 	.byte	0x04, 0x0a
        /*000e*/ 	.short	(.L_204 - .L_203)
	.align		4
.L_203:
        /*0010*/ 	.word	index@(.nv.constant0._ZN7cutlass13device_kernelIN5flash19enable_sm80_to_sm89INS1_16FlashAttnFwdSm80INS1_25CollectiveMainloopFwdSm80ILi8ELi1ELb1EN4cute5tupleIJNS5_1CILi128EEENS7_ILi96EEES8_EEELi128ENS_6half_tEfNS_4arch4Sm80ELb0ELb1ELb1ELb1ELb0ELb0ELb1ELb0EEENS1_21CollectiveEpilogueFwdINS6_IJS8_S8_S9_EEENS6_IJNS7_ILi1EEESH_SH_EEESB_SD_Li256ELb1ELb1ELb0ELb0EEENS1_19SingleTileSchedulerILb1ELb0ELb1ELi128EEEEEEEEEvNT_6ParamsE)
        /*0014*/ 	.short	0x0160
        /*0016*/ 	.short	0x0418


	//----- nvinfo : EIATTR_CBANK_PARAM_SIZE
	.align		4
.L_204:
        /*0018*/ 	.byte	0x03, 0x19
        /*001a*/ 	.short	0x0418


	//----- nvinfo : EIATTR_KPARAM_INFO
	.align		4
        /*001c*/ 	.byte	0x04, 0x17
        /*001e*/ 	.short	(.L_206 - .L_205)
.L_205:
        /*0020*/ 	.word	0x00000000
        /*0024*/ 	.short	0x0000
        /*0026*/ 	.short	0x0000
        /*0028*/ 	.byte	0x00, 0xf0, 0x61, 0x10


	//----- nvinfo : EIATTR_MAXREG_COUNT
	.align		4
.L_206:
        /*002c*/ 	.byte	0x03, 0x1b
        /*002e*/ 	.short	0x00ff


	//----- nvinfo : EIATTR_NUM_BARRIERS
	.align		4
        /*0030*/ 	.byte	0x02, 0x4c
        /*0032*/ 	.byte	0x02
	.zero		1


	//----- nvinfo : EIATTR_MERCURY_ISA_VERSION
	.align		4
        /*0034*/ 	.byte	0x03, 0x5f
        /*0036*/ 	.short	0x0000


	//----- nvinfo : EIATTR_COOP_GROUP_MASK_REGIDS
	.align		4
        /*0038*/ 	.byte	0x04, 0x29
        /*003a*/ 	.short	(.L_208 - .L_207)


	//   ....[0]....
.L_207:
        /*003c*/ 	.word	0xffffffff


	//   ....[1]....
        /*0040*/ 	.word	0xffffffff


	//   ....[2]....
        /*0044*/ 	.word	0xffffffff


	//   ....[3]....
        /*0048*/ 	.word	0xffffffff


	//   ....[4]....
        /*004c*/ 	.word	0xffffffff


	//   ....[5]....
        /*0050*/ 	.word	0xffffffff


	//   ....[6]....
        /*0054*/ 	.word	0xffffffff


	//   ....[7]....
        /*0058*/ 	.word	0xffffffff


	//   ....[8]....
        /*005c*/ 	.word	0xffffffff


	//   ....[9]....
        /*0060*/ 	.word	0xffffffff


	//   ....[10]....
        /*0064*/ 	.word	0xffffffff


	//   ....[11]....
        /*0068*/ 	.word	0xffffffff


	//   ....[12]....
        /*006c*/ 	.word	0xffffffff


	//   ....[13]....
        /*0070*/ 	.word	0xffffffff


	//   ....[14]....
        /*0074*/ 	.word	0xffffffff


	//   ....[15]....
        /*0078*/ 	.word	0xffffffff


	//   ....[16]....
        /*007c*/ 	.word	0xffffffff


	//   ....[17]....
        /*0080*/ 	.word	0xffffffff


	//   ....[18]....
        /*0084*/ 	.word	0xffffffff


	//   ....[19]....
        /*0088*/ 	.word	0xffffffff


	//   ....[20]....
        /*008c*/ 	.word	0xffffffff


	//   ....[21]....
        /*0090*/ 	.word	0xffffffff


	//   ....[22]....
        /*0094*/ 	.word	0xffffffff


	//   ....[23]....
        /*0098*/ 	.word	0xffffffff


	//   ....[24]....
        /*009c*/ 	.word	0xffffffff


	//   ....[25]....
        /*00a0*/ 	.word	0xffffffff


	//   ....[26]....
        /*00a4*/ 	.word	0xffffffff


	//   ....[27]....
        /*00a8*/ 	.word	0xffffffff


	//   ....[28]....
        /*00ac*/ 	.word	0xffffffff


	//   ....[29]....
        /*00b0*/ 	.word	0xffffffff


	//   ....[30]....
        /*00b4*/ 	.word	0xffffffff


	//   ....[31]....
        /*00b8*/ 	.word	0xffffffff


	//   ....[32]....
        /*00bc*/ 	.word	0xffffffff


	//   ....[33]....
        /*00c0*/ 	.word	0xffffffff


	//   ....[34]....
        /*00c4*/ 	.word	0xffffffff


	//   ....[35]....
        /*00c8*/ 	.word	0xffffffff


	//   ....[36]....
        /*00cc*/ 	.word	0xffffffff


	//   ....[37]....
        /*00d0*/ 	.word	0xffffffff


	//   ....[38]....
        /*00d4*/ 	.word	0xffffffff


	//   ....[39]....
        /*00d8*/ 	.word	0xffffffff


	//   ....[40]....
        /*00dc*/ 	.word	0xffffffff


	//   ....[41]....
        /*00e0*/ 	.word	0xffffffff


	//   ....[42]....
        /*00e4*/ 	.word	0xffffffff


	//   ....[43]....
        /*00e8*/ 	.word	0xffffffff


	//   ....[44]....
        /*00ec*/ 	.word	0xffffffff


	//   ....[45]....
        /*00f0*/ 	.word	0xffffffff


	//   ....[46]....
        /*00f4*/ 	.word	0xffffffff


	//   ....[47]....
        /*00f8*/ 	.word	0xffffffff


	//   ....[48]....
        /*00fc*/ 	.word	0xffffffff


	//   ....[49]....
        /*0100*/ 	.word	0xffffffff


	//   ....[50]....
        /*0104*/ 	.word	0xffffffff


	//   ....[51]....
        /*0108*/ 	.word	0xffffffff


	//   ....[52]....
        /*010c*/ 	.word	0xffffffff


	//   ....[53]....
        /*0110*/ 	.word	0xffffffff


	//   ....[54]....
        /*0114*/ 	.word	0xffffffff


	//----- nvinfo : EIATTR_COOP_GROUP_INSTR_OFFSETS
	.align		4
.L_208:
        /*0118*/ 	.byte	0x04, 0x28
        /*011a*/ 	.short	(.L_210 - .L_209)


	//   ....[0]....
.L_209:
        /*011c*/ 	.word	0x00000080


	//   ....[1]....
        /*0120*/ 	.word	0x00001000


	//   ....[2]....
        /*0124*/ 	.word	0x00001050


	//   ....[3]....
        /*0128*/ 	.word	0x00001090


	//   ....[4]....
        /*012c*/ 	.word	0x000010f0


	//   ....[5]....
        /*0130*/ 	.word	0x00001290


	//   ....[6]....
        /*0134*/ 	.word	0x000012d0


	//   ....[7]....
        /*0138*/ 	.word	0x00001360


	//   ....[8]....
        /*013c*/ 	.word	0x000013a0


	//   ....[9]....
        /*0140*/ 	.word	0x00002ca0


	//   ....[10]....
        /*0144*/ 	.word	0x00002f90


	//   ....[11]....
        /*0148*/ 	.word	0x000044a0


	//   ....[12]....
        /*014c*/ 	.word	0x000044f0


	//   ....[13]....
        /*0150*/ 	.word	0x00004500


	//   ....[14]....
        /*0154*/ 	.word	0x00004530


	//   ....[15]....
        /*0158*/ 	.word	0x00006b80


	//   ....[16]....
        /*015c*/ 	.word	0x00007060


	//   ....[17]....
        /*0160*/ 	.word	0x000080c0


	//   ....[18]....
        /*0164*/ 	.word	0x000081b0


	//   ....[19]....
        /*0168*/ 	.word	0x00008430


	//   ....[20]....
        /*016c*/ 	.word	0x00008520


	//   ....[21]....
        /*0170*/ 	.word	0x0000b380


	//   ....[22]....
        /*0174*/ 	.word	0x0000b3a0


	//   ....[23]....
        /*0178*/ 	.word	0x0000b3d0


	//   ....[24]....
        /*017c*/ 	.word	0x0000b400


	//   ....[25]....
        /*0180*/ 	.word	0x0000e1c0


	//   ....[26]....
        /*0184*/ 	.word	0x0000e7b0


	//   ....[27]....
        /*0188*/ 	.word	0x0000f540


	//   ....[28]....
        /*018c*/ 	.word	0x0000f840


	//   ....[29]....
        /*0190*/ 	.word	0x0000f890


	//   ....[30]....
        /*0194*/ 	.word	0x0000f950


	//   ....[31]....
        /*0198*/ 	.word	0x00011160


	//   ....[32]....
        /*019c*/ 	.word	0x00011190


	//   ....[33]....
        /*01a0*/ 	.word	0x000111d0


	//   ....[34]....
        /*01a4*/ 	.word	0x000111e0


	//   ....[35]....
        /*01a8*/ 	.word	0x000122e0


	//   ....[36]....
        /*01ac*/ 	.word	0x00012320


	//   ....[37]....
        /*01b0*/ 	.word	0x00012360


	//   ....[38]....
        /*01b4*/ 	.word	0x000123a0


	//   ....[39]....
        /*01b8*/ 	.word	0x000125a0


	//   ....[40]....
        /*01bc*/ 	.word	0x000125b0


	//   ....[41]....
        /*01c0*/ 	.word	0x000126a0


	//   ....[42]....
        /*01c4*/ 	.word	0x000126d0


	//   ....[43]....
        /*01c8*/ 	.word	0x000127a0


	//   ....[44]....
        /*01cc*/ 	.word	0x000127d0


	//   ....[45]....
        /*01d0*/ 	.word	0x000128a0


	//   ....[46]....
        /*01d4*/ 	.word	0x000128c0


	//   ....[47]....
        /*01d8*/ 	.word	0x00013040


	//   ....[48]....
        /*01dc*/ 	.word	0x00013060


	//   ....[49]....
        /*01e0*/ 	.word	0x00013130


	//   ....[50]....
        /*01e4*/ 	.word	0x00013160


	//   ....[51]....
        /*01e8*/ 	.word	0x00013230


	//   ....[52]....
        /*01ec*/ 	.word	0x00013260


	//   ....[53]....
        /*01f0*/ 	.word	0x00013330


	//   ....[54]....
        /*01f4*/ 	.word	0x00013350


	//----- nvinfo : EIATTR_EXIT_INSTR_OFFSETS
	.align		4
.L_210:
        /*01f8*/ 	.byte	0x04, 0x1c
        /*01fa*/ 	.short	(.L_212 - .L_211)


	//   ....[0]....
.L_211:
        /*01fc*/ 	.word	0x00000330


	//   ....[1]....
        /*0200*/ 	.word	0x000128d0


	//   ....[2]....
        /*0204*/ 	.word	0x00012920


	//   ....[3]....
        /*0208*/ 	.word	0x00012980


	//   ....[4]....
        /*020c*/ 	.word	0x00013360


	//   ....[5]....
        /*0210*/ 	.word	0x000133b0


	//   ....[6]....
        /*0214*/ 	.word	0x00013410


	//----- nvinfo : EIATTR_CTAIDZ_USED
	.align		4
.L_212:
        /*0218*/ 	.byte	0x01, 0x04
	.zero		2


	//----- nvinfo : EIATTR_MAX_THREADS
	.align		4
        /*021c*/ 	.byte	0x04, 0x05
        /*021e*/ 	.short	(.L_214 - .L_213)
.L_213:
        /*0220*/ 	.word	0x00000100
        /*0224*/ 	.word	0x00000001
        /*0228*/ 	.word	0x00000001


	//----- nvinfo : EIATTR_CRS_STACK_SIZE
	.align		4
.L_214:
        /*022c*/ 	.byte	0x04, 0x1e
        /*022e*/ 	.short	(.L_216 - .L_215)
.L_215:
        /*0230*/ 	.word	0x00000000
.L_216:


//--------------------- .nv.info._ZN7cutlass13device_kernelIN5flash19enable_sm80_to_sm89INS1_16FlashAttnFwdSm80INS1_25CollectiveMainloopFwdSm80ILi8ELi1ELb1EN4cute5tupleIJNS5_1CILi128EEENS7_ILi96EEES8_EEELi128ENS_6half_tEfNS_4arch4Sm80ELb0ELb1ELb1ELb1ELb0ELb1ELb1ELb0EEENS1_21CollectiveEpilogueFwdINS6_IJS8_S8_S9_EEENS6_IJNS7_ILi1EEESH_SH_EEESB_SD_Li256ELb1ELb1ELb0ELb0EEENS1_19SingleTileSchedulerILb1ELb0ELb1ELi128EEEEEEEEEvNT_6ParamsE --------------------------
	.section	.nv.info._ZN7cutlass13device_kernelIN5flash19enable_sm80_to_sm89INS1_16FlashAttnFwdSm80INS1_25CollectiveMainloopFwdSm80ILi8ELi1ELb1EN4cute5tupleIJNS5_1CILi128EEENS7_ILi96EEES8_EEELi128ENS_6half_tEfNS_4arch4Sm80ELb0ELb1ELb1ELb1ELb0ELb1ELb1ELb0EEENS1_21CollectiveEpilogueFwdINS6_IJS8_S8_S9_EEENS6_IJNS7_ILi1EEESH_SH_EEESB_SD_Li256ELb1ELb1ELb0ELb0EEENS1_19SingleTileSchedulerILb1ELb0ELb1ELi128EEEEEEEEEvNT_6ParamsE,"",@"SHT_CUDA_INFO"
	.sectionflags	@""
	.align	4


	//----- nvinfo : EIATTR_CUDA_API_VERSION
	.align		4
        /*0000*/ 	.byte	0x04, 0x37
        /*0002*/ 	.short	(.L_218 - .L_217)
.L_217:
        /*0004*/ 	.word	0x00000082


	//----- nvinfo : EIATTR_SW2861232_WAR
	.align		4
.L_218:
        /*0008*/ 	.byte	0x01, 0x35
	.zero		2


	//----- nvinfo : EIATTR_PARAM_CBANK
	.align		4
        /*000c*/ 	.byte	0x04, 0x0a
        /*000e*/ 	.short	(.L_220 - .L_219)
	.align		4
.L_219:
        /*0010*/ 	.word	index@(.nv.constant0._ZN7cutlass13device_kernelIN5flash19enable_sm80_to_sm89INS1_16FlashAttnFwdSm80INS1_25CollectiveMainloopFwdSm80ILi8ELi1ELb1EN4cute5tupleIJNS5_1CILi128EEENS7_ILi96EEES8_EEELi128ENS_6half_tEfNS_4arch4Sm80ELb0ELb1ELb1ELb1ELb0ELb1ELb1ELb0EEENS1_21CollectiveEpilogueFwdINS6_IJS8_S8_S9_EEENS6_IJNS7_ILi1EEESH_SH_EEESB_SD_Li256ELb1ELb1ELb0ELb0EEENS1_19SingleTileSchedulerILb1ELb0ELb1ELi128EEEEEEEEEvNT_6ParamsE)
        /*0014*/ 	.short	0x0160
        /*0016*/ 	.short	0x0418


	//----- nvinfo : EIATTR_CBANK_PARAM_SIZE
	.align		4
.L_220:
        /*0018*/ 	.byte	0x03, 0x19
        /*001a*/ 	.short	0x0418


	//----- nvinfo : EIATTR_KPARAM_INFO
	.align		4
        /*001c*/ 	.byte	0x04, 0x17
        /*001e*/ 	.short	(.L_222 - .L_221)
.L_221:
        /*0020*/ 	.word	0x00000000
        /*0024*/ 	.short	0x0000
        /*0026*/ 	.short	0x0000
        /*0028*/ 	.byte	0x00, 0xf0, 0x61, 0x10


	//----- nvinfo : EIATTR_MAXREG_COUNT
	.align		4
.L_222:
        /*002c*/ 	.byte	0x03, 0x1b
        /*002e*/ 	.short	0x00ff


	//----- nvinfo : EIATTR_NUM_BARRIERS
	.align		4
        /*0030*/ 	.byte	0x02, 0x4c
        /*0032*/ 	.byte	0x02
	.zero		1


	//----- nvinfo : EIATTR_MERCURY_ISA_VERSION
	.align		4
        /*0034*/ 	.byte	0x03, 0x5f
        /*0036*/ 	.short	0x0000


	//----- nvinfo : EIATTR_COOP_GROUP_MASK_REGIDS
	.align		4
        /*0038*/ 	.byte	0x04, 0x29
        /*003a*/ 	.short	(.L_224 - .L_223)


	//   ....[0]....
.L_223:
        /*003c*/ 	.word	0xffffffff


	//   ....[1]....
        /*0040*/ 	.word	0xffffffff


	//   ....[2]....
        /*0044*/ 	.word	0xffffffff


	//   ....[3]....
        /*0048*/ 	.word	0xffffffff


	//   ....[4]....
        /*004c*/ 	.word	0xffffffff


	//   ....[5]....
        /*0050*/ 	.word	0xffffffff


	//   ....[6]....
        /*0054*/ 	.word	0xffffffff


	//   ....[7]....
        /*0058*/ 	.word	0xffffffff


	//   ....[8]....
        /*005c*/ 	.word	0xffffffff


	//   ....[9]....
        /*0060*/ 	.word	0xffffffff


	//   ....[10]....
        /*0064*/ 	.word	0xffffffff


	//   ....[11]....
        /*0068*/ 	.word	0xffffffff


	//   ....[12]....
        /*006c*/ 	.word	0xffffffff


	//   ....[13]....
        /*0070*/ 	.word	0xffffffff


	//   ....[14]....
        /*0074*/ 	.word	0xffffffff


	//   ....[15]....
        /*0078*/ 	.word	0xffffffff


	//   ....[16]....
        /*007c*/ 	.word	0xffffffff


	//   ....[17]....
        /*0080*/ 	.word	0xffffffff


	//   ....[18]....
        /*0084*/ 	.word	0xffffffff


	//   ....[19]....
        /*0088*/ 	.word	0xffffffff


	//   ....[20]....
        /*008c*/ 	.word	0xffffffff


	//   ....[21]....
        /*0090*/ 	.word	0xffffffff


	//   ....[22]....
        /*0094*/ 	.word	0xffffffff


	//   ....[23]....
        /*0098*/ 	.word	0xffffffff


	//   ....[24]....
        /*009c*/ 	.word	0xffffffff


	//   ....[25]....
        /*00a0*/ 	.word	0xffffffff


	//   ....[26]....
        /*00a4*/ 	.word	0xffffffff


	//   ....[27]....
        /*00a8*/ 	.word	0xffffffff


	//   ....[28]....
        /*00ac*/ 	.word	0xffffffff


	//   ....[29]....
        /*00b0*/ 	.word	0xffffffff


	//   ....[30]....
        /*00b4*/ 	.word	0xffffffff


	//   ....[31]....
        /*00b8*/ 	.word	0xffffffff


	//   ....[32]....
        /*00bc*/ 	.word	0xffffffff


	//   ....[33]....
        /*00c0*/ 	.word	0xffffffff


	//   ....[34]....
        /*00c4*/ 	.word	0xffffffff


	//   ....[35]....
        /*00c8*/ 	.word	0xffffffff


	//   ....[36]....
        /*00cc*/ 	.word	0xffffffff


	//   ....[37]....
        /*00d0*/ 	.word	0xffffffff


	//   ....[38]....
        /*00d4*/ 	.word	0xffffffff


	//   ....[39]....
        /*00d8*/ 	.word	0xffffffff


	//   ....[40]....
        /*00dc*/ 	.word	0xffffffff


	//   ....[41]....
        /*00e0*/ 	.word	0xffffffff


	//   ....[42]....
        /*00e4*/ 	.word	0xffffffff


	//   ....[43]....
        /*00e8*/ 	.word	0xffffffff


	//   ....[44]....
        /*00ec*/ 	.word	0xffffffff


	//   ....[45]....
        /*00f0*/ 	.word	0xffffffff


	//   ....[46]....
        /*00f4*/ 	.word	0xffffffff


	//   ....[47]....
        /*00f8*/ 	.word	0xffffffff


	//   ....[48]....
        /*00fc*/ 	.word	0xffffffff


	//   ....[49]....
        /*0100*/ 	.word	0xffffffff


	//   ....[50]....
        /*0104*/ 	.word	0xffffffff


	//   ....[51]....
        /*0108*/ 	.word	0xffffffff


	//   ....[52]....
        /*010c*/ 	.word	0xffffffff


	//   ....[53]....
        /*0110*/ 	.word	0xffffffff


	//   ....[54]....
        /*0114*/ 	.word	0xffffffff


	//   ....[55]....
        /*0118*/ 	.word	0xffffffff


	//   ....[56]....
        /*011c*/ 	.word	0xffffffff


	//   ....[57]....
        /*0120*/ 	.word	0xffffffff


	//   ....[58]....
        /*0124*/ 	.word	0xffffffff


	//   ....[59]....
        /*0128*/ 	.word	0xffffffff


	//   ....[60]....
        /*012c*/ 	.word	0xffffffff


	//   ....[61]....
        /*0130*/ 	.word	0xffffffff


	//   ....[62]....
        /*0134*/ 	.word	0xffffffff


	//   ....[63]....
        /*0138*/ 	.word	0xffffffff


	//   ....[64]....
        /*013c*/ 	.word	0xffffffff


	//   ....[65]....
        /*0140*/ 	.word	0xffffffff


	//   ....[66]....
        /*0144*/ 	.word	0xffffffff


	//   ....[67]....
        /*0148*/ 	.word	0xffffffff


	//   ....[68]....
        /*014c*/ 	.word	0xffffffff


	//   ....[69]....
        /*0150*/ 	.word	0xffffffff


	//   ....[70]....
        /*0154*/ 	.word	0xffffffff


	//   ....[71]....
        /*0158*/ 	.word	0xffffffff


	//   ....[72]....
        /*015c*/ 	.word	0xffffffff


	//   ....[73]....
        /*0160*/ 	.word	0xffffffff


	//   ....[74]....
        /*0164*/ 	.word	0xffffffff


	//   ....[75]....
        /*0168*/ 	.word	0xffffffff


	//   ....[76]....
        /*016c*/ 	.word	0xffffffff


	//   ....[77]....
        /*0170*/ 	.word	0xffffffff


	//   ....[78]....
        /*0174*/ 	.word	0xffffffff


	//   ....[79]....
        /*0178*/ 	.word	0xffffffff


	//   ....[80]....
        /*017c*/ 	.word	0xffffffff


	//   ....[81]....
        /*0180*/ 	.word	0xffffffff


	//   ....[82]....
        /*0184*/ 	.word	0xffffffff


	//   ....[83]....
        /*0188*/ 	.word	0xffffffff


	//   ....[84]....
        /*018c*/ 	.word	0xffffffff


	//   ....[85]....
        /*0190*/ 	.word	0xffffffff


	//   ....[86]....
        /*0194*/ 	.word	0xffffffff


	//----- nvinfo : EIATTR_COOP_GROUP_INSTR_OFFSETS
	.align		4
.L_224:
        /*0198*/ 	.byte	0x04, 0x28
        /*019a*/ 	.short	(.L_226 - .L_225)


	//   ....[0]....
.L_225:
        /*019c*/ 	.word	0x00000080


	//   ....[1]....
        /*01a0*/ 	.word	0x00006b30


	//   ....[2]....
        /*01a4*/ 	.word	0x00006ba0


	//   ....[3]....
        /*01a8*/ 	.word	0x00006c10


	//   ....[4]....
        /*01ac*/ 	.word	0x00006c40


	//   ....[5]....
        /*01b0*/ 	.word	0x00006c70


	//   ....[6]....
        /*01b4*/ 	.word	0x00006ca0


	//   ....[7]....
        /*01b8*/ 	.word	0x00006d40


	//   ....[8]....
        /*01bc*/ 	.word	0x00006d70


	//   ....[9]....
        /*01c0*/ 	.word	0x000077b0


	//   ....[10]....
        /*01c4*/ 	.word	0x00007820


	//   ....[11]....
        /*01c8*/ 	.word	0x00007840


	//   ....[12]....
        /*01cc*/ 	.word	0x00007860


	//   ....[13]....
        /*01d0*/ 	.word	0x000079e0


	//   ....[14]....
        /*01d4*/ 	.word	0x00007a70


	//   ....[15]....
        /*01d8*/ 	.word	0x00007ab0


	//   ....[16]....
        /*01dc*/ 	.word	0x00007ae0


	//   ....[17]....
        /*01e0*/ 	.word	0x00007c60


	//   ....[18]....
        /*01e4*/ 	.word	0x00007cf0


	//   ....[19]....
        /*01e8*/ 	.word	0x00007d30


	//   ....[20]....
        /*01ec*/ 	.word	0x00007d70


	//   ....[21]....
        /*01f0*/ 	.word	0x00007f00


	//   ....[22]....
        /*01f4*/ 	.word	0x00007f90


	//   ....[23]....
        /*01f8*/ 	.word	0x00007fc0


	//   ....[24]....
        /*01fc*/ 	.word	0x00007fe0


	//   ....[25]....
        /*0200*/ 	.word	0x00009b30


	//   ....[26]....
        /*0204*/ 	.word	0x00009b80


	//   ....[27]....
        /*0208*/ 	.word	0x00009bd0


	//   ....[28]....
        /*020c*/ 	.word	0x00009bf0


	//   ....[29]....
        /*0210*/ 	.word	0x00009d20


	//   ....[30]....
        /*0214*/ 	.word	0x00009d30


	//   ....[31]....
        /*0218*/ 	.word	0x00009d40


	//   ....[32]....
        /*021c*/ 	.word	0x00009d50


	//   ....[33]....
        /*0220*/ 	.word	0x00009ea0


	//   ....[34]....
        /*0224*/ 	.word	0x00009ee0


	//   ....[35]....
        /*0228*/ 	.word	0x00009f20


	//   ....[36]....
        /*022c*/ 	.word	0x00009f40


	//   ....[37]....
        /*0230*/ 	.word	0x0000a070


	//   ....[38]....
        /*0234*/ 	.word	0x0000a090


	//   ....[39]....
        /*0238*/ 	.word	0x0000a0b0


	//   ....[40]....
        /*023c*/ 	.word	0x0000a0d0


	//   ....[41]....
        /*0240*/ 	.word	0x0000d1e0


	//   ....[42]....
        /*0244*/ 	.word	0x0000d590


	//   ....[43]....
        /*0248*/ 	.word	0x0000ea70


	//   ....[44]....
        /*024c*/ 	.word	0x0000eab0


	//   ....[45]....
        /*0250*/ 	.word	0x0000ead0


	//   ....[46]....
        /*0254*/ 	.word	0x0000eaf0


	//   ....[47]....
        /*0258*/ 	.word	0x00011110


	//   ....[48]....
        /*025c*/ 	.word	0x00011660


	//   ....[49]....
        /*0260*/ 	.word	0x00012640


	//   ....[50]....
        /*0264*/ 	.word	0x00012700


	//   ....[51]....
        /*0268*/ 	.word	0x000129c0


	//   ....[52]....
        /*026c*/ 	.word	0x00012ac0


	//   ....[53]....
        /*0270*/ 	.word	0x00015920


	//   ....[54]....
        /*0274*/ 	.word	0x00015940


	//   ....[55]....
        /*0278*/ 	.word	0x00015970


	//   ....[56]....
        /*027c*/ 	.word	0x000159a0


	//   ....[57]....
        /*0280*/ 	.word	0x000187c0


	//   ....[58]....
        /*0284*/ 	.word	0x00018df0


	//   ....[59]....
        /*0288*/ 	.word	0x00019af0


	//   ....[60]....
        /*028c*/ 	.word	0x00019df0


	//   ....[61]....
        /*0290*/ 	.word	0x00019e00


	//   ....[62]....
        /*0294*/ 	.word	0x00019e60


	//   ....[63]....
        /*0298*/ 	.word	0x0001b6d0


	//   ....[64]....
        /*029c*/ 	.word	0x0001b700


	//   ....[65]....
        /*02a0*/ 	.word	0x0001b750


	//   ....[66]....
        /*02a4*/ 	.word	0x0001b760


	//   ....[67]....
        /*02a8*/ 	.word	0x0001c860


	//   ....[68]....
        /*02ac*/ 	.word	0x0001c890


	//   ....[69]....
        /*02b0*/ 	.word	0x0001c8d0


	//   ....[70]....
        /*02b4*/ 	.word	0x0001c910


	//   ....[71]....
        /*02b8*/ 	.word	0x0001caf0


	//   ....[72]....
        /*02bc*/ 	.word	0x0001cb00


	//   ....[73]....
        /*02c0*/ 	.word	0x0001cbf0


	//   ....[74]....
        /*02c4*/ 	.word	0x0001cc20


	//   ....[75]....
        /*02c8*/ 	.word	0x0001ccf0


	//   ....[76]....
        /*02cc*/ 	.word	0x0001cd20


	//   ....[77]....
        /*02d0*/ 	.word	0x0001cdf0


	//   ....[78]....
        /*02d4*/ 	.word	0x0001ce10


	//   ....[79]....
        /*02d8*/ 	.word	0x0001d550


	//   ....[80]....
        /*02dc*/ 	.word	0x0001d570


	//   ....[81]....
        /*02e0*/ 	.word	0x0001d640


	//   ....[82]....
        /*02e4*/ 	.word	0x0001d670


	//   ....[83]....
        /*02e8*/ 	.word	0x0001d740


	//   ....[84]....
        /*02ec*/ 	.word	0x0001d770


	//   ....[85]....
        /*02f0*/ 	.word	0x0001d840


	//   ....[86]....
        /*02f4*/ 	.word	0x0001d860


	//----- nvinfo : EIATTR_EXIT_INSTR_OFFSETS
	.align		4
.L_226:
        /*02f8*/ 	.byte	0x04, 0x1c
        /*02fa*/ 	.short	(.L_228 - .L_227)


	//   ....[0]....
.L_227:
        /*02fc*/ 	.word	0x00000330


	//   ....[1]....
        /*0300*/ 	.word	0x0001ce20


	//   ....[2]....
        /*0304*/ 	.word	0x0001ce70


	//   ....[3]....
        /*0308*/ 	.word	0x0001ced0


	//   ....[4]....
        /*030c*/ 	.word	0x0001d870


	//   ....[5]....
        /*0310*/ 	.word	0x0001d8c0


	//   ....[6]....
        /*0314*/ 	.word	0x0001d920


	//----- nvinfo : EIATTR_CTAIDZ_USED
	.align		4
.L_228:
        /*0318*/ 	.byte	0x01, 0x04
	.zero		2


	//----- nvinfo : EIATTR_MAX_THREADS
	.align		4
        /*031c*/ 	.byte	0x04, 0x05
        /*031e*/ 	.short	(.L_230 - .L_229)
.L_229:
        /*0320*/ 	.word	0x00000100
        /*0324*/ 	.word	0x00000001
        /*0328*/ 	.word	0x00000001


	//----- nvinfo : EIATTR_CRS_STACK_SIZE
	.align		4
.L_230:
        /*032c*/ 	.byte	0x04, 0x1e
        /*032e*/ 	.short	(.L_232 - .L_231)
.L_231:
        /*0330*/ 	.word	0x00000000
.L_232:


//--------------------- .nv.info._ZN7cutlass13device_kernelIN5flash19enable_sm80_to_sm89INS1_16FlashAttnFwdSm80INS1_25CollectiveMainloopFwdSm80ILi8ELi1ELb1EN4cute5tupleIJNS5_1CILi128EEES8_S8_EEELi128ENS_6half_tEfNS_4arch4Sm80ELb1ELb0ELb1ELb0ELb0ELb0ELb1ELb0EEENS1_21CollectiveEpilogueFwdIS9_NS6_IJNS7_ILi1EEESF_SF_EEESA_SC_Li256ELb0ELb1ELb0ELb0EEENS1_30DynamicPersistentTileSchedulerILi256ELi256ELb0ELb1ELb0EEEEEEEEEvNT_6ParamsE --------------------------
	.section	.nv.info._ZN7cutlass13device_kernelIN5flash19enable_sm80_to_sm89INS1_16FlashAttnFwdSm80INS1_25CollectiveMainloopFwdSm80ILi8ELi1ELb1EN4cute5tupleIJNS5_1CILi128EEES8_S8_EEELi128ENS_6half_tEfNS_4arch4Sm80ELb1ELb0ELb1ELb0ELb0ELb0ELb1ELb0EEENS1_21CollectiveEpilogueFwdIS9_NS6_IJNS7_ILi1EEESF_SF_EEESA_SC_Li256ELb0ELb1ELb0ELb0EEENS1_30DynamicPersistentTileSchedulerILi256ELi256ELb0ELb1ELb0EEEEEEEEEvNT_6ParamsE,"",@"SHT_CUDA_INFO"
	.sectionflags	@""
	.align	4


	//----- nvinfo : EIATTR_CUDA_API_VERSION
	.align		4
        /*0000*/ 	.byte	0x04, 0x37
        /*0002*/ 	.short	(.L_234 - .L_233)
.L_233:
        /*0004*/ 	.word	0x00000082


	//----- nvinfo : EIATTR_SW2861232_WAR
	.align		4
.L_234:
        /*0008*/ 	.byte	0x01, 0x35
	.zero		2


	//----- nvinfo : EIATTR_PARAM_CBANK
	.align		4
        /*000c*/ 	.byte	0x04, 0x0a
        /*000e*/ 	.short	(.L_236 - .L_235)
	.align		4
.L_235:
        /*0010*/ 	.word	index@(.nv.constant0._ZN7cutlass13device_kernelIN5flash19enable_sm80_to_sm89INS1_16FlashAttnFwdSm80INS1_25CollectiveMainloopFwdSm80ILi8ELi1ELb1EN4cute5tupleIJNS5_1CILi128EEES8_S8_EEELi128ENS_6half_tEfNS_4arch4Sm80ELb1ELb0ELb1ELb0ELb0ELb0ELb1ELb0EEENS1_21CollectiveEpilogueFwdIS9_NS6_IJNS7_ILi1EEESF_SF_EEESA_SC_Li256ELb0ELb1ELb0ELb0EEENS1_30DynamicPersistentTileSchedulerILi256ELi256ELb0ELb1ELb0EEEEEEEEEvNT_6ParamsE)
        /*0014*/ 	.short	0x0160
        /*0016*/ 	.short	0x0428


	//----- nvinfo : EIATTR_CBANK_PARAM_SIZE
	.align		4
.L_236:
        /*0018*/ 	.byte	0x03, 0x19
        /*001a*/ 	.short	0x0428


	//----- nvinfo : EIATTR_KPARAM_INFO
	.align		4
        /*001c*/ 	.byte	0x04, 0x17
        /*001e*/ 	.short	(.L_238 - .L_237)
.L_237:
        /*0020*/ 	.word	0x00000000
        /*0024*/ 	.short	0x0000
        /*0026*/ 	.short	0x0000
        /*0028*/ 	.byte	0x00, 0xf0, 0xa1, 0x10


	//----- nvinfo : EIATTR_MAXREG_COUNT
	.align		4
.L_238:
        /*002c*/ 	.byte	0x03, 0x1b
        /*002e*/ 	.short	0x00ff


	//----- nvinfo : EIATTR_NUM_BARRIERS
	.align		4
        /*0030*/ 	.byte	0x02, 0x4c
        /*0032*/ 	.byte	0x06
	.zero		1


	//----- nvinfo : EIATTR_ANNOTATIONS
	.align		4
        /*0034*/ 	.byte	0x04, 0x55
        /*0036*/ 	.short	(.L_240 - .L_239)


	//   ....[0]....
.L_239:
        /* <DEDUP_REMOVED lines=52> */


	//----- nvinfo : EIATTR_MERCURY_ISA_VERSION
	.align		4
.L_240:
        /*0360*/ 	.byte	0x03, 0x5f
        /*0362*/ 	.short	0x0000


	//----- nvinfo : EIATTR_INT_WARP_WIDE_INSTR_OFFSETS
	.align		4
        /*0364*/ 	.byte	0x04, 0x31
        /*0366*/ 	.short	(.L_242 - .L_241)


	//   ....[0]....
.L_241:
        /*0368*/ 	.word	0x0000ee00


	//   ....[1]....
        /*036c*/ 	.word	0x0000ee80


	//----- nvinfo : EIATTR_COOP_GROUP_MASK_REGIDS
	.align		4
.L_242:
        /*0370*/ 	.byte	0x04, 0x29
        /*0372*/ 	.short	(.L_244 - .L_243)


	//   ....[0]....
.L_243:
        /*0374*/ 	.word	0xffffffff


	//   ....[1]....
        /*0378*/ 	.word	0xffffffff


	//   ....[2]....
        /*037c*/ 	.word	0xffffffff


	//   ....[3]....
        /*0380*/ 	.word	0xffffffff


	//   ....[4]....
        /*0384*/ 	.word	0xffffffff


	//   ....[5]....
        /*0388*/ 	.word	0xffffffff


	//   ....[6]....
        /*038c*/ 	.word	0xffffffff


	//   ....[7]....
        /*0390*/ 	.word	0xffffffff


	//   ....[8]....
        /*0394*/ 	.word	0xffffffff


	//   ....[9]....
        /*0398*/ 	.word	0xffffffff


	//   ....[10]....
        /*039c*/ 	.word	0xffffffff


	//   ....[11]....
        /*03a0*/ 	.word	0xffffffff


	//   ....[12]....
        /*03a4*/ 	.word	0xffffffff


	//   ....[13]....
        /*03a8*/ 	.word	0xffffffff


	//   ....[14]....
        /*03ac*/ 	.word	0xffffffff


	//   ....[15]....
        /*03b0*/ 	.word	0xffffffff


	//   ....[16]....
        /*03b4*/ 	.word	0xffffffff


	//   ....[17]....
        /*03b8*/ 	.word	0xffffffff


	//   ....[18]....
        /*03bc*/ 	.word	0xffffffff


	//   ....[19]....
        /*03c0*/ 	.word	0xffffffff


	//   ....[20]....
        /*03c4*/ 	.word	0xffffffff


	//   ....[21]....
        /*03c8*/ 	.word	0xffffffff


	//   ....[22]....
        /*03cc*/ 	.word	0xffffffff


	//   ....[23]....
        /*03d0*/ 	.word	0xffffffff


	//   ....[24]....
        /*03d4*/ 	.word	0xffffffff


	//   ....[25]....
        /*03d8*/ 	.word	0xffffffff


	//   ....[26]....
        /*03dc*/ 	.word	0xffffffff


	//   ....[27]....
        /*03e0*/ 	.word	0xffffffff


	//   ....[28]....
        /*03e4*/ 	.word	0xffffffff


	//   ....[29]....
        /*03e8*/ 	.word	0xffffffff


	//   ....[30]....
        /*03ec*/ 	.word	0xffffffff


	//   ....[31]....
        /*03f0*/ 	.word	0xffffffff


	//   ....[32]....
        /*03f4*/ 	.word	0xffffffff


	//   ....[33]....
        /*03f8*/ 	.word	0xffffffff


	//   ....[34]....
        /*03fc*/ 	.word	0xffffffff


	//   ....[35]....
        /*0400*/ 	.word	0xffffffff


	//   ....[36]....
        /*0404*/ 	.word	0xffffffff


	//   ....[37]....
        /*0408*/ 	.word	0xffffffff


	//   ....[38]....
        /*040c*/ 	.word	0xffffffff


	//   ....[39]....
        /*0410*/ 	.word	0xffffffff


	//   ....[40]....
        /*0414*/ 	.word	0xffffffff


	//   ....[41]....
        /*0418*/ 	.word	0xffffffff


	//   ....[42]....
        /*041c*/ 	.word	0xffffffff


	//   ....[43]....
        /*0420*/ 	.word	0xffffffff


	//   ....[44]....
        /*0424*/ 	.word	0xffffffff


	//   ....[45]....
        /*0428*/ 	.word	0xffffffff


	//   ....[46]....
        /*042c*/ 	.word	0xffffffff


	//   ....[47]....
        /*0430*/ 	.word	0xffffffff


	//   ....[48]....
        /*0434*/ 	.word	0xffffffff


	//   ....[49]....
        /*0438*/ 	.word	0xffffffff


	//   ....[50]....
        /*043c*/ 	.word	0xffffffff


	//   ....[51]....
        /*0440*/ 	.word	0xffffffff


	//   ....[52]....
        /*0444*/ 	.word	0xffffffff


	//   ....[53]....
        /*0448*/ 	.word	0xffffffff


	//   ....[54]....
        /*044c*/ 	.word	0xffffffff


	//   ....[55]....
        /*0450*/ 	.word	0xffffffff


	//   ....[56]....
        /*0454*/ 	.word	0xffffffff


	//   ....[57]....
        /*0458*/ 	.word	0xffffffff


	//   ....[58]....
        /*045c*/ 	.word	0xffffffff


	//   ....[59]....
        /*0460*/ 	.word	0xffffffff


	//   ....[60]....
        /*0464*/ 	.word	0xffffffff


	//   ....[61]....
        /*0468*/ 	.word	0xffffffff


	//   ....[62]....
        /*046c*/ 	.word	0xffffffff


	//   ....[63]....
        /*0470*/ 	.word	0xffffffff


	//----- nvinfo : EIATTR_COOP_GROUP_INSTR_OFFSETS
	.align		4
.L_244:
        /*0474*/ 	.byte	0x04, 0x28
        /*0476*/ 	.short	(.L_246 - .L_245)


	//   ....[0]....
.L_245:
        /*0478*/ 	.word	0x00000050


	//   ....[1]....
        /*047c*/ 	.word	0x00001640


	//   ....[2]....
        /*0480*/ 	.word	0x00001660


	//   ....[3]....
        /*0484*/ 	.word	0x00001680


	//   ....[4]....
        /*0488*/ 	.word	0x000016a0


	//   ....[5]....
        /*048c*/ 	.word	0x000016c0


	//   ....[6]....
        /*0490*/ 	.word	0x000016e0


	//   ....[7]....
        /*0494*/ 	.word	0x00001720


	//   ....[8]....
        /*0498*/ 	.word	0x00001780


	//   ....[9]....
        /*049c*/ 	.word	0x000035f0


	//   ....[10]....
        /*04a0*/ 	.word	0x00003600


	//   ....[11]....
        /*04a4*/ 	.word	0x00004220


	//   ....[12]....
        /*04a8*/ 	.word	0x000042b0


	//   ....[13]....
        /*04ac*/ 	.word	0x000042d0


	//   ....[14]....
        /*04b0*/ 	.word	0x000042f0


	//   ....[15]....
        /*04b4*/ 	.word	0x000065f0


	//   ....[16]....
        /*04b8*/ 	.word	0x000071a0


	//   ....[17]....
        /*04bc*/ 	.word	0x00008170


	//   ....[18]....
        /*04c0*/ 	.word	0x00008380


	//   ....[19]....
        /*04c4*/ 	.word	0x000083d0


	//   ....[20]....
        /*04c8*/ 	.word	0x00008470


	//   ....[21]....
        /*04cc*/ 	.word	0x0000c350


	//   ....[22]....
        /*04d0*/ 	.word	0x0000c3c0


	//   ....[23]....
        /*04d4*/ 	.word	0x0000c3f0


	//   ....[24]....
        /*04d8*/ 	.word	0x0000c480


	//   ....[25]....
        /*04dc*/ 	.word	0x0000e7b0


	//   ....[26]....
        /*04e0*/ 	.word	0x0000e800


	//   ....[27]....
        /*04e4*/ 	.word	0x0000e820


	//   ....[28]....
        /*04e8*/ 	.word	0x0000e840


	//   ....[29]....
        /*04ec*/ 	.word	0x0000f460


	//   ....[30]....
        /*04f0*/ 	.word	0x0000f7e0


	//   ....[31]....
        /*04f4*/ 	.word	0x0000f810


	//   ....[32]....
        /*04f8*/ 	.word	0x0000f830


	//   ....[33]....
        /*04fc*/ 	.word	0x0000f850


	//   ....[34]....
        /*0500*/ 	.word	0x0000fa60


	//   ....[35]....
        /*0504*/ 	.word	0x0000fa70


	//   ....[36]....
        /*0508*/ 	.word	0x0000fb50


	//   ....[37]....
        /*050c*/ 	.word	0x0000fb80


	//   ....[38]....
        /*0510*/ 	.word	0x0000fc40


	//   ....[39]....
        /*0514*/ 	.word	0x0000fc70


	//   ....[40]....
        /*0518*/ 	.word	0x0000fd30


	//   ....[41]....
        /*051c*/ 	.word	0x0000fd50


	//   ....[42]....
        /*0520*/ 	.word	0x000102c0


	//   ....[43]....
        /*0524*/ 	.word	0x000102e0


	//   ....[44]....
        /*0528*/ 	.word	0x00010410


	//   ....[45]....
        /*052c*/ 	.word	0x00010420


	//   ....[46]....
        /*0530*/ 	.word	0x00010540


	//   ....[47]....
        /*0534*/ 	.word	0x00010560


	//   ....[48]....
        /*0538*/ 	.word	0x00010680


	//   ....[49]....
        /*053c*/ 	.word	0x00010690


	//   ....[50]....
        /*0540*/ 	.word	0x00010820


	//   ....[51]....
        /*0544*/ 	.word	0x00010900


	//   ....[52]....
        /*0548*/ 	.word	0x00010960


	//   ....[53]....
        /*054c*/ 	.word	0x000109b0


	//   ....[54]....
        /*0550*/ 	.word	0x00010a00


	//   ....[55]....
        /*0554*/ 	.word	0x00010a70


	//   ....[56]....
        /*0558*/ 	.word	0x00010ae0


	//   ....[57]....
        /*055c*/ 	.word	0x00010b40


	//   ....[58]....
        /*0560*/ 	.word	0x00010ba0


	//   ....[59]....
        /*0564*/ 	.word	0x00010c00


	//   ....[60]....
        /*0568*/ 	.word	0x00010c70


	//   ....[61]....
        /*056c*/ 	.word	0x00010cd0


	//   ....[62]....
        /*0570*/ 	.word	0x00010d30


	//   ....[63]....
        /*0574*/ 	.word	0x00010da0


	//----- nvinfo : EIATTR_EXIT_INSTR_OFFSETS
	.align		4
.L_246:
        /*0578*/ 	.byte	0x04, 0x1c
        /*057a*/ 	.short	(.L_248 - .L_247)


	//   ....[0]....
.L_247:
        /*057c*/ 	.word	0x000000a0


	//   ....[1]....
        /*0580*/ 	.word	0x000108c0


	//----- nvinfo : EIATTR_MAX_THREADS
	.align		4
.L_248:
        /*0584*/ 	.byte	0x04, 0x05
        /*0586*/ 	.short	(.L_250 - .L_249)
.L_249:
        /*0588*/ 	.word	0x00000100
        /*058c*/ 	.word	0x00000001
        /*0590*/ 	.word	0x00000001


	//----- nvinfo : EIATTR_CRS_STACK_SIZE
	.align		4
.L_250:
        /*0594*/ 	.byte	0x04, 0x1e
        /*0596*/ 	.short	(.L_252 - .L_251)
.L_251:
        /*0598*/ 	.word	0x00000000
.L_252:


//--------------------- .nv.info._ZN7cutlass13device_kernelIN5flash19enable_sm80_to_sm89INS1_16FlashAttnFwdSm80INS1_25CollectiveMainloopFwdSm80ILi8ELi1ELb1EN4cute5tupleIJNS5_1CILi128EEES8_S8_EEELi128ENS_6half_tEfNS_4arch4Sm80ELb1ELb0ELb1ELb1ELb0ELb0ELb1ELb0EEENS1_21CollectiveEpilogueFwdIS9_NS6_IJNS7_ILi1EEESF_SF_EEESA_SC_Li256ELb1ELb1ELb0ELb0EEENS1_19SingleTileSchedulerILb1ELb0ELb1ELi128EEEEEEEEEvNT_6ParamsE --------------------------
	.section	.nv.info._ZN7cutlass13device_kernelIN5flash19enable_sm80_to_sm89INS1_16FlashAttnFwdSm80INS1_25CollectiveMainloopFwdSm80ILi8ELi1ELb1EN4cute5tupleIJNS5_1CILi128EEES8_S8_EEELi128ENS_6half_tEfNS_4arch4Sm80ELb1ELb0ELb1ELb1ELb0ELb0ELb1ELb0EEENS1_21CollectiveEpilogueFwdIS9_NS6_IJNS7_ILi1EEESF_SF_EEESA_SC_Li256ELb1ELb1ELb0ELb0EEENS1_19SingleTileSchedulerILb1ELb0ELb1ELi128EEEEEEEEEvNT_6ParamsE,"",@"SHT_CUDA_INFO"
	.sectionflags	@""
	.align	4


	//----- nvinfo : EIATTR_CUDA_API_VERSION
	.align		4
        /*0000*/ 	.byte	0x04, 0x37
        /*0002*/ 	.short	(.L_254 - .L_253)
.L_253:
        /*0004*/ 	.word	0x00000082


	//----- nvinfo : EIATTR_SW2861232_WAR
	.align		4
.L_254:
        /*0008*/ 	.byte	0x01, 0x35
	.zero		2


	//----- nvinfo : EIATTR_PARAM_CBANK
	.align		4
        /*000c*/ 	.byte	0x04, 0x0a
        /*000e*/ 	.short	(.L_256 - .L_255)
	.align		4
.L_255:
        /*0010*/ 	.word	index@(.nv.constant0._ZN7cutlass13device_kernelIN5flash19enable_sm80_to_sm89INS1_16FlashAttnFwdSm80INS1_25CollectiveMainloopFwdSm80ILi8ELi1ELb1EN4cute5tupleIJNS5_1CILi128EEES8_S8_EEELi128ENS_6half_tEfNS_4arch4Sm80ELb1ELb0ELb1ELb1ELb0ELb0ELb1ELb0EEENS1_21CollectiveEpilogueFwdIS9_NS6_IJNS7_ILi1EEESF_SF_EEESA_SC_Li256ELb1ELb1ELb0ELb0EEENS1_19SingleTileSchedulerILb1ELb0ELb1ELi128EEEEEEEEEvNT_6ParamsE)
        /*0014*/ 	.short	0x0160
        /*0016*/ 	.short	0x0418


	//----- nvinfo : EIATTR_CBANK_PARAM_SIZE
	.align		4
.L_256:
        /*0018*/ 	.byte	0x03, 0x19
        /*001a*/ 	.short	0x0418


	//----- nvinfo : EIATTR_KPARAM_INFO
	.align		4
        /*001c*/ 	.byte	0x04, 0x17
        /*001e*/ 	.short	(.L_258 - .L_257)
.L_257:
        /*0020*/ 	.word	0x00000000
        /*0024*/ 	.short	0x0000
        /*0026*/ 	.short	0x0000
        /*0028*/ 	.byte	0x00, 0xf0, 0x61, 0x10


	//----- nvinfo : EIATTR_MAXREG_COUNT
	.align		4
.L_258:
        /*002c*/ 	.byte	0x03, 0x1b
        /*002e*/ 	.short	0x00ff


	//----- nvinfo : EIATTR_NUM_BARRIERS
	.align		4
        /*0030*/ 	.byte	0x02, 0x4c
        /*0032*/ 	.byte	0x02
	.zero		1


	//----- nvinfo : EIATTR_ANNOTATIONS
	.align		4
        /*0034*/ 	.byte	0x04, 0x55
        /*0036*/ 	.short	(.L_260 - .L_259)


	//   ....[0]....
.L_259:
        /* <DEDUP_REMOVED lines=32> */


	//----- nvinfo : EIATTR_MERCURY_ISA_VERSION
	.align		4
.L_260:
        /*0220*/ 	.byte	0x03, 0x5f
        /*0222*/ 	.short	0x0000


	//----- nvinfo : EIATTR_INT_WARP_WIDE_INSTR_OFFSETS
	.align		4
        /*0224*/ 	.byte	0x04, 0x31
        /*0226*/ 	.short	(.L_262 - .L_261)


	//   ....[0]....
.L_261:
        /*0228*/ 	.word	0x00001600


	//----- nvinfo : EIATTR_COOP_GROUP_MASK_REGIDS
	.align		4
.L_262:
        /*022c*/ 	.byte	0x04, 0x29
        /*022e*/ 	.short	(.L_264 - .L_263)


	//   ....[0]....
.L_263:
        /*0230*/ 	.word	0xffffffff


	//   ....[1]....
        /*0234*/ 	.word	0xffffffff


	//   ....[2]....
        /*0238*/ 	.word	0xffffffff


	//   ....[3]....
        /*023c*/ 	.word	0xffffffff


	//   ....[4]....
        /*0240*/ 	.word	0xffffffff


	//   ....[5]....
        /*0244*/ 	.word	0xffffffff


	//   ....[6]....
        /*0248*/ 	.word	0xffffffff


	//   ....[7]....
        /*024c*/ 	.word	0xffffffff


	//   ....[8]....
        /*0250*/ 	.word	0xffffffff


	//   ....[9]....
        /*0254*/ 	.word	0xffffffff


	//   ....[10]....
        /*0258*/ 	.word	0xffffffff


	//   ....[11]....
        /*025c*/ 	.word	0xffffffff


	//   ....[12]....
        /*0260*/ 	.word	0xffffffff


	//   ....[13]....
        /*0264*/ 	.word	0xffffffff


	//   ....[14]....
        /*0268*/ 	.word	0xffffffff


	//   ....[15]....
        /*026c*/ 	.word	0xffffffff


	//   ....[16]....
        /*0270*/ 	.word	0xffffffff


	//   ....[17]....
        /*0274*/ 	.word	0xffffffff


	//   ....[18]....
        /*0278*/ 	.word	0xffffffff


	//   ....[19]....
        /*027c*/ 	.word	0xffffffff


	//   ....[20]....
        /*0280*/ 	.word	0xffffffff


	//   ....[21]....
        /*0284*/ 	.word	0xffffffff


	//   ....[22]....
        /*0288*/ 	.word	0xffffffff


	//   ....[23]....
        /*028c*/ 	.word	0xffffffff


	//   ....[24]....
        /*0290*/ 	.word	0xffffffff


	//   ....[25]....
        /*0294*/ 	.word	0xffffffff


	//   ....[26]....
        /*0298*/ 	.word	0xffffffff


	//   ....[27]....
        /*029c*/ 	.word	0xffffffff


	//   ....[28]....
        /*02a0*/ 	.word	0xffffffff


	//   ....[29]....
        /*02a4*/ 	.word	0xffffffff


	//   ....[30]....
        /*02a8*/ 	.word	0xffffffff


	//   ....[31]....
        /*02ac*/ 	.word	0xffffffff


	//   ....[32]....
        /*02b0*/ 	.word	0xffffffff


	//   ....[33]....
        /*02b4*/ 	.word	0xffffffff


	//   ....[34]....
        /*02b8*/ 	.word	0xffffffff


	//   ....[35]....
        /*02bc*/ 	.word	0xffffffff


	//   ....[36]....
        /*02c0*/ 	.word	0xffffffff


	//   ....[37]....
        /*02c4*/ 	.word	0xffffffff


	//   ....[38]....
        /*02c8*/ 	.word	0xffffffff


	//   ....[39]....
        /*02cc*/ 	.word	0xffffffff


	//   ....[40]....
        /*02d0*/ 	.word	0xffffffff


	//   ....[41]....
        /*02d4*/ 	.word	0xffffffff


	//   ....[42]....
        /*02d8*/ 	.word	0xffffffff


	//   ....[43]....
        /*02dc*/ 	.word	0xffffffff


	//   ....[44]....
        /*02e0*/ 	.word	0xffffffff


	//   ....[45]....
        /*02e4*/ 	.word	0xffffffff


	//   ....[46]....
        /*02e8*/ 	.word	0xffffffff


	//   ....[47]....
        /*02ec*/ 	.word	0xffffffff


	//   ....[48]....
        /*02f0*/ 	.word	0xffffffff


	//----- nvinfo : EIATTR_COOP_GROUP_INSTR_OFFSETS
	.align		4
.L_264:
        /*02f4*/ 	.byte	0x04, 0x28
        /*02f6*/ 	.short	(.L_266 - .L_265)


	//   ....[0]....
.L_265:
        /*02f8*/ 	.word	0x00000090


	//   ....[1]....
        /*02fc*/ 	.word	0x00000fc0


	//   ....[2]....
        /*0300*/ 	.word	0x00001070


	//   ....[3]....
        /*0304*/ 	.word	0x00001120


	//   ....[4]....
        /*0308*/ 	.word	0x00001140


	//   ....[5]....
        /*030c*/ 	.word	0x00001200


	//   ....[6]....
        /*0310*/ 	.word	0x00001240


	//   ....[7]....
        /*0314*/ 	.word	0x000013d0


	//   ....[8]....
        /*0318*/ 	.word	0x000013e0


	//   ....[9]....
        /*031c*/ 	.word	0x00003760


	//   ....[10]....
        /*0320*/ 	.word	0x00003780


	//   ....[11]....
        /*0324*/ 	.word	0x000044d0


	//   ....[12]....
        /*0328*/ 	.word	0x00004560


	//   ....[13]....
        /*032c*/ 	.word	0x00004580


	//   ....[14]....
        /*0330*/ 	.word	0x000045a0


	//   ....[15]....
        /*0334*/ 	.word	0x00006d70


	//   ....[16]....
        /*0338*/ 	.word	0x00007710


	//   ....[17]....
        /*033c*/ 	.word	0x00008780


	//   ....[18]....
        /*0340*/ 	.word	0x000088f0


	//   ....[19]....
        /*0344*/ 	.word	0x00008940


	//   ....[20]....
        /*0348*/ 	.word	0x000089d0


	//   ....[21]....
        /*034c*/ 	.word	0x0000c9e0


	//   ....[22]....
        /*0350*/ 	.word	0x0000ca00


	//   ....[23]....
        /*0354*/ 	.word	0x0000ca30


	//   ....[24]....
        /*0358*/ 	.word	0x0000ca40


	//   ....[25]....
        /*035c*/ 	.word	0x0000ed40


	//   ....[26]....
        /*0360*/ 	.word	0x0000ed50


	//   ....[27]....
        /*0364*/ 	.word	0x0000ed80


	//   ....[28]....
        /*0368*/ 	.word	0x0000eda0


	//   ....[29]....
        /*036c*/ 	.word	0x0000ff40


	//   ....[30]....
        /*0370*/ 	.word	0x0000ff80


	//   ....[31]....
        /*0374*/ 	.word	0x0000ffb0


	//   ....[32]....
        /*0378*/ 	.word	0x0000ffd0


	//   ....[33]....
        /*037c*/ 	.word	0x00010190


	//   ....[34]....
        /*0380*/ 	.word	0x000101a0


	//   ....[35]....
        /*0384*/ 	.word	0x00010290


	//   ....[36]....
        /*0388*/ 	.word	0x000102c0


	//   ....[37]....
        /*038c*/ 	.word	0x00010390


	//   ....[38]....
        /*0390*/ 	.word	0x000103c0


	//   ....[39]....
        /*0394*/ 	.word	0x00010490


	//   ....[40]....
        /*0398*/ 	.word	0x000104b0


	//   ....[41]....
        /*039c*/ 	.word	0x00010c30


	//   ....[42]....
        /*03a0*/ 	.word	0x00010c50


	//   ....[43]....
        /*03a4*/ 	.word	0x00010d30


	//   ....[44]....
        /*03a8*/ 	.word	0x00010d60


	//   ....[45]....
        /*03ac*/ 	.word	0x00010e30


	//   ....[46]....
        /*03b0*/ 	.word	0x00010e60


	//   ....[47]....
        /*03b4*/ 	.word	0x00010f30


	//   ....[48]....
        /*03b8*/ 	.word	0x00010f50


	//----- nvinfo : EIATTR_EXIT_INSTR_OFFSETS
	.align		4
.L_266:
        /*03bc*/ 	.byte	0x04, 0x1c
        /*03be*/ 	.short	(.L_268 - .L_267)


	//   ....[0]....
.L_267:
        /*03c0*/ 	.word	0x00000390


	//   ....[1]....
        /*03c4*/ 	.word	0x000104c0


	//   ....[2]....
        /*03c8*/ 	.word	0x00010510


	//   ....[3]....
        /*03cc*/ 	.word	0x00010570


	//   ....[4]....
        /*03d0*/ 	.word	0x00010f60


	//   ....[5]....
        /*03d4*/ 	.word	0x00010fb0


	//   ....[6]....
        /*03d8*/ 	.word	0x00011010


	//----- nvinfo : EIATTR_CTAIDZ_USED
	.align		4
.L_268:
        /*03dc*/ 	.byte	0x01, 0x04
	.zero		2


	//----- nvinfo : EIATTR_MAX_THREADS
	.align		4
        /*03e0*/ 	.byte	0x04, 0x05
        /*03e2*/ 	.short	(.L_270 - .L_269)
.L_269:
        /*03e4*/ 	.word	0x00000100
        /*03e8*/ 	.word	0x00000001
        /*03ec*/ 	.word	0x00000001


	//----- nvinfo : EIATTR_CRS_STACK_SIZE
	.align		4
.L_270:
        /*03f0*/ 	.byte	0x04, 0x1e
        /*03f2*/ 	.short	(.L_272 - .L_271)
.L_271:
        /*03f4*/ 	.word	0x00000000
.L_272:


//--------------------- .nv.info._ZN7cutlass13device_kernelIN5flash19enable_sm80_to_sm89INS1_16FlashAttnFwdSm80INS1_25CollectiveMainloopFwdSm80ILi8ELi1ELb1EN4cute5tupleIJNS5_1CILi128EEES8_S8_EEELi128ENS_6half_tEfNS_4arch4Sm80ELb1ELb0ELb1ELb1ELb0ELb1ELb1ELb0EEENS1_21CollectiveEpilogueFwdIS9_NS6_IJNS7_ILi1EEESF_SF_EEESA_SC_Li256ELb1ELb1ELb0ELb0EEENS1_19SingleTileSchedulerILb1ELb0ELb1ELi128EEEEEEEEEvNT_6ParamsE --------------------------
	.section	.nv.info._ZN7cutlass13device_kernelIN5flash19enable_sm80_to_sm89INS1_16FlashAttnFwdSm80INS1_25CollectiveMainloopFwdSm80ILi8ELi1ELb1EN4cute5tupleIJNS5_1CILi128EEES8_S8_EEELi128ENS_6half_tEfNS_4arch4Sm80ELb1ELb0ELb1ELb1ELb0ELb1ELb1ELb0EEENS1_21CollectiveEpilogueFwdIS9_NS6_IJNS7_ILi1EEESF_SF_EEESA_SC_Li256ELb1ELb1ELb0ELb0EEENS1_19SingleTileSchedulerILb1ELb0ELb1ELi128EEEEEEEEEvNT_6ParamsE,"",@"SHT_CUDA_INFO"
	.sectionflags	@""
	.align	4


	//----- nvinfo : EIATTR_CUDA_API_VERSION
	.align		4
        /*0000*/ 	.byte	0x04, 0x37
        /*0002*/ 	.short	(.L_274 - .L_273)
.L_273:
        /*0004*/ 	.word	0x00000082


	//----- nvinfo : EIATTR_SW2861232_WAR
	.align		4
.L_274:
        /*0008*/ 	.byte	0x01, 0x35
	.zero		2


	//----- nvinfo : EIATTR_PARAM_CBANK
	.align		4
        /*000c*/ 	.byte	0x04, 0x0a
        /*000e*/ 	.short	(.L_276 - .L_275)
	.align		4
.L_275:
        /*0010*/ 	.word	index@(.nv.constant0._ZN7cutlass13device_kernelIN5flash19enable_sm80_to_sm89INS1_16FlashAttnFwdSm80INS1_25CollectiveMainloopFwdSm80ILi8ELi1ELb1EN4cute5tupleIJNS5_1CILi128EEES8_S8_EEELi128ENS_6half_tEfNS_4arch4Sm80ELb1ELb0ELb1ELb1ELb0ELb1ELb1ELb0EEENS1_21CollectiveEpilogueFwdIS9_NS6_IJNS7_ILi1EEESF_SF_EEESA_SC_Li256ELb1ELb1ELb0ELb0EEENS1_19SingleTileSchedulerILb1ELb0ELb1ELi128EEEEEEEEEvNT_6ParamsE)
        /*0014*/ 	.short	0x0160
        /*0016*/ 	.short	0x0418


	//----- nvinfo : EIATTR_CBANK_PARAM_SIZE
	.align		4
.L_276:
        /*0018*/ 	.byte	0x03, 0x19
        /*001a*/ 	.short	0x0418


	//----- nvinfo : EIATTR_KPARAM_INFO
	.align		4
        /*001c*/ 	.byte	0x04, 0x17
        /*001e*/ 	.short	(.L_278 - .L_277)
.L_277:
        /*0020*/ 	.word	0x00000000
        /*0024*/ 	.short	0x0000
        /*0026*/ 	.short	0x0000
        /*0028*/ 	.byte	0x00, 0xf0, 0x61, 0x10


	//----- nvinfo : EIATTR_MAXREG_COUNT
	.align		4
.L_278:
        /*002c*/ 	.byte	0x03, 0x1b
        /*002e*/ 	.short	0x00ff


	//----- nvinfo : EIATTR_NUM_BARRIERS
	.align		4
        /*0030*/ 	.byte	0x02, 0x4c
        /*0032*/ 	.byte	0x02
	.zero		1


	//----- nvinfo : EIATTR_ANNOTATIONS
	.align		4
        /*0034*/ 	.byte	0x04, 0x55
        /*0036*/ 	.short	(.L_280 - .L_279)


	//   ....[0]....
.L_279:
        /* <DEDUP_REMOVED lines=44> */


	//----- nvinfo : EIATTR_MERCURY_ISA_VERSION
	.align		4
.L_280:
        /*02e0*/ 	.byte	0x03, 0x5f
        /*02e2*/ 	.short	0x0000


	//----- nvinfo : EIATTR_COOP_GROUP_MASK_REGIDS
	.align		4
        /*02e4*/ 	.byte	0x04, 0x29
        /*02e6*/ 	.short	(.L_282 - .L_281)


	//   ....[0]....
.L_281:
        /*02e8*/ 	.word	0xffffffff


	//   ....[1]....
        /*02ec*/ 	.word	0xffffffff


	//   ....[2]....
        /*02f0*/ 	.word	0xffffffff


	//   ....[3]....
        /*02f4*/ 	.word	0xffffffff


	//   ....[4]....
        /*02f8*/ 	.word	0xffffffff


	//   ....[5]....
        /*02fc*/ 	.word	0xffffffff


	//   ....[6]....
        /*0300*/ 	.word	0xffffffff


	//   ....[7]....
        /*0304*/ 	.word	0xffffffff


	//   ....[8]....
        /*0308*/ 	.word	0xffffffff


	//   ....[9]....
        /*030c*/ 	.word	0xffffffff


	//   ....[10]....
        /*0310*/ 	.word	0xffffffff


	//   ....[11]....
        /*0314*/ 	.word	0xffffffff


	//   ....[12]....
        /*0318*/ 	.word	0xffffffff


	//   ....[13]....
        /*031c*/ 	.word	0xffffffff


	//   ....[14]....
        /*0320*/ 	.word	0xffffffff


	//   ....[15]....
        /*0324*/ 	.word	0xffffffff


	//   ....[16]....
        /*0328*/ 	.word	0xffffffff


	//   ....[17]....
        /*032c*/ 	.word	0xffffffff


	//   ....[18]....
        /*0330*/ 	.word	0xffffffff


	//   ....[19]....
        /*0334*/ 	.word	0xffffffff


	//   ....[20]....
        /*0338*/ 	.word	0xffffffff


	//   ....[21]....
        /*033c*/ 	.word	0xffffffff


	//   ....[22]....
        /*0340*/ 	.word	0xffffffff


	//   ....[23]....
        /*0344*/ 	.word	0xffffffff


	//   ....[24]....
        /*0348*/ 	.word	0xffffffff


	//   ....[25]....
        /*034c*/ 	.word	0xffffffff


	//   ....[26]....
        /*0350*/ 	.word	0xffffffff


	//   ....[27]....
        /*0354*/ 	.word	0xffffffff


	//   ....[28]....
        /*0358*/ 	.word	0xffffffff


	//   ....[29]....
        /*035c*/ 	.word	0xffffffff


	//   ....[30]....
        /*0360*/ 	.word	0xffffffff


	//   ....[31]....
        /*0364*/ 	.word	0xffffffff


	//   ....[32]....
        /*0368*/ 	.word	0xffffffff


	//   ....[33]....
        /*036c*/ 	.word	0xffffffff


	//   ....[34]....
        /*0370*/ 	.word	0xffffffff


	//   ....[35]....
        /*0374*/ 	.word	0xffffffff


	//   ....[36]....
        /*0378*/ 	.word	0xffffffff


	//   ....[37]....
        /*037c*/ 	.word	0xffffffff


	//   ....[38]....
        /*0380*/ 	.word	0xffffffff


	//   ....[39]....
        /*0384*/ 	.word	0xffffffff


	//   ....[40]....
        /*0388*/ 	.word	0xffffffff


	//   ....[41]....
        /*038c*/ 	.word	0xffffffff


	//   ....[42]....
        /*0390*/ 	.word	0xffffffff


	//   ....[43]....
        /*0394*/ 	.word	0xffffffff


	//   ....[44]....
        /*0398*/ 	.word	0xffffffff


	//   ....[45]....
        /*039c*/ 	.word	0xffffffff


	//   ....[46]....
        /*03a0*/ 	.word	0xffffffff


	//   ....[47]....
        /*03a4*/ 	.word	0xffffffff


	//   ....[48]....
        /*03a8*/ 	.word	0xffffffff


	//   ....[49]....
        /*03ac*/ 	.word	0xffffffff


	//   ....[50]....
        /*03b0*/ 	.word	0xffffffff


	//   ....[51]....
        /*03b4*/ 	.word	0xffffffff


	//   ....[52]....
        /*03b8*/ 	.word	0xffffffff


	//   ....[53]....
        /*03bc*/ 	.word	0xffffffff


	//   ....[54]....
        /*03c0*/ 	.word	0xffffffff


	//   ....[55]....
        /*03c4*/ 	.word	0xffffffff


	//   ....[56]....
        /*03c8*/ 	.word	0xffffffff


	//   ....[57]....
        /*03cc*/ 	.word	0xffffffff


	//   ....[58]....
        /*03d0*/ 	.word	0xffffffff


	//   ....[59]....
        /*03d4*/ 	.word	0xffffffff


	//   ....[60]....
        /*03d8*/ 	.word	0xffffffff


	//   ....[61]....
        /*03dc*/ 	.word	0xffffffff


	//   ....[62]....
        /*03e0*/ 	.word	0xffffffff


	//   ....[63]....
        /*03e4*/ 	.word	0xffffffff


	//   ....[64]....
        /*03e8*/ 	.word	0xffffffff


	//   ....[65]....
        /*03ec*/ 	.word	0xffffffff


	//   ....[66]....
        /*03f0*/ 	.word	0xffffffff


	//   ....[67]....
        /*03f4*/ 	.word	0xffffffff


	//   ....[68]....
        /*03f8*/ 	.word	0xffffffff


	//   ....[69]....
        /*03fc*/ 	.word	0xffffffff


	//   ....[70]....
        /*0400*/ 	.word	0xffffffff


	//   ....[71]....
        /*0404*/ 	.word	0xffffffff


	//   ....[72]....
        /*0408*/ 	.word	0xffffffff


	//   ....[73]....
        /*040c*/ 	.word	0xffffffff


	//   ....[74]....
        /*0410*/ 	.word	0xffffffff


	//   ....[75]....
        /*0414*/ 	.word	0xffffffff


	//   ....[76]....
        /*0418*/ 	.word	0xffffffff


	//   ....[77]....
        /*041c*/ 	.word	0xffffffff


	//   ....[78]....
        /*0420*/ 	.word	0xffffffff


	//   ....[79]....
        /*0424*/ 	.word	0xffffffff


	//   ....[80]....
        /*0428*/ 	.word	0xffffffff


	//----- nvinfo : EIATTR_COOP_GROUP_INSTR_OFFSETS
	.align		4
.L_282:
        /*042c*/ 	.byte	0x04, 0x28
        /*042e*/ 	.short	(.L_284 - .L_283)


	//   ....[0]....
.L_283:
        /*0430*/ 	.word	0x00000090


	//   ....[1]....
        /*0434*/ 	.word	0x00008440


	//   ....[2]....
        /*0438*/ 	.word	0x00008480


	//   ....[3]....
        /*043c*/ 	.word	0x00008490


	//   ....[4]....
        /*0440*/ 	.word	0x000084c0


	//   ....[5]....
        /*0444*/ 	.word	0x00008770


	//   ....[6]....
        /*0448*/ 	.word	0x000087a0


	//   ....[7]....
        /*044c*/ 	.word	0x000087d0


	//   ....[8]....
        /*0450*/ 	.word	0x00008800


	//   ....[9]....
        /*0454*/ 	.word	0x00009150


	//   ....[10]....
        /*0458*/ 	.word	0x00009170


	//   ....[11]....
        /*045c*/ 	.word	0x000091c0


	//   ....[12]....
        /*0460*/ 	.word	0x000091d0


	//   ....[13]....
        /*0464*/ 	.word	0x00009330


	//   ....[14]....
        /*0468*/ 	.word	0x000093f0


	//   ....[15]....
        /*046c*/ 	.word	0x00009430


	//   ....[16]....
        /*0470*/ 	.word	0x00009470


	//   ....[17]....
        /*0474*/ 	.word	0x000095f0


	//   ....[18]....
        /*0478*/ 	.word	0x000096b0


	//   ....[19]....
        /*047c*/ 	.word	0x000096f0


	//   ....[20]....
        /*0480*/ 	.word	0x00009730


	//   ....[21]....
        /*0484*/ 	.word	0x000098e0


	//   ....[22]....
        /*0488*/ 	.word	0x000099a0


	//   ....[23]....
        /*048c*/ 	.word	0x000099e0


	//   ....[24]....
        /*0490*/ 	.word	0x00009a20


	//   ....[25]....
        /*0494*/ 	.word	0x0000b570


	//   ....[26]....
        /*0498*/ 	.word	0x0000b5c0


	//   ....[27]....
        /*049c*/ 	.word	0x0000b5e0


	//   ....[28]....
        /*04a0*/ 	.word	0x0000b650


	//   ....[29]....
        /*04a4*/ 	.word	0x0000b6d0


	//   ....[30]....
        /*04a8*/ 	.word	0x0000b6f0


	//   ....[31]....
        /*04ac*/ 	.word	0x0000b710


	//   ....[32]....
        /*04b0*/ 	.word	0x0000b750


	//   ....[33]....
        /*04b4*/ 	.word	0x0000b920


	//   ....[34]....
        /*04b8*/ 	.word	0x0000b960


	//   ....[35]....
        /*04bc*/ 	.word	0x0000b980


	//   ....[36]....
        /*04c0*/ 	.word	0x0000b990


	//   ....[37]....
        /*04c4*/ 	.word	0x0000ba70


	//   ....[38]....
        /*04c8*/ 	.word	0x0000bad0


	//   ....[39]....
        /*04cc*/ 	.word	0x0000bb30


	//   ....[40]....
        /*04d0*/ 	.word	0x0000bb40


	//   ....[41]....
        /*04d4*/ 	.word	0x0000f800


	//   ....[42]....
        /*04d8*/ 	.word	0x0000f820


	//   ....[43]....
        /*04dc*/ 	.word	0x00010530


	//   ....[44]....
        /*04e0*/ 	.word	0x00010550


	//   ....[45]....
        /*04e4*/ 	.word	0x00010570


	//   ....[46]....
        /*04e8*/ 	.word	0x00010590


	//   ....[47]....
        /*04ec*/ 	.word	0x00013130


	//   ....[48]....
        /*04f0*/ 	.word	0x000139d0


	//   ....[49]....
        /*04f4*/ 	.word	0x000149d0


	//   ....[50]....
        /*04f8*/ 	.word	0x00014b40


	//   ....[51]....
        /*04fc*/ 	.word	0x00014be0


	//   ....[52]....
        /*0500*/ 	.word	0x00014cc0


	//   ....[53]....
        /*0504*/ 	.word	0x00018d70


	//   ....[54]....
        /*0508*/ 	.word	0x00018d90


	//   ....[55]....
        /*050c*/ 	.word	0x00018dc0


	//   ....[56]....
        /*0510*/ 	.word	0x00018dd0


	//   ....[57]....
        /*0514*/ 	.word	0x0001b0e0


	//   ....[58]....
        /*0518*/ 	.word	0x0001b0f0


	//   ....[59]....
        /*051c*/ 	.word	0x0001b120


	//   ....[60]....
        /*0520*/ 	.word	0x0001b140


	//   ....[61]....
        /*0524*/ 	.word	0x0001c2e0


	//   ....[62]....
        /*0528*/ 	.word	0x0001c310


	//   ....[63]....
        /*052c*/ 	.word	0x0001c340


	//   ....[64]....
        /*0530*/ 	.word	0x0001c370


	//   ....[65]....
        /*0534*/ 	.word	0x0001c530


	//   ....[66]....
        /*0538*/ 	.word	0x0001c540


	//   ....[67]....
        /*053c*/ 	.word	0x0001c630


	//   ....[68]....
        /*0540*/ 	.word	0x0001c660


	//   ....[69]....
        /*0544*/ 	.word	0x0001c730


	//   ....[70]....
        /*0548*/ 	.word	0x0001c760


	//   ....[71]....
        /*054c*/ 	.word	0x0001c830


	//   ....[72]....
        /*0550*/ 	.word	0x0001c850


	//   ....[73]....
        /*0554*/ 	.word	0x0001cf90


	//   ....[74]....
        /*0558*/ 	.word	0x0001cfb0


	//   ....[75]....
        /*055c*/ 	.word	0x0001d090


	//   ....[76]....
        /*0560*/ 	.word	0x0001d0c0


	//   ....[77]....
        /*0564*/ 	.word	0x0001d190


	//   ....[78]....
        /*0568*/ 	.word	0x0001d1c0


	//   ....[79]....
        /*056c*/ 	.word	0x0001d290


	//   ....[80]....
        /*0570*/ 	.word	0x0001d2b0


	//----- nvinfo : EIATTR_EXIT_INSTR_OFFSETS
	.align		4
.L_284:
        /*0574*/ 	.byte	0x04, 0x1c
        /*0576*/ 	.short	(.L_286 - .L_285)


	//   ....[0]....
.L_285:
        /*0578*/ 	.word	0x00000370


	//   ....[1]....
        /*057c*/ 	.word	0x0001c860


	//   ....[2]....
        /*0580*/ 	.word	0x0001c8b0


	//   ....[3]....
        /*0584*/ 	.word	0x0001c910


	//   ....[4]....
        /*0588*/ 	.word	0x0001d2c0


	//   ....[5]....
        /*058c*/ 	.word	0x0001d310


	//   ....[6]....
        /*0590*/ 	.word	0x0001d370


	//----- nvinfo : EIATTR_CTAIDZ_USED
	.align		4
.L_286:
        /*0594*/ 	.byte	0x01, 0x04
	.zero		2


	//----- nvinfo : EIATTR_MAX_THREADS
	.align		4
        /*0598*/ 	.byte	0x04, 0x05
        /*059a*/ 	.short	(.L_288 - .L_287)
.L_287:
        /*059c*/ 	.word	0x00000100
        /*05a0*/ 	.word	0x00000001
        /*05a4*/ 	.word	0x00000001


	//----- nvinfo : EIATTR_CRS_STACK_SIZE
	.align		4
.L_288:
        /*05a8*/ 	.byte	0x04, 0x1e
        /*05aa*/ 	.short	(.L_290 - .L_289)
.L_289:
        /*05ac*/ 	.word	0x00000000
.L_290:


//--------------------- .nv.info._ZN7cutlass13device_kernelIN5flash19enable_sm80_to_sm89INS1_16FlashAttnFwdSm80INS1_25CollectiveMainloopFwdSm80ILi4ELi1ELb0EN4cute5tupleIJNS5_1CILi128EEENS7_ILi64EEES8_EEELi128ENS_6half_tEfNS_4arch4Sm80ELb0ELb0ELb1ELb0ELb0ELb0ELb1ELb0EEENS1_21CollectiveEpilogueFwdINS6_IJS8_S8_S9_EEENS6_IJNS7_ILi1EEESH_SH_EEESB_SD_Li128ELb0ELb1ELb0ELb0EEENS1_19SingleTileSchedulerILb0ELb0ELb1ELi128EEEEEEEEEvNT_6ParamsE --------------------------
	.section	.nv.info._ZN7cutlass13device_kernelIN5flash19enable_sm80_to_sm89INS1_16FlashAttnFwdSm80INS1_25CollectiveMainloopFwdSm80ILi4ELi1ELb0EN4cute5tupleIJNS5_1CILi128EEENS7_ILi64EEES8_EEELi128ENS_6half_tEfNS_4arch4Sm80ELb0ELb0ELb1ELb0ELb0ELb0ELb1ELb0EEENS1_21CollectiveEpilogueFwdINS6_IJS8_S8_S9_EEENS6_IJNS7_ILi1EEESH_SH_EEESB_SD_Li128ELb0ELb1ELb0ELb0EEENS1_19SingleTileSchedulerILb0ELb0ELb1ELi128EEEEEEEEEvNT_6ParamsE,"",@"SHT_CUDA_INFO"
	.sectionflags	@""
	.align	4


	//----- nvinfo : EIATTR_CUDA_API_VERSION
	.align		4
        /*0000*/ 	.byte	0x04, 0x37
        /*0002*/ 	.short	(.L_292 - .L_291)
.L_291:
        /*0004*/ 	.word	0x00000082


	//----- nvinfo : EIATTR_SW2861232_WAR
	.align		4
.L_292:
        /*0008*/ 	.byte	0x01, 0x35
	.zero		2


	//----- nvinfo : EIATTR_PARAM_CBANK
	.align		4
        /*000c*/ 	.byte	0x04, 0x0a
        /*000e*/ 	.short	(.L_294 - .L_293)
	.align		4
.L_293:
        /*0010*/ 	.word	index@(.nv.constant0._ZN7cutlass13device_kernelIN5flash19enable_sm80_to_sm89INS1_16FlashAttnFwdSm80INS1_25CollectiveMainloopFwdSm80ILi4ELi1ELb0EN4cute5tupleIJNS5_1CILi128EEENS7_ILi64EEES8_EEELi128ENS_6half_tEfNS_4arch4Sm80ELb0ELb0ELb1ELb0ELb0ELb0ELb1ELb0EEENS1_21CollectiveEpilogueFwdINS6_IJS8_S8_S9_EEENS6_IJNS7_ILi1EEESH_SH_EEESB_SD_Li128ELb0ELb1ELb0ELb0EEENS1_19SingleTileSchedulerILb0ELb0ELb1ELi128EEEEEEEEEvNT_6ParamsE)
        /*0014*/ 	.short	0x0160
        /*0016*/ 	.short	0x0418


	//----- nvinfo : EIATTR_CBANK_PARAM_SIZE
	.align		4
.L_294:
        /*0018*/ 	.byte	0x03, 0x19
        /*001a*/ 	.short	0x0418


	//----- nvinfo : EIATTR_KPARAM_INFO
	.align		4
        /*001c*/ 	.byte	0x04, 0x17
        /*001e*/ 	.short	(.L_296 - .L_295)
.L_295:
        /*0020*/ 	.word	0x00000000
        /*0024*/ 	.short	0x0000
        /*0026*/ 	.short	0x0000
        /*0028*/ 	.byte	0x00, 0xf0, 0x61, 0x10


	//----- nvinfo : EIATTR_MAXREG_COUNT
	.align		4
.L_296:
        /*002c*/ 	.byte	0x03, 0x1b
        /*002e*/ 	.short	0x00ff


	//----- nvinfo : EIATTR_NUM_BARRIERS
	.align		4
        /*0030*/ 	.byte	0x02, 0x4c
        /*0032*/ 	.byte	0x02
	.zero		1


	//----- nvinfo : EIATTR_ANNOTATIONS
	.align		4
        /*0034*/ 	.byte	0x04, 0x55
        /*0036*/ 	.short	(.L_298 - .L_297)


	//   ....[0]....
.L_297:
        /* <DEDUP_REMOVED lines=42> */


	//----- nvinfo : EIATTR_MERCURY_ISA_VERSION
	.align		4
.L_298:
        /*02c0*/ 	.byte	0x03, 0x5f
        /*02c2*/ 	.short	0x0000


	//----- nvinfo : EIATTR_INT_WARP_WIDE_INSTR_OFFSETS
	.align		4
        /*02c4*/ 	.byte	0x04, 0x31
        /*02c6*/ 	.short	(.L_300 - .L_299)


	//   ....[0]....
.L_299:
        /*02c8*/ 	.word	0x00000db0


	//----- nvinfo : EIATTR_COOP_GROUP_MASK_REGIDS
	.align		4
.L_300:
        /*02cc*/ 	.byte	0x04, 0x29
        /*02ce*/ 	.short	(.L_302 - .L_301)


	//   ....[0]....
.L_301:
        /*02d0*/ 	.word	0xffffffff


	//   ....[1]....
        /*02d4*/ 	.word	0xffffffff


	//   ....[2]....
        /*02d8*/ 	.word	0xffffffff


	//   ....[3]....
        /*02dc*/ 	.word	0xffffffff


	//   ....[4]....
        /*02e0*/ 	.word	0xffffffff


	//   ....[5]....
        /*02e4*/ 	.word	0xffffffff


	//   ....[6]....
        /*02e8*/ 	.word	0xffffffff


	//   ....[7]....
        /*02ec*/ 	.word	0xffffffff


	//   ....[8]....
        /*02f0*/ 	.word	0xffffffff


	//   ....[9]....
        /*02f4*/ 	.word	0xffffffff


	//   ....[10]....
        /*02f8*/ 	.word	0xffffffff


	//   ....[11]....
        /*02fc*/ 	.word	0xffffffff


	//   ....[12]....
        /*0300*/ 	.word	0xffffffff


	//   ....[13]....
        /*0304*/ 	.word	0xffffffff


	//   ....[14]....
        /*0308*/ 	.word	0xffffffff


	//   ....[15]....
        /*030c*/ 	.word	0xffffffff


	//   ....[16]....
        /*0310*/ 	.word	0xffffffff


	//   ....[17]....
        /*0314*/ 	.word	0xffffffff


	//   ....[18]....
        /*0318*/ 	.word	0xffffffff


	//   ....[19]....
        /*031c*/ 	.word	0xffffffff


	//   ....[20]....
        /*0320*/ 	.word	0xffffffff


	//   ....[21]....
        /*0324*/ 	.word	0xffffffff


	//   ....[22]....
        /*0328*/ 	.word	0xffffffff


	//   ....[23]....
        /*032c*/ 	.word	0xffffffff


	//   ....[24]....
        /*0330*/ 	.word	0xffffffff


	//   ....[25]....
        /*0334*/ 	.word	0xffffffff


	//   ....[26]....
        /*0338*/ 	.word	0xffffffff


	//   ....[27]....
        /*033c*/ 	.word	0xffffffff


	//   ....[28]....
        /*0340*/ 	.word	0xffffffff


	//   ....[29]....
        /*0344*/ 	.word	0xffffffff


	//   ....[30]....
        /*0348*/ 	.word	0xffffffff


	//   ....[31]....
        /*034c*/ 	.word	0xffffffff


	//   ....[32]....
        /*0350*/ 	.word	0xffffffff


	//   ....[33]....
        /*0354*/ 	.word	0xffffffff


	//   ....[34]....
        /*0358*/ 	.word	0xffffffff


	//   ....[35]....
        /*035c*/ 	.word	0xffffffff


	//   ....[36]....
        /*0360*/ 	.word	0xffffffff


	//   ....[37]....
        /*0364*/ 	.word	0xffffffff


	//   ....[38]....
        /*0368*/ 	.word	0xffffffff


	//   ....[39]....
        /*036c*/ 	.word	0xffffffff


	//   ....[40]....
        /*0370*/ 	.word	0xffffffff


	//   ....[41]....
        /*0374*/ 	.word	0xffffffff


	//   ....[42]....
        /*0378*/ 	.word	0xffffffff


	//   ....[43]....
        /*037c*/ 	.word	0xffffffff


	//   ....[44]....
        /*0380*/ 	.word	0xffffffff


	//   ....[45]....
        /*0384*/ 	.word	0xffffffff


	//   ....[46]....
        /*0388*/ 	.word	0xffffffff


	//   ....[47]....
        /*038c*/ 	.word	0xffffffff


	//   ....[48]....
        /*0390*/ 	.word	0xffffffff


	//   ....[49]....
        /*0394*/ 	.word	0xffffffff


	//   ....[50]....
        /*0398*/ 	.word	0xffffffff


	//   ....[51]....
        /*039c*/ 	.word	0xffffffff


	//   ....[52]....
        /*03a0*/ 	.word	0xffffffff


	//   ....[53]....
        /*03a4*/ 	.word	0xffffffff


	//   ....[54]....
        /*03a8*/ 	.word	0xffffffff


	//   ....[55]....
        /*03ac*/ 	.word	0xffffffff


	//   ....[56]....
        /*03b0*/ 	.word	0xffffffff


	//   ....[57]....
        /*03b4*/ 	.word	0xffffffff


	//   ....[58]....
        /*03b8*/ 	.word	0xffffffff


	//   ....[59]....
        /*03bc*/ 	.word	0xffffffff


	//   ....[60]....
        /*03c0*/ 	.word	0xffffffff


	//   ....[61]....
        /*03c4*/ 	.word	0xffffffff


	//   ....[62]....
        /*03c8*/ 	.word	0xffffffff


	//   ....[63]....
        /*03cc*/ 	.word	0xffffffff


	//----- nvinfo : EIATTR_COOP_GROUP_INSTR_OFFSETS
	.align		4
.L_302:
        /*03d0*/ 	.byte	0x04, 0x28
        /*03d2*/ 	.short	(.L_304 - .L_303)


	//   ....[0]....
.L_303:
        /*03d4*/ 	.word	0x00000500


	//   ....[1]....
        /*03d8*/ 	.word	0x00000540


	//   ....[2]....
        /*03dc*/ 	.word	0x00000570


	//   ....[3]....
        /*03e0*/ 	.word	0x000005a0


	//   ....[4]....
        /*03e4*/ 	.word	0x00000620


	//   ....[5]....
        /*03e8*/ 	.word	0x00000650


	//   ....[6]....
        /*03ec*/ 	.word	0x00000780


	//   ....[7]....
        /*03f0*/ 	.word	0x000007c0


	//   ....[8]....
        /*03f4*/ 	.word	0x00000890


	//   ....[9]....
        /*03f8*/ 	.word	0x000008b0


	//   ....[10]....
        /*03fc*/ 	.word	0x000008e0


	//   ....[11]....
        /*0400*/ 	.word	0x000009a0


	//   ....[12]....
        /*0404*/ 	.word	0x000009e0


	//   ....[13]....
        /*0408*/ 	.word	0x00000a50


	//   ....[14]....
        /*040c*/ 	.word	0x00000b40


	//   ....[15]....
        /*0410*/ 	.word	0x00000b70


	//   ....[16]....
        /*0414*/ 	.word	0x00003560


	//   ....[17]....
        /*0418*/ 	.word	0x00003680


	//   ....[18]....
        /*041c*/ 	.word	0x00003930


	//   ....[19]....
        /*0420*/ 	.word	0x00003940


	//   ....[20]....
        /*0424*/ 	.word	0x00003970


	//   ....[21]....
        /*0428*/ 	.word	0x00003a10


	//   ....[22]....
        /*042c*/ 	.word	0x00003b40


	//   ....[23]....
        /*0430*/ 	.word	0x00003ba0


	//   ....[24]....
        /*0434*/ 	.word	0x00007a90


	//   ....[25]....
        /*0438*/ 	.word	0x00007b00


	//   ....[26]....
        /*043c*/ 	.word	0x00007b30


	//   ....[27]....
        /*0440*/ 	.word	0x00007b50


	//   ....[28]....
        /*0444*/ 	.word	0x00007b80


	//   ....[29]....
        /*0448*/ 	.word	0x00007bc0


	//   ....[30]....
        /*044c*/ 	.word	0x00007c10


	//   ....[31]....
        /*0450*/ 	.word	0x00007c50


	//   ....[32]....
        /*0454*/ 	.word	0x0000adf0


	//   ....[33]....
        /*0458*/ 	.word	0x0000ae00


	//   ....[34]....
        /*045c*/ 	.word	0x0000ae10


	//   ....[35]....
        /*0460*/ 	.word	0x0000ae20


	//   ....[36]....
        /*0464*/ 	.word	0x0000ae70


	//   ....[37]....
        /*0468*/ 	.word	0x0000ae90


	//   ....[38]....
        /*046c*/ 	.word	0x0000aea0


	//   ....[39]....
        /*0470*/ 	.word	0x0000aeb0


	//   ....[40]....
        /*0474*/ 	.word	0x0000c820


	//   ....[41]....
        /*0478*/ 	.word	0x0000c830


	//   ....[42]....
        /*047c*/ 	.word	0x0000c850


	//   ....[43]....
        /*0480*/ 	.word	0x0000c860


	//   ....[44]....
        /*0484*/ 	.word	0x0000c870


	//   ....[45]....
        /*0488*/ 	.word	0x0000c880


	//   ....[46]....
        /*048c*/ 	.word	0x0000c890


	//   ....[47]....
        /*0490*/ 	.word	0x0000c8a0


	//   ....[48]....
        /*0494*/ 	.word	0x0000ca20


	//   ....[49]....
        /*0498*/ 	.word	0x0000ca40


	//   ....[50]....
        /*049c*/ 	.word	0x0000cb30


	//   ....[51]....
        /*04a0*/ 	.word	0x0000cb60


	//   ....[52]....
        /*04a4*/ 	.word	0x0000cc30


	//   ....[53]....
        /*04a8*/ 	.word	0x0000cc60


	//   ....[54]....
        /*04ac*/ 	.word	0x0000cd30


	//   ....[55]....
        /*04b0*/ 	.word	0x0000cd60


	//   ....[56]....
        /*04b4*/ 	.word	0x0000ce30


	//   ....[57]....
        /*04b8*/ 	.word	0x0000ce60


	//   ....[58]....
        /*04bc*/ 	.word	0x0000cf30


	//   ....[59]....
        /*04c0*/ 	.word	0x0000cf60


	//   ....[60]....
        /*04c4*/ 	.word	0x0000d030


	//   ....[61]....
        /*04c8*/ 	.word	0x0000d060


	//   ....[62]....
        /*04cc*/ 	.word	0x0000d130


	//   ....[63]....
        /*04d0*/ 	.word	0x0000d150


	//----- nvinfo : EIATTR_EXIT_INSTR_OFFSETS
	.align		4
.L_304:
        /*04d4*/ 	.byte	0x04, 0x1c
        /*04d6*/ 	.short	(.L_306 - .L_305)


	//   ....[0]....
.L_305:
        /*04d8*/ 	.word	0x00000040


	//   ....[1]....
        /*04dc*/ 	.word	0x0000d160


	//   ....[2]....
        /*04e0*/ 	.word	0x0000d1b0


	//   ....[3]....
        /*04e4*/ 	.word	0x0000d210


	//----- nvinfo : EIATTR_CTAIDZ_USED
	.align		4
.L_306:
        /*04e8*/ 	.byte	0x01, 0x04
	.zero		2


	//----- nvinfo : EIATTR_MAX_THREADS
	.align		4
        /*04ec*/ 	.byte	0x04, 0x05
        /*04ee*/ 	.short	(.L_308 - .L_307)
.L_307:
        /*04f0*/ 	.word	0x00000080
        /*04f4*/ 	.word	0x00000001
        /*04f8*/ 	.word	0x00000001


	//----- nvinfo : EIATTR_CRS_STACK_SIZE
	.align		4
.L_308:
        /*04fc*/ 	.byte	0x04, 0x1e
        /*04fe*/ 	.short	(.L_310 - .L_309)
.L_309:
        /*0500*/ 	.word	0x00000000
.L_310:


//--------------------- .nv.info._ZN7cutlass13device_kernelIN5flash19enable_sm80_to_sm89INS1_16FlashAttnFwdSm80INS1_25CollectiveMainloopFwdSm80ILi4ELi1ELb0EN4cute5tupleIJNS5_1CILi128EEENS7_ILi64EEES8_EEELi128ENS_6half_tEfNS_4arch4Sm80ELb0ELb0ELb1ELb1ELb0ELb0ELb1ELb0EEENS1_21CollectiveEpilogueFwdINS6_IJS8_S8_S9_EEENS6_IJNS7_ILi1EEESH_SH_EEESB_SD_Li128ELb1ELb1ELb0ELb0EEENS1_19SingleTileSchedulerILb1ELb0ELb1ELi128EEEEEEEEEvNT_6ParamsE --------------------------
	.section	.nv.info._ZN7cutlass13device_kernelIN5flash19enable_sm80_to_sm89INS1_16FlashAttnFwdSm80INS1_25CollectiveMainloopFwdSm80ILi4ELi1ELb0EN4cute5tupleIJNS5_1CILi128EEENS7_ILi64EEES8_EEELi128ENS_6half_tEfNS_4arch4Sm80ELb0ELb0ELb1ELb1ELb0ELb0ELb1ELb0EEENS1_21CollectiveEpilogueFwdINS6_IJS8_S8_S9_EEENS6_IJNS7_ILi1EEESH_SH_EEESB_SD_Li128ELb1ELb1ELb0ELb0EEENS1_19SingleTileSchedulerILb1ELb0ELb1ELi128EEEEEEEEEvNT_6ParamsE,"",@"SHT_CUDA_INFO"
	.sectionflags	@""
	.align	4


	//----- nvinfo : EIATTR_CUDA_API_VERSION
	.align		4
        /*0000*/ 	.byte	0x04, 0x37
        /*0002*/ 	.short	(.L_312 - .L_311)
.L_311:
        /*0004*/ 	.word	0x00000082


	//----- nvinfo : EIATTR_SW2861232_WAR
	.align		4
.L_312:
        /*0008*/ 	.byte	0x01, 0x35
	.zero		2


	//----- nvinfo : EIATTR_PARAM_CBANK
	.align		4
        /*000c*/ 	.byte	0x04, 0x0a
        /*000e*/ 	.short	(.L_314 - .L_313)
	.align		4
.L_313:
        /*0010*/ 	.word	index@(.nv.constant0._ZN7cutlass13device_kernelIN5flash19enable_sm80_to_sm89INS1_16FlashAttnFwdSm80INS1_25CollectiveMainloopFwdSm80ILi4ELi1ELb0EN4cute5tupleIJNS5_1CILi128EEENS7_ILi64EEES8_EEELi128ENS_6half_tEfNS_4arch4Sm80ELb0ELb0ELb1ELb1ELb0ELb0ELb1ELb0EEENS1_21CollectiveEpilogueFwdINS6_IJS8_S8_S9_EEENS6_IJNS7_ILi1EEESH_SH_EEESB_SD_Li128ELb1ELb1ELb0ELb0EEENS1_19SingleTileSchedulerILb1ELb0ELb1ELi128EEEEEEEEEvNT_6ParamsE)
        /*0014*/ 	.short	0x0160
        /*0016*/ 	.short	0x0418


	//----- nvinfo : EIATTR_CBANK_PARAM_SIZE
	.align		4
.L_314:
        /*0018*/ 	.byte	0x03, 0x19
        /*001a*/ 	.short	0x0418


	//----- nvinfo : EIATTR_KPARAM_INFO
	.align		4
        /*001c*/ 	.byte	0x04, 0x17
        /*001e*/ 	.short	(.L_316 - .L_315)
.L_315:
        /*0020*/ 	.word	0x00000000
        /*0024*/ 	.short	0x0000
        /*0026*/ 	.short	0x0000
        /*0028*/ 	.byte	0x00, 0xf0, 0x61, 0x10


	//----- nvinfo : EIATTR_MAXREG_COUNT
	.align		4
.L_316:
        /*002c*/ 	.byte	0x03, 0x1b
        /*002e*/ 	.short	0x00ff


	//----- nvinfo : EIATTR_NUM_BARRIERS
	.align		4
        /*0030*/ 	.byte	0x02, 0x4c
        /*0032*/ 	.byte	0x02
	.zero		1


	//----- nvinfo : EIATTR_ANNOTATIONS
	.align		4
        /*0034*/ 	.byte	0x04, 0x55
        /*0036*/ 	.short	(.L_318 - .L_317)


	//   ....[0]....
.L_317:
        /* <DEDUP_REMOVED lines=54> */
        /*038c*/ 	.byte	0x20, 0xcb, 0x00, 0x00, 0x01, 0x00, 0x00, 0x00, 0x80, 0xe7, 0x00, 0x00


	//----- nvinfo : EIATTR_MERCURY_ISA_VERSION
	.align		4
.L_318:
        /*0398*/ 	.byte	0x03, 0x5f
        /*039a*/ 	.short	0x0000


	//----- nvinfo : EIATTR_INT_WARP_WIDE_INSTR_OFFSETS
	.align		4
        /*039c*/ 	.byte	0x04, 0x31
        /*039e*/ 	.short	(.L_320 - .L_319)


	//   ....[0]....
.L_319:
        /*03a0*/ 	.word	0x00001d70


	//----- nvinfo : EIATTR_COOP_GROUP_MASK_REGIDS
	.align		4
.L_320:
        /*03a4*/ 	.byte	0x04, 0x29
        /*03a6*/ 	.short	(.L_322 - .L_321)


	//   ....[0]....
.L_321:
        /*03a8*/ 	.word	0xffffffff


	//   ....[1]....
        /*03ac*/ 	.word	0xffffffff


	//   ....[2]....
        /*03b0*/ 	.word	0xffffffff


	//   ....[3]....
        /*03b4*/ 	.word	0xffffffff


	//   ....[4]....
        /*03b8*/ 	.word	0xffffffff


	//   ....[5]....
        /*03bc*/ 	.word	0xffffffff


	//   ....[6]....
        /*03c0*/ 	.word	0xffffffff


	//   ....[7]....
        /*03c4*/ 	.word	0xffffffff


	//   ....[8]....
        /*03c8*/ 	.word	0xffffffff


	//   ....[9]....
        /*03cc*/ 	.word	0xffffffff


	//   ....[10]....
        /*03d0*/ 	.word	0xffffffff


	//   ....[11]....
        /*03d4*/ 	.word	0xffffffff


	//   ....[12]....
        /*03d8*/ 	.word	0xffffffff


	//   ....[13]....
        /*03dc*/ 	.word	0xffffffff


	//   ....[14]....
        /*03e0*/ 	.word	0xffffffff


	//   ....[15]....
        /*03e4*/ 	.word	0xffffffff


	//   ....[16]....
        /*03e8*/ 	.word	0xffffffff


	//   ....[17]....
        /*03ec*/ 	.word	0xffffffff


	//   ....[18]....
        /*03f0*/ 	.word	0xffffffff


	//   ....[19]....
        /*03f4*/ 	.word	0xffffffff


	//   ....[20]....
        /*03f8*/ 	.word	0xffffffff


	//   ....[21]....
        /*03fc*/ 	.word	0xffffffff


	//   ....[22]....
        /*0400*/ 	.word	0xffffffff


	//   ....[23]....
        /*0404*/ 	.word	0xffffffff


	//   ....[24]....
        /*0408*/ 	.word	0xffffffff


	//   ....[25]....
        /*040c*/ 	.word	0xffffffff


	//   ....[26]....
        /*0410*/ 	.word	0xffffffff


	//   ....[27]....
        /*0414*/ 	.word	0xffffffff


	//   ....[28]....
        /*0418*/ 	.word	0xffffffff


	//   ....[29]....
        /*041c*/ 	.word	0xffffffff


	//   ....[30]....
        /*0420*/ 	.word	0xffffffff


	//   ....[31]....
        /*0424*/ 	.word	0xffffffff


	//   ....[32]....
        /*0428*/ 	.word	0xffffffff


	//   ....[33]....
        /*042c*/ 	.word	0xffffffff


	//   ....[34]....
        /*0430*/ 	.word	0xffffffff


	//   ....[35]....
        /*0434*/ 	.word	0xffffffff


	//   ....[36]....
        /*0438*/ 	.word	0xffffffff


	//   ....[37]....
        /*043c*/ 	.word	0xffffffff


	//   ....[38]....
        /*0440*/ 	.word	0xffffffff


	//   ....[39]....
        /*0444*/ 	.word	0xffffffff


	//   ....[40]....
        /*0448*/ 	.word	0xffffffff


	//   ....[41]....
        /*044c*/ 	.word	0xffffffff


	//   ....[42]....
        /*0450*/ 	.word	0xffffffff


	//   ....[43]....
        /*0454*/ 	.word	0xffffffff


	//   ....[44]....
        /*0458*/ 	.word	0xffffffff


	//   ....[45]....
        /*045c*/ 	.word	0xffffffff


	//   ....[46]....
        /*0460*/ 	.word	0xffffffff


	//   ....[47]....
        /*0464*/ 	.word	0xffffffff


	//   ....[48]....
        /*0468*/ 	.word	0xffffffff


	//   ....[49]....
        /*046c*/ 	.word	0xffffffff


	//   ....[50]....
        /*0470*/ 	.word	0xffffffff


	//   ....[51]....
        /*0474*/ 	.word	0xffffffff


	//   ....[52]....
        /*0478*/ 	.word	0xffffffff


	//   ....[53]....
        /*047c*/ 	.word	0xffffffff


	//   ....[54]....
        /*0480*/ 	.word	0xffffffff


	//   ....[55]....
        /*0484*/ 	.word	0xffffffff


	//   ....[56]....
        /*0488*/ 	.word	0xffffffff


	//   ....[57]....
        /*048c*/ 	.word	0xffffffff


	//   ....[58]....
        /*0490*/ 	.word	0xffffffff


	//   ....[59]....
        /*0494*/ 	.word	0xffffffff


	//   ....[60]....
        /*0498*/ 	.word	0xffffffff


	//   ....[61]....
        /*049c*/ 	.word	0xffffffff


	//   ....[62]....
        /*04a0*/ 	.word	0xffffffff


	//   ....[63]....
        /*04a4*/ 	.word	0xffffffff


	//   ....[64]....
        /*04a8*/ 	.word	0xffffffff


	//   ....[65]....
        /*04ac*/ 	.word	0xffffffff


	//   ....[66]....
        /*04b0*/ 	.word	0xffffffff


	//   ....[67]....
        /*04b4*/ 	.word	0xffffffff


	//   ....[68]....
        /*04b8*/ 	.word	0xffffffff


	//   ....[69]....
        /*04bc*/ 	.word	0xffffffff


	//   ....[70]....
        /*04c0*/ 	.word	0xffffffff


	//   ....[71]....
        /*04c4*/ 	.word	0xffffffff


	//   ....[72]....
        /*04c8*/ 	.word	0xffffffff


	//   ....[73]....
        /*04cc*/ 	.word	0xffffffff


	//   ....[74]....
        /*04d0*/ 	.word	0xffffffff


	//   ....[75]....
        /*04d4*/ 	.word	0xffffffff


	//   ....[76]....
        /*04d8*/ 	.word	0xffffffff


	//   ....[77]....
        /*04dc*/ 	.word	0xffffffff


	//   ....[78]....
        /*04e0*/ 	.word	0xffffffff


	//   ....[79]....
        /*04e4*/ 	.word	0xffffffff


	//   ....[80]....
        /*04e8*/ 	.word	0xffffffff


	//----- nvinfo : EIATTR_COOP_GROUP_INSTR_OFFSETS
	.align		4
.L_322:
        /*04ec*/ 	.byte	0x04, 0x28
        /*04ee*/ 	.short	(.L_324 - .L_323)


	//   ....[0]....
.L_323:
        /*04f0*/ 	.word	0x00000090


	//   ....[1]....
        /*04f4*/ 	.word	0x00001190


	//   ....[2]....
        /*04f8*/ 	.word	0x000011c0


	//   ....[3]....
        /*04fc*/ 	.word	0x00001450


	//   ....[4]....
        /*0500*/ 	.word	0x00001480


	//   ....[5]....
        /*0504*/ 	.word	0x00001560


	//   ....[6]....
        /*0508*/ 	.word	0x00001590


	//   ....[7]....
        /*050c*/ 	.word	0x00001670


	//   ....[8]....
        /*0510*/ 	.word	0x000016a0


	//   ....[9]....
        /*0514*/ 	.word	0x00001780


	//   ....[10]....
        /*0518*/ 	.word	0x000017b0


	//   ....[11]....
        /*051c*/ 	.word	0x00001890


	//   ....[12]....
        /*0520*/ 	.word	0x000018c0


	//   ....[13]....
        /*0524*/ 	.word	0x000019a0


	//   ....[14]....
        /*0528*/ 	.word	0x000019d0


	//   ....[15]....
        /*052c*/ 	.word	0x00001aa0


	//   ....[16]....
        /*0530*/ 	.word	0x00001ae0


	//   ....[17]....
        /*0534*/ 	.word	0x00004380


	//   ....[18]....
        /*0538*/ 	.word	0x00004480


	//   ....[19]....
        /*053c*/ 	.word	0x00004660


	//   ....[20]....
        /*0540*/ 	.word	0x00004680


	//   ....[21]....
        /*0544*/ 	.word	0x00004820


	//   ....[22]....
        /*0548*/ 	.word	0x000048b0


	//   ....[23]....
        /*054c*/ 	.word	0x00004b70


	//   ....[24]....
        /*0550*/ 	.word	0x00004c70


	//   ....[25]....
        /*0554*/ 	.word	0x00008e40


	//   ....[26]....
        /*0558*/ 	.word	0x00008e90


	//   ....[27]....
        /*055c*/ 	.word	0x00008f60


	//   ....[28]....
        /*0560*/ 	.word	0x00008fc0


	//   ....[29]....
        /*0564*/ 	.word	0x000090a0


	//   ....[30]....
        /*0568*/ 	.word	0x000090d0


	//   ....[31]....
        /*056c*/ 	.word	0x00009260


	//   ....[32]....
        /*0570*/ 	.word	0x00009720


	//   ....[33]....
        /*0574*/ 	.word	0x0000c010


	//   ....[34]....
        /*0578*/ 	.word	0x0000c020


	//   ....[35]....
        /*057c*/ 	.word	0x0000c030


	//   ....[36]....
        /*0580*/ 	.word	0x0000c040


	//   ....[37]....
        /*0584*/ 	.word	0x0000c070


	//   ....[38]....
        /*0588*/ 	.word	0x0000c090


	//   ....[39]....
        /*058c*/ 	.word	0x0000c0b0


	//   ....[40]....
        /*0590*/ 	.word	0x0000c0c0


	//   ....[41]....
        /*0594*/ 	.word	0x0000dc00


	//   ....[42]....
        /*0598*/ 	.word	0x0000dc20


	//   ....[43]....
        /*059c*/ 	.word	0x0000dc50


	//   ....[44]....
        /*05a0*/ 	.word	0x0000dc70


	//   ....[45]....
        /*05a4*/ 	.word	0x0000dc90


	//   ....[46]....
        /*05a8*/ 	.word	0x0000dcb0


	//   ....[47]....
        /*05ac*/ 	.word	0x0000dcc0


	//   ....[48]....
        /*05b0*/ 	.word	0x0000dcd0


	//   ....[49]....
        /*05b4*/ 	.word	0x0000df10


	//   ....[50]....
        /*05b8*/ 	.word	0x0000df20


	//   ....[51]....
        /*05bc*/ 	.word	0x0000e020


	//   ....[52]....
        /*05c0*/ 	.word	0x0000e050


	//   ....[53]....
        /*05c4*/ 	.word	0x0000e130


	//   ....[54]....
        /*05c8*/ 	.word	0x0000e160


	//   ....[55]....
        /*05cc*/ 	.word	0x0000e240


	//   ....[56]....
        /*05d0*/ 	.word	0x0000e270


	//   ....[57]....
        /*05d4*/ 	.word	0x0000e350


	//   ....[58]....
        /*05d8*/ 	.word	0x0000e380


	//   ....[59]....
        /*05dc*/ 	.word	0x0000e460


	//   ....[60]....
        /*05e0*/ 	.word	0x0000e490


	//   ....[61]....
        /*05e4*/ 	.word	0x0000e570


	//   ....[62]....
        /*05e8*/ 	.word	0x0000e5a0


	//   ....[63]....
        /*05ec*/ 	.word	0x0000e680


	//   ....[64]....
        /*05f0*/ 	.word	0x0000e6a0


	//   ....[65]....
        /*05f4*/ 	.word	0x0000ee50


	//   ....[66]....
        /*05f8*/ 	.word	0x0000ee60


	//   ....[67]....
        /*05fc*/ 	.word	0x0000ef30


	//   ....[68]....
        /*0600*/ 	.word	0x0000ef60


	//   ....[69]....
        /*0604*/ 	.word	0x0000f030


	//   ....[70]....
        /*0608*/ 	.word	0x0000f060


	//   ....[71]....
        /*060c*/ 	.word	0x0000f130


	//   ....[72]....
        /*0610*/ 	.word	0x0000f160


	//   ....[73]....
        /*0614*/ 	.word	0x0000f230


	//   ....[74]....
        /*0618*/ 	.word	0x0000f260


	//   ....[75]....
        /*061c*/ 	.word	0x0000f330


	//   ....[76]....
        /*0620*/ 	.word	0x0000f360


	//   ....[77]....
        /*0624*/ 	.word	0x0000f430


	//   ....[78]....
        /*0628*/ 	.word	0x0000f460


	//   ....[79]....
        /*062c*/ 	.word	0x0000f530


	//   ....[80]....
        /*0630*/ 	.word	0x0000f550


	//----- nvinfo : EIATTR_EXIT_INSTR_OFFSETS
	.align		4
.L_324:
        /*0634*/ 	.byte	0x04, 0x1c
        /*0636*/ 	.short	(.L_326 - .L_325)


	//   ....[0]....
.L_325:
        /*0638*/ 	.word	0x00000350


	//   ....[1]....
        /*063c*/ 	.word	0x0000e6b0


	//   ....[2]....
        /*0640*/ 	.word	0x0000e710


	//   ....[3]....
        /*0644*/ 	.word	0x0000e770


	//   ....[4]....
        /*0648*/ 	.word	0x0000f560


	//   ....[5]....
        /*064c*/ 	.word	0x0000f5b0


	//   ....[6]....
        /*0650*/ 	.word	0x0000f610


	//----- nvinfo : EIATTR_CTAIDZ_USED
	.align		4
.L_326:
        /*0654*/ 	.byte	0x01, 0x04
	.zero		2


	//----- nvinfo : EIATTR_MAX_THREADS
	.align		4
        /*0658*/ 	.byte	0x04, 0x05
        /*065a*/ 	.short	(.L_328 - .L_327)
.L_327:
        /*065c*/ 	.word	0x00000080
        /*0660*/ 	.word	0x00000001
        /*0664*/ 	.word	0x00000001


	//----- nvinfo : EIATTR_CRS_STACK_SIZE
	.align		4
.L_328:
        /*0668*/ 	.byte	0x04, 0x1e
        /*066a*/ 	.short	(.L_330 - .L_329)
.L_329:
        /*066c*/ 	.word	0x00000000
.L_330:


//--------------------- .nv.info._ZN7cutlass13device_kernelIN5flash19enable_sm80_to_sm89INS1_16FlashAttnFwdSm80INS1_25CollectiveMainloopFwdSm80ILi4ELi1ELb0EN4cute5tupleIJNS5_1CILi128EEENS7_ILi64EEES8_EEELi128ENS_6half_tEfNS_4arch4Sm80ELb0ELb0ELb1ELb1ELb0ELb1ELb1ELb0EEENS1_21CollectiveEpilogueFwdINS6_IJS8_S8_S9_EEENS6_IJNS7_ILi1EEESH_SH_EEESB_SD_Li128ELb1ELb1ELb0ELb0EEENS1_19SingleTileSchedulerILb1ELb0ELb1ELi128EEEEEEEEEvNT_6ParamsE --------------------------
	.section	.nv.info._ZN7cutlass13device_kernelIN5flash19enable_sm80_to_sm89INS1_16FlashAttnFwdSm80INS1_25CollectiveMainloopFwdSm80ILi4ELi1ELb0EN4cute5tupleIJNS5_1CILi128EEENS7_ILi64EEES8_EEELi128ENS_6half_tEfNS_4arch4Sm80ELb0ELb0ELb1ELb1ELb0ELb1ELb1ELb0EEENS1_21CollectiveEpilogueFwdINS6_IJS8_S8_S9_EEENS6_IJNS7_ILi1EEESH_SH_EEESB_SD_Li128ELb1ELb1ELb0ELb0EEENS1_19SingleTileSchedulerILb1ELb0ELb1ELi128EEEEEEEEEvNT_6ParamsE,"",@"SHT_CUDA_INFO"
	.sectionflags	@""
	.align	4


	//----- nvinfo : EIATTR_CUDA_API_VERSION
	.align		4
        /*0000*/ 	.byte	0x04, 0x37
        /*0002*/ 	.short	(.L_332 - .L_331)
.L_331:
        /*0004*/ 	.word	0x00000082


	//----- nvinfo : EIATTR_SW2861232_WAR
	.align		4
.L_332:
        /*0008*/ 	.byte	0x01, 0x35
	.zero		2


	//----- nvinfo : EIATTR_PARAM_CBANK
	.align		4
        /*000c*/ 	.byte	0x04, 0x0a
        /*000e*/ 	.short	(.L_334 - .L_333)
	.align		4
.L_333:
        /*0010*/ 	.word	index@(.nv.constant0._ZN7cutlass13device_kernelIN5flash19enable_sm80_to_sm89INS1_16FlashAttnFwdSm80INS1_25CollectiveMainloopFwdSm80ILi4ELi1ELb0EN4cute5tupleIJNS5_1CILi128EEENS7_ILi64EEES8_EEELi128ENS_6half_tEfNS_4arch4Sm80ELb0ELb0ELb1ELb1ELb0ELb1ELb1ELb0EEENS1_21CollectiveEpilogueFwdINS6_IJS8_S8_S9_EEENS6_IJNS7_ILi1EEESH_SH_EEESB_SD_Li128ELb1ELb1ELb0ELb0EEENS1_19SingleTileSchedulerILb1ELb0ELb1ELi128EEEEEEEEEvNT_6ParamsE)
        /*0014*/ 	.short	0x0160
        /*0016*/ 	.short	0x0418


	//----- nvinfo : EIATTR_CBANK_PARAM_SIZE
	.align		4
.L_334:
        /*0018*/ 	.byte	0x03, 0x19
        /*001a*/ 	.short	0x0418


	//----- nvinfo : EIATTR_KPARAM_INFO
	.align		4
        /*001c*/ 	.byte	0x04, 0x17
        /*001e*/ 	.short	(.L_336 - .L_335)
.L_335:
        /*0020*/ 	.word	0x00000000
        /*0024*/ 	.short	0x0000
        /*0026*/ 	.short	0x0000
        /*0028*/ 	.byte	0x00, 0xf0, 0x61, 0x10


	//----- nvinfo : EIATTR_MAXREG_COUNT
	.align		4
.L_336:
        /*002c*/ 	.byte	0x03, 0x1b
        /*002e*/ 	.short	0x00ff


	//----- nvinfo : EIATTR_NUM_BARRIERS
	.align		4
        /*0030*/ 	.byte	0x02, 0x4c
        /*0032*/ 	.byte	0x02
	.zero		1


	//----- nvinfo : EIATTR_ANNOTATIONS
	.align		4
        /*0034*/ 	.byte	0x04, 0x55
        /*0036*/ 	.short	(.L_338 - .L_337)


	//   ....[0]....
.L_337:
        /* <DEDUP_REMOVED lines=54> */


	//----- nvinfo : EIATTR_MERCURY_ISA_VERSION
	.align		4
.L_338:
        /*0388*/ 	.byte	0x03, 0x5f
        /*038a*/ 	.short	0x0000


	//----- nvinfo : EIATTR_COOP_GROUP_MASK_REGIDS
	.align		4
        /*038c*/ 	.byte	0x04, 0x29
        /*038e*/ 	.short	(.L_340 - .L_339)


	//   ....[0]....
.L_339:
        /*0390*/ 	.word	0xffffffff


	//   ....[1]....
        /*0394*/ 	.word	0xffffffff


	//   ....[2]....
        /*0398*/ 	.word	0xffffffff


	//   ....[3]....
        /*039c*/ 	.word	0xffffffff


	//   ....[4]....
        /*03a0*/ 	.word	0xffffffff


	//   ....[5]....
        /*03a4*/ 	.word	0xffffffff


	//   ....[6]....
        /*03a8*/ 	.word	0xffffffff


	//   ....[7]....
        /*03ac*/ 	.word	0xffffffff


	//   ....[8]....
        /*03b0*/ 	.word	0xffffffff


	//   ....[9]....
        /*03b4*/ 	.word	0xffffffff


	//   ....[10]....
        /*03b8*/ 	.word	0xffffffff


	//   ....[11]....
        /*03bc*/ 	.word	0xffffffff


	//   ....[12]....
        /*03c0*/ 	.word	0xffffffff


	//   ....[13]....
        /*03c4*/ 	.word	0xffffffff


	//   ....[14]....
        /*03c8*/ 	.word	0xffffffff


	//   ....[15]....
        /*03cc*/ 	.word	0xffffffff


	//   ....[16]....
        /*03d0*/ 	.word	0xffffffff


	//   ....[17]....
        /*03d4*/ 	.word	0xffffffff


	//   ....[18]....
        /*03d8*/ 	.word	0xffffffff


	//   ....[19]....
        /*03dc*/ 	.word	0xffffffff


	//   ....[20]....
        /*03e0*/ 	.word	0xffffffff


	//   ....[21]....
        /*03e4*/ 	.word	0xffffffff


	//   ....[22]....
        /*03e8*/ 	.word	0xffffffff


	//   ....[23]....
        /*03ec*/ 	.word	0xffffffff


	//   ....[24]....
        /*03f0*/ 	.word	0xffffffff


	//   ....[25]....
        /*03f4*/ 	.word	0xffffffff


	//   ....[26]....
        /*03f8*/ 	.word	0xffffffff


	//   ....[27]....
        /*03fc*/ 	.word	0xffffffff


	//   ....[28]....
        /*0400*/ 	.word	0xffffffff


	//   ....[29]....
        /*0404*/ 	.word	0xffffffff


	//   ....[30]....
        /*0408*/ 	.word	0xffffffff


	//   ....[31]....
        /*040c*/ 	.word	0xffffffff


	//   ....[32]....
        /*0410*/ 	.word	0xffffffff


	//   ....[33]....
        /*0414*/ 	.word	0xffffffff


	//   ....[34]....
        /*0418*/ 	.word	0xffffffff


	//   ....[35]....
        /*041c*/ 	.word	0xffffffff


	//   ....[36]....
        /*0420*/ 	.word	0xffffffff


	//   ....[37]....
        /*0424*/ 	.word	0xffffffff


	//   ....[38]....
        /*0428*/ 	.word	0xffffffff


	//   ....[39]....
        /*042c*/ 	.word	0xffffffff


	//   ....[40]....
        /*0430*/ 	.word	0xffffffff


	//   ....[41]....
        /*0434*/ 	.word	0xffffffff


	//   ....[42]....
        /*0438*/ 	.word	0xffffffff


	//   ....[43]....
        /*043c*/ 	.word	0xffffffff


	//   ....[44]....
        /*0440*/ 	.word	0xffffffff


	//   ....[45]....
        /*0444*/ 	.word	0xffffffff


	//   ....[46]....
        /*0448*/ 	.word	0xffffffff


	//   ....[47]....
        /*044c*/ 	.word	0xffffffff


	//   ....[48]....
        /*0450*/ 	.word	0xffffffff


	//   ....[49]....
        /*0454*/ 	.word	0xffffffff


	//   ....[50]....
        /*0458*/ 	.word	0xffffffff


	//   ....[51]....
        /*045c*/ 	.word	0xffffffff


	//   ....[52]....
        /*0460*/ 	.word	0xffffffff


	//   ....[53]....
        /*0464*/ 	.word	0xffffffff


	//   ....[54]....
        /*0468*/ 	.word	0xffffffff


	//   ....[55]....
        /*046c*/ 	.word	0xffffffff


	//   ....[56]....
        /*0470*/ 	.word	0xffffffff


	//   ....[57]....
        /*0474*/ 	.word	0xffffffff


	//   ....[58]....
        /*0478*/ 	.word	0xffffffff


	//   ....[59]....
        /*047c*/ 	.word	0xffffffff


	//   ....[60]....
        /*0480*/ 	.word	0xffffffff


	//   ....[61]....
        /*0484*/ 	.word	0xffffffff


	//   ....[62]....
        /*0488*/ 	.word	0xffffffff


	//   ....[63]....
        /*048c*/ 	.word	0xffffffff


	//   ....[64]....
        /*0490*/ 	.word	0xffffffff


	//   ....[65]....
        /*0494*/ 	.word	0xffffffff


	//   ....[66]....
        /*0498*/ 	.word	0xffffffff


	//   ....[67]....
        /*049c*/ 	.word	0xffffffff


	//   ....[68]....
        /*04a0*/ 	.word	0xffffffff


	//   ....[69]....
        /*04a4*/ 	.word	0xffffffff


	//   ....[70]....
        /*04a8*/ 	.word	0xffffffff


	//   ....[71]....
        /*04ac*/ 	.word	0xffffffff


	//   ....[72]....
        /*04b0*/ 	.word	0xffffffff


	//   ....[73]....
        /*04b4*/ 	.word	0xffffffff


	//   ....[74]....
        /*04b8*/ 	.word	0xffffffff


	//   ....[75]....
        /*04bc*/ 	.word	0xffffffff


	//   ....[76]....
        /*04c0*/ 	.word	0xffffffff


	//   ....[77]....
        /*04c4*/ 	.word	0xffffffff


	//   ....[78]....
        /*04c8*/ 	.word	0xffffffff


	//   ....[79]....
        /*04cc*/ 	.word	0xffffffff


	//   ....[80]....
        /*04d0*/ 	.word	0xffffffff


	//----- nvinfo : EIATTR_COOP_GROUP_INSTR_OFFSETS
	.align		4
.L_340:
        /*04d4*/ 	.byte	0x04, 0x28
        /*04d6*/ 	.short	(.L_342 - .L_341)


	//   ....[0]....
.L_341:
        /*04d8*/ 	.word	0x00000090


	//   ....[1]....
        /*04dc*/ 	.word	0x000084a0


	//   ....[2]....
        /*04e0*/ 	.word	0x000084e0


	//   ....[3]....
        /*04e4*/ 	.word	0x00008510


	//   ....[4]....
        /*04e8*/ 	.word	0x00008550


	//   ....[5]....
        /*04ec*/ 	.word	0x00008580


	//   ....[6]....
        /*04f0*/ 	.word	0x000085f0


	//   ....[7]....
        /*04f4*/ 	.word	0x00008650


	//   ....[8]....
        /*04f8*/ 	.word	0x00008710


	//   ....[9]....
        /*04fc*/ 	.word	0x000087c0


	//   ....[10]....
        /*0500*/ 	.word	0x000087e0


	//   ....[11]....
        /*0504*/ 	.word	0x00008850


	//   ....[12]....
        /*0508*/ 	.word	0x000088e0


	//   ....[13]....
        /*050c*/ 	.word	0x000089c0


	//   ....[14]....
        /*0510*/ 	.word	0x000089e0


	//   ....[15]....
        /*0514*/ 	.word	0x00008bb0


	//   ....[16]....
        /*0518*/ 	.word	0x00008bf0


	//   ....[17]....
        /*051c*/ 	.word	0x00011a90


	//   ....[18]....
        /*0520*/ 	.word	0x00011bb0


	//   ....[19]....
        /*0524*/ 	.word	0x00011e40


	//   ....[20]....
        /*0528*/ 	.word	0x00011e60


	//   ....[21]....
        /*052c*/ 	.word	0x00011ea0


	//   ....[22]....
        /*0530*/ 	.word	0x00011f30


	//   ....[23]....
        /*0534*/ 	.word	0x000120a0


	//   ....[24]....
        /*0538*/ 	.word	0x00012120


	//   ....[25]....
        /*053c*/ 	.word	0x00016140


	//   ....[26]....
        /*0540*/ 	.word	0x00016170


	//   ....[27]....
        /*0544*/ 	.word	0x000161b0


	//   ....[28]....
        /*0548*/ 	.word	0x000161e0


	//   ....[29]....
        /*054c*/ 	.word	0x00016270


	//   ....[30]....
        /*0550*/ 	.word	0x000162d0


	//   ....[31]....
        /*0554*/ 	.word	0x00016710


	//   ....[32]....
        /*0558*/ 	.word	0x00016860


	//   ....[33]....
        /*055c*/ 	.word	0x00019330


	//   ....[34]....
        /*0560*/ 	.word	0x00019340


	//   ....[35]....
        /*0564*/ 	.word	0x00019350


	//   ....[36]....
        /*0568*/ 	.word	0x00019360


	//   ....[37]....
        /*056c*/ 	.word	0x00019390


	//   ....[38]....
        /*0570*/ 	.word	0x000193b0


	//   ....[39]....
        /*0574*/ 	.word	0x000193d0


	//   ....[40]....
        /*0578*/ 	.word	0x000193e0


	//   ....[41]....
        /*057c*/ 	.word	0x0001aef0


	//   ....[42]....
        /*0580*/ 	.word	0x0001af30


	//   ....[43]....
        /*0584*/ 	.word	0x0001af60


	//   ....[44]....
        /*0588*/ 	.word	0x0001af80


	//   ....[45]....
        /*058c*/ 	.word	0x0001afa0


	//   ....[46]....
        /*0590*/ 	.word	0x0001afc0


	//   ....[47]....
        /*0594*/ 	.word	0x0001afd0


	//   ....[48]....
        /*0598*/ 	.word	0x0001afe0


	//   ....[49]....
        /*059c*/ 	.word	0x0001b220


	//   ....[50]....
        /*05a0*/ 	.word	0x0001b230


	//   ....[51]....
        /*05a4*/ 	.word	0x0001b330


	//   ....[52]....
        /*05a8*/ 	.word	0x0001b360


	//   ....[53]....
        /*05ac*/ 	.word	0x0001b440


	//   ....[54]....
        /*05b0*/ 	.word	0x0001b470


	//   ....[55]....
        /*05b4*/ 	.word	0x0001b550


	//   ....[56]....
        /*05b8*/ 	.word	0x0001b580


	//   ....[57]....
        /*05bc*/ 	.word	0x0001b660


	//   ....[58]....
        /*05c0*/ 	.word	0x0001b690


	//   ....[59]....
        /*05c4*/ 	.word	0x0001b770


	//   ....[60]....
        /*05c8*/ 	.word	0x0001b7a0


	//   ....[61]....
        /*05cc*/ 	.word	0x0001b880


	//   ....[62]....
        /*05d0*/ 	.word	0x0001b8b0


	//   ....[63]....
        /*05d4*/ 	.word	0x0001b990


	//   ....[64]....
        /*05d8*/ 	.word	0x0001b9b0


	//   ....[65]....
        /*05dc*/ 	.word	0x0001c120


	//   ....[66]....
        /*05e0*/ 	.word	0x0001c130


	//   ....[67]....
        /*05e4*/ 	.word	0x0001c200


	//   ....[68]....
        /*05e8*/ 	.word	0x0001c230


	//   ....[69]....
        /*05ec*/ 	.word	0x0001c300


	//   ....[70]....
        /*05f0*/ 	.word	0x0001c330


	//   ....[71]....
        /*05f4*/ 	.word	0x0001c400


	//   ....[72]....
        /*05f8*/ 	.word	0x0001c430


	//   ....[73]....
        /*05fc*/ 	.word	0x0001c500


	//   ....[74]....
        /*0600*/ 	.word	0x0001c530


	//   ....[75]....
        /*0604*/ 	.word	0x0001c600


	//   ....[76]....
        /*0608*/ 	.word	0x0001c630


	//   ....[77]....
        /*060c*/ 	.word	0x0001c700


	//   ....[78]....
        /*0610*/ 	.word	0x0001c730


	//   ....[79]....
        /*0614*/ 	.word	0x0001c800


	//   ....[80]....
        /*0618*/ 	.word	0x0001c820


	//----- nvinfo : EIATTR_EXIT_INSTR_OFFSETS
	.align		4
.L_342:
        /*061c*/ 	.byte	0x04, 0x1c
        /*061e*/ 	.short	(.L_344 - .L_343)


	//   ....[0]....
.L_343:
        /*0620*/ 	.word	0x00000350


	//   ....[1]....
        /*0624*/ 	.word	0x0001b9c0


	//   ....[2]....
        /*0628*/ 	.word	0x0001ba20


	//   ....[3]....
        /*062c*/ 	.word	0x0001ba80


	//   ....[4]....
        /*0630*/ 	.word	0x0001c830


	//   ....[5]....
        /*0634*/ 	.word	0x0001c880


	//   ....[6]....
        /*0638*/ 	.word	0x0001c8e0


	//----- nvinfo : EIATTR_CTAIDZ_USED
	.align		4
.L_344:
        /*063c*/ 	.byte	0x01, 0x04
	.zero		2


	//----- nvinfo : EIATTR_MAX_THREADS
	.align		4
        /*0640*/ 	.byte	0x04, 0x05
        /*0642*/ 	.short	(.L_346 - .L_345)
.L_345:
        /*0644*/ 	.word	0x00000080
        /*0648*/ 	.word	0x00000001
        /*064c*/ 	.word	0x00000001


	//----- nvinfo : EIATTR_CRS_STACK_SIZE
	.align		4
.L_346:
        /*0650*/ 	.byte	0x04, 0x1e
        /*0652*/ 	.short	(.L_348 - .L_347)
.L_347:
        /*0654*/ 	.word	0x00000000
.L_348:


//--------------------- .nv.info._ZN7cutlass13device_kernelIN5flash19enable_sm80_to_sm89INS1_16FlashAttnFwdSm80INS1_25CollectiveMainloopFwdSm80ILi4ELi1ELb0EN4cute5tupleIJNS5_1CILi128EEENS7_ILi48EEES8_EEELi128ENS_6half_tEfNS_4arch4Sm80ELb0ELb1ELb1ELb0ELb0ELb0ELb1ELb0EEENS1_21CollectiveEpilogueFwdINS6_IJS8_S8_S9_EEENS6_IJNS7_ILi1EEESH_SH_EEESB_SD_Li128ELb0ELb1ELb0ELb0EEENS1_19SingleTileSchedulerILb0ELb0ELb1ELi128EEEEEEEEEvNT_6ParamsE --------------------------
	.section	.nv.info._ZN7cutlass13device_kernelIN5flash19enable_sm80_to_sm89INS1_16FlashAttnFwdSm80INS1_25CollectiveMainloopFwdSm80ILi4ELi1ELb0EN4cute5tupleIJNS5_1CILi128EEENS7_ILi48EEES8_EEELi128ENS_6half_tEfNS_4arch4Sm80ELb0ELb1ELb1ELb0ELb0ELb0ELb1ELb0EEENS1_21CollectiveEpilogueFwdINS6_IJS8_S8_S9_EEENS6_IJNS7_ILi1EEESH_SH_EEESB_SD_Li128ELb0ELb1ELb0ELb0EEENS1_19SingleTileSchedulerILb0ELb0ELb1ELi128EEEEEEEEEvNT_6ParamsE,"",@"SHT_CUDA_INFO"
	.sectionflags	@""
	.align	4


	//----- nvinfo : EIATTR_CUDA_API_VERSION
	.align		4
        /*0000*/ 	.byte	0x04, 0x37
        /*0002*/ 	.short	(.L_350 - .L_349)
.L_349:
        /*0004*/ 	.word	0x00000082


	//----- nvinfo : EIATTR_SW2861232_WAR
	.align		4
.L_350:
        /*0008*/ 	.byte	0x01, 0x35
	.zero		2


	//----- nvinfo : EIATTR_PARAM_CBANK
	.align		4
        /*000c*/ 	.byte	0x04, 0x0a
        /*000e*/ 	.short	(.L_352 - .L_351)
	.align		4
.L_351:
        /*0010*/ 	.word	index@(.nv.constant0._ZN7cutlass13device_kernelIN5flash19enable_sm80_to_sm89INS1_16FlashAttnFwdSm80INS1_25CollectiveMainloopFwdSm80ILi4ELi1ELb0EN4cute5tupleIJNS5_1CILi128EEENS7_ILi48EEES8_EEELi128ENS_6half_tEfNS_4arch4Sm80ELb0ELb1ELb1ELb0ELb0ELb0ELb1ELb0EEENS1_21CollectiveEpilogueFwdINS6_IJS8_S8_S9_EEENS6_IJNS7_ILi1EEESH_SH_EEESB_SD_Li128ELb0ELb1ELb0ELb0EEENS1_19SingleTileSchedulerILb0ELb0ELb1ELi128EEEEEEEEEvNT_6ParamsE)
        /*0014*/ 	.short	0x0160
        /*0016*/ 	.short	0x0418


	//----- nvinfo : EIATTR_CBANK_PARAM_SIZE
	.align		4
.L_352:
        /*0018*/ 	.byte	0x03, 0x19
        /*001a*/ 	.short	0x0418


	//----- nvinfo : EIATTR_KPARAM_INFO
	.align		4
        /*001c*/ 	.byte	0x04, 0x17
        /*001e*/ 	.short	(.L_354 - .L_353)
.L_353:
        /*0020*/ 	.word	0x00000000
        /*0024*/ 	.short	0x0000
        /*0026*/ 	.short	0x0000
        /*0028*/ 	.byte	0x00, 0xf0, 0x61, 0x10


	//----- nvinfo : EIATTR_MAXREG_COUNT
	.align		4
.L_354:
        /*002c*/ 	.byte	0x03, 0x1b
        /*002e*/ 	.short	0x00ff


	//----- nvinfo : EIATTR_NUM_BARRIERS
	.align		4
        /*0030*/ 	.byte	0x02, 0x4c
        /*0032*/ 	.byte	0x02
	.zero		1


	//----- nvinfo : EIATTR_ANNOTATIONS
	.align		4
        /*0034*/ 	.byte	0x04, 0x55
        /*0036*/ 	.short	(.L_356 - .L_355)


	//   ....[0]....
.L_355:
        /* <DEDUP_REMOVED lines=39> */


	//----- nvinfo : EIATTR_MERCURY_ISA_VERSION
	.align		4
.L_356:
        /*0290*/ 	.byte	0x03, 0x5f
        /*0292*/ 	.short	0x0000


	//----- nvinfo : EIATTR_COOP_GROUP_MASK_REGIDS
	.align		4
        /*0294*/ 	.byte	0x04, 0x29
        /*0296*/ 	.short	(.L_358 - .L_357)


	//   ....[0]....
.L_357:
        /*0298*/ 	.word	0xffffffff


	//   ....[1]....
        /*029c*/ 	.word	0xffffffff


	//   ....[2]....
        /*02a0*/ 	.word	0xffffffff


	//   ....[3]....
        /*02a4*/ 	.word	0xffffffff


	//   ....[4]....
        /*02a8*/ 	.word	0xffffffff


	//   ....[5]....
        /*02ac*/ 	.word	0xffffffff


	//   ....[6]....
        /*02b0*/ 	.word	0xffffffff


	//   ....[7]....
        /*02b4*/ 	.word	0xffffffff


	//   ....[8]....
        /*02b8*/ 	.word	0xffffffff


	//   ....[9]....
        /*02bc*/ 	.word	0xffffffff


	//   ....[10]....
        /*02c0*/ 	.word	0xffffffff


	//   ....[11]....
        /*02c4*/ 	.word	0xffffffff


	//   ....[12]....
        /*02c8*/ 	.word	0xffffffff


	//   ....[13]....
        /*02cc*/ 	.word	0xffffffff


	//   ....[14]....
        /*02d0*/ 	.word	0xffffffff


	//   ....[15]....
        /*02d4*/ 	.word	0xffffffff


	//   ....[16]....
        /*02d8*/ 	.word	0xffffffff


	//   ....[17]....
        /*02dc*/ 	.word	0xffffffff


	//   ....[18]....
        /*02e0*/ 	.word	0xffffffff


	//   ....[19]....
        /*02e4*/ 	.word	0xffffffff


	//   ....[20]....
        /*02e8*/ 	.word	0xffffffff


	//   ....[21]....
        /*02ec*/ 	.word	0xffffffff


	//   ....[22]....
        /*02f0*/ 	.word	0xffffffff


	//   ....[23]....
        /*02f4*/ 	.word	0xffffffff


	//   ....[24]....
        /*02f8*/ 	.word	0xffffffff


	//   ....[25]....
        /*02fc*/ 	.word	0xffffffff


	//   ....[26]....
        /*0300*/ 	.word	0xffffffff


	//   ....[27]....
        /*0304*/ 	.word	0xffffffff


	//   ....[28]....
        /*0308*/ 	.word	0xffffffff


	//   ....[29]....
        /*030c*/ 	.word	0xffffffff


	//   ....[30]....
        /*0310*/ 	.word	0xffffffff


	//   ....[31]....
        /*0314*/ 	.word	0xffffffff


	//   ....[32]....
        /*0318*/ 	.word	0xffffffff


	//   ....[33]....
        /*031c*/ 	.word	0xffffffff


	//   ....[34]....
        /*0320*/ 	.word	0xffffffff


	//   ....[35]....
        /*0324*/ 	.word	0xffffffff


	//   ....[36]....
        /*0328*/ 	.word	0xffffffff


	//   ....[37]....
        /*032c*/ 	.word	0xffffffff


	//   ....[38]....
        /*0330*/ 	.word	0xffffffff


	//   ....[39]....
        /*0334*/ 	.word	0xffffffff


	//   ....[40]....
        /*0338*/ 	.word	0xffffffff


	//   ....[41]....
        /*033c*/ 	.word	0xffffffff


	//   ....[42]....
        /*0340*/ 	.word	0xffffffff


	//   ....[43]....
        /*0344*/ 	.word	0xffffffff


	//   ....[44]....
        /*0348*/ 	.word	0xffffffff


	//   ....[45]....
        /*034c*/ 	.word	0xffffffff


	//   ....[46]....
        /*0350*/ 	.word	0xffffffff


	//   ....[47]....
        /*0354*/ 	.word	0xffffffff


	//   ....[48]....
        /*0358*/ 	.word	0xffffffff


	//   ....[49]....
        /*035c*/ 	.word	0xffffffff


	//   ....[50]....
        /*0360*/ 	.word	0xffffffff


	//   ....[51]....
        /*0364*/ 	.word	0xffffffff


	//   ....[52]....
        /*0368*/ 	.word	0xffffffff


	//   ....[53]....
        /*036c*/ 	.word	0xffffffff


	//   ....[54]....
        /*0370*/ 	.word	0xffffffff


	//   ....[55]....
        /*0374*/ 	.word	0xffffffff


	//   ....[56]....
        /*0378*/ 	.word	0xffffffff


	//   ....[57]....
        /*037c*/ 	.word	0xffffffff


	//   ....[58]....
        /*0380*/ 	.word	0xffffffff


	//   ....[59]....
        /*0384*/ 	.word	0xffffffff


	//   ....[60]....
        /*0388*/ 	.word	0xffffffff


	//   ....[61]....
        /*038c*/ 	.word	0xffffffff


	//   ....[62]....
        /*0390*/ 	.word	0xffffffff


	//   ....[63]....
        /*0394*/ 	.word	0xffffffff


	//   ....[64]....
        /*0398*/ 	.word	0xffffffff


	//   ....[65]....
        /*039c*/ 	.word	0xffffffff


	//   ....[66]....
        /*03a0*/ 	.word	0xffffffff


	//   ....[67]....
        /*03a4*/ 	.word	0xffffffff


	//   ....[68]....
        /*03a8*/ 	.word	0xffffffff


	//   ....[69]....
        /*03ac*/ 	.word	0xffffffff


	//   ....[70]....
        /*03b0*/ 	.word	0xffffffff


	//   ....[71]....
        /*03b4*/ 	.word	0xffffffff


	//   ....[72]....
        /*03b8*/ 	.word	0xffffffff


	//   ....[73]....
        /*03bc*/ 	.word	0xffffffff


	//   ....[74]....
        /*03c0*/ 	.word	0xffffffff


	//   ....[75]....
        /*03c4*/ 	.word	0xffffffff


	//   ....[76]....
        /*03c8*/ 	.word	0xffffffff


	//   ....[77]....
        /*03cc*/ 	.word	0xffffffff


	//   ....[78]....
        /*03d0*/ 	.word	0xffffffff


	//   ....[79]....
        /*03d4*/ 	.word	0xffffffff


	//   ....[80]....
        /*03d8*/ 	.word	0xffffffff


	//   ....[81]....
        /*03dc*/ 	.word	0xffffffff


	//   ....[82]....
        /*03e0*/ 	.word	0xffffffff


	//   ....[83]....
        /*03e4*/ 	.word	0xffffffff


	//   ....[84]....
        /*03e8*/ 	.word	0xffffffff


	//   ....[85]....
        /*03ec*/ 	.word	0xffffffff


	//   ....[86]....
        /*03f0*/ 	.word	0xffffffff


	//   ....[87]....
        /*03f4*/ 	.word	0xffffffff


	//   ....[88]....
        /*03f8*/ 	.word	0xffffffff


	//   ....[89]....
        /*03fc*/ 	.word	0xffffffff


	//   ....[90]....
        /*0400*/ 	.word	0xffffffff


	//   ....[91]....
        /*0404*/ 	.word	0xffffffff


	//   ....[92]....
        /*0408*/ 	.word	0xffffffff


	//   ....[93]....
        /*040c*/ 	.word	0xffffffff


	//   ....[94]....
        /*0410*/ 	.word	0xffffffff


	//   ....[95]....
        /*0414*/ 	.word	0xffffffff


	//   ....[96]....
        /*0418*/ 	.word	0xffffffff


	//   ....[97]....
        /*041c*/ 	.word	0xffffffff


	//   ....[98]....
        /*0420*/ 	.word	0xffffffff


	//   ....[99]....
        /*0424*/ 	.word	0xffffffff


	//   ....[100]....
        /*0428*/ 	.word	0xffffffff


	//   ....[101]....
        /*042c*/ 	.word	0xffffffff


	//   ....[102]....
        /*0430*/ 	.word	0xffffffff


	//   ....[103]....
        /*0434*/ 	.word	0xffffffff


	//   ....[104]....
        /*0438*/ 	.word	0xffffffff


	//   ....[105]....
        /*043c*/ 	.word	0xffffffff


	//   ....[106]....
        /*0440*/ 	.word	0xffffffff


	//   ....[107]....
        /*0444*/ 	.word	0xffffffff


	//----- nvinfo : EIATTR_COOP_GROUP_INSTR_OFFSETS
	.align		4
.L_358:
        /*0448*/ 	.byte	0x04, 0x28
        /*044a*/ 	.short	(.L_360 - .L_359)


	//   ....[0]....
.L_359:
        /*044c*/ 	.word	0x00000ed0


	//   ....[1]....
        /*0450*/ 	.word	0x00000f10


	//   ....[2]....
        /*0454*/ 	.word	0x00000f40


	//   ....[3]....
        /*0458*/ 	.word	0x00000f70


	//   ....[4]....
        /*045c*/ 	.word	0x00001020


	//   ....[5]....
        /*0460*/ 	.word	0x00001080


	//   ....[6]....
        /*0464*/ 	.word	0x00001100


	//   ....[7]....
        /*0468*/ 	.word	0x00001140


	//   ....[8]....
        /*046c*/ 	.word	0x00001200


	//   ....[9]....
        /*0470*/ 	.word	0x00001260


	//   ....[10]....
        /*0474*/ 	.word	0x000012d0


	//   ....[11]....
        /*0478*/ 	.word	0x000013b0


	//   ....[12]....
        /*047c*/ 	.word	0x000013e0


	//   ....[13]....
        /*0480*/ 	.word	0x00001410


	//   ....[14]....
        /*0484*/ 	.word	0x00001450


	//   ....[15]....
        /*0488*/ 	.word	0x00001470


	//   ....[16]....
        /*048c*/ 	.word	0x00002d00


	//   ....[17]....
        /*0490*/ 	.word	0x00002fb0


	//   ....[18]....
        /*0494*/ 	.word	0x00003660


	//   ....[19]....
        /*0498*/ 	.word	0x00004040


	//   ....[20]....
        /*049c*/ 	.word	0x000044a0


	//   ....[21]....
        /*04a0*/ 	.word	0x000045d0


	//   ....[22]....
        /*04a4*/ 	.word	0x000046b0


	//   ....[23]....
        /*04a8*/ 	.word	0x000047d0


	//   ....[24]....
        /*04ac*/ 	.word	0x00004c10


	//   ....[25]....
        /*04b0*/ 	.word	0x00004c60


	//   ....[26]....
        /*04b4*/ 	.word	0x00004d20


	//   ....[27]....
        /*04b8*/ 	.word	0x00004ea0


	//   ....[28]....
        /*04bc*/ 	.word	0x00007e80


	//   ....[29]....
        /*04c0*/ 	.word	0x000080b0


	//   ....[30]....
        /*04c4*/ 	.word	0x00008620


	//   ....[31]....
        /*04c8*/ 	.word	0x00008ad0


	//   ....[32]....
        /*04cc*/ 	.word	0x00009150


	//   ....[33]....
        /*04d0*/ 	.word	0x00009250


	//   ....[34]....
        /*04d4*/ 	.word	0x00009360


	//   ....[35]....
        /*04d8*/ 	.word	0x000093b0


	//   ....[36]....
        /*04dc*/ 	.word	0x000094a0


	//   ....[37]....
        /*04e0*/ 	.word	0x000095c0


	//   ....[38]....
        /*04e4*/ 	.word	0x00009690


	//   ....[39]....
        /*04e8*/ 	.word	0x000097c0


	//   ....[40]....
        /*04ec*/ 	.word	0x0000cae0


	//   ....[41]....
        /*04f0*/ 	.word	0x0000cb80


	//   ....[42]....
        /*04f4*/ 	.word	0x0000cbf0


	//   ....[43]....
        /*04f8*/ 	.word	0x0000cd20


	//   ....[44]....
        /*04fc*/ 	.word	0x0000cdb0


	//   ....[45]....
        /*0500*/ 	.word	0x0000cde0


	//   ....[46]....
        /*0504*/ 	.word	0x0000cf70


	//   ....[47]....
        /*0508*/ 	.word	0x0000d450


	//   ....[48]....
        /*050c*/ 	.word	0x00010280


	//   ....[49]....
        /*0510*/ 	.word	0x000109b0


	//   ....[50]....
        /*0514*/ 	.word	0x00010bc0


	//   ....[51]....
        /*0518*/ 	.word	0x00011060


	//   ....[52]....
        /*051c*/ 	.word	0x00011740


	//   ....[53]....
        /*0520*/ 	.word	0x00011850


	//   ....[54]....
        /*0524*/ 	.word	0x000118a0


	//   ....[55]....
        /*0528*/ 	.word	0x00011960


	//   ....[56]....
        /*052c*/ 	.word	0x00011a50


	//   ....[57]....
        /*0530*/ 	.word	0x00011b60


	//   ....[58]....
        /*0534*/ 	.word	0x00011c10


	//   ....[59]....
        /*0538*/ 	.word	0x00011d20


	//   ....[60]....
        /*053c*/ 	.word	0x00013c30


	//   ....[61]....
        /*0540*/ 	.word	0x00013c40


	//   ....[62]....
        /*0544*/ 	.word	0x00013c50


	//   ....[63]....
        /*0548*/ 	.word	0x00013c60


	//   ....[64]....
        /*054c*/ 	.word	0x00013c90


	//   ....[65]....
        /*0550*/ 	.word	0x00013cb0


	//   ....[66]....
        /*0554*/ 	.word	0x00013cd0


	//   ....[67]....
        /*0558*/ 	.word	0x00013ce0


	//   ....[68]....
        /*055c*/ 	.word	0x00015190


	//   ....[69]....
        /*0560*/ 	.word	0x000157e0


	//   ....[70]....
        /*0564*/ 	.word	0x00015800


	//   ....[71]....
        /*0568*/ 	.word	0x00015810


	//   ....[72]....
        /*056c*/ 	.word	0x00015820


	//   ....[73]....
        /*0570*/ 	.word	0x00015830


	//   ....[74]....
        /*0574*/ 	.word	0x00015840


	//   ....[75]....
        /*0578*/ 	.word	0x00015850


	//   ....[76]....
        /*057c*/ 	.word	0x000159b0


	//   ....[77]....
        /*0580*/ 	.word	0x000159c0


	//   ....[78]....
        /*0584*/ 	.word	0x00015ac0


	//   ....[79]....
        /*0588*/ 	.word	0x00015af0


	//   ....[80]....
        /*058c*/ 	.word	0x00015bd0


	//   ....[81]....
        /*0590*/ 	.word	0x00015c00


	//   ....[82]....
        /*0594*/ 	.word	0x00015ce0


	//   ....[83]....
        /*0598*/ 	.word	0x00015d10


	//   ....[84]....
        /*059c*/ 	.word	0x00015df0


	//   ....[85]....
        /*05a0*/ 	.word	0x00015e20


	//   ....[86]....
        /*05a4*/ 	.word	0x00015f00


	//   ....[87]....
        /*05a8*/ 	.word	0x00015f30


	//   ....[88]....
        /*05ac*/ 	.word	0x00016010


	//   ....[89]....
        /*05b0*/ 	.word	0x00016040


	//   ....[90]....
        /*05b4*/ 	.word	0x00016120


	//   ....[91]....
        /*05b8*/ 	.word	0x00016140


	//   ....[92]....
        /*05bc*/ 	.word	0x00016770


	//   ....[93]....
        /*05c0*/ 	.word	0x00016780


	//   ....[94]....
        /*05c4*/ 	.word	0x00016850


	//   ....[95]....
        /*05c8*/ 	.word	0x00016880


	//   ....[96]....
        /*05cc*/ 	.word	0x00016950


	//   ....[97]....
        /*05d0*/ 	.word	0x00016980


	//   ....[98]....
        /*05d4*/ 	.word	0x00016a50


	//   ....[99]....
        /*05d8*/ 	.word	0x00016a80


	//   ....[100]....
        /*05dc*/ 	.word	0x00016b50


	//   ....[101]....
        /*05e0*/ 	.word	0x00016b80


	//   ....[102]....
        /*05e4*/ 	.word	0x00016c50


	//   ....[103]....
        /*05e8*/ 	.word	0x00016c80


	//   ....[104]....
        /*05ec*/ 	.word	0x00016d50


	//   ....[105]....
        /*05f0*/ 	.word	0x00016d80


	//   ....[106]....
        /*05f4*/ 	.word	0x00016e50


	//   ....[107]....
        /*05f8*/ 	.word	0x00016e70


	//----- nvinfo : EIATTR_EXIT_INSTR_OFFSETS
	.align		4
.L_360:
        /*05fc*/ 	.byte	0x04, 0x1c
        /*05fe*/ 	.short	(.L_362 - .L_361)


	//   ....[0]....
.L_361:
        /*0600*/ 	.word	0x00000040


	//   ....[1]....
        /*0604*/ 	.word	0x00016150


	//   ....[2]....
        /*0608*/ 	.word	0x000161b0


	//   ....[3]....
        /*060c*/ 	.word	0x00016210


	//   ....[4]....
        /*0610*/ 	.word	0x00016e80


	//   ....[5]....
        /*0614*/ 	.word	0x00016ed0


	//   ....[6]....
        /*0618*/ 	.word	0x00016f30


	//----- nvinfo : EIATTR_CTAIDZ_USED
	.align		4
.L_362:
        /*061c*/ 	.byte	0x01, 0x04
	.zero		2


	//----- nvinfo : EIATTR_MAX_THREADS
	.align		4
        /*0620*/ 	.byte	0x04, 0x05
        /*0622*/ 	.short	(.L_364 - .L_363)
.L_363:
        /*0624*/ 	.word	0x00000080
        /*0628*/ 	.word	0x00000001
        /*062c*/ 	.word	0x00000001


	//----- nvinfo : EIATTR_CRS_STACK_SIZE
	.align		4
.L_364:
        /*0630*/ 	.byte	0x04, 0x1e
        /*0632*/ 	.short	(.L_366 - .L_365)
.L_365:
        /*0634*/ 	.word	0x00000000
.L_366:


//--------------------- .nv.info._ZN7cutlass13device_kernelIN5flash19enable_sm80_to_sm89INS1_16FlashAttnFwdSm80INS1_25CollectiveMainloopFwdSm80ILi4ELi1ELb0EN4cute5tupleIJNS5_1CILi128EEENS7_ILi48EEES8_EEELi128ENS_6half_tEfNS_4arch4Sm80ELb0ELb1ELb1ELb1ELb0ELb0ELb1ELb0EEENS1_21CollectiveEpilogueFwdINS6_IJS8_S8_S9_EEENS6_IJNS7_ILi1EEESH_SH_EEESB_SD_Li128ELb1ELb1ELb0ELb0EEENS1_19SingleTileSchedulerILb1ELb0ELb1ELi128EEEEEEEEEvNT_6ParamsE --------------------------
	.section	.nv.info._ZN7cutlass13device_kernelIN5flash19enable_sm80_to_sm89INS1_16FlashAttnFwdSm80INS1_25CollectiveMainloopFwdSm80ILi4ELi1ELb0EN4cute5tupleIJNS5_1CILi128EEENS7_ILi48EEES8_EEELi128ENS_6half_tEfNS_4arch4Sm80ELb0ELb1ELb1ELb1ELb0ELb0ELb1ELb0EEENS1_21CollectiveEpilogueFwdINS6_IJS8_S8_S9_EEENS6_IJNS7_ILi1EEESH_SH_EEESB_SD_Li128ELb1ELb1ELb0ELb0EEENS1_19SingleTileSchedulerILb1ELb0ELb1ELi128EEEEEEEEEvNT_6ParamsE,"",@"SHT_CUDA_INFO"
	.sectionflags	@""
	.align	4


	//----- nvinfo : EIATTR_CUDA_API_VERSION
	.align		4
        /*0000*/ 	.byte	0x04, 0x37
        /*0002*/ 	.short	(.L_368 - .L_367)
.L_367:
        /*0004*/ 	.word	0x00000082


	//----- nvinfo : EIATTR_SW2861232_WAR
	.align		4
.L_368:
        /*0008*/ 	.byte	0x01, 0x35
	.zero		2


	//----- nvinfo : EIATTR_PARAM_CBANK
	.align		4
        /*000c*/ 	.byte	0x04, 0x0a
        /*000e*/ 	.short	(.L_370 - .L_369)
	.align		4
.L_369:
        /*0010*/ 	.word	index@(.nv.constant0._ZN7cutlass13device_kernelIN5flash19enable_sm80_to_sm89INS1_16FlashAttnFwdSm80INS1_25CollectiveMainloopFwdSm80ILi4ELi1ELb0EN4cute5tupleIJNS5_1CILi128EEENS7_ILi48EEES8_EEELi128ENS_6half_tEfNS_4arch4Sm80ELb0ELb1ELb1ELb1ELb0ELb0ELb1ELb0EEENS1_21CollectiveEpilogueFwdINS6_IJS8_S8_S9_EEENS6_IJNS7_ILi1EEESH_SH_EEESB_SD_Li128ELb1ELb1ELb0ELb0EEENS1_19SingleTileSchedulerILb1ELb0ELb1ELi128EEEEEEEEEvNT_6ParamsE)
        /*0014*/ 	.short	0x0160
        /*0016*/ 	.short	0x0418


	//----- nvinfo : EIATTR_CBANK_PARAM_SIZE
	.align		4
.L_370:
        /*0018*/ 	.byte	0x03, 0x19
        /*001a*/ 	.short	0x0418


	//----- nvinfo : EIATTR_KPARAM_INFO
	.align		4
        /*001c*/ 	.byte	0x04, 0x17
        /*001e*/ 	.short	(.L_372 - .L_371)
.L_371:
        /*0020*/ 	.word	0x00000000
        /*0024*/ 	.short	0x0000
        /*0026*/ 	.short	0x0000
        /*0028*/ 	.byte	0x00, 0xf0, 0x61, 0x10


	//----- nvinfo : EIATTR_MAXREG_COUNT
	.align		4
.L_372:
        /*002c*/ 	.byte	0x03, 0x1b
        /*002e*/ 	.short	0x00ff


	//----- nvinfo : EIATTR_NUM_BARRIERS
	.align		4
        /*0030*/ 	.byte	0x02, 0x4c
        /*0032*/ 	.byte	0x02
	.zero		1


	//----- nvinfo : EIATTR_ANNOTATIONS
	.align		4
        /*0034*/ 	.byte	0x04, 0x55
        /*0036*/ 	.short	(.L_374 - .L_373)


	//   ....[0]....
.L_373:
        /* <DEDUP_REMOVED lines=45> */


	//----- nvinfo : EIATTR_MERCURY_ISA_VERSION
	.align		4
.L_374:
        /*02f8*/ 	.byte	0x03, 0x5f
        /*02fa*/ 	.short	0x0000


	//----- nvinfo : EIATTR_COOP_GROUP_MASK_REGIDS
	.align		4
        /*02fc*/ 	.byte	0x04, 0x29
        /*02fe*/ 	.short	(.L_376 - .L_375)


	//   ....[0]....
.L_375:
        /*0300*/ 	.word	0xffffffff


	//   ....[1]....
        /*0304*/ 	.word	0xffffffff


	//   ....[2]....
        /*0308*/ 	.word	0xffffffff


	//   ....[3]....
        /*030c*/ 	.word	0xffffffff


	//   ....[4]....
        /*0310*/ 	.word	0xffffffff


	//   ....[5]....
        /*0314*/ 	.word	0xffffffff


	//   ....[6]....
        /*0318*/ 	.word	0xffffffff


	//   ....[7]....
        /*031c*/ 	.word	0xffffffff


	//   ....[8]....
        /*0320*/ 	.word	0xffffffff


	//   ....[9]....
        /*0324*/ 	.word	0xffffffff


	//   ....[10]....
        /*0328*/ 	.word	0xffffffff


	//   ....[11]....
        /*032c*/ 	.word	0xffffffff


	//   ....[12]....
        /*0330*/ 	.word	0xffffffff


	//   ....[13]....
        /*0334*/ 	.word	0xffffffff


	//   ....[14]....
        /*0338*/ 	.word	0xffffffff


	//   ....[15]....
        /*033c*/ 	.word	0xffffffff


	//   ....[16]....
        /*0340*/ 	.word	0xffffffff


	//   ....[17]....
        /*0344*/ 	.word	0xffffffff


	//   ....[18]....
        /*0348*/ 	.word	0xffffffff


	//   ....[19]....
        /*034c*/ 	.word	0xffffffff


	//   ....[20]....
        /*0350*/ 	.word	0xffffffff


	//   ....[21]....
        /*0354*/ 	.word	0xffffffff


	//   ....[22]....
        /*0358*/ 	.word	0xffffffff


	//   ....[23]....
        /*035c*/ 	.word	0xffffffff


	//   ....[24]....
        /*0360*/ 	.word	0xffffffff


	//   ....[25]....
        /*0364*/ 	.word	0xffffffff


	//   ....[26]....
        /*0368*/ 	.word	0xffffffff


	//   ....[27]....
        /*036c*/ 	.word	0xffffffff


	//   ....[28]....
        /*0370*/ 	.word	0xffffffff


	//   ....[29]....
        /*0374*/ 	.word	0xffffffff


	//   ....[30]....
        /*0378*/ 	.word	0xffffffff


	//   ....[31]....
        /*037c*/ 	.word	0xffffffff


	//   ....[32]....
        /*0380*/ 	.word	0xffffffff


	//   ....[33]....
        /*0384*/ 	.word	0xffffffff


	//   ....[34]....
        /*0388*/ 	.word	0xffffffff


	//   ....[35]....
        /*038c*/ 	.word	0xffffffff


	//   ....[36]....
        /*0390*/ 	.word	0xffffffff


	//   ....[37]....
        /*0394*/ 	.word	0xffffffff


	//   ....[38]....
        /*0398*/ 	.word	0xffffffff


	//   ....[39]....
        /*039c*/ 	.word	0xffffffff


	//   ....[40]....
        /*03a0*/ 	.word	0xffffffff


	//   ....[41]....
        /*03a4*/ 	.word	0xffffffff


	//   ....[42]....
        /*03a8*/ 	.word	0xffffffff


	//   ....[43]....
        /*03ac*/ 	.word	0xffffffff


	//   ....[44]....
        /*03b0*/ 	.word	0xffffffff


	//   ....[45]....
        /*03b4*/ 	.word	0xffffffff


	//   ....[46]....
        /*03b8*/ 	.word	0xffffffff


	//   ....[47]....
        /*03bc*/ 	.word	0xffffffff


	//   ....[48]....
        /*03c0*/ 	.word	0xffffffff


	//   ....[49]....
        /*03c4*/ 	.word	0xffffffff


	//   ....[50]....
        /*03c8*/ 	.word	0xffffffff


	//   ....[51]....
        /*03cc*/ 	.word	0xffffffff


	//   ....[52]....
        /*03d0*/ 	.word	0xffffffff


	//   ....[53]....
        /*03d4*/ 	.word	0xffffffff


	//   ....[54]....
        /*03d8*/ 	.word	0xffffffff


	//   ....[55]....
        /*03dc*/ 	.word	0xffffffff


	//   ....[56]....
        /*03e0*/ 	.word	0xffffffff


	//   ....[57]....
        /*03e4*/ 	.word	0xffffffff


	//   ....[58]....
        /*03e8*/ 	.word	0xffffffff


	//   ....[59]....
        /*03ec*/ 	.word	0xffffffff


	//   ....[60]....
        /*03f0*/ 	.word	0xffffffff


	//   ....[61]....
        /*03f4*/ 	.word	0xffffffff


	//   ....[62]....
        /*03f8*/ 	.word	0xffffffff


	//   ....[63]....
        /*03fc*/ 	.word	0xffffffff


	//   ....[64]....
        /*0400*/ 	.word	0xffffffff


	//   ....[65]....
        /*0404*/ 	.word	0xffffffff


	//   ....[66]....
        /*0408*/ 	.word	0xffffffff


	//   ....[67]....
        /*040c*/ 	.word	0xffffffff


	//   ....[68]....
        /*0410*/ 	.word	0xffffffff


	//   ....[69]....
        /*0414*/ 	.word	0xffffffff


	//   ....[70]....
        /*0418*/ 	.word	0xffffffff


	//   ....[71]....
        /*041c*/ 	.word	0xffffffff


	//   ....[72]....
        /*0420*/ 	.word	0xffffffff


	//   ....[73]....
        /*0424*/ 	.word	0xffffffff


	//   ....[74]....
        /*0428*/ 	.word	0xffffffff


	//   ....[75]....
        /*042c*/ 	.word	0xffffffff


	//   ....[76]....
        /*0430*/ 	.word	0xffffffff


	//   ....[77]....
        /*0434*/ 	.word	0xffffffff


	//   ....[78]....
        /*0438*/ 	.word	0xffffffff


	//   ....[79]....
        /*043c*/ 	.word	0xffffffff


	//   ....[80]....
        /*0440*/ 	.word	0xffffffff


	//   ....[81]....
        /*0444*/ 	.word	0xffffffff


	//   ....[82]....
        /*0448*/ 	.word	0xffffffff


	//   ....[83]....
        /*044c*/ 	.word	0xffffffff


	//   ....[84]....
        /*0450*/ 	.word	0xffffffff


	//   ....[85]....
        /*0454*/ 	.word	0xffffffff


	//   ....[86]....
        /*0458*/ 	.word	0xffffffff


	//   ....[87]....
        /*045c*/ 	.word	0xffffffff


	//   ....[88]....
        /*0460*/ 	.word	0xffffffff


	//   ....[89]....
        /*0464*/ 	.word	0xffffffff


	//   ....[90]....
        /*0468*/ 	.word	0xffffffff


	//   ....[91]....
        /*046c*/ 	.word	0xffffffff


	//   ....[92]....
        /*0470*/ 	.word	0xffffffff


	//   ....[93]....
        /*0474*/ 	.word	0xffffffff


	//   ....[94]....
        /*0478*/ 	.word	0xffffffff


	//   ....[95]....
        /*047c*/ 	.word	0xffffffff


	//   ....[96]....
        /*0480*/ 	.word	0xffffffff


	//   ....[97]....
        /*0484*/ 	.word	0xffffffff


	//   ....[98]....
        /*0488*/ 	.word	0xffffffff


	//   ....[99]....
        /*048c*/ 	.word	0xffffffff


	//   ....[100]....
        /*0490*/ 	.word	0xffffffff


	//   ....[101]....
        /*0494*/ 	.word	0xffffffff


	//   ....[102]....
        /*0498*/ 	.word	0xffffffff


	//   ....[103]....
        /*049c*/ 	.word	0xffffffff


	//   ....[104]....
        /*04a0*/ 	.word	0xffffffff


	//   ....[105]....
        /*04a4*/ 	.word	0xffffffff


	//   ....[106]....
        /*04a8*/ 	.word	0xffffffff


	//   ....[107]....
        /*04ac*/ 	.word	0xffffffff


	//   ....[108]....
        /*04b0*/ 	.word	0xffffffff


	//----- nvinfo : EIATTR_COOP_GROUP_INSTR_OFFSETS
	.align		4
.L_376:
        /*04b4*/ 	.byte	0x04, 0x28
        /*04b6*/ 	.short	(.L_378 - .L_377)


	//   ....[0]....
.L_377:
        /*04b8*/ 	.word	0x00000090


	//   ....[1]....
        /*04bc*/ 	.word	0x00001650


	//   ....[2]....
        /*04c0*/ 	.word	0x00001680


	//   ....[3]....
        /*04c4*/ 	.word	0x00001900


	//   ....[4]....
        /*04c8*/ 	.word	0x00001930


	//   ....[5]....
        /*04cc*/ 	.word	0x00001a10


	//   ....[6]....
        /*04d0*/ 	.word	0x00001a40


	//   ....[7]....
        /*04d4*/ 	.word	0x00001b20


	//   ....[8]....
        /*04d8*/ 	.word	0x00001b50


	//   ....[9]....
        /*04dc*/ 	.word	0x00001c30


	//   ....[10]....
        /*04e0*/ 	.word	0x00001c60


	//   ....[11]....
        /*04e4*/ 	.word	0x00001d40


	//   ....[12]....
        /*04e8*/ 	.word	0x00001d70


	//   ....[13]....
        /*04ec*/ 	.word	0x00001e50


	//   ....[14]....
        /*04f0*/ 	.word	0x00001e80


	//   ....[15]....
        /*04f4*/ 	.word	0x00001f60


	//   ....[16]....
        /*04f8*/ 	.word	0x00001fa0


	//   ....[17]....
        /*04fc*/ 	.word	0x000036a0


	//   ....[18]....
        /*0500*/ 	.word	0x00003ef0


	//   ....[19]....
        /*0504*/ 	.word	0x00004640


	//   ....[20]....
        /*0508*/ 	.word	0x00004d90


	//   ....[21]....
        /*050c*/ 	.word	0x000051e0


	//   ....[22]....
        /*0510*/ 	.word	0x00005220


	//   ....[23]....
        /*0514*/ 	.word	0x00005390


	//   ....[24]....
        /*0518*/ 	.word	0x000053d0


	//   ....[25]....
        /*051c*/ 	.word	0x000059a0


	//   ....[26]....
        /*0520*/ 	.word	0x00005a70


	//   ....[27]....
        /*0524*/ 	.word	0x00005ac0


	//   ....[28]....
        /*0528*/ 	.word	0x00005cf0


	//   ....[29]....
        /*052c*/ 	.word	0x00008a40


	//   ....[30]....
        /*0530*/ 	.word	0x00008d10


	//   ....[31]....
        /*0534*/ 	.word	0x00009330


	//   ....[32]....
        /*0538*/ 	.word	0x00009930


	//   ....[33]....
        /*053c*/ 	.word	0x0000a160


	//   ....[34]....
        /*0540*/ 	.word	0x0000a1d0


	//   ....[35]....
        /*0544*/ 	.word	0x0000a300


	//   ....[36]....
        /*0548*/ 	.word	0x0000a350


	//   ....[37]....
        /*054c*/ 	.word	0x0000a750


	//   ....[38]....
        /*0550*/ 	.word	0x0000a790


	//   ....[39]....
        /*0554*/ 	.word	0x0000a810


	//   ....[40]....
        /*0558*/ 	.word	0x0000a8d0


	//   ....[41]....
        /*055c*/ 	.word	0x0000db50


	//   ....[42]....
        /*0560*/ 	.word	0x0000dbe0


	//   ....[43]....
        /*0564*/ 	.word	0x0000dc60


	//   ....[44]....
        /*0568*/ 	.word	0x0000dda0


	//   ....[45]....
        /*056c*/ 	.word	0x0000de30


	//   ....[46]....
        /*0570*/ 	.word	0x0000de60


	//   ....[47]....
        /*0574*/ 	.word	0x0000dff0


	//   ....[48]....
        /*0578*/ 	.word	0x0000e4c0


	//   ....[49]....
        /*057c*/ 	.word	0x00011440


	//   ....[50]....
        /*0580*/ 	.word	0x00011810


	//   ....[51]....
        /*0584*/ 	.word	0x00011e20


	//   ....[52]....
        /*0588*/ 	.word	0x00012410


	//   ....[53]....
        /*058c*/ 	.word	0x00012c30


	//   ....[54]....
        /*0590*/ 	.word	0x00012ca0


	//   ....[55]....
        /*0594*/ 	.word	0x00012dd0


	//   ....[56]....
        /*0598*/ 	.word	0x00012e20


	//   ....[57]....
        /*059c*/ 	.word	0x00013220


	//   ....[58]....
        /*05a0*/ 	.word	0x00013260


	//   ....[59]....
        /*05a4*/ 	.word	0x000132e0


	//   ....[60]....
        /*05a8*/ 	.word	0x000133a0


	//   ....[61]....
        /*05ac*/ 	.word	0x00015160


	//   ....[62]....
        /*05b0*/ 	.word	0x00015170


	//   ....[63]....
        /*05b4*/ 	.word	0x00015180


	//   ....[64]....
        /*05b8*/ 	.word	0x00015190


	//   ....[65]....
        /*05bc*/ 	.word	0x000151c0


	//   ....[66]....
        /*05c0*/ 	.word	0x000151e0


	//   ....[67]....
        /*05c4*/ 	.word	0x00015200


	//   ....[68]....
        /*05c8*/ 	.word	0x00015210


	//   ....[69]....
        /*05cc*/ 	.word	0x00016d90


	//   ....[70]....
        /*05d0*/ 	.word	0x00016db0


	//   ....[71]....
        /*05d4*/ 	.word	0x00016de0


	//   ....[72]....
        /*05d8*/ 	.word	0x00016e00


	//   ....[73]....
        /*05dc*/ 	.word	0x00016e20


	//   ....[74]....
        /*05e0*/ 	.word	0x00016e40


	//   ....[75]....
        /*05e4*/ 	.word	0x00016e50


	//   ....[76]....
        /*05e8*/ 	.word	0x00016e60


	//   ....[77]....
        /*05ec*/ 	.word	0x000170a0


	//   ....[78]....
        /*05f0*/ 	.word	0x000170b0


	//   ....[79]....
        /*05f4*/ 	.word	0x000171b0


	//   ....[80]....
        /*05f8*/ 	.word	0x000171e0


	//   ....[81]....
        /*05fc*/ 	.word	0x000172c0


	//   ....[82]....
        /*0600*/ 	.word	0x000172f0


	//   ....[83]....
        /*0604*/ 	.word	0x000173d0


	//   ....[84]....
        /*0608*/ 	.word	0x00017400


	//   ....[85]....
        /*060c*/ 	.word	0x000174e0


	//   ....[86]....
        /*0610*/ 	.word	0x00017510


	//   ....[87]....
        /*0614*/ 	.word	0x000175f0


	//   ....[88]....
        /*0618*/ 	.word	0x00017620


	//   ....[89]....
        /*061c*/ 	.word	0x00017700


	//   ....[90]....
        /*0620*/ 	.word	0x00017730


	//   ....[91]....
        /*0624*/ 	.word	0x00017810


	//   ....[92]....
        /*0628*/ 	.word	0x00017830


	//   ....[93]....
        /*062c*/ 	.word	0x00017fe0


	//   ....[94]....
        /*0630*/ 	.word	0x00017ff0


	//   ....[95]....
        /*0634*/ 	.word	0x000180c0


	//   ....[96]....
        /*0638*/ 	.word	0x000180f0


	//   ....[97]....
        /*063c*/ 	.word	0x000181c0


	//   ....[98]....
        /*0640*/ 	.word	0x000181f0


	//   ....[99]....
        /*0644*/ 	.word	0x000182c0


	//   ....[100]....
        /*0648*/ 	.word	0x000182f0


	//   ....[101]....
        /*064c*/ 	.word	0x000183c0


	//   ....[102]....
        /*0650*/ 	.word	0x000183f0


	//   ....[103]....
        /*0654*/ 	.word	0x000184c0


	//   ....[104]....
        /*0658*/ 	.word	0x000184f0


	//   ....[105]....
        /*065c*/ 	.word	0x000185c0


	//   ....[106]....
        /*0660*/ 	.word	0x000185f0


	//   ....[107]....
        /*0664*/ 	.word	0x000186c0


	//   ....[108]....
        /*0668*/ 	.word	0x000186e0


	//----- nvinfo : EIATTR_EXIT_INSTR_OFFSETS
	.align		4
.L_378:
        /*066c*/ 	.byte	0x04, 0x1c
        /*066e*/ 	.short	(.L_380 - .L_379)


	//   ....[0]....
.L_379:
        /*0670*/ 	.word	0x00000350


	//   ....[1]....
        /*0674*/ 	.word	0x00017840


	//   ....[2]....
        /*0678*/ 	.word	0x000178a0


	//   ....[3]....
        /*067c*/ 	.word	0x00017900


	//   ....[4]....
        /*0680*/ 	.word	0x000186f0


	//   ....[5]....
        /*0684*/ 	.word	0x00018740


	//   ....[6]....
        /*0688*/ 	.word	0x000187a0


	//----- nvinfo : EIATTR_CTAIDZ_USED
	.align		4
.L_380:
        /*068c*/ 	.byte	0x01, 0x04
	.zero		2


	//----- nvinfo : EIATTR_MAX_THREADS
	.align		4
        /*0690*/ 	.byte	0x04, 0x05
        /*0692*/ 	.short	(.L_382 - .L_381)
.L_381:
        /*0694*/ 	.word	0x00000080
        /*0698*/ 	.word	0x00000001
        /*069c*/ 	.word	0x00000001


	//----- nvinfo : EIATTR_CRS_STACK_SIZE
	.align		4
.L_382:
        /*06a0*/ 	.byte	0x04, 0x1e
        /*06a2*/ 	.short	(.L_384 - .L_383)
.L_383:
        /*06a4*/ 	.word	0x00000000
.L_384:


//--------------------- .nv.info._ZN7cutlass13device_kernelIN5flash19enable_sm80_to_sm89INS1_16FlashAttnFwdSm80INS1_25CollectiveMainloopFwdSm80ILi4ELi1ELb0EN4cute5tupleIJNS5_1CILi128EEENS7_ILi48EEES8_EEELi128ENS_6half_tEfNS_4arch4Sm80ELb0ELb1ELb1ELb1ELb0ELb1ELb1ELb0EEENS1_21CollectiveEpilogueFwdINS6_IJS8_S8_S9_EEENS6_IJNS7_ILi1EEESH_SH_EEESB_SD_Li128ELb1ELb1ELb0ELb0EEENS1_19SingleTileSchedulerILb1ELb0ELb1ELi128EEEEEEEEEvNT_6ParamsE --------------------------
	.section	.nv.info._ZN7cutlass13device_kernelIN5flash19enable_sm80_to_sm89INS1_16FlashAttnFwdSm80INS1_25CollectiveMainloopFwdSm80ILi4ELi1ELb0EN4cute5tupleIJNS5_1CILi128EEENS7_ILi48EEES8_EEELi128ENS_6half_tEfNS_4arch4Sm80ELb0ELb1ELb1ELb1ELb0ELb1ELb1ELb0EEENS1_21CollectiveEpilogueFwdINS6_IJS8_S8_S9_EEENS6_IJNS7_ILi1EEESH_SH_EEESB_SD_Li128ELb1ELb1ELb0ELb0EEENS1_19SingleTileSchedulerILb1ELb0ELb1ELi128EEEEEEEEEvNT_6ParamsE,"",@"SHT_CUDA_INFO"
	.sectionflags	@""
	.align	4


	//----- nvinfo : EIATTR_CUDA_API_VERSION
	.align		4
        /*0000*/ 	.byte	0x04, 0x37
        /*0002*/ 	.short	(.L_386 - .L_385)
.L_385:
        /*0004*/ 	.word	0x00000082


	//----- nvinfo : EIATTR_SW2861232_WAR
	.align		4
.L_386:
        /*0008*/ 	.byte	0x01, 0x35
	.zero		2


	//----- nvinfo : EIATTR_PARAM_CBANK
	.align		4
        /*000c*/ 	.byte	0x04, 0x0a
        /*000e*/ 	.short	(.L_388 - .L_387)
	.align		4
.L_387:
        /*0010*/ 	.word	index@(.nv.constant0._ZN7cutlass13device_kernelIN5flash19enable_sm80_to_sm89INS1_16FlashAttnFwdSm80INS1_25CollectiveMainloopFwdSm80ILi4ELi1ELb0EN4cute5tupleIJNS5_1CILi128EEENS7_ILi48EEES8_EEELi128ENS_6half_tEfNS_4arch4Sm80ELb0ELb1ELb1ELb1ELb0ELb1ELb1ELb0EEENS1_21CollectiveEpilogueFwdINS6_IJS8_S8_S9_EEENS6_IJNS7_ILi1EEESH_SH_EEESB_SD_Li128ELb1ELb1ELb0ELb0EEENS1_19SingleTileSchedulerILb1ELb0ELb1ELi128EEEEEEEEEvNT_6ParamsE)
        /*0014*/ 	.short	0x0160
        /*0016*/ 	.short	0x0418


	//----- nvinfo : EIATTR_CBANK_PARAM_SIZE
	.align		4
.L_388:
        /*0018*/ 	.byte	0x03, 0x19
        /*001a*/ 	.short	0x0418


	//----- nvinfo : EIATTR_KPARAM_INFO
	.align		4
        /*001c*/ 	.byte	0x04, 0x17
        /*001e*/ 	.short	(.L_390 - .L_389)
.L_389:
        /*0020*/ 	.word	0x00000000
        /*0024*/ 	.short	0x0000
        /*0026*/ 	.short	0x0000
        /*0028*/ 	.byte	0x00, 0xf0, 0x61, 0x10


	//----- nvinfo : EIATTR_MAXREG_COUNT
	.align		4
.L_390:
        /*002c*/ 	.byte	0x03, 0x1b
        /*002e*/ 	.short	0x00ff


	//----- nvinfo : EIATTR_NUM_BARRIERS
	.align		4
        /*0030*/ 	.byte	0x02, 0x4c
        /*0032*/ 	.byte	0x02
	.zero		1


	//----- nvinfo : EIATTR_ANNOTATIONS
	.align		4
        /*0034*/ 	.byte	0x04, 0x55
        /*0036*/ 	.short	(.L_392 - .L_391)


	//   ....[0]....
.L_391:
        /* <DEDUP_REMOVED lines=62> */


	//----- nvinfo : EIATTR_MERCURY_ISA_VERSION
	.align		4
.L_392:
        /*0408*/ 	.byte	0x03, 0x5f
        /*040a*/ 	.short	0x0000


	//----- nvinfo : EIATTR_COOP_GROUP_MASK_REGIDS
	.align		4
        /*040c*/ 	.byte	0x04, 0x29
        /*040e*/ 	.short	(.L_394 - .L_393)


	//   ....[0]....
.L_393:
        /*0410*/ 	.word	0xffffffff


	//   ....[1]....
        /*0414*/ 	.word	0xffffffff


	//   ....[2]....
        /*0418*/ 	.word	0xffffffff


	//   ....[3]....
        /*041c*/ 	.word	0xffffffff


	//   ....[4]....
        /*0420*/ 	.word	0xffffffff


	//   ....[5]....
        /*0424*/ 	.word	0xffffffff


	//   ....[6]....
        /*0428*/ 	.word	0xffffffff


	//   ....[7]....
        /*042c*/ 	.word	0xffffffff


	//   ....[8]....
        /*0430*/ 	.word	0xffffffff


	//   ....[9]....
        /*0434*/ 	.word	0xffffffff


	//   ....[10]....
        /*0438*/ 	.word	0xffffffff


	//   ....[11]....
        /*043c*/ 	.word	0xffffffff


	//   ....[12]....
        /*0440*/ 	.word	0xffffffff


	//   ....[13]....
        /*0444*/ 	.word	0xffffffff


	//   ....[14]....
        /*0448*/ 	.word	0xffffffff


	//   ....[15]....
        /*044c*/ 	.word	0xffffffff


	//   ....[16]....
        /*0450*/ 	.word	0xffffffff


	//   ....[17]....
        /*0454*/ 	.word	0xffffffff


	//   ....[18]....
        /*0458*/ 	.word	0xffffffff


	//   ....[19]....
        /*045c*/ 	.word	0xffffffff


	//   ....[20]....
        /*0460*/ 	.word	0xffffffff


	//   ....[21]....
        /*0464*/ 	.word	0xffffffff


	//   ....[22]....
        /*0468*/ 	.word	0xffffffff


	//   ....[23]....
        /*046c*/ 	.word	0xffffffff


	//   ....[24]....
        /*0470*/ 	.word	0xffffffff


	//   ....[25]....
        /*0474*/ 	.word	0xffffffff


	//   ....[26]....
        /*0478*/ 	.word	0xffffffff


	//   ....[27]....
        /*047c*/ 	.word	0xffffffff


	//   ....[28]....
        /*0480*/ 	.word	0xffffffff


	//   ....[29]....
        /*0484*/ 	.word	0xffffffff


	//   ....[30]....
        /*0488*/ 	.word	0xffffffff


	//   ....[31]....
        /*048c*/ 	.word	0xffffffff


	//   ....[32]....
        /*0490*/ 	.word	0xffffffff


	//   ....[33]....
        /*0494*/ 	.word	0xffffffff


	//   ....[34]....
        /*0498*/ 	.word	0xffffffff


	//   ....[35]....
        /*049c*/ 	.word	0xffffffff


	//   ....[36]....
        /*04a0*/ 	.word	0xffffffff


	//   ....[37]....
        /*04a4*/ 	.word	0xffffffff


	//   ....[38]....
        /*04a8*/ 	.word	0xffffffff


	//   ....[39]....
        /*04ac*/ 	.word	0xffffffff


	//   ....[40]....
        /*04b0*/ 	.word	0xffffffff


	//   ....[41]....
        /*04b4*/ 	.word	0xffffffff


	//   ....[42]....
        /*04b8*/ 	.word	0xffffffff


	//   ....[43]....
        /*04bc*/ 	.word	0xffffffff


	//   ....[44]....
        /*04c0*/ 	.word	0xffffffff


	//   ....[45]....
        /*04c4*/ 	.word	0xffffffff


	//   ....[46]....
        /*04c8*/ 	.word	0xffffffff


	//   ....[47]....
        /*04cc*/ 	.word	0xffffffff


	//   ....[48]....
        /*04d0*/ 	.word	0xffffffff


	//   ....[49]....
        /*04d4*/ 	.word	0xffffffff


	//   ....[50]....
        /*04d8*/ 	.word	0xffffffff


	//   ....[51]....
        /*04dc*/ 	.word	0xffffffff


	//   ....[52]....
        /*04e0*/ 	.word	0xffffffff


	//   ....[53]....
        /*04e4*/ 	.word	0xffffffff


	//   ....[54]....
        /*04e8*/ 	.word	0xffffffff


	//   ....[55]....
        /*04ec*/ 	.word	0xffffffff


	//   ....[56]....
        /*04f0*/ 	.word	0xffffffff


	//   ....[57]....
        /*04f4*/ 	.word	0xffffffff


	//   ....[58]....
        /*04f8*/ 	.word	0xffffffff


	//   ....[59]....
        /*04fc*/ 	.word	0xffffffff


	//   ....[60]....
        /*0500*/ 	.word	0xffffffff


	//   ....[61]....
        /*0504*/ 	.word	0xffffffff


	//   ....[62]....
        /*0508*/ 	.word	0xffffffff


	//   ....[63]....
        /*050c*/ 	.word	0xffffffff


	//   ....[64]....
        /*0510*/ 	.word	0xffffffff


	//   ....[65]....
        /*0514*/ 	.word	0xffffffff


	//   ....[66]....
        /*0518*/ 	.word	0xffffffff


	//   ....[67]....
        /*051c*/ 	.word	0xffffffff


	//   ....[68]....
        /*0520*/ 	.word	0xffffffff


	//   ....[69]....
        /*0524*/ 	.word	0xffffffff


	//   ....[70]....
        /*0528*/ 	.word	0xffffffff


	//   ....[71]....
        /*052c*/ 	.word	0xffffffff


	//   ....[72]....
        /*0530*/ 	.word	0xffffffff


	//   ....[73]....
        /*0534*/ 	.word	0xffffffff


	//   ....[74]....
        /*0538*/ 	.word	0xffffffff


	//   ....[75]....
        /*053c*/ 	.word	0xffffffff


	//   ....[76]....
        /*0540*/ 	.word	0xffffffff


	//   ....[77]....
        /*0544*/ 	.word	0xffffffff


	//   ....[78]....
        /*0548*/ 	.word	0xffffffff


	//   ....[79]....
        /*054c*/ 	.word	0xffffffff


	//   ....[80]....
        /*0550*/ 	.word	0xffffffff


	//   ....[81]....
        /*0554*/ 	.word	0xffffffff


	//   ....[82]....
        /*0558*/ 	.word	0xffffffff


	//   ....[83]....
        /*055c*/ 	.word	0xffffffff


	//   ....[84]....
        /*0560*/ 	.word	0xffffffff


	//   ....[85]....
        /*0564*/ 	.word	0xffffffff


	//   ....[86]....
        /*0568*/ 	.word	0xffffffff


	//   ....[87]....
        /*056c*/ 	.word	0xffffffff


	//   ....[88]....
        /*0570*/ 	.word	0xffffffff


	//   ....[89]....
        /*0574*/ 	.word	0xffffffff


	//   ....[90]....
        /*0578*/ 	.word	0xffffffff


	//   ....[91]....
        /*057c*/ 	.word	0xffffffff


	//   ....[92]....
        /*0580*/ 	.word	0xffffffff


	//   ....[93]....
        /*0584*/ 	.word	0xffffffff


	//   ....[94]....
        /*0588*/ 	.word	0xffffffff


	//   ....[95]....
        /*058c*/ 	.word	0xffffffff


	//   ....[96]....
        /*0590*/ 	.word	0xffffffff


	//   ....[97]....
        /*0594*/ 	.word	0xffffffff


	//   ....[98]....
        /*0598*/ 	.word	0xffffffff


	//   ....[99]....
        /*059c*/ 	.word	0xffffffff


	//   ....[100]....
        /*05a0*/ 	.word	0xffffffff


	//   ....[101]....
        /*05a4*/ 	.word	0xffffffff


	//   ....[102]....
        /*05a8*/ 	.word	0xffffffff


	//   ....[103]....
        /*05ac*/ 	.word	0xffffffff


	//   ....[104]....
        /*05b0*/ 	.word	0xffffffff


	//   ....[105]....
        /*05b4*/ 	.word	0xffffffff


	//   ....[106]....
        /*05b8*/ 	.word	0xffffffff


	//   ....[107]....
        /*05bc*/ 	.word	0xffffffff


	//   ....[108]....
        /*05c0*/ 	.word	0xffffffff


	//   ....[109]....
        /*05c4*/ 	.word	0xffffffff


	//   ....[110]....
        /*05c8*/ 	.word	0xffffffff


	//   ....[111]....
        /*05cc*/ 	.word	0xffffffff


	//   ....[112]....
        /*05d0*/ 	.word	0xffffffff


	//   ....[113]....
        /*05d4*/ 	.word	0xffffffff


	//   ....[114]....
        /*05d8*/ 	.word	0xffffffff


	//   ....[115]....
        /*05dc*/ 	.word	0xffffffff


	//   ....[116]....
        /*05e0*/ 	.word	0xffffffff


	//   ....[117]....
        /*05e4*/ 	.word	0xffffffff


	//   ....[118]....
        /*05e8*/ 	.word	0xffffffff


	//   ....[119]....
        /*05ec*/ 	.word	0xffffffff


	//   ....[120]....
        /*05f0*/ 	.word	0xffffffff


	//   ....[121]....
        /*05f4*/ 	.word	0xffffffff


	//   ....[122]....
        /*05f8*/ 	.word	0xffffffff


	//   ....[123]....
        /*05fc*/ 	.word	0xffffffff


	//   ....[124]....
        /*0600*/ 	.word	0xffffffff


	//   ....[125]....
        /*0604*/ 	.word	0xffffffff


	//   ....[126]....
        /*0608*/ 	.word	0xffffffff


	//   ....[127]....
        /*060c*/ 	.word	0xffffffff


	//   ....[128]....
        /*0610*/ 	.word	0xffffffff


	//   ....[129]....
        /*0614*/ 	.word	0xffffffff


	//   ....[130]....
        /*0618*/ 	.word	0xffffffff


	//   ....[131]....
        /*061c*/ 	.word	0xffffffff


	//   ....[132]....
        /*0620*/ 	.word	0xffffffff


	//   ....[133]....
        /*0624*/ 	.word	0xffffffff


	//   ....[134]....
        /*0628*/ 	.word	0xffffffff


	//   ....[135]....
        /*062c*/ 	.word	0xffffffff


	//   ....[136]....
        /*0630*/ 	.word	0xffffffff


	//   ....[137]....
        /*0634*/ 	.word	0xffffffff


	//   ....[138]....
        /*0638*/ 	.word	0xffffffff


	//   ....[139]....
        /*063c*/ 	.word	0xffffffff


	//   ....[140]....
        /*0640*/ 	.word	0xffffffff


	//   ....[141]....
        /*0644*/ 	.word	0xffffffff


	//   ....[142]....
        /*0648*/ 	.word	0xffffffff


	//   ....[143]....
        /*064c*/ 	.word	0xffffffff


	//   ....[144]....
        /*0650*/ 	.word	0xffffffff


	//   ....[145]....
        /*0654*/ 	.word	0xffffffff


	//   ....[146]....
        /*0658*/ 	.word	0xffffffff


	//   ....[147]....
        /*065c*/ 	.word	0xffffffff


	//   ....[148]....
        /*0660*/ 	.word	0xffffffff


	//   ....[149]....
        /*0664*/ 	.word	0xffffffff


	//   ....[150]....
        /*0668*/ 	.word	0xffffffff


	//   ....[151]....
        /*066c*/ 	.word	0xffffffff


	//   ....[152]....
        /*0670*/ 	.word	0xffffffff


	//   ....[153]....
        /*0674*/ 	.word	0xffffffff


	//   ....[154]....
        /*0678*/ 	.word	0xffffffff


	//   ....[155]....
        /*067c*/ 	.word	0xffffffff


	//   ....[156]....
        /*0680*/ 	.word	0xffffffff


	//   ....[157]....
        /*0684*/ 	.word	0xffffffff


	//   ....[158]....
        /*0688*/ 	.word	0xffffffff


	//   ....[159]....
        /*068c*/ 	.word	0xffffffff


	//   ....[160]....
        /*0690*/ 	.word	0xffffffff


	//   ....[161]....
        /*0694*/ 	.word	0xffffffff


	//   ....[162]....
        /*0698*/ 	.word	0xffffffff


	//   ....[163]....
        /*069c*/ 	.word	0xffffffff


	//   ....[164]....
        /*06a0*/ 	.word	0xffffffff


	//   ....[165]....
        /*06a4*/ 	.word	0xffffffff


	//   ....[166]....
        /*06a8*/ 	.word	0xffffffff


	//   ....[167]....
        /*06ac*/ 	.word	0xffffffff


	//   ....[168]....
        /*06b0*/ 	.word	0xffffffff


	//   ....[169]....
        /*06b4*/ 	.word	0xffffffff


	//   ....[170]....
        /*06b8*/ 	.word	0xffffffff


	//   ....[171]....
        /*06bc*/ 	.word	0xffffffff


	//   ....[172]....
        /*06c0*/ 	.word	0xffffffff


	//----- nvinfo : EIATTR_COOP_GROUP_INSTR_OFFSETS
	.align		4
.L_394:
        /*06c4*/ 	.byte	0x04, 0x28
        /*06c6*/ 	.short	(.L_396 - .L_395)


	//   ....[0]....
.L_395:
        /*06c8*/ 	.word	0x00000090


	//   ....[1]....
        /*06cc*/ 	.word	0x00007170


	//   ....[2]....
        /*06d0*/ 	.word	0x00007300


	//   ....[3]....
        /*06d4*/ 	.word	0x000074a0


	//   ....[4]....
        /*06d8*/ 	.word	0x000074d0


	//   ....[5]....
        /*06dc*/ 	.word	0x000075b0


	//   ....[6]....
        /*06e0*/ 	.word	0x000075e0


	//   ....[7]....
        /*06e4*/ 	.word	0x000076d0


	//   ....[8]....
        /*06e8*/ 	.word	0x00007700


	//   ....[9]....
        /*06ec*/ 	.word	0x000077f0


	//   ....[10]....
        /*06f0*/ 	.word	0x00007820


	//   ....[11]....
        /*06f4*/ 	.word	0x00007910


	//   ....[12]....
        /*06f8*/ 	.word	0x00007940


	//   ....[13]....
        /*06fc*/ 	.word	0x00007a30


	//   ....[14]....
        /*0700*/ 	.word	0x00007a60


	//   ....[15]....
        /*0704*/ 	.word	0x00007b70


	//   ....[16]....
        /*0708*/ 	.word	0x00007ba0


	//   ....[17]....
        /*070c*/ 	.word	0x00008260


	//   ....[18]....
        /*0710*/ 	.word	0x000082a0


	//   ....[19]....
        /*0714*/ 	.word	0x000082e0


	//   ....[20]....
        /*0718*/ 	.word	0x00008300


	//   ....[21]....
        /*071c*/ 	.word	0x00008480


	//   ....[22]....
        /*0720*/ 	.word	0x00008540


	//   ....[23]....
        /*0724*/ 	.word	0x00008580


	//   ....[24]....
        /*0728*/ 	.word	0x000085c0


	//   ....[25]....
        /*072c*/ 	.word	0x00008750


	//   ....[26]....
        /*0730*/ 	.word	0x00008810


	//   ....[27]....
        /*0734*/ 	.word	0x00008850


	//   ....[28]....
        /*0738*/ 	.word	0x00008890


	//   ....[29]....
        /*073c*/ 	.word	0x00008a40


	//   ....[30]....
        /*0740*/ 	.word	0x00008b00


	//   ....[31]....
        /*0744*/ 	.word	0x00008b40


	//   ....[32]....
        /*0748*/ 	.word	0x00008b80


	//   ....[33]....
        /*074c*/ 	.word	0x00008d10


	//   ....[34]....
        /*0750*/ 	.word	0x00008dd0


	//   ....[35]....
        /*0754*/ 	.word	0x00008e10


	//   ....[36]....
        /*0758*/ 	.word	0x00008e50


	//   ....[37]....
        /*075c*/ 	.word	0x00009000


	//   ....[38]....
        /*0760*/ 	.word	0x000090c0


	//   ....[39]....
        /*0764*/ 	.word	0x00009100


	//   ....[40]....
        /*0768*/ 	.word	0x00009140


	//   ....[41]....
        /*076c*/ 	.word	0x000092d0


	//   ....[42]....
        /*0770*/ 	.word	0x00009390


	//   ....[43]....
        /*0774*/ 	.word	0x000093d0


	//   ....[44]....
        /*0778*/ 	.word	0x00009410


	//   ....[45]....
        /*077c*/ 	.word	0x000095b0


	//   ....[46]....
        /*0780*/ 	.word	0x00009670


	//   ....[47]....
        /*0784*/ 	.word	0x000096b0


	//   ....[48]....
        /*0788*/ 	.word	0x000096f0


	//   ....[49]....
        /*078c*/ 	.word	0x0000c9d0


	//   ....[50]....
        /*0790*/ 	.word	0x0000ca20


	//   ....[51]....
        /*0794*/ 	.word	0x0000ca50


	//   ....[52]....
        /*0798*/ 	.word	0x0000caa0


	//   ....[53]....
        /*079c*/ 	.word	0x0000cb20


	//   ....[54]....
        /*07a0*/ 	.word	0x0000cb40


	//   ....[55]....
        /*07a4*/ 	.word	0x0000cb60


	//   ....[56]....
        /*07a8*/ 	.word	0x0000cb80


	//   ....[57]....
        /*07ac*/ 	.word	0x0000cd90


	//   ....[58]....
        /*07b0*/ 	.word	0x0000cdd0


	//   ....[59]....
        /*07b4*/ 	.word	0x0000ce00


	//   ....[60]....
        /*07b8*/ 	.word	0x0000ce50


	//   ....[61]....
        /*07bc*/ 	.word	0x0000cfc0


	//   ....[62]....
        /*07c0*/ 	.word	0x0000cfe0


	//   ....[63]....
        /*07c4*/ 	.word	0x0000d000


	//   ....[64]....
        /*07c8*/ 	.word	0x0000d020


	//   ....[65]....
        /*07cc*/ 	.word	0x0000d230


	//   ....[66]....
        /*07d0*/ 	.word	0x0000d270


	//   ....[67]....
        /*07d4*/ 	.word	0x0000d2a0


	//   ....[68]....
        /*07d8*/ 	.word	0x0000d2f0


	//   ....[69]....
        /*07dc*/ 	.word	0x0000d460


	//   ....[70]....
        /*07e0*/ 	.word	0x0000d480


	//   ....[71]....
        /*07e4*/ 	.word	0x0000d4a0


	//   ....[72]....
        /*07e8*/ 	.word	0x0000d4c0


	//   ....[73]....
        /*07ec*/ 	.word	0x0000d6d0


	//   ....[74]....
        /*07f0*/ 	.word	0x0000d710


	//   ....[75]....
        /*07f4*/ 	.word	0x0000d730


	//   ....[76]....
        /*07f8*/ 	.word	0x0000d780


	//   ....[77]....
        /*07fc*/ 	.word	0x0000d8f0


	//   ....[78]....
        /*0800*/ 	.word	0x0000d910


	//   ....[79]....
        /*0804*/ 	.word	0x0000d930


	//   ....[80]....
        /*0808*/ 	.word	0x0000d950


	//   ....[81]....
        /*080c*/ 	.word	0x000125f0


	//   ....[82]....
        /*0810*/ 	.word	0x00012820


	//   ....[83]....
        /*0814*/ 	.word	0x00012ea0


	//   ....[84]....
        /*0818*/ 	.word	0x00013460


	//   ....[85]....
        /*081c*/ 	.word	0x00013c60


	//   ....[86]....
        /*0820*/ 	.word	0x00013d60


	//   ....[87]....
        /*0824*/ 	.word	0x00013e30


	//   ....[88]....
        /*0828*/ 	.word	0x00013f20


	//   ....[89]....
        /*082c*/ 	.word	0x00014300


	//   ....[90]....
        /*0830*/ 	.word	0x00014340


	//   ....[91]....
        /*0834*/ 	.word	0x00014380


	//   ....[92]....
        /*0838*/ 	.word	0x000143c0


	//   ....[93]....
        /*083c*/ 	.word	0x00017790


	//   ....[94]....
        /*0840*/ 	.word	0x00017a20


	//   ....[95]....
        /*0844*/ 	.word	0x00017f60


	//   ....[96]....
        /*0848*/ 	.word	0x000183e0


	//   ....[97]....
        /*084c*/ 	.word	0x000189f0


	//   ....[98]....
        /*0850*/ 	.word	0x00018ad0


	//   ....[99]....
        /*0854*/ 	.word	0x00018bb0


	//   ....[100]....
        /*0858*/ 	.word	0x00018c00


	//   ....[101]....
        /*085c*/ 	.word	0x00018ee0


	//   ....[102]....
        /*0860*/ 	.word	0x00018f30


	//   ....[103]....
        /*0864*/ 	.word	0x00019040


	//   ....[104]....
        /*0868*/ 	.word	0x000190a0


	//   ....[105]....
        /*086c*/ 	.word	0x0001c320


	//   ....[106]....
        /*0870*/ 	.word	0x0001c390


	//   ....[107]....
        /*0874*/ 	.word	0x0001c440


	//   ....[108]....
        /*0878*/ 	.word	0x0001c580


	//   ....[109]....
        /*087c*/ 	.word	0x0001c610


	//   ....[110]....
        /*0880*/ 	.word	0x0001c640


	//   ....[111]....
        /*0884*/ 	.word	0x0001c810


	//   ....[112]....
        /*0888*/ 	.word	0x0001cd60


	//   ....[113]....
        /*088c*/ 	.word	0x0001fdf0


	//   ....[114]....
        /*0890*/ 	.word	0x00020390


	//   ....[115]....
        /*0894*/ 	.word	0x00020570


	//   ....[116]....
        /*0898*/ 	.word	0x000209e0


	//   ....[117]....
        /*089c*/ 	.word	0x00020fe0


	//   ....[118]....
        /*08a0*/ 	.word	0x000210b0


	//   ....[119]....
        /*08a4*/ 	.word	0x00021130


	//   ....[120]....
        /*08a8*/ 	.word	0x00021180


	//   ....[121]....
        /*08ac*/ 	.word	0x00021480


	//   ....[122]....
        /*08b0*/ 	.word	0x000214d0


	//   ....[123]....
        /*08b4*/ 	.word	0x00021610


	//   ....[124]....
        /*08b8*/ 	.word	0x00021670


	//   ....[125]....
        /*08bc*/ 	.word	0x00023460


	//   ....[126]....
        /*08c0*/ 	.word	0x00023470


	//   ....[127]....
        /*08c4*/ 	.word	0x00023480


	//   ....[128]....
        /*08c8*/ 	.word	0x00023490


	//   ....[129]....
        /*08cc*/ 	.word	0x000234c0


	//   ....[130]....
        /*08d0*/ 	.word	0x000234e0


	//   ....[131]....
        /*08d4*/ 	.word	0x00023500


	//   ....[132]....
        /*08d8*/ 	.word	0x00023510


	//   ....[133]....
        /*08dc*/ 	.word	0x00025050


	//   ....[134]....
        /*08e0*/ 	.word	0x00025090


	//   ....[135]....
        /*08e4*/ 	.word	0x000250c0


	//   ....[136]....
        /*08e8*/ 	.word	0x000250e0


	//   ....[137]....
        /*08ec*/ 	.word	0x00025100


	//   ....[138]....
        /*08f0*/ 	.word	0x00025120


	//   ....[139]....
        /*08f4*/ 	.word	0x00025130


	//   ....[140]....
        /*08f8*/ 	.word	0x00025140


	//   ....[141]....
        /*08fc*/ 	.word	0x00025380


	//   ....[142]....
        /*0900*/ 	.word	0x00025390


	//   ....[143]....
        /*0904*/ 	.word	0x00025490


	//   ....[144]....
        /*0908*/ 	.word	0x000254c0


	//   ....[145]....
        /*090c*/ 	.word	0x000255a0


	//   ....[146]....
        /*0910*/ 	.word	0x000255d0


	//   ....[147]....
        /*0914*/ 	.word	0x000256b0


	//   ....[148]....
        /*0918*/ 	.word	0x000256e0


	//   ....[149]....
        /*091c*/ 	.word	0x000257c0


	//   ....[150]....
        /*0920*/ 	.word	0x000257f0


	//   ....[151]....
        /*0924*/ 	.word	0x000258d0


	//   ....[152]....
        /*0928*/ 	.word	0x00025900


	//   ....[153]....
        /*092c*/ 	.word	0x000259e0


	//   ....[154]....
        /*0930*/ 	.word	0x00025a10


	//   ....[155]....
        /*0934*/ 	.word	0x00025af0


	//   ....[156]....
        /*0938*/ 	.word	0x00025b10


	//   ....[157]....
        /*093c*/ 	.word	0x00026280


	//   ....[158]....
        /*0940*/ 	.word	0x00026290


	//   ....[159]....
        /*0944*/ 	.word	0x00026360


	//   ....[160]....
        /*0948*/ 	.word	0x00026390


	//   ....[161]....
        /*094c*/ 	.word	0x00026460


	//   ....[162]....
        /*0950*/ 	.word	0x00026490


	//   ....[163]....
        /*0954*/ 	.word	0x00026560


	//   ....[164]....
        /*0958*/ 	.word	0x00026590


	//   ....[165]....
        /*095c*/ 	.word	0x00026660


	//   ....[166]....
        /*0960*/ 	.word	0x00026690


	//   ....[167]....
        /*0964*/ 	.word	0x00026760


	//   ....[168]....
        /*0968*/ 	.word	0x00026790


	//   ....[169]....
        /*096c*/ 	.word	0x00026860


	//   ....[170]....
        /*0970*/ 	.word	0x00026890


	//   ....[171]....
        /*0974*/ 	.word	0x00026960


	//   ....[172]....
        /*0978*/ 	.word	0x00026980


	//----- nvinfo : EIATTR_EXIT_INSTR_OFFSETS
	.align		4
.L_396:
        /*097c*/ 	.byte	0x04, 0x1c
        /*097e*/ 	.short	(.L_398 - .L_397)


	//   ....[0]....
.L_397:
        /*0980*/ 	.word	0x00000370


	//   ....[1]....
        /*0984*/ 	.word	0x00025b20


	//   ....[2]....
        /*0988*/ 	.word	0x00025b80


	//   ....[3]....
        /*098c*/ 	.word	0x00025be0


	//   ....[4]....
        /*0990*/ 	.word	0x00026990


	//   ....[5]....
        /*0994*/ 	.word	0x000269e0


	//   ....[6]....
        /*0998*/ 	.word	0x00026a40


	//----- nvinfo : EIATTR_CTAIDZ_USED
	.align		4
.L_398:
        /*099c*/ 	.byte	0x01, 0x04
	.zero		2


	//----- nvinfo : EIATTR_MAX_THREADS
	.align		4
        /*09a0*/ 	.byte	0x04, 0x05
        /*09a2*/ 	.short	(.L_400 - .L_399)
.L_399:
        /*09a4*/ 	.word	0x00000080
        /*09a8*/ 	.word	0x00000001
        /*09ac*/ 	.word	0x00000001


	//----- nvinfo : EIATTR_CRS_STACK_SIZE
	.align		4
.L_400:
        /*09b0*/ 	.byte	0x04, 0x1e
        /*09b2*/ 	.short	(.L_402 - .L_401)
.L_401:
        /*09b4*/ 	.word	0x00000000
.L_402:


//--------------------- .nv.info._ZN7cutlass13device_kernelIN5flash19enable_sm80_to_sm89INS1_16FlashAttnFwdSm80INS1_25CollectiveMainloopFwdSm80ILi4ELi1ELb0EN4cute5tupleIJNS5_1CILi128EEENS7_ILi64EEES8_EEELi128ENS_6half_tEfNS_4arch4Sm80ELb1ELb0ELb1ELb0ELb0ELb0ELb1ELb0EEENS1_21CollectiveEpilogueFwdINS6_IJS8_S8_S9_EEENS6_IJNS7_ILi1EEESH_SH_EEESB_SD_Li128ELb0ELb1ELb0ELb0EEENS1_30DynamicPersistentTileSchedulerILi128ELi128ELb0ELb1ELb0EEEEEEEEEvNT_6ParamsE --------------------------
	.section	.nv.info._ZN7cutlass13device_kernelIN5flash19enable_sm80_to_sm89INS1_16FlashAttnFwdSm80INS1_25CollectiveMainloopFwdSm80ILi4ELi1ELb0EN4cute5tupleIJNS5_1CILi128EEENS7_ILi64EEES8_EEELi128ENS_6half_tEfNS_4arch4Sm80ELb1ELb0ELb1ELb0ELb0ELb0ELb1ELb0EEENS1_21CollectiveEpilogueFwdINS6_IJS8_S8_S9_EEENS6_IJNS7_ILi1EEESH_SH_EEESB_SD_Li128ELb0ELb1ELb0ELb0EEENS1_30DynamicPersistentTileSchedulerILi128ELi128ELb0ELb1ELb0EEEEEEEEEvNT_6ParamsE,"",@"SHT_CUDA_INFO"
	.sectionflags	@""
	.align	4


	//----- nvinfo : EIATTR_CUDA_API_VERSION
	.align		4
        /*0000*/ 	.byte	0x04, 0x37
        /*0002*/ 	.short	(.L_404 - .L_403)
.L_403:
        /*0004*/ 	.word	0x00000082


	//----- nvinfo : EIATTR_SW2861232_WAR
	.align		4
.L_404:
        /*0008*/ 	.byte	0x01, 0x35
	.zero		2


	//----- nvinfo : EIATTR_PARAM_CBANK
	.align		4
        /*000c*/ 	.byte	0x04, 0x0a
        /*000e*/ 	.short	(.L_406 - .L_405)
	.align		4
.L_405:
        /*0010*/ 	.word	index@(.nv.constant0._ZN7cutlass13device_kernelIN5flash19enable_sm80_to_sm89INS1_16FlashAttnFwdSm80INS1_25CollectiveMainloopFwdSm80ILi4ELi1ELb0EN4cute5tupleIJNS5_1CILi128EEENS7_ILi64EEES8_EEELi128ENS_6half_tEfNS_4arch4Sm80ELb1ELb0ELb1ELb0ELb0ELb0ELb1ELb0EEENS1_21CollectiveEpilogueFwdINS6_IJS8_S8_S9_EEENS6_IJNS7_ILi1EEESH_SH_EEESB_SD_Li128ELb0ELb1ELb0ELb0EEENS1_30DynamicPersistentTileSchedulerILi128ELi128ELb0ELb1ELb0EEEEEEEEEvNT_6ParamsE)
        /*0014*/ 	.short	0x0160
        /*0016*/ 	.short	0x0428


	//----- nvinfo : EIATTR_CBANK_PARAM_SIZE
	.align		4
.L_406:
        /*0018*/ 	.byte	0x03, 0x19
        /*001a*/ 	.short	0x0428


	//----- nvinfo : EIATTR_KPARAM_INFO
	.align		4
        /*001c*/ 	.byte	0x04, 0x17
        /*001e*/ 	.short	(.L_408 - .L_407)
.L_407:
        /*0020*/ 	.word	0x00000000
        /*0024*/ 	.short	0x0000
        /*0026*/ 	.short	0x0000
        /*0028*/ 	.byte	0x00, 0xf0, 0xa1, 0x10


	//----- nvinfo : EIATTR_MAXREG_COUNT
	.align		4
.L_408:
        /*002c*/ 	.byte	0x03, 0x1b
        /*002e*/ 	.short	0x00ff


	//----- nvinfo : EIATTR_NUM_BARRIERS
	.align		4
        /*0030*/ 	.byte	0x02, 0x4c
        /*0032*/ 	.byte	0x06
	.zero		1


	//----- nvinfo : EIATTR_ANNOTATIONS
	.align		4
        /*0034*/ 	.byte	0x04, 0x55
        /*0036*/ 	.short	(.L_410 - .L_409)


	//   ....[0]....
.L_409:
        /* <DEDUP_REMOVED lines=108> */


	//----- nvinfo : EIATTR_MERCURY_ISA_VERSION
	.align		4
.L_410:
        /*06e8*/ 	.byte	0x03, 0x5f
        /*06ea*/ 	.short	0x0000


	//----- nvinfo : EIATTR_INT_WARP_WIDE_INSTR_OFFSETS
	.align		4
        /*06ec*/ 	.byte	0x04, 0x31
        /*06ee*/ 	.short	(.L_412 - .L_411)


	//   ....[0]....
.L_411:
        /*06f0*/ 	.word	0x00011a90


	//   ....[1]....
        /*06f4*/ 	.word	0x00011b10


	//----- nvinfo : EIATTR_COOP_GROUP_MASK_REGIDS
	.align		4
.L_412:
        /*06f8*/ 	.byte	0x04, 0x29
        /*06fa*/ 	.short	(.L_414 - .L_413)


	//   ....[0]....
.L_413:
        /*06fc*/ 	.word	0xffffffff


	//   ....[1]....
        /*0700*/ 	.word	0xffffffff


	//   ....[2]....
        /*0704*/ 	.word	0xffffffff


	//   ....[3]....
        /*0708*/ 	.word	0xffffffff


	//   ....[4]....
        /*070c*/ 	.word	0xffffffff


	//   ....[5]....
        /*0710*/ 	.word	0xffffffff


	//   ....[6]....
        /*0714*/ 	.word	0xffffffff


	//   ....[7]....
        /*0718*/ 	.word	0xffffffff


	//   ....[8]....
        /*071c*/ 	.word	0xffffffff


	//   ....[9]....
        /*0720*/ 	.word	0xffffffff


	//   ....[10]....
        /*0724*/ 	.word	0xffffffff


	//   ....[11]....
        /*0728*/ 	.word	0xffffffff


	//   ....[12]....
        /*072c*/ 	.word	0xffffffff


	//   ....[13]....
        /*0730*/ 	.word	0xffffffff


	//   ....[14]....
        /*0734*/ 	.word	0xffffffff


	//   ....[15]....
        /*0738*/ 	.word	0xffffffff


	//   ....[16]....
        /*073c*/ 	.word	0xffffffff


	//   ....[17]....
        /*0740*/ 	.word	0xffffffff


	//   ....[18]....
        /*0744*/ 	.word	0xffffffff


	//   ....[19]....
        /*0748*/ 	.word	0xffffffff


	//   ....[20]....
        /*074c*/ 	.word	0xffffffff


	//   ....[21]....
        /*0750*/ 	.word	0xffffffff


	//   ....[22]....
        /*0754*/ 	.word	0xffffffff


	//   ....[23]....
        /*0758*/ 	.word	0xffffffff


	//   ....[24]....
        /*075c*/ 	.word	0xffffffff


	//   ....[25]....
        /*0760*/ 	.word	0xffffffff


	//   ....[26]....
        /*0764*/ 	.word	0xffffffff


	//   ....[27]....
        /*0768*/ 	.word	0xffffffff


	//   ....[28]....
        /*076c*/ 	.word	0xffffffff


	//   ....[29]....
        /*0770*/ 	.word	0xffffffff


	//   ....[30]....
        /*0774*/ 	.word	0xffffffff


	//   ....[31]....
        /*0778*/ 	.word	0xffffffff


	//   ....[32]....
        /*077c*/ 	.word	0xffffffff


	//   ....[33]....
        /*0780*/ 	.word	0xffffffff


	//   ....[34]....
        /*0784*/ 	.word	0xffffffff


	//   ....[35]....
        /*0788*/ 	.word	0xffffffff


	//   ....[36]....
        /*078c*/ 	.word	0xffffffff


	//   ....[37]....
        /*0790*/ 	.word	0xffffffff


	//   ....[38]....
        /*0794*/ 	.word	0xffffffff


	//   ....[39]....
        /*0798*/ 	.word	0xffffffff


	//   ....[40]....
        /*079c*/ 	.word	0xffffffff


	//   ....[41]....
        /*07a0*/ 	.word	0xffffffff


	//   ....[42]....
        /*07a4*/ 	.word	0xffffffff


	//   ....[43]....
        /*07a8*/ 	.word	0xffffffff


	//   ....[44]....
        /*07ac*/ 	.word	0xffffffff


	//   ....[45]....
        /*07b0*/ 	.word	0xffffffff


	//   ....[46]....
        /*07b4*/ 	.word	0xffffffff


	//   ....[47]....
        /*07b8*/ 	.word	0xffffffff


	//   ....[48]....
        /*07bc*/ 	.word	0xffffffff


	//   ....[49]....
        /*07c0*/ 	.word	0xffffffff


	//   ....[50]....
        /*07c4*/ 	.word	0xffffffff


	//   ....[51]....
        /*07c8*/ 	.word	0xffffffff


	//   ....[52]....
        /*07cc*/ 	.word	0xffffffff


	//   ....[53]....
        /*07d0*/ 	.word	0xffffffff


	//   ....[54]....
        /*07d4*/ 	.word	0xffffffff


	//   ....[55]....
        /*07d8*/ 	.word	0xffffffff


	//   ....[56]....
        /*07dc*/ 	.word	0xffffffff


	//   ....[57]....
        /*07e0*/ 	.word	0xffffffff


	//   ....[58]....
        /*07e4*/ 	.word	0xffffffff


	//   ....[59]....
        /*07e8*/ 	.word	0xffffffff


	//   ....[60]....
        /*07ec*/ 	.word	0xffffffff


	//   ....[61]....
        /*07f0*/ 	.word	0xffffffff


	//   ....[62]....
        /*07f4*/ 	.word	0xffffffff


	//   ....[63]....
        /*07f8*/ 	.word	0xffffffff


	//   ....[64]....
        /*07fc*/ 	.word	0xffffffff


	//   ....[65]....
        /*0800*/ 	.word	0xffffffff


	//   ....[66]....
        /*0804*/ 	.word	0xffffffff


	//   ....[67]....
        /*0808*/ 	.word	0xffffffff


	//   ....[68]....
        /*080c*/ 	.word	0xffffffff


	//   ....[69]....
        /*0810*/ 	.word	0xffffffff


	//   ....[70]....
        /*0814*/ 	.word	0xffffffff


	//   ....[71]....
        /*0818*/ 	.word	0xffffffff


	//   ....[72]....
        /*081c*/ 	.word	0xffffffff


	//   ....[73]....
        /*0820*/ 	.word	0xffffffff


	//   ....[74]....
        /*0824*/ 	.word	0xffffffff


	//   ....[75]....
        /*0828*/ 	.word	0xffffffff


	//   ....[76]....
        /*082c*/ 	.word	0xffffffff


	//   ....[77]....
        /*0830*/ 	.word	0xffffffff


	//   ....[78]....
        /*0834*/ 	.word	0xffffffff


	//   ....[79]....
        /*0838*/ 	.word	0xffffffff


	//   ....[80]....
        /*083c*/ 	.word	0xffffffff


	//   ....[81]....
        /*0840*/ 	.word	0xffffffff


	//   ....[82]....
        /*0844*/ 	.word	0xffffffff


	//   ....[83]....
        /*0848*/ 	.word	0xffffffff


	//   ....[84]....
        /*084c*/ 	.word	0xffffffff


	//   ....[85]....
        /*0850*/ 	.word	0xffffffff


	//   ....[86]....
        /*0854*/ 	.word	0xffffffff


	//   ....[87]....
        /*0858*/ 	.word	0xffffffff


	//   ....[88]....
        /*085c*/ 	.word	0xffffffff


	//   ....[89]....
        /*0860*/ 	.word	0xffffffff


	//   ....[90]....
        /*0864*/ 	.word	0xffffffff


	//   ....[91]....
        /*0868*/ 	.word	0xffffffff


	//   ....[92]....
        /*086c*/ 	.word	0xffffffff


	//   ....[93]....
        /*0870*/ 	.word	0xffffffff


	//   ....[94]....
        /*0874*/ 	.word	0xffffffff


	//   ....[95]....
        /*0878*/ 	.word	0xffffffff


	//   ....[96]....
        /*087c*/ 	.word	0xffffffff


	//   ....[97]....
        /*0880*/ 	.word	0xffffffff


	//   ....[98]....
        /*0884*/ 	.word	0xffffffff


	//   ....[99]....
        /*0888*/ 	.word	0xffffffff


	//   ....[100]....
        /*088c*/ 	.word	0xffffffff


	//   ....[101]....
        /*0890*/ 	.word	0xffffffff


	//   ....[102]....
        /*0894*/ 	.word	0xffffffff


	//   ....[103]....
        /*0898*/ 	.word	0xffffffff


	//   ....[104]....
        /*089c*/ 	.word	0xffffffff


	//   ....[105]....
        /*08a0*/ 	.word	0xffffffff


	//   ....[106]....
        /*08a4*/ 	.word	0xffffffff


	//   ....[107]....
        /*08a8*/ 	.word	0xffffffff


	//   ....[108]....
        /*08ac*/ 	.word	0xffffffff


	//   ....[109]....
        /*08b0*/ 	.word	0xffffffff


	//   ....[110]....
        /*08b4*/ 	.word	0xffffffff


	//   ....[111]....
        /*08b8*/ 	.word	0xffffffff


	//   ....[112]....
        /*08bc*/ 	.word	0xffffffff


	//   ....[113]....
        /*08c0*/ 	.word	0xffffffff


	//   ....[114]....
        /*08c4*/ 	.word	0xffffffff


	//   ....[115]....
        /*08c8*/ 	.word	0xffffffff


	//   ....[116]....
        /*08cc*/ 	.word	0xffffffff


	//   ....[117]....
        /*08d0*/ 	.word	0xffffffff


	//   ....[118]....
        /*08d4*/ 	.word	0xffffffff


	//   ....[119]....
        /*08d8*/ 	.word	0xffffffff


	//   ....[120]....
        /*08dc*/ 	.word	0xffffffff


	//   ....[121]....
        /*08e0*/ 	.word	0xffffffff


	//   ....[122]....
        /*08e4*/ 	.word	0xffffffff


	//   ....[123]....
        /*08e8*/ 	.word	0xffffffff


	//   ....[124]....
        /*08ec*/ 	.word	0xffffffff


	//   ....[125]....
        /*08f0*/ 	.word	0xffffffff


	//   ....[126]....
        /*08f4*/ 	.word	0xffffffff


	//   ....[127]....
        /*08f8*/ 	.word	0xffffffff


	//   ....[128]....
        /*08fc*/ 	.word	0xffffffff


	//   ....[129]....
        /*0900*/ 	.word	0xffffffff


	//   ....[130]....
        /*0904*/ 	.word	0xffffffff


	//   ....[131]....
        /*0908*/ 	.word	0xffffffff


	//   ....[132]....
        /*090c*/ 	.word	0xffffffff


	//   ....[133]....
        /*0910*/ 	.word	0xffffffff


	//   ....[134]....
        /*0914*/ 	.word	0xffffffff


	//   ....[135]....
        /*0918*/ 	.word	0xffffffff


	//   ....[136]....
        /*091c*/ 	.word	0xffffffff


	//   ....[137]....
        /*0920*/ 	.word	0xffffffff


	//   ....[138]....
        /*0924*/ 	.word	0xffffffff


	//   ....[139]....
        /*0928*/ 	.word	0xffffffff


	//----- nvinfo : EIATTR_COOP_GROUP_INSTR_OFFSETS
	.align		4
.L_414:
        /*092c*/ 	.byte	0x04, 0x28
        /*092e*/ 	.short	(.L_416 - .L_415)


	//   ....[0]....
.L_415:
        /*0930*/ 	.word	0x00000050


	//   ....[1]....
        /*0934*/ 	.word	0x00001840


	//   ....[2]....
        /*0938*/ 	.word	0x00001860


	//   ....[3]....
        /*093c*/ 	.word	0x000019a0


	//   ....[4]....
        /*0940*/ 	.word	0x000019b0


	//   ....[5]....
        /*0944*/ 	.word	0x00001ae0


	//   ....[6]....
        /*0948*/ 	.word	0x00001b00


	//   ....[7]....
        /*094c*/ 	.word	0x00001c30


	//   ....[8]....
        /*0950*/ 	.word	0x00001c40


	//   ....[9]....
        /*0954*/ 	.word	0x00001d70


	//   ....[10]....
        /*0958*/ 	.word	0x00001d90


	//   ....[11]....
        /*095c*/ 	.word	0x00001ec0


	//   ....[12]....
        /*0960*/ 	.word	0x00001ed0


	//   ....[13]....
        /*0964*/ 	.word	0x00002000


	//   ....[14]....
        /*0968*/ 	.word	0x00002020


	//   ....[15]....
        /*096c*/ 	.word	0x00002150


	//   ....[16]....
        /*0970*/ 	.word	0x00002160


	//   ....[17]....
        /*0974*/ 	.word	0x00003f30


	//   ....[18]....
        /*0978*/ 	.word	0x00003f50


	//   ....[19]....
        /*097c*/ 	.word	0x00004540


	//   ....[20]....
        /*0980*/ 	.word	0x00004570


	//   ....[21]....
        /*0984*/ 	.word	0x000045a0


	//   ....[22]....
        /*0988*/ 	.word	0x000045f0


	//   ....[23]....
        /*098c*/ 	.word	0x00004660


	//   ....[24]....
        /*0990*/ 	.word	0x000047d0


	//   ....[25]....
        /*0994*/ 	.word	0x00004c20


	//   ....[26]....
        /*0998*/ 	.word	0x00004e50


	//   ....[27]....
        /*099c*/ 	.word	0x00004e70


	//   ....[28]....
        /*09a0*/ 	.word	0x00004f30


	//   ....[29]....
        /*09a4*/ 	.word	0x00007450


	//   ....[30]....
        /*09a8*/ 	.word	0x00007460


	//   ....[31]....
        /*09ac*/ 	.word	0x00008100


	//   ....[32]....
        /*09b0*/ 	.word	0x00008130


	//   ....[33]....
        /*09b4*/ 	.word	0x000090c0


	//   ....[34]....
        /*09b8*/ 	.word	0x00009130


	//   ....[35]....
        /*09bc*/ 	.word	0x00009190


	//   ....[36]....
        /*09c0*/ 	.word	0x000091b0


	//   ....[37]....
        /*09c4*/ 	.word	0x000091f0


	//   ....[38]....
        /*09c8*/ 	.word	0x00009210


	//   ....[39]....
        /*09cc*/ 	.word	0x00009250


	//   ....[40]....
        /*09d0*/ 	.word	0x00009290


	//   ....[41]....
        /*09d4*/ 	.word	0x0000da90


	//   ....[42]....
        /*09d8*/ 	.word	0x0000dac0


	//   ....[43]....
        /*09dc*/ 	.word	0x0000db10


	//   ....[44]....
        /*09e0*/ 	.word	0x0000db90


	//   ....[45]....
        /*09e4*/ 	.word	0x0000dc10


	//   ....[46]....
        /*09e8*/ 	.word	0x0000dc40


	//   ....[47]....
        /*09ec*/ 	.word	0x0000e160


	//   ....[48]....
        /*09f0*/ 	.word	0x0000e390


	//   ....[49]....
        /*09f4*/ 	.word	0x00010e90


	//   ....[50]....
        /*09f8*/ 	.word	0x00010f00


	//   ....[51]....
        /*09fc*/ 	.word	0x00010f10


	//   ....[52]....
        /*0a00*/ 	.word	0x00010f20


	//   ....[53]....
        /*0a04*/ 	.word	0x00010f50


	//   ....[54]....
        /*0a08*/ 	.word	0x00010f70


	//   ....[55]....
        /*0a0c*/ 	.word	0x00010f80


	//   ....[56]....
        /*0a10*/ 	.word	0x00010f90


	//   ....[57]....
        /*0a14*/ 	.word	0x000124e0


	//   ....[58]....
        /*0a18*/ 	.word	0x00012900


	//   ....[59]....
        /*0a1c*/ 	.word	0x00012920


	//   ....[60]....
        /*0a20*/ 	.word	0x00012940


	//   ....[61]....
        /*0a24*/ 	.word	0x00012950


	//   ....[62]....
        /*0a28*/ 	.word	0x00012960


	//   ....[63]....
        /*0a2c*/ 	.word	0x00012970


	//   ....[64]....
        /*0a30*/ 	.word	0x00012980


	//   ....[65]....
        /*0a34*/ 	.word	0x00012990


	//   ....[66]....
        /*0a38*/ 	.word	0x00012c20


	//   ....[67]....
        /*0a3c*/ 	.word	0x00012c30


	//   ....[68]....
        /*0a40*/ 	.word	0x00012d10


	//   ....[69]....
        /*0a44*/ 	.word	0x00012d40


	//   ....[70]....
        /*0a48*/ 	.word	0x00012e00


	//   ....[71]....
        /*0a4c*/ 	.word	0x00012e30


	//   ....[72]....
        /*0a50*/ 	.word	0x00012ef0


	//   ....[73]....
        /*0a54*/ 	.word	0x00012f20


	//   ....[74]....
        /*0a58*/ 	.word	0x00012fe0


	//   ....[75]....
        /*0a5c*/ 	.word	0x00013010


	//   ....[76]....
        /*0a60*/ 	.word	0x000130d0


	//   ....[77]....
        /*0a64*/ 	.word	0x00013100


	//   ....[78]....
        /*0a68*/ 	.word	0x000131c0


	//   ....[79]....
        /*0a6c*/ 	.word	0x000131f0


	//   ....[80]....
        /*0a70*/ 	.word	0x000132b0


	//   ....[81]....
        /*0a74*/ 	.word	0x000132d0


	//   ....[82]....
        /*0a78*/ 	.word	0x00013840


	//   ....[83]....
        /*0a7c*/ 	.word	0x00013860


	//   ....[84]....
        /*0a80*/ 	.word	0x00013990


	//   ....[85]....
        /*0a84*/ 	.word	0x000139a0


	//   ....[86]....
        /*0a88*/ 	.word	0x00013ac0


	//   ....[87]....
        /*0a8c*/ 	.word	0x00013ae0


	//   ....[88]....
        /*0a90*/ 	.word	0x00013c00


	//   ....[89]....
        /*0a94*/ 	.word	0x00013c10


	//   ....[90]....
        /*0a98*/ 	.word	0x00013d30


	//   ....[91]....
        /*0a9c*/ 	.word	0x00013d50


	//   ....[92]....
        /*0aa0*/ 	.word	0x00013e70


	//   ....[93]....
        /*0aa4*/ 	.word	0x00013e80


	//   ....[94]....
        /*0aa8*/ 	.word	0x00013fa0


	//   ....[95]....
        /*0aac*/ 	.word	0x00013fc0


	//   ....[96]....
        /*0ab0*/ 	.word	0x000140e0


	//   ....[97]....
        /*0ab4*/ 	.word	0x000140f0


	//   ....[98]....
        /*0ab8*/ 	.word	0x00014280


	//   ....[99]....
        /*0abc*/ 	.word	0x00014370


	//   ....[100]....
        /*0ac0*/ 	.word	0x000143e0


	//   ....[101]....
        /*0ac4*/ 	.word	0x00014440


	//   ....[102]....
        /*0ac8*/ 	.word	0x000144a0


	//   ....[103]....
        /*0acc*/ 	.word	0x00014500


	//   ....[104]....
        /*0ad0*/ 	.word	0x00014570


	//   ....[105]....
        /*0ad4*/ 	.word	0x000145d0


	//   ....[106]....
        /*0ad8*/ 	.word	0x00014630


	//   ....[107]....
        /*0adc*/ 	.word	0x00014690


	//   ....[108]....
        /*0ae0*/ 	.word	0x00014700


	//   ....[109]....
        /*0ae4*/ 	.word	0x00014760


	//   ....[110]....
        /*0ae8*/ 	.word	0x000147c0


	//   ....[111]....
        /*0aec*/ 	.word	0x00014820


	//   ....[112]....
        /*0af0*/ 	.word	0x00014890


	//   ....[113]....
        /*0af4*/ 	.word	0x000148f0


	//   ....[114]....
        /*0af8*/ 	.word	0x00014950


	//   ....[115]....
        /*0afc*/ 	.word	0x000149b0


	//   ....[116]....
        /*0b00*/ 	.word	0x00014a10


	//   ....[117]....
        /*0b04*/ 	.word	0x00014a60


	//   ....[118]....
        /*0b08*/ 	.word	0x00014ac0


	//   ....[119]....
        /*0b0c*/ 	.word	0x00014b10


	//   ....[120]....
        /*0b10*/ 	.word	0x00014b70


	//   ....[121]....
        /*0b14*/ 	.word	0x00014bc0


	//   ....[122]....
        /*0b18*/ 	.word	0x00014c20


	//   ....[123]....
        /*0b1c*/ 	.word	0x00014c80


	//   ....[124]....
        /*0b20*/ 	.word	0x00014cf0


	//   ....[125]....
        /*0b24*/ 	.word	0x00014d50


	//   ....[126]....
        /*0b28*/ 	.word	0x00014db0


	//   ....[127]....
        /*0b2c*/ 	.word	0x00014e10


	//   ....[128]....
        /*0b30*/ 	.word	0x00014e80


	//   ....[129]....
        /*0b34*/ 	.word	0x00014ee0


	//   ....[130]....
        /*0b38*/ 	.word	0x00014f40


	//   ....[131]....
        /*0b3c*/ 	.word	0x00014fa0


	//   ....[132]....
        /*0b40*/ 	.word	0x00015010


	//   ....[133]....
        /*0b44*/ 	.word	0x00015070


	//   ....[134]....
        /*0b48*/ 	.word	0x000150d0


	//   ....[135]....
        /*0b4c*/ 	.word	0x00015130


	//   ....[136]....
        /*0b50*/ 	.word	0x000151a0


	//   ....[137]....
        /*0b54*/ 	.word	0x00015200


	//   ....[138]....
        /*0b58*/ 	.word	0x00015260


	//   ....[139]....
        /*0b5c*/ 	.word	0x000152d0


	//----- nvinfo : EIATTR_EXIT_INSTR_OFFSETS
	.align		4
.L_416:
        /*0b60*/ 	.byte	0x04, 0x1c
        /*0b62*/ 	.short	(.L_418 - .L_417)


	//   ....[0]....
.L_417:
        /*0b64*/ 	.word	0x000000a0


	//   ....[1]....
        /*0b68*/ 	.word	0x00014320


	//----- nvinfo : EIATTR_MAX_THREADS
	.align		4
.L_418:
        /*0b6c*/ 	.byte	0x04, 0x05
        /*0b6e*/ 	.short	(.L_420 - .L_419)
.L_419:
        /*0b70*/ 	.word	0x00000080
        /*0b74*/ 	.word	0x00000001
        /*0b78*/ 	.word	0x00000001


	//----- nvinfo : EIATTR_CRS_STACK_SIZE
	.align		4
.L_420:
        /*0b7c*/ 	.byte	0x04, 0x1e
        /*0b7e*/ 	.short	(.L_422 - .L_421)
.L_421:
        /*0b80*/ 	.word	0x00000000
.L_422:


//--------------------- .nv.info._ZN7cutlass13device_kernelIN5flash19enable_sm80_to_sm89INS1_16FlashAttnFwdSm80INS1_25CollectiveMainloopFwdSm80ILi4ELi1ELb0EN4cute5tupleIJNS5_1CILi128EEENS7_ILi64EEES8_EEELi128ENS_6half_tEfNS_4arch4Sm80ELb1ELb0ELb1ELb1ELb0ELb0ELb1ELb0EEENS1_21CollectiveEpilogueFwdINS6_IJS8_S8_S9_EEENS6_IJNS7_ILi1EEESH_SH_EEESB_SD_Li128ELb1ELb1ELb0ELb0EEENS1_19SingleTileSchedulerILb1ELb0ELb1ELi128EEEEEEEEEvNT_6ParamsE --------------------------
	.section	.nv.info._ZN7cutlass13device_kernelIN5flash19enable_sm80_to_sm89INS1_16FlashAttnFwdSm80INS1_25CollectiveMainloopFwdSm80ILi4ELi1ELb0EN4cute5tupleIJNS5_1CILi128EEENS7_ILi64EEES8_EEELi128ENS_6half_tEfNS_4arch4Sm80ELb1ELb0ELb1ELb1ELb0ELb0ELb1ELb0EEENS1_21CollectiveEpilogueFwdINS6_IJS8_S8_S9_EEENS6_IJNS7_ILi1EEESH_SH_EEESB_SD_Li128ELb1ELb1ELb0ELb0EEENS1_19SingleTileSchedulerILb1ELb0ELb1ELi128EEEEEEEEEvNT_6ParamsE,"",@"SHT_CUDA_INFO"
	.sectionflags	@""
	.align	4


	//----- nvinfo : EIATTR_CUDA_API_VERSION
	.align		4
        /*0000*/ 	.byte	0x04, 0x37
        /*0002*/ 	.short	(.L_424 - .L_423)
.L_423:
        /*0004*/ 	.word	0x00000082


	//----- nvinfo : EIATTR_SW2861232_WAR
	.align		4
.L_424:
        /*0008*/ 	.byte	0x01, 0x35
	.zero		2


	//----- nvinfo : EIATTR_PARAM_CBANK
	.align		4
        /*000c*/ 	.byte	0x04, 0x0a
        /*000e*/ 	.short	(.L_426 - .L_425)
	.align		4
.L_425:
        /*0010*/ 	.word	index@(.nv.constant0._ZN7cutlass13device_kernelIN5flash19enable_sm80_to_sm89INS1_16FlashAttnFwdSm80INS1_25CollectiveMainloopFwdSm80ILi4ELi1ELb0EN4cute5tupleIJNS5_1CILi128EEENS7_ILi64EEES8_EEELi128ENS_6half_tEfNS_4arch4Sm80ELb1ELb0ELb1ELb1ELb0ELb0ELb1ELb0EEENS1_21CollectiveEpilogueFwdINS6_IJS8_S8_S9_EEENS6_IJNS7_ILi1EEESH_SH_EEESB_SD_Li128ELb1ELb1ELb0ELb0EEENS1_19SingleTileSchedulerILb1ELb0ELb1ELi128EEEEEEEEEvNT_6ParamsE)
        /*0014*/ 	.short	0x0160
        /*0016*/ 	.short	0x0418


	//----- nvinfo : EIATTR_CBANK_PARAM_SIZE
	.align		4
.L_426:
        /*0018*/ 	.byte	0x03, 0x19
        /*001a*/ 	.short	0x0418


	//----- nvinfo : EIATTR_KPARAM_INFO
	.align		4
        /*001c*/ 	.byte	0x04, 0x17
        /*001e*/ 	.short	(.L_428 - .L_427)
.L_427:
        /*0020*/ 	.word	0x00000000
        /*0024*/ 	.short	0x0000
        /*0026*/ 	.short	0x0000
        /*0028*/ 	.byte	0x00, 0xf0, 0x61, 0x10


	//----- nvinfo : EIATTR_MAXREG_COUNT
	.align		4
.L_428:
        /*002c*/ 	.byte	0x03, 0x1b
        /*002e*/ 	.short	0x00ff


	//----- nvinfo : EIATTR_NUM_BARRIERS
	.align		4
        /*0030*/ 	.byte	0x02, 0x4c
        /*0032*/ 	.byte	0x02
	.zero		1


	//----- nvinfo : EIATTR_ANNOTATIONS
	.align		4
        /*0034*/ 	.byte	0x04, 0x55
        /*0036*/ 	.short	(.L_430 - .L_429)


	//   ....[0]....
.L_429:
        /* <DEDUP_REMOVED lines=81> */


	//----- nvinfo : EIATTR_MERCURY_ISA_VERSION
	.align		4
.L_430:
        /*0530*/ 	.byte	0x03, 0x5f
        /*0532*/ 	.short	0x0000


	//----- nvinfo : EIATTR_INT_WARP_WIDE_INSTR_OFFSETS
	.align		4
        /*0534*/ 	.byte	0x04, 0x31
        /*0536*/ 	.short	(.L_432 - .L_431)


	//   ....[0]....
.L_431:
        /*0538*/ 	.word	0x00001e80


	//----- nvinfo : EIATTR_COOP_GROUP_MASK_REGIDS
	.align		4
.L_432:
        /*053c*/ 	.byte	0x04, 0x29
        /*053e*/ 	.short	(.L_434 - .L_433)


	//   ....[0]....
.L_433:
        /*0540*/ 	.word	0xffffffff


	//   ....[1]....
        /*0544*/ 	.word	0xffffffff


	//   ....[2]....
        /*0548*/ 	.word	0xffffffff


	//   ....[3]....
        /*054c*/ 	.word	0xffffffff


	//   ....[4]....
        /*0550*/ 	.word	0xffffffff


	//   ....[5]....
        /*0554*/ 	.word	0xffffffff


	//   ....[6]....
        /*0558*/ 	.word	0xffffffff


	//   ....[7]....
        /*055c*/ 	.word	0xffffffff


	//   ....[8]....
        /*0560*/ 	.word	0xffffffff


	//   ....[9]....
        /*0564*/ 	.word	0xffffffff


	//   ....[10]....
        /*0568*/ 	.word	0xffffffff


	//   ....[11]....
        /*056c*/ 	.word	0xffffffff


	//   ....[12]....
        /*0570*/ 	.word	0xffffffff


	//   ....[13]....
        /*0574*/ 	.word	0xffffffff


	//   ....[14]....
        /*0578*/ 	.word	0xffffffff


	//   ....[15]....
        /*057c*/ 	.word	0xffffffff


	//   ....[16]....
        /*0580*/ 	.word	0xffffffff


	//   ....[17]....
        /*0584*/ 	.word	0xffffffff


	//   ....[18]....
        /*0588*/ 	.word	0xffffffff


	//   ....[19]....
        /*058c*/ 	.word	0xffffffff


	//   ....[20]....
        /*0590*/ 	.word	0xffffffff


	//   ....[21]....
        /*0594*/ 	.word	0xffffffff


	//   ....[22]....
        /*0598*/ 	.word	0xffffffff


	//   ....[23]....
        /*059c*/ 	.word	0xffffffff


	//   ....[24]....
        /*05a0*/ 	.word	0xffffffff


	//   ....[25]....
        /*05a4*/ 	.word	0xffffffff


	//   ....[26]....
        /*05a8*/ 	.word	0xffffffff


	//   ....[27]....
        /*05ac*/ 	.word	0xffffffff


	//   ....[28]....
        /*05b0*/ 	.word	0xffffffff


	//   ....[29]....
        /*05b4*/ 	.word	0xffffffff


	//   ....[30]....
        /*05b8*/ 	.word	0xffffffff


	//   ....[31]....
        /*05bc*/ 	.word	0xffffffff


	//   ....[32]....
        /*05c0*/ 	.word	0xffffffff


	//   ....[33]....
        /*05c4*/ 	.word	0xffffffff


	//   ....[34]....
        /*05c8*/ 	.word	0xffffffff


	//   ....[35]....
        /*05cc*/ 	.word	0xffffffff


	//   ....[36]....
        /*05d0*/ 	.word	0xffffffff


	//   ....[37]....
        /*05d4*/ 	.word	0xffffffff


	//   ....[38]....
        /*05d8*/ 	.word	0xffffffff


	//   ....[39]....
        /*05dc*/ 	.word	0xffffffff


	//   ....[40]....
        /*05e0*/ 	.word	0xffffffff


	//   ....[41]....
        /*05e4*/ 	.word	0xffffffff


	//   ....[42]....
        /*05e8*/ 	.word	0xffffffff


	//   ....[43]....
        /*05ec*/ 	.word	0xffffffff


	//   ....[44]....
        /*05f0*/ 	.word	0xffffffff


	//   ....[45]....
        /*05f4*/ 	.word	0xffffffff


	//   ....[46]....
        /*05f8*/ 	.word	0xffffffff


	//   ....[47]....
        /*05fc*/ 	.word	0xffffffff


	//   ....[48]....
        /*0600*/ 	.word	0xffffffff


	//   ....[49]....
        /*0604*/ 	.word	0xffffffff


	//   ....[50]....
        /*0608*/ 	.word	0xffffffff


	//   ....[51]....
        /*060c*/ 	.word	0xffffffff


	//   ....[52]....
        /*0610*/ 	.word	0xffffffff


	//   ....[53]....
        /*0614*/ 	.word	0xffffffff


	//   ....[54]....
        /*0618*/ 	.word	0xffffffff


	//   ....[55]....
        /*061c*/ 	.word	0xffffffff


	//   ....[56]....
        /*0620*/ 	.word	0xffffffff


	//   ....[57]....
        /*0624*/ 	.word	0xffffffff


	//   ....[58]....
        /*0628*/ 	.word	0xffffffff


	//   ....[59]....
        /*062c*/ 	.word	0xffffffff


	//   ....[60]....
        /*0630*/ 	.word	0xffffffff


	//   ....[61]....
        /*0634*/ 	.word	0xffffffff


	//   ....[62]....
        /*0638*/ 	.word	0xffffffff


	//   ....[63]....
        /*063c*/ 	.word	0xffffffff


	//   ....[64]....
        /*0640*/ 	.word	0xffffffff


	//   ....[65]....
        /*0644*/ 	.word	0xffffffff


	//   ....[66]....
        /*0648*/ 	.word	0xffffffff


	//   ....[67]....
        /*064c*/ 	.word	0xffffffff


	//   ....[68]....
        /*0650*/ 	.word	0xffffffff


	//   ....[69]....
        /*0654*/ 	.word	0xffffffff


	//   ....[70]....
        /*0658*/ 	.word	0xffffffff


	//   ....[71]....
        /*065c*/ 	.word	0xffffffff


	//   ....[72]....
        /*0660*/ 	.word	0xffffffff


	//   ....[73]....
        /*0664*/ 	.word	0xffffffff


	//   ....[74]....
        /*0668*/ 	.word	0xffffffff


	//   ....[75]....
        /*066c*/ 	.word	0xffffffff


	//   ....[76]....
        /*0670*/ 	.word	0xffffffff


	//   ....[77]....
        /*0674*/ 	.word	0xffffffff


	//   ....[78]....
        /*0678*/ 	.word	0xffffffff


	//   ....[79]....
        /*067c*/ 	.word	0xffffffff


	//   ....[80]....
        /*0680*/ 	.word	0xffffffff


	//   ....[81]....
        /*0684*/ 	.word	0xffffffff


	//   ....[82]....
        /*0688*/ 	.word	0xffffffff


	//   ....[83]....
        /*068c*/ 	.word	0xffffffff


	//   ....[84]....
        /*0690*/ 	.word	0xffffffff


	//   ....[85]....
        /*0694*/ 	.word	0xffffffff


	//   ....[86]....
        /*0698*/ 	.word	0xffffffff


	//   ....[87]....
        /*069c*/ 	.word	0xffffffff


	//   ....[88]....
        /*06a0*/ 	.word	0xffffffff


	//   ....[89]....
        /*06a4*/ 	.word	0xffffffff


	//   ....[90]....
        /*06a8*/ 	.word	0xffffffff


	//   ....[91]....
        /*06ac*/ 	.word	0xffffffff


	//   ....[92]....
        /*06b0*/ 	.word	0xffffffff


	//   ....[93]....
        /*06b4*/ 	.word	0xffffffff


	//   ....[94]....
        /*06b8*/ 	.word	0xffffffff


	//   ....[95]....
        /*06bc*/ 	.word	0xffffffff


	//   ....[96]....
        /*06c0*/ 	.word	0xffffffff


	//----- nvinfo : EIATTR_COOP_GROUP_INSTR_OFFSETS
	.align		4
.L_434:
        /*06c4*/ 	.byte	0x04, 0x28
        /*06c6*/ 	.short	(.L_436 - .L_435)


	//   ....[0]....
.L_435:
        /*06c8*/ 	.word	0x00000090


	//   ....[1]....
        /*06cc*/ 	.word	0x000012c0


	//   ....[2]....
        /*06d0*/ 	.word	0x000012f0


	//   ....[3]....
        /*06d4*/ 	.word	0x00001580


	//   ....[4]....
        /*06d8*/ 	.word	0x000015b0


	//   ....[5]....
        /*06dc*/ 	.word	0x00001690


	//   ....[6]....
        /*06e0*/ 	.word	0x000016c0


	//   ....[7]....
        /*06e4*/ 	.word	0x000017a0


	//   ....[8]....
        /*06e8*/ 	.word	0x000017d0


	//   ....[9]....
        /*06ec*/ 	.word	0x000018b0


	//   ....[10]....
        /*06f0*/ 	.word	0x000018e0


	//   ....[11]....
        /*06f4*/ 	.word	0x000019c0


	//   ....[12]....
        /*06f8*/ 	.word	0x000019f0


	//   ....[13]....
        /*06fc*/ 	.word	0x00001ad0


	//   ....[14]....
        /*0700*/ 	.word	0x00001b00


	//   ....[15]....
        /*0704*/ 	.word	0x00001be0


	//   ....[16]....
        /*0708*/ 	.word	0x00001c30


	//   ....[17]....
        /*070c*/ 	.word	0x00003d90


	//   ....[18]....
        /*0710*/ 	.word	0x00003dd0


	//   ....[19]....
        /*0714*/ 	.word	0x00004510


	//   ....[20]....
        /*0718*/ 	.word	0x00004620


	//   ....[21]....
        /*071c*/ 	.word	0x00004630


	//   ....[22]....
        /*0720*/ 	.word	0x00004670


	//   ....[23]....
        /*0724*/ 	.word	0x000046a0


	//   ....[24]....
        /*0728*/ 	.word	0x000046d0


	//   ....[25]....
        /*072c*/ 	.word	0x00004e80


	//   ....[26]....
        /*0730*/ 	.word	0x00004fe0


	//   ....[27]....
        /*0734*/ 	.word	0x000050b0


	//   ....[28]....
        /*0738*/ 	.word	0x00005310


	//   ....[29]....
        /*073c*/ 	.word	0x00008000


	//   ....[30]....
        /*0740*/ 	.word	0x00008020


	//   ....[31]....
        /*0744*/ 	.word	0x00008940


	//   ....[32]....
        /*0748*/ 	.word	0x00008a30


	//   ....[33]....
        /*074c*/ 	.word	0x000097b0


	//   ....[34]....
        /*0750*/ 	.word	0x000098a0


	//   ....[35]....
        /*0754*/ 	.word	0x00009910


	//   ....[36]....
        /*0758*/ 	.word	0x00009ae0


	//   ....[37]....
        /*075c*/ 	.word	0x00009b60


	//   ....[38]....
        /*0760*/ 	.word	0x00009e60


	//   ....[39]....
        /*0764*/ 	.word	0x00009f70


	//   ....[40]....
        /*0768*/ 	.word	0x0000a170


	//   ....[41]....
        /*076c*/ 	.word	0x0000e340


	//   ....[42]....
        /*0770*/ 	.word	0x0000e5f0


	//   ....[43]....
        /*0774*/ 	.word	0x0000e6d0


	//   ....[44]....
        /*0778*/ 	.word	0x0000e7a0


	//   ....[45]....
        /*077c*/ 	.word	0x0000e850


	//   ....[46]....
        /*0780*/ 	.word	0x0000e880


	//   ....[47]....
        /*0784*/ 	.word	0x0000ea10


	//   ....[48]....
        /*0788*/ 	.word	0x0000eea0


	//   ....[49]....
        /*078c*/ 	.word	0x000115d0


	//   ....[50]....
        /*0790*/ 	.word	0x000115e0


	//   ....[51]....
        /*0794*/ 	.word	0x000115f0


	//   ....[52]....
        /*0798*/ 	.word	0x00011600


	//   ....[53]....
        /*079c*/ 	.word	0x00011630


	//   ....[54]....
        /*07a0*/ 	.word	0x00011650


	//   ....[55]....
        /*07a4*/ 	.word	0x00011670


	//   ....[56]....
        /*07a8*/ 	.word	0x00011680


	//   ....[57]....
        /*07ac*/ 	.word	0x000131c0


	//   ....[58]....
        /*07b0*/ 	.word	0x000131e0


	//   ....[59]....
        /*07b4*/ 	.word	0x00013210


	//   ....[60]....
        /*07b8*/ 	.word	0x00013230


	//   ....[61]....
        /*07bc*/ 	.word	0x00013250


	//   ....[62]....
        /*07c0*/ 	.word	0x00013270


	//   ....[63]....
        /*07c4*/ 	.word	0x00013280


	//   ....[64]....
        /*07c8*/ 	.word	0x00013290


	//   ....[65]....
        /*07cc*/ 	.word	0x000134d0


	//   ....[66]....
        /*07d0*/ 	.word	0x000134e0


	//   ....[67]....
        /*07d4*/ 	.word	0x000135e0


	//   ....[68]....
        /*07d8*/ 	.word	0x00013610


	//   ....[69]....
        /*07dc*/ 	.word	0x000136f0


	//   ....[70]....
        /*07e0*/ 	.word	0x00013720


	//   ....[71]....
        /*07e4*/ 	.word	0x00013800


	//   ....[72]....
        /*07e8*/ 	.word	0x00013830


	//   ....[73]....
        /*07ec*/ 	.word	0x00013910


	//   ....[74]....
        /*07f0*/ 	.word	0x00013940


	//   ....[75]....
        /*07f4*/ 	.word	0x00013a20


	//   ....[76]....
        /*07f8*/ 	.word	0x00013a50


	//   ....[77]....
        /*07fc*/ 	.word	0x00013b30


	//   ....[78]....
        /*0800*/ 	.word	0x00013b60


	//   ....[79]....
        /*0804*/ 	.word	0x00013c40


	//   ....[80]....
        /*0808*/ 	.word	0x00013c60


	//   ....[81]....
        /*080c*/ 	.word	0x00014410


	//   ....[82]....
        /*0810*/ 	.word	0x00014420


	//   ....[83]....
        /*0814*/ 	.word	0x000144f0


	//   ....[84]....
        /*0818*/ 	.word	0x00014520


	//   ....[85]....
        /*081c*/ 	.word	0x000145f0


	//   ....[86]....
        /*0820*/ 	.word	0x00014620


	//   ....[87]....
        /*0824*/ 	.word	0x000146f0


	//   ....[88]....
        /*0828*/ 	.word	0x00014720


	//   ....[89]....
        /*082c*/ 	.word	0x000147f0


	//   ....[90]....
        /*0830*/ 	.word	0x00014820


	//   ....[91]....
        /*0834*/ 	.word	0x000148f0


	//   ....[92]....
        /*0838*/ 	.word	0x00014920


	//   ....[93]....
        /*083c*/ 	.word	0x000149f0


	//   ....[94]....
        /*0840*/ 	.word	0x00014a20


	//   ....[95]....
        /*0844*/ 	.word	0x00014af0


	//   ....[96]....
        /*0848*/ 	.word	0x00014b10


	//----- nvinfo : EIATTR_EXIT_INSTR_OFFSETS
	.align		4
.L_436:
        /*084c*/ 	.byte	0x04, 0x1c
        /*084e*/ 	.short	(.L_438 - .L_437)


	//   ....[0]....
.L_437:
        /*0850*/ 	.word	0x00000350


	//   ....[1]....
        /*0854*/ 	.word	0x00013c70


	//   ....[2]....
        /*0858*/ 	.word	0x00013cd0


	//   ....[3]....
        /*085c*/ 	.word	0x00013d30


	//   ....[4]....
        /*0860*/ 	.word	0x00014b20


	//   ....[5]....
        /*0864*/ 	.word	0x00014b70


	//   ....[6]....
        /*0868*/ 	.word	0x00014bd0


	//----- nvinfo : EIATTR_CTAIDZ_USED
	.align		4
.L_438:
        /*086c*/ 	.byte	0x01, 0x04
	.zero		2


	//----- nvinfo : EIATTR_MAX_THREADS
	.align		4
        /*0870*/ 	.byte	0x04, 0x05
        /*0872*/ 	.short	(.L_440 - .L_439)
.L_439:
        /*0874*/ 	.word	0x00000080
        /*0878*/ 	.word	0x00000001
        /*087c*/ 	.word	0x00000001


	//----- nvinfo : EIATTR_CRS_STACK_SIZE
	.align		4
.L_440:
        /*0880*/ 	.byte	0x04, 0x1e
        /*0882*/ 	.short	(.L_442 - .L_441)
.L_441:
        /*0884*/ 	.word	0x00000000
.L_442:


//--------------------- .nv.info._ZN7cutlass13device_kernelIN5flash19enable_sm80_to_sm89INS1_16FlashAttnFwdSm80INS1_25CollectiveMainloopFwdSm80ILi4ELi1ELb0EN4cute5tupleIJNS5_1CILi128EEENS7_ILi64EEES8_EEELi128ENS_6half_tEfNS_4arch4Sm80ELb1ELb0ELb1ELb1ELb0ELb1ELb1ELb0EEENS1_21CollectiveEpilogueFwdINS6_IJS8_S8_S9_EEENS6_IJNS7_ILi1EEESH_SH_EEESB_SD_Li128ELb1ELb1ELb0ELb0EEENS1_19SingleTileSchedulerILb1ELb0ELb1ELi128EEEEEEEEEvNT_6ParamsE --------------------------
	.section	.nv.info._ZN7cutlass13device_kernelIN5flash19enable_sm80_to_sm89INS1_16FlashAttnFwdSm80INS1_25CollectiveMainloopFwdSm80ILi4ELi1ELb0EN4cute5tupleIJNS5_1CILi128EEENS7_ILi64EEES8_EEELi128ENS_6half_tEfNS_4arch4Sm80ELb1ELb0ELb1ELb1ELb0ELb1ELb1ELb0EEENS1_21CollectiveEpilogueFwdINS6_IJS8_S8_S9_EEENS6_IJNS7_ILi1EEESH_SH_EEESB_SD_Li128ELb1ELb1ELb0ELb0EEENS1_19SingleTileSchedulerILb1ELb0ELb1ELi128EEEEEEEEEvNT_6ParamsE,"",@"SHT_CUDA_INFO"
	.sectionflags	@""
	.align	4


	//----- nvinfo : EIATTR_CUDA_API_VERSION
	.align		4
        /*0000*/ 	.byte	0x04, 0x37
        /*0002*/ 	.short	(.L_444 - .L_443)
.L_443:
        /*0004*/ 	.word	0x00000082


	//----- nvinfo : EIATTR_SW2861232_WAR
	.align		4
.L_444:
        /*0008*/ 	.byte	0x01, 0x35
	.zero		2


	//----- nvinfo : EIATTR_PARAM_CBANK
	.align		4
        /*000c*/ 	.byte	0x04, 0x0a
        /*000e*/ 	.short	(.L_446 - .L_445)
	.align		4
.L_445:
        /*0010*/ 	.word	index@(.nv.constant0._ZN7cutlass13device_kernelIN5flash19enable_sm80_to_sm89INS1_16FlashAttnFwdSm80INS1_25CollectiveMainloopFwdSm80ILi4ELi1ELb0EN4cute5tupleIJNS5_1CILi128EEENS7_ILi64EEES8_EEELi128ENS_6half_tEfNS_4arch4Sm80ELb1ELb0ELb1ELb1ELb0ELb1ELb1ELb0EEENS1_21CollectiveEpilogueFwdINS6_IJS8_S8_S9_EEENS6_IJNS7_ILi1EEESH_SH_EEESB_SD_Li128ELb1ELb1ELb0ELb0EEENS1_19SingleTileSchedulerILb1ELb0ELb1ELi128EEEEEEEEEvNT_6ParamsE)
        /*0014*/ 	.short	0x0160
        /*0016*/ 	.short	0x0418


	//----- nvinfo : EIATTR_CBANK_PARAM_SIZE
	.align		4
.L_446:
        /*0018*/ 	.byte	0x03, 0x19
        /*001a*/ 	.short	0x0418


	//----- nvinfo : EIATTR_KPARAM_INFO
	.align		4
        /*001c*/ 	.byte	0x04, 0x17
        /*001e*/ 	.short	(.L_448 - .L_447)
.L_447:
        /*0020*/ 	.word	0x00000000
        /*0024*/ 	.short	0x0000
        /*0026*/ 	.short	0x0000
        /*0028*/ 	.byte	0x00, 0xf0, 0x61, 0x10


	//----- nvinfo : EIATTR_MAXREG_COUNT
	.align		4
.L_448:
        /*002c*/ 	.byte	0x03, 0x1b
        /*002e*/ 	.short	0x00ff


	//----- nvinfo : EIATTR_NUM_BARRIERS
	.align		4
        /*0030*/ 	.byte	0x02, 0x4c
        /*0032*/ 	.byte	0x02
	.zero		1


	//----- nvinfo : EIATTR_ANNOTATIONS
	.align		4
        /*0034*/ 	.byte	0x04, 0x55
        /*0036*/ 	.short	(.L_450 - .L_449)


	//   ....[0]....
.L_449:
        /* <DEDUP_REMOVED lines=74> */


	//----- nvinfo : EIATTR_MERCURY_ISA_VERSION
	.align		4
.L_450:
        /*04c0*/ 	.byte	0x03, 0x5f
        /*04c2*/ 	.short	0x0000


	//----- nvinfo : EIATTR_INT_WARP_WIDE_INSTR_OFFSETS
	.align		4
        /*04c4*/ 	.byte	0x04, 0x31
        /*04c6*/ 	.short	(.L_452 - .L_451)


	//   ....[0]....
.L_451:
        /*04c8*/ 	.word	0x00009ee0


	//----- nvinfo : EIATTR_COOP_GROUP_MASK_REGIDS
	.align		4
.L_452:
        /*04cc*/ 	.byte	0x04, 0x29
        /*04ce*/ 	.short	(.L_454 - .L_453)


	//   ....[0]....
.L_453:
        /*04d0*/ 	.word	0xffffffff


	//   ....[1]....
        /*04d4*/ 	.word	0xffffffff


	//   ....[2]....
        /*04d8*/ 	.word	0xffffffff


	//   ....[3]....
        /*04dc*/ 	.word	0xffffffff


	//   ....[4]....
        /*04e0*/ 	.word	0xffffffff


	//   ....[5]....
        /*04e4*/ 	.word	0xffffffff


	//   ....[6]....
        /*04e8*/ 	.word	0xffffffff


	//   ....[7]....
        /*04ec*/ 	.word	0xffffffff


	//   ....[8]....
        /*04f0*/ 	.word	0xffffffff


	//   ....[9]....
        /*04f4*/ 	.word	0xffffffff


	//   ....[10]....
        /*04f8*/ 	.word	0xffffffff


	//   ....[11]....
        /*04fc*/ 	.word	0xffffffff


	//   ....[12]....
        /*0500*/ 	.word	0xffffffff


	//   ....[13]....
        /*0504*/ 	.word	0xffffffff


	//   ....[14]....
        /*0508*/ 	.word	0xffffffff


	//   ....[15]....
        /*050c*/ 	.word	0xffffffff


	//   ....[16]....
        /*0510*/ 	.word	0xffffffff


	//   ....[17]....
        /*0514*/ 	.word	0xffffffff


	//   ....[18]....
        /*0518*/ 	.word	0xffffffff


	//   ....[19]....
        /*051c*/ 	.word	0xffffffff


	//   ....[20]....
        /*0520*/ 	.word	0xffffffff


	//   ....[21]....
        /*0524*/ 	.word	0xffffffff


	//   ....[22]....
        /*0528*/ 	.word	0xffffffff


	//   ....[23]....
        /*052c*/ 	.word	0xffffffff


	//   ....[24]....
        /*0530*/ 	.word	0xffffffff


	//   ....[25]....
        /*0534*/ 	.word	0xffffffff


	//   ....[26]....
        /*0538*/ 	.word	0xffffffff


	//   ....[27]....
        /*053c*/ 	.word	0xffffffff


	//   ....[28]....
        /*0540*/ 	.word	0xffffffff


	//   ....[29]....
        /*0544*/ 	.word	0xffffffff


	//   ....[30]....
        /*0548*/ 	.word	0xffffffff


	//   ....[31]....
        /*054c*/ 	.word	0xffffffff


	//   ....[32]....
        /*0550*/ 	.word	0xffffffff


	//   ....[33]....
        /*0554*/ 	.word	0xffffffff


	//   ....[34]....
        /*0558*/ 	.word	0xffffffff


	//   ....[35]....
        /*055c*/ 	.word	0xffffffff


	//   ....[36]....
        /*0560*/ 	.word	0xffffffff


	//   ....[37]....
        /*0564*/ 	.word	0xffffffff


	//   ....[38]....
        /*0568*/ 	.word	0xffffffff


	//   ....[39]....
        /*056c*/ 	.word	0xffffffff


	//   ....[40]....
        /*0570*/ 	.word	0xffffffff


	//   ....[41]....
        /*0574*/ 	.word	0xffffffff


	//   ....[42]....
        /*0578*/ 	.word	0xffffffff


	//   ....[43]....
        /*057c*/ 	.word	0xffffffff


	//   ....[44]....
        /*0580*/ 	.word	0xffffffff


	//   ....[45]....
        /*0584*/ 	.word	0xffffffff


	//   ....[46]....
        /*0588*/ 	.word	0xffffffff


	//   ....[47]....
        /*058c*/ 	.word	0xffffffff


	//   ....[48]....
        /*0590*/ 	.word	0xffffffff


	//   ....[49]....
        /*0594*/ 	.word	0xffffffff


	//   ....[50]....
        /*0598*/ 	.word	0xffffffff


	//   ....[51]....
        /*059c*/ 	.word	0xffffffff


	//   ....[52]....
        /*05a0*/ 	.word	0xffffffff


	//   ....[53]....
        /*05a4*/ 	.word	0xffffffff


	//   ....[54]....
        /*05a8*/ 	.word	0xffffffff


	//   ....[55]....
        /*05ac*/ 	.word	0xffffffff


	//   ....[56]....
        /*05b0*/ 	.word	0xffffffff


	//   ....[57]....
        /*05b4*/ 	.word	0xffffffff


	//   ....[58]....
        /*05b8*/ 	.word	0xffffffff


	//   ....[59]....
        /*05bc*/ 	.word	0xffffffff


	//   ....[60]....
        /*05c0*/ 	.word	0xffffffff


	//   ....[61]....
        /*05c4*/ 	.word	0xffffffff


	//   ....[62]....
        /*05c8*/ 	.word	0xffffffff


	//   ....[63]....
        /*05cc*/ 	.word	0xffffffff


	//   ....[64]....
        /*05d0*/ 	.word	0xffffffff


	//   ....[65]....
        /*05d4*/ 	.word	0xffffffff


	//   ....[66]....
        /*05d8*/ 	.word	0xffffffff


	//   ....[67]....
        /*05dc*/ 	.word	0xffffffff


	//   ....[68]....
        /*05e0*/ 	.word	0xffffffff


	//   ....[69]....
        /*05e4*/ 	.word	0xffffffff


	//   ....[70]....
        /*05e8*/ 	.word	0xffffffff


	//   ....[71]....
        /*05ec*/ 	.word	0xffffffff


	//   ....[72]....
        /*05f0*/ 	.word	0xffffffff


	//   ....[73]....
        /*05f4*/ 	.word	0xffffffff


	//   ....[74]....
        /*05f8*/ 	.word	0xffffffff


	//   ....[75]....
        /*05fc*/ 	.word	0xffffffff


	//   ....[76]....
        /*0600*/ 	.word	0xffffffff


	//   ....[77]....
        /*0604*/ 	.word	0xffffffff


	//   ....[78]....
        /*0608*/ 	.word	0xffffffff


	//   ....[79]....
        /*060c*/ 	.word	0xffffffff


	//   ....[80]....
        /*0610*/ 	.word	0xffffffff


	//   ....[81]....
        /*0614*/ 	.word	0xffffffff


	//   ....[82]....
        /*0618*/ 	.word	0xffffffff


	//   ....[83]....
        /*061c*/ 	.word	0xffffffff


	//   ....[84]....
        /*0620*/ 	.word	0xffffffff


	//   ....[85]....
        /*0624*/ 	.word	0xffffffff


	//   ....[86]....
        /*0628*/ 	.word	0xffffffff


	//   ....[87]....
        /*062c*/ 	.word	0xffffffff


	//   ....[88]....
        /*0630*/ 	.word	0xffffffff


	//   ....[89]....
        /*0634*/ 	.word	0xffffffff


	//   ....[90]....
        /*0638*/ 	.word	0xffffffff


	//   ....[91]....
        /*063c*/ 	.word	0xffffffff


	//   ....[92]....
        /*0640*/ 	.word	0xffffffff


	//   ....[93]....
        /*0644*/ 	.word	0xffffffff


	//   ....[94]....
        /*0648*/ 	.word	0xffffffff


	//   ....[95]....
        /*064c*/ 	.word	0xffffffff


	//   ....[96]....
        /*0650*/ 	.word	0xffffffff


	//   ....[97]....
        /*0654*/ 	.word	0xffffffff


	//   ....[98]....
        /*0658*/ 	.word	0xffffffff


	//   ....[99]....
        /*065c*/ 	.word	0xffffffff


	//   ....[100]....
        /*0660*/ 	.word	0xffffffff


	//   ....[101]....
        /*0664*/ 	.word	0xffffffff


	//   ....[102]....
        /*0668*/ 	.word	0xffffffff


	//   ....[103]....
        /*066c*/ 	.word	0xffffffff


	//   ....[104]....
        /*0670*/ 	.word	0xffffffff


	//   ....[105]....
        /*0674*/ 	.word	0xffffffff


	//   ....[106]....
        /*0678*/ 	.word	0xffffffff


	//   ....[107]....
        /*067c*/ 	.word	0xffffffff


	//   ....[108]....
        /*0680*/ 	.word	0xffffffff


	//   ....[109]....
        /*0684*/ 	.word	0xffffffff


	//   ....[110]....
        /*0688*/ 	.word	0xffffffff


	//   ....[111]....
        /*068c*/ 	.word	0xffffffff


	//   ....[112]....
        /*0690*/ 	.word	0xffffffff


	//   ....[113]....
        /*0694*/ 	.word	0xffffffff


	//   ....[114]....
        /*0698*/ 	.word	0xffffffff


	//   ....[115]....
        /*069c*/ 	.word	0xffffffff


	//   ....[116]....
        /*06a0*/ 	.word	0xffffffff


	//   ....[117]....
        /*06a4*/ 	.word	0xffffffff


	//   ....[118]....
        /*06a8*/ 	.word	0xffffffff


	//   ....[119]....
        /*06ac*/ 	.word	0xffffffff


	//   ....[120]....
        /*06b0*/ 	.word	0xffffffff


	//   ....[121]....
        /*06b4*/ 	.word	0xffffffff


	//   ....[122]....
        /*06b8*/ 	.word	0xffffffff


	//   ....[123]....
        /*06bc*/ 	.word	0xffffffff


	//   ....[124]....
        /*06c0*/ 	.word	0xffffffff


	//   ....[125]....
        /*06c4*/ 	.word	0xffffffff


	//   ....[126]....
        /*06c8*/ 	.word	0xffffffff


	//   ....[127]....
        /*06cc*/ 	.word	0xffffffff


	//   ....[128]....
        /*06d0*/ 	.word	0xffffffff


	//   ....[129]....
        /*06d4*/ 	.word	0xffffffff


	//   ....[130]....
        /*06d8*/ 	.word	0xffffffff


	//   ....[131]....
        /*06dc*/ 	.word	0xffffffff


	//   ....[132]....
        /*06e0*/ 	.word	0xffffffff


	//   ....[133]....
        /*06e4*/ 	.word	0xffffffff


	//   ....[134]....
        /*06e8*/ 	.word	0xffffffff


	//   ....[135]....
        /*06ec*/ 	.word	0xffffffff


	//   ....[136]....
        /*06f0*/ 	.word	0xffffffff


	//   ....[137]....
        /*06f4*/ 	.word	0xffffffff


	//   ....[138]....
        /*06f8*/ 	.word	0xffffffff


	//   ....[139]....
        /*06fc*/ 	.word	0xffffffff


	//   ....[140]....
        /*0700*/ 	.word	0xffffffff


	//   ....[141]....
        /*0704*/ 	.word	0xffffffff


	//   ....[142]....
        /*0708*/ 	.word	0xffffffff


	//   ....[143]....
        /*070c*/ 	.word	0xffffffff


	//   ....[144]....
        /*0710*/ 	.word	0xffffffff


	//   ....[145]....
        /*0714*/ 	.word	0xffffffff


	//   ....[146]....
        /*0718*/ 	.word	0xffffffff


	//   ....[147]....
        /*071c*/ 	.word	0xffffffff


	//   ....[148]....
        /*0720*/ 	.word	0xffffffff


	//   ....[149]....
        /*0724*/ 	.word	0xffffffff


	//   ....[150]....
        /*0728*/ 	.word	0xffffffff


	//   ....[151]....
        /*072c*/ 	.word	0xffffffff


	//   ....[152]....
        /*0730*/ 	.word	0xffffffff


	//   ....[153]....
        /*0734*/ 	.word	0xffffffff


	//   ....[154]....
        /*0738*/ 	.word	0xffffffff


	//   ....[155]....
        /*073c*/ 	.word	0xffffffff


	//   ....[156]....
        /*0740*/ 	.word	0xffffffff


	//   ....[157]....
        /*0744*/ 	.word	0xffffffff


	//   ....[158]....
        /*0748*/ 	.word	0xffffffff


	//   ....[159]....
        /*074c*/ 	.word	0xffffffff


	//   ....[160]....
        /*0750*/ 	.word	0xffffffff


	//----- nvinfo : EIATTR_COOP_GROUP_INSTR_OFFSETS
	.align		4
.L_454:
        /*0754*/ 	.byte	0x04, 0x28
        /*0756*/ 	.short	(.L_456 - .L_455)


	//   ....[0]....
.L_455:
        /*0758*/ 	.word	0x000000a0


	//   ....[1]....
        /*075c*/ 	.word	0x00009240


	//   ....[2]....
        /*0760*/ 	.word	0x00009350


	//   ....[3]....
        /*0764*/ 	.word	0x000094a0


	//   ....[4]....
        /*0768*/ 	.word	0x000094d0


	//   ....[5]....
        /*076c*/ 	.word	0x000095c0


	//   ....[6]....
        /*0770*/ 	.word	0x000095f0


	//   ....[7]....
        /*0774*/ 	.word	0x000096e0


	//   ....[8]....
        /*0778*/ 	.word	0x00009710


	//   ....[9]....
        /*077c*/ 	.word	0x00009800


	//   ....[10]....
        /*0780*/ 	.word	0x00009830


	//   ....[11]....
        /*0784*/ 	.word	0x00009920


	//   ....[12]....
        /*0788*/ 	.word	0x00009950


	//   ....[13]....
        /*078c*/ 	.word	0x00009a40


	//   ....[14]....
        /*0790*/ 	.word	0x00009a70


	//   ....[15]....
        /*0794*/ 	.word	0x00009b50


	//   ....[16]....
        /*0798*/ 	.word	0x00009b90


	//   ....[17]....
        /*079c*/ 	.word	0x0000a3a0


	//   ....[18]....
        /*07a0*/ 	.word	0x0000a3e0


	//   ....[19]....
        /*07a4*/ 	.word	0x0000a420


	//   ....[20]....
        /*07a8*/ 	.word	0x0000a440


	//   ....[21]....
        /*07ac*/ 	.word	0x0000a5d0


	//   ....[22]....
        /*07b0*/ 	.word	0x0000a690


	//   ....[23]....
        /*07b4*/ 	.word	0x0000a6d0


	//   ....[24]....
        /*07b8*/ 	.word	0x0000a710


	//   ....[25]....
        /*07bc*/ 	.word	0x0000a8a0


	//   ....[26]....
        /*07c0*/ 	.word	0x0000a960


	//   ....[27]....
        /*07c4*/ 	.word	0x0000a9a0


	//   ....[28]....
        /*07c8*/ 	.word	0x0000a9e0


	//   ....[29]....
        /*07cc*/ 	.word	0x0000ab90


	//   ....[30]....
        /*07d0*/ 	.word	0x0000ac50


	//   ....[31]....
        /*07d4*/ 	.word	0x0000ac90


	//   ....[32]....
        /*07d8*/ 	.word	0x0000acd0


	//   ....[33]....
        /*07dc*/ 	.word	0x0000ae60


	//   ....[34]....
        /*07e0*/ 	.word	0x0000af20


	//   ....[35]....
        /*07e4*/ 	.word	0x0000af60


	//   ....[36]....
        /*07e8*/ 	.word	0x0000afa0


	//   ....[37]....
        /*07ec*/ 	.word	0x0000b150


	//   ....[38]....
        /*07f0*/ 	.word	0x0000b210


	//   ....[39]....
        /*07f4*/ 	.word	0x0000b250


	//   ....[40]....
        /*07f8*/ 	.word	0x0000b290


	//   ....[41]....
        /*07fc*/ 	.word	0x0000b420


	//   ....[42]....
        /*0800*/ 	.word	0x0000b4e0


	//   ....[43]....
        /*0804*/ 	.word	0x0000b520


	//   ....[44]....
        /*0808*/ 	.word	0x0000b560


	//   ....[45]....
        /*080c*/ 	.word	0x0000b700


	//   ....[46]....
        /*0810*/ 	.word	0x0000b7c0


	//   ....[47]....
        /*0814*/ 	.word	0x0000b800


	//   ....[48]....
        /*0818*/ 	.word	0x0000b840


	//   ....[49]....
        /*081c*/ 	.word	0x0000ebd0


	//   ....[50]....
        /*0820*/ 	.word	0x0000ec20


	//   ....[51]....
        /*0824*/ 	.word	0x0000ec50


	//   ....[52]....
        /*0828*/ 	.word	0x0000eca0


	//   ....[53]....
        /*082c*/ 	.word	0x0000ed20


	//   ....[54]....
        /*0830*/ 	.word	0x0000ed40


	//   ....[55]....
        /*0834*/ 	.word	0x0000ed60


	//   ....[56]....
        /*0838*/ 	.word	0x0000ed80


	//   ....[57]....
        /*083c*/ 	.word	0x0000ef90


	//   ....[58]....
        /*0840*/ 	.word	0x0000efd0


	//   ....[59]....
        /*0844*/ 	.word	0x0000f000


	//   ....[60]....
        /*0848*/ 	.word	0x0000f050


	//   ....[61]....
        /*084c*/ 	.word	0x0000f1c0


	//   ....[62]....
        /*0850*/ 	.word	0x0000f1e0


	//   ....[63]....
        /*0854*/ 	.word	0x0000f200


	//   ....[64]....
        /*0858*/ 	.word	0x0000f220


	//   ....[65]....
        /*085c*/ 	.word	0x0000f430


	//   ....[66]....
        /*0860*/ 	.word	0x0000f470


	//   ....[67]....
        /*0864*/ 	.word	0x0000f4a0


	//   ....[68]....
        /*0868*/ 	.word	0x0000f4f0


	//   ....[69]....
        /*086c*/ 	.word	0x0000f660


	//   ....[70]....
        /*0870*/ 	.word	0x0000f680


	//   ....[71]....
        /*0874*/ 	.word	0x0000f6a0


	//   ....[72]....
        /*0878*/ 	.word	0x0000f6c0


	//   ....[73]....
        /*087c*/ 	.word	0x0000f8d0


	//   ....[74]....
        /*0880*/ 	.word	0x0000f910


	//   ....[75]....
        /*0884*/ 	.word	0x0000f930


	//   ....[76]....
        /*0888*/ 	.word	0x0000f940


	//   ....[77]....
        /*088c*/ 	.word	0x0000fa20


	//   ....[78]....
        /*0890*/ 	.word	0x0000fa60


	//   ....[79]....
        /*0894*/ 	.word	0x0000faa0


	//   ....[80]....
        /*0898*/ 	.word	0x0000fac0


	//   ....[81]....
        /*089c*/ 	.word	0x00015250


	//   ....[82]....
        /*08a0*/ 	.word	0x000152f0


	//   ....[83]....
        /*08a4*/ 	.word	0x00015990


	//   ....[84]....
        /*08a8*/ 	.word	0x00015a60


	//   ....[85]....
        /*08ac*/ 	.word	0x00015ab0


	//   ....[86]....
        /*08b0*/ 	.word	0x00015af0


	//   ....[87]....
        /*08b4*/ 	.word	0x00015b40


	//   ....[88]....
        /*08b8*/ 	.word	0x00015b50


	//   ....[89]....
        /*08bc*/ 	.word	0x00016390


	//   ....[90]....
        /*08c0*/ 	.word	0x00016520


	//   ....[91]....
        /*08c4*/ 	.word	0x00016590


	//   ....[92]....
        /*08c8*/ 	.word	0x00016760


	//   ....[93]....
        /*08cc*/ 	.word	0x000195e0


	//   ....[94]....
        /*08d0*/ 	.word	0x00019600


	//   ....[95]....
        /*08d4*/ 	.word	0x00019e00


	//   ....[96]....
        /*08d8*/ 	.word	0x00019e30


	//   ....[97]....
        /*08dc*/ 	.word	0x0001a980


	//   ....[98]....
        /*08e0*/ 	.word	0x0001ab00


	//   ....[99]....
        /*08e4*/ 	.word	0x0001af20


	//   ....[100]....
        /*08e8*/ 	.word	0x0001b0a0


	//   ....[101]....
        /*08ec*/ 	.word	0x0001b220


	//   ....[102]....
        /*08f0*/ 	.word	0x0001b3a0


	//   ....[103]....
        /*08f4*/ 	.word	0x0001b540


	//   ....[104]....
        /*08f8*/ 	.word	0x0001b580


	//   ....[105]....
        /*08fc*/ 	.word	0x0001fc00


	//   ....[106]....
        /*0900*/ 	.word	0x0001fcb0


	//   ....[107]....
        /*0904*/ 	.word	0x0001fcf0


	//   ....[108]....
        /*0908*/ 	.word	0x0001fd70


	//   ....[109]....
        /*090c*/ 	.word	0x0001fec0


	//   ....[110]....
        /*0910*/ 	.word	0x0001ff80


	//   ....[111]....
        /*0914*/ 	.word	0x00020340


	//   ....[112]....
        /*0918*/ 	.word	0x00020490


	//   ....[113]....
        /*091c*/ 	.word	0x00022d10


	//   ....[114]....
        /*0920*/ 	.word	0x00022d20


	//   ....[115]....
        /*0924*/ 	.word	0x00022d30


	//   ....[116]....
        /*0928*/ 	.word	0x00022d40


	//   ....[117]....
        /*092c*/ 	.word	0x00022d70


	//   ....[118]....
        /*0930*/ 	.word	0x00022d90


	//   ....[119]....
        /*0934*/ 	.word	0x00022db0


	//   ....[120]....
        /*0938*/ 	.word	0x00022dc0


	//   ....[121]....
        /*093c*/ 	.word	0x00024a70


	//   ....[122]....
        /*0940*/ 	.word	0x00024ab0


	//   ....[123]....
        /*0944*/ 	.word	0x00024ae0


	//   ....[124]....
        /*0948*/ 	.word	0x00024b10


	//   ....[125]....
        /*094c*/ 	.word	0x00024b50


	//   ....[126]....
        /*0950*/ 	.word	0x00024b90


	//   ....[127]....
        /*0954*/ 	.word	0x00024bb0


	//   ....[128]....
        /*0958*/ 	.word	0x00024bc0


	//   ....[129]....
        /*095c*/ 	.word	0x00024d80


	//   ....[130]....
        /*0960*/ 	.word	0x00024d90


	//   ....[131]....
        /*0964*/ 	.word	0x00024e90


	//   ....[132]....
        /*0968*/ 	.word	0x00024ec0


	//   ....[133]....
        /*096c*/ 	.word	0x00024fa0


	//   ....[134]....
        /*0970*/ 	.word	0x00024fd0


	//   ....[135]....
        /*0974*/ 	.word	0x000250b0


	//   ....[136]....
        /*0978*/ 	.word	0x000250e0


	//   ....[137]....
        /*097c*/ 	.word	0x000251c0


	//   ....[138]....
        /*0980*/ 	.word	0x000251f0


	//   ....[139]....
        /*0984*/ 	.word	0x000252d0


	//   ....[140]....
        /*0988*/ 	.word	0x00025300


	//   ....[141]....
        /*098c*/ 	.word	0x000253e0


	//   ....[142]....
        /*0990*/ 	.word	0x00025410


	//   ....[143]....
        /*0994*/ 	.word	0x000254f0


	//   ....[144]....
        /*0998*/ 	.word	0x00025510


	//   ....[145]....
        /*099c*/ 	.word	0x00025e30


	//   ....[146]....
        /*09a0*/ 	.word	0x00025e40


	//   ....[147]....
        /*09a4*/ 	.word	0x00025f10


	//   ....[148]....
        /*09a8*/ 	.word	0x00025f40


	//   ....[149]....
        /*09ac*/ 	.word	0x00026010


	//   ....[150]....
        /*09b0*/ 	.word	0x00026040


	//   ....[151]....
        /*09b4*/ 	.word	0x00026110


	//   ....[152]....
        /*09b8*/ 	.word	0x00026140


	//   ....[153]....
        /*09bc*/ 	.word	0x00026210


	//   ....[154]....
        /*09c0*/ 	.word	0x00026240


	//   ....[155]....
        /*09c4*/ 	.word	0x00026310


	//   ....[156]....
        /*09c8*/ 	.word	0x00026340


	//   ....[157]....
        /*09cc*/ 	.word	0x00026410


	//   ....[158]....
        /*09d0*/ 	.word	0x00026440


	//   ....[159]....
        /*09d4*/ 	.word	0x00026510


	//   ....[160]....
        /*09d8*/ 	.word	0x00026530


	//----- nvinfo : EIATTR_EXIT_INSTR_OFFSETS
	.align		4
.L_456:
        /*09dc*/ 	.byte	0x04, 0x1c
        /*09de*/ 	.short	(.L_458 - .L_457)


	//   ....[0]....
.L_457:
        /*09e0*/ 	.word	0x000003b0


	//   ....[1]....
        /*09e4*/ 	.word	0x00025520


	//   ....[2]....
        /*09e8*/ 	.word	0x00025580


	//   ....[3]....
        /*09ec*/ 	.word	0x000255e0


	//   ....[4]....
        /*09f0*/ 	.word	0x00026540


	//   ....[5]....
        /*09f4*/ 	.word	0x00026590


	//   ....[6]....
        /*09f8*/ 	.word	0x000265f0


	//----- nvinfo : EIATTR_CTAIDZ_USED
	.align		4
.L_458:
        /*09fc*/ 	.byte	0x01, 0x04
	.zero		2


	//----- nvinfo : EIATTR_MAX_THREADS
	.align		4
        /*0a00*/ 	.byte	0x04, 0x05
        /*0a02*/ 	.short	(.L_460 - .L_459)
.L_459:
        /*0a04*/ 	.word	0x00000080
        /*0a08*/ 	.word	0x00000001
        /*0a0c*/ 	.word	0x00000001


	//----- nvinfo : EIATTR_CRS_STACK_SIZE
	.align		4
.L_460:
        /*0a10*/ 	.byte	0x04, 0x1e
        /*0a12*/ 	.short	(.L_462 - .L_461)
.L_461:
        /*0a14*/ 	.word	0x00000000
.L_462:


//--------------------- .nv.callgraph             --------------------------
	.section	.nv.callgraph,"",@"SHT_CUDA_CALLGRAPH"
	.align	4
	.sectionentsize	8
	.align		4
        /*0000*/ 	.word	0x00000000
	.align		4
        /*0004*/ 	.word	0xffffffff
	.align		4
        /*0008*/ 	.word	0x00000000
	.align		4
        /*000c*/ 	.word	0xfffffffe
	.align		4
        /*0010*/ 	.word	0x00000000
	.align		4
        /*0014*/ 	.word	0xfffffffd
	.align		4
        /*0018*/ 	.word	0x00000000
	.align		4
        /*001c*/ 	.word	0xfffffffc


//--------------------- .nv.rel.action            --------------------------
	.section	.nv.rel.action,"",@"SHT_CUDA_RELOCINFO"
	.align	8
	.sectionentsize	8
        /*0000*/ 	.byte	0x73, 0x00, 0x00, 0x00, 0x00, 0x00, 0x00, 0x00, 0x00, 0x00, 0x00, 0x11, 0x25, 0x00, 0x05, 0x36


//--------------------- .nv.constant4             --------------------------
	.section	.nv.constant4,"a",@progbits
	.align	8
	.align		8
.nv.constant4:
        /*0000*/ 	.dword	_ZN74_INTERNAL_d3484f62_38_flash_fwd_hdim128_fp16_softcap_sm80_cu_c0233546_30384cuda3std3__45__cpo5beginE
	.align		8
        /*0008*/ 	.dword	_ZN74_INTERNAL_d3484f62_38_flash_fwd_hdim128_fp16_softcap_sm80_cu_c0233546_30384cuda3std3__45__cpo3endE
	.align		8
        /*0010*/ 	.dword	_ZN74_INTERNAL_d3484f62_38_flash_fwd_hdim128_fp16_softcap_sm80_cu_c0233546_30384cuda3std3__45__cpo6cbeginE
	.align		8
        /*0018*/ 	.dword	_ZN74_INTERNAL_d3484f62_38_flash_fwd_hdim128_fp16_softcap_sm80_cu_c0233546_30384cuda3std3__45__cpo4cendE
	.align		8
        /*0020*/ 	.dword	_ZN74_INTERNAL_d3484f62_38_flash_fwd_hdim128_fp16_softcap_sm80_cu_c0233546_30384cuda3std3__476_GLOBAL__N__d3484f62_38_flash_fwd_hdim128_fp16_softcap_sm80_cu_c0233546_30386ignoreE
	.align		8
        /*0028*/ 	.dword	_ZN74_INTERNAL_d3484f62_38_flash_fwd_hdim128_fp16_softcap_sm80_cu_c0233546_30384cuda3std3__419piecewise_constructE
	.align		8
        /*0030*/ 	.dword	_ZN74_INTERNAL_d3484f62_38_flash_fwd_hdim128_fp16_softcap_sm80_cu_c0233546_30384cuda3std3__48in_placeE
	.align		8
        /*0038*/ 	.dword	_ZN74_INTERNAL_d3484f62_38_flash_fwd_hdim128_fp16_softcap_sm80_cu_c0233546_30384cuda3std6ranges3__45__cpo4swapE
	.align		8
        /*0040*/ 	.dword	_ZN74_INTERNAL_d3484f62_38_flash_fwd_hdim128_fp16_softcap_sm80_cu_c0233546_30384cuda3std6ranges3__45__cpo9iter_moveE
	.align		8
        /*0048*/ 	.dword	_ZN74_INTERNAL_d3484f62_38_flash_fwd_hdim128_fp16_softcap_sm80_cu_c0233546_30384cute7productE
	.align		8
        /*0050*/ 	.dword	_ZN74_INTERNAL_d3484f62_38_flash_fwd_hdim128_fp16_softcap_sm80_cu_c0233546_30384cute1_E


//--------------------- .nv.constant0._ZN7cutlass13device_kernelIN5flash19enable_sm80_to_sm89INS1_16FlashAttnFwdSm80INS1_25CollectiveMainloopFwdSm80ILi8ELi1ELb1EN4cute5tupleIJNS5_1CILi128EEES8_S8_EEELi128ENS_6half_tEfNS_4arch4Sm80ELb0ELb0ELb1ELb0ELb0ELb0ELb1ELb0EEENS1_21CollectiveEpilogueFwdIS9_NS6_IJNS7_ILi1EEESF_SF_EEESA_SC_Li256ELb0ELb1ELb0ELb0EEENS1_19SingleTileSchedulerILb0ELb0ELb1ELi128EEEEEEEEEvNT_6ParamsE --------------------------
	.section	.nv.constant0._ZN7cutlass13device_kernelIN5flash19enable_sm80_to_sm89INS1_16FlashAttnFwdSm80INS1_25CollectiveMainloopFwdSm80ILi8ELi1ELb1EN4cute5tupleIJNS5_1CILi128EEES8_S8_EEELi128ENS_6half_tEfNS_4arch4Sm80ELb0ELb0ELb1ELb0ELb0ELb0ELb1ELb0EEENS1_21CollectiveEpilogueFwdIS9_NS6_IJNS7_ILi1EEESF_SF_EEESA_SC_Li256ELb0ELb1ELb0ELb0EEENS1_19SingleTileSchedulerILb0ELb0ELb1ELi128EEEEEEEEEvNT_6ParamsE,"a",@progbits
	.sectionflags	@""
	.align	4
.nv.constant0._ZN7cutlass13device_kernelIN5flash19enable_sm80_to_sm89INS1_16FlashAttnFwdSm80INS1_25CollectiveMainloopFwdSm80ILi8ELi1ELb1EN4cute5tupleIJNS5_1CILi128EEES8_S8_EEELi128ENS_6half_tEfNS_4arch4Sm80ELb0ELb0ELb1ELb0ELb0ELb0ELb1ELb0EEENS1_21CollectiveEpilogueFwdIS9_NS6_IJNS7_ILi1EEESF_SF_EEESA_SC_Li256ELb0ELb1ELb0ELb0EEENS1_19SingleTileSchedulerILb0ELb0ELb1ELi128EEEEEEEEEvNT_6ParamsE:
	.zero		1400


//--------------------- .nv.constant0._ZN7cutlass13device_kernelIN5flash19enable_sm80_to_sm89INS1_16FlashAttnFwdSm80INS1_25CollectiveMainloopFwdSm80ILi8ELi1ELb1EN4cute5tupleIJNS5_1CILi128EEES8_S8_EEELi128ENS_6half_tEfNS_4arch4Sm80ELb0ELb0ELb1ELb1ELb0ELb0ELb1ELb0EEENS1_21CollectiveEpilogueFwdIS9_NS6_IJNS7_ILi1EEESF_SF_EEESA_SC_Li256ELb1ELb1ELb0ELb0EEENS1_19SingleTileSchedulerILb1ELb0ELb1ELi128EEEEEEEEEvNT_6ParamsE --------------------------
	.section	.nv.constant0._ZN7cutlass13device_kernelIN5flash19enable_sm80_to_sm89INS1_16FlashAttnFwdSm80INS1_25CollectiveMainloopFwdSm80ILi8ELi1ELb1EN4cute5tupleIJNS5_1CILi128EEES8_S8_EEELi128ENS_6half_tEfNS_4arch4Sm80ELb0ELb0ELb1ELb1ELb0ELb0ELb1ELb0EEENS1_21CollectiveEpilogueFwdIS9_NS6_IJNS7_ILi1EEESF_SF_EEESA_SC_Li256ELb1ELb1ELb0ELb0EEENS1_19SingleTileSchedulerILb1ELb0ELb1ELi128EEEEEEEEEvNT_6ParamsE,"a",@progbits
	.sectionflags	@""
	.align	4
.nv.constant0._ZN7cutlass13device_kernelIN5flash19enable_sm80_to_sm89INS1_16FlashAttnFwdSm80INS1_25CollectiveMainloopFwdSm80ILi8ELi1ELb1EN4cute5tupleIJNS5_1CILi128EEES8_S8_EEELi128ENS_6half_tEfNS_4arch4Sm80ELb0ELb0ELb1ELb1ELb0ELb0ELb1ELb0EEENS1_21CollectiveEpilogueFwdIS9_NS6_IJNS7_ILi1EEESF_SF_EEESA_SC_Li256ELb1ELb1ELb0ELb0EEENS1_19SingleTileSchedulerILb1ELb0ELb1ELi128EEEEEEEEEvNT_6ParamsE:
	.zero		1400


//--------------------- .nv.constant0._ZN7cutlass13device_kernelIN5flash19enable_sm80_to_sm89INS1_16FlashAttnFwdSm80INS1_25CollectiveMainloopFwdSm80ILi8ELi1ELb1EN4cute5tupleIJNS5_1CILi128EEES8_S8_EEELi128ENS_6half_tEfNS_4arch4Sm80ELb0ELb0ELb1ELb1ELb0ELb1ELb1ELb0EEENS1_21CollectiveEpilogueFwdIS9_NS6_IJNS7_ILi1EEESF_SF_EEESA_SC_Li256ELb1ELb1ELb0ELb0EEENS1_19SingleTileSchedulerILb1ELb0ELb1ELi128EEEEEEEEEvNT_6ParamsE --------------------------
	.section	.nv.constant0._ZN7cutlass13device_kernelIN5flash19enable_sm80_to_sm89INS1_16FlashAttnFwdSm80INS1_25CollectiveMainloopFwdSm80ILi8ELi1ELb1EN4cute5tupleIJNS5_1CILi128EEES8_S8_EEELi128ENS_6half_tEfNS_4arch4Sm80ELb0ELb0ELb1ELb1ELb0ELb1ELb1ELb0EEENS1_21CollectiveEpilogueFwdIS9_NS6_IJNS7_ILi1EEESF_SF_EEESA_SC_Li256ELb1ELb1ELb0ELb0EEENS1_19SingleTileSchedulerILb1ELb0ELb1ELi128EEEEEEEEEvNT_6ParamsE,"a",@progbits
	.sectionflags	@""
	.align	4
.nv.constant0._ZN7cutlass13device_kernelIN5flash19enable_sm80_to_sm89INS1_16FlashAttnFwdSm80INS1_25CollectiveMainloopFwdSm80ILi8ELi1ELb1EN4cute5tupleIJNS5_1CILi128EEES8_S8_EEELi128ENS_6half_tEfNS_4arch4Sm80ELb0ELb0ELb1ELb1ELb0ELb1ELb1ELb0EEENS1_21CollectiveEpilogueFwdIS9_NS6_IJNS7_ILi1EEESF_SF_EEESA_SC_Li256ELb1ELb1ELb0ELb0EEENS1_19SingleTileSchedulerILb1ELb0ELb1ELi128EEEEEEEEEvNT_6ParamsE:
	.zero		1400


//--------------------- .nv.constant0._ZN7cutlass13device_kernelIN5flash19enable_sm80_to_sm89INS1_16FlashAttnFwdSm80INS1_25CollectiveMainloopFwdSm80ILi8ELi1ELb1EN4cute5tupleIJNS5_1CILi128EEENS7_ILi96EEES8_EEELi128ENS_6half_tEfNS_4arch4Sm80ELb0ELb1ELb1ELb0ELb0ELb0ELb1ELb0EEENS1_21CollectiveEpilogueFwdINS6_IJS8_S8_S9_EEENS6_IJNS7_ILi1EEESH_SH_EEESB_SD_Li256ELb0ELb1ELb0ELb0EEENS1_19SingleTileSchedulerILb0ELb0ELb1ELi128EEEEEEEEEvNT_6ParamsE --------------------------
	.section	.nv.constant0._ZN7cutlass13device_kernelIN5flash19enable_sm80_to_sm89INS1_16FlashAttnFwdSm80INS1_25CollectiveMainloopFwdSm80ILi8ELi1ELb1EN4cute5tupleIJNS5_1CILi128EEENS7_ILi96EEES8_EEELi128ENS_6half_tEfNS_4arch4Sm80ELb0ELb1ELb1ELb0ELb0ELb0ELb1ELb0EEENS1_21CollectiveEpilogueFwdINS6_IJS8_S8_S9_EEENS6_IJNS7_ILi1EEESH_SH_EEESB_SD_Li256ELb0ELb1ELb0ELb0EEENS1_19SingleTileSchedulerILb0ELb0ELb1ELi128EEEEEEEEEvNT_6ParamsE,"a",@progbits
	.sectionflags	@""
	.align	4
.nv.constant0._ZN7cutlass13device_kernelIN5flash19enable_sm80_to_sm89INS1_16FlashAttnFwdSm80INS1_25CollectiveMainloopFwdSm80ILi8ELi1ELb1EN4cute5tupleIJNS5_1CILi128EEENS7_ILi96EEES8_EEELi128ENS_6half_tEfNS_4arch4Sm80ELb0ELb1ELb1ELb0ELb0ELb0ELb1ELb0EEENS1_21CollectiveEpilogueFwdINS6_IJS8_S8_S9_EEENS6_IJNS7_ILi1EEESH_SH_EEESB_SD_Li256ELb0ELb1ELb0ELb0EEENS1_19SingleTileSchedulerILb0ELb0ELb1ELi128EEEEEEEEEvNT_6ParamsE:
	.zero		1400


//--------------------- .nv.constant0._ZN7cutlass13device_kernelIN5flash19enable_sm80_to_sm89INS1_16FlashAttnFwdSm80INS1_25CollectiveMainloopFwdSm80ILi8ELi1ELb1EN4cute5tupleIJNS5_1CILi128EEENS7_ILi96EEES8_EEELi128ENS_6half_tEfNS_4arch4Sm80ELb0ELb1ELb1ELb1ELb0ELb0ELb1ELb0EEENS1_21CollectiveEpilogueFwdINS6_IJS8_S8_S9_EEENS6_IJNS7_ILi1EEESH_SH_EEESB_SD_Li256ELb1ELb1ELb0ELb0EEENS1_19SingleTileSchedulerILb1ELb0ELb1ELi128EEEEEEEEEvNT_6ParamsE --------------------------
	.section	.nv.constant0._ZN7cutlass13device_kernelIN5flash19enable_sm80_to_sm89INS1_16FlashAttnFwdSm80INS1_25CollectiveMainloopFwdSm80ILi8ELi1ELb1EN4cute5tupleIJNS5_1CILi128EEENS7_ILi96EEES8_EEELi128ENS_6half_tEfNS_4arch4Sm80ELb0ELb1ELb1ELb1ELb0ELb0ELb1ELb0EEENS1_21CollectiveEpilogueFwdINS6_IJS8_S8_S9_EEENS6_IJNS7_ILi1EEESH_SH_EEESB_SD_Li256ELb1ELb1ELb0ELb0EEENS1_19SingleTileSchedulerILb1ELb0ELb1ELi128EEEEEEEEEvNT_6ParamsE,"a",@progbits
	.sectionflags	@""
	.align	4
.nv.constant0._ZN7cutlass13device_kernelIN5flash19enable_sm80_to_sm89INS1_16FlashAttnFwdSm80INS1_25CollectiveMainloopFwdSm80ILi8ELi1ELb1EN4cute5tupleIJNS5_1CILi128EEENS7_ILi96EEES8_EEELi128ENS_6half_tEfNS_4arch4Sm80ELb0ELb1ELb1ELb1ELb0ELb0ELb1ELb0EEENS1_21CollectiveEpilogueFwdINS6_IJS8_S8_S9_EEENS6_IJNS7_ILi1EEESH_SH_EEESB_SD_Li256ELb1ELb1ELb0ELb0EEENS1_19SingleTileSchedulerILb1ELb0ELb1ELi128EEEEEEEEEvNT_6ParamsE:
	.zero		1400


//--------------------- .nv.constant0._ZN7cutlass13device_kernelIN5flash19enable_sm80_to_sm89INS1_16FlashAttnFwdSm80INS1_25CollectiveMainloopFwdSm80ILi8ELi1ELb1EN4cute5tupleIJNS5_1CILi128EEENS7_ILi96EEES8_EEELi128ENS_6half_tEfNS_4arch4Sm80ELb0ELb1ELb1ELb1ELb0ELb1ELb1ELb0EEENS1_21CollectiveEpilogueFwdINS6_IJS8_S8_S9_EEENS6_IJNS7_ILi1EEESH_SH_EEESB_SD_Li256ELb1ELb1ELb0ELb0EEENS1_19SingleTileSchedulerILb1ELb0ELb1ELi128EEEEEEEEEvNT_6ParamsE --------------------------
	.section	.nv.constant0._ZN7cutlass13device_kernelIN5flash19enable_sm80_to_sm89INS1_16FlashAttnFwdSm80INS1_25CollectiveMainloopFwdSm80ILi8ELi1ELb1EN4cute5tupleIJNS5_1CILi128EEENS7_ILi96EEES8_EEELi128ENS_6half_tEfNS_4arch4Sm80ELb0ELb1ELb1ELb1ELb0ELb1ELb1ELb0EEENS1_21CollectiveEpilogueFwdINS6_IJS8_S8_S9_EEENS6_IJNS7_ILi1EEESH_SH_EEESB_SD_Li256ELb1ELb1ELb0ELb0EEENS1_19SingleTileSchedulerILb1ELb0ELb1ELi128EEEEEEEEEvNT_6ParamsE,"a",@progbits
	.sectionflags	@""
	.align	4
.nv.constant0._ZN7cutlass13device_kernelIN5flash19enable_sm80_to_sm89INS1_16FlashAttnFwdSm80INS1_25CollectiveMainloopFwdSm80ILi8ELi1ELb1EN4cute5tupleIJNS5_1CILi128EEENS7_ILi96EEES8_EEELi128ENS_6half_tEfNS_4arch4Sm80ELb0ELb1ELb1ELb1ELb0ELb1ELb1ELb0EEENS1_21CollectiveEpilogueFwdINS6_IJS8_S8_S9_EEENS6_IJNS7_ILi1EEESH_SH_EEESB_SD_Li256ELb1ELb1ELb0ELb0EEENS1_19SingleTileSchedulerILb1ELb0ELb1ELi128EEEEEEEEEvNT_6ParamsE:
	.zero		1400


//--------------------- .nv.constant0._ZN7cutlass13device_kernelIN5flash19enable_sm80_to_sm89INS1_16FlashAttnFwdSm80INS1_25CollectiveMainloopFwdSm80ILi8ELi1ELb1EN4cute5tupleIJNS5_1CILi128EEES8_S8_EEELi128ENS_6half_tEfNS_4arch4Sm80ELb1ELb0ELb1ELb0ELb0ELb0ELb1ELb0EEENS1_21CollectiveEpilogueFwdIS9_NS6_IJNS7_ILi1EEESF_SF_EEESA_SC_Li256ELb0ELb1ELb0ELb0EEENS1_30DynamicPersistentTileSchedulerILi256ELi256ELb0ELb1ELb0EEEEEEEEEvNT_6ParamsE --------------------------
	.section	.nv.constant0._ZN7cutlass13device_kernelIN5flash19enable_sm80_to_sm89INS1_16FlashAttnFwdSm80INS1_25CollectiveMainloopFwdSm80ILi8ELi1ELb1EN4cute5tupleIJNS5_1CILi128EEES8_S8_EEELi128ENS_6half_tEfNS_4arch4Sm80ELb1ELb0ELb1ELb0ELb0ELb0ELb1ELb0EEENS1_21CollectiveEpilogueFwdIS9_NS6_IJNS7_ILi1EEESF_SF_EEESA_SC_Li256ELb0ELb1ELb0ELb0EEENS1_30DynamicPersistentTileSchedulerILi256ELi256ELb0ELb1ELb0EEEEEEEEEvNT_6ParamsE,"a",@progbits
	.sectionflags	@""
	.align	4
.nv.constant0._ZN7cutlass13device_kernelIN5flash19enable_sm80_to_sm89INS1_16FlashAttnFwdSm80INS1_25CollectiveMainloopFwdSm80ILi8ELi1ELb1EN4cute5tupleIJNS5_1CILi128EEES8_S8_EEELi128ENS_6half_tEfNS_4arch4Sm80ELb1ELb0ELb1ELb0ELb0ELb0ELb1ELb0EEENS1_21CollectiveEpilogueFwdIS9_NS6_IJNS7_ILi1EEESF_SF_EEESA_SC_Li256ELb0ELb1ELb0ELb0EEENS1_30DynamicPersistentTileSchedulerILi256ELi256ELb0ELb1ELb0EEEEEEEEEvNT_6ParamsE:
	.zero		1416


//--------------------- .nv.constant0._ZN7cutlass13device_kernelIN5flash19enable_sm80_to_sm89INS1_16FlashAttnFwdSm80INS1_25CollectiveMainloopFwdSm80ILi8ELi1ELb1EN4cute5tupleIJNS5_1CILi128EEES8_S8_EEELi128ENS_6half_tEfNS_4arch4Sm80ELb1ELb0ELb1ELb1ELb0ELb0ELb1ELb0EEENS1_21CollectiveEpilogueFwdIS9_NS6_IJNS7_ILi1EEESF_SF_EEESA_SC_Li256ELb1ELb1ELb0ELb0EEENS1_19SingleTileSchedulerILb1ELb0ELb1ELi128EEEEEEEEEvNT_6ParamsE --------------------------
	.section	.nv.constant0._ZN7cutlass13device_kernelIN5flash19enable_sm80_to_sm89INS1_16FlashAttnFwdSm80INS1_25CollectiveMainloopFwdSm80ILi8ELi1ELb1EN4cute5tupleIJNS5_1CILi128EEES8_S8_EEELi128ENS_6half_tEfNS_4arch4Sm80ELb1ELb0ELb1ELb1ELb0ELb0ELb1ELb0EEENS1_21CollectiveEpilogueFwdIS9_NS6_IJNS7_ILi1EEESF_SF_EEESA_SC_Li256ELb1ELb1ELb0ELb0EEENS1_19SingleTileSchedulerILb1ELb0ELb1ELi128EEEEEEEEEvNT_6ParamsE,"a",@progbits
	.sectionflags	@""
	.align	4
.nv.constant0._ZN7cutlass13device_kernelIN5flash19enable_sm80_to_sm89INS1_16FlashAttnFwdSm80INS1_25CollectiveMainloopFwdSm80ILi8ELi1ELb1EN4cute5tupleIJNS5_1CILi128EEES8_S8_EEELi128ENS_6half_tEfNS_4arch4Sm80ELb1ELb0ELb1ELb1ELb0ELb0ELb1ELb0EEENS1_21CollectiveEpilogueFwdIS9_NS6_IJNS7_ILi1EEESF_SF_EEESA_SC_Li256ELb1ELb1ELb0ELb0EEENS1_19SingleTileSchedulerILb1ELb0ELb1ELi128EEEEEEEEEvNT_6ParamsE:
	.zero		1400


//--------------------- .nv.constant0._ZN7cutlass13device_kernelIN5flash19enable_sm80_to_sm89INS1_16FlashAttnFwdSm80INS1_25CollectiveMainloopFwdSm80ILi8ELi1ELb1EN4cute5tupleIJNS5_1CILi128EEES8_S8_EEELi128ENS_6half_tEfNS_4arch4Sm80ELb1ELb0ELb1ELb1ELb0ELb1ELb1ELb0EEENS1_21CollectiveEpilogueFwdIS9_NS6_IJNS7_ILi1EEESF_SF_EEESA_SC_Li256ELb1ELb1ELb0ELb0EEENS1_19SingleTileSchedulerILb1ELb0ELb1ELi128EEEEEEEEEvNT_6ParamsE --------------------------
	.section	.nv.constant0._ZN7cutlass13device_kernelIN5flash19enable_sm80_to_sm89INS1_16FlashAttnFwdSm80INS1_25CollectiveMainloopFwdSm80ILi8ELi1ELb1EN4cute5tupleIJNS5_1CILi128EEES8_S8_EEELi128ENS_6half_tEfNS_4arch4Sm80ELb1ELb0ELb1ELb1ELb0ELb1ELb1ELb0EEENS1_21CollectiveEpilogueFwdIS9_NS6_IJNS7_ILi1EEESF_SF_EEESA_SC_Li256ELb1ELb1ELb0ELb0EEENS1_19SingleTileSchedulerILb1ELb0ELb1ELi128EEEEEEEEEvNT_6ParamsE,"a",@progbits
	.sectionflags	@""
	.align	4
.nv.constant0._ZN7cutlass13device_kernelIN5flash19enable_sm80_to_sm89INS1_16FlashAttnFwdSm80INS1_25CollectiveMainloopFwdSm80ILi8ELi1ELb1EN4cute5tupleIJNS5_1CILi128EEES8_S8_EEELi128ENS_6half_tEfNS_4arch4Sm80ELb1ELb0ELb1ELb1ELb0ELb1ELb1ELb0EEENS1_21CollectiveEpilogueFwdIS9_NS6_IJNS7_ILi1EEESF_SF_EEESA_SC_Li256ELb1ELb1ELb0ELb0EEENS1_19SingleTileSchedulerILb1ELb0ELb1ELi128EEEEEEEEEvNT_6ParamsE:
	.zero		1400


//--------------------- .nv.constant0._ZN7cutlass13device_kernelIN5flash19enable_sm80_to_sm89INS1_16FlashAttnFwdSm80INS1_25CollectiveMainloopFwdSm80ILi4ELi1ELb0EN4cute5tupleIJNS5_1CILi128EEENS7_ILi64EEES8_EEELi128ENS_6half_tEfNS_4arch4Sm80ELb0ELb0ELb1ELb0ELb0ELb0ELb1ELb0EEENS1_21CollectiveEpilogueFwdINS6_IJS8_S8_S9_EEENS6_IJNS7_ILi1EEESH_SH_EEESB_SD_Li128ELb0ELb1ELb0ELb0EEENS1_19SingleTileSchedulerILb0ELb0ELb1ELi128EEEEEEEEEvNT_6ParamsE --------------------------
	.section	.nv.constant0._ZN7cutlass13device_kernelIN5flash19enable_sm80_to_sm89INS1_16FlashAttnFwdSm80INS1_25CollectiveMainloopFwdSm80ILi4ELi1ELb0EN4cute5tupleIJNS5_1CILi128EEENS7_ILi64EEES8_EEELi128ENS_6half_tEfNS_4arch4Sm80ELb0ELb0ELb1ELb0ELb0ELb0ELb1ELb0EEENS1_21CollectiveEpilogueFwdINS6_IJS8_S8_S9_EEENS6_IJNS7_ILi1EEESH_SH_EEESB_SD_Li128ELb0ELb1ELb0ELb0EEENS1_19SingleTileSchedulerILb0ELb0ELb1ELi128EEEEEEEEEvNT_6ParamsE,"a",@progbits
	.sectionflags	@""
	.align	4
.nv.constant0._ZN7cutlass13device_kernelIN5flash19enable_sm80_to_sm89INS1_16FlashAttnFwdSm80INS1_25CollectiveMainloopFwdSm80ILi4ELi1ELb0EN4cute5tupleIJNS5_1CILi128EEENS7_ILi64EEES8_EEELi128ENS_6half_tEfNS_4arch4Sm80ELb0ELb0ELb1ELb0ELb0ELb0ELb1ELb0EEENS1_21CollectiveEpilogueFwdINS6_IJS8_S8_S9_EEENS6_IJNS7_ILi1EEESH_SH_EEESB_SD_Li128ELb0ELb1ELb0ELb0EEENS1_19SingleTileSchedulerILb0ELb0ELb1ELi128EEEEEEEEEvNT_6ParamsE:
	.zero		1400


//--------------------- .nv.constant0._ZN7cutlass13device_kernelIN5flash19enable_sm80_to_sm89INS1_16FlashAttnFwdSm80INS1_25CollectiveMainloopFwdSm80ILi4ELi1ELb0EN4cute5tupleIJNS5_1CILi128EEENS7_ILi64EEES8_EEELi128ENS_6half_tEfNS_4arch4Sm80ELb0ELb0ELb1ELb1ELb0ELb0ELb1ELb0EEENS1_21CollectiveEpilogueFwdINS6_IJS8_S8_S9_EEENS6_IJNS7_ILi1EEESH_SH_EEESB_SD_Li128ELb1ELb1ELb0ELb0EEENS1_19SingleTileSchedulerILb1ELb0ELb1ELi128EEEEEEEEEvNT_6ParamsE --------------------------
	.section	.nv.constant0._ZN7cutlass13device_kernelIN5flash19enable_sm80_to_sm89INS1_16FlashAttnFwdSm80INS1_25CollectiveMainloopFwdSm80ILi4ELi1ELb0EN4cute5tupleIJNS5_1CILi128EEENS7_ILi64EEES8_EEELi128ENS_6half_tEfNS_4arch4Sm80ELb0ELb0ELb1ELb1ELb0ELb0ELb1ELb0EEENS1_21CollectiveEpilogueFwdINS6_IJS8_S8_S9_EEENS6_IJNS7_ILi1EEESH_SH_EEESB_SD_Li128ELb1ELb1ELb0ELb0EEENS1_19SingleTileSchedulerILb1ELb0ELb1ELi128EEEEEEEEEvNT_6ParamsE,"a",@progbits
	.sectionflags	@""
	.align	4
.nv.constant0._ZN7cutlass13device_kernelIN5flash19enable_sm80_to_sm89INS1_16FlashAttnFwdSm80INS1_25CollectiveMainloopFwdSm80ILi4ELi1ELb0EN4cute5tupleIJNS5_1CILi128EEENS7_ILi64EEES8_EEELi128ENS_6half_tEfNS_4arch4Sm80ELb0ELb0ELb1ELb1ELb0ELb0ELb1ELb0EEENS1_21CollectiveEpilogueFwdINS6_IJS8_S8_S9_EEENS6_IJNS7_ILi1EEESH_SH_EEESB_SD_Li128ELb1ELb1ELb0ELb0EEENS1_19SingleTileSchedulerILb1ELb0ELb1ELi128EEEEEEEEEvNT_6ParamsE:
	.zero		1400


//--------------------- .nv.constant0._ZN7cutlass13device_kernelIN5flash19enable_sm80_to_sm89INS1_16FlashAttnFwdSm80INS1_25CollectiveMainloopFwdSm80ILi4ELi1ELb0EN4cute5tupleIJNS5_1CILi128EEENS7_ILi64EEES8_EEELi128ENS_6half_tEfNS_4arch4Sm80ELb0ELb0ELb1ELb1ELb0ELb1ELb1ELb0EEENS1_21CollectiveEpilogueFwdINS6_IJS8_S8_S9_EEENS6_IJNS7_ILi1EEESH_SH_EEESB_SD_Li128ELb1ELb1ELb0ELb0EEENS1_19SingleTileSchedulerILb1ELb0ELb1ELi128EEEEEEEEEvNT_6ParamsE --------------------------
	.section	.nv.constant0._ZN7cutlass13device_kernelIN5flash19enable_sm80_to_sm89INS1_16FlashAttnFwdSm80INS1_25CollectiveMainloopFwdSm80ILi4ELi1ELb0EN4cute5tupleIJNS5_1CILi128EEENS7_ILi64EEES8_EEELi128ENS_6half_tEfNS_4arch4Sm80ELb0ELb0ELb1ELb1ELb0ELb1ELb1ELb0EEENS1_21CollectiveEpilogueFwdINS6_IJS8_S8_S9_EEENS6_IJNS7_ILi1EEESH_SH_EEESB_SD_Li128ELb1ELb1ELb0ELb0EEENS1_19SingleTileSchedulerILb1ELb0ELb1ELi128EEEEEEEEEvNT_6ParamsE,"a",@progbits
	.sectionflags	@""
	.align	4
.nv.constant0._ZN7cutlass13device_kernelIN5flash19enable_sm80_to_sm89INS1_16FlashAttnFwdSm80INS1_25CollectiveMainloopFwdSm80ILi4ELi1ELb0EN4cute5tupleIJNS5_1CILi128EEENS7_ILi64EEES8_EEELi128ENS_6half_tEfNS_4arch4Sm80ELb0ELb0ELb1ELb1ELb0ELb1ELb1ELb0EEENS1_21CollectiveEpilogueFwdINS6_IJS8_S8_S9_EEENS6_IJNS7_ILi1EEESH_SH_EEESB_SD_Li128ELb1ELb1ELb0ELb0EEENS1_19SingleTileSchedulerILb1ELb0ELb1ELi128EEEEEEEEEvNT_6ParamsE:
	.zero		1400


//--------------------- .nv.constant0._ZN7cutlass13device_kernelIN5flash19enable_sm80_to_sm89INS1_16FlashAttnFwdSm80INS1_25CollectiveMainloopFwdSm80ILi4ELi1ELb0EN4cute5tupleIJNS5_1CILi128EEENS7_ILi48EEES8_EEELi128ENS_6half_tEfNS_4arch4Sm80ELb0ELb1ELb1ELb0ELb0ELb0ELb1ELb0EEENS1_21CollectiveEpilogueFwdINS6_IJS8_S8_S9_EEENS6_IJNS7_ILi1EEESH_SH_EEESB_SD_Li128ELb0ELb1ELb0ELb0EEENS1_19SingleTileSchedulerILb0ELb0ELb1ELi128EEEEEEEEEvNT_6ParamsE --------------------------
	.section	.nv.constant0._ZN7cutlass13device_kernelIN5flash19enable_sm80_to_sm89INS1_16FlashAttnFwdSm80INS1_25CollectiveMainloopFwdSm80ILi4ELi1ELb0EN4cute5tupleIJNS5_1CILi128EEENS7_ILi48EEES8_EEELi128ENS_6half_tEfNS_4arch4Sm80ELb0ELb1ELb1ELb0ELb0ELb0ELb1ELb0EEENS1_21CollectiveEpilogueFwdINS6_IJS8_S8_S9_EEENS6_IJNS7_ILi1EEESH_SH_EEESB_SD_Li128ELb0ELb1ELb0ELb0EEENS1_19SingleTileSchedulerILb0ELb0ELb1ELi128EEEEEEEEEvNT_6ParamsE,"a",@progbits
	.sectionflags	@""
	.align	4
.nv.constant0._ZN7cutlass13device_kernelIN5flash19enable_sm80_to_sm89INS1_16FlashAttnFwdSm80INS1_25CollectiveMainloopFwdSm80ILi4ELi1ELb0EN4cute5tupleIJNS5_1CILi128EEENS7_ILi48EEES8_EEELi128ENS_6half_tEfNS_4arch4Sm80ELb0ELb1ELb1ELb0ELb0ELb0ELb1ELb0EEENS1_21CollectiveEpilogueFwdINS6_IJS8_S8_S9_EEENS6_IJNS7_ILi1EEESH_SH_EEESB_SD_Li128ELb0ELb1ELb0ELb0EEENS1_19SingleTileSchedulerILb0ELb0ELb1ELi128EEEEEEEEEvNT_6ParamsE:
	.zero		1400


//--------------------- .nv.constant0._ZN7cutlass13device_kernelIN5flash19enable_sm80_to_sm89INS1_16FlashAttnFwdSm80INS1_25CollectiveMainloopFwdSm80ILi4ELi1ELb0EN4cute5tupleIJNS5_1CILi128EEENS7_ILi48EEES8_EEELi128ENS_6half_tEfNS_4arch4Sm80ELb0ELb1ELb1ELb1ELb0ELb0ELb1ELb0EEENS1_21CollectiveEpilogueFwdINS6_IJS8_S8_S9_EEENS6_IJNS7_ILi1EEESH_SH_EEESB_SD_Li128ELb1ELb1ELb0ELb0EEENS1_19SingleTileSchedulerILb1ELb0ELb1ELi128EEEEEEEEEvNT_6ParamsE --------------------------
	.section	.nv.constant0._ZN7cutlass13device_kernelIN5flash19enable_sm80_to_sm89INS1_16FlashAttnFwdSm80INS1_25CollectiveMainloopFwdSm80ILi4ELi1ELb0EN4cute5tupleIJNS5_1CILi128EEENS7_ILi48EEES8_EEELi128ENS_6half_tEfNS_4arch4Sm80ELb0ELb1ELb1ELb1ELb0ELb0ELb1ELb0EEENS1_21CollectiveEpilogueFwdINS6_IJS8_S8_S9_EEENS6_IJNS7_ILi1EEESH_SH_EEESB_SD_Li128ELb1ELb1ELb0ELb0EEENS1_19SingleTileSchedulerILb1ELb0ELb1ELi128EEEEEEEEEvNT_6ParamsE,"a",@progbits
	.sectionflags	@""
	.align	4
.nv.constant0._ZN7cutlass13device_kernelIN5flash19enable_sm80_to_sm89INS1_16FlashAttnFwdSm80INS1_25CollectiveMainloopFwdSm80ILi4ELi1ELb0EN4cute5tupleIJNS5_1CILi128EEENS7_ILi48EEES8_EEELi128ENS_6half_tEfNS_4arch4Sm80ELb0ELb1ELb1ELb1ELb0ELb0ELb1ELb0EEENS1_21CollectiveEpilogueFwdINS6_IJS8_S8_S9_EEENS6_IJNS7_ILi1EEESH_SH_EEESB_SD_Li128ELb1ELb1ELb0ELb0EEENS1_19SingleTileSchedulerILb1ELb0ELb1ELi128EEEEEEEEEvNT_6ParamsE:
	.zero		1400


//--------------------- .nv.constant0._ZN7cutlass13device_kernelIN5flash19enable_sm80_to_sm89INS1_16FlashAttnFwdSm80INS1_25CollectiveMainloopFwdSm80ILi4ELi1ELb0EN4cute5tupleIJNS5_1CILi128EEENS7_ILi48EEES8_EEELi128ENS_6half_tEfNS_4arch4Sm80ELb0ELb1ELb1ELb1ELb0ELb1ELb1ELb0EEENS1_21CollectiveEpilogueFwdINS6_IJS8_S8_S9_EEENS6_IJNS7_ILi1EEESH_SH_EEESB_SD_Li128ELb1ELb1ELb0ELb0EEENS1_19SingleTileSchedulerILb1ELb0ELb1ELi128EEEEEEEEEvNT_6ParamsE --------------------------
	.section	.nv.constant0._ZN7cutlass13device_kernelIN5flash19enable_sm80_to_sm89INS1_16FlashAttnFwdSm80INS1_25CollectiveMainloopFwdSm80ILi4ELi1ELb0EN4cute5tupleIJNS5_1CILi128EEENS7_ILi48EEES8_EEELi128ENS_6half_tEfNS_4arch4Sm80ELb0ELb1ELb1ELb1ELb0ELb1ELb1ELb0EEENS1_21CollectiveEpilogueFwdINS6_IJS8_S8_S9_EEENS6_IJNS7_ILi1EEESH_SH_EEESB_SD_Li128ELb1ELb1ELb0ELb0EEENS1_19SingleTileSchedulerILb1ELb0ELb1ELi128EEEEEEEEEvNT_6ParamsE,"a",@progbits
	.sectionflags	@""
	.align	4
.nv.constant0._ZN7cutlass13device_kernelIN5flash19enable_sm80_to_sm89INS1_16FlashAttnFwdSm80INS1_25CollectiveMainloopFwdSm80ILi4ELi1ELb0EN4cute5tupleIJNS5_1CILi128EEENS7_ILi48EEES8_EEELi128ENS_6half_tEfNS_4arch4Sm80ELb0ELb1ELb1ELb1ELb0ELb1ELb1ELb0EEENS1_21CollectiveEpilogueFwdINS6_IJS8_S8_S9_EEENS6_IJNS7_ILi1EEESH_SH_EEESB_SD_Li128ELb1ELb1ELb0ELb0EEENS1_19SingleTileSchedulerILb1ELb0ELb1ELi128EEEEEEEEEvNT_6ParamsE:
	.zero		1400


//--------------------- .nv.constant0._ZN7cutlass13device_kernelIN5flash19enable_sm80_to_sm89INS1_16FlashAttnFwdSm80INS1_25CollectiveMainloopFwdSm80ILi4ELi1ELb0EN4cute5tupleIJNS5_1CILi128EEENS7_ILi64EEES8_EEELi128ENS_6half_tEfNS_4arch4Sm80ELb1ELb0ELb1ELb0ELb0ELb0ELb1ELb0EEENS1_21CollectiveEpilogueFwdINS6_IJS8_S8_S9_EEENS6_IJNS7_ILi1EEESH_SH_EEESB_SD_Li128ELb0ELb1ELb0ELb0EEENS1_30DynamicPersistentTileSchedulerILi128ELi128ELb0ELb1ELb0EEEEEEEEEvNT_6ParamsE --------------------------
	.section	.nv.constant0._ZN7cutlass13device_kernelIN5flash19enable_sm80_to_sm89INS1_16FlashAttnFwdSm80INS1_25CollectiveMainloopFwdSm80ILi4ELi1ELb0EN4cute5tupleIJNS5_1CILi128EEENS7_ILi64EEES8_EEELi128ENS_6half_tEfNS_4arch4Sm80ELb1ELb0ELb1ELb0ELb0ELb0ELb1ELb0EEENS1_21CollectiveEpilogueFwdINS6_IJS8_S8_S9_EEENS6_IJNS7_ILi1EEESH_SH_EEESB_SD_Li128ELb0ELb1ELb0ELb0EEENS1_30DynamicPersistentTileSchedulerILi128ELi128ELb0ELb1ELb0EEEEEEEEEvNT_6ParamsE,"a",@progbits
	.sectionflags	@""
	.align	4
.nv.constant0._ZN7cutlass13device_kernelIN5flash19enable_sm80_to_sm89INS1_16FlashAttnFwdSm80INS1_25CollectiveMainloopFwdSm80ILi4ELi1ELb0EN4cute5tupleIJNS5_1CILi128EEENS7_ILi64EEES8_EEELi128ENS_6half_tEfNS_4arch4Sm80ELb1ELb0ELb1ELb0ELb0ELb0ELb1ELb0EEENS1_21CollectiveEpilogueFwdINS6_IJS8_S8_S9_EEENS6_IJNS7_ILi1EEESH_SH_EEESB_SD_Li128ELb0ELb1ELb0ELb0EEENS1_30DynamicPersistentTileSchedulerILi128ELi128ELb0ELb1ELb0EEEEEEEEEvNT_6ParamsE:
	.zero		1416


//--------------------- .nv.constant0._ZN7cutlass13device_kernelIN5flash19enable_sm80_to_sm89INS1_16FlashAttnFwdSm80INS1_25CollectiveMainloopFwdSm80ILi4ELi1ELb0EN4cute5tupleIJNS5_1CILi128EEENS7_ILi64EEES8_EEELi128ENS_6half_tEfNS_4arch4Sm80ELb1ELb0ELb1ELb1ELb0ELb0ELb1ELb0EEENS1_21CollectiveEpilogueFwdINS6_IJS8_S8_S9_EEENS6_IJNS7_ILi1EEESH_SH_EEESB_SD_Li128ELb1ELb1ELb0ELb0EEENS1_19SingleTileSchedulerILb1ELb0ELb1ELi128EEEEEEEEEvNT_6ParamsE --------------------------
	.section	.nv.constant0._ZN7cutlass13device_kernelIN5flash19enable_sm80_to_sm89INS1_16FlashAttnFwdSm80INS1_25CollectiveMainloopFwdSm80ILi4ELi1ELb0EN4cute5tupleIJNS5_1CILi128EEENS7_ILi64EEES8_EEELi128ENS_6half_tEfNS_4arch4Sm80ELb1ELb0ELb1ELb1ELb0ELb0ELb1ELb0EEENS1_21CollectiveEpilogueFwdINS6_IJS8_S8_S9_EEENS6_IJNS7_ILi1EEESH_SH_EEESB_SD_Li128ELb1ELb1ELb0ELb0EEENS1_19SingleTileSchedulerILb1ELb0ELb1ELi128EEEEEEEEEvNT_6ParamsE,"a",@progbits
	.sectionflags	@""
	.align	4
.nv.constant0._ZN7cutlass13device_kernelIN5flash19enable_sm80_to_sm89INS1_16FlashAttnFwdSm80INS1_25CollectiveMainloopFwdSm80ILi4ELi1ELb0EN4cute5tupleIJNS5_1CILi128EEENS7_ILi64EEES8_EEELi128ENS_6half_tEfNS_4arch4Sm80ELb1ELb0ELb1ELb1ELb0ELb0ELb1ELb0EEENS1_21CollectiveEpilogueFwdINS6_IJS8_S8_S9_EEENS6_IJNS7_ILi1EEESH_SH_EEESB_SD_Li128ELb1ELb1ELb0ELb0EEENS1_19SingleTileSchedulerILb1ELb0ELb1ELi128EEEEEEEEEvNT_6ParamsE:
	.zero		1400


//--------------------- .nv.constant0._ZN7cutlass13device_kernelIN5flash19enable_sm80_to_sm89INS1_16FlashAttnFwdSm80INS1_25CollectiveMainloopFwdSm80ILi4ELi1ELb0EN4cute5tupleIJNS5_1CILi128EEENS7_ILi64EEES8_EEELi128ENS_6half_tEfNS_4arch4Sm80ELb1ELb0ELb1ELb1ELb0ELb1ELb1ELb0EEENS1_21CollectiveEpilogueFwdINS6_IJS8_S8_S9_EEENS6_IJNS7_ILi1EEESH_SH_EEESB_SD_Li128ELb1ELb1ELb0ELb0EEENS1_19SingleTileSchedulerILb1ELb0ELb1ELi128EEEEEEEEEvNT_6ParamsE --------------------------
	.section	.nv.constant0._ZN7cutlass13device_kernelIN5flash19enable_sm80_to_sm89INS1_16FlashAttnFwdSm80INS1_25CollectiveMainloopFwdSm80ILi4ELi1ELb0EN4cute5tupleIJNS5_1CILi128EEENS7_ILi64EEES8_EEELi128ENS_6half_tEfNS_4arch4Sm80ELb1ELb0ELb1ELb1ELb0ELb1ELb1ELb0EEENS1_21CollectiveEpilogueFwdINS6_IJS8_S8_S9_EEENS6_IJNS7_ILi1EEESH_SH_EEESB_SD_Li128ELb1ELb1ELb0ELb0EEENS1_19SingleTileSchedulerILb1ELb0ELb1ELi128EEEEEEEEEvNT_6ParamsE,"a",@progbits
	.sectionflags	@""
	.align	4
.nv.constant0._ZN7cutlass13device_kernelIN5flash19enable_sm80_to_sm89INS1_16FlashAttnFwdSm80INS1_25CollectiveMainloopFwdSm80ILi4ELi1ELb0EN4cute5tupleIJNS5_1CILi128EEENS7_ILi64EEES8_EEELi128ENS_6half_tEfNS_4arch4Sm80ELb1ELb0ELb1ELb1ELb0ELb1ELb1ELb0EEENS1_21CollectiveEpilogueFwdINS6_IJS8_S8_S9_EEENS6_IJNS7_ILi1EEESH_SH_EEESB_SD_Li128ELb1ELb1ELb0ELb0EEENS1_19SingleTileSchedulerILb1ELb0ELb1ELi128EEEEEEEEEvNT_6ParamsE:
	.zero		1400


//--------------------- .text._ZN7cutlass13device_kernelIN5flash19enable_sm80_to_sm89INS1_16FlashAttnFwdSm80INS1_25CollectiveMainloopFwdSm80ILi8ELi1ELb1EN4cute5tupleIJNS5_1CILi128EEES8_S8_EEELi128ENS_6half_tEfNS_4arch4Sm80ELb0ELb0ELb1ELb0ELb0ELb0ELb1ELb0EEENS1_21CollectiveEpilogueFwdIS9_NS6_IJNS7_ILi1EEESF_SF_EEESA_SC_Li256ELb0ELb1ELb0ELb0EEENS1_19SingleTileSchedulerILb0ELb0ELb1ELi128EEEEEEEEEvNT_6ParamsE --------------------------
	.section	.text._ZN7cutlass13device_kernelIN5flash19enable_sm80_to_sm89INS1_16FlashAttnFwdSm80INS1_25CollectiveMainloopFwdSm80ILi8ELi1ELb1EN4cute5tupleIJNS5_1CILi128EEES8_S8_EEELi128ENS_6half_tEfNS_4arch4Sm80ELb0ELb0ELb1ELb0ELb0ELb0ELb1ELb0EEENS1_21CollectiveEpilogueFwdIS9_NS6_IJNS7_ILi1EEESF_SF_EEESA_SC_Li256ELb0ELb1ELb0ELb0EEENS1_19SingleTileSchedulerILb0ELb0ELb1ELi128EEEEEEEEEvNT_6ParamsE,"ax",@progbits
	.sectioninfo	@"SHI_REGISTERS=255"
	.align	128
.text._ZN7cutlass13device_kernelIN5flash19enable_sm80_to_sm89INS1_16FlashAttnFwdSm80INS1_25CollectiveMainloopFwdSm80ILi8ELi1ELb1EN4cute5tupleIJNS5_1CILi128EEES8_S8_EEELi128ENS_6half_tEfNS_4arch4Sm80ELb0ELb0ELb1ELb0ELb0ELb0ELb1ELb0EEENS1_21CollectiveEpilogueFwdIS9_NS6_IJNS7_ILi1EEESF_SF_EEESA_SC_Li256ELb0ELb1ELb0ELb0EEENS1_19SingleTileSchedulerILb0ELb0ELb1ELi128EEEEEEEEEvNT_6ParamsE:
        .type           _ZN7cutlass13device_kernelIN5flash19enable_sm80_to_sm89INS1_16FlashAttnFwdSm80INS1_25CollectiveMainloopFwdSm80ILi8ELi1ELb1EN4cute5tupleIJNS5_1CILi128EEES8_S8_EEELi128ENS_6half_tEfNS_4arch4Sm80ELb0ELb0ELb1ELb0ELb0ELb0ELb1ELb0EEENS1_21CollectiveEpilogueFwdIS9_NS6_IJNS7_ILi1EEESF_SF_EEESA_SC_Li256ELb0ELb1ELb0ELb0EEENS1_19SingleTileSchedulerILb0ELb0ELb1ELi128EEEEEEEEEvNT_6ParamsE,@function
        .size           _ZN7cutlass13device_kernelIN5flash19enable_sm80_to_sm89INS1_16FlashAttnFwdSm80INS1_25CollectiveMainloopFwdSm80ILi8ELi1ELb1EN4cute5tupleIJNS5_1CILi128EEES8_S8_EEELi128ENS_6half_tEfNS_4arch4Sm80ELb0ELb0ELb1ELb0ELb0ELb0ELb1ELb0EEENS1_21CollectiveEpilogueFwdIS9_NS6_IJNS7_ILi1EEESF_SF_EEESA_SC_Li256ELb0ELb1ELb0ELb0EEENS1_19SingleTileSchedulerILb0ELb0ELb1ELi128EEEEEEEEEvNT_6ParamsE,(.L_x_1712 - _ZN7cutlass13device_kernelIN5flash19enable_sm80_to_sm89INS1_16FlashAttnFwdSm80INS1_25CollectiveMainloopFwdSm80ILi8ELi1ELb1EN4cute5tupleIJNS5_1CILi128EEES8_S8_EEELi128ENS_6half_tEfNS_4arch4Sm80ELb0ELb0ELb1ELb0ELb0ELb0ELb1ELb0EEENS1_21CollectiveEpilogueFwdIS9_NS6_IJNS7_ILi1EEESF_SF_EEESA_SC_Li256ELb0ELb1ELb0ELb0EEENS1_19SingleTileSchedulerILb0ELb0ELb1ELi128EEEEEEEEEvNT_6ParamsE)
        .other          _ZN7cutlass13device_kernelIN5flash19enable_sm80_to_sm89INS1_16FlashAttnFwdSm80INS1_25CollectiveMainloopFwdSm80ILi8ELi1ELb1EN4cute5tupleIJNS5_1CILi128EEES8_S8_EEELi128ENS_6half_tEfNS_4arch4Sm80ELb0ELb0ELb1ELb0ELb0ELb0ELb1ELb0EEENS1_21CollectiveEpilogueFwdIS9_NS6_IJNS7_ILi1EEESF_SF_EEESA_SC_Li256ELb0ELb1ELb0ELb0EEENS1_19SingleTileSchedulerILb0ELb0ELb1ELi128EEEEEEEEEvNT_6ParamsE,@"STO_CUDA_ENTRY STV_DEFAULT"
_ZN7cutlass13device_kernelIN5flash19enable_sm80_to_sm89INS1_16FlashAttnFwdSm80INS1_25CollectiveMainloopFwdSm80ILi8ELi1ELb1EN4cute5tupleIJNS5_1CILi128EEES8_S8_EEELi128ENS_6half_tEfNS_4arch4Sm80ELb0ELb0ELb1ELb0ELb0ELb0ELb1ELb0EEENS1_21CollectiveEpilogueFwdIS9_NS6_IJNS7_ILi1EEESF_SF_EEESA_SC_Li256ELb0ELb1ELb0ELb0EEENS1_19SingleTileSchedulerILb0ELb0ELb1ELi128EEEEEEEEEvNT_6ParamsE:
[----:B------:R-:W-:-:S03]  /*0000*/  MOV R1, c[0x0][0x28] ;  /* 0x00000a0000017a02 */ /* 0x000fc60000000f00 */
[----:B------:R-:W1:Y:S01]  /*0010*/  S2R R15, SR_CTAID.Z ;  /* 0x00000000000f7919 */ /* 0x000e620000002700 */
[----:B------:R-:W-:Y:S02]  /*0020*/  IADD3 R1, R1, -0x58, RZ ;  /* 0xffffffa801017810 */ /* 0x000fe40007ffe0ff */
[----:B-1----:R-:W-:-:S13]  /*0030*/  ISETP.GE.AND P0, PT, R15, RZ, PT ;  /* 0x000000ff0f00720c */ /* 0x002fda0003f06270 */
[----:B------:R-:W-:Y:S05]  /*0040*/  @!P0 EXIT ;  /* 0x000000000000894d */ /* 0x000fea0003800000 */
[----:B------:R-:W-:Y:S01]  /*0050*/  ISETP.NE.U32.AND P2, PT, RZ, c[0x0][0x340], PT ;  /* 0x0000d000ff007a0c */ /* 0x000fe20003f45070 */
[----:B------:R-:W-:Y:S01]  /*0060*/  ULDC.64 UR22, c[0x0][0x118] ;  /* 0x0000460000167ab9 */ /* 0x000fe20000000a00 */
[----:B------:R-:W1:Y:S04]  /*0070*/  S2R R28, SR_TID.X ;  /* 0x00000000001c7919 */ /* 0x000e680000002100 */
[----:B------:R-:W2:Y:S01]  /*0080*/  S2R R29, SR_CTAID.Y ;  /* 0x00000000001d7919 */ /* 0x000ea20000002600 */
[----:B------:R-:W-:-:S03]  /*0090*/  ISETP.NE.AND.EX P2, PT, RZ, c[0x0][0x344], PT, P2 ;  /* 0x0000d100ff007a0c */ /* 0x000fc60003f45320 */
[----:B------:R-:W3:Y:S01]  /*00a0*/  S2R R6, SR_CTAID.X ;  /* 0x0000000000067919 */ /* 0x000ee20000002500 */
[----:B------:R-:W-:Y:S01]  /*00b0*/  IMAD.MOV.U32 R7, RZ, RZ, c[0x0][0x2c4] ;  /* 0x0000b100ff077624 */ /* 0x000fe200078e00ff */
[----:B------:R-:W-:Y:S01]  /*00c0*/  SHF.R.S32.HI R16, RZ, 0x1f, R15 ;  /* 0x0000001fff107819 */ /* 0x000fe2000001140f */
[----:B------:R-:W-:Y:S02]  /*00d0*/  ULDC UR8, c[0x0][0x1d0] ;  /* 0x0000740000087ab9 */ /* 0x000fe40000000800 */
[----:B------:R-:W-:Y:S02]  /*00e0*/  UMOV UR9, 0x7 ;  /* 0x0000000700097882 */ /* 0x000fe40000000000 */
[----:B------:R-:W-:-:S03]  /*00f0*/  ULDC.64 UR6, c[0x0][0x1e0] ;  /* 0x0000780000067ab9 */ /* 0x000fc60000000a00 */
[----:B------:R-:W-:-:S04]  /*0100*/  @P2 IMAD.MOV.U32 R2, RZ, RZ, 0x4 ;  /* 0x00000004ff022424 */ /* 0x000fc800078e00ff */
[----:B------:R-:W-:-:S05]  /*0110*/  @P2 IMAD.WIDE R2, R15, R2, c[0x0][0x340] ;  /* 0x0000d0000f022625 */ /* 0x000fca00078e0202 */
[----:B------:R4:W5:Y:S01]  /*0120*/  @P2 LDG.E R20, [R2.64] ;  /* 0x0000001602142981 */ /* 0x000962000c1e1900 */
[----:B-1----:R-:W-:Y:S01]  /*0130*/  SHF.R.S32.HI R27, RZ, 0x1f, R28 ;  /* 0x0000001fff1b7819 */ /* 0x002fe2000001141c */
[----:B--2---:R-:W-:Y:S01]  /*0140*/  IMAD.WIDE.U32 R4, R29, c[0x0][0x1b8], RZ ;  /* 0x00006e001d047a25 */ /* 0x004fe200078e00ff */
[----:B------:R-:W-:Y:S01]  /*0150*/  SHF.R.S32.HI R30, RZ, 0x1f, R29 ;  /* 0x0000001fff1e7819 */ /* 0x000fe2000001141d */
[----:B------:R-:W-:Y:S01]  /*0160*/  UIADD3 UR4, UR8, 0x7f, URZ ;  /* 0x0000007f08047890 */ /* 0x000fe2000fffe03f */
[C---:B------:R-:W-:Y:S01]  /*0170*/  ISETP.NE.AND P0, PT, R7.reuse, 0x1, PT ;  /* 0x000000010700780c */ /* 0x040fe20003f05270 */
[----:B------:R-:W-:Y:S01]  /*0180*/  IMAD R7, R7, c[0x0][0x168], RZ ;  /* 0x00005a0007077a24 */ /* 0x000fe200078e02ff */
[----:B------:R-:W-:Y:S01]  /*0190*/  LEA.HI R25, R27, R28, RZ, 0x4 ;  /* 0x0000001c1b197211 */ /* 0x000fe200078f20ff */
[----:B------:R-:W-:Y:S02]  /*01a0*/  USHF.R.S32.HI UR18, URZ, 0x1f, UR4 ;  /* 0x0000001f3f127899 */ /* 0x000fe40008011404 */
[----:B------:R-:W-:Y:S01]  /*01b0*/  USHF.L.U64.HI UR9, UR6, UR9, UR7 ;  /* 0x0000000906097299 */ /* 0x000fe20008010207 */
[----:B------:R-:W-:Y:S01]  /*01c0*/  SHF.R.S32.HI R14, RZ, 0x4, R25 ;  /* 0x00000004ff0e7819 */ /* 0x000fe20000011419 */
[----:B------:R-:W-:-:S02]  /*01d0*/  ULEA.HI UR18, UR18, UR4, URZ, 0x7 ;  /* 0x0000000412127291 */ /* 0x000fc4000f8f383f */
[----:B------:R-:W-:Y:S02]  /*01e0*/  USHF.L.U32 UR10, UR6, 0x7, URZ ;  /* 0x00000007060a7899 */ /* 0x000fe4000800063f */
[----:B------:R-:W-:Y:S02]  /*01f0*/  ULEA.HI.SX32 UR13, UR18, 0xffffffff, 0x19 ;  /* 0xffffffff120d7891 */ /* 0x000fe4000f8fca3f */
[----:B------:R-:W-:Y:S02]  /*0200*/  UIMAD.WIDE.U32 UR20, UR6, 0x40, URZ ;  /* 0x00000040061478a5 */ /* 0x000fe4000f8e003f */
[----:B------:R-:W-:Y:S02]  /*0210*/  USHF.R.S32.HI UR12, URZ, 0x1f, UR13 ;  /* 0x0000001f3f0c7899 */ /* 0x000fe4000801140d */
[----:B------:R-:W-:Y:S02]  /*0220*/  UIMAD UR4, UR9, UR13, URZ ;  /* 0x0000000d090472a4 */ /* 0x000fe4000f8e023f */
[----:B------:R-:W-:Y:S01]  /*0230*/  USHF.L.U32 UR14, UR7, 0x6, URZ ;  /* 0x00000006070e7899 */ /* 0x000fe2000800063f */
[----:B----4-:R-:W-:Y:S01]  /*0240*/  LEA.HI R3, R27, R28, RZ, 0x3 ;  /* 0x0000001c1b037211 */ /* 0x010fe200078f18ff */
[----:B------:R-:W-:Y:S01]  /*0250*/  IMAD R2, R30, c[0x0][0x1b8], RZ ;  /* 0x00006e001e027a24 */ /* 0x000fe200078e02ff */
[----:B------:R-:W-:-:S02]  /*0260*/  UIMAD UR4, UR12, UR10, UR4 ;  /* 0x0000000a0c0472a4 */ /* 0x000fc4000f8e0204 */
[----:B------:R-:W-:Y:S01]  /*0270*/  LOP3.LUT R0, R3, 0xfffffff8, RZ, 0xc0, !PT ;  /* 0xfffffff803007812 */ /* 0x000fe200078ec0ff */
[----:B------:R-:W-:Y:S01]  /*0280*/  IMAD R2, R29, c[0x0][0x1bc], R2 ;  /* 0x00006f001d027a24 */ /* 0x000fe200078e0202 */
[----:B------:R-:W-:Y:S01]  /*0290*/  SHF.R.S32.HI R23, RZ, 0x3, R3 ;  /* 0x00000003ff177819 */ /* 0x000fe20000011403 */
[----:B------:R-:W-:Y:S02]  /*02a0*/  UIADD3 UR14, UR21, UR14, URZ ;  /* 0x0000000e150e7290 */ /* 0x000fe4000fffe03f */
[----:B------:R-:W-:Y:S01]  /*02b0*/  IMAD.IADD R32, R28, 0x1, -R0 ;  /* 0x000000011c207824 */ /* 0x000fe200078e0a00 */
[--C-:B------:R-:W-:Y:S01]  /*02c0*/  SHF.R.S32.HI R26, RZ, 0x1f, R23.reuse ;  /* 0x0000001fff1a7819 */ /* 0x100fe20000011417 */
[----:B------:R-:W-:Y:S01]  /*02d0*/  IMAD.IADD R3, R5, 0x1, R2 ;  /* 0x0000000105037824 */ /* 0x000fe200078e0202 */
[----:B------:R-:W-:Y:S01]  /*02e0*/  IADD3 R22, -R23, c[0x0][0x1d0], RZ ;  /* 0x0000740017167a10 */ /* 0x000fe20007ffe1ff */
[----:B------:R-:W-:Y:S01]  /*02f0*/  IMAD R0, R32, 0x20, R23 ;  /* 0x0000002020007824 */ /* 0x000fe200078e0217 */
[----:B------:R-:W-:Y:S01]  /*0300*/  UMOV UR11, 0x40 ;  /* 0x00000040000b7882 */ /* 0x000fe20000000000 */
[----:B------:R-:W-:-:S02]  /*0310*/  IMAD R5, R16, c[0x0][0x1c0], RZ ;  /* 0x0000700010057a24 */ /* 0x000fc400078e02ff */
[----:B---3--:R-:W-:Y:S02]  /*0320*/  IMAD R9, R6, 0x80, R0 ;  /* 0x0000008006097824 */ /* 0x008fe400078e0200 */
[----:B------:R-:W-:Y:S02]  /*0330*/  IMAD.MOV.U32 R2, RZ, RZ, R4 ;  /* 0x000000ffff027224 */ /* 0x000fe400078e0004 */
[----:B------:R-:W-:Y:S01]  /*0340*/  IMAD R4, R15, c[0x0][0x1c4], R5 ;  /* 0x000071000f047a24 */ /* 0x000fe200078e0205 */
[----:B------:R1:W-:Y:S01]  /*0350*/  STL [R1+0x48], R9 ;  /* 0x0000480901007387 */ /* 0x0003e20000100800 */
[----:B------:R-:W-:-:S04]  /*0360*/  @P0 IMAD.HI.U32 R5, R9, c[0x0][0x2c8], RZ ;  /* 0x0000b20009050a27 */ /* 0x000fc800078e00ff */
[----:B------:R-:W-:Y:S01]  /*0370*/  IMAD.MOV.U32 R0, RZ, RZ, R9 ;  /* 0x000000ffff007224 */ /* 0x000fe200078e0009 */
[----:B------:R-:W-:Y:S01]  /*0380*/  @P0 SHF.R.U32.HI R0, RZ, c[0x0][0x2cc], R5 ;  /* 0x0000b300ff000a19 */ /* 0x000fe20000011605 */
[----:B------:R-:W-:-:S04]  /*0390*/  IMAD.WIDE.U32 R2, R15, c[0x0][0x1c0], R2 ;  /* 0x000070000f027a25 */ /* 0x000fc800078e0002 */
[----:B------:R-:W-:Y:S02]  /*03a0*/  IMAD R8, R6, 0x80, R23 ;  /* 0x0000008006087824 */ /* 0x000fe400078e0217 */
[----:B------:R-:W-:Y:S01]  /*03b0*/  IMAD.IADD R3, R3, 0x1, R4 ;  /* 0x0000000103037824 */ /* 0x000fe200078e0204 */
[----:B------:R-:W-:Y:S01]  /*03c0*/  SHF.R.S32.HI R4, RZ, 0x1f, R0 ;  /* 0x0000001fff047819 */ /* 0x000fe20000011400 */
[----:B------:R-:W-:Y:S01]  /*03d0*/  IMAD.SHL.U32 R34, R32, 0x8, RZ ;  /* 0x0000000820227824 */ /* 0x000fe200078e00ff */
[----:B------:R-:W-:Y:S01]  /*03e0*/  IADD3 R6, R8, 0x20, RZ ;  /* 0x0000002008067810 */ /* 0x000fe20007ffe0ff */
[----:B------:R-:W-:Y:S01]  /*03f0*/  IMAD.WIDE.U32 R2, R0, c[0x0][0x1b0], R2 ;  /* 0x00006c0000027a25 */ /* 0x000fe200078e0002 */
[----:B------:R-:W-:Y:S01]  /*0400*/  IADD3 R5, R8, 0x40, RZ ;  /* 0x0000004008057810 */ /* 0x000fe20007ffe0ff */
[----:B------:R2:W-:Y:S01]  /*0410*/  STL [R1+0x4c], R8 ;  /* 0x00004c0801007387 */ /* 0x0005e20000100800 */
[-C--:B------:R-:W-:Y:S01]  /*0420*/  ISETP.GE.AND P6, PT, R6, R7.reuse, PT ;  /* 0x000000070600720c */ /* 0x080fe20003fc6270 */
[----:B------:R-:W-:Y:S01]  /*0430*/  IMAD R4, R4, c[0x0][0x1b0], RZ ;  /* 0x00006c0004047a24 */ /* 0x000fe200078e02ff */
[-C--:B------:R-:W-:Y:S01]  /*0440*/  ISETP.GE.AND P5, PT, R5, R7.reuse, PT ;  /* 0x000000070500720c */ /* 0x080fe20003fa6270 */
[----:B------:R-:W-:Y:S01]  /*0450*/  IMAD.MOV R6, RZ, RZ, -R0 ;  /* 0x000000ffff067224 */ /* 0x000fe200078e0a00 */
[----:B------:R-:W-:Y:S01]  /*0460*/  IADD3 R5, R8, 0x60, RZ ;  /* 0x0000006008057810 */ /* 0x000fe20007ffe0ff */
[----:B------:R-:W-:Y:S01]  /*0470*/  IMAD R4, R0, c[0x0][0x1b4], R4 ;  /* 0x00006d0000047a24 */ /* 0x000fe200078e0204 */
[-C--:B------:R-:W-:Y:S01]  /*0480*/  ISETP.GE.AND P4, PT, R8, R7.reuse, PT ;  /* 0x000000070800720c */ /* 0x080fe20003f86270 */
[----:B------:R-:W-:Y:S01]  /*0490*/  IMAD R0, R6, c[0x0][0x2c4], R9 ;  /* 0x0000b10006007a24 */ /* 0x000fe200078e0209 */
[----:B------:R-:W-:Y:S01]  /*04a0*/  ISETP.GE.AND P1, PT, R5, R7, PT ;  /* 0x000000070500720c */ /* 0x000fe20003f26270 */
[----:B------:R-:W-:Y:S01]  /*04b0*/  IMAD.IADD R3, R3, 0x1, R4 ;  /* 0x0000000103037824 */ /* 0x000fe200078e0204 */
[----:B------:R-:W-:Y:S01]  /*04c0*/  SHF.R.S32.HI R35, RZ, 0x1f, R34 ;  /* 0x0000001fff237819 */ /* 0x000fe20000011422 */
[----:B------:R-:W-:Y:S01]  /*04d0*/  IMAD.SHL.U32 R5, R23, 0x40, RZ ;  /* 0x0000004017057824 */ /* 0x000fe200078e00ff */
[----:B------:R-:W-:Y:S01]  /*04e0*/  SHF.R.S32.HI R4, RZ, 0x1f, R0 ;  /* 0x0000001fff047819 */ /* 0x000fe20000011400 */
[----:B------:R-:W-:Y:S01]  /*04f0*/  IMAD.WIDE.U32 R2, R0, c[0x0][0x1a8], R2 ;  /* 0x00006a0000027a25 */ /* 0x000fe200078e0002 */
[----:B-1----:R-:W-:Y:S01]  /*0500*/  LEA.HI R9, R27, R28, RZ, 0x6 ;  /* 0x0000001c1b097211 */ /* 0x002fe200078f30ff */
[----:B------:R-:W-:Y:S01]  /*0510*/  STL.64 [R1+0x20], R34 ;  /* 0x0000202201007387 */ /* 0x000fe20000100a00 */
[----:B------:R-:W-:Y:S01]  /*0520*/  LOP3.LUT R5, R5, 0x1c0, RZ, 0xc0, !PT ;  /* 0x000001c005057812 */ /* 0x000fe200078ec0ff */
[----:B------:R-:W-:Y:S01]  /*0530*/  IMAD R4, R4, c[0x0][0x1a8], RZ ;  /* 0x00006a0004047a24 */ /* 0x000fe200078e02ff */
[----:B------:R-:W-:Y:S01]  /*0540*/  LEA R12, P0, R2, c[0x0][0x160], 0x1 ;  /* 0x00005800020c7a11 */ /* 0x000fe200078008ff */
[----:B------:R-:W-:Y:S01]  /*0550*/  IMAD.U32 R7, RZ, RZ, UR13 ;  /* 0x0000000dff077e24 */ /* 0x000fe2000f8e00ff */
[----:B------:R-:W-:Y:S01]  /*0560*/  IADD3 R31, R34, 0x40, RZ ;  /* 0x00000040221f7810 */ /* 0x000fe20007ffe0ff */
[----:B------:R-:W-:Y:S01]  /*0570*/  IMAD R6, R0, c[0x0][0x1ac], R4 ;  /* 0x00006b0000067a24 */ /* 0x000fe200078e0204 */
[----:B------:R-:W-:Y:S01]  /*0580*/  SHF.R.U32.HI R0, RZ, 0x3, R5 ;  /* 0x00000003ff007819 */ /* 0x000fe20000011605 */
[----:B------:R-:W-:Y:S01]  /*0590*/  IMAD R10, R26, c[0x0][0x1e0], RZ ;  /* 0x000078001a0a7a24 */ /* 0x000fe200078e02ff */
[----:B------:R-:W-:Y:S01]  /*05a0*/  LOP3.LUT R4, R5, 0x38, R34, 0xf8, !PT ;  /* 0x0000003805047812 */ /* 0x000fe200078ef822 */
[----:B------:R-:W-:Y:S01]  /*05b0*/  IMAD R22, R7, -0x80, R22 ;  /* 0xffffff8007167824 */ /* 0x000fe200078e0216 */
[----:B--2---:R-:W-:Y:S01]  /*05c0*/  LEA.HI R8, R25, R14, RZ, 0x1 ;  /* 0x0000000e19087211 */ /* 0x004fe200078f08ff */
[----:B------:R-:W-:Y:S01]  /*05d0*/  IMAD R10, R23, c[0x0][0x1e4], R10 ;  /* 0x00007900170a7a24 */ /* 0x000fe200078e020a */
[----:B------:R-:W-:Y:S01]  /*05e0*/  LOP3.LUT R13, R4, R0, RZ, 0x3c, !PT ;  /* 0x00000000040d7212 */ /* 0x000fe200078e3cff */
[----:B------:R-:W-:Y:S01]  /*05f0*/  IMAD.IADD R0, R3, 0x1, R6 ;  /* 0x0000000103007824 */ /* 0x000fe200078e0206 */
[----:B------:R-:W-:Y:S01]  /*0600*/  SHFL.IDX PT, R4, R12, RZ, 0x181f ;  /* 0x00181fff0c047589 */ /* 0x000fe200000e0000 */
[----:B------:R-:W-:Y:S01]  /*0610*/  IMAD.WIDE.U32 R6, R23, c[0x0][0x1e0], R34 ;  /* 0x0000780017067a25 */ /* 0x000fe200078e0022 */
[----:B------:R-:W-:-:S02]  /*0620*/  LOP3.LUT R8, R8, 0xfffffffe, RZ, 0xc0, !PT ;  /* 0xfffffffe08087812 */ /* 0x000fc400078ec0ff */
[----:B------:R-:W-:Y:S01]  /*0630*/  LEA.HI.X R0, R2, c[0x0][0x164], R0, 0x1, P0 ;  /* 0x0000590002007a11 */ /* 0x000fe200000f0c00 */
[----:B------:R-:W-:Y:S01]  /*0640*/  IMAD.IADD R11, R7, 0x1, R10 ;  /* 0x00000001070b7824 */ /* 0x000fe200078e020a */
[----:B------:R-:W-:Y:S01]  /*0650*/  SHFL.IDX PT, R2, R12, 0x1, 0x181f ;  /* 0x00381f000c027f89 */ /* 0x000fe200000e0000 */
[----:B------:R-:W-:Y:S01]  /*0660*/  IMAD.SHL.U32 R9, R9, 0x8, RZ ;  /* 0x0000000809097824 */ /* 0x000fe200078e00ff */
[----:B------:R-:W-:Y:S01]  /*0670*/  ISETP.GE.AND P0, PT, R34, c[0x0][0x198], PT ;  /* 0x0000660022007a0c */ /* 0x000fe20003f06270 */
[----:B------:R-:W-:Y:S01]  /*0680*/  IMAD.MOV.U32 R10, RZ, RZ, R6 ;  /* 0x000000ffff0a7224 */ /* 0x000fe200078e0006 */
[----:B------:R-:W-:Y:S01]  /*0690*/  SHFL.IDX PT, R5, R0, RZ, 0x181f ;  /* 0x00181fff00057589 */ /* 0x000fe200000e0000 */
[----:B------:R-:W-:Y:S01]  /*06a0*/  @!P4 SHF.R.S32.HI R6, RZ, 0x1f, R31 ;  /* 0x0000001fff06c819 */ /* 0x000fe2000001141f */
[----:B------:R-:W-:Y:S01]  /*06b0*/  IMAD.IADD R24, R14, 0x1, -R8 ;  /* 0x000000010e187824 */ /* 0x000fe200078e0a08 */
[----:B------:R-:W-:Y:S01]  /*06c0*/  LOP3.LUT R135, R13, 0xfffffe00, R9, 0xf8, !PT ;  /* 0xfffffe000d877812 */ /* 0x000fe200078ef809 */
[----:B------:R-:W1:Y:S01]  /*06d0*/  SHFL.IDX PT, R3, R0, 0x1, 0x181f ;  /* 0x00381f0000037f89 */ /* 0x000e6200000e0000 */
[----:B------:R-:W-:-:S02]  /*06e0*/  @!P4 LEA.HI R9, R6, R31, RZ, 0x3 ;  /* 0x0000001f0609c211 */ /* 0x000fc400078f18ff */
[----:B------:R-:W-:Y:S01]  /*06f0*/  @!P6 SHF.R.S32.HI R8, RZ, 0x1f, R31 ;  /* 0x0000001fff08e819 */ /* 0x000fe2000001141f */
[----:B------:R-:W2:Y:S04]  /*0700*/  SHFL.IDX PT, R6, R12, 0x2, 0x181f ;  /* 0x00581f000c067f89 */ /* 0x000ea800000e0000 */
[----:B------:R-:W-:Y:S01]  /*0710*/  BAR.SYNC.DEFER_BLOCKING 0x0 ;  /* 0x0000000000007b1d */ /* 0x000fe20000010000 */
[----:B------:R-:W-:Y:S02]  /*0720*/  @!P6 LEA.HI R8, R8, R31, RZ, 0x3 ;  /* 0x0000001f0808e211 */ /* 0x000fe400078f18ff */
[----:B------:R-:W-:Y:S02]  /*0730*/  ISETP.GE.AND P3, PT, R31, c[0x0][0x198], PT ;  /* 0x000066001f007a0c */ /* 0x000fe40003f66270 */
[----:B------:R-:W-:Y:S01]  /*0740*/  @!P4 LOP3.LUT R9, R9, 0xfffffff8, RZ, 0xc0, !PT ;  /* 0xfffffff80909c812 */ /* 0x000fe200078ec0ff */
[----:B------:R-:W3:Y:S01]  /*0750*/  SHFL.IDX PT, R7, R0, 0x2, 0x181f ;  /* 0x00581f0000077f89 */ /* 0x000ee200000e0000 */
[----:B------:R-:W-:-:S03]  /*0760*/  @!P6 LOP3.LUT R13, R8, 0xfffffff8, RZ, 0xc0, !PT ;  /* 0xfffffff8080de812 */ /* 0x000fc600078ec0ff */
[----:B------:R4:W-:Y:S04]  /*0770*/  SHFL.IDX PT, R17, R0, 0x3, 0x181f ;  /* 0x00781f0000117f89 */ /* 0x0009e800000e0000 */
[----:B------:R-:W-:Y:S01]  /*0780*/  STL [R1+0x18], R31 ;  /* 0x0000181f01007387 */ /* 0x000fe20000100800 */
[----:B-1----:R-:W-:-:S03]  /*0790*/  @!P6 IMAD.WIDE R18, R13, 0x2, R2 ;  /* 0x000000020d12e825 */ /* 0x002fc600078e0202 */
[----:B------:R-:W-:Y:S01]  /*07a0*/  STL [R1+0x44], R135 ;  /* 0x0000448701007387 */ /* 0x000fe20000100800 */
[C---:B------:R-:W-:Y:S02]  /*07b0*/  @!P1 IMAD.SHL.U32 R13, R135.reuse, 0x2, RZ ;  /* 0x00000002870d9824 */ /* 0x040fe400078e00ff */
[----:B----4-:R-:W-:Y:S01]  /*07c0*/  @!P5 IMAD.SHL.U32 R0, R135, 0x2, RZ ;  /* 0x000000028700d824 */ /* 0x010fe200078e00ff */
[----:B-----5:R-:W-:Y:S01]  /*07d0*/  @P2 SHF.R.S32.HI R21, RZ, 0x1f, R20 ;  /* 0x0000001fff152819 */ /* 0x020fe20000011414 */
[----:B------:R-:W-:Y:S02]  /*07e0*/  @!P2 IMAD.MOV.U32 R20, RZ, RZ, R15 ;  /* 0x000000ffff14a224 */ /* 0x000fe400078e000f */
[----:B------:R-:W-:Y:S01]  /*07f0*/  @!P2 IMAD.MOV.U32 R21, RZ, RZ, R16 ;  /* 0x000000ffff15a224 */ /* 0x000fe200078e0010 */
[C---:B------:R-:W-:Y:S01]  /*0800*/  @!P4 LEA R8, P2, R34.reuse, R4, 0x1 ;  /* 0x000000042208c211 */ /* 0x040fe200078408ff */
[----:B------:R-:W-:Y:S01]  /*0810*/  @!P4 IMAD.WIDE R14, R9, 0x2, R4 ;  /* 0x00000002090ec825 */ /* 0x000fe200078e0204 */
[----:B------:R1:W4:Y:S02]  /*0820*/  SHFL.IDX PT, R16, R12, 0x3, 0x181f ;  /* 0x00781f000c107f89 */ /* 0x00032400000e0000 */
[----:B------:R-:W-:Y:S01]  /*0830*/  @!P4 LEA.HI.X R9, R34, R5, R35, 0x1, P2 ;  /* 0x000000052209c211 */ /* 0x000fe200010f0c23 */
[----:B------:R-:W-:Y:S01]  /*0840*/  @!P4 IMAD.SHL.U32 R4, R135, 0x2, RZ ;  /* 0x000000028704c824 */ /* 0x000fe200078e00ff */
[----:B------:R-:W-:-:S04]  /*0850*/  @!P5 SHF.R.S32.HI R5, RZ, 0x1f, R31 ;  /* 0x0000001fff05d819 */ /* 0x000fc8000001141f */
[----:B------:R5:W-:Y:S04]  /*0860*/  @!P4 LDGSTS.E.BYPASS.LTC128B.128 [R4+0x100], [R8.64], !P0 ;  /* 0x001000000804cfae */ /* 0x000be8000c101d56 */
[----:B------:R2:W-:Y:S01]  /*0870*/  @!P4 LDGSTS.E.BYPASS.LTC128B.128 [R4+0x4100], [R14.64], !P3 ;  /* 0x041000000e04cfae */ /* 0x0005e2000d901d56 */
[----:B-1----:R-:W-:Y:S01]  /*0880*/  @!P6 IMAD.SHL.U32 R12, R135, 0x2, RZ ;  /* 0x00000002870ce824 */ /* 0x002fe200078e00ff */
[----:B-----5:R-:W-:Y:S02]  /*0890*/  @!P5 LEA.HI R8, R5, R31, RZ, 0x3 ;  /* 0x0000001f0508d211 */ /* 0x020fe400078f18ff */
[----:B--2---:R-:W-:Y:S02]  /*08a0*/  @!P6 LEA R4, P4, R34, R2, 0x1 ;  /* 0x000000022204e211 */ /* 0x004fe400078808ff */
[----:B------:R-:W-:-:S02]  /*08b0*/  @!P5 LOP3.LUT R8, R8, 0xfffffff8, RZ, 0xc0, !PT ;  /* 0xfffffff80808d812 */ /* 0x000fc400078ec0ff */
[C---:B------:R-:W-:Y:S02]  /*08c0*/  @!P5 LEA R2, P2, R34.reuse, R6, 0x1 ;  /* 0x000000062202d211 */ /* 0x040fe400078408ff */
[----:B------:R-:W-:Y:S01]  /*08d0*/  @!P6 LEA.HI.X R5, R34, R3, R35, 0x1, P4 ;  /* 0x000000032205e211 */ /* 0x000fe200020f0c23 */
[----:B---3--:R-:W-:Y:S01]  /*08e0*/  @!P5 IMAD.WIDE R8, R8, 0x2, R6 ;  /* 0x000000020808d825 */ /* 0x008fe200078e0206 */
[----:B------:R-:W-:Y:S02]  /*08f0*/  @!P5 LEA.HI.X R3, R34, R7, R35, 0x1, P2 ;  /* 0x000000072203d211 */ /* 0x000fe400010f0c23 */
[C---:B------:R-:W-:Y:S01]  /*0900*/  ISETP.GE.AND P4, PT, R22.reuse, 0x41, PT ;  /* 0x000000411600780c */ /* 0x040fe20003f86270 */
[----:B------:R1:W-:Y:S01]  /*0910*/  @!P6 LDGSTS.E.BYPASS.LTC128B.128 [R12+0x1100], [R4.64], !P0 ;  /* 0x01100000040cefae */ /* 0x0003e2000c101d56 */
[----:B------:R-:W-:Y:S02]  /*0920*/  IMAD R6, R21, c[0x0][0x1f0], RZ ;  /* 0x00007c0015067a24 */ /* 0x000fe400078e02ff */
[----:B------:R-:W-:Y:S01]  /*0930*/  IMAD.SHL.U32 R7, R23, 0x8, RZ ;  /* 0x0000000817077824 */ /* 0x000fe200078e00ff */
[----:B------:R2:W-:Y:S01]  /*0940*/  @!P6 LDGSTS.E.BYPASS.LTC128B.128 [R12+0x5100], [R18.64], !P3 ;  /* 0x05100000120cefae */ /* 0x0005e2000d901d56 */
[----:B------:R-:W-:Y:S01]  /*0950*/  ISETP.GE.AND P6, PT, R22, 0x1, PT ;  /* 0x000000011600780c */ /* 0x000fe20003fc6270 */
[----:B------:R-:W-:-:S02]  /*0960*/  IMAD R6, R20, c[0x0][0x1f4], R6 ;  /* 0x00007d0014067a24 */ /* 0x000fc400078e0206 */
[----:B------:R3:W-:Y:S04]  /*0970*/  @!P5 LDGSTS.E.BYPASS.LTC128B.128 [R0+0x2100], [R2.64], !P0 ;  /* 0x021000000200dfae */ /* 0x0007e8000c101d56 */
[----:B------:R5:W-:Y:S01]  /*0980*/  @!P5 LDGSTS.E.BYPASS.LTC128B.128 [R0+0x6100], [R8.64], !P3 ;  /* 0x061000000800dfae */ /* 0x000be2000d901d56 */
[----:B------:R-:W-:Y:S01]  /*0990*/  ISETP.GE.AND P5, PT, R22, 0x21, PT ;  /* 0x000000211600780c */ /* 0x000fe20003fa6270 */
[----:B-1----:R-:W-:Y:S02]  /*09a0*/  IMAD R4, R30, c[0x0][0x1e8], RZ ;  /* 0x00007a001e047a24 */ /* 0x002fe400078e02ff */
[----:B---3--:R-:W-:-:S04]  /*09b0*/  IMAD.WIDE.U32 R2, R29, c[0x0][0x1e8], R10 ;  /* 0x00007a001d027a25 */ /* 0x008fc800078e000a */
[----:B-----5:R-:W-:Y:S01]  /*09c0*/  IMAD R0, R29, c[0x0][0x1ec], R4 ;  /* 0x00007b001d007a24 */ /* 0x020fe200078e0204 */
[----:B----4-:R-:W-:-:S03]  /*09d0*/  @!P1 LEA R4, P2, R34, R16, 0x1 ;  /* 0x0000001022049211 */ /* 0x010fc600078408ff */
[----:B------:R-:W-:Y:S01]  /*09e0*/  IMAD.IADD R3, R3, 0x1, R0 ;  /* 0x0000000103037824 */ /* 0x000fe200078e0200 */
[----:B------:R-:W-:Y:S01]  /*09f0*/  @!P1 LEA.HI.X R5, R34, R17, R35, 0x1, P2 ;  /* 0x0000001122059211 */ /* 0x000fe200010f0c23 */
[----:B------:R-:W-:Y:S01]  /*0a00*/  IMAD.SHL.U32 R0, R32, 0x40, RZ ;  /* 0x0000004020007824 */ /* 0x000fe200078e00ff */
[----:B------:R-:W-:Y:S01]  /*0a10*/  ISETP.GE.AND P2, PT, R22, 0x61, PT ;  /* 0x000000611600780c */ /* 0x000fe20003f46270 */
[----:B------:R-:W-:Y:S02]  /*0a20*/  IMAD.WIDE.U32 R36, R20, c[0x0][0x1f0], R2 ;  /* 0x00007c0014247a25 */ /* 0x000fe400078e0002 */
[----:B------:R1:W-:Y:S01]  /*0a30*/  @!P1 LDGSTS.E.BYPASS.LTC128B.128 [R13+0x3100], [R4.64], !P0 ;  /* 0x03100000040d9fae */ /* 0x0003e2000c101d56 */
[----:B------:R-:W-:Y:S01]  /*0a40*/  LOP3.LUT R0, R0, 0x1c0, RZ, 0xc0, !PT ;  /* 0x000001c000007812 */ /* 0x000fe200078ec0ff */
[----:B------:R-:W-:Y:S02]  /*0a50*/  IMAD.IADD R137, R37, 0x1, R6 ;  /* 0x0000000125897824 */ /* 0x000fe400078e0206 */
[----:B------:R-:W-:Y:S01]  /*0a60*/  IMAD.U32 R2, RZ, RZ, UR13 ;  /* 0x0000000dff027e24 */ /* 0x000fe2000f8e00ff */
[----:B------:R-:W-:Y:S01]  /*0a70*/  LOP3.LUT R3, R0, 0x8, R7, 0xf8, !PT ;  /* 0x0000000800037812 */ /* 0x000fe200078ef807 */
[----:B------:R-:W-:Y:S01]  /*0a80*/  IMAD.MOV.U32 R136, RZ, RZ, R36 ;  /* 0x000000ffff887224 */ /* 0x000fe200078e0024 */
[----:B------:R-:W-:Y:S01]  /*0a90*/  SHF.R.U32.HI R0, RZ, 0x3, R0 ;  /* 0x00000003ff007819 */ /* 0x000fe20000011600 */
[----:B------:R-:W-:Y:S01]  /*0aa0*/  IMAD.U32 R7, RZ, RZ, UR6 ;  /* 0x00000006ff077e24 */ /* 0x000fe2000f8e00ff */
[----:B------:R3:W-:Y:S01]  /*0ab0*/  STL.64 [R1+0x38], R36 ;  /* 0x0000382401007387 */ /* 0x0007e20000100a00 */
[----:B------:R-:W-:Y:S01]  /*0ac0*/  IMAD.U32 R6, RZ, RZ, UR7 ;  /* 0x00000007ff067e24 */ /* 0x000fe2000f8e00ff */
[----:B--2---:R-:W-:Y:S01]  /*0ad0*/  LOP3.LUT R18, R3, R0, RZ, 0x3c, !PT ;  /* 0x0000000003127212 */ /* 0x004fe200078e3cff */
[----:B------:R-:W-:Y:S01]  /*0ae0*/  IMAD.WIDE.U32 R2, R2, UR10, R136 ;  /* 0x0000000a02027c25 */ /* 0x000fe2000f8e0088 */
[----:B------:R-:W-:Y:S01]  /*0af0*/  LOP3.LUT R0, R25, 0xfffffff0, RZ, 0xc0, !PT ;  /* 0xfffffff019007812 */ /* 0x000fe200078ec0ff */
[----:B------:R-:W-:Y:S01]  /*0b00*/  VOTEU.ANY UP0, P2 ;  /* 0x00000000003f7886 */ /* 0x000fe20001000100 */
[----:B------:R3:W-:Y:S02]  /*0b10*/  STL.64 [R1+0x28], R136 ;  /* 0x0000288801007387 */ /* 0x0007e40000100a00 */
[----:B------:R-:W-:Y:S01]  /*0b20*/  IADD3 R3, R3, UR4, RZ ;  /* 0x0000000403037c10 */ /* 0x000fe2000fffe0ff */
[----:B------:R-:W-:Y:S01]  /*0b30*/  IMAD.IADD R0, R28, 0x1, -R0 ;  /* 0x000000011c007824 */ /* 0x000fe200078e0a00 */
[----:B------:R-:W-:Y:S01]  /*0b40*/  @P6 LEA R10, P0, R2, c[0x0][0x1c8], 0x1 ;  /* 0x00007200020a6a11 */ /* 0x000fe200078008ff */
[----:B------:R-:W-:-:S02]  /*0b50*/  @UP0 UIMAD UR4, UR7, 0x60, URZ ;  /* 0x00000060070408a4 */ /* 0x000fc4000f8e023f */
[----:B------:R-:W-:Y:S01]  /*0b60*/  UISETP.GE.AND UP0, UPT, UR8, 0x1, UPT ;  /* 0x000000010800788c */ /* 0x000fe2000bf06270 */
[----:B------:R-:W-:Y:S02]  /*0b70*/  @P6 LEA.HI.X R11, R2, c[0x0][0x1cc], R3, 0x1, P0 ;  /* 0x00007300020b6a11 */ /* 0x000fe400000f0c03 */
[----:B------:R-:W-:Y:S01]  /*0b80*/  SHF.R.S32.HI R15, RZ, 0x1f, R0 ;  /* 0x0000001fff0f7819 */ /* 0x000fe20000011400 */
[----:B-1----:R-:W-:Y:S01]  /*0b90*/  IMAD.U32 R4, RZ, RZ, UR6 ;  /* 0x00000006ff047e24 */ /* 0x002fe2000f8e00ff */
[----:B------:R-:W-:Y:S02]  /*0ba0*/  @!P1 SHF.R.S32.HI R5, RZ, 0x1f, R31 ;  /* 0x0000001fff059819 */ /* 0x000fe4000001141f */
[----:B------:R-:W-:Y:S02]  /*0bb0*/  LEA.HI R15, R15, R0, RZ, 0x3 ;  /* 0x000000000f0f7211 */ /* 0x000fe400078f18ff */
[----:B------:R-:W-:Y:S02]  /*0bc0*/  @P5 LEA R4, P0, R4, R2, 0x5 ;  /* 0x0000000204045211 */ /* 0x000fe400078028ff */
[----:B------:R-:W-:-:S02]  /*0bd0*/  LOP3.LUT R12, R15, 0xfffffff8, RZ, 0xc0, !PT ;  /* 0xfffffff80f0c7812 */ /* 0x000fc400078ec0ff */
[----:B------:R-:W-:Y:S02]  /*0be0*/  @P5 LEA.HI.X R6, R7, R3, R6, 0x5, P0 ;  /* 0x0000000307065211 */ /* 0x000fe400000f2c06 */
[----:B------:R-:W-:Y:S01]  /*0bf0*/  @P5 LEA R8, P0, R4, c[0x0][0x1c8], 0x1 ;  /* 0x0000720004085a11 */ /* 0x000fe200078008ff */
[----:B------:R-:W-:Y:S01]  /*0c00*/  IMAD.IADD R14, R0, 0x1, -R12 ;  /* 0x00000001000e7824 */ /* 0x000fe200078e0a0c */
[----:B------:R-:W-:Y:S01]  /*0c10*/  @!P1 LEA.HI R5, R5, R31, RZ, 0x3 ;  /* 0x0000001f05059211 */ /* 0x000fe200078f18ff */
[----:B------:R-:W-:Y:S01]  /*0c20*/  IMAD.U32 R12, RZ, RZ, UR6 ;  /* 0x00000006ff0c7e24 */ /* 0x000fe2000f8e00ff */
[----:B------:R-:W-:Y:S02]  /*0c30*/  @P5 LEA.HI.X R9, R4, c[0x0][0x1cc], R6, 0x1, P0 ;  /* 0x0000730004095a11 */ /* 0x000fe400000f0c06 */
[----:B------:R-:W-:Y:S02]  /*0c40*/  @P4 IADD3 R7, P0, R2, UR20, RZ ;  /* 0x0000001402074c10 */ /* 0x000fe4000ff1e0ff */
[----:B------:R-:W-:-:S02]  /*0c50*/  @!P1 LOP3.LUT R5, R5, 0xfffffff8, RZ, 0xc0, !PT ;  /* 0xfffffff805059812 */ /* 0x000fc400078ec0ff */
[----:B------:R-:W-:Y:S01]  /*0c60*/  @P4 IADD3.X R0, R3, UR14, RZ, P0, !PT ;  /* 0x0000000e03004c10 */ /* 0x000fe200087fe4ff */
[----:B------:R-:W-:Y:S01]  /*0c70*/  @P2 IMAD.WIDE.U32 R2, R12, 0x60, R2 ;  /* 0x000000600c022825 */ /* 0x000fe200078e0002 */
[----:B------:R-:W-:-:S03]  /*0c80*/  @P4 LEA R6, P0, R7, c[0x0][0x1c8], 0x1 ;  /* 0x0000720007064a11 */ /* 0x000fc600078008ff */
[----:B------:R-:W-:Y:S01]  /*0c90*/  @!P1 IMAD.WIDE R4, R5, 0x2, R16 ;  /* 0x0000000205049825 */ /* 0x000fe200078e0210 */
[----:B------:R-:W-:Y:S02]  /*0ca0*/  @P4 LEA.HI.X R7, R7, c[0x0][0x1cc], R0, 0x1, P0 ;  /* 0x0000730007074a11 */ /* 0x000fe400000f0c00 */
[----:B------:R-:W-:Y:S01]  /*0cb0*/  ISETP.GE.AND P0, PT, R31, c[0x0][0x1d4], PT ;  /* 0x000075001f007a0c */ /* 0x000fe20003f06270 */
[----:B------:R-:W-:Y:S01]  /*0cc0*/  IMAD.SHL.U32 R0, R14, 0x40, RZ ;  /* 0x000000400e007824 */ /* 0x000fe200078e00ff */
[----:B------:R1:W-:Y:S01]  /*0cd0*/  @!P1 LDGSTS.E.BYPASS.LTC128B.128 [R13+0x7100], [R4.64], !P3 ;  /* 0x07100000040d9fae */ /* 0x0003e2000d901d56 */
[----:B------:R-:W-:Y:S01]  /*0ce0*/  IMAD.SHL.U32 R12, R24, 0x8, RZ ;  /* 0x00000008180c7824 */ /* 0x000fe200078e00ff */
[----:B------:R-:W-:Y:S02]  /*0cf0*/  ISETP.GE.AND P3, PT, R34, c[0x0][0x1d4], PT ;  /* 0x0000750022007a0c */ /* 0x000fe40003f66270 */
[----:B------:R-:W-:Y:S01]  /*0d00*/  LOP3.LUT R0, R0, 0x1c0, RZ, 0xc0, !PT ;  /* 0x000001c000007812 */ /* 0x000fe200078ec0ff */
[----:B------:R-:W0:Y:S03]  /*0d10*/  LDGDEPBAR ;  /* 0x00000000000079af */ /* 0x000e260000000000 */
[----:B-1----:R-:W-:-:S02]  /*0d20*/  LOP3.LUT R13, R0, 0x8, R12, 0xf8, !PT ;  /* 0x00000008000d7812 */ /* 0x002fc400078ef80c */
[----:B------:R-:W-:Y:S01]  /*0d30*/  SHF.R.U32.HI R5, RZ, 0x3, R0 ;  /* 0x00000003ff057819 */ /* 0x000fe20000011600 */
[----:B------:R-:W-:Y:S01]  /*0d40*/  IMAD R0, R24, 0x200, R18 ;  /* 0x0000020018007824 */ /* 0x000fe200078e0212 */
[----:B------:R-:W-:Y:S01]  /*0d50*/  @P2 IADD3 R12, R3, UR4, RZ ;  /* 0x00000004030c2c10 */ /* 0x000fe2000fffe0ff */
[----:B------:R-:W-:Y:S01]  /*0d60*/  @P6 IMAD.SHL.U32 R3, R135, 0x2, RZ ;  /* 0x0000000287036824 */ /* 0x000fe200078e00ff */
[----:B------:R-:W-:Y:S01]  /*0d70*/  @P2 LEA R4, P1, R2, c[0x0][0x1c8], 0x1 ;  /* 0x0000720002042a11 */ /* 0x000fe200078208ff */
[----:B------:R-:W-:Y:S01]  /*0d80*/  IMAD.SHL.U32 R212, R0, 0x2, RZ ;  /* 0x0000000200d47824 */ /* 0x000fe200078e00ff */
[----:B------:R-:W-:Y:S01]  /*0d90*/  LOP3.LUT R13, R13, R5, RZ, 0x3c, !PT ;  /* 0x000000050d0d7212 */ /* 0x000fe200078e3cff */
[----:B------:R-:W-:Y:S01]  /*0da0*/  ULDC.64 UR4, c[0x0][0x208] ;  /* 0x0000820000047ab9 */ /* 0x000fe20000000a00 */
[----:B------:R-:W-:Y:S01]  /*0db0*/  @P2 LEA.HI.X R5, R2, c[0x0][0x1cc], R12, 0x1, P1 ;  /* 0x0000730002052a11 */ /* 0x000fe200008f0c0c */
[----:B------:R-:W-:Y:S01]  /*0dc0*/  @P5 IMAD.SHL.U32 R2, R135, 0x2, RZ ;  /* 0x0000000287025824 */ /* 0x000fe200078e00ff */
[----:B------:R1:W-:Y:S01]  /*0dd0*/  @P6 LDGSTS.E.BYPASS.LTC128B.128 [R3+0x8100], [R10.64], !P3 ;  /* 0x081000000a036fae */ /* 0x0003e2000d901d56 */
[C---:B------:R-:W-:Y:S01]  /*0de0*/  IADD3 R0, R212.reuse, 0x8100, RZ ;  /* 0x00008100d4007810 */ /* 0x040fe20007ffe0ff */
[----:B------:R-:W-:Y:S01]  /*0df0*/  UIMAD.WIDE.U32 UR16, UR11, UR4, URZ ;  /* 0x000000040b1072a5 */ /* 0x000fe2000f8e003f */
[----:B------:R-:W-:Y:S01]  /*0e00*/  IADD3 R219, R212, 0x8120, RZ ;  /* 0x00008120d4db7810 */ /* 0x000fe20007ffe0ff */
[----:B------:R1:W-:Y:S01]  /*0e10*/  @P6 LDGSTS.E.BYPASS.LTC128B.128 [R3+0xc100], [R10.64+0x80], !P0 ;  /* 0x0c1000800a036fae */ /* 0x0003e2000c101d56 */
[----:B------:R-:W-:-:S03]  /*0e20*/  UIMAD UR11, UR11, UR5, URZ ;  /* 0x000000050b0b72a4 */ /* 0x000fc6000f8e023f */
[----:B------:R2:W-:Y:S01]  /*0e30*/  @P5 LDGSTS.E.BYPASS.LTC128B.128 [R2+0x9100], [R8.64], !P3 ;  /* 0x0910000008025fae */ /* 0x0005e2000d901d56 */
[----:B------:R-:W-:-:S03]  /*0e40*/  UIADD3 UR11, UR17, UR11, URZ ;  /* 0x0000000b110b7290 */ /* 0x000fc6000fffe03f */
[----:B------:R2:W-:Y:S01]  /*0e50*/  @P5 LDGSTS.E.BYPASS.LTC128B.128 [R2+0xd100], [R8.64+0x80], !P0 ;  /* 0x0d10008008025fae */ /* 0x0005e2000c101d56 */
[----:B-1----:R-:W-:-:S05]  /*0e60*/  @P4 IMAD.SHL.U32 R3, R135, 0x2, RZ ;  /* 0x0000000287034824 */ /* 0x002fca00078e00ff */
[----:B------:R1:W-:Y:S01]  /*0e70*/  @P4 LDGSTS.E.BYPASS.LTC128B.128 [R3+0xa100], [R6.64], !P3 ;  /* 0x0a10000006034fae */ /* 0x0003e2000d901d56 */
[----:B--2---:R-:W-:-:S03]  /*0e80*/  @P2 IMAD.SHL.U32 R2, R135, 0x2, RZ ;  /* 0x0000000287022824 */ /* 0x004fc600078e00ff */
[----:B------:R1:W-:Y:S01]  /*0e90*/  @P4 LDGSTS.E.BYPASS.LTC128B.128 [R3+0xe100], [R6.64+0x80], !P0 ;  /* 0x0e10008006034fae */ /* 0x0003e2000c101d56 */
[----:B------:R-:W-:-:S03]  /*0ea0*/  LOP3.LUT P4, RZ, R32, 0x2, RZ, 0xc0, !PT ;  /* 0x0000000220ff7812 */ /* 0x000fc6000788c0ff */
[----:B------:R2:W-:Y:S04]  /*0eb0*/  @P2 LDGSTS.E.BYPASS.LTC128B.128 [R2+0xb100], [R4.64], !P3 ;  /* 0x0b10000004022fae */ /* 0x0005e8000d901d56 */
[----:B------:R2:W-:Y:S01]  /*0ec0*/  @P2 LDGSTS.E.BYPASS.LTC128B.128 [R2+0xf100], [R4.64+0x80], !P0 ;  /* 0x0f10008004022fae */ /* 0x0005e2000c101d56 */
[----:B------:R-:W-:-:S03]  /*0ed0*/  R2P PR, R14, 0x6 ;  /* 0x000000060e007804 */ /* 0x000fc60000000000 */
[----:B------:R-:W0:Y:S02]  /*0ee0*/  LDGDEPBAR ;  /* 0x00000000000079af */ /* 0x000e240000000000 */
[----:B------:R-:W-:-:S04]  /*0ef0*/  @P4 IADD3 R219, R0, -0x20, RZ ;  /* 0xffffffe000db4810 */ /* 0x000fc80007ffe0ff */
[C---:B------:R-:W-:Y:S02]  /*0f00*/  IADD3 R234, R219.reuse, 0x800, RZ ;  /* 0x00000800dbea7810 */ /* 0x040fe40007ffe0ff */
[C---:B------:R-:W-:Y:S02]  /*0f10*/  IADD3 R233, R219.reuse, 0x1000, RZ ;  /* 0x00001000dbe97810 */ /* 0x040fe40007ffe0ff */
[C---:B------:R-:W-:Y:S02]  /*0f20*/  IADD3 R232, R219.reuse, 0x1800, RZ ;  /* 0x00001800dbe87810 */ /* 0x040fe40007ffe0ff */
[C---:B------:R-:W-:Y:S02]  /*0f30*/  IADD3 R231, R219.reuse, 0x2000, RZ ;  /* 0x00002000dbe77810 */ /* 0x040fe40007ffe0ff */
[----:B------:R-:W-:Y:S01]  /*0f40*/  IADD3 R230, R219, 0x2800, RZ ;  /* 0x00002800dbe67810 */ /* 0x000fe20007ffe0ff */
[----:B-1----:R-:W-:Y:S01]  /*0f50*/  IMAD.MOV.U32 R3, RZ, RZ, 0x20 ;  /* 0x00000020ff037424 */ /* 0x002fe200078e00ff */
[----:B------:R-:W-:-:S02]  /*0f60*/  LEA.HI R7, R27, R28, RZ, 0x5 ;  /* 0x0000001c1b077211 */ /* 0x000fc400078f28ff */
[----:B------:R-:W-:Y:S02]  /*0f70*/  IADD3 R229, R219, 0x3000, RZ ;  /* 0x00003000dbe57810 */ /* 0x000fe40007ffe0ff */
[----:B------:R-:W-:Y:S02]  /*0f80*/  SHF.R.S32.HI R188, RZ, 0x5, R7 ;  /* 0x00000005ffbc7819 */ /* 0x000fe40000011407 */
[----:B------:R-:W-:Y:S01]  /*0f90*/  SEL R0, R3, 0xffffffe0, !P2 ;  /* 0xffffffe003007807 */ /* 0x000fe20005000000 */
[----:B--2---:R-:W-:Y:S01]  /*0fa0*/  IMAD.SHL.U32 R4, R15, 0x40, RZ ;  /* 0x000000400f047824 */ /* 0x004fe200078e00ff */
[----:B------:R-:W-:-:S04]  /*0fb0*/  DEPBAR.LE SB0, 0x1 ;  /* 0x000080400000791a */ /* 0x000fc80000000000 */
[----:B------:R-:W-:Y:S01]  /*0fc0*/  LOP3.LUT R4, R13, 0xfffffe00, R4, 0xf8, !PT ;  /* 0xfffffe000d047812 */ /* 0x000fe200078ef804 */
[----:B------:R-:W-:Y:S01]  /*0fd0*/  IMAD.MOV.U32 R5, RZ, RZ, 0x10 ;  /* 0x00000010ff057424 */ /* 0x000fe200078e00ff */
[----:B------:R-:W-:Y:S01]  /*0fe0*/  LOP3.LUT R7, R7, 0xffffffe0, RZ, 0xc0, !PT ;  /* 0xffffffe007077812 */ /* 0x000fe200078ec0ff */
[----:B------:R-:W-:Y:S01]  /*0ff0*/  IMAD R2, R26, c[0x0][0x208], RZ ;  /* 0x000082001a027a24 */ /* 0x000fe200078e02ff */
[----:B------:R-:W-:Y:S01]  /*1000*/  BAR.SYNC.DEFER_BLOCKING 0x0 ;  /* 0x0000000000007b1d */ /* 0x000fe20000010000 */
[----:B------:R-:W-:Y:S01]  /*1010*/  IMAD R188, R188, 0x400, R4 ;  /* 0x00000400bcbc7824 */ /* 0x000fe200078e0204 */
[----:B------:R-:W-:Y:S01]  /*1020*/  SEL R5, R5, 0xfffffff0, !P1 ;  /* 0xfffffff005057807 */ /* 0x000fe20004800000 */
[----:B------:R-:W-:Y:S01]  /*1030*/  IMAD R6, R23, c[0x0][0x20c], R2 ;  /* 0x0000830017067a24 */ /* 0x000fe200078e0202 */
[----:B------:R-:W-:Y:S01]  /*1040*/  PLOP3.LUT P1, PT, PT, PT, UP0, 0x80, 0x0 ;  /* 0x000000000000781c */ /* 0x000fe20003f2f008 */
[----:B------:R-:W-:Y:S01]  /*1050*/  IMAD.SHL.U32 R188, R188, 0x2, RZ ;  /* 0x00000002bcbc7824 */ /* 0x000fe200078e00ff */
[----:B------:R-:W-:Y:S01]  /*1060*/  IADD3 R228, R219, 0x3800, RZ ;  /* 0x00003800dbe47810 */ /* 0x000fe20007ffe0ff */
[----:B------:R-:W-:-:S04]  /*1070*/  IMAD.WIDE.U32 R2, R23, c[0x0][0x208], R34 ;  /* 0x0000820017027a25 */ /* 0x000fc800078e0022 */
[--C-:B------:R-:W-:Y:S02]  /*1080*/  IMAD R196, R5, 0x2, R188.reuse ;  /* 0x0000000205c47824 */ /* 0x100fe400078e02bc */
[C---:B------:R-:W-:Y:S02]  /*1090*/  IMAD R200, R0.reuse, 0x2, R188 ;  /* 0x0000000200c87824 */ /* 0x040fe400078e02bc */
[----:B------:R-:W-:Y:S02]  /*10a0*/  IMAD R208, R0, 0x2, R196 ;  /* 0x0000000200d07824 */ /* 0x000fe400078e02c4 */
[----:B------:R-:W-:Y:S02]  /*10b0*/  IMAD.IADD R3, R3, 0x1, R6 ;  /* 0x0000000103037824 */ /* 0x000fe400078e0206 */
[----:B------:R-:W-:Y:S02]  /*10c0*/  IMAD R6, R30, c[0x0][0x210], RZ ;  /* 0x000084001e067a24 */ /* 0x000fe400078e02ff */
[C---:B------:R-:W-:Y:S01]  /*10d0*/  IMAD.WIDE.U32 R2, R29.reuse, c[0x0][0x210], R2 ;  /* 0x000084001d027a25 */ /* 0x040fe200078e0002 */
[----:B------:R3:W1:Y:S03]  /*10e0*/  LDSM.16.M88.4 R140, [R188+0x100] ;  /* 0x00010000bc8c783b */ /* 0x0006660000000200 */
[----:B------:R-:W-:-:S02]  /*10f0*/  IMAD R6, R29, c[0x0][0x214], R6 ;  /* 0x000085001d067a24 */ /* 0x000fc400078e0206 */
[----:B------:R-:W-:Y:S01]  /*1100*/  IMAD.IADD R132, R28, 0x1, -R7 ;  /* 0x000000011c847824 */ /* 0x000fe200078e0a07 */
[----:B------:R3:W2:Y:S01]  /*1110*/  LDSM.16.M88.4 R144, [R196+0x100] ;  /* 0x00010000c490783b */ /* 0x0006a20000000200 */
[----:B------:R-:W-:Y:S02]  /*1120*/  IMAD.IADD R3, R3, 0x1, R6 ;  /* 0x0000000103037824 */ /* 0x000fe400078e0206 */
[----:B------:R-:W-:Y:S01]  /*1130*/  IMAD R6, R21, c[0x0][0x218], RZ ;  /* 0x0000860015067a24 */ /* 0x000fe200078e02ff */
[----:B------:R3:W4:Y:S01]  /*1140*/  LDSM.16.M88.4 R164, [R200+0x100] ;  /* 0x00010000c8a4783b */ /* 0x0007220000000200 */
[----:B------:R-:W-:-:S03]  /*1150*/  IMAD.WIDE.U32 R10, R20, c[0x0][0x218], R2 ;  /* 0x00008600140a7a25 */ /* 0x000fc600078e0002 */
[----:B------:R3:W1:Y:S01]  /*1160*/  LDSM.16.M88.4 R184, [R208+0x100] ;  /* 0x00010000d0b8783b */ /* 0x0006620000000200 */
[----:B------:R-:W-:-:S03]  /*1170*/  IMAD R6, R20, c[0x0][0x21c], R6 ;  /* 0x0000870014067a24 */ /* 0x000fc600078e0206 */
[----:B------:R-:W1:Y:S01]  /*1180*/  LDSM.16.M88.4 R188, [R188+0x4100] ;  /* 0x00410000bcbc783b */ /* 0x000e620000000200 */
[----:B------:R-:W-:-:S03]  /*1190*/  IMAD.IADD R8, R11, 0x1, R6 ;  /* 0x000000010b087824 */ /* 0x000fc600078e0206 */
[----:B------:R-:W1:Y:S04]  /*11a0*/  LDSM.16.M88.4 R196, [R196+0x4100] ;  /* 0x00410000c4c4783b */ /* 0x000e680000000200 */
[----:B------:R-:W1:Y:S04]  /*11b0*/  LDSM.16.M88.4 R200, [R200+0x4100] ;  /* 0x00410000c8c8783b */ /* 0x000e680000000200 */
[----:B------:R-:W1:Y:S04]  /*11c0*/  LDSM.16.M88.4 R208, [R208+0x4100] ;  /* 0x00410000d0d0783b */ /* 0x000e680000000200 */
[----:B------:R-:W-:Y:S06]  /*11d0*/  BAR.SYNC.DEFER_BLOCKING 0x0 ;  /* 0x0000000000007b1d */ /* 0x000fec0000010000 */
[----:B------:R3:W-:Y:S04]  /*11e0*/  STL.64 [R1+0x30], R10 ;  /* 0x0000300a01007387 */ /* 0x0007e80000100a00 */
[----:B------:R3:W-:Y:S01]  /*11f0*/  STL [R1+0x40], R8 ;  /* 0x0000400801007387 */ /* 0x0007e20000100800 */
[----:B------:R-:W-:-:S04]  /*1200*/  DEPBAR.LE SB0, 0x0 ;  /* 0x000080000000791a */ /* 0x000fc80000000000 */
[----:B------:R-:W-:Y:S06]  /*1210*/  BAR.SYNC.DEFER_BLOCKING 0x0 ;  /* 0x0000000000007b1d */ /* 0x000fec0000010000 */
[----:B------:R3:W1:Y:S04]  /*1220*/  LDSM.16.M88.4 R24, [R212+0x8100] ;  /* 0x00810000d418783b */ /* 0x0006680000000200 */
[----:B------:R3:W1:Y:S04]  /*1230*/  LDSM.16.M88.4 R16, [R212+0x8900] ;  /* 0x00890000d410783b */ /* 0x0006680000000200 */
[----:B------:R3:W1:Y:S04]  /*1240*/  LDSM.16.M88.4 R36, [R212+0x9100] ;  /* 0x00910000d424783b */ /* 0x0006680000000200 */
[----:B------:R3:W1:Y:S04]  /*1250*/  LDSM.16.M88.4 R48, [R212+0x9900] ;  /* 0x00990000d430783b */ /* 0x0006680000000200 */
[----:B------:R3:W1:Y:S04]  /*1260*/  LDSM.16.M88.4 R52, [R212+0xa100] ;  /* 0x00a10000d434783b */ /* 0x0006680000000200 */
[----:B------:R3:W1:Y:S04]  /*1270*/  LDSM.16.M88.4 R60, [R212+0xa900] ;  /* 0x00a90000d43c783b */ /* 0x0006680000000200 */
[----:B------:R3:W1:Y:S04]  /*1280*/  LDSM.16.M88.4 R80, [R212+0xb100] ;  /* 0x00b10000d450783b */ /* 0x0006680000000200 */
[----:B------:R3:W1:Y:S04]  /*1290*/  LDSM.16.M88.4 R84, [R212+0xb900] ;  /* 0x00b90000d454783b */ /* 0x0006680000000200 */
[----:B------:R3:W1:Y:S04]  /*12a0*/  LDSM.16.M88.4 R40, [R219] ;  /* 0x00000000db28783b */ /* 0x0006680000000200 */
[----:B------:R3:W1:Y:S04]  /*12b0*/  LDSM.16.M88.4 R56, [R219+0x800] ;  /* 0x00080000db38783b */ /* 0x0006680000000200 */
[----:B------:R3:W1:Y:S04]  /*12c0*/  LDSM.16.M88.4 R44, [R219+0x1000] ;  /* 0x00100000db2c783b */ /* 0x0006680000000200 */
[----:B------:R3:W1:Y:S04]  /*12d0*/  LDSM.16.M88.4 R88, [R219+0x1800] ;  /* 0x00180000db58783b */ /* 0x0006680000000200 */
[----:B------:R3:W1:Y:S04]  /*12e0*/  LDSM.16.M88.4 R124, [R219+0x2000] ;  /* 0x00200000db7c783b */ /* 0x0006680000000200 */
[----:B------:R3:W1:Y:S04]  /*12f0*/  LDSM.16.M88.4 R92, [R219+0x2800] ;  /* 0x00280000db5c783b */ /* 0x0006680000000200 */
[----:B------:R3:W1:Y:S04]  /*1300*/  LDSM.16.M88.4 R112, [R219+0x3000] ;  /* 0x00300000db70783b */ /* 0x0006680000000200 */
[----:B------:R3:W1:Y:S01]  /*1310*/  LDSM.16.M88.4 R104, [R219+0x3800] ;  /* 0x00380000db68783b */ /* 0x0006620000000200 */
[----:B------:R-:W-:Y:S05]  /*1320*/  @!P1 BRA `(.L_x_0) ;  /* 0x0000031000009947 */ /* 0x000fea0003800000 */
[----:B--2-4-:R-:W-:Y:S01]  /*1330*/  ULDC.64 UR4, c[0x0][0x208] ;  /* 0x0000820000047ab9 */ /* 0x014fe20000000a00 */
[----:B------:R-:W-:Y:S01]  /*1340*/  IMAD.SHL.U32 R12, R135, 0x2, RZ ;  /* 0x00000002870c7824 */ /* 0x000fe200078e00ff */
[----:B------:R-:W-:-:S02]  /*1350*/  UIMAD UR12, UR12, UR4, URZ ;  /* 0x000000040c0c72a4 */ /* 0x000fc4000f8e023f */
[----:B------:R-:W-:Y:S02]  /*1360*/  UIMAD.WIDE.U32 UR24, UR13, UR4, URZ ;  /* 0x000000040d1872a5 */ /* 0x000fe4000f8e003f */
[----:B------:R-:W-:Y:S02]  /*1370*/  UIMAD UR5, UR13, UR5, UR12 ;  /* 0x000000050d0572a4 */ /* 0x000fe4000f8e020c */
[----:B------:R-:W-:Y:S02]  /*1380*/  UIMAD UR4, UR13, -0x80, UR8 ;  /* 0xffffff800d0478a4 */ /* 0x000fe4000f8e0208 */
[----:B------:R-:W-:Y:S01]  /*1390*/  UIADD3 UR5, UR25, UR5, URZ ;  /* 0x0000000519057290 */ /* 0x000fe2000fffe03f */
[----:B------:R-:W-:Y:S02]  /*13a0*/  IMAD.U32 R6, RZ, RZ, UR24 ;  /* 0x00000018ff067e24 */ /* 0x000fe4000f8e00ff */
[----:B------:R-:W-:Y:S01]  /*13b0*/  IMAD.U32 R7, RZ, RZ, UR25 ;  /* 0x00000019ff077e24 */ /* 0x000fe2000f8e00ff */
[----:B------:R-:W-:-:S02]  /*13c0*/  IADD3 R2, -R23, UR4, RZ ;  /* 0x0000000417027c10 */ /* 0x000fc4000fffe1ff */
[----:B------:R-:W-:Y:S01]  /*13d0*/  IMAD.U32 R7, RZ, RZ, UR5 ;  /* 0x00000005ff077e24 */ /* 0x000fe2000f8e00ff */
[----:B------:R-:W-:Y:S01]  /*13e0*/  LEA R3, P1, R6, R10, 0x7 ;  /* 0x0000000a06037211 */ /* 0x000fe200078238ff */
[----:B------:R-:W-:Y:S01]  /*13f0*/  UIADD3 UR5, UP0, UR16, 0x80, URZ ;  /* 0x0000008010057890 */ /* 0x000fe2000ff1e03f */
[C---:B------:R-:W-:Y:S02]  /*1400*/  ISETP.LT.OR P4, PT, R2.reuse, 0x1, P3 ;  /* 0x000000010200780c */ /* 0x040fe40001f81670 */
[----:B------:R-:W-:Y:S01]  /*1410*/  ISETP.LT.OR P2, PT, R2, 0x1, P0 ;  /* 0x000000010200780c */ /* 0x000fe20000741670 */
[----:B------:R-:W-:Y:S01]  /*1420*/  UIADD3.X UR4, URZ, UR11, URZ, UP0, !UPT ;  /* 0x0000000b3f047290 */ /* 0x000fe200087fe43f */
[----:B------:R-:W-:Y:S02]  /*1430*/  LEA.HI.X R7, R6, R8, R7, 0x7, P1 ;  /* 0x0000000806077211 */ /* 0x000fe400008f3c07 */
[----:B------:R-:W-:Y:S02]  /*1440*/  LEA R6, P1, R3, c[0x0][0x1f8], 0x1 ;  /* 0x00007e0003067a11 */ /* 0x000fe400078208ff */
[----:B------:R-:W-:-:S02]  /*1450*/  ISETP.LT.OR P6, PT, R2, 0x21, P3 ;  /* 0x000000210200780c */ /* 0x000fc40001fc1670 */
[----:B------:R-:W-:Y:S01]  /*1460*/  LEA.HI.X R7, R3, c[0x0][0x1fc], R7, 0x1, P1 ;  /* 0x00007f0003077a11 */ /* 0x000fe200008f0c07 */
[----:B------:R-:W-:Y:S01]  /*1470*/  IMAD.U32 R3, RZ, RZ, UR16 ;  /* 0x00000010ff037e24 */ /* 0x000fe2000f8e00ff */
[----:B------:R-:W-:Y:S02]  /*1480*/  ISETP.LT.OR P1, PT, R2, 0x21, P0 ;  /* 0x000000210200780c */ /* 0x000fe40000721670 */
[----:B---3--:R-:W-:Y:S01]  /*1490*/  IADD3 R8, P5, R6, UR16, RZ ;  /* 0x0000001006087c10 */ /* 0x008fe2000ffbe0ff */
[----:B------:R-:W-:Y:S01]  /*14a0*/  @!PT LDS RZ, [RZ] ;  /* 0x00000000fffff984 */ /* 0x000fe20000000800 */
[----:B------:R-:W-:Y:S01]  /*14b0*/  @!PT LDS RZ, [RZ] ;  /* 0x00000000fffff984 */ /* 0x000fe20000000800 */
[----:B------:R-:W-:Y:S01]  /*14c0*/  @!PT LDS RZ, [RZ] ;  /* 0x00000000fffff984 */ /* 0x000fe20000000800 */
[----:B------:R2:W-:Y:S03]  /*14d0*/  LDGSTS.E.BYPASS.LTC128B.128 [R12+0x100], [R6.64], !P4 ;  /* 0x00100000060c7fae */ /* 0x0005e6000e101d56 */
[----:B------:R-:W-:Y:S01]  /*14e0*/  IADD3.X R9, R7, UR11, RZ, P5, !PT ;  /* 0x0000000b07097c10 */ /* 0x000fe2000affe4ff */
[----:B------:R2:W-:Y:S01]  /*14f0*/  LDGSTS.E.BYPASS.LTC128B.128 [R12+0x4100], [R6.64+0x80], !P2 ;  /* 0x04100080060c7fae */ /* 0x0005e2000d101d56 */
[----:B------:R-:W-:-:S02]  /*1500*/  IADD3 R10, P4, P2, R3, 0x80, R6 ;  /* 0x00000080030a7810 */ /* 0x000fc40007a9e006 */
[C---:B------:R-:W-:Y:S01]  /*1510*/  ISETP.LT.OR P5, PT, R2.reuse, 0x41, P0 ;  /* 0x000000410200780c */ /* 0x040fe200007a1670 */
[----:B------:R3:W-:Y:S01]  /*1520*/  LDGSTS.E.BYPASS.LTC128B.128 [R12+0x1100], [R8.64], !P6 ;  /* 0x01100000080c7fae */ /* 0x0007e2000f101d56 */
[----:B------:R-:W-:Y:S02]  /*1530*/  IADD3.X R11, RZ, UR11, R7, P4, P2 ;  /* 0x0000000bff0b7c10 */ /* 0x000fe4000a7e4407 */
[----:B------:R-:W-:-:S03]  /*1540*/  ISETP.LT.OR P6, PT, R2, 0x41, P3 ;  /* 0x000000410200780c */ /* 0x000fc60001fc1670 */
[----:B------:R4:W-:Y:S01]  /*1550*/  LDGSTS.E.BYPASS.LTC128B.128 [R12+0x5100], [R10.64], !P1 ;  /* 0x051000000a0c7fae */ /* 0x0009e2000c901d56 */
[----:B--2---:R-:W-:-:S04]  /*1560*/  IADD3 R6, P4, R8, UR16, RZ ;  /* 0x0000001008067c10 */ /* 0x004fc8000ff9e0ff */
[----:B------:R-:W-:Y:S02]  /*1570*/  IADD3.X R7, R9, UR11, RZ, P4, !PT ;  /* 0x0000000b09077c10 */ /* 0x000fe4000a7fe4ff */
[----:B------:R-:W-:-:S03]  /*1580*/  ISETP.LT.OR P4, PT, R2, 0x61, P3 ;  /* 0x000000610200780c */ /* 0x000fc60001f81670 */
[----:B------:R2:W-:Y:S01]  /*1590*/  LDGSTS.E.BYPASS.LTC128B.128 [R12+0x2100], [R6.64], !P6 ;  /* 0x02100000060c7fae */ /* 0x0005e2000f101d56 */
[----:B----4-:R-:W-:Y:S02]  /*15a0*/  IADD3 R10, P2, R8, UR5, RZ ;  /* 0x00000005080a7c10 */ /* 0x010fe4000ff5e0ff */
[----:B---3--:R-:W-:Y:S02]  /*15b0*/  IADD3 R8, P1, R6, UR16, RZ ;  /* 0x0000001006087c10 */ /* 0x008fe4000ff3e0ff */
[----:B------:R-:W-:Y:S02]  /*15c0*/  IADD3.X R11, R9, UR4, RZ, P2, !PT ;  /* 0x00000004090b7c10 */ /* 0x000fe400097fe4ff */
[----:B------:R-:W-:Y:S02]  /*15d0*/  ISETP.LT.OR P2, PT, R2, 0x61, P0 ;  /* 0x000000610200780c */ /* 0x000fe40000741670 */
[----:B------:R-:W-:Y:S01]  /*15e0*/  IADD3.X R9, R7, UR11, RZ, P1, !PT ;  /* 0x0000000b07097c10 */ /* 0x000fe20008ffe4ff */
[----:B------:R2:W-:Y:S01]  /*15f0*/  LDGSTS.E.BYPASS.LTC128B.128 [R12+0x6100], [R10.64], !P5 ;  /* 0x061000000a0c7fae */ /* 0x0005e2000e901d56 */
[----:B------:R-:W-:-:S03]  /*1600*/  IADD3 R2, P1, R6, UR5, RZ ;  /* 0x0000000506027c10 */ /* 0x000fc6000ff3e0ff */
[----:B------:R2:W-:Y:S01]  /*1610*/  LDGSTS.E.BYPASS.LTC128B.128 [R12+0x3100], [R8.64], !P4 ;  /* 0x03100000080c7fae */ /* 0x0005e2000e101d56 */
[----:B------:R-:W-:-:S05]  /*1620*/  IADD3.X R3, R7, UR4, RZ, P1, !PT ;  /* 0x0000000407037c10 */ /* 0x000fca0008ffe4ff */
[----:B------:R2:W-:Y:S04]  /*1630*/  LDGSTS.E.BYPASS.LTC128B.128 [R12+0x7100], [R2.64], !P2 ;  /* 0x07100000020c7fae */ /* 0x0005e8000d101d56 */
.L_x_0:
[C---:B-12-4-:R-:W-:Y:S01]  /*1640*/  HMMA.16816.F32 R28, R140.reuse, R24, RZ ;  /* 0x000000188c1c723c */ /* 0x056fe200000018ff */
[----:B------:R-:W-:Y:S01]  /*1650*/  LOP3.LUT P1, RZ, R32, 0x4, RZ, 0xc0, !PT ;  /* 0x0000000420ff7812 */ /* 0x000fe2000782c0ff */
[----:B------:R-:W0:Y:S01]  /*1660*/  LDGDEPBAR ;  /* 0x00000000000079af */ /* 0x000e220000000000 */
[----:B------:R-:W-:Y:S01]  /*1670*/  MOV R2, 0x40 ;  /* 0x0000004000027802 */ /* 0x000fe20000000f00 */
[----:B------:R-:W-:Y:S01]  /*1680*/  UISETP.GE.AND UP0, UPT, UR8, 0x81, UPT ;  /* 0x000000810800788c */ /* 0x000fe2000bf06270 */
[C---:B------:R-:W-:Y:S02]  /*1690*/  IADD3 R227, R219.reuse, 0x4000, RZ ;  /* 0x00004000dbe37810 */ /* 0x040fe40007ffe0ff */
[----:B------:R-:W-:Y:S01]  /*16a0*/  SEL R2, R2, 0xffffffc0, !P1 ;  /* 0xffffffc002027807 */ /* 0x000fe20004800000 */
[----:B------:R-:W-:Y:S01]  /*16b0*/  HMMA.16816.F32 R24, R140, R26, RZ ;  /* 0x0000001a8c18723c */ /* 0x000fe200000018ff */
[----:B------:R-:W-:Y:S02]  /*16c0*/  IADD3 R226, R219, 0x4800, RZ ;  /* 0x00004800dbe27810 */ /* 0x000fe40007ffe0ff */
[----:B------:R-:W-:-:S02]  /*16d0*/  IADD3 R218, R212, R2, RZ ;  /* 0x00000002d4da7210 */ /* 0x000fc40007ffe0ff */
[C---:B------:R-:W-:Y:S02]  /*16e0*/  IADD3 R215, R219.reuse, R2, RZ ;  /* 0x00000002dbd77210 */ /* 0x040fe40007ffe0ff */
[----:B------:R-:W-:Y:S01]  /*16f0*/  PLOP3.LUT P1, PT, PT, PT, UP0, 0x80, 0x0 ;  /* 0x000000000000781c */ /* 0x000fe20003f2f008 */
[C---:B------:R-:W-:Y:S01]  /*1700*/  HMMA.16816.F32 R12, R140.reuse, R36, RZ ;  /* 0x000000248c0c723c */ /* 0x040fe200000018ff */
[C---:B------:R-:W-:Y:S02]  /*1710*/  IADD3 R225, R219.reuse, 0x5000, RZ ;  /* 0x00005000dbe17810 */ /* 0x040fe40007ffe0ff */
[C---:B------:R-:W-:Y:S02]  /*1720*/  IADD3 R224, R219.reuse, 0x5800, RZ ;  /* 0x00005800dbe07810 */ /* 0x040fe40007ffe0ff */
[C---:B------:R-:W-:Y:S02]  /*1730*/  IADD3 R223, R219.reuse, 0x6000, RZ ;  /* 0x00006000dbdf7810 */ /* 0x040fe40007ffe0ff */
[C---:B------:R-:W-:Y:S01]  /*1740*/  IADD3 R222, R219.reuse, 0x6800, RZ ;  /* 0x00006800dbde7810 */ /* 0x040fe20007ffe0ff */
[----:B---3--:R-:W-:Y:S01]  /*1750*/  HMMA.16816.F32 R8, R140, R38, RZ ;  /* 0x000000268c08723c */ /* 0x008fe200000018ff */
[----:B------:R-:W-:-:S02]  /*1760*/  IADD3 R221, R219, 0x7000, RZ ;  /* 0x00007000dbdd7810 */ /* 0x000fc40007ffe0ff */
[----:B------:R-:W-:-:S05]  /*1770*/  IADD3 R220, R219, 0x7800, RZ ;  /* 0x00007800dbdc7810 */ /* 0x000fca0007ffe0ff */
[C---:B------:R-:W-:Y:S08]  /*1780*/  HMMA.16816.F32 R20, R140.reuse, R16, RZ ;  /* 0x000000108c14723c */ /* 0x040ff000000018ff */
[C---:B------:R-:W-:Y:S08]  /*1790*/  HMMA.16816.F32 R16, R140.reuse, R18, RZ ;  /* 0x000000128c10723c */ /* 0x040ff000000018ff */
[----:B------:R-:W-:Y:S08]  /*17a0*/  HMMA.16816.F32 R36, R140, R52, RZ ;  /* 0x000000348c24723c */ /* 0x000ff000000018ff */
[C---:B------:R-:W-:Y:S08]  /*17b0*/  HMMA.16816.F32 R72, R144.reuse, R42, R24 ;  /* 0x0000002a9048723c */ /* 0x040ff00000001818 */
[C---:B------:R-:W-:Y:S08]  /*17c0*/  HMMA.16816.F32 R68, R144.reuse, R44, R12 ;  /* 0x0000002c9044723c */ /* 0x040ff0000000180c */
[----:B------:R-:W-:Y:S08]  /*17d0*/  HMMA.16816.F32 R128, R144, R46, R8 ;  /* 0x0000002e9080723c */ /* 0x000ff00000001808 */
[----:B------:R-:W-:Y:S01]  /*17e0*/  HMMA.16816.F32 R32, R140, R54, RZ ;  /* 0x000000368c20723c */ /* 0x000fe200000018ff */
[----:B------:R-:W1:Y:S07]  /*17f0*/  LDSM.16.M88.4 R52, [R218+0x8900] ;  /* 0x00890000da34783b */ /* 0x000e6e0000000200 */
[----:B------:R-:W-:Y:S08]  /*1800*/  HMMA.16816.F32 R64, R144, R56, R20 ;  /* 0x000000389040723c */ /* 0x000ff00000001814 */
[C---:B------:R-:W-:Y:S08]  /*1810*/  HMMA.16816.F32 R44, R140.reuse, R48, RZ ;  /* 0x000000308c2c723c */ /* 0x040ff000000018ff */
[C---:B------:R-:W-:Y:S08]  /*1820*/  HMMA.16816.F32 R24, R140.reuse, R62, RZ ;  /* 0x0000003e8c18723c */ /* 0x040ff000000018ff */
[C---:B------:R-:W-:Y:S08]  /*1830*/  HMMA.16816.F32 R20, R140.reuse, R80, RZ ;  /* 0x000000508c14723c */ /* 0x040ff000000018ff */
[----:B------:R-:W-:Y:S08]  /*1840*/  HMMA.16816.F32 R12, R140, R84, RZ ;  /* 0x000000548c0c723c */ /* 0x000ff000000018ff */
[C---:B------:R-:W-:Y:S08]  /*1850*/  HMMA.16816.F32 R76, R144.reuse, R40, R28 ;  /* 0x00000028904c723c */ /* 0x040ff0000000181c */
[----:B------:R-:W-:Y:S08]  /*1860*/  HMMA.16816.F32 R56, R144, R58, R16 ;  /* 0x0000003a9038723c */ /* 0x000ff00000001810 */
[C---:B------:R-:W-:Y:S01]  /*1870*/  HMMA.16816.F32 R40, R140.reuse, R50, RZ ;  /* 0x000000328c28723c */ /* 0x040fe200000018ff */
[----:B------:R-:W2:Y:S07]  /*1880*/  LDSM.16.M88.4 R48, [R218+0x8100] ;  /* 0x00810000da30783b */ /* 0x000eae0000000200 */
[C---:B------:R-:W-:Y:S08]  /*1890*/  HMMA.16816.F32 R8, R140.reuse, R86, RZ ;  /* 0x000000568c08723c */ /* 0x040ff000000018ff */
[C---:B------:R-:W-:Y:S08]  /*18a0*/  HMMA.16816.F32 R28, R140.reuse, R60, RZ ;  /* 0x0000003c8c1c723c */ /* 0x040ff000000018ff */
[----:B------:R-:W-:Y:S08]  /*18b0*/  HMMA.16816.F32 R16, R140, R82, RZ ;  /* 0x000000528c10723c */ /* 0x000ff000000018ff */
[C---:B------:R-:W-:Y:S08]  /*18c0*/  HMMA.16816.F32 R36, R144.reuse, R124, R36 ;  /* 0x0000007c9024723c */ /* 0x040ff00000001824 */
[C---:B------:R-:W-:Y:S08]  /*18d0*/  HMMA.16816.F32 R124, R144.reuse, R126, R32 ;  /* 0x0000007e907c723c */ /* 0x040ff00000001820 */
[C---:B------:R-:W-:Y:S01]  /*18e0*/  HMMA.16816.F32 R60, R144.reuse, R88, R44 ;  /* 0x00000058903c723c */ /* 0x040fe2000000182c */
[----:B------:R-:W3:Y:S07]  /*18f0*/  LDSM.16.M88.4 R44, [R218+0x9100] ;  /* 0x00910000da2c783b */ /* 0x000eee0000000200 */
[C---:B------:R-:W-:Y:S01]  /*1900*/  HMMA.16816.F32 R32, R144.reuse, R94, R24 ;  /* 0x0000005e9020723c */ /* 0x040fe20000001818 */
[----:B------:R-:W4:Y:S07]  /*1910*/  LDSM.16.M88.4 R24, [R218+0x9900] ;  /* 0x00990000da18783b */ /* 0x000f2e0000000200 */
[C---:B------:R-:W-:Y:S01]  /*1920*/  HMMA.16816.F32 R116, R144.reuse, R112, R20 ;  /* 0x000000709074723c */ /* 0x040fe20000001814 */
[----:B------:R-:W5:Y:S07]  /*1930*/  LDSM.16.M88.4 R20, [R218+0xa100] ;  /* 0x00a10000da14783b */ /* 0x000f6e0000000200 */
[C---:B------:R-:W-:Y:S01]  /*1940*/  HMMA.16816.F32 R108, R144.reuse, R104, R12 ;  /* 0x00000068906c723c */ /* 0x040fe2000000180c */
[----:B------:R-:W2:Y:S07]  /*1950*/  LDSM.16.M88.4 R12, [R218+0xb100] ;  /* 0x00b10000da0c783b */ /* 0x000eae0000000200 */
[C---:B------:R-:W-:Y:S08]  /*1960*/  HMMA.16816.F32 R40, R144.reuse, R90, R40 ;  /* 0x0000005a9028723c */ /* 0x040ff00000001828 */
[C---:B------:R-:W-:Y:S01]  /*1970*/  HMMA.16816.F32 R104, R144.reuse, R106, R8 ;  /* 0x0000006a9068723c */ /* 0x040fe20000001808 */
[----:B------:R-:W3:Y:S07]  /*1980*/  LDSM.16.M88.4 R8, [R218+0xb900] ;  /* 0x00b90000da08783b */ /* 0x000eee0000000200 */
[C---:B------:R-:W-:Y:S01]  /*1990*/  HMMA.16816.F32 R120, R144.reuse, R92, R28 ;  /* 0x0000005c9078723c */ /* 0x040fe2000000181c */
[----:B------:R-:W4:Y:S07]  /*19a0*/  LDSM.16.M88.4 R28, [R215] ;  /* 0x00000000d71c783b */ /* 0x000f2e0000000200 */
[----:B------:R-:W-:Y:S01]  /*19b0*/  HMMA.16816.F32 R112, R144, R114, R16 ;  /* 0x000000729070723c */ /* 0x000fe20000001810 */
[----:B------:R-:W5:Y:S07]  /*19c0*/  LDSM.16.M88.4 R16, [R218+0xa900] ;  /* 0x00a90000da10783b */ /* 0x000f6e0000000200 */
[C---:B-1----:R-:W-:Y:S01]  /*19d0*/  HMMA.16816.F32 R88, R164.reuse, R54, R56 ;  /* 0x00000036a458723c */ /* 0x042fe20000001838 */
[----:B------:R-:W1:Y:S07]  /*19e0*/  LDSM.16.M88.4 R56, [R215+0x2000] ;  /* 0x00200000d738783b */ /* 0x000e6e0000000200 */
[C---:B--2---:R-:W-:Y:S01]  /*19f0*/  HMMA.16816.F32 R100, R164.reuse, R48, R76 ;  /* 0x00000030a464723c */ /* 0x044fe2000000184c */
[----:B------:R-:W-:Y:S07]  /*1a00*/  LDSM.16.M88.4 R76, [R215+0x800] ;  /* 0x00080000d74c783b */ /* 0x000fee0000000200 */
[C---:B------:R-:W-:Y:S08]  /*1a10*/  HMMA.16816.F32 R92, R164.reuse, R50, R72 ;  /* 0x00000032a45c723c */ /* 0x040ff00000001848 */
[C---:B---3--:R-:W-:Y:S08]  /*1a20*/  HMMA.16816.F32 R84, R164.reuse, R44, R68 ;  /* 0x0000002ca454723c */ /* 0x048ff00000001844 */
[C---:B----4-:R-:W-:Y:S01]  /*1a30*/  HMMA.16816.F32 R72, R164.reuse, R24, R60 ;  /* 0x00000018a448723c */ /* 0x050fe2000000183c */
[----:B------:R-:W-:Y:S07]  /*1a40*/  LDSM.16.M88.4 R60, [R215+0x1800] ;  /* 0x00180000d73c783b */ /* 0x000fee0000000200 */
[C---:B------:R-:W-:Y:S08]  /*1a50*/  HMMA.16816.F32 R48, R164.reuse, R26, R40 ;  /* 0x0000001aa430723c */ /* 0x040ff00000001828 */
[C---:B-----5:R-:W-:Y:S08]  /*1a60*/  HMMA.16816.F32 R40, R164.reuse, R22, R124 ;  /* 0x00000016a428723c */ /* 0x060ff0000000187c */
[C---:B------:R-:W-:Y:S08]  /*1a70*/  HMMA.16816.F32 R68, R164.reuse, R12, R116 ;  /* 0x0000000ca444723c */ /* 0x040ff00000001874 */
[C---:B------:R-:W-:Y:S01]  /*1a80*/  HMMA.16816.F32 R24, R164.reuse, R14, R112 ;  /* 0x0000000ea418723c */ /* 0x040fe20000001870 */
[----:B------:R-:W2:Y:S07]  /*1a90*/  LDSM.16.M88.4 R12, [R212+0xc100] ;  /* 0x00c10000d40c783b */ /* 0x000eae0000000200 */
[C---:B------:R-:W-:Y:S08]  /*1aa0*/  HMMA.16816.F32 R108, R164.reuse, R8, R108 ;  /* 0x00000008a46c723c */ /* 0x040ff0000000186c */
[----:B------:R-:W-:Y:S08]  /*1ab0*/  HMMA.16816.F32 R104, R164, R10, R104 ;  /* 0x0000000aa468723c */ /* 0x000ff00000001868 */
[----:B------:R-:W-:Y:S08]  /*1ac0*/  HMMA.16816.F32 R8, R184, R28, R100 ;  /* 0x0000001cb808723c */ /* 0x000ff00000001864 */
[C---:B------:R-:W-:Y:S08]  /*1ad0*/  HMMA.16816.F32 R80, R164.reuse, R46, R128 ;  /* 0x0000002ea450723c */ /* 0x040ff00000001880 */
[C---:B------:R-:W-:Y:S01]  /*1ae0*/  HMMA.16816.F32 R44, R164.reuse, R20, R36 ;  /* 0x00000014a42c723c */ /* 0x040fe20000001824 */
[----:B------:R-:W-:Y:S07]  /*1af0*/  LDSM.16.M88.4 R20, [R215+0x3000] ;  /* 0x00300000d714783b */ /* 0x000fee0000000200 */
[C---:B------:R-:W-:Y:S08]  /*1b00*/  HMMA.16816.F32 R36, R164.reuse, R16, R120 ;  /* 0x00000010a424723c */ /* 0x040ff00000001878 */
[----:B------:R-:W-:Y:S08]  /*1b10*/  HMMA.16816.F32 R32, R164, R18, R32 ;  /* 0x00000012a420723c */ /* 0x000ff00000001820 */
[C---:B------:R-:W-:Y:S01]  /*1b20*/  HMMA.16816.F32 R16, R184.reuse, R30, R92 ;  /* 0x0000001eb810723c */ /* 0x040fe2000000185c */
[----:B------:R-:W-:Y:S07]  /*1b30*/  LDSM.16.M88.4 R28, [R218+0xc100] ;  /* 0x00c10000da1c783b */ /* 0x000fee0000000200 */
[----:B-1----:R-:W-:Y:S01]  /*1b40*/  HMMA.16816.F32 R92, R184, R58, R40 ;  /* 0x0000003ab85c723c */ /* 0x002fe20000001828 */
[----:B------:R-:W1:Y:S07]  /*1b50*/  LDSM.16.M88.4 R40, [R219+0x4000] ;  /* 0x00400000db28783b */ /* 0x000e6e0000000200 */
[----:B------:R-:W-:Y:S01]  /*1b60*/  HMMA.16816.F32 R96, R164, R52, R64 ;  /* 0x00000034a460723c */ /* 0x000fe20000001840 */
[----:B------:R-:W3:Y:S04]  /*1b70*/  LDSM.16.M88.4 R64, [R215+0x1000] ;  /* 0x00100000d740783b */ /* 0x000ee80000000200 */
[----:B------:R-:W4:Y:S03]  /*1b80*/  LDSM.16.M88.4 R52, [R215+0x2800] ;  /* 0x00280000d734783b */ /* 0x000f260000000200 */
[C---:B--2---:R-:W-:Y:S08]  /*1b90*/  HMMA.16816.F32 R8, R188.reuse, R12, R8 ;  /* 0x0000000cbc08723c */ /* 0x044ff00000001808 */
[----:B------:R-:W-:Y:S01]  /*1ba0*/  HMMA.16816.F32 R12, R188, R14, R16 ;  /* 0x0000000ebc0c723c */ /* 0x000fe20000001810 */
[----:B------:R-:W2:Y:S07]  /*1bb0*/  LDSM.16.M88.4 R16, [R212+0xc900] ;  /* 0x00c90000d410783b */ /* 0x000eae0000000200 */
[C---:B------:R-:W-:Y:S08]  /*1bc0*/  HMMA.16816.F32 R96, R184.reuse, R76, R96 ;  /* 0x0000004cb860723c */ /* 0x040ff00000001860 */
[----:B------:R-:W-:Y:S08]  /*1bd0*/  HMMA.16816.F32 R88, R184, R78, R88 ;  /* 0x0000004eb858723c */ /* 0x000ff00000001858 */
[----:B-1----:R-:W-:Y:S08]  /*1be0*/  HMMA.16816.F32 R8, R196, R40, R8 ;  /* 0x00000028c408723c */ /* 0x002ff00000001808 */
[C---:B---3--:R-:W-:Y:S08]  /*1bf0*/  HMMA.16816.F32 R84, R184.reuse, R64, R84 ;  /* 0x00000040b854723c */ /* 0x048ff00000001854 */
[C---:B------:R-:W-:Y:S08]  /*1c00*/  HMMA.16816.F32 R64, R184.reuse, R66, R80 ;  /* 0x00000042b840723c */ /* 0x040ff00000001850 */
[C---:B------:R-:W-:Y:S01]  /*1c10*/  HMMA.16816.F32 R76, R184.reuse, R62, R48 ;  /* 0x0000003eb84c723c */ /* 0x040fe20000001830 */
[----:B------:R-:W-:Y:S07]  /*1c20*/  LDSM.16.M88.4 R48, [R215+0x4000] ;  /* 0x00400000d730783b */ /* 0x000fee0000000200 */
[----:B------:R-:W-:Y:S01]  /*1c30*/  HMMA.16816.F32 R80, R184, R56, R44 ;  /* 0x00000038b850723c */ /* 0x000fe2000000182c */
[----:B------:R-:W1:Y:S07]  /*1c40*/  LDSM.16.M88.4 R44, [R215+0x3800] ;  /* 0x00380000d72c783b */ /* 0x000e6e0000000200 */
[----:B------:R-:W-:Y:S01]  /*1c50*/  HMMA.16816.F32 R12, R196, R42, R12 ;  /* 0x0000002ac40c723c */ /* 0x000fe2000000180c */
[----:B------:R-:W3:Y:S07]  /*1c60*/  LDSM.16.M88.4 R40, [R219+0x4800] ;  /* 0x00480000db28783b */ /* 0x000eee0000000200 */
[C---:B----4-:R-:W-:Y:S01]  /*1c70*/  HMMA.16816.F32 R112, R184.reuse, R54, R32 ;  /* 0x00000036b870723c */ /* 0x050fe20000001820 */
[----:B------:R-:W4:Y:S07]  /*1c80*/  LDSM.16.M88.4 R32, [R212+0xd100] ;  /* 0x00d10000d420783b */ /* 0x000f2e0000000200 */
[C---:B------:R-:W-:Y:S08]  /*1c90*/  HMMA.16816.F32 R116, R184.reuse, R20, R68 ;  /* 0x00000014b874723c */ /* 0x040ff00000001844 */
[----:B------:R-:W-:Y:S08]  /*1ca0*/  HMMA.16816.F32 R120, R184, R22, R24 ;  /* 0x00000016b878723c */ /* 0x000ff00000001818 */
[----:B------:R-:W-:Y:S08]  /*1cb0*/  HMMA.16816.F32 R8, R200, R28, R8 ;  /* 0x0000001cc808723c */ /* 0x000ff00000001808 */
[C---:B--2---:R-:W-:Y:S08]  /*1cc0*/  HMMA.16816.F32 R20, R188.reuse, R16, R96 ;  /* 0x00000010bc14723c */ /* 0x044ff00000001860 */
[----:B------:R-:W-:Y:S08]  /*1cd0*/  HMMA.16816.F32 R24, R188, R18, R88 ;  /* 0x00000012bc18723c */ /* 0x000ff00000001858 */
[----:B------:R-:W-:Y:S01]  /*1ce0*/  HMMA.16816.F32 R12, R200, R30, R12 ;  /* 0x0000001ec80c723c */ /* 0x000fe2000000180c */
[----:B------:R-:W2:Y:S07]  /*1cf0*/  LDSM.16.M88.4 R28, [R218+0xc900] ;  /* 0x00c90000da1c783b */ /* 0x000eae0000000200 */
[C---:B-1----:R-:W-:Y:S08]  /*1d00*/  HMMA.16816.F32 R108, R184.reuse, R44, R108 ;  /* 0x0000002cb86c723c */ /* 0x042ff0000000186c */
[----:B------:R-:W-:Y:S01]  /*1d10*/  HMMA.16816.F32 R124, R184, R46, R104 ;  /* 0x0000002eb87c723c */ /* 0x000fe20000001868 */
[----:B------:R-:W1:Y:S07]  /*1d20*/  LDSM.16.M88.4 R44, [R219+0x5000] ;  /* 0x00500000db2c783b */ /* 0x000e6e0000000200 */
[----:B------:R-:W-:Y:S08]  /*1d30*/  HMMA.16816.F32 R16, R208, R48, R8 ;  /* 0x00000030d010723c */ /* 0x000ff00000001808 */
[----:B---3--:R-:W-:Y:S08]  /*1d40*/  HMMA.16816.F32 R8, R196, R40, R20 ;  /* 0x00000028c408723c */ /* 0x008ff00000001814 */
[----:B------:R-:W-:Y:S01]  /*1d50*/  HMMA.16816.F32 R100, R184, R52, R36 ;  /* 0x00000034b864723c */ /* 0x000fe20000001824 */
[----:B------:R-:W3:Y:S04]  /*1d60*/  LDSM.16.M88.4 R36, [R212+0xd900] ;  /* 0x00d90000d424783b */ /* 0x000ee80000000200 */
[----:B------:R-:W-:Y:S03]  /*1d70*/  LDSM.16.M88.4 R52, [R218+0xd100] ;  /* 0x00d10000da34783b */ /* 0x000fe60000000200 */
[----:B------:R-:W-:Y:S01]  /*1d80*/  HMMA.16816.F32 R20, R196, R42, R24 ;  /* 0x0000002ac414723c */ /* 0x000fe20000001818 */
[----:B------:R-:W5:Y:S01]  /*1d90*/  LDSM.16.M88.4 R40, [R215+0x4800] ;  /* 0x00480000d728783b */ /* 0x000f620000000200 */
[----:B------:R-:W-:-:S03]  /*1da0*/  FMUL.FTZ R2, R16, c[0x0][0x320] ;  /* 0x0000c80010027a20 */ /* 0x000fc60000410000 */
[----:B------:R-:W1:Y:S01]  /*1db0*/  LDSM.16.M88.4 R24, [R219+0x5800] ;  /* 0x00580000db18783b */ /* 0x000e620000000200 */
[----:B------:R2:W1:Y:S02]  /*1dc0*/  MUFU.TANH R134, R2 ;  /* 0x0000000200867308 */ /* 0x0004640000002400 */
[----:B----4-:R-:W-:Y:S08]  /*1dd0*/  HMMA.16816.F32 R56, R188, R32, R84 ;  /* 0x00000020bc38723c */ /* 0x010ff00000001854 */
[----:B------:R-:W-:Y:S01]  /*1de0*/  HMMA.16816.F32 R72, R184, R60, R72 ;  /* 0x0000003cb848723c */ /* 0x000fe20000001848 */
[----:B------:R-:W4:Y:S01]  /*1df0*/  LDSM.16.M88.4 R60, [R212+0xe100] ;  /* 0x00e10000d43c783b */ /* 0x000f220000000200 */
[----:B--2---:R-:W-:-:S06]  /*1e00*/  FMUL.FTZ R2, R17, c[0x0][0x320] ;  /* 0x0000c80011027a20 */ /* 0x004fcc0000410000 */
[----:B------:R-:W-:Y:S01]  /*1e10*/  HMMA.16816.F32 R8, R200, R28, R8 ;  /* 0x0000001cc808723c */ /* 0x000fe20000001808 */
[----:B------:R2:W1:Y:S07]  /*1e20*/  MUFU.TANH R133, R2 ;  /* 0x0000000200857308 */ /* 0x00046e0000002400 */
[----:B------:R-:W-:Y:S08]  /*1e30*/  HMMA.16816.F32 R64, R188, R34, R64 ;  /* 0x00000022bc40723c */ /* 0x000ff00000001840 */
[----:B------:R-:W-:Y:S01]  /*1e40*/  HMMA.16816.F32 R32, R208, R50, R12 ;  /* 0x00000032d020723c */ /* 0x000fe2000000180c */
[----:B------:R-:W4:Y:S01]  /*1e50*/  LDSM.16.M88.4 R48, [R212+0xe900] ;  /* 0x00e90000d430783b */ /* 0x000f220000000200 */
[----:B--2---:R-:W-:-:S04]  /*1e60*/  FMUL.FTZ R2, R18, c[0x0][0x320] ;  /* 0x0000c80012027a20 */ /* 0x004fc80000410000 */
[----:B------:R2:W2:Y:S02]  /*1e70*/  MUFU.TANH R131, R2 ;  /* 0x0000000200837308 */ /* 0x0004a40000002400 */
[----:B-1----:R-:W-:Y:S01]  /*1e80*/  HMMA.16816.F32 R12, R196, R44, R56 ;  /* 0x0000002cc40c723c */ /* 0x002fe20000001838 */
[----:B------:R-:W-:Y:S07]  /*1e90*/  LDSM.16.M88.4 R56, [R218+0xd900] ;  /* 0x00d90000da38783b */ /* 0x000fee0000000200 */
[----:B---3--:R-:W-:Y:S01]  /*1ea0*/  HMMA.16816.F32 R68, R188, R36, R72 ;  /* 0x00000024bc44723c */ /* 0x008fe20000001848 */
[----:B--2---:R-:W-:-:S07]  /*1eb0*/  FMUL.FTZ R2, R19, c[0x0][0x320] ;  /* 0x0000c80013027a20 */ /* 0x004fce0000410000 */
[----:B------:R-:W-:Y:S01]  /*1ec0*/  HMMA.16816.F32 R16, R200, R30, R20 ;  /* 0x0000001ec810723c */ /* 0x000fe20000001814 */
[----:B------:R1:W2:Y:S07]  /*1ed0*/  MUFU.TANH R130, R2 ;  /* 0x0000000200827308 */ /* 0x0002ae0000002400 */
[----:B------:R-:W-:Y:S01]  /*1ee0*/  HMMA.16816.F32 R76, R188, R38, R76 ;  /* 0x00000026bc4c723c */ /* 0x000fe2000000184c */
[----:B------:R-:W-:Y:S07]  /*1ef0*/  LDSM.16.M88.4 R36, [R215+0x5000] ;  /* 0x00500000d724783b */ /* 0x000fee0000000200 */
[----:B-----5:R-:W-:Y:S01]  /*1f00*/  HMMA.16816.F32 R20, R208, R40, R8 ;  /* 0x00000028d014723c */ /* 0x020fe20000001808 */
[----:B-1----:R-:W-:-:S04]  /*1f10*/  FMUL.FTZ R2, R32, c[0x0][0x320] ;  /* 0x0000c80020027a20 */ /* 0x002fc80000410000 */
[----:B------:R1:W3:Y:S03]  /*1f20*/  MUFU.TANH R129, R2 ;  /* 0x0000000200817308 */ /* 0x0002e60000002400 */
[----:B------:R-:W-:Y:S08]  /*1f30*/  HMMA.16816.F32 R8, R200, R52, R12 ;  /* 0x00000034c808723c */ /* 0x000ff0000000180c */
[----:B------:R-:W-:Y:S01]  /*1f40*/  HMMA.16816.F32 R28, R196, R46, R64 ;  /* 0x0000002ec41c723c */ /* 0x000fe20000001840 */
[----:B------:R-:W-:Y:S01]  /*1f50*/  LDSM.16.M88.4 R44, [R215+0x5800] ;  /* 0x00580000d72c783b */ /* 0x000fe20000000200 */
[----:B-1----:R-:W-:-:S06]  /*1f60*/  FMUL.FTZ R2, R33, c[0x0][0x320] ;  /* 0x0000c80021027a20 */ /* 0x002fcc0000410000 */
[----:B------:R-:W-:Y:S01]  /*1f70*/  HMMA.16816.F32 R12, R208, R42, R16 ;  /* 0x0000002ad00c723c */ /* 0x000fe20000001810 */
[----:B------:R-:W-:Y:S01]  /*1f80*/  LDSM.16.M88.4 R40, [R219+0x6800] ;  /* 0x00680000db28783b */ /* 0x000fe20000000200 */
[----:B------:R1:W1:Y:S06]  /*1f90*/  MUFU.TANH R128, R2 ;  /* 0x0000000200807308 */ /* 0x00026c0000002400 */
[----:B------:R-:W-:Y:S08]  /*1fa0*/  HMMA.16816.F32 R16, R196, R24, R68 ;  /* 0x00000018c410723c */ /* 0x000ff00000001844 */
[----:B----4-:R-:W-:Y:S01]  /*1fb0*/  HMMA.16816.F32 R80, R188, R60, R80 ;  /* 0x0000003cbc50723c */ /* 0x010fe20000001850 */
[----:B-1----:R-:W-:-:S04]  /*1fc0*/  FMUL.FTZ R2, R34, c[0x0][0x320] ;  /* 0x0000c80022027a20 */ /* 0x002fc80000410000 */
[----:B------:R1:W4:Y:S03]  /*1fd0*/  MUFU.TANH R107, R2 ;  /* 0x00000002006b7308 */ /* 0x0003260000002400 */
[----:B------:R-:W-:Y:S01]  /*1fe0*/  HMMA.16816.F32 R72, R188, R62, R92 ;  /* 0x0000003ebc48723c */ /* 0x000fe2000000185c */
[----:B------:R-:W5:Y:S07]  /*1ff0*/  LDSM.16.M88.4 R60, [R212+0xf100] ;  /* 0x00f10000d43c783b */ /* 0x000f6e0000000200 */
[----:B------:R-:W-:Y:S01]  /*2000*/  HMMA.16816.F32 R24, R196, R26, R76 ;  /* 0x0000001ac418723c */ /* 0x000fe2000000184c */
[----:B-1----:R-:W-:-:S02]  /*2010*/  FMUL.FTZ R2, R35, c[0x0][0x320] ;  /* 0x0000c80023027a20 */ /* 0x002fc40000410000 */
[----:B------:R-:W1:Y:S05]  /*2020*/  LDSM.16.M88.4 R32, [R219+0x6000] ;  /* 0x00600000db20783b */ /* 0x000e6a0000000200 */
[C---:B------:R-:W-:Y:S01]  /*2030*/  HMMA.16816.F32 R64, R188.reuse, R48, R100 ;  /* 0x00000030bc40723c */ /* 0x040fe20000001864 */
[----:B------:R2:W1:Y:S07]  /*2040*/  MUFU.TANH R106, R2 ;  /* 0x00000002006a7308 */ /* 0x00046e0000002400 */
[----:B------:R-:W-:Y:S01]  /*2050*/  HMMA.16816.F32 R68, R188, R50, R112 ;  /* 0x00000032bc44723c */ /* 0x000fe20000001870 */
[----:B------:R-:W-:Y:S01]  /*2060*/  LDSM.16.M88.4 R48, [R218+0xe900] ;  /* 0x00e90000da30783b */ /* 0x000fe20000000200 */
[----:B--2---:R-:W-:-:S04]  /*2070*/  FMUL.FTZ R2, R20, c[0x0][0x320] ;  /* 0x0000c80014027a20 */ /* 0x004fc80000410000 */
[----:B------:R2:W1:Y:S02]  /*2080*/  MUFU.TANH R105, R2 ;  /* 0x0000000200697308 */ /* 0x0004640000002400 */
[----:B-----5:R-:W-:Y:S01]  /*2090*/  HMMA.16816.F32 R76, R188, R60, R116 ;  /* 0x0000003cbc4c723c */ /* 0x020fe20000001874 */
[----:B--2---:R-:W-:-:S05]  /*20a0*/  FMUL.FTZ R2, R21, c[0x0][0x320] ;  /* 0x0000c80015027a20 */ /* 0x004fca0000410000 */
[----:B------:R2:W1:Y:S02]  /*20b0*/  MUFU.TANH R104, R2 ;  /* 0x0000000200687308 */ /* 0x0004640000002400 */
[----:B--2---:R-:W-:-:S06]  /*20c0*/  FMUL.FTZ R2, R22, c[0x0][0x320] ;  /* 0x0000c80016027a20 */ /* 0x004fcc0000410000 */
[----:B------:R2:W1:Y:S02]  /*20d0*/  MUFU.TANH R99, R2 ;  /* 0x0000000200637308 */ /* 0x0004640000002400 */
[----:B--2---:R-:W-:Y:S02]  /*20e0*/  FMUL.FTZ R2, R23, c[0x0][0x320] ;  /* 0x0000c80017027a20 */ /* 0x004fe40000410000 */
[----:B------:R-:W-:Y:S04]  /*20f0*/  HMMA.16816.F32 R20, R208, R36, R8 ;  /* 0x00000024d014723c */ /* 0x000fe80000001808 */
[----:B------:R2:W1:Y:S04]  /*2100*/  MUFU.TANH R98, R2 ;  /* 0x0000000200627308 */ /* 0x0004680000002400 */
[----:B------:R-:W-:Y:S01]  /*2110*/  HMMA.16816.F32 R8, R200, R54, R28 ;  /* 0x00000036c808723c */ /* 0x000fe2000000181c */
[----:B------:R-:W-:Y:S01]  /*2120*/  LDSM.16.M88.4 R52, [R215+0x6000] ;  /* 0x00600000d734783b */ /* 0x000fe20000000200 */
[----:B--2---:R-:W-:-:S04]  /*2130*/  FMUL.FTZ R2, R12, c[0x0][0x320] ;  /* 0x0000c8000c027a20 */ /* 0x004fc80000410000 */
[----:B------:R2:W1:Y:S11]  /*2140*/  MUFU.TANH R97, R2 ;  /* 0x0000000200617308 */ /* 0x0004760000002400 */
[----:B------:R-:W-:Y:S07]  /*2150*/  @!UPT UIADD3 URZ, URZ, URZ, URZ ;  /* 0x0000003f3f3ff290 */ /* 0x000fee000fffe03f */
[----:B------:R-:W-:Y:S01]  /*2160*/  HMMA.16816.F32 R8, R208, R38, R8 ;  /* 0x00000026d008723c */ /* 0x000fe20000001808 */
[----:B------:R-:W5:Y:S01]  /*2170*/  LDSM.16.M88.4 R36, [R218+0xe100] ;  /* 0x00e10000da24783b */ /* 0x000f620000000200 */
[----:B--2---:R-:W-:-:S04]  /*2180*/  FMUL.FTZ R2, R13, c[0x0][0x320] ;  /* 0x0000c8000d027a20 */ /* 0x004fc80000410000 */
[----:B------:R2:W1:Y:S02]  /*2190*/  MUFU.TANH R96, R2 ;  /* 0x0000000200607308 */ /* 0x0004640000002400 */
[----:B--2---:R-:W-:-:S06]  /*21a0*/  FMUL.FTZ R2, R14, c[0x0][0x320] ;  /* 0x0000c8000e027a20 */ /* 0x004fcc0000410000 */
[----:B------:R2:W1:Y:S02]  /*21b0*/  MUFU.TANH R95, R2 ;  /* 0x00000002005f7308 */ /* 0x0004640000002400 */
[----:B--2---:R-:W-:Y:S02]  /*21c0*/  FMUL.FTZ R2, R15, c[0x0][0x320] ;  /* 0x0000c8000f027a20 */ /* 0x004fe40000410000 */
[----:B------:R-:W-:Y:S04]  /*21d0*/  HMMA.16816.F32 R12, R200, R56, R16 ;  /* 0x00000038c80c723c */ /* 0x000fe80000001810 */
[----:B------:R2:W2:Y:S04]  /*21e0*/  MUFU.TANH R94, R2 ;  /* 0x00000002005e7308 */ /* 0x0004a80000002400 */
[----:B-1----:R-:W-:Y:S01]  /*21f0*/  HMMA.16816.F32 R16, R196, R32, R80 ;  /* 0x00000020c410723c */ /* 0x002fe20000001850 */
[----:B--2---:R-:W-:-:S04]  /*2200*/  FMUL.FTZ R2, R20, c[0x0][0x320] ;  /* 0x0000c80014027a20 */ /* 0x004fc80000410000 */
[----:B------:R1:W2:Y:S11]  /*2210*/  MUFU.TANH R93, R2 ;  /* 0x00000002005d7308 */ /* 0x0002b60000002400 */
[----:B------:R-:W-:Y:S08]  /*2220*/  HMMA.16816.F32 R28, R208, R44, R12 ;  /* 0x0000002cd01c723c */ /* 0x000ff0000000180c */
[----:B------:R-:W-:Y:S01]  /*2230*/  HMMA.16816.F32 R12, R200, R58, R24 ;  /* 0x0000003ac80c723c */ /* 0x000fe20000001818 */
[----:B-1----:R-:W-:-:S07]  /*2240*/  FMUL.FTZ R2, R21, c[0x0][0x320] ;  /* 0x0000c80015027a20 */ /* 0x002fce0000410000 */
[----:B------:R-:W-:Y:S01]  /*2250*/  HMMA.16816.F32 R24, R196, R34, R72 ;  /* 0x00000022c418723c */ /* 0x000fe20000001848 */
[----:B------:R-:W-:Y:S01]  /*2260*/  LDSM.16.M88.4 R32, [R219+0x7000] ;  /* 0x00700000db20783b */ /* 0x000fe20000000200 */
[----:B------:R1:W1:Y:S02]  /*2270*/  MUFU.TANH R92, R2 ;  /* 0x00000002005c7308 */ /* 0x0002640000002400 */
[----:B-1----:R-:W-:-:S06]  /*2280*/  FMUL.FTZ R2, R22, c[0x0][0x320] ;  /* 0x0000c80016027a20 */ /* 0x002fcc0000410000 */
[----:B------:R1:W1:Y:S02]  /*2290*/  MUFU.TANH R91, R2 ;  /* 0x00000002005b7308 */ /* 0x0002640000002400 */
[----:B-1----:R-:W-:Y:S02]  /*22a0*/  FMUL.FTZ R2, R23, c[0x0][0x320] ;  /* 0x0000c80017027a20 */ /* 0x002fe40000410000 */
[----:B-----5:R-:W-:Y:S04]  /*22b0*/  HMMA.16816.F32 R20, R200, R36, R16 ;  /* 0x00000024c814723c */ /* 0x020fe80000001810 */
[----:B------:R1:W1:Y:S04]  /*22c0*/  MUFU.TANH R90, R2 ;  /* 0x00000002005a7308 */ /* 0x0002680000002400 */
[----:B------:R-:W-:Y:S01]  /*22d0*/  HMMA.16816.F32 R16, R196, R40, R64 ;  /* 0x00000028c410723c */ /* 0x000fe20000001840 */
[----:B------:R-:W5:Y:S01]  /*22e0*/  LDSM.16.M88.4 R64, [R212+0xf900] ;  /* 0x00f90000d440783b */ /* 0x000f620000000200 */
[----:B-1----:R-:W-:-:S04]  /*22f0*/  FMUL.FTZ R2, R8, c[0x0][0x320] ;  /* 0x0000c80008027a20 */ /* 0x002fc80000410000 */
[----:B------:R1:W1:Y:S02]  /*2300*/  MUFU.TANH R89, R2 ;  /* 0x0000000200597308 */ /* 0x0002640000002400 */
[----:B-1----:R-:W-:-:S06]  /*2310*/  FMUL.FTZ R2, R9, c[0x0][0x320] ;  /* 0x0000c80009027a20 */ /* 0x002fcc0000410000 */
[----:B------:R1:W1:Y:S01]  /*2320*/  MUFU.TANH R88, R2 ;  /* 0x0000000200587308 */ /* 0x0002620000002400 */
[----:B-----5:R-:W-:Y:S01]  /*2330*/  HMMA.16816.F32 R56, R188, R64, R108 ;  /* 0x00000040bc38723c */ /* 0x020fe2000000186c */
[----:B-1----:R-:W-:-:S06]  /*2340*/  FMUL.FTZ R2, R10, c[0x0][0x320] ;  /* 0x0000c8000a027a20 */ /* 0x002fcc0000410000 */
[----:B------:R1:W1:Y:S02]  /*2350*/  MUFU.TANH R87, R2 ;  /* 0x0000000200577308 */ /* 0x0002640000002400 */
[----:B-1----:R-:W-:Y:S02]  /*2360*/  FMUL.FTZ R2, R11, c[0x0][0x320] ;  /* 0x0000c8000b027a20 */ /* 0x002fe40000410000 */
[----:B------:R-:W-:Y:S04]  /*2370*/  HMMA.16816.F32 R8, R208, R46, R12 ;  /* 0x0000002ed008723c */ /* 0x000fe8000000180c */
[----:B------:R1:W1:Y:S04]  /*2380*/  MUFU.TANH R86, R2 ;  /* 0x0000000200567308 */ /* 0x0002680000002400 */
[----:B------:R-:W-:Y:S01]  /*2390*/  HMMA.16816.F32 R12, R200, R38, R24 ;  /* 0x00000026c80c723c */ /* 0x000fe20000001818 */
[----:B------:R-:W5:Y:S07]  /*23a0*/  LDSM.16.M88.4 R36, [R215+0x6800] ;  /* 0x00680000d724783b */ /* 0x000f6e0000000200 */
[----:B------:R-:W-:Y:S01]  /*23b0*/  HMMA.16816.F32 R24, R196, R42, R68 ;  /* 0x0000002ac418723c */ /* 0x000fe20000001844 */
[----:B------:R-:W-:Y:S01]  /*23c0*/  LDSM.16.M88.4 R40, [R215+0x7000] ;  /* 0x00700000d728783b */ /* 0x000fe20000000200 */
[----:B-1----:R-:W-:-:S04]  /*23d0*/  FMUL.FTZ R2, R28, c[0x0][0x320] ;  /* 0x0000c8001c027a20 */ /* 0x002fc80000410000 */
[----:B------:R1:W1:Y:S02]  /*23e0*/  MUFU.TANH R85, R2 ;  /* 0x0000000200557308 */ /* 0x0002640000002400 */
[----:B------:R-:W-:Y:S01]  /*23f0*/  HMMA.16816.F32 R44, R188, R62, R120 ;  /* 0x0000003ebc2c723c */ /* 0x000fe20000001878 */
[----:B-1----:R-:W-:-:S05]  /*2400*/  FMUL.FTZ R2, R29, c[0x0][0x320] ;  /* 0x0000c8001d027a20 */ /* 0x002fca0000410000 */
[----:B------:R1:W1:Y:S02]  /*2410*/  MUFU.TANH R84, R2 ;  /* 0x0000000200547308 */ /* 0x0002640000002400 */
[----:B-1----:R-:W-:-:S06]  /*2420*/  FMUL.FTZ R2, R30, c[0x0][0x320] ;  /* 0x0000c8001e027a20 */ /* 0x002fcc0000410000 */
[----:B------:R1:W1:Y:S02]  /*2430*/  MUFU.TANH R83, R2 ;  /* 0x0000000200537308 */ /* 0x0002640000002400 */
[----:B-1----:R-:W-:Y:S02]  /*2440*/  FMUL.FTZ R2, R31, c[0x0][0x320] ;  /* 0x0000c8001f027a20 */ /* 0x002fe40000410000 */
[----:B------:R-:W-:Y:S04]  /*2450*/  HMMA.16816.F32 R28, R208, R52, R20 ;  /* 0x00000034d01c723c */ /* 0x000fe80000001814 */
[----:B------:R1:W1:Y:S04]  /*2460*/  MUFU.TANH R82, R2 ;  /* 0x0000000200527308 */ /* 0x0002680000002400 */
[----:B------:R-:W-:Y:S08]  /*2470*/  HMMA.16816.F32 R20, R200, R48, R16 ;  /* 0x00000030c814723c */ /* 0x000ff00000001810 */
[----:B------:R-:W-:Y:S01]  /*2480*/  HMMA.16816.F32 R16, R196, R32, R76 ;  /* 0x00000020c410723c */ /* 0x000fe2000000184c */
[----:B-1----:R-:W-:-:S04]  /*2490*/  FMUL.FTZ R2, R8, c[0x0][0x320] ;  /* 0x0000c80008027a20 */ /* 0x002fc80000410000 */
[----:B------:R1:W1:Y:S02]  /*24a0*/  MUFU.TANH R81, R2 ;  /* 0x0000000200517308 */ /* 0x0002640000002400 */
[----:B-1----:R-:W-:-:S06]  /*24b0*/  FMUL.FTZ R2, R9, c[0x0][0x320] ;  /* 0x0000c80009027a20 */ /* 0x002fcc0000410000 */
[----:B------:R1:W1:Y:S02]  /*24c0*/  MUFU.TANH R80, R2 ;  /* 0x0000000200507308 */ /* 0x0002640000002400 */
[----:B-1----:R-:W-:-:S06]  /*24d0*/  FMUL.FTZ R2, R10, c[0x0][0x320] ;  /* 0x0000c8000a027a20 */ /* 0x002fcc0000410000 */
[----:B------:R1:W1:Y:S02]  /*24e0*/  MUFU.TANH R75, R2 ;  /* 0x00000002004b7308 */ /* 0x0002640000002400 */
[----:B-1----:R-:W-:Y:S02]  /*24f0*/  FMUL.FTZ R2, R11, c[0x0][0x320] ;  /* 0x0000c8000b027a20 */ /* 0x002fe40000410000 */
[----:B------:R-:W-:Y:S01]  /*2500*/  HMMA.16816.F32 R8, R208, R54, R12 ;  /* 0x00000036d008723c */ /* 0x000fe2000000180c */
[----:B------:R-:W1:Y:S03]  /*2510*/  LDSM.16.M88.4 R52, [R218+0xf100] ;  /* 0x00f10000da34783b */ /* 0x000e660000000200 */
[----:B------:R2:W1:Y:S04]  /*2520*/  MUFU.TANH R74, R2 ;  /* 0x00000002004a7308 */ /* 0x0004680000002400 */
[----:B------:R-:W-:Y:S01]  /*2530*/  HMMA.16816.F32 R12, R200, R50, R24 ;  /* 0x00000032c80c723c */ /* 0x000fe20000001818 */
[----:B------:R-:W3:Y:S07]  /*2540*/  LDSM.16.M88.4 R48, [R219+0x7800] ;  /* 0x00780000db30783b */ /* 0x000eee0000000200 */
[----:B-----5:R-:W-:Y:S01]  /*2550*/  HMMA.16816.F32 R24, R208, R36, R20 ;  /* 0x00000024d018723c */ /* 0x020fe20000001814 */
[----:B--2---:R-:W-:-:S04]  /*2560*/  FMUL.FTZ R2, R28, c[0x0][0x320] ;  /* 0x0000c8001c027a20 */ /* 0x004fc80000410000 */
[----:B------:R2:W1:Y:S11]  /*2570*/  MUFU.TANH R73, R2 ;  /* 0x0000000200497308 */ /* 0x0004760000002400 */
[----:B------:R-:W-:Y:S01]  /*2580*/  HMMA.16816.F32 R12, R208, R38, R12 ;  /* 0x00000026d00c723c */ /* 0x000fe2000000180c */
[----:B------:R-:W5:Y:S01]  /*2590*/  LDSM.16.M88.4 R36, [R218+0xf900] ;  /* 0x00f90000da24783b */ /* 0x000f620000000200 */
[----:B--2---:R-:W-:-:S06]  /*25a0*/  FMUL.FTZ R2, R29, c[0x0][0x320] ;  /* 0x0000c8001d027a20 */ /* 0x004fcc0000410000 */
[----:B------:R-:W-:Y:S01]  /*25b0*/  FMUL.FTZ R25, R25, c[0x0][0x320] ;  /* 0x0000c80019197a20 */ /* 0x000fe20000410000 */
[----:B-1----:R-:W-:Y:S01]  /*25c0*/  HMMA.16816.F32 R20, R200, R52, R16 ;  /* 0x00000034c814723c */ /* 0x002fe20000001810 */
[----:B------:R1:W2:Y:S01]  /*25d0*/  MUFU.TANH R72, R2 ;  /* 0x0000000200487308 */ /* 0x0002a20000002400 */
[----:B------:R-:W-:Y:S02]  /*25e0*/  FMUL.FTZ R26, R26, c[0x0][0x320] ;  /* 0x0000c8001a1a7a20 */ /* 0x000fe40000410000 */
[----:B------:R-:W-:-:S04]  /*25f0*/  FMUL.FTZ R27, R27, c[0x0][0x320] ;  /* 0x0000c8001b1b7a20 */ /* 0x000fc80000410000 */
[----:B---3--:R-:W-:Y:S01]  /*2600*/  HMMA.16816.F32 R16, R196, R48, R56 ;  /* 0x00000030c410723c */ /* 0x008fe20000001838 */
[----:B------:R-:W3:Y:S06]  /*2610*/  MUFU.TANH R52, R25 ;  /* 0x0000001900347308 */ /* 0x000eec0000002400 */
[----:B------:R-:W-:Y:S02]  /*2620*/  FMUL.FTZ R12, R12, c[0x0][0x320] ;  /* 0x0000c8000c0c7a20 */ /* 0x000fe40000410000 */
[----:B-1----:R-:W-:Y:S01]  /*2630*/  FMUL.FTZ R2, R30, c[0x0][0x320] ;  /* 0x0000c8001e027a20 */ /* 0x002fe20000410000 */
[----:B------:R-:W1:Y:S01]  /*2640*/  MUFU.TANH R49, R26 ;  /* 0x0000001a00317308 */ /* 0x000e620000002400 */
[----:B------:R-:W-:-:S02]  /*2650*/  FMUL.FTZ R13, R13, c[0x0][0x320] ;  /* 0x0000c8000d0d7a20 */ /* 0x000fc40000410000 */
[----:B------:R-:W-:Y:S02]  /*2660*/  FMUL.FTZ R14, R14, c[0x0][0x320] ;  /* 0x0000c8000e0e7a20 */ /* 0x000fe40000410000 */
[----:B------:R-:W-:-:S03]  /*2670*/  FMUL.FTZ R15, R15, c[0x0][0x320] ;  /* 0x0000c8000f0f7a20 */ /* 0x000fc60000410000 */
[----:B------:R1:W1:Y:S06]  /*2680*/  MUFU.TANH R65, R2 ;  /* 0x0000000200417308 */ /* 0x00026c0000002400 */
[----:B-----5:R-:W-:Y:S02]  /*2690*/  HMMA.16816.F32 R16, R200, R36, R16 ;  /* 0x00000024c810723c */ /* 0x020fe40000001810 */
[----:B------:R-:W2:Y:S01]  /*26a0*/  MUFU.TANH R48, R27 ;  /* 0x0000001b00307308 */ /* 0x000ea20000002400 */
[----:B-1----:R-:W-:-:S05]  /*26b0*/  FMUL.FTZ R2, R31, c[0x0][0x320] ;  /* 0x0000c8001f027a20 */ /* 0x002fca0000410000 */
[----:B------:R-:W-:Y:S01]  /*26c0*/  HMMA.16816.F32 R28, R196, R34, R44 ;  /* 0x00000022c41c723c */ /* 0x000fe2000000182c */
[----:B------:R-:W1:Y:S01]  /*26d0*/  LDSM.16.M88.4 R32, [R215+0x7800] ;  /* 0x00780000d720783b */ /* 0x000e620000000200 */
[----:B------:R5:W1:Y:S01]  /*26e0*/  MUFU.TANH R64, R2 ;  /* 0x0000000200407308 */ /* 0x000a620000002400 */
[----:B------:R-:W-:-:S07]  /*26f0*/  DEPBAR.LE SB0, 0x0 ;  /* 0x000080000000791a */ /* 0x000fce0000000000 */
[----:B------:R-:W1:Y:S01]  /*2700*/  MUFU.TANH R47, R12 ;  /* 0x0000000c002f7308 */ /* 0x000e620000002400 */
[----:B-----5:R-:W-:-:S07]  /*2710*/  FMUL.FTZ R2, R8, c[0x0][0x320] ;  /* 0x0000c80008027a20 */ /* 0x020fce0000410000 */
[----:B------:R-:W1:Y:S06]  /*2720*/  MUFU.TANH R46, R13 ;  /* 0x0000000d002e7308 */ /* 0x000e6c0000002400 */
[----:B------:R-:W-:Y:S02]  /*2730*/  HMMA.16816.F32 R28, R200, R54, R28 ;  /* 0x00000036c81c723c */ /* 0x000fe4000000181c */
[----:B------:R5:W1:Y:S08]  /*2740*/  MUFU.TANH R63, R2 ;  /* 0x00000002003f7308 */ /* 0x000a700000002400 */
[----:B------:R-:W1:Y:S01]  /*2750*/  MUFU.TANH R45, R14 ;  /* 0x0000000e002d7308 */ /* 0x000e620000002400 */
[----:B-----5:R-:W-:-:S07]  /*2760*/  FMUL.FTZ R2, R9, c[0x0][0x320] ;  /* 0x0000c80009027a20 */ /* 0x020fce0000410000 */
[----:B------:R1:W1:Y:S08]  /*2770*/  MUFU.TANH R44, R15 ;  /* 0x0000000f002c7308 */ /* 0x0002700000002400 */
[----:B------:R5:W2:Y:S01]  /*2780*/  MUFU.TANH R62, R2 ;  /* 0x00000002003e7308 */ /* 0x000aa20000002400 */
[----:B-1----:R-:W-:Y:S01]  /*2790*/  HMMA.16816.F32 R12, R208, R32, R16 ;  /* 0x00000020d00c723c */ /* 0x002fe20000001810 */
[----:B-----5:R-:W-:-:S06]  /*27a0*/  FMUL.FTZ R2, R10, c[0x0][0x320] ;  /* 0x0000c8000a027a20 */ /* 0x020fcc0000410000 */
[----:B------:R1:W1:Y:S11]  /*27b0*/  MUFU.TANH R61, R2 ;  /* 0x00000002003d7308 */ /* 0x0002760000002400 */
[----:B------:R-:W-:Y:S06]  /*27c0*/  @!UPT UIADD3 URZ, URZ, URZ, URZ ;  /* 0x0000003f3f3ff290 */ /* 0x000fec000fffe03f */
[----:B------:R-:W-:Y:S02]  /*27d0*/  FMUL.FTZ R12, R12, c[0x0][0x320] ;  /* 0x0000c8000c0c7a20 */ /* 0x000fe40000410000 */
[----:B------:R-:W-:Y:S02]  /*27e0*/  FMUL.FTZ R13, R13, c[0x0][0x320] ;  /* 0x0000c8000d0d7a20 */ /* 0x000fe40000410000 */
[----:B-1----:R-:W-:Y:S01]  /*27f0*/  FMUL.FTZ R2, R11, c[0x0][0x320] ;  /* 0x0000c8000b027a20 */ /* 0x002fe20000410000 */
[----:B------:R-:W1:Y:S01]  /*2800*/  MUFU.TANH R19, R12 ;  /* 0x0000000c00137308 */ /* 0x000e620000002400 */
[----:B------:R-:W-:Y:S01]  /*2810*/  HMMA.16816.F32 R8, R188, R66, R124 ;  /* 0x00000042bc08723c */ /* 0x000fe2000000187c */
[----:B------:R-:W-:Y:S02]  /*2820*/  FMUL.FTZ R14, R14, c[0x0][0x320] ;  /* 0x0000c8000e0e7a20 */ /* 0x000fe40000410000 */
[----:B------:R-:W-:-:S04]  /*2830*/  FMUL.FTZ R15, R15, c[0x0][0x320] ;  /* 0x0000c8000f0f7a20 */ /* 0x000fc80000410000 */
[----:B------:R5:W1:Y:S08]  /*2840*/  MUFU.TANH R60, R2 ;  /* 0x00000002003c7308 */ /* 0x000a700000002400 */
[----:B------:R1:W1:Y:S01]  /*2850*/  MUFU.TANH R18, R13 ;  /* 0x0000000d00127308 */ /* 0x0002620000002400 */
[----:B-----5:R-:W-:-:S08]  /*2860*/  FMUL.FTZ R2, R24, c[0x0][0x320] ;  /* 0x0000c80018027a20 */ /* 0x020fd00000410000 */
[----:B------:R-:W-:Y:S01]  /*2870*/  HMMA.16816.F32 R8, R196, R50, R8 ;  /* 0x00000032c408723c */ /* 0x000fe20000001808 */
[----:B------:R1:W1:Y:S07]  /*2880*/  MUFU.TANH R53, R2 ;  /* 0x0000000200357308 */ /* 0x00026e0000002400 */
[C---:B------:R-:W-:Y:S08]  /*2890*/  HMMA.16816.F32 R24, R208.reuse, R40, R20 ;  /* 0x00000028d018723c */ /* 0x040ff00000001814 */
[----:B------:R-:W-:Y:S08]  /*28a0*/  HMMA.16816.F32 R20, R208, R42, R28 ;  /* 0x0000002ad014723c */ /* 0x000ff0000000181c */
[----:B------:R-:W-:Y:S08]  /*28b0*/  HMMA.16816.F32 R8, R200, R38, R8 ;  /* 0x00000026c808723c */ /* 0x000ff00000001808 */
[----:B------:R-:W-:-:S02]  /*28c0*/  FMUL.FTZ R25, R25, c[0x0][0x320] ;  /* 0x0000c80019197a20 */ /* 0x000fc40000410000 */
[----:B------:R-:W-:Y:S02]  /*28d0*/  FMUL.FTZ R26, R26, c[0x0][0x320] ;  /* 0x0000c8001a1a7a20 */ /* 0x000fe40000410000 */
[----:B------:R-:W-:Y:S01]  /*28e0*/  FMUL.FTZ R27, R27, c[0x0][0x320] ;  /* 0x0000c8001b1b7a20 */ /* 0x000fe20000410000 */
[----:B------:R1:W1:Y:S01]  /*28f0*/  MUFU.TANH R40, R25 ;  /* 0x0000001900287308 */ /* 0x0002620000002400 */
[----:B------:R-:W-:Y:S02]  /*2900*/  FMUL.FTZ R24, R24, c[0x0][0x320] ;  /* 0x0000c80018187a20 */ /* 0x000fe40000410000 */
[----:B------:R-:W-:Y:S02]  /*2910*/  FMUL.FTZ R20, R20, c[0x0][0x320] ;  /* 0x0000c80014147a20 */ /* 0x000fe40000410000 */
[----:B------:R-:W-:Y:S02]  /*2920*/  FMUL.FTZ R21, R21, c[0x0][0x320] ;  /* 0x0000c80015157a20 */ /* 0x000fe40000410000 */
[----:B------:R-:W-:Y:S01]  /*2930*/  FMUL.FTZ R22, R22, c[0x0][0x320] ;  /* 0x0000c80016167a20 */ /* 0x000fe20000410000 */
[----:B------:R1:W1:Y:S01]  /*2940*/  MUFU.TANH R37, R26 ;  /* 0x0000001a00257308 */ /* 0x0002620000002400 */
[----:B------:R-:W-:-:S02]  /*2950*/  FMUL.FTZ R23, R23, c[0x0][0x320] ;  /* 0x0000c80017177a20 */ /* 0x000fc40000410000 */
[----:B------:R-:W-:Y:S05]  /*2960*/  HMMA.16816.F32 R8, R208, R34, R8 ;  /* 0x00000022d008723c */ /* 0x000fea0000001808 */
[----:B------:R1:W1:Y:S08]  /*2970*/  MUFU.TANH R36, R27 ;  /* 0x0000001b00247308 */ /* 0x0002700000002400 */
[----:B------:R1:W1:Y:S08]  /*2980*/  MUFU.TANH R41, R24 ;  /* 0x0000001800297308 */ /* 0x0002700000002400 */
[----:B------:R1:W1:Y:S03]  /*2990*/  MUFU.TANH R27, R20 ;  /* 0x00000014001b7308 */ /* 0x0002660000002400 */
[----:B------:R-:W-:-:S02]  /*29a0*/  FMUL.FTZ R8, R8, c[0x0][0x320] ;  /* 0x0000c80008087a20 */ /* 0x000fc40000410000 */
[----:B------:R-:W-:Y:S02]  /*29b0*/  FMUL.FTZ R9, R9, c[0x0][0x320] ;  /* 0x0000c80009097a20 */ /* 0x000fe40000410000 */
[----:B------:R-:W-:Y:S01]  /*29c0*/  FMUL.FTZ R10, R10, c[0x0][0x320] ;  /* 0x0000c8000a0a7a20 */ /* 0x000fe20000410000 */
[----:B------:R1:W1:Y:S01]  /*29d0*/  MUFU.TANH R26, R21 ;  /* 0x00000015001a7308 */ /* 0x0002620000002400 */
[----:B------:R-:W-:-:S07]  /*29e0*/  FMUL.FTZ R11, R11, c[0x0][0x320] ;  /* 0x0000c8000b0b7a20 */ /* 0x000fce0000410000 */
[----:B------:R1:W1:Y:S08]  /*29f0*/  MUFU.TANH R25, R23 ;  /* 0x0000001700197308 */ /* 0x0002700000002400 */
[----:B------:R-:W1:Y:S08]  /*2a00*/  MUFU.TANH R22, R22 ;  /* 0x0000001600167308 */ /* 0x000e700000002400 */
[----:B------:R1:W1:Y:S08]  /*2a10*/  MUFU.TANH R24, R14 ;  /* 0x0000000e00187308 */ /* 0x0002700000002400 */
[----:B------:R1:W1:Y:S08]  /*2a20*/  MUFU.TANH R23, R15 ;  /* 0x0000000f00177308 */ /* 0x0002700000002400 */
[----:B------:R1:W1:Y:S08]  /*2a30*/  MUFU.TANH R17, R8 ;  /* 0x0000000800117308 */ /* 0x0002700000002400 */
[----:B------:R1:W1:Y:S08]  /*2a40*/  MUFU.TANH R16, R9 ;  /* 0x0000000900107308 */ /* 0x0002700000002400 */
[----:B------:R1:W1:Y:S08]  /*2a50*/  MUFU.TANH R21, R10 ;  /* 0x0000000a00157308 */ /* 0x0002700000002400 */
[----:B------:R1:W1:Y:S01]  /*2a60*/  MUFU.TANH R20, R11 ;  /* 0x0000000b00147308 */ /* 0x0002620000002400 */
[----:B------:R-:W-:Y:S06]  /*2a70*/  BAR.SYNC.DEFER_BLOCKING 0x0 ;  /* 0x0000000000007b1d */ /* 0x000fec0000010000 */
[----:B------:R-:W-:Y:S05]  /*2a80*/  @!P1 BRA `(.L_x_1) ;  /* 0x0000026000009947 */ /* 0x000fea0003800000 */
[----:B--234-:R-:W-:Y:S01]  /*2a90*/  ULEA.HI.SX32 UR5, UR18, 0xfffffffe, 0x19 ;  /* 0xfffffffe12057891 */ /* 0x01cfe2000f8fca3f */
[----:B-1----:R-:W-:-:S03]  /*2aa0*/  IMAD.SHL.U32 R14, R135, 0x2, RZ ;  /* 0x00000002870e7824 */ /* 0x002fc600078e00ff */
[----:B------:R-:W-:Y:S02]  /*2ab0*/  USHF.R.S32.HI UR4, URZ, 0x1f, UR5 ;  /* 0x0000001f3f047899 */ /* 0x000fe40008011405 */
[----:B------:R-:W-:Y:S01]  /*2ac0*/  UIMAD UR9, UR9, UR5, URZ ;  /* 0x00000005090972a4 */ /* 0x000fe2000f8e023f */
[----:B------:R-:W-:Y:S01]  /*2ad0*/  IMAD.U32 R6, RZ, RZ, UR5 ;  /* 0x00000005ff067e24 */ /* 0x000fe2000f8e00ff */
[----:B------:R-:W-:Y:S02]  /*2ae0*/  USHF.L.U32 UR5, UR6, 0x6, URZ ;  /* 0x0000000606057899 */ /* 0x000fe4000800063f */
[----:B------:R-:W-:Y:S01]  /*2af0*/  UIMAD UR4, UR4, UR10, UR9 ;  /* 0x0000000a040472a4 */ /* 0x000fe2000f8e0209 */
[----:B------:R-:W-:Y:S01]  /*2b00*/  IMAD.WIDE.U32 R6, R6, UR10, R136 ;  /* 0x0000000a06067c25 */ /* 0x000fe2000f8e0088 */
[----:B------:R-:W-:Y:S02]  /*2b10*/  USHF.L.U64.HI UR6, UR6, 0x6, UR7 ;  /* 0x0000000606067899 */ /* 0x000fe40008010207 */
[----:B------:R-:W-:Y:S01]  /*2b20*/  UIADD3 UR7, UP0, UR20, 0x80, URZ ;  /* 0x0000008014077890 */ /* 0x000fe2000ff1e03f */
[----:B------:R-:W-:Y:S01]  /*2b30*/  IMAD.U32 R12, RZ, RZ, UR5 ;  /* 0x00000005ff0c7e24 */ /* 0x000fe2000f8e00ff */
[----:B------:R-:W-:-:S02]  /*2b40*/  IADD3 R3, R7, UR4, RZ ;  /* 0x0000000407037c10 */ /* 0x000fc4000fffe0ff */
[----:B------:R-:W-:Y:S01]  /*2b50*/  LEA R2, P2, R6, c[0x0][0x1c8], 0x1 ;  /* 0x0000720006027a11 */ /* 0x000fe200078408ff */
[----:B------:R-:W-:-:S03]  /*2b60*/  UIADD3.X UR4, URZ, UR14, URZ, UP0, !UPT ;  /* 0x0000000e3f047290 */ /* 0x000fc600087fe43f */
[----:B------:R-:W-:Y:S02]  /*2b70*/  LEA.HI.X R3, R6, c[0x0][0x1cc], R3, 0x1, P2 ;  /* 0x0000730006037a11 */ /* 0x000fe400010f0c03 */
[----:B------:R-:W-:Y:S02]  /*2b80*/  IADD3 R6, P5, R2, UR5, RZ ;  /* 0x0000000502067c10 */ /* 0x000fe4000ffbe0ff */
[----:B------:R-:W-:Y:S01]  /*2b90*/  IADD3 R12, P4, P2, R12, 0x80, R2 ;  /* 0x000000800c0c7810 */ /* 0x000fe20007a9e002 */
[----:B------:R-:W-:Y:S01]  /*2ba0*/  @!PT LDS RZ, [RZ] ;  /* 0x00000000fffff984 */ /* 0x000fe20000000800 */
[----:B------:R-:W-:Y:S01]  /*2bb0*/  @!PT LDS RZ, [RZ] ;  /* 0x00000000fffff984 */ /* 0x000fe20000000800 */
[----:B------:R-:W-:Y:S01]  /*2bc0*/  @!PT LDS RZ, [RZ] ;  /* 0x00000000fffff984 */ /* 0x000fe20000000800 */
[----:B------:R1:W-:Y:S01]  /*2bd0*/  LDGSTS.E.BYPASS.LTC128B.128 [R14+0x8100], [R2.64], !P3 ;  /* 0x08100000020e7fae */ /* 0x0003e2000d901d56 */
[----:B------:R-:W-:Y:S02]  /*2be0*/  IADD3.X R7, R3, UR6, RZ, P5, !PT ;  /* 0x0000000603077c10 */ /* 0x000fe4000affe4ff */
[----:B------:R-:W-:Y:S01]  /*2bf0*/  IADD3.X R13, RZ, UR6, R3, P4, P2 ;  /* 0x00000006ff0d7c10 */ /* 0x000fe2000a7e4403 */
[----:B------:R1:W-:Y:S01]  /*2c00*/  LDGSTS.E.BYPASS.LTC128B.128 [R14+0xc100], [R2.64+0x80], !P0 ;  /* 0x0c100080020e7fae */ /* 0x0003e2000c101d56 */
[----:B------:R-:W-:-:S03]  /*2c10*/  IADD3 R10, P5, R6, UR7, RZ ;  /* 0x00000007060a7c10 */ /* 0x000fc6000ffbe0ff */
[----:B------:R2:W-:Y:S01]  /*2c20*/  LDGSTS.E.BYPASS.LTC128B.128 [R14+0x9100], [R6.64], !P3 ;  /* 0x09100000060e7fae */ /* 0x0005e2000d901d56 */
[----:B------:R-:W-:-:S03]  /*2c30*/  IADD3.X R11, R7, UR4, RZ, P5, !PT ;  /* 0x00000004070b7c10 */ /* 0x000fc6000affe4ff */
[----:B------:R3:W-:Y:S01]  /*2c40*/  LDGSTS.E.BYPASS.LTC128B.128 [R14+0xd100], [R12.64], !P0 ;  /* 0x0d1000000c0e7fae */ /* 0x0007e2000c101d56 */
[----:B-1----:R-:W-:-:S04]  /*2c50*/  IADD3 R2, P2, R6, UR5, RZ ;  /* 0x0000000506027c10 */ /* 0x002fc8000ff5e0ff */
[----:B------:R-:W-:Y:S02]  /*2c60*/  IADD3.X R3, R7, UR6, RZ, P2, !PT ;  /* 0x0000000607037c10 */ /* 0x000fe400097fe4ff */
[C---:B------:R-:W-:Y:S02]  /*2c70*/  IADD3 R8, P4, R2.reuse, UR5, RZ ;  /* 0x0000000502087c10 */ /* 0x040fe4000ff9e0ff */
[----:B--2---:R-:W-:Y:S01]  /*2c80*/  IADD3 R6, P2, R2, UR7, RZ ;  /* 0x0000000702067c10 */ /* 0x004fe2000ff5e0ff */
[----:B------:R3:W-:Y:S01]  /*2c90*/  LDGSTS.E.BYPASS.LTC128B.128 [R14+0xa100], [R2.64], !P3 ;  /* 0x0a100000020e7fae */ /* 0x0007e2000d901d56 */
[C---:B------:R-:W-:Y:S02]  /*2ca0*/  IADD3.X R9, R3.reuse, UR6, RZ, P4, !PT ;  /* 0x0000000603097c10 */ /* 0x040fe4000a7fe4ff */
[----:B------:R-:W-:Y:S01]  /*2cb0*/  IADD3.X R7, R3, UR4, RZ, P2, !PT ;  /* 0x0000000403077c10 */ /* 0x000fe200097fe4ff */
[----:B------:R3:W-:Y:S04]  /*2cc0*/  LDGSTS.E.BYPASS.LTC128B.128 [R14+0xe100], [R10.64], !P0 ;  /* 0x0e1000000a0e7fae */ /* 0x0007e8000c101d56 */
[----:B------:R3:W-:Y:S04]  /*2cd0*/  LDGSTS.E.BYPASS.LTC128B.128 [R14+0xb100], [R8.64], !P3 ;  /* 0x0b100000080e7fae */ /* 0x0007e8000d901d56 */
[----:B------:R3:W-:Y:S02]  /*2ce0*/  LDGSTS.E.BYPASS.LTC128B.128 [R14+0xf100], [R6.64], !P0 ;  /* 0x0f100000060e7fae */ /* 0x0007e4000c101d56 */
.L_x_1:
[----:B-1234-:R-:W-:Y:S01]  /*2cf0*/  SHF.R.S32.HI R2, RZ, 0x1f, R132 ;  /* 0x0000001fff027819 */ /* 0x01efe20000011484 */
[----:B------:R-:W-:Y:S01]  /*2d00*/  UIMAD UR8, UR13, -0x80, UR8 ;  /* 0xffffff800d0878a4 */ /* 0x000fe2000f8e0208 */
[----:B------:R-:W-:Y:S01]  /*2d10*/  IMAD.SHL.U32 R213, R4, 0x2, RZ ;  /* 0x0000000204d57824 */ /* 0x000fe200078e00ff */
[----:B------:R-:W0:Y:S01]  /*2d20*/  LDGDEPBAR ;  /* 0x00000000000079af */ /* 0x000e220000000000 */
[----:B------:R-:W-:-:S02]  /*2d30*/  LEA.HI R3, R2, R132, RZ, 0x2 ;  /* 0x0000008402037211 */ /* 0x000fc400078f10ff */
[--C-:B------:R-:W-:Y:S02]  /*2d40*/  IMAD R214, R5, 0x2, R213.reuse ;  /* 0x0000000205d67824 */ /* 0x100fe400078e02d5 */
[----:B------:R-:W-:Y:S01]  /*2d50*/  LOP3.LUT R2, R3, 0x7ffffffc, RZ, 0xc0, !PT ;  /* 0x7ffffffc03027812 */ /* 0x000fe200078ec0ff */
[----:B------:R1:W-:Y:S01]  /*2d60*/  STL [R1+0x50], R3 ;  /* 0x0000500301007387 */ /* 0x0003e20000100800 */
[C---:B------:R-:W-:Y:S02]  /*2d70*/  IMAD R217, R0.reuse, 0x2, R213 ;  /* 0x0000000200d97824 */ /* 0x040fe400078e02d5 */
[----:B------:R-:W-:Y:S02]  /*2d80*/  IMAD R216, R0, 0x2, R214 ;  /* 0x0000000200d87824 */ /* 0x000fe400078e02d6 */
[----:B------:R-:W-:Y:S02]  /*2d90*/  IMAD.IADD R2, R132, 0x1, -R2 ;  /* 0x0000000184027824 */ /* 0x000fe400078e0a02 */
[----:B-1----:R-:W-:-:S04]  /*2da0*/  IMAD.U32 R3, RZ, RZ, UR8 ;  /* 0x00000008ff037e24 */ /* 0x002fc8000f8e00ff */
[----:B------:R-:W-:-:S05]  /*2db0*/  IMAD R2, R2, -0x2, R3 ;  /* 0xfffffffe02027824 */ /* 0x000fca00078e0203 */
[C---:B------:R-:W-:Y:S02]  /*2dc0*/  ISETP.GT.AND P6, PT, R2.reuse, RZ, PT ;  /* 0x000000ff0200720c */ /* 0x040fe40003fc4270 */
[C---:B------:R-:W-:Y:S02]  /*2dd0*/  ISETP.GT.AND P5, PT, R2.reuse, 0x1, PT ;  /* 0x000000010200780c */ /* 0x040fe40003fa4270 */
[----:B------:R-:W-:Y:S02]  /*2de0*/  ISETP.GT.AND P4, PT, R2, 0x8, PT ;  /* 0x000000080200780c */ /* 0x000fe40003f84270 */
[----:B------:R-:W-:Y:S02]  /*2df0*/  FSEL R8, R134, -INF , P6 ;  /* 0xff80000086087808 */ /* 0x000fe40003000000 */
[----:B------:R-:W-:Y:S02]  /*2e00*/  FSEL R9, R133, -INF , P5 ;  /* 0xff80000085097808 */ /* 0x000fe40002800000 */
[----:B------:R-:W-:-:S02]  /*2e10*/  ISETP.GT.AND P2, PT, R2, 0x9, PT ;  /* 0x000000090200780c */ /* 0x000fc40003f44270 */
[----:B------:R-:W-:Y:S02]  /*2e20*/  FSEL R10, R129, -INF , P4 ;  /* 0xff800000810a7808 */ /* 0x000fe40002000000 */
[----:B------:R-:W-:Y:S02]  /*2e30*/  FMNMX.FTZ R68, R8, R9, !PT ;  /* 0x0000000908447209 */ /* 0x000fe40007810000 */
[----:B------:R-:W-:Y:S02]  /*2e40*/  FSEL R12, R131, -INF , P6 ;  /* 0xff800000830c7808 */ /* 0x000fe40003000000 */
[----:B------:R-:W-:Y:S02]  /*2e50*/  ISETP.GT.AND P6, PT, R2, 0x10, PT ;  /* 0x000000100200780c */ /* 0x000fe40003fc4270 */
[----:B------:R-:W-:Y:S02]  /*2e60*/  FSEL R11, R128, -INF , P2 ;  /* 0xff800000800b7808 */ /* 0x000fe40001000000 */
[----:B------:R-:W-:-:S02]  /*2e70*/  FMNMX.FTZ R68, R10, R68, !PT ;  /* 0x000000440a447209 */ /* 0x000fc40007810000 */
[----:B------:R-:W-:Y:S02]  /*2e80*/  FSEL R13, R130, -INF , P5 ;  /* 0xff800000820d7808 */ /* 0x000fe40002800000 */
[C---:B------:R-:W-:Y:S02]  /*2e90*/  ISETP.GT.AND P5, PT, R2.reuse, 0x11, PT ;  /* 0x000000110200780c */ /* 0x040fe40003fa4270 */
[----:B------:R-:W-:Y:S02]  /*2ea0*/  FSEL R28, R105, -INF , P6 ;  /* 0xff800000691c7808 */ /* 0x000fe40003000000 */
[----:B------:R-:W-:Y:S02]  /*2eb0*/  FMNMX.FTZ R68, R11, R68, !PT ;  /* 0x000000440b447209 */ /* 0x000fe40007810000 */
        /* <DEDUP_REMOVED lines=9> */
[----:B------:R-:W-:Y:S02]  /*2f50*/  ISETP.GT.AND P6, PT, R2, 0x20, PT ;  /* 0x000000200200780c */ /* 0x000fe40003fc4270 */
[----:B------:R-:W-:Y:S02]  /*2f60*/  FSEL R31, R96, -INF , P2 ;  /* 0xff800000601f7808 */ /* 0x000fe40001000000 */
[----:B------:R-:W-:Y:S02]  /*2f70*/  FMNMX.FTZ R68, R30, R68, !PT ;  /* 0x000000441e447209 */ /* 0x000fe40007810000 */
[----:B------:R-:W-:Y:S02]  /*2f80*/  FSEL R33, R98, -INF , P5 ;  /* 0xff80000062217808 */ /* 0x000fe40002800000 */
[----:B------:R-:W-:-:S02]  /*2f90*/  ISETP.GT.AND P5, PT, R2, 0x21, PT ;  /* 0x000000210200780c */ /* 0x000fc40003fa4270 */
[----:B------:R-:W-:Y:S02]  /*2fa0*/  FSEL R71, R93, -INF , P6 ;  /* 0xff8000005d477808 */ /* 0x000fe40003000000 */
[----:B------:R-:W-:Y:S02]  /*2fb0*/  FMNMX.FTZ R68, R31, R68, !PT ;  /* 0x000000441f447209 */ /* 0x000fe40007810000 */
[----:B------:R-:W-:Y:S02]  /*2fc0*/  FMNMX.FTZ R3, R12, R13, !PT ;  /* 0x0000000d0c037209 */ /* 0x000fe40007810000 */
[----:B------:R-:W-:Y:S02]  /*2fd0*/  FSEL R69, R95, -INF , P4 ;  /* 0xff8000005f457808 */ /* 0x000fe40002000000 */
[----:B------:R-:W-:Y:S02]  /*2fe0*/  ISETP.GT.AND P4, PT, R2, 0x28, PT ;  /* 0x000000280200780c */ /* 0x000fe40003f84270 */
[----:B------:R-:W-:-:S02]  /*2ff0*/  FSEL R109, R92, -INF , P5 ;  /* 0xff8000005c6d7808 */ /* 0x000fc40002800000 */
[----:B------:R-:W-:Y:S02]  /*3000*/  FMNMX.FTZ R68, R71, R68, !PT ;  /* 0x0000004447447209 */ /* 0x000fe40007810000 */
[----:B------:R-:W-:Y:S02]  /*3010*/  FMNMX.FTZ R3, R14, R3, !PT ;  /* 0x000000030e037209 */ /* 0x000fe40007810000 */
[----:B------:R-:W-:Y:S02]  /*3020*/  FSEL R70, R94, -INF , P2 ;  /* 0xff8000005e467808 */ /* 0x000fe40001000000 */
[----:B------:R-:W-:Y:S02]  /*3030*/  ISETP.GT.AND P2, PT, R2, 0x29, PT ;  /* 0x000000290200780c */ /* 0x000fe40003f44270 */
[----:B------:R-:W-:Y:S02]  /*3040*/  FSEL R108, R89, -INF , P4 ;  /* 0xff800000596c7808 */ /* 0x000fe40002000000 */
[----:B------:R-:W-:-:S02]  /*3050*/  FMNMX.FTZ R68, R109, R68, !PT ;  /* 0x000000446d447209 */ /* 0x000fc40007810000 */
[----:B------:R-:W-:Y:S02]  /*3060*/  FMNMX.FTZ R3, R15, R3, !PT ;  /* 0x000000030f037209 */ /* 0x000fe40007810000 */
[----:B------:R-:W-:Y:S02]  /*3070*/  FSEL R112, R91, -INF , P6 ;  /* 0xff8000005b707808 */ /* 0x000fe40003000000 */
[----:B------:R-:W-:Y:S02]  /*3080*/  ISETP.GT.AND P6, PT, R2, 0x30, PT ;  /* 0x000000300200780c */ /* 0x000fe40003fc4270 */
[----:B------:R-:W-:Y:S02]  /*3090*/  FSEL R110, R88, -INF , P2 ;  /* 0xff800000586e7808 */ /* 0x000fe40001000000 */
[----:B------:R-:W-:Y:S02]  /*30a0*/  FMNMX.FTZ R68, R108, R68, !PT ;  /* 0x000000446c447209 */ /* 0x000fe40007810000 */
[----:B------:R-:W-:-:S02]  /*30b0*/  FMNMX.FTZ R3, R32, R3, !PT ;  /* 0x0000000320037209 */ /* 0x000fc40007810000 */
[----:B------:R-:W-:Y:S02]  /*30c0*/  FSEL R113, R90, -INF , P5 ;  /* 0xff8000005a717808 */ /* 0x000fe40002800000 */
[----:B------:R-:W-:Y:S02]  /*30d0*/  ISETP.GT.AND P5, PT, R2, 0x31, PT ;  /* 0x000000310200780c */ /* 0x000fe40003fa4270 */
[----:B------:R-:W-:Y:S02]  /*30e0*/  FSEL R136, R85, -INF , P6 ;  /* 0xff80000055887808 */ /* 0x000fe40003000000 */
[----:B------:R-:W-:Y:S02]  /*30f0*/  FMNMX.FTZ R68, R110, R68, !PT ;  /* 0x000000446e447209 */ /* 0x000fe40007810000 */
[----:B------:R-:W-:Y:S02]  /*3100*/  FMNMX.FTZ R3, R33, R3, !PT ;  /* 0x0000000321037209 */ /* 0x000fe40007810000 */
[----:B------:R-:W-:-:S02]  /*3110*/  FSEL R124, R87, -INF , P4 ;  /* 0xff800000577c7808 */ /* 0x000fc40002000000 */
[----:B------:R-:W-:Y:S02]  /*3120*/  ISETP.GT.AND P4, PT, R2, 0x38, PT ;  /* 0x000000380200780c */ /* 0x000fe40003f84270 */
[----:B------:R-:W-:Y:S02]  /*3130*/  FSEL R138, R84, -INF , P5 ;  /* 0xff800000548a7808 */ /* 0x000fe40002800000 */
[----:B------:R-:W-:Y:S02]  /*3140*/  FMNMX.FTZ R68, R136, R68, !PT ;  /* 0x0000004488447209 */ /* 0x000fe40007810000 */
        /* <DEDUP_REMOVED lines=59> */
[----:B------:R-:W-:Y:S01]  /*3500*/  FMNMX.FTZ R68, R193, R68, !PT ;  /* 0x00000044c1447209 */ /* 0x000fe20007810000 */
[----:B------:R-:W-:Y:S01]  /*3510*/  LDSM.16.MT88.4 R40, [R214+0x4100] ;  /* 0x00410000d628783b */ /* 0x000fe20000004200 */
        /* <DEDUP_REMOVED lines=12> */
[----:B------:R-:W-:Y:S01]  /*35e0*/  ISETP.GT.AND P5, PT, R2, 0x71, PT ;  /* 0x000000710200780c */ /* 0x000fe20003fa4270 */
[----:B------:R-:W-:Y:S01]  /*35f0*/  LDSM.16.MT88.4 R36, [R213+0x900] ;  /* 0x00090000d524783b */ /* 0x000fe20000004200 */
        /* <DEDUP_REMOVED lines=14> */
[----:B------:R-:W-:Y:S01]  /*36e0*/  FMNMX.FTZ R68, R244, R68, !PT ;  /* 0x00000044f4447209 */ /* 0x000fe20007810000 */
[----:B------:R-:W-:Y:S01]  /*36f0*/  LDSM.16.MT88.4 R16, [R214+0x100] ;  /* 0x00010000d610783b */ /* 0x000fe20000004200 */
[----:B------:R-:W-:Y:S02]  /*3700*/  FMNMX.FTZ R2, R206, R2, !PT ;  /* 0x00000002ce027209 */ /* 0x000fe40007810000 */
[----:B------:R-:W-:Y:S02]  /*3710*/  FMNMX.FTZ R68, R247, R68, !PT ;  /* 0x00000044f7447209 */ /* 0x000fe40007810000 */
[----:B------:R-:W-:Y:S02]  /*3720*/  FMNMX.FTZ R2, R205, R2, !PT ;  /* 0x00000002cd027209 */ /* 0x000fe40007810000 */
[----:B------:R-:W-:Y:S01]  /*3730*/  FSEL R248, R24, -INF , P6 ;  /* 0xff80000018f87808 */ /* 0x000fe20003000000 */
[----:B------:R-:W1:Y:S01]  /*3740*/  SHFL.BFLY PT, R3, R68, 0x2, 0x1f ;  /* 0x0c401f0044037f89 */ /* 0x000e6200000e0000 */
[----:B------:R-:W-:-:S02]  /*3750*/  FMNMX.FTZ R2, R207, R2, !PT ;  /* 0x00000002cf027209 */ /* 0x000fc40007810000 */
[----:B------:R-:W-:Y:S01]  /*3760*/  FSEL R250, R23, -INF , P5 ;  /* 0xff80000017fa7808 */ /* 0x000fe20002800000 */
[----:B------:R-:W-:Y:S01]  /*3770*/  LDSM.16.MT88.4 R24, [R216+0x100] ;  /* 0x00010000d818783b */ /* 0x000fe20000004200 */
[----:B------:R-:W-:Y:S02]  /*3780*/  FMNMX.FTZ R2, R235, R2, !PT ;  /* 0x00000002eb027209 */ /* 0x000fe40007810000 */
[----:B------:R-:W-:Y:S02]  /*3790*/  FSEL R249, R21, -INF , P4 ;  /* 0xff80000015f97808 */ /* 0x000fe40002000000 */
[----:B------:R-:W-:Y:S02]  /*37a0*/  FMNMX.FTZ R2, R248, R2, !PT ;  /* 0x00000002f8027209 */ /* 0x000fe40007810000 */
[----:B------:R-:W-:Y:S02]  /*37b0*/  FSEL R114, R20, -INF , P2 ;  /* 0xff80000014727808 */ /* 0x000fe40001000000 */
[----:B------:R-:W-:Y:S01]  /*37c0*/  FMNMX.FTZ R2, R250, R2, !PT ;  /* 0x00000002fa027209 */ /* 0x000fe20007810000 */
[----:B------:R-:W-:Y:S03]  /*37d0*/  LDSM.16.MT88.4 R20, [R213+0x100] ;  /* 0x00010000d514783b */ /* 0x000fe60000004200 */
[----:B------:R-:W-:-:S04]  /*37e0*/  FMNMX.FTZ R2, R249, R2, !PT ;  /* 0x00000002f9027209 */ /* 0x000fc80007810000 */
[----:B------:R-:W-:Y:S02]  /*37f0*/  FMNMX.FTZ R2, R114, R2, !PT ;  /* 0x0000000272027209 */ /* 0x000fe40007810000 */
[----:B-1----:R-:W-:-:S03]  /*3800*/  FMNMX.FTZ R68, R68, R3, !PT ;  /* 0x0000000344447209 */ /* 0x002fc60007810000 */
[----:B------:R-:W1:Y:S04]  /*3810*/  SHFL.BFLY PT, R3, R2, 0x2, 0x1f ;  /* 0x0c401f0002037f89 */ /* 0x000e6800000e0000 */
[----:B------:R-:W2:Y:S01]  /*3820*/  SHFL.BFLY PT, R6, R68, 0x1, 0x1f ;  /* 0x0c201f0044067f89 */ /* 0x000ea200000e0000 */
[----:B-1----:R-:W-:Y:S02]  /*3830*/  FMNMX.FTZ R2, R2, R3, !PT ;  /* 0x0000000302027209 */ /* 0x002fe40007810000 */
[----:B--2---:R-:W-:-:S03]  /*3840*/  FMNMX.FTZ R68, R68, R6, !PT ;  /* 0x0000000644447209 */ /* 0x004fc60007810000 */
[----:B------:R-:W1:Y:S01]  /*3850*/  SHFL.BFLY PT, R7, R2, 0x1, 0x1f ;  /* 0x0c201f0002077f89 */ /* 0x000e6200000e0000 */
[C---:B------:R-:W-:Y:S01]  /*3860*/  FSETP.NEU.FTZ.AND P2, PT, R68.reuse, -INF , PT ;  /* 0xff8000004400780b */ /* 0x040fe20003f5d000 */
[----:B------:R-:W-:-:S05]  /*3870*/  FMUL.FTZ R6, R68, c[0x0][0x2d0] ;  /* 0x0000b40044067a20 */ /* 0x000fca0000410000 */
[----:B------:R-:W-:-:S05]  /*3880*/  FSEL R6, R6, RZ, P2 ;  /* 0x000000ff06067208 */ /* 0x000fca0001000000 */
[--C-:B------:R-:W-:Y:S02]  /*3890*/  FFMA.FTZ R3, R8, c[0x0][0x2d0], -R6.reuse ;  /* 0x0000b40008037a23 */ /* 0x100fe40000010806 */
[--C-:B------:R-:W-:Y:S02]  /*38a0*/  FFMA.FTZ R0, R28, c[0x0][0x2d0], -R6.reuse ;  /* 0x0000b4001c007a23 */ /* 0x100fe40000010806 */
[----:B------:R2:W-:Y:S08]  /*38b0*/  MUFU.EX2 R163, R3 ;  /* 0x0000000300a37308 */ /* 0x0005f00000000800 */
[----:B------:R3:W-:Y:S01]  /*38c0*/  MUFU.EX2 R161, R0 ;  /* 0x0000000000a17308 */ /* 0x0007e20000000800 */
[----:B--2---:R-:W-:-:S07]  /*38d0*/  FFMA.FTZ R3, R9, c[0x0][0x2d0], -R6 ;  /* 0x0000b40009037a23 */ /* 0x004fce0000010806 */
[----:B------:R1:W2:Y:S01]  /*38e0*/  MUFU.EX2 R111, R3 ;  /* 0x00000003006f7308 */ /* 0x0002a20000000800 */
[----:B---3--:R-:W-:-:S07]  /*38f0*/  FFMA.FTZ R0, R29, c[0x0][0x2d0], -R6 ;  /* 0x0000b4001d007a23 */ /* 0x008fce0000010806 */
[----:B------:R3:W-:Y:S01]  /*3900*/  MUFU.EX2 R180, R0 ;  /* 0x0000000000b47308 */ /* 0x0007e20000000800 */
[----:B-1----:R-:W-:Y:S01]  /*3910*/  FMNMX.FTZ R3, R2, R7, !PT ;  /* 0x0000000702037209 */ /* 0x002fe20007810000 */
[--C-:B------:R-:W-:Y:S01]  /*3920*/  FFMA.FTZ R2, R10, c[0x0][0x2d0], -R6.reuse ;  /* 0x0000b4000a027a23 */ /* 0x100fe20000010806 */
[----:B--2---:R-:W-:Y:S01]  /*3930*/  F2FP.PACK_AB R8, R111, R163 ;  /* 0x000000a36f08723e */ /* 0x004fe200000000ff */
[----:B------:R-:W-:Y:S01]  /*3940*/  FFMA.FTZ R7, R11, c[0x0][0x2d0], -R6 ;  /* 0x0000b4000b077a23 */ /* 0x000fe20000010806 */
[----:B------:R-:W-:-:S03]  /*3950*/  FSETP.NEU.FTZ.AND P2, PT, R3, -INF , PT ;  /* 0xff8000000300780b */ /* 0x000fc60003f5d000 */
[----:B------:R1:W-:Y:S01]  /*3960*/  MUFU.EX2 R34, R2 ;  /* 0x0000000200227308 */ /* 0x0003e20000000800 */
[----:B---3--:R-:W-:-:S07]  /*3970*/  FFMA.FTZ R0, R30, c[0x0][0x2d0], -R6 ;  /* 0x0000b4001e007a23 */ /* 0x008fce0000010806 */
[----:B------:R2:W-:Y:S01]  /*3980*/  MUFU.EX2 R162, R7 ;  /* 0x0000000700a27308 */ /* 0x0005e20000000800 */
[----:B-1----:R-:W-:-:S07]  /*3990*/  FMUL.FTZ R2, R3, c[0x0][0x2d0] ;  /* 0x0000b40003027a20 */ /* 0x002fce0000410000 */
[----:B------:R1:W-:Y:S01]  /*39a0*/  MUFU.EX2 R179, R0 ;  /* 0x0000000000b37308 */ /* 0x0003e20000000800 */
[----:B------:R-:W-:Y:S01]  /*39b0*/  FSEL R2, R2, RZ, P2 ;  /* 0x000000ff02027208 */ /* 0x000fe20001000000 */
[----:B--2---:R-:W-:-:S04]  /*39c0*/  IMAD.MOV.U32 R7, RZ, RZ, R114 ;  /* 0x000000ffff077224 */ /* 0x004fc800078e0072 */
[----:B------:R-:W-:-:S04]  /*39d0*/  FFMA.FTZ R4, R12, c[0x0][0x2d0], -R2 ;  /* 0x0000b4000c047a23 */ /* 0x000fc80000010802 */
[----:B------:R2:W-:Y:S01]  /*39e0*/  MUFU.EX2 R169, R4 ;  /* 0x0000000400a97308 */ /* 0x0005e20000000800 */
[----:B-1----:R-:W-:Y:S02]  /*39f0*/  FFMA.FTZ R0, R31, c[0x0][0x2d0], -R6 ;  /* 0x0000b4001f007a23 */ /* 0x002fe40000010806 */
[----:B------:R-:W-:Y:S05]  /*3a00*/  LDSM.16.MT88.4 R28, [R217+0x900] ;  /* 0x00090000d91c783b */ /* 0x000fea0000004200 */
[----:B------:R1:W-:Y:S01]  /*3a10*/  MUFU.EX2 R5, R0 ;  /* 0x0000000000057308 */ /* 0x0003e20000000800 */
[----:B--2---:R-:W-:-:S07]  /*3a20*/  FFMA.FTZ R4, R13, c[0x0][0x2d0], -R2 ;  /* 0x0000b4000d047a23 */ /* 0x004fce0000010802 */
[----:B------:R2:W3:Y:S01]  /*3a30*/  MUFU.EX2 R168, R4 ;  /* 0x0000000400a87308 */ /* 0x0004e20000000800 */
[----:B-1----:R-:W-:-:S07]  /*3a40*/  FFMA.FTZ R0, R32, c[0x0][0x2d0], -R2 ;  /* 0x0000b40020007a23 */ /* 0x002fce0000010802 */
[----:B------:R1:W-:Y:S01]  /*3a50*/  MUFU.EX2 R160, R0 ;  /* 0x0000000000a07308 */ /* 0x0003e20000000800 */
[----:B--2---:R-:W-:Y:S01]  /*3a60*/  FFMA.FTZ R4, R14, c[0x0][0x2d0], -R2 ;  /* 0x0000b4000e047a23 */ /* 0x004fe20000010802 */
[----:B---3--:R-:W-:-:S06]  /*3a70*/  F2FP.PACK_AB R9, R168, R169 ;  /* 0x000000a9a809723e */ /* 0x008fcc00000000ff */
[----:B------:R2:W-:Y:S01]  /*3a80*/  MUFU.EX2 R178, R4 ;  /* 0x0000000400b27308 */ /* 0x0005e20000000800 */
[----:B-1----:R-:W-:-:S07]  /*3a90*/  FFMA.FTZ R0, R33, c[0x0][0x2d0], -R2 ;  /* 0x0000b40021007a23 */ /* 0x002fce0000010802 */
[----:B------:R1:W-:Y:S01]  /*3aa0*/  MUFU.EX2 R251, R0 ;  /* 0x0000000000fb7308 */ /* 0x0003e20000000800 */
[--C-:B--2---:R-:W-:Y:S02]  /*3ab0*/  FFMA.FTZ R4, R15, c[0x0][0x2d0], -R2.reuse ;  /* 0x0000b4000f047a23 */ /* 0x104fe40000010802 */
[----:B------:R-:W2:Y:S05]  /*3ac0*/  LDSM.16.MT88.4 R12, [R217+0x100] ;  /* 0x00010000d90c783b */ /* 0x000eaa0000004200 */
[----:B------:R3:W4:Y:S01]  /*3ad0*/  MUFU.EX2 R115, R4 ;  /* 0x0000000400737308 */ /* 0x0007220000000800 */
[----:B-1----:R-:W-:-:S07]  /*3ae0*/  FFMA.FTZ R0, R69, c[0x0][0x2d0], -R2 ;  /* 0x0000b40045007a23 */ /* 0x002fce0000010802 */
[----:B------:R1:W-:Y:S01]  /*3af0*/  MUFU.EX2 R252, R0 ;  /* 0x0000000000fc7308 */ /* 0x0003e20000000800 */
[----:B---3--:R-:W-:Y:S01]  /*3b00*/  IMAD.MOV.U32 R4, RZ, RZ, R34 ;  /* 0x000000ffff047224 */ /* 0x008fe200078e0022 */
[----:B----4-:R-:W-:Y:S01]  /*3b10*/  F2FP.PACK_AB R11, R115, R178 ;  /* 0x000000b2730b723e */ /* 0x010fe200000000ff */
[----:B------:R-:W-:Y:S03]  /*3b20*/  LDSM.16.MT88.4 R32, [R214+0x900] ;  /* 0x00090000d620783b */ /* 0x000fe60000004200 */
[----:B------:R-:W-:Y:S01]  /*3b30*/  F2FP.PACK_AB R10, R162, R4 ;  /* 0x00000004a20a723e */ /* 0x000fe200000000ff */
[----:B-1----:R-:W-:Y:S02]  /*3b40*/  FFMA.FTZ R0, R70, c[0x0][0x2d0], -R2 ;  /* 0x0000b40046007a23 */ /* 0x002fe40000010802 */
[----:B------:R-:W-:-:S04]  /*3b50*/  IMAD.MOV.U32 R70, RZ, RZ, R111 ;  /* 0x000000ffff467224 */ /* 0x000fc800078e006f */
[C---:B------:R-:W-:Y:S01]  /*3b60*/  HMMA.16816.F32 R76, R8.reuse, R20, RZ ;  /* 0x00000014084c723c */ /* 0x040fe200000018ff */
[----:B------:R1:W3:Y:S07]  /*3b70*/  MUFU.EX2 R69, R0 ;  /* 0x0000000000457308 */ /* 0x0002ee0000000800 */
[C---:B------:R-:W-:Y:S01]  /*3b80*/  HMMA.16816.F32 R64, R8.reuse, R22, RZ ;  /* 0x000000160840723c */ /* 0x040fe200000018ff */
[----:B------:R-:W4:Y:S07]  /*3b90*/  LDSM.16.MT88.4 R20, [R213+0x4100] ;  /* 0x00410000d514783b */ /* 0x000f2e0000004200 */
[----:B------:R-:W-:Y:S01]  /*3ba0*/  HMMA.16816.F32 R60, R8, R16, RZ ;  /* 0x00000010083c723c */ /* 0x000fe200000018ff */
[----:B-1----:R-:W-:-:S02]  /*3bb0*/  FFMA.FTZ R0, R71, c[0x0][0x2d0], -R6 ;  /* 0x0000b40047007a23 */ /* 0x002fc40000010806 */
[----:B------:R-:W-:Y:S02]  /*3bc0*/  IMAD.MOV.U32 R71, RZ, RZ, R115 ;  /* 0x000000ffff477224 */ /* 0x000fe400078e0073 */
[----:B------:R1:W-:Y:S03]  /*3bd0*/  MUFU.EX2 R243, R0 ;  /* 0x0000000000f37308 */ /* 0x0003e60000000800 */
[C---:B------:R-:W-:Y:S01]  /*3be0*/  HMMA.16816.F32 R56, R8.reuse, R18, RZ ;  /* 0x000000120838723c */ /* 0x040fe200000018ff */
[----:B------:R-:W5:Y:S07]  /*3bf0*/  LDSM.16.MT88.4 R16, [R217+0x4100] ;  /* 0x00410000d910783b */ /* 0x000f6e0000004200 */
[----:B--2---:R-:W-:Y:S01]  /*3c00*/  HMMA.16816.F32 R48, R8, R12, RZ ;  /* 0x0000000c0830723c */ /* 0x004fe200000018ff */
[----:B-1----:R-:W-:-:S07]  /*3c10*/  FFMA.FTZ R0, R109, c[0x0][0x2d0], -R6 ;  /* 0x0000b4006d007a23 */ /* 0x002fce0000010806 */
[C---:B------:R-:W-:Y:S01]  /*3c20*/  HMMA.16816.F32 R44, R8.reuse, R14, RZ ;  /* 0x0000000e082c723c */ /* 0x040fe200000018ff */
[----:B------:R-:W1:Y:S01]  /*3c30*/  LDSM.16.MT88.4 R12, [R216+0x4100] ;  /* 0x00410000d80c783b */ /* 0x000e620000004200 */
[----:B------:R2:W1:Y:S06]  /*3c40*/  MUFU.EX2 R241, R0 ;  /* 0x0000000000f17308 */ /* 0x00046c0000000800 */
[C---:B------:R-:W-:Y:S08]  /*3c50*/  HMMA.16816.F32 R52, R8.reuse, R24, RZ ;  /* 0x000000180834723c */ /* 0x040ff000000018ff */
[----:B------:R-:W-:Y:S01]  /*3c60*/  HMMA.16816.F32 R72, R8, R26, RZ ;  /* 0x0000001a0848723c */ /* 0x000fe200000018ff */
[----:B------:R-:W1:Y:S01]  /*3c70*/  LDSM.16.MT88.4 R24, [R216+0x900] ;  /* 0x00090000d818783b */ /* 0x000e620000004200 */
[----:B--2---:R-:W-:-:S04]  /*3c80*/  FFMA.FTZ R0, R108, c[0x0][0x2d0], -R6 ;  /* 0x0000b4006c007a23 */ /* 0x004fc80000010806 */
[----:B------:R2:W-:Y:S02]  /*3c90*/  MUFU.EX2 R240, R0 ;  /* 0x0000000000f07308 */ /* 0x0005e40000000800 */
[C---:B----4-:R-:W-:Y:S08]  /*3ca0*/  HMMA.16816.F32 R84, R8.reuse, R20, RZ ;  /* 0x000000140854723c */ /* 0x050ff000000018ff */
[----:B------:R-:W-:Y:S01]  /*3cb0*/  HMMA.16816.F32 R88, R8, R22, RZ ;  /* 0x000000160858723c */ /* 0x000fe200000018ff */
[----:B------:R-:W4:Y:S01]  /*3cc0*/  LDSM.16.MT88.4 R20, [R213+0x4900] ;  /* 0x00490000d514783b */ /* 0x000f220000004200 */
[----:B--2---:R-:W-:-:S06]  /*3cd0*/  FFMA.FTZ R0, R110, c[0x0][0x2d0], -R6 ;  /* 0x0000b4006e007a23 */ /* 0x004fcc0000010806 */
[C---:B------:R-:W-:Y:S01]  /*3ce0*/  HMMA.16816.F32 R100, R8.reuse, R40, RZ ;  /* 0x000000280864723c */ /* 0x040fe200000018ff */
[----:B------:R2:W1:Y:S07]  /*3cf0*/  MUFU.EX2 R242, R0 ;  /* 0x0000000000f27308 */ /* 0x00046e0000000800 */
[C---:B------:R-:W-:Y:S01]  /*3d00*/  HMMA.16816.F32 R104, R8.reuse, R42, RZ ;  /* 0x0000002a0868723c */ /* 0x040fe200000018ff */
[----:B------:R-:W3:Y:S07]  /*3d10*/  LDSM.16.MT88.4 R40, [R214+0x4900] ;  /* 0x00490000d628783b */ /* 0x000eee0000004200 */
[----:B-----5:R-:W-:Y:S01]  /*3d20*/  HMMA.16816.F32 R96, R8, R16, RZ ;  /* 0x000000100860723c */ /* 0x020fe200000018ff */
[----:B--2---:R-:W-:-:S04]  /*3d30*/  FFMA.FTZ R0, R112, c[0x0][0x2d0], -R2 ;  /* 0x0000b40070007a23 */ /* 0x004fc80000010802 */
[----:B------:R2:W-:Y:S03]  /*3d40*/  MUFU.EX2 R239, R0 ;  /* 0x0000000000ef7308 */ /* 0x0005e60000000800 */
[C---:B------:R-:W-:Y:S01]  /*3d50*/  HMMA.16816.F32 R92, R8.reuse, R18, RZ ;  /* 0x00000012085c723c */ /* 0x040fe200000018ff */
[----:B------:R-:W5:Y:S07]  /*3d60*/  LDSM.16.MT88.4 R16, [R217+0x4900] ;  /* 0x00490000d910783b */ /* 0x000f6e0000004200 */
[----:B-1----:R-:W-:Y:S01]  /*3d70*/  HMMA.16816.F32 R116, R8, R12, RZ ;  /* 0x0000000c0874723c */ /* 0x002fe200000018ff */
[----:B--2---:R-:W-:-:S07]  /*3d80*/  FFMA.FTZ R0, R113, c[0x0][0x2d0], -R2 ;  /* 0x0000b40071007a23 */ /* 0x004fce0000010802 */
[----:B------:R-:W-:Y:S01]  /*3d90*/  HMMA.16816.F32 R80, R8, R14, RZ ;  /* 0x0000000e0850723c */ /* 0x000fe200000018ff */
[----:B------:R-:W1:Y:S01]  /*3da0*/  LDSM.16.MT88.4 R12, [R216+0x4900] ;  /* 0x00490000d80c783b */ /* 0x000e620000004200 */
[----:B------:R2:W1:Y:S05]  /*3db0*/  MUFU.EX2 R238, R0 ;  /* 0x0000000000ee7308 */ /* 0x00046a0000000800 */
[----:B------:R-:W-:Y:S02]  /*3dc0*/  F2FP.PACK_AB R8, R180, R161 ;  /* 0x000000a1b408723e */ /* 0x000fe400000000ff */
[----:B------:R-:W-:Y:S02]  /*3dd0*/  F2FP.PACK_AB R10, R5, R179 ;  /* 0x000000b3050a723e */ /* 0x000fe400000000ff */
[----:B------:R-:W-:-:S02]  /*3de0*/  F2FP.PACK_AB R9, R251, R160 ;  /* 0x000000a0fb09723e */ /* 0x000fc400000000ff */
[----:B---3--:R-:W-:Y:S01]  /*3df0*/  F2FP.PACK_AB R11, R69, R252 ;  /* 0x000000fc450b723e */ /* 0x008fe200000000ff */
[----:B--2---:R-:W-:-:S06]  /*3e00*/  FFMA.FTZ R0, R124, c[0x0][0x2d0], -R2 ;  /* 0x0000b4007c007a23 */ /* 0x004fcc0000010802 */
[C---:B------:R-:W-:Y:S01]  /*3e10*/  HMMA.16816.F32 R128, R8.reuse, R36, R76 ;  /* 0x000000240880723c */ /* 0x040fe2000000184c */
[----:B------:R2:W-:Y:S07]  /*3e20*/  MUFU.EX2 R237, R0 ;  /* 0x0000000000ed7308 */ /* 0x0005ee0000000800 */
[C---:B------:R-:W-:Y:S01]  /*3e30*/  HMMA.16816.F32 R120, R8.reuse, R38, R64 ;  /* 0x000000260878723c */ /* 0x040fe20000001840 */
[----:B------:R-:W3:Y:S07]  /*3e40*/  LDSM.16.MT88.4 R36, [R213+0x1100] ;  /* 0x00110000d524783b */ /* 0x000eee0000004200 */
[----:B------:R-:W-:Y:S01]  /*3e50*/  HMMA.16816.F32 R76, R8, R32, R60 ;  /* 0x00000020084c723c */ /* 0x000fe2000000183c */
[----:B--2---:R-:W-:-:S04]  /*3e60*/  FFMA.FTZ R0, R132, c[0x0][0x2d0], -R2 ;  /* 0x0000b40084007a23 */ /* 0x004fc80000010802 */
[----:B------:R2:W1:Y:S03]  /*3e70*/  MUFU.EX2 R236, R0 ;  /* 0x0000000000ec7308 */ /* 0x0004660000000800 */
[C---:B------:R-:W-:Y:S01]  /*3e80*/  HMMA.16816.F32 R64, R8.reuse, R34, R56 ;  /* 0x000000220840723c */ /* 0x040fe20000001838 */
[----:B------:R-:W-:Y:S07]  /*3e90*/  LDSM.16.MT88.4 R32, [R214+0x1100] ;  /* 0x00110000d620783b */ /* 0x000fee0000004200 */
[----:B------:R-:W-:Y:S01]  /*3ea0*/  HMMA.16816.F32 R60, R8, R28, R48 ;  /* 0x0000001c083c723c */ /* 0x000fe20000001830 */
[----:B--2---:R-:W-:-:S07]  /*3eb0*/  FFMA.FTZ R0, R136, c[0x0][0x2d0], -R6 ;  /* 0x0000b40088007a23 */ /* 0x004fce0000010806 */
[C---:B------:R-:W-:Y:S01]  /*3ec0*/  HMMA.16816.F32 R48, R8.reuse, R24, R52 ;  /* 0x000000180830723c */ /* 0x040fe20000001834 */
[----:B------:R2:W-:Y:S07]  /*3ed0*/  MUFU.EX2 R192, R0 ;  /* 0x0000000000c07308 */ /* 0x0005ee0000000800 */
[C---:B------:R-:W-:Y:S01]  /*3ee0*/  HMMA.16816.F32 R56, R8.reuse, R26, R72 ;  /* 0x0000001a0838723c */ /* 0x040fe20000001848 */
[----:B------:R-:W1:Y:S07]  /*3ef0*/  LDSM.16.MT88.4 R24, [R217+0x1100] ;  /* 0x00110000d918783b */ /* 0x000e6e0000004200 */
[----:B------:R-:W-:Y:S01]  /*3f00*/  HMMA.16816.F32 R44, R8, R30, R44 ;  /* 0x0000001e082c723c */ /* 0x000fe2000000182c */
[----:B------:R-:W1:Y:S01]  /*3f10*/  LDSM.16.MT88.4 R28, [R216+0x1100] ;  /* 0x00110000d81c783b */ /* 0x000e620000004200 */
[----:B--2---:R-:W-:-:S04]  /*3f20*/  FFMA.FTZ R0, R138, c[0x0][0x2d0], -R6 ;  /* 0x0000b4008a007a23 */ /* 0x004fc80000010806 */
[----:B------:R2:W1:Y:S02]  /*3f30*/  MUFU.EX2 R182, R0 ;  /* 0x0000000000b67308 */ /* 0x0004640000000800 */
[C---:B----4-:R-:W-:Y:S08]  /*3f40*/  HMMA.16816.F32 R112, R8.reuse, R22, R88 ;  /* 0x000000160870723c */ /* 0x050ff00000001858 */
[----:B------:R-:W-:Y:S01]  /*3f50*/  HMMA.16816.F32 R124, R8, R40, R100 ;  /* 0x00000028087c723c */ /* 0x000fe20000001864 */
[----:B--2---:R-:W-:-:S07]  /*3f60*/  FFMA.FTZ R0, R137, c[0x0][0x2d0], -R6 ;  /* 0x0000b40089007a23 */ /* 0x004fce0000010806 */
[C---:B------:R-:W-:Y:S01]  /*3f70*/  HMMA.16816.F32 R108, R8.reuse, R20, R84 ;  /* 0x00000014086c723c */ /* 0x040fe20000001854 */
[----:B------:R-:W2:Y:S01]  /*3f80*/  LDSM.16.MT88.4 R20, [R213+0x5100] ;  /* 0x00510000d514783b */ /* 0x000ea20000004200 */
[----:B------:R4:W-:Y:S06]  /*3f90*/  MUFU.EX2 R181, R0 ;  /* 0x0000000000b57308 */ /* 0x0009ec0000000800 */
[C---:B------:R-:W-:Y:S08]  /*3fa0*/  HMMA.16816.F32 R132, R8.reuse, R42, R104 ;  /* 0x0000002a0884723c */ /* 0x040ff00000001868 */
[----:B-----5:R-:W-:Y:S01]  /*3fb0*/  HMMA.16816.F32 R100, R8, R16, R96 ;  /* 0x000000100864723c */ /* 0x020fe20000001860 */
[----:B----4-:R-:W-:-:S04]  /*3fc0*/  FFMA.FTZ R0, R139, c[0x0][0x2d0], -R6 ;  /* 0x0000b4008b007a23 */ /* 0x010fc80000010806 */
[----:B------:R4:W5:Y:S03]  /*3fd0*/  MUFU.EX2 R183, R0 ;  /* 0x0000000000b77308 */ /* 0x0009660000000800 */
[C---:B------:R-:W-:Y:S01]  /*3fe0*/  HMMA.16816.F32 R92, R8.reuse, R18, R92 ;  /* 0x00000012085c723c */ /* 0x040fe2000000185c */
[----:B------:R-:W-:Y:S07]  /*3ff0*/  LDSM.16.MT88.4 R16, [R217+0x5100] ;  /* 0x00510000d910783b */ /* 0x000fee0000004200 */
[----:B-1----:R-:W-:Y:S01]  /*4000*/  HMMA.16816.F32 R88, R8, R12, R116 ;  /* 0x0000000c0858723c */ /* 0x002fe20000001874 */
[----:B----4-:R-:W-:-:S07]  /*4010*/  FFMA.FTZ R0, R149, c[0x0][0x2d0], -R2 ;  /* 0x0000b40095007a23 */ /* 0x010fce0000010802 */
[----:B------:R-:W-:Y:S01]  /*4020*/  HMMA.16816.F32 R72, R8, R14, R80 ;  /* 0x0000000e0848723c */ /* 0x000fe20000001850 */
[----:B------:R-:W-:Y:S01]  /*4030*/  LDSM.16.MT88.4 R12, [R216+0x5100] ;  /* 0x00510000d80c783b */ /* 0x000fe20000004200 */
[----:B------:R-:W-:Y:S02]  /*4040*/  IMAD.MOV.U32 R119, RZ, RZ, R180 ;  /* 0x000000ffff777224 */ /* 0x000fe400078e00b4 */
[----:B------:R1:W-:Y:S01]  /*4050*/  MUFU.EX2 R180, R0 ;  /* 0x0000000000b47308 */ /* 0x0003e20000000800 */
[----:B------:R-:W-:Y:S02]  /*4060*/  IMAD.MOV.U32 R118, RZ, RZ, R179 ;  /* 0x000000ffff767224 */ /* 0x000fe400078e00b3 */
[----:B------:R-:W-:Y:S01]  /*4070*/  F2FP.PACK_AB R8, R241, R243 ;  /* 0x000000f3f108723e */ /* 0x000fe200000000ff */
[----:B------:R-:W-:Y:S01]  /*4080*/  IMAD.MOV.U32 R117, RZ, RZ, R169 ;  /* 0x000000ffff757224 */ /* 0x000fe200078e00a9 */
[----:B------:R-:W-:Y:S01]  /*4090*/  F2FP.PACK_AB R10, R242, R240 ;  /* 0x000000f0f20a723e */ /* 0x000fe200000000ff */
[----:B------:R-:W-:Y:S01]  /*40a0*/  IMAD.MOV.U32 R116, RZ, RZ, R168 ;  /* 0x000000ffff747224 */ /* 0x000fe200078e00a8 */
[----:B------:R-:W-:-:S02]  /*40b0*/  F2FP.PACK_AB R9, R238, R239 ;  /* 0x000000efee09723e */ /* 0x000fc400000000ff */
[----:B------:R-:W-:-:S07]  /*40c0*/  F2FP.PACK_AB R11, R236, R237 ;  /* 0x000000edec0b723e */ /* 0x000fce00000000ff */
[----:B---3--:R-:W-:Y:S01]  /*40d0*/  HMMA.16816.F32 R84, R8, R36, R128 ;  /* 0x000000240854723c */ /* 0x008fe20000001880 */
[----:B-1----:R-:W-:-:S04]  /*40e0*/  FFMA.FTZ R0, R148, c[0x0][0x2d0], -R2 ;  /* 0x0000b40094007a23 */ /* 0x002fc80000010802 */
[----:B------:R1:W3:Y:S02]  /*40f0*/  MUFU.EX2 R179, R0 ;  /* 0x0000000000b37308 */ /* 0x0002e40000000800 */
[----:B------:R-:W-:Y:S01]  /*4100*/  IMAD.MOV.U32 R131, RZ, RZ, R162 ;  /* 0x000000ffff837224 */ /* 0x000fe200078e00a2 */
[----:B------:R-:W-:Y:S01]  /*4110*/  HMMA.16816.F32 R80, R8, R38, R120 ;  /* 0x000000260850723c */ /* 0x000fe20000001878 */
[----:B------:R-:W4:Y:S01]  /*4120*/  LDSM.16.MT88.4 R36, [R214+0x5100] ;  /* 0x00510000d624783b */ /* 0x000f220000004200 */
[----:B------:R-:W-:Y:S02]  /*4130*/  IMAD.MOV.U32 R130, RZ, RZ, R161 ;  /* 0x000000ffff827224 */ /* 0x000fe400078e00a1 */
[----:B------:R-:W-:-:S03]  /*4140*/  IMAD.MOV.U32 R129, RZ, RZ, R160 ;  /* 0x000000ffff817224 */ /* 0x000fc600078e00a0 */
[----:B------:R-:W-:Y:S01]  /*4150*/  IMAD.MOV.U32 R122, RZ, RZ, R71 ;  /* 0x000000ffff7a7224 */ /* 0x000fe200078e0047 */
[C---:B------:R-:W-:Y:S01]  /*4160*/  HMMA.16816.F32 R52, R8.reuse, R26, R44 ;  /* 0x0000001a0834723c */ /* 0x040fe2000000182c */
[----:B------:R-:W-:Y:S02]  /*4170*/  IMAD.MOV.U32 R71, RZ, RZ, R163 ;  /* 0x000000ffff477224 */ /* 0x000fe400078e00a3 */
[----:B------:R-:W-:Y:S02]  /*4180*/  IMAD.MOV.U32 R123, RZ, RZ, R131 ;  /* 0x000000ffff7b7224 */ /* 0x000fe400078e0083 */
[----:B-1----:R-:W-:Y:S02]  /*4190*/  FFMA.FTZ R0, R150, c[0x0][0x2d0], -R2 ;  /* 0x0000b40096007a23 */ /* 0x002fe40000010802 */
[----:B------:R-:W-:Y:S01]  /*41a0*/  IMAD.MOV.U32 R131, RZ, RZ, R116 ;  /* 0x000000ffff837224 */ /* 0x000fe200078e0074 */
[C---:B------:R-:W-:Y:S08]  /*41b0*/  HMMA.16816.F32 R44, R8.reuse, R28, R48 ;  /* 0x0000001c082c723c */ /* 0x040ff00000001830 */
[C---:B------:R-:W-:Y:S01]  /*41c0*/  HMMA.16816.F32 R40, R8.reuse, R30, R56 ;  /* 0x0000001e0828723c */ /* 0x040fe20000001838 */
[----:B------:R-:W1:Y:S07]  /*41d0*/  LDSM.16.MT88.4 R28, [R213+0x1900] ;  /* 0x00190000d51c783b */ /* 0x000e6e0000004200 */
[C---:B------:R-:W-:Y:S01]  /*41e0*/  HMMA.16816.F32 R60, R8.reuse, R24, R60 ;  /* 0x00000018083c723c */ /* 0x040fe2000000183c */
[----:B------:R-:W1:Y:S07]  /*41f0*/  LDSM.16.MT88.4 R24, [R214+0x1900] ;  /* 0x00190000d618783b */ /* 0x000e6e0000004200 */
[C---:B--2---:R-:W-:Y:S08]  /*4200*/  HMMA.16816.F32 R96, R8.reuse, R20, R108 ;  /* 0x000000140860723c */ /* 0x044ff0000000186c */
[C---:B----4-:R-:W-:Y:S07]  /*4210*/  HMMA.16816.F32 R108, R8.reuse, R36, R124 ;  /* 0x00000024086c723c */ /* 0x050fee000000187c */
[----:B------:R-:W-:Y:S01]  /*4220*/  IMAD.MOV.U32 R124, RZ, RZ, R119 ;  /* 0x000000ffff7c7224 */ /* 0x000fe200078e0077 */
[----:B------:R-:W-:Y:S01]  /*4230*/  HMMA.16816.F32 R76, R8, R32, R76 ;  /* 0x00000020084c723c */ /* 0x000fe2000000184c */
[----:B------:R-:W-:-:S02]  /*4240*/  IMAD.MOV.U32 R119, RZ, RZ, R4 ;  /* 0x000000ffff777224 */ /* 0x000fc400078e0004 */
[----:B------:R2:W-:Y:S01]  /*4250*/  MUFU.EX2 R4, R0 ;  /* 0x0000000000047308 */ /* 0x0005e20000000800 */
[----:B------:R-:W-:Y:S02]  /*4260*/  IMAD.MOV.U32 R125, RZ, RZ, R118 ;  /* 0x000000ffff7d7224 */ /* 0x000fe400078e0076 */
[----:B------:R-:W-:Y:S02]  /*4270*/  IMAD.MOV.U32 R118, RZ, RZ, R178 ;  /* 0x000000ffff767224 */ /* 0x000fe400078e00b2 */
[----:B------:R-:W-:Y:S01]  /*4280*/  HMMA.16816.F32 R64, R8, R34, R64 ;  /* 0x000000220840723c */ /* 0x000fe20000001840 */
[----:B------:R-:W-:Y:S01]  /*4290*/  LDSM.16.MT88.4 R32, [R216+0x1900] ;  /* 0x00190000d820783b */ /* 0x000fe20000004200 */
[----:B------:R-:W-:Y:S02]  /*42a0*/  IMAD.MOV.U32 R128, RZ, RZ, R118 ;  /* 0x000000ffff807224 */ /* 0x000fe400078e0076 */
[----:B------:R-:W-:Y:S02]  /*42b0*/  IMAD.MOV.U32 R127, RZ, RZ, R69 ;  /* 0x000000ffff7f7224 */ /* 0x000fe400078e0045 */
[----:B------:R-:W-:-:S02]  /*42c0*/  IMAD.MOV.U32 R126, RZ, RZ, R7 ;  /* 0x000000ffff7e7224 */ /* 0x000fc400078e0007 */
[----:B------:R-:W-:Y:S01]  /*42d0*/  HMMA.16816.F32 R104, R8, R22, R112 ;  /* 0x000000160868723c */ /* 0x000fe20000001870 */
[----:B------:R-:W4:Y:S01]  /*42e0*/  LDSM.16.MT88.4 R20, [R217+0x1900] ;  /* 0x00190000d914783b */ /* 0x000f220000004200 */
[----:B--2---:R-:W-:-:S04]  /*42f0*/  FFMA.FTZ R0, R151, c[0x0][0x2d0], -R2 ;  /* 0x0000b40097007a23 */ /* 0x004fc80000010802 */
[----:B------:R2:W1:Y:S02]  /*4300*/  MUFU.EX2 R178, R0 ;  /* 0x0000000000b27308 */ /* 0x0004640000000800 */
[C---:B------:R-:W-:Y:S08]  /*4310*/  HMMA.16816.F32 R112, R8.reuse, R38, R132 ;  /* 0x000000260870723c */ /* 0x040ff00000001884 */
[----:B------:R-:W-:Y:S01]  /*4320*/  HMMA.16816.F32 R100, R8, R16, R100 ;  /* 0x000000100864723c */ /* 0x000fe20000001864 */
[----:B--2---:R-:W-:-:S07]  /*4330*/  FFMA.FTZ R0, R153, c[0x0][0x2d0], -R6 ;  /* 0x0000b40099007a23 */ /* 0x004fce0000010806 */
[C---:B------:R-:W-:Y:S01]  /*4340*/  HMMA.16816.F32 R92, R8.reuse, R18, R92 ;  /* 0x00000012085c723c */ /* 0x040fe2000000185c */
[----:B------:R-:W-:Y:S01]  /*4350*/  LDSM.16.MT88.4 R16, [R213+0x2100] ;  /* 0x00210000d510783b */ /* 0x000fe20000004200 */
[----:B------:R2:W-:Y:S06]  /*4360*/  MUFU.EX2 R169, R0 ;  /* 0x0000000000a97308 */ /* 0x0005ec0000000800 */
[C---:B------:R-:W-:Y:S08]  /*4370*/  HMMA.16816.F32 R88, R8.reuse, R12, R88 ;  /* 0x0000000c0858723c */ /* 0x040ff00000001858 */
[----:B------:R-:W-:Y:S01]  /*4380*/  HMMA.16816.F32 R72, R8, R14, R72 ;  /* 0x0000000e0848723c */ /* 0x000fe20000001848 */
[----:B------:R-:W4:Y:S01]  /*4390*/  LDSM.16.MT88.4 R12, [R213+0x5900] ;  /* 0x00590000d50c783b */ /* 0x000f220000004200 */
[----:B--2---:R-:W-:-:S05]  /*43a0*/  FFMA.FTZ R0, R154, c[0x0][0x2d0], -R6 ;  /* 0x0000b4009a007a23 */ /* 0x004fca0000010806 */
[----:B------:R-:W-:Y:S01]  /*43b0*/  F2FP.PACK_AB R8, R182, R192 ;  /* 0x000000c0b608723e */ /* 0x000fe200000000ff */
[----:B------:R2:W2:Y:S01]  /*43c0*/  MUFU.EX2 R168, R0 ;  /* 0x0000000000a87308 */ /* 0x0004a20000000800 */
[----:B-----5:R-:W-:Y:S02]  /*43d0*/  F2FP.PACK_AB R10, R183, R181 ;  /* 0x000000b5b70a723e */ /* 0x020fe400000000ff */
[----:B---3--:R-:W-:Y:S02]  /*43e0*/  F2FP.PACK_AB R9, R179, R180 ;  /* 0x000000b4b309723e */ /* 0x008fe400000000ff */
[----:B-1----:R-:W-:-:S07]  /*43f0*/  F2FP.PACK_AB R11, R178, R4 ;  /* 0x00000004b20b723e */ /* 0x002fce00000000ff */
[----:B------:R-:W-:Y:S01]  /*4400*/  HMMA.16816.F32 R84, R8, R28, R84 ;  /* 0x0000001c0854723c */ /* 0x000fe20000001854 */
[----:B--2---:R-:W-:-:S07]  /*4410*/  FFMA.FTZ R0, R152, c[0x0][0x2d0], -R6 ;  /* 0x0000b40098007a23 */ /* 0x004fce0000010806 */
[C---:B------:R-:W-:Y:S01]  /*4420*/  HMMA.16816.F32 R56, R8.reuse, R30, R80 ;  /* 0x0000001e0838723c */ /* 0x040fe20000001850 */
[----:B------:R-:W1:Y:S01]  /*4430*/  LDSM.16.MT88.4 R28, [R214+0x5900] ;  /* 0x00590000d61c783b */ /* 0x000e620000004200 */
[----:B------:R2:W-:Y:S06]  /*4440*/  MUFU.EX2 R162, R0 ;  /* 0x0000000000a27308 */ /* 0x0005ec0000000800 */
[C---:B------:R-:W-:Y:S08]  /*4450*/  HMMA.16816.F32 R76, R8.reuse, R24, R76 ;  /* 0x00000018084c723c */ /* 0x040ff0000000184c */
[----:B------:R-:W-:Y:S01]  /*4460*/  HMMA.16816.F32 R64, R8, R26, R64 ;  /* 0x0000001a0840723c */ /* 0x000fe20000001840 */
[----:B------:R-:W3:Y:S01]  /*4470*/  LDSM.16.MT88.4 R24, [R217+0x5900] ;  /* 0x00590000d918783b */ /* 0x000ee20000004200 */
[----:B--2---:R-:W-:-:S04]  /*4480*/  FFMA.FTZ R0, R155, c[0x0][0x2d0], -R6 ;  /* 0x0000b4009b007a23 */ /* 0x004fc80000010806 */
[----:B------:R2:W5:Y:S02]  /*4490*/  MUFU.EX2 R163, R0 ;  /* 0x0000000000a37308 */ /* 0x0005640000000800 */
[C---:B----4-:R-:W-:Y:S08]  /*44a0*/  HMMA.16816.F32 R60, R8.reuse, R20, R60 ;  /* 0x00000014083c723c */ /* 0x050ff0000000183c */
[----:B------:R-:W-:Y:S01]  /*44b0*/  HMMA.16816.F32 R52, R8, R22, R52 ;  /* 0x000000160834723c */ /* 0x000fe20000001834 */
[----:B------:R-:W4:Y:S01]  /*44c0*/  LDSM.16.MT88.4 R20, [R216+0x5900] ;  /* 0x00590000d814783b */ /* 0x000f220000004200 */
[----:B--2---:R-:W-:-:S06]  /*44d0*/  FFMA.FTZ R0, R156, c[0x0][0x2d0], -R2 ;  /* 0x0000b4009c007a23 */ /* 0x004fcc0000010802 */
[C---:B------:R-:W-:Y:S01]  /*44e0*/  HMMA.16816.F32 R48, R8.reuse, R32, R44 ;  /* 0x000000200830723c */ /* 0x040fe2000000182c */
[----:B------:R2:W-:Y:S07]  /*44f0*/  MUFU.EX2 R161, R0 ;  /* 0x0000000000a17308 */ /* 0x0005ee0000000800 */
[C---:B------:R-:W-:Y:S01]  /*4500*/  HMMA.16816.F32 R36, R8.reuse, R34, R40 ;  /* 0x000000220824723c */ /* 0x040fe20000001828 */
[----:B------:R-:W-:Y:S07]  /*4510*/  LDSM.16.MT88.4 R32, [R217+0x2100] ;  /* 0x00210000d920783b */ /* 0x000fee0000004200 */
[----:B------:R-:W-:Y:S01]  /*4520*/  HMMA.16816.F32 R44, R8, R12, R96 ;  /* 0x0000000c082c723c */ /* 0x000fe20000001860 */
[----:B--2---:R-:W-:-:S04]  /*4530*/  FFMA.FTZ R0, R158, c[0x0][0x2d0], -R2 ;  /* 0x0000b4009e007a23 */ /* 0x004fc80000010802 */
[----:B------:R2:W2:Y:S03]  /*4540*/  MUFU.EX2 R160, R0 ;  /* 0x0000000000a07308 */ /* 0x0004a60000000800 */
[C---:B------:R-:W-:Y:S01]  /*4550*/  HMMA.16816.F32 R40, R8.reuse, R14, R104 ;  /* 0x0000000e0828723c */ /* 0x040fe20000001868 */
[----:B------:R-:W5:Y:S07]  /*4560*/  LDSM.16.MT88.4 R12, [R214+0x2100] ;  /* 0x00210000d60c783b */ /* 0x000f6e0000004200 */
[----:B-1----:R-:W-:Y:S01]  /*4570*/  HMMA.16816.F32 R80, R8, R28, R108 ;  /* 0x0000001c0850723c */ /* 0x002fe2000000186c */
[----:B--2---:R-:W-:-:S02]  /*4580*/  FFMA.FTZ R0, R159, c[0x0][0x2d0], -R2 ;  /* 0x0000b4009f007a23 */ /* 0x004fc40000010802 */
[----:B------:R-:W-:-:S05]  /*4590*/  IMAD.MOV.U32 R159, RZ, RZ, R129 ;  /* 0x000000ffff9f7224 */ /* 0x000fca00078e0081 */
[C---:B------:R-:W-:Y:S01]  /*45a0*/  HMMA.16816.F32 R104, R8.reuse, R30, R112 ;  /* 0x0000001e0868723c */ /* 0x040fe20000001870 */
[----:B------:R1:W-:Y:S01]  /*45b0*/  MUFU.EX2 R158, R0 ;  /* 0x00000000009e7308 */ /* 0x0003e20000000800 */
[----:B------:R-:W-:Y:S01]  /*45c0*/  IMAD.MOV.U32 R129, RZ, RZ, R119 ;  /* 0x000000ffff817224 */ /* 0x000fe200078e0077 */
[----:B------:R-:W2:Y:S05]  /*45d0*/  LDSM.16.MT88.4 R28, [R216+0x2100] ;  /* 0x00210000d81c783b */ /* 0x000eaa0000004200 */
[C---:B---3--:R-:W-:Y:S08]  /*45e0*/  HMMA.16816.F32 R112, R8.reuse, R26, R92 ;  /* 0x0000001a0870723c */ /* 0x048ff0000000185c */
[----:B----4-:R-:W-:Y:S01]  /*45f0*/  HMMA.16816.F32 R108, R8, R20, R88 ;  /* 0x00000014086c723c */ /* 0x010fe20000001858 */
[----:B-1----:R-:W-:-:S02]  /*4600*/  FFMA.FTZ R0, R157, c[0x0][0x2d0], -R2 ;  /* 0x0000b4009d007a23 */ /* 0x002fc40000010802 */
[----:B------:R-:W-:Y:S02]  /*4610*/  IMAD.MOV.U32 R157, RZ, RZ, R130 ;  /* 0x000000ffff9d7224 */ /* 0x000fe400078e0082 */
[----:B------:R-:W-:Y:S01]  /*4620*/  IMAD.MOV.U32 R130, RZ, RZ, R117 ;  /* 0x000000ffff827224 */ /* 0x000fe200078e0075 */
[----:B------:R1:W3:Y:S02]  /*4630*/  MUFU.EX2 R156, R0 ;  /* 0x00000000009c7308 */ /* 0x0002e40000000800 */
[C---:B------:R-:W-:Y:S01]  /*4640*/  HMMA.16816.F32 R116, R8.reuse, R24, R100 ;  /* 0x000000180874723c */ /* 0x040fe20000001864 */
[----:B------:R-:W4:Y:S07]  /*4650*/  LDSM.16.MT88.4 R24, [R213+0x6100] ;  /* 0x00610000d518783b */ /* 0x000f2e0000004200 */
[----:B------:R-:W-:Y:S01]  /*4660*/  HMMA.16816.F32 R96, R8, R22, R72 ;  /* 0x000000160860723c */ /* 0x000fe20000001848 */
[----:B------:R-:W2:Y:S01]  /*4670*/  LDSM.16.MT88.4 R20, [R214+0x6100] ;  /* 0x00610000d614783b */ /* 0x000ea20000004200 */
[----:B-1----:R-:W-:-:S05]  /*4680*/  FFMA.FTZ R0, R170, c[0x0][0x2d0], -R6 ;  /* 0x0000b400aa007a23 */ /* 0x002fca0000010806 */
[----:B------:R-:W-:Y:S01]  /*4690*/  F2FP.PACK_AB R8, R168, R169 ;  /* 0x000000a9a808723e */ /* 0x000fe200000000ff */
[----:B------:R-:W-:Y:S01]  /*46a0*/  IMAD.MOV.U32 R170, RZ, RZ, R122 ;  /* 0x000000ffffaa7224 */ /* 0x000fe200078e007a */
[----:B-----5:R-:W-:Y:S01]  /*46b0*/  F2FP.PACK_AB R10, R163, R162 ;  /* 0x000000a2a30a723e */ /* 0x020fe200000000ff */
[----:B------:R1:W-:Y:S01]  /*46c0*/  MUFU.EX2 R155, R0 ;  /* 0x00000000009b7308 */ /* 0x0003e20000000800 */
[----:B------:R-:W-:Y:S02]  /*46d0*/  F2FP.PACK_AB R9, R160, R161 ;  /* 0x000000a1a009723e */ /* 0x000fe400000000ff */
[----:B---3--:R-:W-:-:S07]  /*46e0*/  F2FP.PACK_AB R11, R156, R158 ;  /* 0x0000009e9c0b723e */ /* 0x008fce00000000ff */
[----:B------:R-:W-:Y:S01]  /*46f0*/  HMMA.16816.F32 R100, R8, R16, R84 ;  /* 0x000000100864723c */ /* 0x000fe20000001854 */
[----:B-1----:R-:W-:-:S07]  /*4700*/  FFMA.FTZ R0, R172, c[0x0][0x2d0], -R6 ;  /* 0x0000b400ac007a23 */ /* 0x002fce0000010806 */
[----:B------:R-:W-:Y:S01]  /*4710*/  HMMA.16816.F32 R92, R8, R18, R56 ;  /* 0x00000012085c723c */ /* 0x000fe20000001838 */
[----:B------:R-:W1:Y:S01]  /*4720*/  LDSM.16.MT88.4 R16, [R217+0x6100] ;  /* 0x00610000d910783b */ /* 0x000e620000004200 */
[----:B------:R3:W5:Y:S01]  /*4730*/  MUFU.EX2 R154, R0 ;  /* 0x00000000009a7308 */ /* 0x0007620000000800 */
[----:B------:R-:W-:-:S05]  /*4740*/  IMAD.MOV.U32 R172, RZ, RZ, R123 ;  /* 0x000000ffffac7224 */ /* 0x000fca00078e007b */
[C---:B------:R-:W-:Y:S08]  /*4750*/  HMMA.16816.F32 R88, R8.reuse, R12, R76 ;  /* 0x0000000c0858723c */ /* 0x040ff0000000184c */
[----:B------:R-:W-:Y:S01]  /*4760*/  HMMA.16816.F32 R84, R8, R14, R64 ;  /* 0x0000000e0854723c */ /* 0x000fe20000001840 */
[----:B------:R-:W1:Y:S01]  /*4770*/  LDSM.16.MT88.4 R12, [R216+0x6100] ;  /* 0x00610000d80c783b */ /* 0x000e620000004200 */
[----:B---3--:R-:W-:-:S02]  /*4780*/  FFMA.FTZ R0, R171, c[0x0][0x2d0], -R6 ;  /* 0x0000b400ab007a23 */ /* 0x008fc40000010806 */
[----:B------:R-:W-:Y:S02]  /*4790*/  IMAD.MOV.U32 R171, RZ, RZ, R128 ;  /* 0x000000ffffab7224 */ /* 0x000fe400078e0080 */
[----:B------:R3:W-:Y:S02]  /*47a0*/  MUFU.EX2 R153, R0 ;  /* 0x0000000000997308 */ /* 0x0007e40000000800 */
[C---:B------:R-:W-:Y:S08]  /*47b0*/  HMMA.16816.F32 R76, R8.reuse, R32, R60 ;  /* 0x00000020084c723c */ /* 0x040ff0000000183c */
[----:B------:R-:W-:Y:S01]  /*47c0*/  HMMA.16816.F32 R72, R8, R34, R52 ;  /* 0x000000220848723c */ /* 0x000fe20000001834 */
[----:B------:R-:W1:Y:S01]  /*47d0*/  LDSM.16.MT88.4 R32, [R213+0x2900] ;  /* 0x00290000d520783b */ /* 0x000e620000004200 */
[----:B---3--:R-:W-:-:S06]  /*47e0*/  FFMA.FTZ R0, R173, c[0x0][0x2d0], -R6 ;  /* 0x0000b400ad007a23 */ /* 0x008fcc0000010806 */
[C---:B--2---:R-:W-:Y:S01]  /*47f0*/  HMMA.16816.F32 R64, R8.reuse, R28, R48 ;  /* 0x0000001c0840723c */ /* 0x044fe20000001830 */
[----:B------:R-:W-:Y:S01]  /*4800*/  IMAD.MOV.U32 R173, RZ, RZ, R129 ;  /* 0x000000ffffad7224 */ /* 0x000fe200078e0081 */
[----:B------:R2:W3:Y:S06]  /*4810*/  MUFU.EX2 R152, R0 ;  /* 0x0000000000987308 */ /* 0x0004ec0000000800 */
[C---:B----4-:R-:W-:Y:S08]  /*4820*/  HMMA.16816.F32 R44, R8.reuse, R24, R44 ;  /* 0x00000018082c723c */ /* 0x050ff0000000182c */
[----:B------:R-:W-:Y:S01]  /*4830*/  HMMA.16816.F32 R48, R8, R26, R40 ;  /* 0x0000001a0830723c */ /* 0x000fe20000001828 */
[----:B------:R-:W4:Y:S01]  /*4840*/  LDSM.16.MT88.4 R24, [R217+0x2900] ;  /* 0x00290000d918783b */ /* 0x000f220000004200 */
[----:B--2---:R-:W-:-:S02]  /*4850*/  FFMA.FTZ R0, R174, c[0x0][0x2d0], -R2 ;  /* 0x0000b400ae007a23 */ /* 0x004fc40000010802 */
[----:B------:R-:W-:Y:S02]  /*4860*/  IMAD.MOV.U32 R174, RZ, RZ, R130 ;  /* 0x000000ffffae7224 */ /* 0x000fe400078e0082 */
[----:B------:R2:W-:Y:S02]  /*4870*/  MUFU.EX2 R151, R0 ;  /* 0x0000000000977308 */ /* 0x0005e40000000800 */
[C---:B------:R-:W-:Y:S01]  /*4880*/  HMMA.16816.F32 R56, R8.reuse, R30, R36 ;  /* 0x0000001e0838723c */ /* 0x040fe20000001824 */
[----:B------:R-:W3:Y:S07]  /*4890*/  LDSM.16.MT88.4 R28, [R214+0x2900] ;  /* 0x00290000d61c783b */ /* 0x000eee0000004200 */
[----:B------:R-:W-:Y:S01]  /*48a0*/  HMMA.16816.F32 R40, R8, R20, R80 ;  /* 0x000000140828723c */ /* 0x000fe20000001850 */
[----:B--2---:R-:W-:-:S07]  /*48b0*/  FFMA.FTZ R0, R176, c[0x0][0x2d0], -R2 ;  /* 0x0000b400b0007a23 */ /* 0x004fce0000010802 */
[C---:B-1----:R-:W-:Y:S01]  /*48c0*/  HMMA.16816.F32 R60, R8.reuse, R18, R112 ;  /* 0x00000012083c723c */ /* 0x042fe20000001870 */
[----:B------:R-:W-:Y:S01]  /*48d0*/  IMAD.MOV.U32 R176, RZ, RZ, R131 ;  /* 0x000000ffffb07224 */ /* 0x000fe200078e0083 */
[----:B------:R1:W2:Y:S06]  /*48e0*/  MUFU.EX2 R150, R0 ;  /* 0x0000000000967308 */ /* 0x0002ac0000000800 */
[C---:B------:R-:W-:Y:S01]  /*48f0*/  HMMA.16816.F32 R36, R8.reuse, R22, R104 ;  /* 0x000000160824723c */ /* 0x040fe20000001868 */
[----:B------:R-:W4:Y:S07]  /*4900*/  LDSM.16.MT88.4 R20, [R216+0x2900] ;  /* 0x00290000d814783b */ /* 0x000f2e0000004200 */
[----:B------:R-:W-:Y:S01]  /*4910*/  HMMA.16816.F32 R52, R8, R16, R116 ;  /* 0x000000100834723c */ /* 0x000fe20000001874 */
[----:B------:R-:W-:Y:S01]  /*4920*/  LDSM.16.MT88.4 R16, [R214+0x6900] ;  /* 0x00690000d610783b */ /* 0x000fe20000004200 */
[----:B-1----:R-:W-:-:S02]  /*4930*/  FFMA.FTZ R0, R175, c[0x0][0x2d0], -R2 ;  /* 0x0000b400af007a23 */ /* 0x002fc40000010802 */
[----:B------:R-:W-:Y:S02]  /*4940*/  IMAD.MOV.U32 R175, RZ, RZ, R71 ;  /* 0x000000ffffaf7224 */ /* 0x000fe400078e0047 */
[----:B------:R1:W-:Y:S02]  /*4950*/  MUFU.EX2 R149, R0 ;  /* 0x0000000000957308 */ /* 0x0003e40000000800 */
[C---:B------:R-:W-:Y:S08]  /*4960*/  HMMA.16816.F32 R112, R8.reuse, R12, R108 ;  /* 0x0000000c0870723c */ /* 0x040ff0000000186c */
[----:B------:R-:W-:Y:S01]  /*4970*/  HMMA.16816.F32 R80, R8, R14, R96 ;  /* 0x0000000e0850723c */ /* 0x000fe20000001860 */
[----:B------:R-:W4:Y:S01]  /*4980*/  LDSM.16.MT88.4 R12, [R213+0x6900] ;  /* 0x00690000d50c783b */ /* 0x000f220000004200 */
[----:B-1----:R-:W-:-:S05]  /*4990*/  FFMA.FTZ R0, R177, c[0x0][0x2d0], -R2 ;  /* 0x0000b400b1007a23 */ /* 0x002fca0000010802 */
[----:B-----5:R-:W-:Y:S01]  /*49a0*/  F2FP.PACK_AB R8, R154, R155 ;  /* 0x0000009b9a08723e */ /* 0x020fe200000000ff */
[----:B------:R-:W-:Y:S01]  /*49b0*/  IMAD.MOV.U32 R177, RZ, RZ, R70 ;  /* 0x000000ffffb17224 */ /* 0x000fe200078e0046 */
[----:B---3--:R-:W-:Y:S01]  /*49c0*/  F2FP.PACK_AB R10, R152, R153 ;  /* 0x00000099980a723e */ /* 0x008fe200000000ff */
[----:B------:R-:W1:Y:S01]  /*49d0*/  MUFU.EX2 R148, R0 ;  /* 0x0000000000947308 */ /* 0x000e620000000800 */
[----:B--2---:R-:W-:Y:S02]  /*49e0*/  F2FP.PACK_AB R9, R150, R151 ;  /* 0x000000979609723e */ /* 0x004fe400000000ff */
[----:B-1----:R-:W-:Y:S01]  /*49f0*/  F2FP.PACK_AB R11, R148, R149 ;  /* 0x00000095940b723e */ /* 0x002fe200000000ff */
[----:B------:R-:W-:-:S04]  /*4a00*/  FFMA.FTZ R0, R193, c[0x0][0x2d0], -R6 ;  /* 0x0000b400c1007a23 */ /* 0x000fc80000010806 */
[----:B------:R1:W-:Y:S02]  /*4a10*/  MUFU.EX2 R139, R0 ;  /* 0x00000000008b7308 */ /* 0x0003e40000000800 */
[C---:B------:R-:W-:Y:S08]  /*4a20*/  HMMA.16816.F32 R116, R8.reuse, R34, R92 ;  /* 0x000000220874723c */ /* 0x040ff0000000185c */
[----:B----4-:R-:W-:Y:S01]  /*4a30*/  HMMA.16816.F32 R96, R8, R24, R76 ;  /* 0x000000180860723c */ /* 0x010fe2000000184c */
[----:B-1----:R-:W-:-:S07]  /*4a40*/  FFMA.FTZ R0, R194, c[0x0][0x2d0], -R6 ;  /* 0x0000b400c2007a23 */ /* 0x002fce0000010806 */
[C---:B------:R-:W-:Y:S01]  /*4a50*/  HMMA.16816.F32 R92, R8.reuse, R26, R72 ;  /* 0x0000001a085c723c */ /* 0x040fe20000001848 */
[----:B------:R-:W1:Y:S01]  /*4a60*/  LDSM.16.MT88.4 R24, [R217+0x6900] ;  /* 0x00690000d918783b */ /* 0x000e620000004200 */
[----:B------:R2:W3:Y:S06]  /*4a70*/  MUFU.EX2 R138, R0 ;  /* 0x00000000008a7308 */ /* 0x0004ec0000000800 */
[C---:B------:R-:W-:Y:S01]  /*4a80*/  HMMA.16816.F32 R108, R8.reuse, R32, R100 ;  /* 0x00000020086c723c */ /* 0x040fe20000001864 */
[----:B------:R-:W4:Y:S07]  /*4a90*/  LDSM.16.MT88.4 R32, [R216+0x6900] ;  /* 0x00690000d820783b */ /* 0x000f2e0000004200 */
[----:B------:R-:W-:Y:S01]  /*4aa0*/  HMMA.16816.F32 R104, R8, R28, R88 ;  /* 0x0000001c0868723c */ /* 0x000fe20000001858 */
[----:B--2---:R-:W-:-:S04]  /*4ab0*/  FFMA.FTZ R0, R195, c[0x0][0x2d0], -R6 ;  /* 0x0000b400c3007a23 */ /* 0x004fc80000010806 */
[----:B------:R2:W-:Y:S03]  /*4ac0*/  MUFU.EX2 R137, R0 ;  /* 0x0000000000897308 */ /* 0x0005e60000000800 */
[C---:B------:R-:W-:Y:S08]  /*4ad0*/  HMMA.16816.F32 R88, R8.reuse, R20, R64 ;  /* 0x000000140858723c */ /* 0x040ff00000001840 */
[----:B------:R-:W-:Y:S01]  /*4ae0*/  HMMA.16816.F32 R64, R8, R14, R48 ;  /* 0x0000000e0840723c */ /* 0x000fe20000001830 */
[----:B--2---:R-:W-:-:S07]  /*4af0*/  FFMA.FTZ R0, R204, c[0x0][0x2d0], -R6 ;  /* 0x0000b400cc007a23 */ /* 0x004fce0000010806 */
[C---:B------:R-:W-:Y:S01]  /*4b00*/  HMMA.16816.F32 R76, R8.reuse, R12, R44 ;  /* 0x0000000c084c723c */ /* 0x040fe2000000182c */
[----:B------:R-:W-:Y:S01]  /*4b10*/  LDSM.16.MT88.4 R12, [R216+0x3100] ;  /* 0x00310000d80c783b */ /* 0x000fe20000004200 */
[----:B------:R2:W5:Y:S06]  /*4b20*/  MUFU.EX2 R136, R0 ;  /* 0x0000000000887308 */ /* 0x00056c0000000800 */
[C---:B-1----:R-:W-:Y:S08]  /*4b30*/  HMMA.16816.F32 R48, R8.reuse, R24, R52 ;  /* 0x000000180830723c */ /* 0x042ff00000001834 */
[----:B------:R-:W-:Y:S01]  /*4b40*/  HMMA.16816.F32 R52, R8, R26, R60 ;  /* 0x0000001a0834723c */ /* 0x000fe2000000183c */
[----:B------:R-:W1:Y:S01]  /*4b50*/  LDSM.16.MT88.4 R24, [R213+0x7100] ;  /* 0x00710000d518783b */ /* 0x000e620000004200 */
[----:B--2---:R-:W-:-:S04]  /*4b60*/  FFMA.FTZ R0, R206, c[0x0][0x2d0], -R2 ;  /* 0x0000b400ce007a23 */ /* 0x004fc80000010802 */
[----:B------:R2:W-:Y:S02]  /*4b70*/  MUFU.EX2 R71, R0 ;  /* 0x0000000000477308 */ /* 0x0005e40000000800 */
[C---:B------:R-:W-:Y:S01]  /*4b80*/  HMMA.16816.F32 R100, R8.reuse, R30, R84 ;  /* 0x0000001e0864723c */ /* 0x040fe20000001854 */
[----:B------:R-:W-:Y:S07]  /*4b90*/  LDSM.16.MT88.4 R28, [R213+0x3100] ;  /* 0x00310000d51c783b */ /* 0x000fee0000004200 */
[----:B------:R-:W-:Y:S01]  /*4ba0*/  HMMA.16816.F32 R84, R8, R22, R56 ;  /* 0x000000160854723c */ /* 0x000fe20000001838 */
[----:B------:R-:W1:Y:S01]  /*4bb0*/  LDSM.16.MT88.4 R20, [R214+0x3100] ;  /* 0x00310000d614783b */ /* 0x000e620000004200 */
[----:B--2---:R-:W-:-:S06]  /*4bc0*/  FFMA.FTZ R0, R205, c[0x0][0x2d0], -R2 ;  /* 0x0000b400cd007a23 */ /* 0x004fcc0000010802 */
[C---:B------:R-:W-:Y:S01]  /*4bd0*/  HMMA.16816.F32 R56, R8.reuse, R16, R40 ;  /* 0x000000100838723c */ /* 0x040fe20000001828 */
[----:B------:R2:W1:Y:S07]  /*4be0*/  MUFU.EX2 R70, R0 ;  /* 0x0000000000467308 */ /* 0x00046e0000000800 */
[C---:B------:R-:W-:Y:S01]  /*4bf0*/  HMMA.16816.F32 R40, R8.reuse, R18, R36 ;  /* 0x000000120828723c */ /* 0x040fe20000001824 */
[----:B------:R-:W1:Y:S07]  /*4c00*/  LDSM.16.MT88.4 R16, [R217+0x3100] ;  /* 0x00310000d910783b */ /* 0x000e6e0000004200 */
[----:B----4-:R-:W-:Y:S01]  /*4c10*/  HMMA.16816.F32 R44, R8, R32, R112 ;  /* 0x00000020082c723c */ /* 0x010fe20000001870 */
[----:B--2---:R-:W-:-:S04]  /*4c20*/  FFMA.FTZ R0, R207, c[0x0][0x2d0], -R2 ;  /* 0x0000b400cf007a23 */ /* 0x004fc80000010802 */
[----:B------:R2:W-:Y:S03]  /*4c30*/  MUFU.EX2 R69, R0 ;  /* 0x0000000000457308 */ /* 0x0005e60000000800 */
[----:B------:R-:W-:Y:S01]  /*4c40*/  HMMA.16816.F32 R36, R8, R34, R80 ;  /* 0x000000220824723c */ /* 0x000fe20000001850 */
[----:B------:R-:W4:Y:S06]  /*4c50*/  LDSM.16.MT88.4 R32, [R214+0x7100] ;  /* 0x00710000d620783b */ /* 0x000f2c0000004200 */
[----:B---3--:R-:W-:-:S02]  /*4c60*/  F2FP.PACK_AB R8, R138, R139 ;  /* 0x0000008b8a08723e */ /* 0x008fc400000000ff */
[----:B-----5:R-:W-:Y:S02]  /*4c70*/  F2FP.PACK_AB R10, R136, R137 ;  /* 0x00000089880a723e */ /* 0x020fe400000000ff */
[----:B-1----:R-:W-:Y:S01]  /*4c80*/  F2FP.PACK_AB R9, R70, R71 ;  /* 0x000000474609723e */ /* 0x002fe200000000ff */
[----:B--2---:R-:W-:-:S04]  /*4c90*/  FFMA.FTZ R0, R235, c[0x0][0x2d0], -R2 ;  /* 0x0000b400eb007a23 */ /* 0x004fc80000010802 */
[----:B------:R1:W2:Y:S02]  /*4ca0*/  MUFU.EX2 R62, R0 ;  /* 0x00000000003e7308 */ /* 0x0002a40000000800 */
[----:B-1----:R-:W-:Y:S01]  /*4cb0*/  FFMA.FTZ R0, R245, c[0x0][0x2d0], -R6 ;  /* 0x0000b400f5007a23 */ /* 0x002fe20000010806 */
[----:B--2---:R-:W-:-:S05]  /*4cc0*/  F2FP.PACK_AB R11, R62, R69 ;  /* 0x000000453e0b723e */ /* 0x004fca00000000ff */
[----:B------:R1:W-:Y:S02]  /*4cd0*/  MUFU.EX2 R61, R0 ;  /* 0x00000000003d7308 */ /* 0x0003e40000000800 */
[C---:B------:R-:W-:Y:S08]  /*4ce0*/  HMMA.16816.F32 R64, R8.reuse, R26, R64 ;  /* 0x0000001a0840723c */ /* 0x040ff00000001840 */
[----:B------:R-:W-:Y:S01]  /*4cf0*/  HMMA.16816.F32 R128, R8, R24, R76 ;  /* 0x000000180880723c */ /* 0x000fe2000000184c */
[----:B------:R-:W-:Y:S01]  /*4d00*/  LDSM.16.MT88.4 R76, [R213+0x3900] ;  /* 0x00390000d54c783b */ /* 0x000fe20000004200 */
[----:B-1----:R-:W-:-:S04]  /*4d10*/  FFMA.FTZ R0, R246, c[0x0][0x2d0], -R6 ;  /* 0x0000b400f6007a23 */ /* 0x002fc80000010806 */
[----:B------:R1:W2:Y:S02]  /*4d20*/  MUFU.EX2 R60, R0 ;  /* 0x00000000003c7308 */ /* 0x0002a40000000800 */
[C---:B------:R-:W-:Y:S08]  /*4d30*/  HMMA.16816.F32 R80, R8.reuse, R20, R104 ;  /* 0x000000140850723c */ /* 0x040ff00000001868 */
[----:B------:R-:W-:Y:S01]  /*4d40*/  HMMA.16816.F32 R96, R8, R16, R96 ;  /* 0x000000100860723c */ /* 0x000fe20000001860 */
[----:B-1----:R-:W-:-:S07]  /*4d50*/  FFMA.FTZ R0, R244, c[0x0][0x2d0], -R6 ;  /* 0x0000b400f4007a23 */ /* 0x002fce0000010806 */
[C---:B------:R-:W-:Y:S01]  /*4d60*/  HMMA.16816.F32 R104, R8.reuse, R18, R92 ;  /* 0x000000120868723c */ /* 0x040fe2000000185c */
[----:B------:R-:W1:Y:S01]  /*4d70*/  LDSM.16.MT88.4 R16, [R217+0x7100] ;  /* 0x00710000d910783b */ /* 0x000e620000004200 */
[----:B--2---:R-:W-:Y:S01]  /*4d80*/  F2FP.PACK_AB R132, R60, R61 ;  /* 0x0000003d3c84723e */ /* 0x004fe200000000ff */
[----:B------:R2:W-:Y:S02]  /*4d90*/  MUFU.EX2 R26, R0 ;  /* 0x00000000001a7308 */ /* 0x0005e40000000800 */
[----:B------:R-:W-:Y:S03]  /*4da0*/  LDSM.16.MT88.4 R92, [R217+0x3900] ;  /* 0x00390000d95c783b */ /* 0x000fe60000004200 */
[C---:B------:R-:W-:Y:S08]  /*4db0*/  HMMA.16816.F32 R112, R8.reuse, R12, R88 ;  /* 0x0000000c0870723c */ /* 0x040ff00000001858 */
[----:B------:R-:W-:Y:S01]  /*4dc0*/  HMMA.16816.F32 R120, R8, R14, R84 ;  /* 0x0000000e0878723c */ /* 0x000fe20000001854 */
[----:B------:R-:W3:Y:S01]  /*4dd0*/  LDSM.16.MT88.4 R12, [R216+0x7100] ;  /* 0x00710000d80c783b */ /* 0x000ee20000004200 */
[----:B--2---:R-:W-:-:S03]  /*4de0*/  FFMA.FTZ R0, R247, c[0x0][0x2d0], -R6 ;  /* 0x0000b400f7007a23 */ /* 0x004fc60000010806 */
[----:B------:R-:W-:Y:S01]  /*4df0*/  LDSM.16.MT88.4 R84, [R214+0x3900] ;  /* 0x00390000d654783b */ /* 0x000fe20000004200 */
[----:B------:R2:W5:Y:S02]  /*4e00*/  MUFU.EX2 R25, R0 ;  /* 0x0000000000197308 */ /* 0x0005640000000800 */
[C---:B------:R-:W-:Y:S01]  /*4e10*/  HMMA.16816.F32 R20, R8.reuse, R22, R100 ;  /* 0x000000160814723c */ /* 0x040fe20000001864 */
[----:B------:R-:W3:Y:S07]  /*4e20*/  LDSM.16.MT88.4 R100, [R216+0x3900] ;  /* 0x00390000d864783b */ /* 0x000eee0000004200 */
[----:B------:R-:W-:Y:S01]  /*4e30*/  HMMA.16816.F32 R72, R8, R28, R108 ;  /* 0x0000001c0848723c */ /* 0x000fe2000000186c */
[----:B------:R-:W3:Y:S01]  /*4e40*/  LDSM.16.MT88.4 R108, [R213+0x7900] ;  /* 0x00790000d56c783b */ /* 0x000ee20000004200 */
[----:B--2---:R-:W-:-:S06]  /*4e50*/  FFMA.FTZ R0, R248, c[0x0][0x2d0], -R2 ;  /* 0x0000b400f8007a23 */ /* 0x004fcc0000010802 */
[C---:B------:R-:W-:Y:S01]  /*4e60*/  HMMA.16816.F32 R28, R8.reuse, R30, R116 ;  /* 0x0000001e081c723c */ /* 0x040fe20000001874 */
[----:B------:R-:W2:Y:S01]  /*4e70*/  LDSM.16.MT88.4 R116, [R214+0x7900] ;  /* 0x00790000d674783b */ /* 0x000ea20000004200 */
[----:B-----5:R-:W-:Y:S01]  /*4e80*/  F2FP.PACK_AB R134, R25, R26 ;  /* 0x0000001a1986723e */ /* 0x020fe200000000ff */
[----:B------:R5:W-:Y:S05]  /*4e90*/  MUFU.EX2 R24, R0 ;  /* 0x0000000000187308 */ /* 0x000bea0000000800 */
[C---:B----4-:R-:W-:Y:S08]  /*4ea0*/  HMMA.16816.F32 R56, R8.reuse, R32, R56 ;  /* 0x000000200838723c */ /* 0x050ff00000001838 */
[----:B------:R-:W-:Y:S01]  /*4eb0*/  HMMA.16816.F32 R40, R8, R34, R40 ;  /* 0x000000220828723c */ /* 0x000fe20000001828 */
[----:B-----5:R-:W-:-:S04]  /*4ec0*/  FFMA.FTZ R0, R250, c[0x0][0x2d0], -R2 ;  /* 0x0000b400fa007a23 */ /* 0x020fc80000010802 */
[----:B------:R4:W5:Y:S03]  /*4ed0*/  MUFU.EX2 R7, R0 ;  /* 0x0000000000077308 */ /* 0x0009660000000800 */
[C---:B-1----:R-:W-:Y:S08]  /*4ee0*/  HMMA.16816.F32 R48, R8.reuse, R16, R48 ;  /* 0x000000100830723c */ /* 0x042ff00000001830 */
[----:B------:R-:W-:Y:S01]  /*4ef0*/  HMMA.16816.F32 R52, R8, R18, R52 ;  /* 0x000000120834723c */ /* 0x000fe20000001834 */
[----:B----4-:R-:W-:-:S07]  /*4f00*/  FFMA.FTZ R0, R249, c[0x0][0x2d0], -R2 ;  /* 0x0000b400f9007a23 */ /* 0x010fce0000010802 */
[----:B---3--:R-:W-:Y:S01]  /*4f10*/  HMMA.16816.F32 R44, R8, R12, R44 ;  /* 0x0000000c082c723c */ /* 0x008fe2000000182c */
[----:B------:R-:W-:Y:S01]  /*4f20*/  FFMA.FTZ R2, R126, c[0x0][0x2d0], -R2 ;  /* 0x0000b4007e027a23 */ /* 0x000fe20000010802 */
[----:B-----5:R-:W-:Y:S01]  /*4f30*/  F2FP.PACK_AB R133, R7, R24 ;  /* 0x000000180785723e */ /* 0x020fe200000000ff */
[----:B------:R1:W-:Y:S01]  /*4f40*/  MUFU.EX2 R6, R0 ;  /* 0x0000000000067308 */ /* 0x0003e20000000800 */
[----:B------:R-:W-:-:S04]  /*4f50*/  IMAD.MOV.U32 R126, RZ, RZ, R5 ;  /* 0x000000ffff7e7224 */ /* 0x000fc800078e0005 */
[----:B------:R-:W-:Y:S01]  /*4f60*/  HMMA.16816.F32 R36, R8, R14, R36 ;  /* 0x0000000e0824723c */ /* 0x000fe20000001824 */
[----:B------:R-:W-:Y:S02]  /*4f70*/  LDSM.16.MT88.4 R8, [R216+0x7900] ;  /* 0x00790000d808783b */ /* 0x000fe40000004200 */
[----:B------:R3:W4:Y:S01]  /*4f80*/  MUFU.EX2 R5, R2 ;  /* 0x0000000200057308 */ /* 0x0007220000000800 */
[----:B-1----:R-:W-:-:S04]  /*4f90*/  FADD.FTZ R0, R175, R177 ;  /* 0x000000b1af007221 */ /* 0x002fc80000010000 */
[----:B------:R-:W-:Y:S02]  /*4fa0*/  FADD.FTZ R0, R173, R0 ;  /* 0x00000000ad007221 */ /* 0x000fe40000010000 */
[----:B---3--:R-:W-:Y:S01]  /*4fb0*/  FADD.FTZ R2, R174, R176 ;  /* 0x000000b0ae027221 */ /* 0x008fe20000010000 */
[----:B----4-:R-:W-:Y:S01]  /*4fc0*/  F2FP.PACK_AB R135, R5, R6 ;  /* 0x000000060587723e */ /* 0x010fe200000000ff */
[----:B------:R-:W-:Y:S02]  /*4fd0*/  FADD.FTZ R0, R172, R0 ;  /* 0x00000000ac007221 */ /* 0x000fe40000010000 */
[----:B------:R-:W-:Y:S02]  /*4fe0*/  FADD.FTZ R2, R171, R2 ;  /* 0x00000002ab027221 */ /* 0x000fe40000010000 */
[----:B------:R-:W-:Y:S02]  /*4ff0*/  FADD.FTZ R0, R157, R0 ;  /* 0x000000009d007221 */ /* 0x000fe40000010000 */
[----:B------:R-:W-:Y:S01]  /*5000*/  FADD.FTZ R2, R170, R2 ;  /* 0x00000002aa027221 */ /* 0x000fe20000010000 */
[----:B------:R-:W-:Y:S01]  /*5010*/  HMMA.16816.F32 R88, R132, R92, R96 ;  /* 0x0000005c8458723c */ /* 0x000fe20000001860 */
[----:B------:R-:W-:-:S02]  /*5020*/  FADD.FTZ R0, R124, R0 ;  /* 0x000000007c007221 */ /* 0x000fc40000010000 */
[----:B------:R-:W-:Y:S02]  /*5030*/  FADD.FTZ R2, R159, R2 ;  /* 0x000000029f027221 */ /* 0x000fe40000010000 */
[----:B------:R-:W-:Y:S02]  /*5040*/  FADD.FTZ R0, R125, R0 ;  /* 0x000000007d007221 */ /* 0x000fe40000010000 */
[----:B------:R-:W-:Y:S01]  /*5050*/  FADD.FTZ R2, R251, R2 ;  /* 0x00000002fb027221 */ /* 0x000fe20000010000 */
[----:B------:R-:W-:Y:S01]  /*5060*/  HMMA.16816.F32 R96, R132, R100, R112 ;  /* 0x000000648460723c */ /* 0x000fe20000001870 */
[----:B------:R-:W-:Y:S02]  /*5070*/  FADD.FTZ R0, R126, R0 ;  /* 0x000000007e007221 */ /* 0x000fe40000010000 */
[----:B------:R-:W-:Y:S02]  /*5080*/  FADD.FTZ R2, R252, R2 ;  /* 0x00000002fc027221 */ /* 0x000fe40000010000 */
[----:B------:R-:W-:-:S02]  /*5090*/  FADD.FTZ R0, R243, R0 ;  /* 0x00000000f3007221 */ /* 0x000fc40000010000 */
[----:B------:R-:W-:Y:S01]  /*50a0*/  FADD.FTZ R2, R127, R2 ;  /* 0x000000027f027221 */ /* 0x000fe20000010000 */
[C---:B------:R-:W-:Y:S01]  /*50b0*/  HMMA.16816.F32 R92, R132.reuse, R94, R104 ;  /* 0x0000005e845c723c */ /* 0x040fe20000001868 */
[----:B------:R-:W-:Y:S01]  /*50c0*/  FADD.FTZ R0, R241, R0 ;  /* 0x00000000f1007221 */ /* 0x000fe20000010000 */
[----:B------:R-:W1:Y:S01]  /*50d0*/  LDSM.16.MT88.4 R124, [R217+0x7900] ;  /* 0x00790000d97c783b */ /* 0x000e620000004200 */
        /* <DEDUP_REMOVED lines=13> */
[C---:B------:R-:W-:Y:S03]  /*51b0*/  HMMA.16816.F32 R80, R132.reuse, R84, R80 ;  /* 0x000000548450723c */ /* 0x040fe60000001850 */
        /* <DEDUP_REMOVED lines=8> */
[----:B--2---:R-:W-:Y:S01]  /*5240*/  HMMA.16816.F32 R112, R132, R116, R56 ;  /* 0x000000748470723c */ /* 0x004fe20000001838 */
[----:B------:R-:W-:Y:S02]  /*5250*/  FADD.FTZ R2, R162, R2 ;  /* 0x00000002a2027221 */ /* 0x000fe40000010000 */
[----:B------:R-:W-:Y:S02]  /*5260*/  FADD.FTZ R0, R158, R0 ;  /* 0x000000009e007221 */ /* 0x000fe40000010000 */
[----:B------:R-:W-:-:S02]  /*5270*/  FADD.FTZ R2, R163, R2 ;  /* 0x00000002a3027221 */ /* 0x000fc40000010000 */
[----:B------:R-:W-:Y:S01]  /*5280*/  FADD.FTZ R0, R156, R0 ;  /* 0x000000009c007221 */ /* 0x000fe20000010000 */
[C---:B-1----:R-:W-:Y:S01]  /*5290*/  HMMA.16816.F32 R120, R132.reuse, R124, R48 ;  /* 0x0000007c8478723c */ /* 0x042fe20000001830 */
        /* <DEDUP_REMOVED lines=29> */
[C---:B------:R-:W-:Y:S04]  /*5470*/  HMMA.16816.F32 R128, R132.reuse, R8, R44 ;  /* 0x000000088480723c */ /* 0x040fe8000000182c */
[----:B------:R1:W-:Y:S04]  /*5480*/  STL [R1+0x4], R0 ;  /* 0x0000040001007387 */ /* 0x0003e80000100800 */
[----:B------:R1:W-:Y:S01]  /*5490*/  STL [R1], R4 ;  /* 0x0000000401007387 */ /* 0x0003e20000100800 */
[----:B------:R-:W-:Y:S01]  /*54a0*/  HMMA.16816.F32 R132, R132, R10, R36 ;  /* 0x0000000a8484723c */ /* 0x000fe20000001824 */
[----:B------:R-:W-:Y:S07]  /*54b0*/  @!P1 BRA `(.L_x_2) ;  /* 0x000040d000009947 */ /* 0x000fee0003800000 */
[----:B------:R-:W2:Y:S04]  /*54c0*/  LDL.64 R174, [R1+0x30] ;  /* 0x0000300001ae7983 */ /* 0x000ea80000100a00 */
[----:B------:R-:W3:Y:S04]  /*54d0*/  LDL.64 R172, [R1+0x38] ;  /* 0x0000380001ac7983 */ /* 0x000ee80000100a00 */
[----:B------:R-:W4:Y:S04]  /*54e0*/  LDL R159, [R1+0x40] ;  /* 0x00004000019f7983 */ /* 0x000f280000100800 */
[----:B------:R-:W5:Y:S04]  /*54f0*/  LDL.64 R170, [R1+0x28] ;  /* 0x0000280001aa7983 */ /* 0x000f680000100a00 */
[----:B------:R-:W4:Y:S01]  /*5500*/  LDL R157, [R1+0x44] ;  /* 0x00004400019d7983 */ /* 0x000f220000100800 */
[----:B------:R-:W-:Y:S01]  /*5510*/  UIADD3 UR12, UP0, UR16, 0x80, URZ ;  /* 0x00000080100c7890 */ /* 0x000fe2000ff1e03f */
[----:B------:R-:W-:Y:S01]  /*5520*/  IMAD.MOV.U32 R70, RZ, RZ, R3 ;  /* 0x000000ffff467224 */ /* 0x000fe200078e0003 */
[----:B------:R-:W-:Y:S01]  /*5530*/  MOV R69, R68 ;  /* 0x0000004400457202 */ /* 0x000fe20000000f00 */
[----:B------:R-:W-:-:S02]  /*5540*/  UMOV UR13, 0x6 ;  /* 0x00000006000d7882 */ /* 0x000fc40000000000 */
[----:B------:R-:W-:Y:S02]  /*5550*/  ULDC.64 UR6, c[0x0][0x208] ;  /* 0x0000820000067ab9 */ /* 0x000fe40000000a00 */
[----:B------:R-:W-:Y:S02]  /*5560*/  ULEA.HI.SX32 UR18, UR18, 0xfffffffe, 0x19 ;  /* 0xfffffffe12127891 */ /* 0x000fe4000f8fca3f */
[----:B------:R-:W-:Y:S02]  /*5570*/  USHF.L.U64.HI UR15, UR6, UR13, UR7 ;  /* 0x0000000d060f7299 */ /* 0x000fe40008010207 */
[----:B------:R-:W-:Y:S02]  /*5580*/  USHF.L.U32 UR16, UR6, 0x6, URZ ;  /* 0x0000000606107899 */ /* 0x000fe4000800063f */
[----:B------:R-:W-:Y:S02]  /*5590*/  UIADD3.X UR11, URZ, UR11, URZ, UP0, !UPT ;  /* 0x0000000b3f0b7290 */ /* 0x000fe400087fe43f */
[----:B------:R-:W-:Y:S01]  /*55a0*/  ULDC.64 UR4, c[0x0][0x1e0] ;  /* 0x0000780000047ab9 */ /* 0x000fe20000000a00 */
[----:B--2---:R-:W-:-:S02]  /*55b0*/  IADD3 R2, P2, R174, 0x40, RZ ;  /* 0x00000040ae027810 */ /* 0x004fc40007f5e0ff */
[----:B-1-3--:R-:W-:-:S03]  /*55c0*/  IADD3 R0, P1, R172, 0x40, RZ ;  /* 0x00000040ac007810 */ /* 0x00afc60007f3e0ff */
[----:B------:R4:W-:Y:S04]  /*55d0*/  STL [R1+0x14], R2 ;  /* 0x0000140201007387 */ /* 0x0009e80000100800 */
[----:B------:R5:W-:Y:S01]  /*55e0*/  STL [R1+0xc], R0 ;  /* 0x00000c0001007387 */ /* 0x000be20000100800 */
[----:B----4-:R-:W-:Y:S01]  /*55f0*/  IADD3.X R2, RZ, R159, RZ, P2, !PT ;  /* 0x0000009fff027210 */ /* 0x010fe200017fe4ff */
[----:B-----5:R-:W-:-:S04]  /*5600*/  IMAD.X R0, RZ, RZ, R171, P1 ;  /* 0x000000ffff007224 */ /* 0x020fc800008e06ab */
[----:B------:R1:W-:Y:S04]  /*5610*/  STL [R1+0x10], R2 ;  /* 0x0000100201007387 */ /* 0x0003e80000100800 */
[----:B------:R1:W-:Y:S01]  /*5620*/  STL [R1+0x8], R0 ;  /* 0x0000080001007387 */ /* 0x0003e20000100800 */
[----:B------:R-:W-:-:S03]  /*5630*/  IMAD.SHL.U32 R235, R157, 0x2, RZ ;  /* 0x000000029deb7824 */ /* 0x000fc600078e00ff */
.L_x_3:
[----:B------:R-:W2:Y:S01]  /*5640*/  LDL.64 R156, [R1+0x30] ;  /* 0x00003000019c7983 */ /* 0x000ea20000100a00 */
[----:B------:R-:W-:Y:S04]  /*5650*/  DEPBAR.LE SB0, 0x0 ;  /* 0x000080000000791a */ /* 0x000fe80000000000 */
[----:B------:R-:W-:Y:S01]  /*5660*/  USHF.R.S32.HI UR8, URZ, 0x1f, UR18 ;  /* 0x0000001f3f087899 */ /* 0x000fe20008011412 */
[----:B------:R-:W3:Y:S01]  /*5670*/  LDL R3, [R1+0x40] ;  /* 0x0000400001037983 */ /* 0x000ee20000100800 */
[----:B------:R-:W-:Y:S02]  /*5680*/  UIMAD.WIDE.U32 UR24, UR18, UR6, URZ ;  /* 0x00000006121872a5 */ /* 0x000fe4000f8e003f */
[----:B------:R-:W-:Y:S01]  /*5690*/  UIMAD UR8, UR8, UR6, URZ ;  /* 0x00000006080872a4 */ /* 0x000fe2000f8e023f */
[----:B-1----:R-:W4:Y:S01]  /*56a0*/  LDL R2, [R1+0x14] ;  /* 0x0000140001027983 */ /* 0x002f220000100800 */
[----:B------:R-:W-:Y:S02]  /*56b0*/  USHF.L.U32 UR9, UR24, 0x7, URZ ;  /* 0x0000000718097899 */ /* 0x000fe4000800063f */
[----:B------:R-:W-:Y:S01]  /*56c0*/  UIMAD UR8, UR18, UR7, UR8 ;  /* 0x00000007120872a4 */ /* 0x000fe2000f8e0208 */
[----:B------:R-:W5:Y:S01]  /*56d0*/  LDL R68, [R1+0x10] ;  /* 0x0000100001447983 */ /* 0x000f620000100800 */
[----:B------:R-:W-:Y:S02]  /*56e0*/  UISETP.GT.AND UP1, UPT, UR18, URZ, UPT ;  /* 0x0000003f1200728c */ /* 0x000fe4000bf24270 */
[----:B------:R-:W-:Y:S01]  /*56f0*/  UIADD3 UR8, UR25, UR8, URZ ;  /* 0x0000000819087290 */ /* 0x000fe2000fffe03f */
[----:B------:R-:W-:Y:S01]  /*5700*/  BAR.SYNC.DEFER_BLOCKING 0x0 ;  /* 0x0000000000007b1d */ /* 0x000fe20000010000 */
[----:B------:R-:W-:Y:S02]  /*5710*/  UIADD3 UR18, UR18, -0x1, URZ ;  /* 0xffffffff12127890 */ /* 0x000fe4000fffe03f */
[----:B------:R-:W-:Y:S05]  /*5720*/  USHF.L.U64.HI UR8, UR24, 0x7, UR8 ;  /* 0x0000000718087899 */ /* 0x000fea0008010208 */
[----:B------:R-:W-:Y:S02]  /*5730*/  @UP1 USHF.L.U32 UR10, UR4, 0x6, URZ ;  /* 0x00000006040a1899 */ /* 0x000fe4000800063f */
[----:B------:R-:W-:Y:S02]  /*5740*/  @UP1 USHF.L.U64.HI UR17, UR4, UR13, UR5 ;  /* 0x0000000d04111299 */ /* 0x000fe40008010205 */
[----:B------:R-:W-:Y:S01]  /*5750*/  @UP1 UIMAD.WIDE.U32 UR24, UR18, UR4, URZ ;  /* 0x00000004121812a5 */ /* 0x000fe2000f8e003f */
[----:B------:R-:W1:Y:S08]  /*5760*/  LDSM.16.M88.4 R8, [R212+0x8100] ;  /* 0x00810000d408783b */ /* 0x000e700000000200 */
[----:B------:R-:W1:Y:S08]  /*5770*/  LDSM.16.M88.4 R16, [R212+0x8900] ;  /* 0x00890000d410783b */ /* 0x000e700000000200 */
[----:B------:R-:W1:Y:S08]  /*5780*/  LDSM.16.M88.4 R24, [R212+0x9100] ;  /* 0x00910000d418783b */ /* 0x000e700000000200 */
[----:B------:R-:W1:Y:S08]  /*5790*/  LDSM.16.M88.4 R32, [R212+0x9900] ;  /* 0x00990000d420783b */ /* 0x000e700000000200 */
[----:B------:R-:W1:Y:S02]  /*57a0*/  LDSM.16.M88.4 R40, [R212+0xa100] ;  /* 0x00a10000d428783b */ /* 0x000e640000000200 */
[C---:B-1----:R-:W-:Y:S06]  /*57b0*/  HMMA.16816.F32 R4, R140.reuse, R8, RZ ;  /* 0x000000088c04723c */ /* 0x042fec00000018ff */
[----:B------:R-:W1:Y:S02]  /*57c0*/  LDSM.16.M88.4 R48, [R212+0xa900] ;  /* 0x00a90000d430783b */ /* 0x000e640000000200 */
[C---:B------:R-:W-:Y:S06]  /*57d0*/  HMMA.16816.F32 R8, R140.reuse, R10, RZ ;  /* 0x0000000a8c08723c */ /* 0x040fec00000018ff */
[----:B------:R-:W1:Y:S02]  /*57e0*/  LDSM.16.M88.4 R56, [R212+0xb100] ;  /* 0x00b10000d438783b */ /* 0x000e640000000200 */
[C---:B------:R-:W-:Y:S06]  /*57f0*/  HMMA.16816.F32 R12, R140.reuse, R16, RZ ;  /* 0x000000108c0c723c */ /* 0x040fec00000018ff */
[----:B------:R-:W1:Y:S02]  /*5800*/  LDSM.16.M88.4 R64, [R212+0xb900] ;  /* 0x00b90000d440783b */ /* 0x000e640000000200 */
[C---:B------:R-:W-:Y:S06]  /*5810*/  HMMA.16816.F32 R16, R140.reuse, R18, RZ ;  /* 0x000000128c10723c */ /* 0x040fec00000018ff */
[----:B------:R-:W1:Y:S02]  /*5820*/  LDSM.16.M88.4 R136, [R219] ;  /* 0x00000000db88783b */ /* 0x000e640000000200 */
[C---:B------:R-:W-:Y:S06]  /*5830*/  HMMA.16816.F32 R20, R140.reuse, R24, RZ ;  /* 0x000000188c14723c */ /* 0x040fec00000018ff */
[----:B------:R-:W1:Y:S02]  /*5840*/  LDSM.16.M88.4 R148, [R234] ;  /* 0x00000000ea94783b */ /* 0x000e640000000200 */
[C---:B------:R-:W-:Y:S06]  /*5850*/  HMMA.16816.F32 R24, R140.reuse, R26, RZ ;  /* 0x0000001a8c18723c */ /* 0x040fec00000018ff */
[----:B------:R-:W1:Y:S02]  /*5860*/  LDSM.16.M88.4 R152, [R233] ;  /* 0x00000000e998783b */ /* 0x000e640000000200 */
[C---:B------:R-:W-:Y:S06]  /*5870*/  HMMA.16816.F32 R28, R140.reuse, R32, RZ ;  /* 0x000000208c1c723c */ /* 0x040fec00000018ff */
[----:B------:R-:W-:Y:S02]  /*5880*/  LDSM.16.M88.4 R160, [R228] ;  /* 0x00000000e4a0783b */ /* 0x000fe40000000200 */
[C---:B------:R-:W-:Y:S08]  /*5890*/  HMMA.16816.F32 R32, R140.reuse, R34, RZ ;  /* 0x000000228c20723c */ /* 0x040ff000000018ff */
[C---:B------:R-:W-:Y:S08]  /*58a0*/  HMMA.16816.F32 R36, R140.reuse, R40, RZ ;  /* 0x000000288c24723c */ /* 0x040ff000000018ff */
[C---:B------:R-:W-:Y:S08]  /*58b0*/  HMMA.16816.F32 R40, R140.reuse, R42, RZ ;  /* 0x0000002a8c28723c */ /* 0x040ff000000018ff */
[C---:B-1----:R-:W-:Y:S08]  /*58c0*/  HMMA.16816.F32 R44, R140.reuse, R48, RZ ;  /* 0x000000308c2c723c */ /* 0x042ff000000018ff */
[C---:B------:R-:W-:Y:S08]  /*58d0*/  HMMA.16816.F32 R48, R140.reuse, R50, RZ ;  /* 0x000000328c30723c */ /* 0x040ff000000018ff */
[C---:B------:R-:W-:Y:S08]  /*58e0*/  HMMA.16816.F32 R52, R140.reuse, R56, RZ ;  /* 0x000000388c34723c */ /* 0x040ff000000018ff */
[C---:B------:R-:W-:Y:S08]  /*58f0*/  HMMA.16816.F32 R56, R140.reuse, R58, RZ ;  /* 0x0000003a8c38723c */ /* 0x040ff000000018ff */
[C---:B------:R-:W-:Y:S08]  /*5900*/  HMMA.16816.F32 R60, R140.reuse, R64, RZ ;  /* 0x000000408c3c723c */ /* 0x040ff000000018ff */
[----:B------:R-:W-:Y:S08]  /*5910*/  HMMA.16816.F32 R64, R140, R66, RZ ;  /* 0x000000428c40723c */ /* 0x000ff000000018ff */
[C---:B------:R-:W-:Y:S08]  /*5920*/  HMMA.16816.F32 R4, R144.reuse, R136, R4 ;  /* 0x000000889004723c */ /* 0x040ff00000001804 */
[C---:B------:R-:W-:Y:S01]  /*5930*/  HMMA.16816.F32 R8, R144.reuse, R138, R8 ;  /* 0x0000008a9008723c */ /* 0x040fe20000001808 */
[----:B------:R-:W1:Y:S07]  /*5940*/  LDSM.16.M88.4 R136, [R232] ;  /* 0x00000000e888783b */ /* 0x000e6e0000000200 */
[C---:B------:R-:W-:Y:S08]  /*5950*/  HMMA.16816.F32 R12, R144.reuse, R148, R12 ;  /* 0x00000094900c723c */ /* 0x040ff0000000180c */
[C---:B------:R-:W-:Y:S01]  /*5960*/  HMMA.16816.F32 R16, R144.reuse, R150, R16 ;  /* 0x000000969010723c */ /* 0x040fe20000001810 */
[----:B------:R-:W1:Y:S07]  /*5970*/  LDSM.16.M88.4 R148, [R231] ;  /* 0x00000000e794783b */ /* 0x000e6e0000000200 */
[C---:B------:R-:W-:Y:S08]  /*5980*/  HMMA.16816.F32 R20, R144.reuse, R152, R20 ;  /* 0x000000989014723c */ /* 0x040ff00000001814 */
[C---:B------:R-:W-:Y:S01]  /*5990*/  HMMA.16816.F32 R24, R144.reuse, R154, R24 ;  /* 0x0000009a9018723c */ /* 0x040fe20000001818 */
[----:B------:R-:W2:Y:S07]  /*59a0*/  LDSM.16.M88.4 R152, [R230] ;  /* 0x00000000e698783b */ /* 0x000eae0000000200 */
[C---:B-1----:R-:W-:Y:S08]  /*59b0*/  HMMA.16816.F32 R28, R144.reuse, R136, R28 ;  /* 0x00000088901c723c */ /* 0x042ff0000000181c */
[C---:B------:R-:W-:Y:S08]  /*59c0*/  HMMA.16816.F32 R32, R144.reuse, R138, R32 ;  /* 0x0000008a9020723c */ /* 0x040ff00000001820 */
[C---:B------:R-:W-:Y:S08]  /*59d0*/  HMMA.16816.F32 R36, R144.reuse, R148, R36 ;  /* 0x000000949024723c */ /* 0x040ff00000001824 */
[C---:B------:R-:W-:Y:S08]  /*59e0*/  HMMA.16816.F32 R40, R144.reuse, R150, R40 ;  /* 0x000000969028723c */ /* 0x040ff00000001828 */
[C---:B--2---:R-:W-:Y:S08]  /*59f0*/  HMMA.16816.F32 R44, R144.reuse, R152, R44 ;  /* 0x00000098902c723c */ /* 0x044ff0000000182c */
[C---:B------:R-:W-:Y:S04]  /*5a00*/  HMMA.16816.F32 R48, R144.reuse, R154, R48 ;  /* 0x0000009a9030723c */ /* 0x040fe80000001830 */
[----:B------:R-:W-:Y:S02]  /*5a10*/  IADD3 R0, P5, R156, UR9, RZ ;  /* 0x000000099c007c10 */ /* 0x000fe4000ffbe0ff */
[----:B------:R-:W1:Y:S02]  /*5a20*/  LDSM.16.M88.4 R156, [R229] ;  /* 0x00000000e59c783b */ /* 0x000e640000000200 */
[----:B------:R-:W-:Y:S04]  /*5a30*/  LEA R168, P4, R0, c[0x0][0x1f8], 0x1 ;  /* 0x00007e0000a87a11 */ /* 0x000fe800078808ff */
[----:B---3--:R-:W-:Y:S02]  /*5a40*/  IADD3.X R3, R3, UR8, RZ, P5, !PT ;  /* 0x0000000803037c10 */ /* 0x008fe4000affe4ff */
[----:B----4-:R-:W-:Y:S01]  /*5a50*/  IADD3 R2, P2, R2, UR9, RZ ;  /* 0x0000000902027c10 */ /* 0x010fe2000ff5e0ff */
[----:B------:R-:W-:Y:S01]  /*5a60*/  @UP1 USHF.R.S32.HI UR9, URZ, 0x1f, UR18 ;  /* 0x0000001f3f091899 */ /* 0x000fe20008011412 */
[----:B------:R-:W-:Y:S02]  /*5a70*/  LEA.HI.X R169, R0, c[0x0][0x1fc], R3, 0x1, P4 ;  /* 0x00007f0000a97a11 */ /* 0x000fe400020f0c03 */
[----:B------:R-:W-:Y:S01]  /*5a80*/  LEA R170, P1, R2, c[0x0][0x1f8], 0x1 ;  /* 0x00007e0002aa7a11 */ /* 0x000fe200078208ff */
[----:B------:R-:W-:Y:S01]  /*5a90*/  @UP1 UIMAD UR9, UR9, UR4, URZ ;  /* 0x00000004090912a4 */ /* 0x000fe2000f8e023f */
[----:B-----5:R-:W-:Y:S01]  /*5aa0*/  IADD3.X R68, R68, UR8, RZ, P2, !PT ;  /* 0x0000000844447c10 */ /* 0x020fe200097fe4ff */
[----:B------:R-:W-:Y:S01]  /*5ab0*/  @!PT LDS RZ, [RZ] ;  /* 0x00000000fffff984 */ /* 0x000fe20000000800 */
[----:B------:R-:W-:Y:S01]  /*5ac0*/  @!PT LDS RZ, [RZ] ;  /* 0x00000000fffff984 */ /* 0x000fe20000000800 */
[----:B------:R-:W-:Y:S01]  /*5ad0*/  @!PT LDS RZ, [RZ] ;  /* 0x00000000fffff984 */ /* 0x000fe20000000800 */
[----:B------:R2:W-:Y:S01]  /*5ae0*/  LDGSTS.E.BYPASS.LTC128B.128 [R235+0x100], [R168.64], !P3 ;  /* 0x00100000a8eb7fae */ /* 0x0005e2000d901d56 */
[----:B------:R-:W-:Y:S02]  /*5af0*/  @UP1 USHF.L.U32 UR8, UR24, 0x7, URZ ;  /* 0x0000000718081899 */ /* 0x000fe4000800063f */
[----:B------:R-:W-:Y:S01]  /*5b00*/  LEA.HI.X R171, R2, c[0x0][0x1fc], R68, 0x1, P1 ;  /* 0x00007f0002ab7a11 */ /* 0x000fe200008f0c44 */
[----:B------:R-:W-:Y:S01]  /*5b10*/  @UP1 UIMAD UR9, UR18, UR5, UR9 ;  /* 0x00000005120912a4 */ /* 0x000fe2000f8e0209 */
[----:B------:R-:W-:Y:S03]  /*5b20*/  IADD3 R2, P1, R168, UR16, RZ ;  /* 0x00000010a8027c10 */ /* 0x000fe6000ff3e0ff */
[----:B------:R3:W-:Y:S01]  /*5b30*/  LDGSTS.E.BYPASS.LTC128B.128 [R235+0x4100], [R170.64], !P0 ;  /* 0x04100000aaeb7fae */ /* 0x0007e2000c101d56 */
[----:B------:R-:W-:Y:S01]  /*5b40*/  IADD3.X R3, R169, UR15, RZ, P1, !PT ;  /* 0x0000000fa9037c10 */ /* 0x000fe20008ffe4ff */
[----:B------:R-:W-:Y:S01]  /*5b50*/  @UP1 UIADD3 UR9, UR25, UR9, URZ ;  /* 0x0000000919091290 */ /* 0x000fe2000fffe03f */
[----:B------:R-:W-:Y:S03]  /*5b60*/  IADD3 R136, P1, R2, UR16, RZ ;  /* 0x0000001002887c10 */ /* 0x000fe6000ff3e0ff */
[----:B------:R-:W-:Y:S01]  /*5b70*/  @UP1 USHF.L.U64.HI UR9, UR24, 0x7, UR9 ;  /* 0x0000000718091899 */ /* 0x000fe20008010209 */
[----:B------:R-:W-:Y:S01]  /*5b80*/  IADD3.X R137, R3, UR15, RZ, P1, !PT ;  /* 0x0000000f03897c10 */ /* 0x000fe20008ffe4ff */
[----:B------:R4:W-:Y:S01]  /*5b90*/  LDGSTS.E.BYPASS.LTC128B.128 [R235+0x1100], [R2.64], !P3 ;  /* 0x0110000002eb7fae */ /* 0x0009e2000d901d56 */
[----:B------:R-:W-:Y:S04]  /*5ba0*/  IADD3 R138, P2, R136, UR16, RZ ;  /* 0x00000010888a7c10 */ /* 0x000fe8000ff5e0ff */
[----:B------:R-:W-:Y:S03]  /*5bb0*/  IADD3.X R139, R137, UR15, RZ, P2, !PT ;  /* 0x0000000f898b7c10 */ /* 0x000fe600097fe4ff */
[----:B------:R4:W-:Y:S01]  /*5bc0*/  LDGSTS.E.BYPASS.LTC128B.128 [R235+0x5100], [R2.64+0x80], !P0 ;  /* 0x0510008002eb7fae */ /* 0x0009e2000c101d56 */
[C---:B-1----:R-:W-:Y:S03]  /*5bd0*/  HMMA.16816.F32 R52, R144.reuse, R156, R52 ;  /* 0x0000009c9034723c */ /* 0x042fe60000001834 */
[----:B--2---:R-:W-:Y:S04]  /*5be0*/  IADD3 R168, P4, R2, UR12, RZ ;  /* 0x0000000c02a87c10 */ /* 0x004fe8000ff9e0ff */
[----:B------:R1:W-:Y:S01]  /*5bf0*/  LDGSTS.E.BYPASS.LTC128B.128 [R235+0x2100], [R136.64], !P3 ;  /* 0x0210000088eb7fae */ /* 0x0003e2000d901d56 */
[C---:B------:R-:W-:Y:S04]  /*5c00*/  HMMA.16816.F32 R56, R144.reuse, R158, R56 ;  /* 0x0000009e9038723c */ /* 0x040fe80000001838 */
[----:B------:R-:W-:Y:S04]  /*5c10*/  IADD3.X R169, R3, UR11, RZ, P4, !PT ;  /* 0x0000000b03a97c10 */ /* 0x000fe8000a7fe4ff */
[C---:B------:R-:W-:Y:S01]  /*5c20*/  HMMA.16816.F32 R60, R144.reuse, R160, R60 ;  /* 0x000000a0903c723c */ /* 0x040fe2000000183c */
[----:B------:R3:W-:Y:S07]  /*5c30*/  LDGSTS.E.BYPASS.LTC128B.128 [R235+0x6100], [R168.64], !P0 ;  /* 0x06100000a8eb7fae */ /* 0x0007ee000c101d56 */
[----:B------:R-:W-:Y:S01]  /*5c40*/  HMMA.16816.F32 R64, R144, R162, R64 ;  /* 0x000000a29040723c */ /* 0x000fe20000001840 */
[----:B------:R1:W-:Y:S03]  /*5c50*/  LDGSTS.E.BYPASS.LTC128B.128 [R235+0x3100], [R138.64], !P3 ;  /* 0x031000008aeb7fae */ /* 0x0003e6000d901d56 */
[----:B----4-:R-:W-:Y:S04]  /*5c60*/  IADD3 R2, P1, R136, UR12, RZ ;  /* 0x0000000c88027c10 */ /* 0x010fe8000ff3e0ff */
[----:B------:R-:W-:Y:S02]  /*5c70*/  IADD3.X R3, R137, UR11, RZ, P1, !PT ;  /* 0x0000000b89037c10 */ /* 0x000fe40008ffe4ff */
[----:B------:R-:W-:Y:S03]  /*5c80*/  PLOP3.LUT P1, PT, PT, PT, UP1, 0x80, 0x0 ;  /* 0x000000000000781c */ /* 0x000fe60003f2f018 */
[----:B------:R2:W-:Y:S08]  /*5c90*/  LDGSTS.E.BYPASS.LTC128B.128 [R235+0x7100], [R2.64], !P0 ;  /* 0x0710000002eb7fae */ /* 0x0005f0000c101d56 */
[----:B---3--:R-:W-:Y:S08]  /*5ca0*/  LDSM.16.M88.4 R168, [R218+0x8900] ;  /* 0x00890000daa8783b */ /* 0x008ff00000000200 */
[----:B-1----:R-:W1:Y:S08]  /*5cb0*/  LDSM.16.M88.4 R136, [R218+0x8100] ;  /* 0x00810000da88783b */ /* 0x002e700000000200 */
[----:B------:R-:W3:Y:S08]  /*5cc0*/  LDSM.16.M88.4 R172, [R218+0x9100] ;  /* 0x00910000daac783b */ /* 0x000ef00000000200 */
[----:B------:R-:W0:Y:S08]  /*5cd0*/  LDGDEPBAR ;  /* 0x00000000000079af */ /* 0x000e300000000000 */
[----:B------:R-:W4:Y:S08]  /*5ce0*/  LDSM.16.M88.4 R148, [R218+0x9900] ;  /* 0x00990000da94783b */ /* 0x000f300000000200 */
[----:B------:R-:W5:Y:S01]  /*5cf0*/  LDSM.16.M88.4 R176, [R218+0xa100] ;  /* 0x00a10000dab0783b */ /* 0x000f620000000200 */
[C---:B-1----:R-:W-:Y:S07]  /*5d00*/  HMMA.16816.F32 R4, R164.reuse, R136, R4 ;  /* 0x00000088a404723c */ /* 0x042fee0000001804 */
[----:B------:R-:W1:Y:S01]  /*5d10*/  LDSM.16.M88.4 R152, [R218+0xa900] ;  /* 0x00a90000da98783b */ /* 0x000e620000000200 */
[C---:B------:R-:W-:Y:S07]  /*5d20*/  HMMA.16816.F32 R8, R164.reuse, R138, R8 ;  /* 0x0000008aa408723c */ /* 0x040fee0000001808 */
[----:B------:R-:W1:Y:S01]  /*5d30*/  LDSM.16.M88.4 R180, [R218+0xb100] ;  /* 0x00b10000dab4783b */ /* 0x000e620000000200 */
[C---:B------:R-:W-:Y:S07]  /*5d40*/  HMMA.16816.F32 R12, R164.reuse, R168, R12 ;  /* 0x000000a8a40c723c */ /* 0x040fee000000180c */
[----:B------:R-:W1:Y:S01]  /*5d50*/  LDSM.16.M88.4 R156, [R218+0xb900] ;  /* 0x00b90000da9c783b */ /* 0x000e620000000200 */
[C---:B------:R-:W-:Y:S07]  /*5d60*/  HMMA.16816.F32 R16, R164.reuse, R170, R16 ;  /* 0x000000aaa410723c */ /* 0x040fee0000001810 */
[----:B------:R-:W1:Y:S01]  /*5d70*/  LDSM.16.M88.4 R136, [R215] ;  /* 0x00000000d788783b */ /* 0x000e620000000200 */
[C---:B---3--:R-:W-:Y:S07]  /*5d80*/  HMMA.16816.F32 R20, R164.reuse, R172, R20 ;  /* 0x000000aca414723c */ /* 0x048fee0000001814 */
[----:B------:R-:W-:Y:S01]  /*5d90*/  LDSM.16.M88.4 R160, [R215+0x1000] ;  /* 0x00100000d7a0783b */ /* 0x000fe20000000200 */
[C---:B------:R-:W-:Y:S07]  /*5da0*/  HMMA.16816.F32 R24, R164.reuse, R174, R24 ;  /* 0x000000aea418723c */ /* 0x040fee0000001818 */
[----:B------:R-:W-:Y:S01]  /*5db0*/  LDSM.16.M88.4 R168, [R215+0x1800] ;  /* 0x00180000d7a8783b */ /* 0x000fe20000000200 */
[C---:B----4-:R-:W-:Y:S07]  /*5dc0*/  HMMA.16816.F32 R28, R164.reuse, R148, R28 ;  /* 0x00000094a41c723c */ /* 0x050fee000000181c */
[----:B------:R-:W-:Y:S01]  /*5dd0*/  LDSM.16.M88.4 R172, [R215+0x2000] ;  /* 0x00200000d7ac783b */ /* 0x000fe20000000200 */
[C---:B------:R-:W-:Y:S07]  /*5de0*/  HMMA.16816.F32 R32, R164.reuse, R150, R32 ;  /* 0x00000096a420723c */ /* 0x040fee0000001820 */
[----:B------:R-:W3:Y:S01]  /*5df0*/  LDSM.16.M88.4 R148, [R215+0x800] ;  /* 0x00080000d794783b */ /* 0x000ee20000000200 */
[C---:B-----5:R-:W-:Y:S07]  /*5e00*/  HMMA.16816.F32 R36, R164.reuse, R176, R36 ;  /* 0x000000b0a424723c */ /* 0x060fee0000001824 */
[----:B------:R-:W-:Y:S01]  /*5e10*/  LDSM.16.M88.4 R192, [R212+0xc100] ;  /* 0x00c10000d4c0783b */ /* 0x000fe20000000200 */
[C---:B------:R-:W-:Y:S07]  /*5e20*/  HMMA.16816.F32 R40, R164.reuse, R178, R40 ;  /* 0x000000b2a428723c */ /* 0x040fee0000001828 */
[----:B------:R-:W-:Y:S01]  /*5e30*/  LDSM.16.M88.4 R176, [R215+0x3000] ;  /* 0x00300000d7b0783b */ /* 0x000fe20000000200 */
[C---:B-1----:R-:W-:Y:S07]  /*5e40*/  HMMA.16816.F32 R44, R164.reuse, R152, R44 ;  /* 0x00000098a42c723c */ /* 0x042fee000000182c */
[----:B------:R-:W-:Y:S01]  /*5e50*/  LDSM.16.M88.4 R204, [R218+0xf900] ;  /* 0x00f90000dacc783b */ /* 0x000fe20000000200 */
[C---:B------:R-:W-:Y:S07]  /*5e60*/  HMMA.16816.F32 R48, R164.reuse, R154, R48 ;  /* 0x0000009aa430723c */ /* 0x040fee0000001830 */
[----:B------:R-:W1:Y:S01]  /*5e70*/  LDSM.16.M88.4 R152, [R215+0x2800] ;  /* 0x00280000d798783b */ /* 0x000e620000000200 */
[C---:B------:R-:W-:Y:S08]  /*5e80*/  HMMA.16816.F32 R52, R164.reuse, R180, R52 ;  /* 0x000000b4a434723c */ /* 0x040ff00000001834 */
[C---:B------:R-:W-:Y:S01]  /*5e90*/  HMMA.16816.F32 R56, R164.reuse, R182, R56 ;  /* 0x000000b6a438723c */ /* 0x040fe20000001838 */
[----:B------:R-:W4:Y:S07]  /*5ea0*/  LDSM.16.M88.4 R180, [R215+0x3800] ;  /* 0x00380000d7b4783b */ /* 0x000f2e0000000200 */
[C---:B------:R-:W-:Y:S08]  /*5eb0*/  HMMA.16816.F32 R60, R164.reuse, R156, R60 ;  /* 0x0000009ca43c723c */ /* 0x040ff0000000183c */
[----:B------:R-:W-:Y:S01]  /*5ec0*/  HMMA.16816.F32 R64, R164, R158, R64 ;  /* 0x0000009ea440723c */ /* 0x000fe20000001840 */
[----:B------:R-:W5:Y:S07]  /*5ed0*/  LDSM.16.M88.4 R156, [R212+0xc900] ;  /* 0x00c90000d49c783b */ /* 0x000f6e0000000200 */
[C---:B------:R-:W-:Y:S08]  /*5ee0*/  HMMA.16816.F32 R4, R184.reuse, R136, R4 ;  /* 0x00000088b804723c */ /* 0x040ff00000001804 */
[C---:B------:R-:W-:Y:S01]  /*5ef0*/  HMMA.16816.F32 R8, R184.reuse, R138, R8 ;  /* 0x0000008ab808723c */ /* 0x040fe20000001808 */
[----:B------:R-:W1:Y:S07]  /*5f00*/  LDSM.16.M88.4 R136, [R212+0xd100] ;  /* 0x00d10000d488783b */ /* 0x000e6e0000000200 */
[C---:B---3--:R-:W-:Y:S08]  /*5f10*/  HMMA.16816.F32 R12, R184.reuse, R148, R12 ;  /* 0x00000094b80c723c */ /* 0x048ff0000000180c */
[C---:B------:R-:W-:Y:S01]  /*5f20*/  HMMA.16816.F32 R16, R184.reuse, R150, R16 ;  /* 0x00000096b810723c */ /* 0x040fe20000001810 */
[----:B------:R-:W3:Y:S07]  /*5f30*/  LDSM.16.M88.4 R148, [R212+0xd900] ;  /* 0x00d90000d494783b */ /* 0x000eee0000000200 */
[C---:B------:R-:W-:Y:S08]  /*5f40*/  HMMA.16816.F32 R20, R184.reuse, R160, R20 ;  /* 0x000000a0b814723c */ /* 0x040ff00000001814 */
[C---:B------:R-:W-:Y:S01]  /*5f50*/  HMMA.16816.F32 R24, R184.reuse, R162, R24 ;  /* 0x000000a2b818723c */ /* 0x040fe20000001818 */
[----:B------:R-:W2:Y:S07]  /*5f60*/  LDSM.16.M88.4 R160, [R212+0xe100] ;  /* 0x00e10000d4a0783b */ /* 0x000eae0000000200 */
[C---:B------:R-:W-:Y:S08]  /*5f70*/  HMMA.16816.F32 R28, R184.reuse, R168, R28 ;  /* 0x000000a8b81c723c */ /* 0x040ff0000000181c */
[C---:B------:R-:W-:Y:S01]  /*5f80*/  HMMA.16816.F32 R32, R184.reuse, R170, R32 ;  /* 0x000000aab820723c */ /* 0x040fe20000001820 */
[----:B------:R-:W-:Y:S07]  /*5f90*/  LDSM.16.M88.4 R168, [R212+0xf100] ;  /* 0x00f10000d4a8783b */ /* 0x000fee0000000200 */
[C---:B------:R-:W-:Y:S08]  /*5fa0*/  HMMA.16816.F32 R36, R184.reuse, R172, R36 ;  /* 0x000000acb824723c */ /* 0x040ff00000001824 */
[C---:B------:R-:W-:Y:S01]  /*5fb0*/  HMMA.16816.F32 R40, R184.reuse, R174, R40 ;  /* 0x000000aeb828723c */ /* 0x040fe20000001828 */
[----:B------:R-:W-:Y:S07]  /*5fc0*/  LDSM.16.M88.4 R172, [R212+0xf900] ;  /* 0x00f90000d4ac783b */ /* 0x000fee0000000200 */
[C---:B-1----:R-:W-:Y:S08]  /*5fd0*/  HMMA.16816.F32 R44, R184.reuse, R152, R44 ;  /* 0x00000098b82c723c */ /* 0x042ff0000000182c */
[C---:B------:R-:W-:Y:S01]  /*5fe0*/  HMMA.16816.F32 R48, R184.reuse, R154, R48 ;  /* 0x0000009ab830723c */ /* 0x040fe20000001830 */
[----:B------:R-:W1:Y:S07]  /*5ff0*/  LDSM.16.M88.4 R152, [R212+0xe900] ;  /* 0x00e90000d498783b */ /* 0x000e6e0000000200 */
[C---:B------:R-:W-:Y:S08]  /*6000*/  HMMA.16816.F32 R52, R184.reuse, R176, R52 ;  /* 0x000000b0b834723c */ /* 0x040ff00000001834 */
[C---:B------:R-:W-:Y:S01]  /*6010*/  HMMA.16816.F32 R56, R184.reuse, R178, R56 ;  /* 0x000000b2b838723c */ /* 0x040fe20000001838 */
[----:B------:R-:W1:Y:S07]  /*6020*/  LDSM.16.M88.4 R176, [R227] ;  /* 0x00000000e3b0783b */ /* 0x000e6e0000000200 */
[C---:B----4-:R-:W-:Y:S08]  /*6030*/  HMMA.16816.F32 R60, R184.reuse, R180, R60 ;  /* 0x000000b4b83c723c */ /* 0x050ff0000000183c */
[----:B------:R-:W-:Y:S01]  /*6040*/  HMMA.16816.F32 R64, R184, R182, R64 ;  /* 0x000000b6b840723c */ /* 0x000fe20000001840 */
[----:B------:R-:W4:Y:S07]  /*6050*/  LDSM.16.M88.4 R180, [R226] ;  /* 0x00000000e2b4783b */ /* 0x000f2e0000000200 */
[C---:B------:R-:W-:Y:S08]  /*6060*/  HMMA.16816.F32 R4, R188.reuse, R192, R4 ;  /* 0x000000c0bc04723c */ /* 0x040ff00000001804 */
[C---:B------:R-:W-:Y:S01]  /*6070*/  HMMA.16816.F32 R8, R188.reuse, R194, R8 ;  /* 0x000000c2bc08723c */ /* 0x040fe20000001808 */
[----:B------:R-:W1:Y:S07]  /*6080*/  LDSM.16.M88.4 R192, [R225] ;  /* 0x00000000e1c0783b */ /* 0x000e6e0000000200 */
[C---:B-----5:R-:W-:Y:S08]  /*6090*/  HMMA.16816.F32 R12, R188.reuse, R156, R12 ;  /* 0x0000009cbc0c723c */ /* 0x060ff0000000180c */
[C---:B------:R-:W-:Y:S01]  /*60a0*/  HMMA.16816.F32 R16, R188.reuse, R158, R16 ;  /* 0x0000009ebc10723c */ /* 0x040fe20000001810 */
[----:B------:R-:W5:Y:S07]  /*60b0*/  LDSM.16.M88.4 R156, [R224] ;  /* 0x00000000e09c783b */ /* 0x000f6e0000000200 */
[C---:B------:R-:W-:Y:S08]  /*60c0*/  HMMA.16816.F32 R20, R188.reuse, R136, R20 ;  /* 0x00000088bc14723c */ /* 0x040ff00000001814 */
[C---:B------:R-:W-:Y:S01]  /*60d0*/  HMMA.16816.F32 R24, R188.reuse, R138, R24 ;  /* 0x0000008abc18723c */ /* 0x040fe20000001818 */
[----:B------:R-:W4:Y:S07]  /*60e0*/  LDSM.16.M88.4 R136, [R223] ;  /* 0x00000000df88783b */ /* 0x000f2e0000000200 */
[C---:B---3--:R-:W-:Y:S08]  /*60f0*/  HMMA.16816.F32 R28, R188.reuse, R148, R28 ;  /* 0x00000094bc1c723c */ /* 0x048ff0000000181c */
[C---:B------:R-:W-:Y:S01]  /*6100*/  HMMA.16816.F32 R32, R188.reuse, R150, R32 ;  /* 0x00000096bc20723c */ /* 0x040fe20000001820 */
[----:B------:R-:W3:Y:S07]  /*6110*/  LDSM.16.M88.4 R148, [R222] ;  /* 0x00000000de94783b */ /* 0x000eee0000000200 */
[C---:B--2---:R-:W-:Y:S08]  /*6120*/  HMMA.16816.F32 R36, R188.reuse, R160, R36 ;  /* 0x000000a0bc24723c */ /* 0x044ff00000001824 */
[C---:B------:R-:W-:Y:S01]  /*6130*/  HMMA.16816.F32 R40, R188.reuse, R162, R40 ;  /* 0x000000a2bc28723c */ /* 0x040fe20000001828 */
[----:B------:R-:W-:Y:S07]  /*6140*/  LDSM.16.M88.4 R160, [R220] ;  /* 0x00000000dca0783b */ /* 0x000fee0000000200 */
[C---:B-1----:R-:W-:Y:S08]  /*6150*/  HMMA.16816.F32 R44, R188.reuse, R152, R44 ;  /* 0x00000098bc2c723c */ /* 0x042ff0000000182c */
[C---:B------:R-:W-:Y:S01]  /*6160*/  HMMA.16816.F32 R48, R188.reuse, R154, R48 ;  /* 0x0000009abc30723c */ /* 0x040fe20000001830 */
[----:B------:R-:W1:Y:S07]  /*6170*/  LDSM.16.M88.4 R152, [R221] ;  /* 0x00000000dd98783b */ /* 0x000e6e0000000200 */
[C---:B------:R-:W-:Y:S08]  /*6180*/  HMMA.16816.F32 R52, R188.reuse, R168, R52 ;  /* 0x000000a8bc34723c */ /* 0x040ff00000001834 */
[C---:B------:R-:W-:Y:S01]  /*6190*/  HMMA.16816.F32 R56, R188.reuse, R170, R56 ;  /* 0x000000aabc38723c */ /* 0x040fe20000001838 */
[----:B------:R-:W-:Y:S07]  /*61a0*/  LDSM.16.M88.4 R168, [R218+0xd100] ;  /* 0x00d10000daa8783b */ /* 0x000fee0000000200 */
[C---:B------:R-:W-:Y:S08]  /*61b0*/  HMMA.16816.F32 R60, R188.reuse, R172, R60 ;  /* 0x000000acbc3c723c */ /* 0x040ff0000000183c */
[----:B------:R-:W-:Y:S01]  /*61c0*/  HMMA.16816.F32 R64, R188, R174, R64 ;  /* 0x000000aebc40723c */ /* 0x000fe20000001840 */
[----:B------:R-:W-:Y:S07]  /*61d0*/  LDSM.16.M88.4 R172, [R218+0xd900] ;  /* 0x00d90000daac783b */ /* 0x000fee0000000200 */
[C---:B------:R-:W-:Y:S08]  /*61e0*/  HMMA.16816.F32 R4, R196.reuse, R176, R4 ;  /* 0x000000b0c404723c */ /* 0x040ff00000001804 */
[C---:B------:R-:W-:Y:S01]  /*61f0*/  HMMA.16816.F32 R8, R196.reuse, R178, R8 ;  /* 0x000000b2c408723c */ /* 0x040fe20000001808 */
[----:B------:R-:W-:Y:S07]  /*6200*/  LDSM.16.M88.4 R176, [R218+0xe100] ;  /* 0x00e10000dab0783b */ /* 0x000fee0000000200 */
[C---:B----4-:R-:W-:Y:S08]  /*6210*/  HMMA.16816.F32 R12, R196.reuse, R180, R12 ;  /* 0x000000b4c40c723c */ /* 0x050ff0000000180c */
[C---:B------:R-:W-:Y:S01]  /*6220*/  HMMA.16816.F32 R16, R196.reuse, R182, R16 ;  /* 0x000000b6c410723c */ /* 0x040fe20000001810 */
[----:B------:R-:W-:Y:S07]  /*6230*/  LDSM.16.M88.4 R180, [R218+0xe900] ;  /* 0x00e90000dab4783b */ /* 0x000fee0000000200 */
[C---:B------:R-:W-:Y:S08]  /*6240*/  HMMA.16816.F32 R20, R196.reuse, R192, R20 ;  /* 0x000000c0c414723c */ /* 0x040ff00000001814 */
[C---:B------:R-:W-:Y:S01]  /*6250*/  HMMA.16816.F32 R24, R196.reuse, R194, R24 ;  /* 0x000000c2c418723c */ /* 0x040fe20000001818 */
[----:B------:R-:W-:Y:S07]  /*6260*/  LDSM.16.M88.4 R192, [R218+0xf100] ;  /* 0x00f10000dac0783b */ /* 0x000fee0000000200 */
[C---:B-----5:R-:W-:Y:S08]  /*6270*/  HMMA.16816.F32 R28, R196.reuse, R156, R28 ;  /* 0x0000009cc41c723c */ /* 0x060ff0000000181c */
[C---:B------:R-:W-:Y:S01]  /*6280*/  HMMA.16816.F32 R32, R196.reuse, R158, R32 ;  /* 0x0000009ec420723c */ /* 0x040fe20000001820 */
[----:B------:R-:W2:Y:S07]  /*6290*/  LDSM.16.M88.4 R156, [R218+0xc100] ;  /* 0x00c10000da9c783b */ /* 0x000eae0000000200 */
[C---:B------:R-:W-:Y:S08]  /*62a0*/  HMMA.16816.F32 R36, R196.reuse, R136, R36 ;  /* 0x00000088c424723c */ /* 0x040ff00000001824 */
[C---:B------:R-:W-:Y:S01]  /*62b0*/  HMMA.16816.F32 R40, R196.reuse, R138, R40 ;  /* 0x0000008ac428723c */ /* 0x040fe20000001828 */
[----:B------:R-:W4:Y:S07]  /*62c0*/  LDSM.16.M88.4 R136, [R218+0xc900] ;  /* 0x00c90000da88783b */ /* 0x000f2e0000000200 */
[C---:B---3--:R-:W-:Y:S08]  /*62d0*/  HMMA.16816.F32 R44, R196.reuse, R148, R44 ;  /* 0x00000094c42c723c */ /* 0x048ff0000000182c */
[C---:B------:R-:W-:Y:S01]  /*62e0*/  HMMA.16816.F32 R48, R196.reuse, R150, R48 ;  /* 0x00000096c430723c */ /* 0x040fe20000001830 */
[----:B------:R-:W3:Y:S07]  /*62f0*/  LDSM.16.M88.4 R148, [R215+0x4000] ;  /* 0x00400000d794783b */ /* 0x000eee0000000200 */
[C---:B-1----:R-:W-:Y:S08]  /*6300*/  HMMA.16816.F32 R52, R196.reuse, R152, R52 ;  /* 0x00000098c434723c */ /* 0x042ff00000001834 */
[C---:B------:R-:W-:Y:S08]  /*6310*/  HMMA.16816.F32 R56, R196.reuse, R154, R56 ;  /* 0x0000009ac438723c */ /* 0x040ff00000001838 */
[C---:B------:R-:W-:Y:S08]  /*6320*/  HMMA.16816.F32 R60, R196.reuse, R160, R60 ;  /* 0x000000a0c43c723c */ /* 0x040ff0000000183c */
[----:B------:R-:W-:Y:S08]  /*6330*/  HMMA.16816.F32 R64, R196, R162, R64 ;  /* 0x000000a2c440723c */ /* 0x000ff00000001840 */
[C---:B--2---:R-:W-:Y:S08]  /*6340*/  HMMA.16816.F32 R4, R200.reuse, R156, R4 ;  /* 0x0000009cc804723c */ /* 0x044ff00000001804 */
[C---:B------:R-:W-:Y:S08]  /*6350*/  HMMA.16816.F32 R8, R200.reuse, R158, R8 ;  /* 0x0000009ec808723c */ /* 0x040ff00000001808 */
[C---:B----4-:R-:W-:Y:S08]  /*6360*/  HMMA.16816.F32 R12, R200.reuse, R136, R12 ;  /* 0x00000088c80c723c */ /* 0x050ff0000000180c */
[C---:B------:R-:W-:Y:S01]  /*6370*/  HMMA.16816.F32 R16, R200.reuse, R138, R16 ;  /* 0x0000008ac810723c */ /* 0x040fe20000001810 */
[----:B------:R-:W1:Y:S07]  /*6380*/  LDSM.16.M88.4 R136, [R215+0x4800] ;  /* 0x00480000d788783b */ /* 0x000e6e0000000200 */
[C---:B------:R-:W-:Y:S08]  /*6390*/  HMMA.16816.F32 R20, R200.reuse, R168, R20 ;  /* 0x000000a8c814723c */ /* 0x040ff00000001814 */
        /* <DEDUP_REMOVED lines=10> */
[----:B------:R-:W-:Y:S08]  /*6440*/  HMMA.16816.F32 R64, R200, R206, R64 ;  /* 0x000000cec840723c */ /* 0x000ff00000001840 */
[C---:B---3--:R-:W-:Y:S08]  /*6450*/  HMMA.16816.F32 R4, R208.reuse, R148, R4 ;  /* 0x00000094d004723c */ /* 0x048ff00000001804 */
[C---:B------:R-:W-:Y:S08]  /*6460*/  HMMA.16816.F32 R8, R208.reuse, R150, R8 ;  /* 0x00000096d008723c */ /* 0x040ff00000001808 */
[C---:B-1----:R-:W-:Y:S08]  /*6470*/  HMMA.16816.F32 R12, R208.reuse, R136, R12 ;  /* 0x00000088d00c723c */ /* 0x042ff0000000180c */
[----:B------:R-:W-:Y:S01]  /*6480*/  FMUL.FTZ R4, R4, c[0x0][0x320] ;  /* 0x0000c80004047a20 */ /* 0x000fe20000410000 */
[C---:B------:R-:W-:Y:S03]  /*6490*/  HMMA.16816.F32 R16, R208.reuse, R138, R16 ;  /* 0x0000008ad010723c */ /* 0x040fe60000001810 */
[----:B------:R-:W-:Y:S01]  /*64a0*/  MUFU.TANH R150, R4 ;  /* 0x0000000400967308 */ /* 0x000fe20000002400 */
[----:B------:R-:W-:Y:S02]  /*64b0*/  FMUL.FTZ R5, R5, c[0x0][0x320] ;  /* 0x0000c80005057a20 */ /* 0x000fe40000410000 */
[----:B------:R-:W-:Y:S02]  /*64c0*/  FMUL.FTZ R6, R6, c[0x0][0x320] ;  /* 0x0000c80006067a20 */ /* 0x000fe40000410000 */
[----:B------:R-:W-:Y:S04]  /*64d0*/  FMUL.FTZ R7, R7, c[0x0][0x320] ;  /* 0x0000c80007077a20 */ /* 0x000fe80000410000 */
[----:B------:R-:W-:Y:S01]  /*64e0*/  FMUL.FTZ R8, R8, c[0x0][0x320] ;  /* 0x0000c80008087a20 */ /* 0x000fe20000410000 */
[----:B------:R-:W-:Y:S01]  /*64f0*/  MUFU.TANH R149, R5 ;  /* 0x0000000500957308 */ /* 0x000fe20000002400 */
[----:B------:R-:W-:Y:S02]  /*6500*/  FMUL.FTZ R9, R9, c[0x0][0x320] ;  /* 0x0000c80009097a20 */ /* 0x000fe40000410000 */
[----:B------:R-:W-:Y:S02]  /*6510*/  FMUL.FTZ R10, R10, c[0x0][0x320] ;  /* 0x0000c8000a0a7a20 */ /* 0x000fe40000410000 */
[----:B------:R-:W-:Y:S02]  /*6520*/  FMUL.FTZ R11, R11, c[0x0][0x320] ;  /* 0x0000c8000b0b7a20 */ /* 0x000fe40000410000 */
[----:B------:R-:W-:Y:S02]  /*6530*/  FMUL.FTZ R15, R15, c[0x0][0x320] ;  /* 0x0000c8000f0f7a20 */ /* 0x000fe40000410000 */
[----:B------:R-:W-:Y:S01]  /*6540*/  FMUL.FTZ R13, R13, c[0x0][0x320] ;  /* 0x0000c8000d0d7a20 */ /* 0x000fe20000410000 */
[----:B------:R-:W1:Y:S01]  /*6550*/  MUFU.TANH R154, R6 ;  /* 0x00000006009a7308 */ /* 0x000e620000002400 */
[----:B------:R-:W-:Y:S02]  /*6560*/  FMUL.FTZ R14, R14, c[0x0][0x320] ;  /* 0x0000c8000e0e7a20 */ /* 0x000fe40000410000 */
[----:B------:R-:W-:Y:S02]  /*6570*/  FMUL.FTZ R16, R16, c[0x0][0x320] ;  /* 0x0000c80010107a20 */ /* 0x000fe40000410000 */
[----:B------:R-:W-:Y:S02]  /*6580*/  FMUL.FTZ R17, R17, c[0x0][0x320] ;  /* 0x0000c80011117a20 */ /* 0x000fe40000410000 */
[----:B------:R-:W-:Y:S02]  /*6590*/  FMUL.FTZ R18, R18, c[0x0][0x320] ;  /* 0x0000c80012127a20 */ /* 0x000fe40000410000 */
[----:B------:R-:W-:Y:S01]  /*65a0*/  FMUL.FTZ R19, R19, c[0x0][0x320] ;  /* 0x0000c80013137a20 */ /* 0x000fe20000410000 */
[----:B------:R2:W3:Y:S01]  /*65b0*/  MUFU.TANH R155, R7 ;  /* 0x00000007009b7308 */ /* 0x0004e20000002400 */
[----:B------:R-:W-:Y:S09]  /*65c0*/  FMUL.FTZ R12, R12, c[0x0][0x320] ;  /* 0x0000c8000c0c7a20 */ /* 0x000ff20000410000 */
[----:B------:R-:W-:Y:S01]  /*65d0*/  MUFU.TANH R151, R8 ;  /* 0x0000000800977308 */ /* 0x000fe20000002400 */
[----:B-1----:R-:W-:Y:S09]  /*65e0*/  FMNMX.FTZ R2, R154, R70, !PT ;  /* 0x000000469a027209 */ /* 0x002ff20007810000 */
[----:B------:R-:W-:Y:S01]  /*65f0*/  MUFU.TANH R148, R9 ;  /* 0x0000000900947308 */ /* 0x000fe20000002400 */
[----:B--2---:R-:W1:Y:S01]  /*6600*/  LDSM.16.M88.4 R4, [R215+0x5000] ;  /* 0x00500000d704783b */ /* 0x004e620000000200 */
[----:B---3--:R-:W-:Y:S08]  /*6610*/  FMNMX.FTZ R2, R155, R2, !PT ;  /* 0x000000029b027209 */ /* 0x008ff00007810000 */
[----:B------:R-:W2:Y:S10]  /*6620*/  MUFU.TANH R152, R10 ;  /* 0x0000000a00987308 */ /* 0x000eb40000002400 */
[----:B------:R3:W4:Y:S10]  /*6630*/  MUFU.TANH R153, R11 ;  /* 0x0000000b00997308 */ /* 0x0007340000002400 */
[----:B------:R-:W-:Y:S01]  /*6640*/  MUFU.TANH R138, R12 ;  /* 0x0000000c008a7308 */ /* 0x000fe20000002400 */
[----:B--2---:R-:W-:Y:S09]  /*6650*/  FMNMX.FTZ R2, R152, R2, !PT ;  /* 0x0000000298027209 */ /* 0x004ff20007810000 */
[----:B------:R-:W-:Y:S01]  /*6660*/  MUFU.TANH R139, R13 ;  /* 0x0000000d008b7308 */ /* 0x000fe20000002400 */
[----:B---3--:R-:W2:Y:S01]  /*6670*/  LDSM.16.M88.4 R8, [R215+0x5800] ;  /* 0x00580000d708783b */ /* 0x008ea20000000200 */
[C---:B-1----:R-:W-:Y:S03]  /*6680*/  HMMA.16816.F32 R20, R208.reuse, R4, R20 ;  /* 0x00000004d014723c */ /* 0x042fe60000001814 */
[----:B----4-:R-:W-:Y:S05]  /*6690*/  FMNMX.FTZ R2, R153, R2, !PT ;  /* 0x0000000299027209 */ /* 0x010fea0007810000 */
[----:B------:R-:W1:Y:S01]  /*66a0*/  MUFU.TANH R158, R14 ;  /* 0x0000000e009e7308 */ /* 0x000e620000002400 */
[C---:B------:R-:W-:Y:S01]  /*66b0*/  HMMA.16816.F32 R24, R208.reuse, R6, R24 ;  /* 0x00000006d018723c */ /* 0x040fe20000001818 */
[----:B------:R-:W3:Y:S08]  /*66c0*/  LDSM.16.M88.4 R4, [R215+0x6000] ;  /* 0x00600000d704783b */ /* 0x000ef00000000200 */
[----:B------:R-:W-:Y:S06]  /*66d0*/  MUFU.TANH R156, R16 ;  /* 0x00000010009c7308 */ /* 0x000fec0000002400 */
[----:B------:R-:W-:Y:S04]  /*66e0*/  FMUL.FTZ R20, R20, c[0x0][0x320] ;  /* 0x0000c80014147a20 */ /* 0x000fe80000410000 */
[----:B------:R-:W4:Y:S01]  /*66f0*/  MUFU.TANH R160, R15 ;  /* 0x0000000f00a07308 */ /* 0x000f220000002400 */
[----:B------:R-:W-:Y:S02]  /*6700*/  FMUL.FTZ R21, R21, c[0x0][0x320] ;  /* 0x0000c80015157a20 */ /* 0x000fe40000410000 */
[----:B------:R-:W-:Y:S01]  /*6710*/  FMUL.FTZ R22, R22, c[0x0][0x320] ;  /* 0x0000c80016167a20 */ /* 0x000fe20000410000 */
[----:B-1----:R-:W-:Y:S01]  /*6720*/  FMNMX.FTZ R2, R158, R2, !PT ;  /* 0x000000029e027209 */ /* 0x002fe20007810000 */
[----:B------:R-:W-:Y:S02]  /*6730*/  FMUL.FTZ R23, R23, c[0x0][0x320] ;  /* 0x0000c80017177a20 */ /* 0x000fe40000410000 */
[----:B------:R-:W-:Y:S02]  /*6740*/  FMUL.FTZ R24, R24, c[0x0][0x320] ;  /* 0x0000c80018187a20 */ /* 0x000fe40000410000 */
[----:B------:R-:W-:Y:S01]  /*6750*/  FMUL.FTZ R25, R25, c[0x0][0x320] ;  /* 0x0000c80019197a20 */ /* 0x000fe20000410000 */
[----:B------:R-:W-:Y:S01]  /*6760*/  MUFU.TANH R157, R17 ;  /* 0x00000011009d7308 */ /* 0x000fe20000002400 */
[----:B------:R-:W-:Y:S02]  /*6770*/  FMUL.FTZ R26, R26, c[0x0][0x320] ;  /* 0x0000c8001a1a7a20 */ /* 0x000fe40000410000 */
[----:B------:R-:W-:Y:S01]  /*6780*/  FMUL.FTZ R27, R27, c[0x0][0x320] ;  /* 0x0000c8001b1b7a20 */ /* 0x000fe20000410000 */
[C---:B--2---:R-:W-:Y:S06]  /*6790*/  HMMA.16816.F32 R28, R208.reuse, R8, R28 ;  /* 0x00000008d01c723c */ /* 0x044fec000000181c */
[----:B------:R-:W1:Y:S02]  /*67a0*/  MUFU.TANH R159, R18 ;  /* 0x00000012009f7308 */ /* 0x000e640000002400 */
[C---:B------:R-:W-:Y:S01]  /*67b0*/  HMMA.16816.F32 R32, R208.reuse, R10, R32 ;  /* 0x0000000ad020723c */ /* 0x040fe20000001820 */
[----:B------:R-:W2:Y:S03]  /*67c0*/  LDSM.16.M88.4 R8, [R215+0x6800] ;  /* 0x00680000d708783b */ /* 0x000ea60000000200 */
[----:B----4-:R-:W-:Y:S04]  /*67d0*/  FMNMX.FTZ R2, R160, R2, !PT ;  /* 0x00000002a0027209 */ /* 0x010fe80007810000 */
[----:B------:R-:W-:Y:S01]  /*67e0*/  MUFU.TANH R162, R20 ;  /* 0x0000001400a27308 */ /* 0x000fe20000002400 */
[C---:B---3--:R-:W-:Y:S07]  /*67f0*/  HMMA.16816.F32 R36, R208.reuse, R4, R36 ;  /* 0x00000004d024723c */ /* 0x048fee0000001824 */
[----:B------:R-:W-:Y:S01]  /*6800*/  FMUL.FTZ R28, R28, c[0x0][0x320] ;  /* 0x0000c8001c1c7a20 */ /* 0x000fe20000410000 */
[C---:B------:R-:W-:Y:S01]  /*6810*/  HMMA.16816.F32 R40, R208.reuse, R6, R40 ;  /* 0x00000006d028723c */ /* 0x040fe20000001828 */
[----:B------:R-:W3:Y:S01]  /*6820*/  MUFU.TANH R161, R19 ;  /* 0x0000001300a17308 */ /* 0x000ee20000002400 */
[----:B------:R-:W4:Y:S02]  /*6830*/  LDSM.16.M88.4 R4, [R215+0x7000] ;  /* 0x00700000d704783b */ /* 0x000f240000000200 */
[----:B------:R-:W-:Y:S01]  /*6840*/  FMUL.FTZ R29, R29, c[0x0][0x320] ;  /* 0x0000c8001d1d7a20 */ /* 0x000fe20000410000 */
[----:B-1----:R-:W-:Y:S01]  /*6850*/  FMNMX.FTZ R2, R159, R2, !PT ;  /* 0x000000029f027209 */ /* 0x002fe20007810000 */
[----:B------:R-:W-:Y:S02]  /*6860*/  FMUL.FTZ R30, R30, c[0x0][0x320] ;  /* 0x0000c8001e1e7a20 */ /* 0x000fe40000410000 */
[----:B------:R-:W-:Y:S03]  /*6870*/  FMUL.FTZ R31, R31, c[0x0][0x320] ;  /* 0x0000c8001f1f7a20 */ /* 0x000fe60000410000 */
[----:B------:R-:W-:Y:S01]  /*6880*/  MUFU.TANH R171, R21 ;  /* 0x0000001500ab7308 */ /* 0x000fe20000002400 */
[----:B------:R-:W-:Y:S02]  /*6890*/  FMUL.FTZ R33, R33, c[0x0][0x320] ;  /* 0x0000c80021217a20 */ /* 0x000fe40000410000 */
[----:B------:R-:W-:Y:S02]  /*68a0*/  FMUL.FTZ R34, R34, c[0x0][0x320] ;  /* 0x0000c80022227a20 */ /* 0x000fe40000410000 */
[----:B------:R-:W-:Y:S02]  /*68b0*/  FMUL.FTZ R36, R36, c[0x0][0x320] ;  /* 0x0000c80024247a20 */ /* 0x000fe40000410000 */
[----:B------:R-:W-:Y:S02]  /*68c0*/  FMUL.FTZ R37, R37, c[0x0][0x320] ;  /* 0x0000c80025257a20 */ /* 0x000fe40000410000 */
[----:B------:R-:W-:Y:S01]  /*68d0*/  FMUL.FTZ R38, R38, c[0x0][0x320] ;  /* 0x0000c80026267a20 */ /* 0x000fe20000410000 */
[----:B------:R-:W1:Y:S01]  /*68e0*/  MUFU.TANH R175, R22 ;  /* 0x0000001600af7308 */ /* 0x000e620000002400 */
[----:B------:R-:W-:Y:S01]  /*68f0*/  FMUL.FTZ R39, R39, c[0x0][0x320] ;  /* 0x0000c80027277a20 */ /* 0x000fe20000410000 */
[C---:B--2---:R-:W-:Y:S03]  /*6900*/  HMMA.16816.F32 R44, R208.reuse, R8, R44 ;  /* 0x00000008d02c723c */ /* 0x044fe6000000182c */
[----:B------:R-:W-:Y:S01]  /*6910*/  FMUL.FTZ R35, R35, c[0x0][0x320] ;  /* 0x0000c80023237a20 */ /* 0x000fe20000410000 */
[----:B---3--:R-:W-:Y:S01]  /*6920*/  FMNMX.FTZ R2, R161, R2, !PT ;  /* 0x00000002a1027209 */ /* 0x008fe20007810000 */
[----:B------:R-:W-:Y:S03]  /*6930*/  FMUL.FTZ R32, R32, c[0x0][0x320] ;  /* 0x0000c80020207a20 */ /* 0x000fe60000410000 */
[----:B------:R-:W-:Y:S01]  /*6940*/  MUFU.TANH R173, R24 ;  /* 0x0000001800ad7308 */ /* 0x000fe20000002400 */
[C---:B------:R-:W-:Y:S01]  /*6950*/  HMMA.16816.F32 R48, R208.reuse, R10, R48 ;  /* 0x0000000ad030723c */ /* 0x040fe20000001830 */
[----:B------:R-:W2:Y:S01]  /*6960*/  LDSM.16.M88.4 R8, [R215+0x7800] ;  /* 0x00780000d708783b */ /* 0x000ea20000000200 */
[----:B------:R-:W-:Y:S04]  /*6970*/  DEPBAR.LE SB0, 0x0 ;  /* 0x000080000000791a */ /* 0x000fe80000000000 */
[----:B------:R-:W-:Y:S02]  /*6980*/  FMUL.FTZ R41, R41, c[0x0][0x320] ;  /* 0x0000c80029297a20 */ /* 0x000fe40000410000 */
[----:B------:R-:W-:Y:S01]  /*6990*/  FMUL.FTZ R42, R42, c[0x0][0x320] ;  /* 0x0000c8002a2a7a20 */ /* 0x000fe20000410000 */
[----:B------:R-:W3:Y:S01]  /*69a0*/  MUFU.TANH R176, R23 ;  /* 0x0000001700b07308 */ /* 0x000ee20000002400 */
[C---:B----4-:R-:W-:Y:S01]  /*69b0*/  HMMA.16816.F32 R52, R208.reuse, R4, R52 ;  /* 0x00000004d034723c */ /* 0x050fe20000001834 */
[----:B------:R-:W4:Y:S04]  /*69c0*/  LDL R5, [R1+0xc] ;  /* 0x00000c0001057983 */ /* 0x000f280000100800 */
[----:B------:R-:W-:Y:S01]  /*69d0*/  FMUL.FTZ R43, R43, c[0x0][0x320] ;  /* 0x0000c8002b2b7a20 */ /* 0x000fe20000410000 */
[----:B-1----:R-:W-:Y:S01]  /*69e0*/  FMNMX.FTZ R2, R175, R2, !PT ;  /* 0x00000002af027209 */ /* 0x002fe20007810000 */
[----:B------:R-:W-:Y:S01]  /*69f0*/  FMUL.FTZ R44, R44, c[0x0][0x320] ;  /* 0x0000c8002c2c7a20 */ /* 0x000fe20000410000 */
[C---:B------:R-:W-:Y:S01]  /*6a00*/  HMMA.16816.F32 R56, R208.reuse, R6, R56 ;  /* 0x00000006d038723c */ /* 0x040fe20000001838 */
[----:B------:R-:W-:Y:S01]  /*6a10*/  MUFU.TANH R172, R25 ;  /* 0x0000001900ac7308 */ /* 0x000fe20000002400 */
[----:B------:R-:W5:Y:S02]  /*6a20*/  LDL.64 R6, [R1+0x38] ;  /* 0x0000380001067983 */ /* 0x000f640000100a00 */
[----:B------:R-:W-:Y:S02]  /*6a30*/  FMUL.FTZ R45, R45, c[0x0][0x320] ;  /* 0x0000c8002d2d7a20 */ /* 0x000fe40000410000 */
[----:B------:R-:W-:Y:S02]  /*6a40*/  FMUL.FTZ R46, R46, c[0x0][0x320] ;  /* 0x0000c8002e2e7a20 */ /* 0x000fe40000410000 */
[----:B------:R-:W-:Y:S03]  /*6a50*/  FMUL.FTZ R47, R47, c[0x0][0x320] ;  /* 0x0000c8002f2f7a20 */ /* 0x000fe60000410000 */
[----:B------:R-:W1:Y:S01]  /*6a60*/  MUFU.TANH R174, R26 ;  /* 0x0000001a00ae7308 */ /* 0x000e620000002400 */
[----:B------:R-:W-:Y:S01]  /*6a70*/  BAR.SYNC.DEFER_BLOCKING 0x0 ;  /* 0x0000000000007b1d */ /* 0x000fe20000010000 */
[----:B------:R-:W-:Y:S02]  /*6a80*/  FMUL.FTZ R49, R49, c[0x0][0x320] ;  /* 0x0000c80031317a20 */ /* 0x000fe40000410000 */
[----:B------:R-:W-:Y:S01]  /*6a90*/  FMUL.FTZ R50, R50, c[0x0][0x320] ;  /* 0x0000c80032327a20 */ /* 0x000fe20000410000 */
[----:B---3--:R-:W-:Y:S01]  /*6aa0*/  FMNMX.FTZ R2, R176, R2, !PT ;  /* 0x00000002b0027209 */ /* 0x008fe20007810000 */
[----:B------:R-:W-:Y:S02]  /*6ab0*/  FMUL.FTZ R53, R53, c[0x0][0x320] ;  /* 0x0000c80035357a20 */ /* 0x000fe40000410000 */
[----:B------:R-:W-:Y:S02]  /*6ac0*/  FMUL.FTZ R52, R52, c[0x0][0x320] ;  /* 0x0000c80034347a20 */ /* 0x000fe40000410000 */
[----:B------:R-:W3:Y:S01]  /*6ad0*/  MUFU.TANH R0, R53 ;  /* 0x0000003500007308 */ /* 0x000ee20000002400 */
[----:B------:R-:W-:Y:S01]  /*6ae0*/  FMUL.FTZ R54, R54, c[0x0][0x320] ;  /* 0x0000c80036367a20 */ /* 0x000fe20000410000 */
[C---:B--2---:R-:W-:Y:S01]  /*6af0*/  HMMA.16816.F32 R60, R208.reuse, R8, R60 ;  /* 0x00000008d03c723c */ /* 0x044fe2000000183c */
[----:B------:R-:W2:Y:S02]  /*6b00*/  LDL.64 R8, [R1+0x28] ;  /* 0x0000280001087983 */ /* 0x000ea40000100a00 */
[----:B------:R-:W-:Y:S02]  /*6b10*/  FMUL.FTZ R56, R56, c[0x0][0x320] ;  /* 0x0000c80038387a20 */ /* 0x000fe40000410000 */
[----:B------:R-:W-:Y:S02]  /*6b20*/  FMUL.FTZ R55, R55, c[0x0][0x320] ;  /* 0x0000c80037377a20 */ /* 0x000fe40000410000 */
[----:B------:R-:W-:Y:S01]  /*6b30*/  FMUL.FTZ R59, R59, c[0x0][0x320] ;  /* 0x0000c8003b3b7a20 */ /* 0x000fe20000410000 */
[----:B------:R3:W-:Y:S01]  /*6b40*/  MUFU.TANH R241, R56 ;  /* 0x0000003800f17308 */ /* 0x0007e20000002400 */
[----:B------:R-:W-:Y:S01]  /*6b50*/  HMMA.16816.F32 R64, R208, R10, R64 ;  /* 0x0000000ad040723c */ /* 0x000fe20000001840 */
[----:B------:R-:W2:Y:S02]  /*6b60*/  LDL R10, [R1+0x8] ;  /* 0x00000800010a7983 */ /* 0x000ea40000100800 */
[----:B------:R-:W-:Y:S01]  /*6b70*/  FMUL.FTZ R57, R57, c[0x0][0x320] ;  /* 0x0000c80039397a20 */ /* 0x000fe20000410000 */
[----:B-1----:R-:W-:Y:S01]  /*6b80*/  FMNMX.FTZ R2, R174, R2, !PT ;  /* 0x00000002ae027209 */ /* 0x002fe20007810000 */
[----:B------:R-:W-:Y:S02]  /*6b90*/  FMUL.FTZ R58, R58, c[0x0][0x320] ;  /* 0x0000c8003a3a7a20 */ /* 0x000fe40000410000 */
[----:B------:R-:W-:Y:S02]  /*6ba0*/  FMUL.FTZ R51, R51, c[0x0][0x320] ;  /* 0x0000c80033337a20 */ /* 0x000fe40000410000 */
[----:B------:R-:W-:Y:S03]  /*6bb0*/  MUFU.TANH R178, R28 ;  /* 0x0000001c00b27308 */ /* 0x000fe60000002400 */
[----:B------:R-:W-:Y:S02]  /*6bc0*/  FMUL.FTZ R40, R40, c[0x0][0x320] ;  /* 0x0000c80028287a20 */ /* 0x000fe40000410000 */
[----:B------:R-:W-:Y:S02]  /*6bd0*/  FMUL.FTZ R48, R48, c[0x0][0x320] ;  /* 0x0000c80030307a20 */ /* 0x000fe40000410000 */
[----:B------:R-:W-:Y:S02]  /*6be0*/  FMUL.FTZ R62, R62, c[0x0][0x320] ;  /* 0x0000c8003e3e7a20 */ /* 0x000fe40000410000 */
[----:B------:R-:W-:Y:S01]  /*6bf0*/  FMUL.FTZ R60, R60, c[0x0][0x320] ;  /* 0x0000c8003c3c7a20 */ /* 0x000fe20000410000 */
[----:B------:R-:W1:Y:S01]  /*6c00*/  MUFU.TANH R177, R27 ;  /* 0x0000001b00b17308 */ /* 0x000e620000002400 */
[----:B------:R-:W-:Y:S02]  /*6c10*/  FMUL.FTZ R61, R61, c[0x0][0x320] ;  /* 0x0000c8003d3d7a20 */ /* 0x000fe40000410000 */
[----:B------:R-:W-:Y:S01]  /*6c20*/  FMUL.FTZ R63, R63, c[0x0][0x320] ;  /* 0x0000c8003f3f7a20 */ /* 0x000fe20000410000 */
[----:B---3--:R-:W-:Y:S01]  /*6c30*/  MOV R56, R0 ;  /* 0x0000000000387202 */ /* 0x008fe20000000f00 */
[----:B------:R-:W-:Y:S01]  /*6c40*/  FMUL.FTZ R64, R64, c[0x0][0x320] ;  /* 0x0000c80040407a20 */ /* 0x000fe20000410000 */
[----:B------:R-:W-:Y:S01]  /*6c50*/  FMNMX.FTZ R0, R150, R69, !PT ;  /* 0x0000004596007209 */ /* 0x000fe20007810000 */
[----:B------:R-:W-:Y:S02]  /*6c60*/  FMUL.FTZ R65, R65, c[0x0][0x320] ;  /* 0x0000c80041417a20 */ /* 0x000fe40000410000 */
[----:B------:R-:W-:Y:S01]  /*6c70*/  FMUL.FTZ R66, R66, c[0x0][0x320] ;  /* 0x0000c80042427a20 */ /* 0x000fe20000410000 */
[----:B------:R-:W-:Y:S01]  /*6c80*/  MUFU.TANH R183, R29 ;  /* 0x0000001d00b77308 */ /* 0x000fe20000002400 */
[----:B------:R-:W-:Y:S04]  /*6c90*/  FMNMX.FTZ R0, R149, R0, !PT ;  /* 0x0000000095007209 */ /* 0x000fe80007810000 */
[----:B------:R-:W-:Y:S04]  /*6ca0*/  FMNMX.FTZ R0, R151, R0, !PT ;  /* 0x0000000097007209 */ /* 0x000fe80007810000 */
[----:B------:R-:W-:Y:S01]  /*6cb0*/  FMNMX.FTZ R0, R148, R0, !PT ;  /* 0x0000000094007209 */ /* 0x000fe20007810000 */
[----:B------:R-:W3:Y:S03]  /*6cc0*/  MUFU.TANH R204, R30 ;  /* 0x0000001e00cc7308 */ /* 0x000ee60000002400 */
[----:B------:R-:W-:Y:S02]  /*6cd0*/  FMNMX.FTZ R0, R138, R0, !PT ;  /* 0x000000008a007209 */ /* 0x000fe40007810000 */
[----:B-1----:R-:W-:Y:S02]  /*6ce0*/  FMNMX.FTZ R2, R177, R2, !PT ;  /* 0x00000002b1027209 */ /* 0x002fe40007810000 */
[----:B------:R-:W-:Y:S03]  /*6cf0*/  FMNMX.FTZ R0, R139, R0, !PT ;  /* 0x000000008b007209 */ /* 0x000fe60007810000 */
[----:B------:R-:W1:Y:S01]  /*6d00*/  MUFU.TANH R192, R32 ;  /* 0x0000002000c07308 */ /* 0x000e620000002400 */
[----:B------:R-:W-:Y:S04]  /*6d10*/  FMNMX.FTZ R0, R156, R0, !PT ;  /* 0x000000009c007209 */ /* 0x000fe80007810000 */
[----:B------:R-:W-:Y:S04]  /*6d20*/  FMNMX.FTZ R0, R157, R0, !PT ;  /* 0x000000009d007209 */ /* 0x000fe80007810000 */
[----:B------:R-:W-:Y:S01]  /*6d30*/  FMNMX.FTZ R0, R162, R0, !PT ;  /* 0x00000000a2007209 */ /* 0x000fe20007810000 */
[----:B------:R-:W1:Y:S03]  /*6d40*/  MUFU.TANH R236, R31 ;  /* 0x0000001f00ec7308 */ /* 0x000e660000002400 */
[----:B------:R-:W-:Y:S02]  /*6d50*/  FMNMX.FTZ R0, R171, R0, !PT ;  /* 0x00000000ab007209 */ /* 0x000fe40007810000 */
[----:B---3--:R-:W-:Y:S02]  /*6d60*/  FMNMX.FTZ R2, R204, R2, !PT ;  /* 0x00000002cc027209 */ /* 0x008fe40007810000 */
[----:B------:R-:W-:Y:S03]  /*6d70*/  FMNMX.FTZ R0, R173, R0, !PT ;  /* 0x00000000ad007209 */ /* 0x000fe60007810000 */
[----:B------:R-:W3:Y:S01]  /*6d80*/  MUFU.TANH R193, R33 ;  /* 0x0000002100c17308 */ /* 0x000ee20000002400 */
[----:B------:R-:W-:Y:S04]  /*6d90*/  FMNMX.FTZ R0, R172, R0, !PT ;  /* 0x00000000ac007209 */ /* 0x000fe80007810000 */
[----:B------:R-:W-:Y:S04]  /*6da0*/  FMNMX.FTZ R0, R178, R0, !PT ;  /* 0x00000000b2007209 */ /* 0x000fe80007810000 */
[----:B------:R-:W-:Y:S01]  /*6db0*/  FMNMX.FTZ R0, R183, R0, !PT ;  /* 0x00000000b7007209 */ /* 0x000fe20007810000 */
[----:B------:R-:W3:Y:S03]  /*6dc0*/  MUFU.TANH R242, R36 ;  /* 0x0000002400f27308 */ /* 0x000ee60000002400 */
[----:B-1----:R-:W-:Y:S02]  /*6dd0*/  FMNMX.FTZ R0, R192, R0, !PT ;  /* 0x00000000c0007209 */ /* 0x002fe40007810000 */
[----:B------:R-:W-:Y:S05]  /*6de0*/  FMNMX.FTZ R2, R236, R2, !PT ;  /* 0x00000002ec027209 */ /* 0x000fea0007810000 */
[----:B------:R-:W1:Y:S01]  /*6df0*/  MUFU.TANH R206, R34 ;  /* 0x0000002200ce7308 */ /* 0x000e620000002400 */
[----:B---3--:R-:W-:Y:S09]  /*6e00*/  FMNMX.FTZ R0, R193, R0, !PT ;  /* 0x00000000c1007209 */ /* 0x008ff20007810000 */
[----:B------:R-:W3:Y:S01]  /*6e10*/  MUFU.TANH R244, R37 ;  /* 0x0000002500f47308 */ /* 0x000ee20000002400 */
[----:B------:R-:W-:Y:S09]  /*6e20*/  FMNMX.FTZ R0, R242, R0, !PT ;  /* 0x00000000f2007209 */ /* 0x000ff20007810000 */
[----:B------:R-:W3:Y:S01]  /*6e30*/  MUFU.TANH R237, R35 ;  /* 0x0000002300ed7308 */ /* 0x000ee20000002400 */
[----:B-1----:R-:W-:Y:S09]  /*6e40*/  FMNMX.FTZ R2, R206, R2, !PT ;  /* 0x00000002ce027209 */ /* 0x002ff20007810000 */
[----:B------:R-:W1:Y:S01]  /*6e50*/  MUFU.TANH R247, R38 ;  /* 0x0000002600f77308 */ /* 0x000e620000002400 */
[----:B---3--:R-:W-:Y:S09]  /*6e60*/  FMNMX.FTZ R0, R244, R0, !PT ;  /* 0x00000000f4007209 */ /* 0x008ff20007810000 */
[----:B------:R-:W3:Y:S01]  /*6e70*/  MUFU.TANH R243, R40 ;  /* 0x0000002800f37308 */ /* 0x000ee20000002400 */
[----:B------:R-:W-:Y:S09]  /*6e80*/  FMNMX.FTZ R2, R237, R2, !PT ;  /* 0x00000002ed027209 */ /* 0x000ff20007810000 */
[----:B------:R3:W3:Y:S01]  /*6e90*/  MUFU.TANH R3, R57 ;  /* 0x0000003900037308 */ /* 0x0006e20000002400 */
[----:B-1----:R-:W-:Y:S09]  /*6ea0*/  FMNMX.FTZ R2, R247, R2, !PT ;  /* 0x00000002f7027209 */ /* 0x002ff20007810000 */
[----:B------:R-:W-:Y:S01]  /*6eb0*/  MUFU.TANH R12, R64 ;  /* 0x00000040000c7308 */ /* 0x000fe20000002400 */
[----:B---3--:R-:W-:Y:S09]  /*6ec0*/  FMNMX.FTZ R0, R243, R0, !PT ;  /* 0x00000000f3007209 */ /* 0x008ff20007810000 */
[----:B------:R1:W3:Y:S01]  /*6ed0*/  MUFU.TANH R4, R58 ;  /* 0x0000003a00047308 */ /* 0x0002e20000002400 */
[----:B------:R-:W-:Y:S09]  /*6ee0*/  MOV R57, R241 ;  /* 0x000000f100397202 */ /* 0x000ff20000000f00 */
[----:B------:R-:W3:Y:S10]  /*6ef0*/  MUFU.TANH R248, R39 ;  /* 0x0000002700f87308 */ /* 0x000ef40000002400 */
[----:B------:R-:W3:Y:S01]  /*6f00*/  MUFU.TANH R245, R41 ;  /* 0x0000002900f57308 */ /* 0x000ee20000002400 */
[----:B-1----:R-:W-:Y:S02]  /*6f10*/  MOV R58, R3 ;  /* 0x00000003003a7202 */ /* 0x002fe40000000f00 */
[----:B---3--:R-:W-:Y:S07]  /*6f20*/  MOV R64, R4 ;  /* 0x0000000400407202 */ /* 0x008fee0000000f00 */
[----:B------:R-:W1:Y:S01]  /*6f30*/  MUFU.TANH R250, R44 ;  /* 0x0000002c00fa7308 */ /* 0x000e620000002400 */
[----:B------:R-:W-:Y:S09]  /*6f40*/  FMNMX.FTZ R2, R248, R2, !PT ;  /* 0x00000002f8027209 */ /* 0x000ff20007810000 */
        /* <DEDUP_REMOVED lines=8> */
[----:B------:R-:W4:Y:S01]  /*6fd0*/  MUFU.TANH R179, R48 ;  /* 0x0000003000b37308 */ /* 0x000f220000002400 */
[----:B-1----:R-:W-:Y:S09]  /*6fe0*/  FMNMX.FTZ R2, R249, R2, !PT ;  /* 0x00000002f9027209 */ /* 0x002ff20007810000 */
[----:B------:R-:W1:Y:S01]  /*6ff0*/  MUFU.TANH R163, R47 ;  /* 0x0000002f00a37308 */ /* 0x000e620000002400 */
[----:B---3--:R-:W-:Y:S09]  /*7000*/  FMNMX.FTZ R2, R169, R2, !PT ;  /* 0x00000002a9027209 */ /* 0x008ff20007810000 */
[----:B------:R-:W3:Y:S01]  /*7010*/  MUFU.TANH R252, R49 ;  /* 0x0000003100fc7308 */ /* 0x000ee20000002400 */
[----:B----4-:R-:W-:Y:S02]  /*7020*/  @P1 IADD3 R5, P4, R5, UR8, RZ ;  /* 0x0000000805051c10 */ /* 0x010fe4000ff9e0ff */
[----:B------:R-:W-:Y:S07]  /*7030*/  FMNMX.FTZ R0, R179, R0, !PT ;  /* 0x00000000b3007209 */ /* 0x000fee0007810000 */
[----:B------:R-:W4:Y:S01]  /*7040*/  MUFU.TANH R239, R52 ;  /* 0x0000003400ef7308 */ /* 0x000f220000002400 */
[----:B-1----:R-:W-:Y:S09]  /*7050*/  FMNMX.FTZ R2, R163, R2, !PT ;  /* 0x00000002a3027209 */ /* 0x002ff20007810000 */
[----:B------:R-:W-:Y:S01]  /*7060*/  MUFU.TANH R13, R59 ;  /* 0x0000003b000d7308 */ /* 0x000fe20000002400 */
[----:B---3--:R-:W-:Y:S09]  /*7070*/  FMNMX.FTZ R0, R252, R0, !PT ;  /* 0x00000000fc007209 */ /* 0x008ff20007810000 */
[----:B------:R-:W1:Y:S01]  /*7080*/  MUFU.TANH R181, R50 ;  /* 0x0000003200b57308 */ /* 0x000e620000002400 */
[----:B----4-:R-:W-:Y:S09]  /*7090*/  FMNMX.FTZ R0, R239, R0, !PT ;  /* 0x00000000ef007209 */ /* 0x010ff20007810000 */
[----:B------:R-:W3:Y:S10]  /*70a0*/  MUFU.TANH R71, R51 ;  /* 0x0000003300477308 */ /* 0x000ef40000002400 */
[----:B------:R-:W4:Y:S01]  /*70b0*/  MUFU.TANH R3, R62 ;  /* 0x0000003e00037308 */ /* 0x000f220000002400 */
[----:B-1----:R-:W-:Y:S09]  /*70c0*/  FMNMX.FTZ R2, R181, R2, !PT ;  /* 0x00000002b5027209 */ /* 0x002ff20007810000 */
[----:B------:R4:W1:Y:S01]  /*70d0*/  MUFU.TANH R4, R65 ;  /* 0x0000004100047308 */ /* 0x0008620000002400 */
[----:B---3--:R-:W-:Y:S09]  /*70e0*/  MOV R59, R71 ;  /* 0x00000047003b7202 */ /* 0x008ff20000000f00 */
[----:B------:R-:W-:Y:S10]  /*70f0*/  MUFU.TANH R180, R60 ;  /* 0x0000003c00b47308 */ /* 0x000ff40000002400 */
[----:B------:R-:W-:Y:S01]  /*7100*/  MUFU.TANH R182, R61 ;  /* 0x0000003d00b67308 */ /* 0x000fe20000002400 */
[----:B----4-:R-:W-:Y:S02]  /*7110*/  MOV R65, R3 ;  /* 0x0000000300417202 */ /* 0x010fe40000000f00 */
[----:B------:R-:W-:Y:S02]  /*7120*/  FMNMX.FTZ R3, R59, R2, !PT ;  /* 0x000000023b037209 */ /* 0x000fe40007810000 */
[----:B------:R-:W-:Y:S01]  /*7130*/  FMNMX.FTZ R2, R56, R0, !PT ;  /* 0x0000000038027209 */ /* 0x000fe20007810000 */
[----:B------:R-:W-:Y:S04]  /*7140*/  FMUL.FTZ R0, R67, c[0x0][0x320] ;  /* 0x0000c80043007a20 */ /* 0x000fe80000410000 */
[----:B------:R-:W3:Y:S01]  /*7150*/  MUFU.TANH R238, R54 ;  /* 0x0000003600ee7308 */ /* 0x000ee20000002400 */
[----:B-1----:R-:W-:Y:S02]  /*7160*/  MOV R67, R4 ;  /* 0x0000000400437202 */ /* 0x002fe40000000f00 */
[----:B------:R-:W-:Y:S07]  /*7170*/  FMNMX.FTZ R2, R57, R2, !PT ;  /* 0x0000000239027209 */ /* 0x000fee0007810000 */
[----:B------:R1:W-:Y:S10]  /*7180*/  MUFU.TANH R136, R0 ;  /* 0x0000000000887308 */ /* 0x0003f40000002400 */
[----:B------:R-:W4:Y:S01]  /*7190*/  MUFU.TANH R240, R55 ;  /* 0x0000003700f07308 */ /* 0x000f220000002400 */
[----:B---3--:R-:W-:Y:S09]  /*71a0*/  FMNMX.FTZ R3, R238, R3, !PT ;  /* 0x00000003ee037209 */ /* 0x008ff20007810000 */
[----:B------:R4:W-:Y:S01]  /*71b0*/  MUFU.TANH R71, R66 ;  /* 0x0000004200477308 */ /* 0x0009e20000002400 */
[----:B-1----:R-:W-:Y:S04]  /*71c0*/  FMNMX.FTZ R0, R58, R2, !PT ;  /* 0x000000023a007209 */ /* 0x002fe80007810000 */
[----:B------:R-:W-:Y:S05]  /*71d0*/  FMNMX.FTZ R0, R180, R0, !PT ;  /* 0x00000000b4007209 */ /* 0x000fea0007810000 */
[----:B------:R-:W1:Y:S01]  /*71e0*/  MUFU.TANH R14, R63 ;  /* 0x0000003f000e7308 */ /* 0x000e620000002400 */
[----:B------:R-:W-:Y:S04]  /*71f0*/  FMNMX.FTZ R0, R182, R0, !PT ;  /* 0x00000000b6007209 */ /* 0x000fe80007810000 */
[----:B------:R-:W-:Y:S04]  /*7200*/  FMNMX.FTZ R68, R12, R0, !PT ;  /* 0x000000000c447209 */ /* 0x000fe80007810000 */
[----:B------:R-:W-:Y:S02]  /*7210*/  FMNMX.FTZ R68, R67, R68, !PT ;  /* 0x0000004443447209 */ /* 0x000fe40007810000 */
[----:B----4-:R-:W-:Y:S04]  /*7220*/  MOV R66, R240 ;  /* 0x000000f000427202 */ /* 0x010fe80000000f00 */
[----:B------:R-:W-:Y:S04]  /*7230*/  FMNMX.FTZ R3, R66, R3, !PT ;  /* 0x0000000342037209 */ /* 0x000fe80007810000 */
[----:B------:R-:W-:Y:S02]  /*7240*/  FMNMX.FTZ R2, R64, R3, !PT ;  /* 0x0000000340027209 */ /* 0x000fe40007810000 */
[----:B------:R-:W3:Y:S02]  /*7250*/  SHFL.BFLY PT, R3, R68, 0x2, 0x1f ;  /* 0x0c401f0044037f89 */ /* 0x000ee400000e0000 */
[----:B------:R-:W-:Y:S04]  /*7260*/  FMNMX.FTZ R2, R13, R2, !PT ;  /* 0x000000020d027209 */ /* 0x000fe80007810000 */
[----:B------:R-:W-:Y:S04]  /*7270*/  FMNMX.FTZ R2, R65, R2, !PT ;  /* 0x0000000241027209 */ /* 0x000fe80007810000 */
[----:B-1----:R-:W-:Y:S04]  /*7280*/  FMNMX.FTZ R0, R14, R2, !PT ;  /* 0x000000020e007209 */ /* 0x002fe80007810000 */
[----:B------:R-:W-:Y:S04]  /*7290*/  FMNMX.FTZ R0, R71, R0, !PT ;  /* 0x0000000047007209 */ /* 0x000fe80007810000 */
[----:B------:R-:W-:Y:S05]  /*72a0*/  FMNMX.FTZ R0, R136, R0, !PT ;  /* 0x0000000088007209 */ /* 0x000fea0007810000 */
[----:B------:R-:W1:Y:S01]  /*72b0*/  SHFL.BFLY PT, R2, R0, 0x2, 0x1f ;  /* 0x0c401f0000027f89 */ /* 0x000e6200000e0000 */
[----:B---3--:R-:W-:Y:S07]  /*72c0*/  FMNMX.FTZ R68, R68, R3, !PT ;  /* 0x0000000344447209 */ /* 0x008fee0007810000 */
[----:B------:R-:W3:Y:S01]  /*72d0*/  SHFL.BFLY PT, R4, R68, 0x1, 0x1f ;  /* 0x0c201f0044047f89 */ /* 0x000ee200000e0000 */
[----:B-1----:R-:W-:Y:S07]  /*72e0*/  FMNMX.FTZ R0, R0, R2, !PT ;  /* 0x0000000200007209 */ /* 0x002fee0007810000 */
[----:B------:R-:W1:Y:S01]  /*72f0*/  SHFL.BFLY PT, R3, R0, 0x1, 0x1f ;  /* 0x0c201f0000037f89 */ /* 0x000e6200000e0000 */
[----:B---3--:R-:W-:Y:S05]  /*7300*/  FMNMX.FTZ R68, R68, R4, !PT ;  /* 0x0000000444447209 */ /* 0x008fea0007810000 */
[C---:B------:R-:W-:Y:S02]  /*7310*/  FMUL.FTZ R137, R68.reuse, c[0x0][0x2d0] ;  /* 0x0000b40044897a20 */ /* 0x040fe40000410000 */
[----:B------:R-:W-:Y:S02]  /*7320*/  FADD.FTZ R2, -R68, R69 ;  /* 0x0000004544027221 */ /* 0x000fe40000010100 */
[--C-:B------:R-:W-:Y:S01]  /*7330*/  FFMA.FTZ R4, R150, c[0x0][0x2d0], -R137.reuse ;  /* 0x0000b40096047a23 */ /* 0x100fe20000010889 */
[----:B------:R-:W-:Y:S01]  /*7340*/  MOV R150, R14 ;  /* 0x0000000e00967202 */ /* 0x000fe20000000f00 */
[--C-:B-----5:R-:W-:Y:S01]  /*7350*/  FFMA.FTZ R7, R149, c[0x0][0x2d0], -R137.reuse ;  /* 0x0000b40095077a23 */ /* 0x120fe20000010889 */
[----:B------:R-:W-:Y:S01]  /*7360*/  MOV R149, R12 ;  /* 0x0000000c00957202 */ /* 0x000fe20000000f00 */
[----:B------:R3:W-:Y:S01]  /*7370*/  MUFU.EX2 R241, R4 ;  /* 0x0000000400f17308 */ /* 0x0007e20000000800 */
[--C-:B------:R-:W-:Y:S01]  /*7380*/  FFMA.FTZ R32, R138, c[0x0][0x2d0], -R137.reuse ;  /* 0x0000b4008a207a23 */ /* 0x100fe20000010889 */
[----:B------:R-:W-:Y:S01]  /*7390*/  MOV R138, R150 ;  /* 0x00000096008a7202 */ /* 0x000fe20000000f00 */
[----:B------:R-:W-:Y:S01]  /*73a0*/  FFMA.FTZ R40, R156, c[0x0][0x2d0], -R137 ;  /* 0x0000b4009c287a23 */ /* 0x000fe20000010889 */
[----:B------:R-:W-:Y:S02]  /*73b0*/  MOV R150, R182 ;  /* 0x000000b600967202 */ /* 0x000fe40000000f00 */
[----:B-1----:R-:W-:Y:S01]  /*73c0*/  FMNMX.FTZ R3, R0, R3, !PT ;  /* 0x0000000300037209 */ /* 0x002fe20007810000 */
[----:B------:R-:W-:Y:S03]  /*73d0*/  FMUL.FTZ R0, R2, c[0x0][0x2d0] ;  /* 0x0000b40002007a20 */ /* 0x000fe60000410000 */
[----:B------:R2:W-:Y:S01]  /*73e0*/  MUFU.EX2 R240, R7 ;  /* 0x0000000700f07308 */ /* 0x0005e20000000800 */
[----:B------:R-:W-:Y:S04]  /*73f0*/  FMUL.FTZ R69, R3, c[0x0][0x2d0] ;  /* 0x0000b40003457a20 */ /* 0x000fe80000410000 */
[--C-:B------:R-:W-:Y:S01]  /*7400*/  FFMA.FTZ R12, R155, c[0x0][0x2d0], -R69.reuse ;  /* 0x0000b4009b0c7a23 */ /* 0x100fe20000010845 */
[----:B------:R-:W-:Y:S01]  /*7410*/  MOV R155, R163 ;  /* 0x000000a3009b7202 */ /* 0x000fe20000000f00 */
[--C-:B------:R-:W-:Y:S03]  /*7420*/  FFMA.FTZ R48, R158, c[0x0][0x2d0], -R69.reuse ;  /* 0x0000b4009e307a23 */ /* 0x100fe60000010845 */
[----:B------:R1:W4:Y:S01]  /*7430*/  MUFU.EX2 R2, R0 ;  /* 0x0000000000027308 */ /* 0x0003220000000800 */
[----:B------:R-:W-:Y:S01]  /*7440*/  FFMA.FTZ R71, R71, c[0x0][0x2d0], -R69 ;  /* 0x0000b40047477a23 */ /* 0x000fe20000010845 */
[----:B---3--:R-:W-:Y:S04]  /*7450*/  @P1 IADD3 R4, P2, R6, UR8, RZ ;  /* 0x0000000806041c10 */ /* 0x008fe8000ff5e0ff */
[----:B------:R-:W-:Y:S04]  /*7460*/  @P1 LEA R6, P5, R4, c[0x0][0x1c8], 0x1 ;  /* 0x0000720004061a11 */ /* 0x000fe800078a08ff */
[----:B------:R3:W-:Y:S01]  /*7470*/  MUFU.EX2 R207, R32 ;  /* 0x0000002000cf7308 */ /* 0x0007e20000000800 */
[----:B--2---:R-:W-:Y:S02]  /*7480*/  @P1 IADD3.X R7, R9, UR9, RZ, P2, !PT ;  /* 0x0000000909071c10 */ /* 0x004fe400097fe4ff */
[----:B------:R-:W-:Y:S01]  /*7490*/  @P1 IADD3.X R9, R10, UR9, RZ, P4, !PT ;  /* 0x000000090a091c10 */ /* 0x000fe2000a7fe4ff */
[----:B------:R-:W-:Y:S01]  /*74a0*/  FFMA.FTZ R10, R151, c[0x0][0x2d0], -R137 ;  /* 0x0000b400970a7a23 */ /* 0x000fe20000010889 */
[----:B------:R-:W-:Y:S01]  /*74b0*/  @P1 LEA.HI.X R7, R4, c[0x0][0x1cc], R7, 0x1, P5 ;  /* 0x0000730004071a11 */ /* 0x000fe200028f0c07 */
[----:B------:R-:W-:Y:S01]  /*74c0*/  @UP1 UIADD3 UR9, UP0, UR20, 0x80, URZ ;  /* 0x0000008014091890 */ /* 0x000fe2000ff1e03f */
[----:B------:R-:W-:Y:S03]  /*74d0*/  @P1 LEA R8, P2, R5, c[0x0][0x1c8], 0x1 ;  /* 0x0000720005081a11 */ /* 0x000fe600078408ff */
[----:B------:R2:W-:Y:S01]  /*74e0*/  MUFU.EX2 R195, R40 ;  /* 0x0000002800c37308 */ /* 0x0005e20000000800 */
[----:B------:R-:W-:Y:S01]  /*74f0*/  MOV R151, R13 ;  /* 0x0000000d00977202 */ /* 0x000fe20000000f00 */
[----:B------:R5:W-:Y:S01]  /*7500*/  @P1 LDGSTS.E.BYPASS.LTC128B.128 [R235+0x8100], [R6.64], !P3 ;  /* 0x0810000006eb1fae */ /* 0x000be2000d901d56 */
[----:B-1----:R-:W-:Y:S01]  /*7510*/  FADD.FTZ R0, -R3, R70 ;  /* 0x0000004603007221 */ /* 0x002fe20000010100 */
[----:B------:R-:W-:Y:S01]  /*7520*/  MOV R70, R239 ;  /* 0x000000ef00467202 */ /* 0x000fe20000000f00 */
[----:B------:R-:W-:Y:S01]  /*7530*/  @UP1 UIADD3.X UR8, URZ, UR14, URZ, UP0, !UPT ;  /* 0x0000000e3f081290 */ /* 0x000fe200087fe43f */
[----:B------:R-:W-:Y:S01]  /*7540*/  @P1 LEA.HI.X R9, R5, c[0x0][0x1cc], R9, 0x1, P2 ;  /* 0x0000730005091a11 */ /* 0x000fe200010f0c09 */
[----:B------:R-:W-:Y:S01]  /*7550*/  FMUL.FTZ R0, R0, c[0x0][0x2d0] ;  /* 0x0000b40000007a20 */ /* 0x000fe20000410000 */
[----:B------:R-:W-:Y:S01]  /*7560*/  @P1 IADD3 R4, P2, R6, UR10, RZ ;  /* 0x0000000a06041c10 */ /* 0x000fe2000ff5e0ff */
[C---:B----4-:R-:W-:Y:S01]  /*7570*/  FMUL.FTZ R16, R2.reuse, R84 ;  /* 0x0000005402107220 */ /* 0x050fe20000410000 */
[----:B------:R1:W-:Y:S01]  /*7580*/  MUFU.EX2 R239, R10 ;  /* 0x0000000a00ef7308 */ /* 0x0003e20000000800 */
[----:B------:R4:W-:Y:S01]  /*7590*/  @P1 LDGSTS.E.BYPASS.LTC128B.128 [R235+0xc100], [R8.64], !P0 ;  /* 0x0c10000008eb1fae */ /* 0x0009e2000c101d56 */
[----:B------:R-:W-:Y:S01]  /*75a0*/  @P1 IADD3.X R5, R7, UR17, RZ, P2, !PT ;  /* 0x0000001107051c10 */ /* 0x000fe200097fe4ff */
[C---:B------:R-:W-:Y:S02]  /*75b0*/  FMUL.FTZ R17, R2.reuse, R85 ;  /* 0x0000005502117220 */ /* 0x040fe40000410000 */
[C---:B------:R-:W-:Y:S02]  /*75c0*/  FMUL.FTZ R24, R2.reuse, R92 ;  /* 0x0000005c02187220 */ /* 0x040fe40000410000 */
[C---:B------:R-:W-:Y:S02]  /*75d0*/  FMUL.FTZ R25, R2.reuse, R93 ;  /* 0x0000005d02197220 */ /* 0x040fe40000410000 */
[----:B------:R4:W-:Y:S01]  /*75e0*/  @P1 LDGSTS.E.BYPASS.LTC128B.128 [R235+0x9100], [R4.64], !P3 ;  /* 0x0910000004eb1fae */ /* 0x0009e2000d901d56 */
[----:B------:R-:W4:Y:S01]  /*75f0*/  MUFU.EX2 R0, R0 ;  /* 0x0000000000007308 */ /* 0x000f220000000800 */
[C---:B---3--:R-:W-:Y:S02]  /*7600*/  FMUL.FTZ R32, R2.reuse, R100 ;  /* 0x0000006402207220 */ /* 0x048fe40000410000 */
[C---:B------:R-:W-:Y:S02]  /*7610*/  FMUL.FTZ R33, R2.reuse, R101 ;  /* 0x0000006502217220 */ /* 0x040fe40000410000 */
[----:B------:R-:W-:Y:S01]  /*7620*/  FMUL.FTZ R41, R2, R109 ;  /* 0x0000006d02297220 */ /* 0x000fe20000410000 */
[----:B------:R-:W-:Y:S01]  /*7630*/  MOV R109, R70 ;  /* 0x00000046006d7202 */ /* 0x000fe20000000f00 */
[----:B------:R3:W-:Y:S01]  /*7640*/  @P1 LDGSTS.E.BYPASS.LTC128B.128 [R235+0xd100], [R4.64+0x80], !P0 ;  /* 0x0d10008004eb1fae */ /* 0x0007e2000c101d56 */
[----:B------:R-:W-:Y:S01]  /*7650*/  FFMA.FTZ R70, R162, c[0x0][0x2d0], -R137 ;  /* 0x0000b400a2467a23 */ /* 0x000fe20000010889 */
[----:B-----5:R-:W-:Y:S01]  /*7660*/  @P1 IADD3 R6, P2, R4, UR10, RZ ;  /* 0x0000000a04061c10 */ /* 0x020fe2000ff5e0ff */
[----:B------:R-:W-:Y:S01]  /*7670*/  FFMA.FTZ R7, R154, c[0x0][0x2d0], -R69 ;  /* 0x0000b4009a077a23 */ /* 0x000fe20000010845 */
[----:B------:R-:W-:Y:S01]  /*7680*/  MOV R154, R169 ;  /* 0x000000a9009a7202 */ /* 0x000fe20000000f00 */
[----:B--2---:R-:W-:Y:S01]  /*7690*/  FMUL.FTZ R40, R2, R108 ;  /* 0x0000006c02287220 */ /* 0x004fe20000410000 */
[----:B------:R-:W-:Y:S01]  /*76a0*/  MUFU.EX2 R169, R12 ;  /* 0x0000000c00a97308 */ /* 0x000fe20000000800 */
[--C-:B-1----:R-:W-:Y:S01]  /*76b0*/  FFMA.FTZ R10, R148, c[0x0][0x2d0], -R137.reuse ;  /* 0x0000b400940a7a23 */ /* 0x102fe20000010889 */
[----:B------:R-:W-:Y:S01]  /*76c0*/  MOV R148, R238 ;  /* 0x000000ee00947202 */ /* 0x000fe20000000f00 */
[C---:B------:R-:W-:Y:S01]  /*76d0*/  FMUL.FTZ R49, R2.reuse, R117 ;  /* 0x0000007502317220 */ /* 0x040fe20000410000 */
[----:B------:R-:W-:Y:S01]  /*76e0*/  MOV R108, R65 ;  /* 0x00000041006c7202 */ /* 0x000fe20000000f00 */
[----:B------:R-:W-:Y:S01]  /*76f0*/  FMUL.FTZ R65, R2, R133 ;  /* 0x0000008502417220 */ /* 0x000fe20000410000 */
[----:B----4-:R-:W-:Y:S04]  /*7700*/  @P1 IADD3 R8, P4, R6, UR10, RZ ;  /* 0x0000000a06081c10 */ /* 0x010fe8000ff9e0ff */
[----:B------:R1:W-:Y:S01]  /*7710*/  MUFU.EX2 R170, R7 ;  /* 0x0000000700aa7308 */ /* 0x0003e20000000800 */
[C---:B------:R-:W-:Y:S02]  /*7720*/  FMUL.FTZ R18, R0.reuse, R86 ;  /* 0x0000005600127220 */ /* 0x040fe40000410000 */
[C---:B------:R-:W-:Y:S02]  /*7730*/  FMUL.FTZ R19, R0.reuse, R87 ;  /* 0x0000005700137220 */ /* 0x040fe40000410000 */
[C---:B------:R-:W-:Y:S02]  /*7740*/  FMUL.FTZ R26, R0.reuse, R94 ;  /* 0x0000005e001a7220 */ /* 0x040fe40000410000 */
[C---:B------:R-:W-:Y:S02]  /*7750*/  FMUL.FTZ R27, R0.reuse, R95 ;  /* 0x0000005f001b7220 */ /* 0x040fe40000410000 */
[C---:B------:R-:W-:Y:S01]  /*7760*/  FMUL.FTZ R34, R0.reuse, R102 ;  /* 0x0000006600227220 */ /* 0x040fe20000410000 */
[----:B------:R2:W4:Y:S01]  /*7770*/  MUFU.EX2 R238, R10 ;  /* 0x0000000a00ee7308 */ /* 0x0005220000000800 */
[C---:B------:R-:W-:Y:S02]  /*7780*/  FMUL.FTZ R35, R0.reuse, R103 ;  /* 0x0000006700237220 */ /* 0x040fe40000410000 */
[C---:B------:R-:W-:Y:S01]  /*7790*/  FMUL.FTZ R42, R0.reuse, R110 ;  /* 0x0000006e002a7220 */ /* 0x040fe20000410000 */
[----:B------:R-:W-:Y:S01]  /*77a0*/  MOV R110, R66 ;  /* 0x00000042006e7202 */ /* 0x000fe20000000f00 */
[C---:B------:R-:W-:Y:S01]  /*77b0*/  FMUL.FTZ R43, R0.reuse, R111 ;  /* 0x0000006f002b7220 */ /* 0x040fe20000410000 */
[----:B------:R-:W-:Y:S01]  /*77c0*/  MOV R111, R148 ;  /* 0x00000094006f7202 */ /* 0x000fe20000000f00 */
[C---:B------:R-:W-:Y:S01]  /*77d0*/  FMUL.FTZ R50, R0.reuse, R118 ;  /* 0x0000007600327220 */ /* 0x040fe20000410000 */
[----:B------:R-:W-:Y:S01]  /*77e0*/  MOV R148, R67 ;  /* 0x0000004300947202 */ /* 0x000fe20000000f00 */
[C---:B------:R-:W-:Y:S01]  /*77f0*/  FMUL.FTZ R51, R0.reuse, R119 ;  /* 0x0000007700337220 */ /* 0x040fe20000410000 */
[----:B------:R5:W-:Y:S01]  /*7800*/  MUFU.EX2 R182, R70 ;  /* 0x0000004600b67308 */ /* 0x000be20000000800 */
[----:B------:R-:W-:Y:S01]  /*7810*/  MOV R119, R59 ;  /* 0x0000003b00777202 */ /* 0x000fe20000000f00 */
[C---:B------:R-:W-:Y:S01]  /*7820*/  FMUL.FTZ R59, R0.reuse, R127 ;  /* 0x0000007f003b7220 */ /* 0x040fe20000410000 */
[----:B-1----:R-:W-:Y:S01]  /*7830*/  @P1 IADD3.X R7, R5, UR17, RZ, P2, !PT ;  /* 0x0000001105071c10 */ /* 0x002fe200097fe4ff */
[C---:B------:R-:W-:Y:S02]  /*7840*/  FMUL.FTZ R66, R0.reuse, R134 ;  /* 0x0000008600427220 */ /* 0x040fe40000410000 */
[----:B------:R-:W-:Y:S01]  /*7850*/  FMUL.FTZ R67, R0, R135 ;  /* 0x0000008700437220 */ /* 0x000fe20000410000 */
[----:B------:R-:W-:Y:S01]  /*7860*/  @P1 IADD3.X R9, R7, UR17, RZ, P4, !PT ;  /* 0x0000001107091c10 */ /* 0x000fe2000a7fe4ff */
[----:B------:R1:W-:Y:S02]  /*7870*/  @P1 LDGSTS.E.BYPASS.LTC128B.128 [R235+0xa100], [R6.64], !P3 ;  /* 0x0a10000006eb1fae */ /* 0x0003e4000d901d56 */
[----:B------:R4:W-:Y:S01]  /*7880*/  MUFU.EX2 R158, R48 ;  /* 0x00000030009e7308 */ /* 0x0009e20000000800 */
[----:B--2---:R-:W-:Y:S02]  /*7890*/  @P1 IADD3 R10, P5, R4, UR9, RZ ;  /* 0x00000009040a1c10 */ /* 0x004fe4000ffbe0ff */
[----:B---3--:R-:W-:Y:S02]  /*78a0*/  @P1 IADD3 R4, P2, R6, UR9, RZ ;  /* 0x0000000906041c10 */ /* 0x008fe4000ff5e0ff */
[----:B------:R-:W-:Y:S02]  /*78b0*/  @P1 IADD3.X R11, R5, UR8, RZ, P5, !PT ;  /* 0x00000008050b1c10 */ /* 0x000fe4000affe4ff */
[----:B------:R-:W-:Y:S03]  /*78c0*/  @P1 IADD3.X R5, R7, UR8, RZ, P2, !PT ;  /* 0x0000000807051c10 */ /* 0x000fe600097fe4ff */
[----:B------:R-:W-:Y:S01]  /*78d0*/  MUFU.EX2 R71, R71 ;  /* 0x0000004700477308 */ /* 0x000fe20000000800 */
[----:B------:R2:W-:Y:S01]  /*78e0*/  @P1 LDGSTS.E.BYPASS.LTC128B.128 [R235+0xe100], [R10.64], !P0 ;  /* 0x0e1000000aeb1fae */ /* 0x0005e2000c101d56 */
[----:B-----5:R-:W-:Y:S07]  /*78f0*/  FFMA.FTZ R70, R171, c[0x0][0x2d0], -R137 ;  /* 0x0000b400ab467a23 */ /* 0x020fee0000010889 */
[----:B------:R3:W-:Y:S01]  /*7900*/  @P1 LDGSTS.E.BYPASS.LTC128B.128 [R235+0xb100], [R8.64], !P3 ;  /* 0x0b10000008eb1fae */ /* 0x0007e2000d901d56 */
[----:B----4-:R-:W-:Y:S02]  /*7910*/  FMUL.FTZ R48, R2, R116 ;  /* 0x0000007402307220 */ /* 0x010fe40000410000 */
[--C-:B-1----:R-:W-:Y:S01]  /*7920*/  FFMA.FTZ R6, R152, c[0x0][0x2d0], -R69.reuse ;  /* 0x0000b40098067a23 */ /* 0x102fe20000010845 */
[----:B------:R-:W-:Y:S01]  /*7930*/  MOV R152, R58 ;  /* 0x0000003a00987202 */ /* 0x000fe20000000f00 */
[C---:B------:R-:W-:Y:S03]  /*7940*/  FMUL.FTZ R7, R0.reuse, R75 ;  /* 0x0000004b00077220 */ /* 0x040fe60000410000 */
[----:B------:R1:W-:Y:S01]  /*7950*/  @P1 LDGSTS.E.BYPASS.LTC128B.128 [R235+0xf100], [R4.64], !P0 ;  /* 0x0f10000004eb1fae */ /* 0x0003e2000c101d56 */
[----:B------:R4:W-:Y:S01]  /*7960*/  MUFU.EX2 R168, R6 ;  /* 0x0000000600a87308 */ /* 0x0009e20000000800 */
[C---:B------:R-:W-:Y:S06]  /*7970*/  FMUL.FTZ R58, R0.reuse, R126 ;  /* 0x0000007e003a7220 */ /* 0x040fec0000410000 */
[----:B------:R-:W5:Y:S01]  /*7980*/  LDSM.16.MT88.4 R12, [R213+0x100] ;  /* 0x00010000d50c783b */ /* 0x000f620000004200 */
[C---:B--2---:R-:W-:Y:S02]  /*7990*/  FMUL.FTZ R10, R0.reuse, R78 ;  /* 0x0000004e000a7220 */ /* 0x044fe40000410000 */
[----:B------:R-:W-:Y:S05]  /*79a0*/  FMUL.FTZ R11, R0, R79 ;  /* 0x0000004f000b7220 */ /* 0x000fea0000410000 */
[----:B------:R-:W2:Y:S01]  /*79b0*/  LDSM.16.MT88.4 R20, [R214+0x100] ;  /* 0x00010000d614783b */ /* 0x000ea20000004200 */
[C---:B---3--:R-:W-:Y:S02]  /*79c0*/  FMUL.FTZ R8, R2.reuse, R76 ;  /* 0x0000004c02087220 */ /* 0x048fe40000410000 */
[----:B------:R-:W-:Y:S05]  /*79d0*/  FMUL.FTZ R9, R2, R77 ;  /* 0x0000004d02097220 */ /* 0x000fea0000410000 */
[----:B------:R-:W3:Y:S01]  /*79e0*/  LDSM.16.MT88.4 R28, [R217+0x100] ;  /* 0x00010000d91c783b */ /* 0x000ee20000004200 */
[----:B----4-:R-:W-:Y:S01]  /*79f0*/  FMUL.FTZ R6, R0, R74 ;  /* 0x0000004a00067220 */ /* 0x010fe20000410000 */
[----:B------:R-:W-:Y:S01]  /*7a00*/  F2FP.PACK_AB R74, R238, R239 ;  /* 0x000000efee4a723e */ /* 0x000fe200000000ff */
[----:B-1----:R-:W-:Y:S01]  /*7a10*/  FFMA.FTZ R4, R153, c[0x0][0x2d0], -R69 ;  /* 0x0000b40099047a23 */ /* 0x002fe20000010845 */
[----:B------:R-:W-:Y:S01]  /*7a20*/  MOV R153, R57 ;  /* 0x0000003900997202 */ /* 0x000fe20000000f00 */
[C---:B------:R-:W-:Y:S01]  /*7a30*/  FMUL.FTZ R5, R2.reuse, R73 ;  /* 0x0000004902057220 */ /* 0x040fe20000410000 */
[----:B------:R-:W-:Y:S01]  /*7a40*/  F2FP.PACK_AB R73, R169, R170 ;  /* 0x000000aaa949723e */ /* 0x000fe200000000ff */
[----:B------:R1:W4:Y:S01]  /*7a50*/  MUFU.EX2 R163, R4 ;  /* 0x0000000400a37308 */ /* 0x0003220000000800 */
[----:B------:R-:W2:Y:S01]  /*7a60*/  LDSM.16.MT88.4 R36, [R216+0x100] ;  /* 0x00010000d824783b */ /* 0x000ea20000004200 */
[C---:B------:R-:W-:Y:S07]  /*7a70*/  FMUL.FTZ R57, R2.reuse, R125 ;  /* 0x0000007d02397220 */ /* 0x040fee0000410000 */
[----:B------:R-:W2:Y:S08]  /*7a80*/  LDSM.16.MT88.4 R44, [R213+0x4100] ;  /* 0x00410000d52c783b */ /* 0x000eb00000004200 */
[----:B------:R-:W2:Y:S01]  /*7a90*/  LDSM.16.MT88.4 R52, [R214+0x4100] ;  /* 0x00410000d634783b */ /* 0x000ea20000004200 */
[----:B-1----:R-:W-:Y:S01]  /*7aa0*/  FMUL.FTZ R4, R2, R72 ;  /* 0x0000004802047220 */ /* 0x002fe20000410000 */
[----:B------:R-:W-:Y:S06]  /*7ab0*/  F2FP.PACK_AB R72, R240, R241 ;  /* 0x000000f1f048723e */ /* 0x000fec00000000ff */
[----:B------:R-:W1:Y:S01]  /*7ac0*/  LDSM.16.MT88.4 R60, [R217+0x4100] ;  /* 0x00410000d93c783b */ /* 0x000e620000004200 */
[----:B----4-:R-:W-:Y:S07]  /*7ad0*/  F2FP.PACK_AB R75, R163, R168 ;  /* 0x000000a8a34b723e */ /* 0x010fee00000000ff */
[C---:B-----5:R-:W-:Y:S01]  /*7ae0*/  HMMA.16816.F32 R4, R72.reuse, R12, R4 ;  /* 0x0000000c4804723c */ /* 0x060fe20000001804 */
[----:B------:R-:W4:Y:S06]  /*7af0*/  LDSM.16.MT88.4 R76, [R216+0x4100] ;  /* 0x00410000d84c783b */ /* 0x000f2c0000004200 */
[C---:B------:R-:W-:Y:S01]  /*7b00*/  FMUL.FTZ R12, R2.reuse, R80 ;  /* 0x00000050020c7220 */ /* 0x040fe20000410000 */
[C---:B------:R-:W-:Y:S01]  /*7b10*/  HMMA.16816.F32 R8, R72.reuse, R14, R8 ;  /* 0x0000000e4808723c */ /* 0x040fe20000001808 */
[----:B------:R-:W-:Y:S03]  /*7b20*/  LDSM.16.MT88.4 R84, [R214+0x900] ;  /* 0x00090000d654783b */ /* 0x000fe60000004200 */
[----:B------:R-:W-:Y:S03]  /*7b30*/  FMUL.FTZ R13, R2, R81 ;  /* 0x00000051020d7220 */ /* 0x000fe60000410000 */
[C---:B------:R-:W-:Y:S02]  /*7b40*/  FMUL.FTZ R14, R0.reuse, R82 ;  /* 0x00000052000e7220 */ /* 0x040fe40000410000 */
[----:B------:R-:W-:Y:S01]  /*7b50*/  FMUL.FTZ R15, R0, R83 ;  /* 0x00000053000f7220 */ /* 0x000fe20000410000 */
[----:B------:R-:W-:Y:S06]  /*7b60*/  LDSM.16.MT88.4 R92, [R216+0x900] ;  /* 0x00090000d85c783b */ /* 0x000fec0000004200 */
[C---:B--2---:R-:W-:Y:S02]  /*7b70*/  HMMA.16816.F32 R12, R72.reuse, R20, R12 ;  /* 0x00000014480c723c */ /* 0x044fe4000000180c */
[----:B------:R-:W2:Y:S05]  /*7b80*/  LDSM.16.MT88.4 R80, [R213+0x900] ;  /* 0x00090000d550783b */ /* 0x000eaa0000004200 */
[C---:B------:R-:W-:Y:S01]  /*7b90*/  FMUL.FTZ R20, R2.reuse, R88 ;  /* 0x0000005802147220 */ /* 0x040fe20000410000 */
[C---:B------:R-:W-:Y:S02]  /*7ba0*/  HMMA.16816.F32 R16, R72.reuse, R22, R16 ;  /* 0x000000164810723c */ /* 0x040fe40000001810 */
[----:B------:R-:W-:Y:S02]  /*7bb0*/  LDSM.16.MT88.4 R100, [R216+0x5100] ;  /* 0x00510000d864783b */ /* 0x000fe40000004200 */
[----:B------:R-:W-:Y:S03]  /*7bc0*/  FMUL.FTZ R21, R2, R89 ;  /* 0x0000005902157220 */ /* 0x000fe60000410000 */
[C---:B------:R-:W-:Y:S02]  /*7bd0*/  FMUL.FTZ R22, R0.reuse, R90 ;  /* 0x0000005a00167220 */ /* 0x040fe40000410000 */
[----:B------:R-:W-:Y:S01]  /*7be0*/  FMUL.FTZ R23, R0, R91 ;  /* 0x0000005b00177220 */ /* 0x000fe20000410000 */
[----:B------:R-:W0:Y:S06]  /*7bf0*/  LDGDEPBAR ;  /* 0x00000000000079af */ /* 0x000e2c0000000000 */
[C---:B---3--:R-:W-:Y:S02]  /*7c00*/  HMMA.16816.F32 R20, R72.reuse, R28, R20 ;  /* 0x0000001c4814723c */ /* 0x048fe40000001814 */
[----:B------:R-:W3:Y:S05]  /*7c10*/  LDSM.16.MT88.4 R88, [R217+0x900] ;  /* 0x00090000d958783b */ /* 0x000eea0000004200 */
[C---:B------:R-:W-:Y:S01]  /*7c20*/  FMUL.FTZ R28, R2.reuse, R96 ;  /* 0x00000060021c7220 */ /* 0x040fe20000410000 */
[C---:B------:R-:W-:Y:S04]  /*7c30*/  HMMA.16816.F32 R24, R72.reuse, R30, R24 ;  /* 0x0000001e4818723c */ /* 0x040fe80000001818 */
[----:B------:R-:W-:Y:S03]  /*7c40*/  FMUL.FTZ R29, R2, R97 ;  /* 0x00000061021d7220 */ /* 0x000fe60000410000 */
[C---:B------:R-:W-:Y:S02]  /*7c50*/  FMUL.FTZ R30, R0.reuse, R98 ;  /* 0x00000062001e7220 */ /* 0x040fe40000410000 */
[----:B------:R-:W-:Y:S02]  /*7c60*/  FMUL.FTZ R31, R0, R99 ;  /* 0x00000063001f7220 */ /* 0x000fe40000410000 */
[----:B------:R-:W-:Y:S05]  /*7c70*/  LDSM.16.MT88.4 R96, [R217+0x5100] ;  /* 0x00510000d960783b */ /* 0x000fea0000004200 */
[C---:B------:R-:W-:Y:S07]  /*7c80*/  HMMA.16816.F32 R28, R72.reuse, R36, R28 ;  /* 0x00000024481c723c */ /* 0x040fee000000181c */
[--C-:B------:R-:W-:Y:S01]  /*7c90*/  FFMA.FTZ R36, R139, c[0x0][0x2d0], -R137.reuse ;  /* 0x0000b4008b247a23 */ /* 0x100fe20000010889 */
[C---:B------:R-:W-:Y:S03]  /*7ca0*/  HMMA.16816.F32 R32, R72.reuse, R38, R32 ;  /* 0x000000264820723c */ /* 0x040fe60000001820 */
[----:B------:R5:W-:Y:S01]  /*7cb0*/  MUFU.EX2 R205, R36 ;  /* 0x0000002400cd7308 */ /* 0x000be20000000800 */
[C---:B------:R-:W-:Y:S01]  /*7cc0*/  FMUL.FTZ R37, R2.reuse, R105 ;  /* 0x0000006902257220 */ /* 0x040fe20000410000 */
[----:B------:R-:W-:Y:S01]  /*7cd0*/  MOV R139, R64 ;  /* 0x00000040008b7202 */ /* 0x000fe20000000f00 */
[----:B------:R-:W-:Y:S02]  /*7ce0*/  FMUL.FTZ R64, R2, R132 ;  /* 0x0000008402407220 */ /* 0x000fe40000410000 */
[C---:B------:R-:W-:Y:S04]  /*7cf0*/  FMUL.FTZ R38, R0.reuse, R106 ;  /* 0x0000006a00267220 */ /* 0x040fe80000410000 */
[----:B------:R-:W-:Y:S02]  /*7d00*/  FMUL.FTZ R39, R0, R107 ;  /* 0x0000006b00277220 */ /* 0x000fe40000410000 */
[C---:B-----5:R-:W-:Y:S02]  /*7d10*/  FMUL.FTZ R36, R2.reuse, R104 ;  /* 0x0000006802247220 */ /* 0x060fe40000410000 */
[----:B------:R-:W-:Y:S05]  /*7d20*/  LDSM.16.MT88.4 R104, [R214+0x1900] ;  /* 0x00190000d668783b */ /* 0x000fea0000004200 */
[C---:B------:R-:W-:Y:S07]  /*7d30*/  HMMA.16816.F32 R36, R72.reuse, R44, R36 ;  /* 0x0000002c4824723c */ /* 0x040fee0000001824 */
[----:B------:R-:W-:Y:S01]  /*7d40*/  FFMA.FTZ R44, R157, c[0x0][0x2d0], -R137 ;  /* 0x0000b4009d2c7a23 */ /* 0x000fe20000010889 */
[C---:B------:R-:W-:Y:S03]  /*7d50*/  HMMA.16816.F32 R40, R72.reuse, R46, R40 ;  /* 0x0000002e4828723c */ /* 0x040fe60000001828 */
[----:B------:R5:W-:Y:S01]  /*7d60*/  MUFU.EX2 R194, R44 ;  /* 0x0000002c00c27308 */ /* 0x000be20000000800 */
[----:B------:R-:W-:Y:S03]  /*7d70*/  FMUL.FTZ R45, R2, R113 ;  /* 0x00000071022d7220 */ /* 0x000fe60000410000 */
[C---:B------:R-:W-:Y:S02]  /*7d80*/  FMUL.FTZ R46, R0.reuse, R114 ;  /* 0x00000072002e7220 */ /* 0x040fe40000410000 */
[----:B------:R-:W-:Y:S03]  /*7d90*/  FMUL.FTZ R47, R0, R115 ;  /* 0x00000073002f7220 */ /* 0x000fe60000410000 */
[----:B-----5:R-:W-:Y:S07]  /*7da0*/  FMUL.FTZ R44, R2, R112 ;  /* 0x00000070022c7220 */ /* 0x020fee0000410000 */
[C---:B------:R-:W-:Y:S07]  /*7db0*/  HMMA.16816.F32 R44, R72.reuse, R52, R44 ;  /* 0x00000034482c723c */ /* 0x040fee000000182c */
[--C-:B------:R-:W-:Y:S01]  /*7dc0*/  FFMA.FTZ R52, R160, c[0x0][0x2d0], -R69.reuse ;  /* 0x0000b400a0347a23 */ /* 0x100fe20000010845 */
[C---:B------:R-:W-:Y:S03]  /*7dd0*/  HMMA.16816.F32 R48, R72.reuse, R54, R48 ;  /* 0x000000364830723c */ /* 0x040fe60000001830 */
[----:B------:R5:W1:Y:S01]  /*7de0*/  MUFU.EX2 R118, R52 ;  /* 0x0000003400767308 */ /* 0x000a620000000800 */
[----:B------:R-:W-:Y:S01]  /*7df0*/  MOV R160, R181 ;  /* 0x000000b500a07202 */ /* 0x000fe20000000f00 */
[----:B------:R-:W-:Y:S01]  /*7e00*/  FMUL.FTZ R53, R2, R121 ;  /* 0x0000007902357220 */ /* 0x000fe20000410000 */
[----:B------:R-:W-:Y:S01]  /*7e10*/  MOV R121, R154 ;  /* 0x0000009a00797202 */ /* 0x000fe20000000f00 */
[C---:B------:R-:W-:Y:S01]  /*7e20*/  FMUL.FTZ R55, R0.reuse, R123 ;  /* 0x0000007b00377220 */ /* 0x040fe20000410000 */
[----:B------:R-:W-:Y:S01]  /*7e30*/  MOV R154, R56 ;  /* 0x00000038009a7202 */ /* 0x000fe20000000f00 */
[----:B------:R-:W-:Y:S03]  /*7e40*/  FFMA.FTZ R56, R159, c[0x0][0x2d0], -R69 ;  /* 0x0000b4009f387a23 */ /* 0x000fe60000010845 */
[----:B------:R-:W-:Y:S01]  /*7e50*/  MOV R159, R179 ;  /* 0x000000b3009f7202 */ /* 0x000fe20000000f00 */
[----:B------:R2:W-:Y:S01]  /*7e60*/  MUFU.EX2 R181, R70 ;  /* 0x0000004600b57308 */ /* 0x0005e20000000800 */
[----:B------:R-:W-:Y:S09]  /*7e70*/  FMUL.FTZ R54, R0, R122 ;  /* 0x0000007a00367220 */ /* 0x000ff20000410000 */
[----:B------:R3:W-:Y:S01]  /*7e80*/  MUFU.EX2 R117, R56 ;  /* 0x0000003800757308 */ /* 0x0007e20000000800 */
[C---:B-----5:R-:W-:Y:S01]  /*7e90*/  FMUL.FTZ R52, R2.reuse, R120 ;  /* 0x0000007802347220 */ /* 0x060fe20000410000 */
[----:B------:R-:W-:Y:S02]  /*7ea0*/  MOV R120, R155 ;  /* 0x0000009b00787202 */ /* 0x000fe40000000f00 */
[----:B------:R-:W-:Y:S02]  /*7eb0*/  MOV R155, R151 ;  /* 0x00000097009b7202 */ /* 0x000fe40000000f00 */
[----:B------:R-:W-:Y:S02]  /*7ec0*/  MOV R151, R180 ;  /* 0x000000b400977202 */ /* 0x000fe40000000f00 */
[C---:B-1----:R-:W-:Y:S03]  /*7ed0*/  HMMA.16816.F32 R52, R72.reuse, R60, R52 ;  /* 0x0000003c4834723c */ /* 0x042fe60000001834 */
[----:B--2---:R-:W-:Y:S04]  /*7ee0*/  FFMA.FTZ R70, R173, c[0x0][0x2d0], -R137 ;  /* 0x0000b400ad467a23 */ /* 0x004fe80000010889 */
[----:B------:R1:W-:Y:S01]  /*7ef0*/  MUFU.EX2 R180, R70 ;  /* 0x0000004600b47308 */ /* 0x0003e20000000800 */
[----:B------:R-:W-:Y:S04]  /*7f00*/  FFMA.FTZ R60, R161, c[0x0][0x2d0], -R69 ;  /* 0x0000b400a13c7a23 */ /* 0x000fe80000010845 */
[C---:B------:R-:W-:Y:S02]  /*7f10*/  FMUL.FTZ R61, R2.reuse, R129 ;  /* 0x00000081023d7220 */ /* 0x040fe40000410000 */
[----:B---3--:R-:W-:Y:S03]  /*7f20*/  FMUL.FTZ R56, R2, R124 ;  /* 0x0000007c02387220 */ /* 0x008fe60000410000 */
[----:B------:R2:W3:Y:S04]  /*7f30*/  MUFU.EX2 R116, R60 ;  /* 0x0000003c00747308 */ /* 0x0004e80000000800 */
[C---:B------:R-:W-:Y:S07]  /*7f40*/  HMMA.16816.F32 R56, R72.reuse, R62, R56 ;  /* 0x0000003e4838723c */ /* 0x040fee0000001838 */
[C---:B------:R-:W-:Y:S02]  /*7f50*/  FMUL.FTZ R62, R0.reuse, R130 ;  /* 0x00000082003e7220 */ /* 0x040fe40000410000 */
[----:B------:R-:W-:Y:S03]  /*7f60*/  FMUL.FTZ R63, R0, R131 ;  /* 0x00000083003f7220 */ /* 0x000fe60000410000 */
[----:B-1----:R-:W-:Y:S04]  /*7f70*/  FFMA.FTZ R70, R172, c[0x0][0x2d0], -R137 ;  /* 0x0000b400ac467a23 */ /* 0x002fe80000010889 */
[----:B------:R1:W-:Y:S01]  /*7f80*/  MUFU.EX2 R179, R70 ;  /* 0x0000004600b37308 */ /* 0x0003e20000000800 */
[----:B--2---:R-:W-:Y:S01]  /*7f90*/  FMUL.FTZ R60, R2, R128 ;  /* 0x00000080023c7220 */ /* 0x004fe20000410000 */
[----:B------:R-:W-:Y:S06]  /*7fa0*/  MOV R128, R160 ;  /* 0x000000a000807202 */ /* 0x000fec0000000f00 */
[C---:B----4-:R-:W-:Y:S08]  /*7fb0*/  HMMA.16816.F32 R60, R72.reuse, R76, R60 ;  /* 0x0000004c483c723c */ /* 0x050ff0000000183c */
[----:B------:R-:W-:Y:S01]  /*7fc0*/  HMMA.16816.F32 R64, R72, R78, R64 ;  /* 0x0000004e4840723c */ /* 0x000fe20000001840 */
[----:B------:R-:W2:Y:S03]  /*7fd0*/  LDSM.16.MT88.4 R76, [R213+0x4900] ;  /* 0x00490000d54c783b */ /* 0x000ea60000004200 */
[--C-:B-1----:R-:W-:Y:S03]  /*7fe0*/  FFMA.FTZ R70, R175, c[0x0][0x2d0], -R69.reuse ;  /* 0x0000b400af467a23 */ /* 0x102fe60000010845 */
[----:B------:R-:W-:Y:S01]  /*7ff0*/  F2FP.PACK_AB R73, R118, R158 ;  /* 0x0000009e7649723e */ /* 0x000fe200000000ff */
[----:B------:R1:W-:Y:S01]  /*8000*/  MUFU.EX2 R127, R70 ;  /* 0x00000046007f7308 */ /* 0x0003e20000000800 */
[----:B---3--:R-:W-:Y:S03]  /*8010*/  F2FP.PACK_AB R75, R116, R117 ;  /* 0x00000075744b723e */ /* 0x008fe600000000ff */
[----:B------:R-:W-:Y:S02]  /*8020*/  F2FP.PACK_AB R72, R205, R207 ;  /* 0x000000cfcd48723e */ /* 0x000fe400000000ff */
[----:B------:R-:W-:Y:S07]  /*8030*/  F2FP.PACK_AB R74, R194, R195 ;  /* 0x000000c3c24a723e */ /* 0x000fee00000000ff */
[C---:B------:R-:W-:Y:S08]  /*8040*/  HMMA.16816.F32 R4, R72.reuse, R80, R4 ;  /* 0x000000504804723c */ /* 0x040ff00000001804 */
[C---:B------:R-:W-:Y:S01]  /*8050*/  HMMA.16816.F32 R8, R72.reuse, R82, R8 ;  /* 0x000000524808723c */ /* 0x040fe20000001808 */
[----:B------:R-:W3:Y:S03]  /*8060*/  LDSM.16.MT88.4 R80, [R214+0x4900] ;  /* 0x00490000d650783b */ /* 0x000ee60000004200 */
[--C-:B-1----:R-:W-:Y:S04]  /*8070*/  FFMA.FTZ R70, R176, c[0x0][0x2d0], -R69.reuse ;  /* 0x0000b400b0467a23 */ /* 0x102fe80000010845 */
[C---:B------:R-:W-:Y:S01]  /*8080*/  HMMA.16816.F32 R12, R72.reuse, R84, R12 ;  /* 0x00000054480c723c */ /* 0x040fe2000000180c */
[----:B------:R1:W4:Y:S07]  /*8090*/  MUFU.EX2 R126, R70 ;  /* 0x00000046007e7308 */ /* 0x00032e0000000800 */
[C---:B------:R-:W-:Y:S01]  /*80a0*/  HMMA.16816.F32 R16, R72.reuse, R86, R16 ;  /* 0x000000564810723c */ /* 0x040fe20000001810 */
[----:B------:R-:W5:Y:S07]  /*80b0*/  LDSM.16.MT88.4 R84, [R217+0x4900] ;  /* 0x00490000d954783b */ /* 0x000f6e0000004200 */
[C---:B------:R-:W-:Y:S08]  /*80c0*/  HMMA.16816.F32 R20, R72.reuse, R88, R20 ;  /* 0x000000584814723c */ /* 0x040ff00000001814 */
[C---:B------:R-:W-:Y:S01]  /*80d0*/  HMMA.16816.F32 R24, R72.reuse, R90, R24 ;  /* 0x0000005a4818723c */ /* 0x040fe20000001818 */
[----:B------:R-:W4:Y:S03]  /*80e0*/  LDSM.16.MT88.4 R88, [R216+0x4900] ;  /* 0x00490000d858783b */ /* 0x000f260000004200 */
[--C-:B-1----:R-:W-:Y:S04]  /*80f0*/  FFMA.FTZ R70, R174, c[0x0][0x2d0], -R69.reuse ;  /* 0x0000b400ae467a23 */ /* 0x102fe80000010845 */
[C---:B------:R-:W-:Y:S01]  /*8100*/  HMMA.16816.F32 R28, R72.reuse, R92, R28 ;  /* 0x0000005c481c723c */ /* 0x040fe2000000181c */
[----:B------:R1:W-:Y:S07]  /*8110*/  MUFU.EX2 R125, R70 ;  /* 0x00000046007d7308 */ /* 0x0003ee0000000800 */
[C---:B------:R-:W-:Y:S01]  /*8120*/  HMMA.16816.F32 R32, R72.reuse, R94, R32 ;  /* 0x0000005e4820723c */ /* 0x040fe20000001820 */
[----:B------:R-:W-:Y:S07]  /*8130*/  LDSM.16.MT88.4 R92, [R214+0x5100] ;  /* 0x00510000d65c783b */ /* 0x000fee0000004200 */
[C---:B--2---:R-:W-:Y:S08]  /*8140*/  HMMA.16816.F32 R36, R72.reuse, R76, R36 ;  /* 0x0000004c4824723c */ /* 0x044ff00000001824 */
[C---:B------:R-:W-:Y:S01]  /*8150*/  HMMA.16816.F32 R40, R72.reuse, R78, R40 ;  /* 0x0000004e4828723c */ /* 0x040fe20000001828 */
[----:B------:R-:W2:Y:S03]  /*8160*/  LDSM.16.MT88.4 R76, [R213+0x1100] ;  /* 0x00110000d54c783b */ /* 0x000ea60000004200 */
[----:B-1----:R-:W-:Y:S04]  /*8170*/  FFMA.FTZ R70, R177, c[0x0][0x2d0], -R69 ;  /* 0x0000b400b1467a23 */ /* 0x002fe80000010845 */
[C---:B---3--:R-:W-:Y:S01]  /*8180*/  HMMA.16816.F32 R44, R72.reuse, R80, R44 ;  /* 0x00000050482c723c */ /* 0x048fe2000000182c */
[----:B------:R1:W3:Y:S07]  /*8190*/  MUFU.EX2 R124, R70 ;  /* 0x00000046007c7308 */ /* 0x0002ee0000000800 */
[C---:B------:R-:W-:Y:S01]  /*81a0*/  HMMA.16816.F32 R48, R72.reuse, R82, R48 ;  /* 0x000000524830723c */ /* 0x040fe20000001830 */
[----:B------:R-:W2:Y:S07]  /*81b0*/  LDSM.16.MT88.4 R80, [R214+0x1100] ;  /* 0x00110000d650783b */ /* 0x000eae0000004200 */
[C---:B-----5:R-:W-:Y:S08]  /*81c0*/  HMMA.16816.F32 R52, R72.reuse, R84, R52 ;  /* 0x000000544834723c */ /* 0x060ff00000001834 */
[C---:B------:R-:W-:Y:S01]  /*81d0*/  HMMA.16816.F32 R56, R72.reuse, R86, R56 ;  /* 0x000000564838723c */ /* 0x040fe20000001838 */
[----:B------:R-:W5:Y:S03]  /*81e0*/  LDSM.16.MT88.4 R84, [R217+0x1100] ;  /* 0x00110000d954783b */ /* 0x000f660000004200 */
[--C-:B-1----:R-:W-:Y:S04]  /*81f0*/  FFMA.FTZ R70, R178, c[0x0][0x2d0], -R137.reuse ;  /* 0x0000b400b2467a23 */ /* 0x102fe80000010889 */
[C---:B----4-:R-:W-:Y:S01]  /*8200*/  HMMA.16816.F32 R60, R72.reuse, R88, R60 ;  /* 0x00000058483c723c */ /* 0x050fe2000000183c */
[----:B------:R1:W-:Y:S07]  /*8210*/  MUFU.EX2 R178, R70 ;  /* 0x0000004600b27308 */ /* 0x0003ee0000000800 */
[----:B------:R-:W-:Y:S01]  /*8220*/  HMMA.16816.F32 R64, R72, R90, R64 ;  /* 0x0000005a4840723c */ /* 0x000fe20000001840 */
[----:B------:R-:W4:Y:S06]  /*8230*/  LDSM.16.MT88.4 R88, [R216+0x1100] ;  /* 0x00110000d858783b */ /* 0x000f2c0000004200 */
[----:B------:R-:W-:Y:S02]  /*8240*/  F2FP.PACK_AB R73, R126, R127 ;  /* 0x0000007f7e49723e */ /* 0x000fe400000000ff */
[----:B---3--:R-:W-:Y:S03]  /*8250*/  F2FP.PACK_AB R75, R124, R125 ;  /* 0x0000007d7c4b723e */ /* 0x008fe600000000ff */
[----:B------:R-:W-:Y:S02]  /*8260*/  F2FP.PACK_AB R72, R181, R182 ;  /* 0x000000b6b548723e */ /* 0x000fe400000000ff */
[----:B------:R-:W-:Y:S01]  /*8270*/  F2FP.PACK_AB R74, R179, R180 ;  /* 0x000000b4b34a723e */ /* 0x000fe200000000ff */
[--C-:B-1----:R-:W-:Y:S06]  /*8280*/  FFMA.FTZ R70, R183, c[0x0][0x2d0], -R137.reuse ;  /* 0x0000b400b7467a23 */ /* 0x102fec0000010889 */
[C---:B--2---:R-:W-:Y:S01]  /*8290*/  HMMA.16816.F32 R4, R72.reuse, R76, R4 ;  /* 0x0000004c4804723c */ /* 0x044fe20000001804 */
[----:B------:R1:W2:Y:S07]  /*82a0*/  MUFU.EX2 R176, R70 ;  /* 0x0000004600b07308 */ /* 0x0002ae0000000800 */
[C---:B------:R-:W-:Y:S01]  /*82b0*/  HMMA.16816.F32 R8, R72.reuse, R78, R8 ;  /* 0x0000004e4808723c */ /* 0x040fe20000001808 */
[----:B------:R-:W3:Y:S07]  /*82c0*/  LDSM.16.MT88.4 R76, [R213+0x5100] ;  /* 0x00510000d54c783b */ /* 0x000eee0000004200 */
[C---:B------:R-:W-:Y:S08]  /*82d0*/  HMMA.16816.F32 R12, R72.reuse, R80, R12 ;  /* 0x00000050480c723c */ /* 0x040ff0000000180c */
[C---:B------:R-:W-:Y:S01]  /*82e0*/  HMMA.16816.F32 R16, R72.reuse, R82, R16 ;  /* 0x000000524810723c */ /* 0x040fe20000001810 */
[----:B------:R-:W2:Y:S03]  /*82f0*/  LDSM.16.MT88.4 R80, [R213+0x1900] ;  /* 0x00190000d550783b */ /* 0x000ea60000004200 */
[--C-:B-1----:R-:W-:Y:S04]  /*8300*/  FFMA.FTZ R70, R192, c[0x0][0x2d0], -R137.reuse ;  /* 0x0000b400c0467a23 */ /* 0x102fe80000010889 */
[C---:B-----5:R-:W-:Y:S01]  /*8310*/  HMMA.16816.F32 R20, R72.reuse, R84, R20 ;  /* 0x000000544814723c */ /* 0x060fe20000001814 */
[----:B------:R1:W-:Y:S07]  /*8320*/  MUFU.EX2 R177, R70 ;  /* 0x0000004600b17308 */ /* 0x0003ee0000000800 */
[C---:B------:R-:W-:Y:S01]  /*8330*/  HMMA.16816.F32 R24, R72.reuse, R86, R24 ;  /* 0x000000564818723c */ /* 0x040fe20000001818 */
[----:B------:R-:W5:Y:S07]  /*8340*/  LDSM.16.MT88.4 R84, [R217+0x1900] ;  /* 0x00190000d954783b */ /* 0x000f6e0000004200 */
[C---:B----4-:R-:W-:Y:S08]  /*8350*/  HMMA.16816.F32 R28, R72.reuse, R88, R28 ;  /* 0x00000058481c723c */ /* 0x050ff0000000181c */
[C---:B------:R-:W-:Y:S01]  /*8360*/  HMMA.16816.F32 R32, R72.reuse, R90, R32 ;  /* 0x0000005a4820723c */ /* 0x040fe20000001820 */
[----:B------:R-:W-:Y:S03]  /*8370*/  LDSM.16.MT88.4 R88, [R214+0x5900] ;  /* 0x00590000d658783b */ /* 0x000fe60000004200 */
[----:B-1----:R-:W-:Y:S04]  /*8380*/  FFMA.FTZ R70, R193, c[0x0][0x2d0], -R137 ;  /* 0x0000b400c1467a23 */ /* 0x002fe80000010889 */
[C---:B---3--:R-:W-:Y:S01]  /*8390*/  HMMA.16816.F32 R36, R72.reuse, R76, R36 ;  /* 0x0000004c4824723c */ /* 0x048fe20000001824 */
[----:B------:R1:W3:Y:S07]  /*83a0*/  MUFU.EX2 R175, R70 ;  /* 0x0000004600af7308 */ /* 0x0002ee0000000800 */
[C---:B------:R-:W-:Y:S01]  /*83b0*/  HMMA.16816.F32 R40, R72.reuse, R78, R40 ;  /* 0x0000004e4828723c */ /* 0x040fe20000001828 */
[----:B------:R-:W4:Y:S07]  /*83c0*/  LDSM.16.MT88.4 R76, [R216+0x1900] ;  /* 0x00190000d84c783b */ /* 0x000f2e0000004200 */
[C---:B------:R-:W-:Y:S08]  /*83d0*/  HMMA.16816.F32 R44, R72.reuse, R92, R44 ;  /* 0x0000005c482c723c */ /* 0x040ff0000000182c */
[C---:B------:R-:W-:Y:S01]  /*83e0*/  HMMA.16816.F32 R48, R72.reuse, R94, R48 ;  /* 0x0000005e4830723c */ /* 0x040fe20000001830 */
[----:B------:R-:W-:Y:S03]  /*83f0*/  LDSM.16.MT88.4 R92, [R214+0x6100] ;  /* 0x00610000d65c783b */ /* 0x000fe60000004200 */
[--C-:B-1----:R-:W-:Y:S04]  /*8400*/  FFMA.FTZ R70, R204, c[0x0][0x2d0], -R69.reuse ;  /* 0x0000b400cc467a23 */ /* 0x102fe80000010845 */
[C---:B------:R-:W-:Y:S01]  /*8410*/  HMMA.16816.F32 R52, R72.reuse, R96, R52 ;  /* 0x000000604834723c */ /* 0x040fe20000001834 */
[----:B------:R1:W-:Y:S07]  /*8420*/  MUFU.EX2 R157, R70 ;  /* 0x00000046009d7308 */ /* 0x0003ee0000000800 */
[C---:B------:R-:W-:Y:S01]  /*8430*/  HMMA.16816.F32 R56, R72.reuse, R98, R56 ;  /* 0x000000624838723c */ /* 0x040fe20000001838 */
[----:B------:R-:W-:Y:S07]  /*8440*/  LDSM.16.MT88.4 R96, [R217+0x6100] ;  /* 0x00610000d960783b */ /* 0x000fee0000004200 */
[C---:B------:R-:W-:Y:S08]  /*8450*/  HMMA.16816.F32 R60, R72.reuse, R100, R60 ;  /* 0x00000064483c723c */ /* 0x040ff0000000183c */
[----:B------:R-:W-:Y:S01]  /*8460*/  HMMA.16816.F32 R64, R72, R102, R64 ;  /* 0x000000664840723c */ /* 0x000fe20000001840 */
[----:B------:R-:W-:Y:S03]  /*8470*/  LDSM.16.MT88.4 R100, [R214+0x2900] ;  /* 0x00290000d664783b */ /* 0x000fe60000004200 */
[--C-:B-1----:R-:W-:Y:S03]  /*8480*/  FFMA.FTZ R70, R236, c[0x0][0x2d0], -R69.reuse ;  /* 0x0000b400ec467a23 */ /* 0x102fe60000010845 */
[----:B--2---:R-:W-:Y:S01]  /*8490*/  F2FP.PACK_AB R72, R176, R178 ;  /* 0x000000b2b048723e */ /* 0x004fe200000000ff */
[----:B------:R1:W2:Y:S01]  /*84a0*/  MUFU.EX2 R156, R70 ;  /* 0x00000046009c7308 */ /* 0x0002a20000000800 */
[----:B---3--:R-:W-:Y:S03]  /*84b0*/  F2FP.PACK_AB R74, R175, R177 ;  /* 0x000000b1af4a723e */ /* 0x008fe600000000ff */
[--C-:B-1----:R-:W-:Y:S01]  /*84c0*/  FFMA.FTZ R70, R206, c[0x0][0x2d0], -R69.reuse ;  /* 0x0000b400ce467a23 */ /* 0x102fe20000010845 */
[----:B--2---:R-:W-:Y:S05]  /*84d0*/  F2FP.PACK_AB R73, R156, R157 ;  /* 0x0000009d9c49723e */ /* 0x004fea00000000ff */
[----:B------:R1:W-:Y:S02]  /*84e0*/  MUFU.EX2 R115, R70 ;  /* 0x0000004600737308 */ /* 0x0003e40000000800 */
[----:B-1----:R-:W-:Y:S08]  /*84f0*/  FFMA.FTZ R70, R237, c[0x0][0x2d0], -R69 ;  /* 0x0000b400ed467a23 */ /* 0x002ff00000010845 */
[----:B------:R1:W2:Y:S02]  /*8500*/  MUFU.EX2 R114, R70 ;  /* 0x0000004600727308 */ /* 0x0002a40000000800 */
[--C-:B-1----:R-:W-:Y:S01]  /*8510*/  FFMA.FTZ R70, R242, c[0x0][0x2d0], -R137.reuse ;  /* 0x0000b400f2467a23 */ /* 0x102fe20000010889 */
[----:B--2---:R-:W-:Y:S07]  /*8520*/  F2FP.PACK_AB R75, R114, R115 ;  /* 0x00000073724b723e */ /* 0x004fee00000000ff */
[----:B------:R1:W-:Y:S01]  /*8530*/  MUFU.EX2 R174, R70 ;  /* 0x0000004600ae7308 */ /* 0x0003e20000000800 */
[C---:B------:R-:W-:Y:S08]  /*8540*/  HMMA.16816.F32 R4, R72.reuse, R80, R4 ;  /* 0x000000504804723c */ /* 0x040ff00000001804 */
[C---:B------:R-:W-:Y:S01]  /*8550*/  HMMA.16816.F32 R8, R72.reuse, R82, R8 ;  /* 0x000000524808723c */ /* 0x040fe20000001808 */
[----:B------:R-:W2:Y:S07]  /*8560*/  LDSM.16.MT88.4 R80, [R213+0x5900] ;  /* 0x00590000d550783b */ /* 0x000eae0000004200 */
[C---:B------:R-:W-:Y:S04]  /*8570*/  HMMA.16816.F32 R12, R72.reuse, R104, R12 ;  /* 0x00000068480c723c */ /* 0x040fe8000000180c */
[--C-:B-1----:R-:W-:Y:S04]  /*8580*/  FFMA.FTZ R70, R244, c[0x0][0x2d0], -R137.reuse ;  /* 0x0000b400f4467a23 */ /* 0x102fe80000010889 */
[C---:B------:R-:W-:Y:S01]  /*8590*/  HMMA.16816.F32 R16, R72.reuse, R106, R16 ;  /* 0x0000006a4810723c */ /* 0x040fe20000001810 */
[----:B------:R1:W3:Y:S01]  /*85a0*/  MUFU.EX2 R173, R70 ;  /* 0x0000004600ad7308 */ /* 0x0002e20000000800 */
[----:B------:R-:W-:Y:S06]  /*85b0*/  LDSM.16.MT88.4 R104, [R214+0x3900] ;  /* 0x00390000d668783b */ /* 0x000fec0000004200 */
[C---:B-----5:R-:W-:Y:S08]  /*85c0*/  HMMA.16816.F32 R20, R72.reuse, R84, R20 ;  /* 0x000000544814723c */ /* 0x060ff00000001814 */
[C---:B------:R-:W-:Y:S01]  /*85d0*/  HMMA.16816.F32 R24, R72.reuse, R86, R24 ;  /* 0x000000564818723c */ /* 0x040fe20000001818 */
[----:B------:R-:W5:Y:S07]  /*85e0*/  LDSM.16.MT88.4 R84, [R217+0x5900] ;  /* 0x00590000d954783b */ /* 0x000f6e0000004200 */
[C---:B----4-:R-:W-:Y:S04]  /*85f0*/  HMMA.16816.F32 R28, R72.reuse, R76, R28 ;  /* 0x0000004c481c723c */ /* 0x050fe8000000181c */
[--C-:B-1----:R-:W-:Y:S04]  /*8600*/  FFMA.FTZ R70, R243, c[0x0][0x2d0], -R137.reuse ;  /* 0x0000b400f3467a23 */ /* 0x102fe80000010889 */
[C---:B------:R-:W-:Y:S01]  /*8610*/  HMMA.16816.F32 R32, R72.reuse, R78, R32 ;  /* 0x0000004e4820723c */ /* 0x040fe20000001820 */
[----:B------:R1:W-:Y:S01]  /*8620*/  MUFU.EX2 R172, R70 ;  /* 0x0000004600ac7308 */ /* 0x0003e20000000800 */
[----:B------:R-:W4:Y:S06]  /*8630*/  LDSM.16.MT88.4 R76, [R216+0x5900] ;  /* 0x00590000d84c783b */ /* 0x000f2c0000004200 */
[C---:B--2---:R-:W-:Y:S08]  /*8640*/  HMMA.16816.F32 R36, R72.reuse, R80, R36 ;  /* 0x000000504824723c */ /* 0x044ff00000001824 */
[C---:B------:R-:W-:Y:S01]  /*8650*/  HMMA.16816.F32 R40, R72.reuse, R82, R40 ;  /* 0x000000524828723c */ /* 0x040fe20000001828 */
[----:B------:R-:W2:Y:S07]  /*8660*/  LDSM.16.MT88.4 R80, [R213+0x2100] ;  /* 0x00210000d550783b */ /* 0x000eae0000004200 */
[C---:B------:R-:W-:Y:S04]  /*8670*/  HMMA.16816.F32 R44, R72.reuse, R88, R44 ;  /* 0x00000058482c723c */ /* 0x040fe8000000182c */
[----:B-1----:R-:W-:Y:S04]  /*8680*/  FFMA.FTZ R70, R245, c[0x0][0x2d0], -R137 ;  /* 0x0000b400f5467a23 */ /* 0x002fe80000010889 */
[C---:B------:R-:W-:Y:S01]  /*8690*/  HMMA.16816.F32 R48, R72.reuse, R90, R48 ;  /* 0x0000005a4830723c */ /* 0x040fe20000001830 */
[----:B------:R1:W1:Y:S01]  /*86a0*/  MUFU.EX2 R171, R70 ;  /* 0x0000004600ab7308 */ /* 0x0002620000000800 */
[----:B------:R-:W2:Y:S06]  /*86b0*/  LDSM.16.MT88.4 R88, [R214+0x2100] ;  /* 0x00210000d658783b */ /* 0x000eac0000004200 */
[C---:B-----5:R-:W-:Y:S08]  /*86c0*/  HMMA.16816.F32 R52, R72.reuse, R84, R52 ;  /* 0x000000544834723c */ /* 0x060ff00000001834 */
[C---:B------:R-:W-:Y:S01]  /*86d0*/  HMMA.16816.F32 R56, R72.reuse, R86, R56 ;  /* 0x000000564838723c */ /* 0x040fe20000001838 */
[----:B------:R-:W5:Y:S07]  /*86e0*/  LDSM.16.MT88.4 R84, [R217+0x2100] ;  /* 0x00210000d954783b */ /* 0x000f6e0000004200 */
[C---:B----4-:R-:W-:Y:S04]  /*86f0*/  HMMA.16816.F32 R60, R72.reuse, R76, R60 ;  /* 0x0000004c483c723c */ /* 0x050fe8000000183c */
[--C-:B-1----:R-:W-:Y:S04]  /*8700*/  FFMA.FTZ R70, R247, c[0x0][0x2d0], -R69.reuse ;  /* 0x0000b400f7467a23 */ /* 0x102fe80000010845 */
[----:B------:R-:W-:Y:S01]  /*8710*/  HMMA.16816.F32 R64, R72, R78, R64 ;  /* 0x0000004e4840723c */ /* 0x000fe20000001840 */
[----:B------:R1:W-:Y:S01]  /*8720*/  MUFU.EX2 R113, R70 ;  /* 0x0000004600717308 */ /* 0x0003e20000000800 */
[----:B------:R-:W4:Y:S05]  /*8730*/  LDSM.16.MT88.4 R76, [R216+0x2100] ;  /* 0x00210000d84c783b */ /* 0x000f2a0000004200 */
[----:B---3--:R-:W-:Y:S02]  /*8740*/  F2FP.PACK_AB R72, R173, R174 ;  /* 0x000000aead48723e */ /* 0x008fe400000000ff */
[----:B------:R-:W-:Y:S03]  /*8750*/  F2FP.PACK_AB R74, R171, R172 ;  /* 0x000000acab4a723e */ /* 0x000fe600000000ff */
[--C-:B-1----:R-:W-:Y:S04]  /*8760*/  FFMA.FTZ R70, R248, c[0x0][0x2d0], -R69.reuse ;  /* 0x0000b400f8467a23 */ /* 0x102fe80000010845 */
[----:B------:R1:W3:Y:S02]  /*8770*/  MUFU.EX2 R112, R70 ;  /* 0x0000004600707308 */ /* 0x0002e40000000800 */
[--C-:B-1----:R-:W-:Y:S01]  /*8780*/  FFMA.FTZ R70, R246, c[0x0][0x2d0], -R69.reuse ;  /* 0x0000b400f6467a23 */ /* 0x102fe20000010845 */
[----:B---3--:R-:W-:Y:S07]  /*8790*/  F2FP.PACK_AB R73, R112, R113 ;  /* 0x000000717049723e */ /* 0x008fee00000000ff */
[----:B------:R1:W-:Y:S02]  /*87a0*/  MUFU.EX2 R123, R70 ;  /* 0x00000046007b7308 */ /* 0x0003e40000000800 */
[----:B-1----:R-:W-:Y:S08]  /*87b0*/  FFMA.FTZ R70, R249, c[0x0][0x2d0], -R69 ;  /* 0x0000b400f9467a23 */ /* 0x002ff00000010845 */
[----:B------:R1:W3:Y:S02]  /*87c0*/  MUFU.EX2 R122, R70 ;  /* 0x00000046007a7308 */ /* 0x0002e40000000800 */
[--C-:B-1----:R-:W-:Y:S01]  /*87d0*/  FFMA.FTZ R70, R250, c[0x0][0x2d0], -R137.reuse ;  /* 0x0000b400fa467a23 */ /* 0x102fe20000010889 */
[----:B---3--:R-:W-:Y:S07]  /*87e0*/  F2FP.PACK_AB R75, R122, R123 ;  /* 0x0000007b7a4b723e */ /* 0x008fee00000000ff */
[----:B------:R1:W-:Y:S01]  /*87f0*/  MUFU.EX2 R162, R70 ;  /* 0x0000004600a27308 */ /* 0x0003e20000000800 */
[C---:B--2---:R-:W-:Y:S08]  /*8800*/  HMMA.16816.F32 R4, R72.reuse, R80, R4 ;  /* 0x000000504804723c */ /* 0x044ff00000001804 */
[C---:B------:R-:W-:Y:S01]  /*8810*/  HMMA.16816.F32 R8, R72.reuse, R82, R8 ;  /* 0x000000524808723c */ /* 0x040fe20000001808 */
[----:B------:R-:W2:Y:S07]  /*8820*/  LDSM.16.MT88.4 R80, [R213+0x6100] ;  /* 0x00610000d550783b */ /* 0x000eae0000004200 */
[C---:B------:R-:W-:Y:S04]  /*8830*/  HMMA.16816.F32 R12, R72.reuse, R88, R12 ;  /* 0x00000058480c723c */ /* 0x040fe8000000180c */
[--C-:B-1----:R-:W-:Y:S04]  /*8840*/  FFMA.FTZ R70, R251, c[0x0][0x2d0], -R137.reuse ;  /* 0x0000b400fb467a23 */ /* 0x102fe80000010889 */
[C---:B------:R-:W-:Y:S01]  /*8850*/  HMMA.16816.F32 R16, R72.reuse, R90, R16 ;  /* 0x0000005a4810723c */ /* 0x040fe20000001810 */
[----:B------:R1:W3:Y:S01]  /*8860*/  MUFU.EX2 R161, R70 ;  /* 0x0000004600a17308 */ /* 0x0002e20000000800 */
[----:B------:R-:W3:Y:S06]  /*8870*/  LDSM.16.MT88.4 R88, [R216+0x6100] ;  /* 0x00610000d858783b */ /* 0x000eec0000004200 */
        /* <DEDUP_REMOVED lines=15> */
[----:B------:R-:W-:Y:S06]  /*8970*/  LDSM.16.MT88.4 R92, [R214+0x7100] ;  /* 0x00710000d65c783b */ /* 0x000fec0000004200 */
[C---:B------:R-:W-:Y:S08]  /*8980*/  HMMA.16816.F32 R52, R72.reuse, R96, R52 ;  /* 0x000000604834723c */ /* 0x040ff00000001834 */
[C---:B------:R-:W-:Y:S01]  /*8990*/  HMMA.16816.F32 R56, R72.reuse, R98, R56 ;  /* 0x000000624838723c */ /* 0x040fe20000001838 */
[----:B------:R-:W-:Y:S07]  /*89a0*/  LDSM.16.MT88.4 R96, [R217+0x7100] ;  /* 0x00710000d960783b */ /* 0x000fee0000004200 */
[C---:B---3--:R-:W-:Y:S04]  /*89b0*/  HMMA.16816.F32 R60, R72.reuse, R88, R60 ;  /* 0x00000058483c723c */ /* 0x048fe8000000183c */
[--C-:B-1----:R-:W-:Y:S04]  /*89c0*/  FFMA.FTZ R70, R121, c[0x0][0x2d0], -R69.reuse ;  /* 0x0000b40079467a23 */ /* 0x102fe80000010845 */
[----:B------:R-:W-:Y:S01]  /*89d0*/  HMMA.16816.F32 R64, R72, R90, R64 ;  /* 0x0000005a4840723c */ /* 0x000fe20000001840 */
[----:B------:R1:W-:Y:S01]  /*89e0*/  MUFU.EX2 R121, R70 ;  /* 0x0000004600797308 */ /* 0x0003e20000000800 */
[----:B------:R-:W-:Y:S05]  /*89f0*/  LDSM.16.MT88.4 R88, [R214+0x6900] ;  /* 0x00690000d658783b */ /* 0x000fea0000004200 */
[----:B------:R-:W-:Y:S02]  /*8a00*/  F2FP.PACK_AB R72, R161, R162 ;  /* 0x000000a2a148723e */ /* 0x000fe400000000ff */
        /* <DEDUP_REMOVED lines=9> */
[----:B------:R-:W-:Y:S02]  /*8aa0*/  MOV R109, R155 ;  /* 0x0000009b006d7202 */ /* 0x000fe40000000f00 */
[----:B---3--:R-:W-:Y:S05]  /*8ab0*/  F2FP.PACK_AB R75, R130, R131 ;  /* 0x00000083824b723e */ /* 0x008fea00000000ff */
[----:B------:R1:W-:Y:S02]  /*8ac0*/  MUFU.EX2 R155, R70 ;  /* 0x00000046009b7308 */ /* 0x0003e40000000800 */
[C---:B-----5:R-:W-:Y:S08]  /*8ad0*/  HMMA.16816.F32 R4, R72.reuse, R84, R4 ;  /* 0x000000544804723c */ /* 0x060ff00000001804 */
[C---:B------:R-:W-:Y:S01]  /*8ae0*/  HMMA.16816.F32 R8, R72.reuse, R86, R8 ;  /* 0x000000564808723c */ /* 0x040fe20000001808 */
[----:B------:R-:W3:Y:S07]  /*8af0*/  LDSM.16.MT88.4 R84, [R213+0x6900] ;  /* 0x00690000d554783b */ /* 0x000eee0000004200 */
[C---:B------:R-:W-:Y:S04]  /*8b00*/  HMMA.16816.F32 R12, R72.reuse, R100, R12 ;  /* 0x00000064480c723c */ /* 0x040fe8000000180c */
[--C-:B-1----:R-:W-:Y:S04]  /*8b10*/  FFMA.FTZ R70, R154, c[0x0][0x2d0], -R137.reuse ;  /* 0x0000b4009a467a23 */ /* 0x102fe80000010889 */
[C---:B------:R-:W-:Y:S01]  /*8b20*/  HMMA.16816.F32 R16, R72.reuse, R102, R16 ;  /* 0x000000664810723c */ /* 0x040fe20000001810 */
[----:B------:R1:W5:Y:S01]  /*8b30*/  MUFU.EX2 R154, R70 ;  /* 0x00000046009a7308 */ /* 0x0003620000000800 */
[----:B------:R-:W-:Y:S06]  /*8b40*/  LDSM.16.MT88.4 R100, [R216+0x7100] ;  /* 0x00710000d864783b */ /* 0x000fec0000004200 */
[C---:B----4-:R-:W-:Y:S08]  /*8b50*/  HMMA.16816.F32 R20, R72.reuse, R76, R20 ;  /* 0x0000004c4814723c */ /* 0x050ff00000001814 */
[C---:B------:R-:W-:Y:S01]  /*8b60*/  HMMA.16816.F32 R24, R72.reuse, R78, R24 ;  /* 0x0000004e4818723c */ /* 0x040fe20000001818 */
[----:B------:R-:W4:Y:S07]  /*8b70*/  LDSM.16.MT88.4 R76, [R217+0x6900] ;  /* 0x00690000d94c783b */ /* 0x000f2e0000004200 */
[C---:B--2---:R-:W-:Y:S04]  /*8b80*/  HMMA.16816.F32 R28, R72.reuse, R80, R28 ;  /* 0x00000050481c723c */ /* 0x044fe8000000181c */
[--C-:B-1----:R-:W-:Y:S04]  /*8b90*/  FFMA.FTZ R70, R153, c[0x0][0x2d0], -R137.reuse ;  /* 0x0000b40099467a23 */ /* 0x102fe80000010889 */
[C---:B------:R-:W-:Y:S01]  /*8ba0*/  HMMA.16816.F32 R32, R72.reuse, R82, R32 ;  /* 0x000000524820723c */ /* 0x040fe20000001820 */
[----:B------:R1:W-:Y:S01]  /*8bb0*/  MUFU.EX2 R153, R70 ;  /* 0x0000004600997308 */ /* 0x0003e20000000800 */
[----:B------:R-:W2:Y:S06]  /*8bc0*/  LDSM.16.MT88.4 R80, [R216+0x6900] ;  /* 0x00690000d850783b */ /* 0x000eac0000004200 */
[C---:B---3--:R-:W-:Y:S08]  /*8bd0*/  HMMA.16816.F32 R36, R72.reuse, R84, R36 ;  /* 0x000000544824723c */ /* 0x048ff00000001824 */
[C---:B------:R-:W-:Y:S01]  /*8be0*/  HMMA.16816.F32 R40, R72.reuse, R86, R40 ;  /* 0x000000564828723c */ /* 0x040fe20000001828 */
[----:B------:R-:W3:Y:S07]  /*8bf0*/  LDSM.16.MT88.4 R84, [R213+0x3100] ;  /* 0x00310000d554783b */ /* 0x000eee0000004200 */
[C---:B------:R-:W-:Y:S04]  /*8c00*/  HMMA.16816.F32 R44, R72.reuse, R88, R44 ;  /* 0x00000058482c723c */ /* 0x040fe8000000182c */
[----:B-1----:R-:W-:Y:S04]  /*8c10*/  FFMA.FTZ R70, R152, c[0x0][0x2d0], -R137 ;  /* 0x0000b40098467a23 */ /* 0x002fe80000010889 */
[C---:B------:R-:W-:Y:S01]  /*8c20*/  HMMA.16816.F32 R48, R72.reuse, R90, R48 ;  /* 0x0000005a4830723c */ /* 0x040fe20000001830 */
[----:B------:R1:W1:Y:S01]  /*8c30*/  MUFU.EX2 R152, R70 ;  /* 0x0000004600987308 */ /* 0x0002620000000800 */
[----:B------:R-:W-:Y:S06]  /*8c40*/  LDSM.16.MT88.4 R88, [R216+0x3100] ;  /* 0x00310000d858783b */ /* 0x000fec0000004200 */
[C---:B----4-:R-:W-:Y:S08]  /*8c50*/  HMMA.16816.F32 R52, R72.reuse, R76, R52 ;  /* 0x0000004c4834723c */ /* 0x050ff00000001834 */
[C---:B------:R-:W-:Y:S01]  /*8c60*/  HMMA.16816.F32 R56, R72.reuse, R78, R56 ;  /* 0x0000004e4838723c */ /* 0x040fe20000001838 */
[----:B------:R-:W4:Y:S07]  /*8c70*/  LDSM.16.MT88.4 R76, [R214+0x3100] ;  /* 0x00310000d64c783b */ /* 0x000f2e0000004200 */
[C---:B--2---:R-:W-:Y:S04]  /*8c80*/  HMMA.16816.F32 R60, R72.reuse, R80, R60 ;  /* 0x00000050483c723c */ /* 0x044fe8000000183c */
[--C-:B-1----:R-:W-:Y:S04]  /*8c90*/  FFMA.FTZ R70, R111, c[0x0][0x2d0], -R69.reuse ;  /* 0x0000b4006f467a23 */ /* 0x102fe80000010845 */
[----:B------:R-:W-:Y:S01]  /*8ca0*/  HMMA.16816.F32 R64, R72, R82, R64 ;  /* 0x000000524840723c */ /* 0x000fe20000001840 */
[----:B------:R1:W-:Y:S01]  /*8cb0*/  MUFU.EX2 R129, R70 ;  /* 0x0000004600817308 */ /* 0x0003e20000000800 */
[----:B------:R-:W2:Y:S05]  /*8cc0*/  LDSM.16.MT88.4 R80, [R217+0x3100] ;  /* 0x00310000d950783b */ /* 0x000eaa0000004200 */
[----:B-----5:R-:W-:Y:S02]  /*8cd0*/  F2FP.PACK_AB R72, R154, R155 ;  /* 0x0000009b9a48723e */ /* 0x020fe400000000ff */
[----:B------:R-:W-:Y:S03]  /*8ce0*/  F2FP.PACK_AB R74, R152, R153 ;  /* 0x00000099984a723e */ /* 0x000fe600000000ff */
[--C-:B-1----:R-:W-:Y:S01]  /*8cf0*/  FFMA.FTZ R70, R110, c[0x0][0x2d0], -R69.reuse ;  /* 0x0000b4006e467a23 */ /* 0x102fe20000010845 */
[----:B------:R-:W-:Y:S03]  /*8d00*/  MOV R110, R138 ;  /* 0x0000008a006e7202 */ /* 0x000fe60000000f00 */
[----:B------:R1:W5:Y:S02]  /*8d10*/  MUFU.EX2 R128, R70 ;  /* 0x0000004600807308 */ /* 0x0003640000000800 */
[--C-:B-1----:R-:W-:Y:S01]  /*8d20*/  FFMA.FTZ R70, R139, c[0x0][0x2d0], -R69.reuse ;  /* 0x0000b4008b467a23 */ /* 0x102fe20000010845 */
[----:B-----5:R-:W-:Y:S07]  /*8d30*/  F2FP.PACK_AB R73, R128, R129 ;  /* 0x000000818049723e */ /* 0x020fee00000000ff */
[----:B------:R1:W-:Y:S02]  /*8d40*/  MUFU.EX2 R139, R70 ;  /* 0x00000046008b7308 */ /* 0x0003e40000000800 */
[----:B-1----:R-:W-:Y:S02]  /*8d50*/  FFMA.FTZ R70, R109, c[0x0][0x2d0], -R69 ;  /* 0x0000b4006d467a23 */ /* 0x002fe40000010845 */
[----:B------:R-:W5:Y:S06]  /*8d60*/  LDL.LU R109, [R1] ;  /* 0x00000000016d7983 */ /* 0x000f6c0000300800 */
[----:B------:R1:W1:Y:S02]  /*8d70*/  MUFU.EX2 R138, R70 ;  /* 0x00000046008a7308 */ /* 0x0002640000000800 */
[--C-:B-1----:R-:W-:Y:S01]  /*8d80*/  FFMA.FTZ R70, R151, c[0x0][0x2d0], -R137.reuse ;  /* 0x0000b40097467a23 */ /* 0x102fe20000010889 */
[----:B------:R-:W-:Y:S07]  /*8d90*/  F2FP.PACK_AB R75, R138, R139 ;  /* 0x0000008b8a4b723e */ /* 0x000fee00000000ff */
[----:B------:R1:W-:Y:S01]  /*8da0*/  MUFU.EX2 R151, R70 ;  /* 0x0000004600977308 */ /* 0x0003e20000000800 */
[C---:B---3--:R-:W-:Y:S08]  /*8db0*/  HMMA.16816.F32 R4, R72.reuse, R84, R4 ;  /* 0x000000544804723c */ /* 0x048ff00000001804 */
[C---:B------:R-:W-:Y:S01]  /*8dc0*/  HMMA.16816.F32 R8, R72.reuse, R86, R8 ;  /* 0x000000564808723c */ /* 0x040fe20000001808 */
[----:B------:R-:W3:Y:S07]  /*8dd0*/  LDSM.16.MT88.4 R84, [R213+0x7100] ;  /* 0x00710000d554783b */ /* 0x000eee0000004200 */
[C---:B----4-:R-:W-:Y:S04]  /*8de0*/  HMMA.16816.F32 R12, R72.reuse, R76, R12 ;  /* 0x0000004c480c723c */ /* 0x050fe8000000180c */
[--C-:B-1----:R-:W-:Y:S04]  /*8df0*/  FFMA.FTZ R70, R150, c[0x0][0x2d0], -R137.reuse ;  /* 0x0000b40096467a23 */ /* 0x102fe80000010889 */
[C---:B------:R-:W-:Y:S01]  /*8e00*/  HMMA.16816.F32 R16, R72.reuse, R78, R16 ;  /* 0x0000004e4810723c */ /* 0x040fe20000001810 */
[----:B------:R1:W4:Y:S01]  /*8e10*/  MUFU.EX2 R150, R70 ;  /* 0x0000004600967308 */ /* 0x0003220000000800 */
[----:B------:R-:W3:Y:S06]  /*8e20*/  LDSM.16.MT88.4 R76, [R213+0x3900] ;  /* 0x00390000d54c783b */ /* 0x000eec0000004200 */
[C---:B--2---:R-:W-:Y:S08]  /*8e30*/  HMMA.16816.F32 R20, R72.reuse, R80, R20 ;  /* 0x000000504814723c */ /* 0x044ff00000001814 */
[C---:B------:R-:W-:Y:S08]  /*8e40*/  HMMA.16816.F32 R24, R72.reuse, R82, R24 ;  /* 0x000000524818723c */ /* 0x040ff00000001818 */
[C---:B------:R-:W-:Y:S04]  /*8e50*/  HMMA.16816.F32 R28, R72.reuse, R88, R28 ;  /* 0x00000058481c723c */ /* 0x040fe8000000181c */
[--C-:B-1----:R-:W-:Y:S01]  /*8e60*/  FFMA.FTZ R70, R149, c[0x0][0x2d0], -R137.reuse ;  /* 0x0000b40095467a23 */ /* 0x102fe20000010889 */
[----:B----4-:R-:W-:Y:S03]  /*8e70*/  F2FP.PACK_AB R132, R150, R151 ;  /* 0x000000979684723e */ /* 0x010fe600000000ff */
[C---:B------:R-:W-:Y:S01]  /*8e80*/  HMMA.16816.F32 R32, R72.reuse, R90, R32 ;  /* 0x0000005a4820723c */ /* 0x040fe20000001820 */
[----:B------:R1:W-:Y:S07]  /*8e90*/  MUFU.EX2 R149, R70 ;  /* 0x0000004600957308 */ /* 0x0003ee0000000800 */
[C---:B---3--:R-:W-:Y:S08]  /*8ea0*/  HMMA.16816.F32 R36, R72.reuse, R84, R36 ;  /* 0x000000544824723c */ /* 0x048ff00000001824 */
[C---:B------:R-:W-:Y:S08]  /*8eb0*/  HMMA.16816.F32 R40, R72.reuse, R86, R40 ;  /* 0x000000564828723c */ /* 0x040ff00000001828 */
[C---:B------:R-:W-:Y:S04]  /*8ec0*/  HMMA.16816.F32 R44, R72.reuse, R92, R44 ;  /* 0x0000005c482c723c */ /* 0x040fe8000000182c */
[----:B-1----:R-:W-:Y:S04]  /*8ed0*/  FFMA.FTZ R70, R148, c[0x0][0x2d0], -R137 ;  /* 0x0000b40094467a23 */ /* 0x002fe80000010889 */
[C---:B------:R-:W-:Y:S01]  /*8ee0*/  HMMA.16816.F32 R48, R72.reuse, R94, R48 ;  /* 0x0000005e4830723c */ /* 0x040fe20000001830 */
[----:B------:R1:W2:Y:S01]  /*8ef0*/  MUFU.EX2 R148, R70 ;  /* 0x0000004600947308 */ /* 0x0002a20000000800 */
[----:B------:R-:W3:Y:S06]  /*8f00*/  LDSM.16.MT88.4 R92, [R217+0x3900] ;  /* 0x00390000d95c783b */ /* 0x000eec0000004200 */
[C---:B------:R-:W-:Y:S08]  /*8f10*/  HMMA.16816.F32 R52, R72.reuse, R96, R52 ;  /* 0x000000604834723c */ /* 0x040ff00000001834 */
[C---:B------:R-:W-:Y:S08]  /*8f20*/  HMMA.16816.F32 R56, R72.reuse, R98, R56 ;  /* 0x000000624838723c */ /* 0x040ff00000001838 */
[C---:B------:R-:W-:Y:S04]  /*8f30*/  HMMA.16816.F32 R60, R72.reuse, R100, R60 ;  /* 0x00000064483c723c */ /* 0x040fe8000000183c */
[--C-:B-1----:R-:W-:Y:S01]  /*8f40*/  FFMA.FTZ R70, R108, c[0x0][0x2d0], -R69.reuse ;  /* 0x0000b4006c467a23 */ /* 0x102fe20000010845 */
[----:B--2---:R-:W-:Y:S01]  /*8f50*/  F2FP.PACK_AB R134, R148, R149 ;  /* 0x000000959486723e */ /* 0x004fe200000000ff */
[----:B------:R-:W2:Y:S02]  /*8f60*/  LDL.LU R108, [R1+0x4] ;  /* 0x00000400016c7983 */ /* 0x000ea40000300800 */
[----:B------:R-:W-:Y:S01]  /*8f70*/  HMMA.16816.F32 R64, R72, R102, R64 ;  /* 0x000000664840723c */ /* 0x000fe20000001840 */
[----:B------:R1:W-:Y:S01]  /*8f80*/  MUFU.EX2 R137, R70 ;  /* 0x0000004600897308 */ /* 0x0003e20000000800 */
[----:B------:R-:W4:Y:S02]  /*8f90*/  LDSM.16.MT88.4 R100, [R216+0x3900] ;  /* 0x00390000d864783b */ /* 0x000f240000004200 */
[--C-:B-1----:R-:W-:Y:S02]  /*8fa0*/  FFMA.FTZ R70, R110, c[0x0][0x2d0], -R69.reuse ;  /* 0x0000b4006e467a23 */ /* 0x102fe40000010845 */
[----:B------:R-:W-:Y:S05]  /*8fb0*/  FFMA.FTZ R69, R136, c[0x0][0x2d0], -R69 ;  /* 0x0000b40088457a23 */ /* 0x000fea0000010845 */
[----:B------:R-:W1:Y:S10]  /*8fc0*/  MUFU.EX2 R70, R70 ;  /* 0x0000004600467308 */ /* 0x000e740000000800 */
[----:B------:R-:W3:Y:S01]  /*8fd0*/  MUFU.EX2 R69, R69 ;  /* 0x0000004500457308 */ /* 0x000ee20000000800 */
[----:B-1----:R-:W-:Y:S02]  /*8fe0*/  F2FP.PACK_AB R133, R70, R137 ;  /* 0x000000894685723e */ /* 0x002fe400000000ff */
[----:B---3--:R-:W-:Y:S07]  /*8ff0*/  F2FP.PACK_AB R135, R69, R71 ;  /* 0x000000474587723e */ /* 0x008fee00000000ff */
[C---:B------:R-:W-:Y:S01]  /*9000*/  HMMA.16816.F32 R72, R132.reuse, R76, R4 ;  /* 0x0000004c8448723c */ /* 0x040fe20000001804 */
[----:B------:R-:W-:Y:S07]  /*9010*/  LDSM.16.MT88.4 R4, [R216+0x7900] ;  /* 0x00790000d804783b */ /* 0x000fee0000004200 */
[C---:B------:R-:W-:Y:S08]  /*9020*/  HMMA.16816.F32 R76, R132.reuse, R78, R8 ;  /* 0x0000004e844c723c */ /* 0x040ff00000001808 */
[C---:B------:R-:W-:Y:S08]  /*9030*/  HMMA.16816.F32 R80, R132.reuse, R104, R12 ;  /* 0x000000688450723c */ /* 0x040ff0000000180c */
[C---:B------:R-:W-:Y:S08]  /*9040*/  HMMA.16816.F32 R84, R132.reuse, R106, R16 ;  /* 0x0000006a8454723c */ /* 0x040ff00000001810 */
[C---:B------:R-:W-:Y:S08]  /*9050*/  HMMA.16816.F32 R88, R132.reuse, R92, R20 ;  /* 0x0000005c8458723c */ /* 0x040ff00000001814 */
[C---:B------:R-:W-:Y:S08]  /*9060*/  HMMA.16816.F32 R92, R132.reuse, R94, R24 ;  /* 0x0000005e845c723c */ /* 0x040ff00000001818 */
[C---:B----4-:R-:W-:Y:S08]  /*9070*/  HMMA.16816.F32 R96, R132.reuse, R100, R28 ;  /* 0x000000648460723c */ /* 0x050ff0000000181c */
[C---:B------:R-:W-:Y:S04]  /*9080*/  HMMA.16816.F32 R100, R132.reuse, R102, R32 ;  /* 0x000000668464723c */ /* 0x040fe80000001820 */
[----:B-----5:R-:W-:Y:S04]  /*9090*/  FFMA.FTZ R2, R2, R109, R241 ;  /* 0x0000006d02027223 */ /* 0x020fe800000100f1 */
[----:B------:R-:W-:Y:S04]  /*90a0*/  FADD.FTZ R2, R240, R2 ;  /* 0x00000002f0027221 */ /* 0x000fe80000010000 */
        /* <DEDUP_REMOVED lines=25> */
[----:B------:R-:W-:Y:S02]  /*9240*/  FADD.FTZ R2, R152, R2 ;  /* 0x0000000298027221 */ /* 0x000fe40000010000 */
[----:B--2---:R-:W-:Y:S02]  /*9250*/  FFMA.FTZ R0, R0, R108, R170 ;  /* 0x0000006c00007223 */ /* 0x004fe400000100aa */
[----:B------:R-:W1:Y:S02]  /*9260*/  LDSM.16.MT88.4 R108, [R213+0x7900] ;  /* 0x00790000d56c783b */ /* 0x000e640000004200 */
[----:B------:R-:W-:Y:S04]  /*9270*/  FADD.FTZ R0, R169, R0 ;  /* 0x00000000a9007221 */ /* 0x000fe80000010000 */
[----:B------:R-:W-:Y:S04]  /*9280*/  FADD.FTZ R0, R168, R0 ;  /* 0x00000000a8007221 */ /* 0x000fe80000010000 */
[----:B------:R-:W-:Y:S04]  /*9290*/  FADD.FTZ R0, R163, R0 ;  /* 0x00000000a3007221 */ /* 0x000fe80000010000 */
[----:B------:R-:W-:Y:S04]  /*92a0*/  FADD.FTZ R0, R158, R0 ;  /* 0x000000009e007221 */ /* 0x000fe80000010000 */
[----:B------:R-:W-:Y:S04]  /*92b0*/  FADD.FTZ R0, R118, R0 ;  /* 0x0000000076007221 */ /* 0x000fe80000010000 */
[----:B------:R-:W-:Y:S04]  /*92c0*/  FADD.FTZ R0, R117, R0 ;  /* 0x0000000075007221 */ /* 0x000fe80000010000 */
[----:B------:R-:W-:Y:S02]  /*92d0*/  FADD.FTZ R0, R116, R0 ;  /* 0x0000000074007221 */ /* 0x000fe40000010000 */
[----:B------:R-:W2:Y:S02]  /*92e0*/  LDSM.16.MT88.4 R116, [R214+0x7900] ;  /* 0x00790000d674783b */ /* 0x000ea40000004200 */
[----:B------:R-:W-:Y:S04]  /*92f0*/  FADD.FTZ R0, R127, R0 ;  /* 0x000000007f007221 */ /* 0x000fe80000010000 */
[----:B------:R-:W-:Y:S04]  /*9300*/  FADD.FTZ R0, R126, R0 ;  /* 0x000000007e007221 */ /* 0x000fe80000010000 */
[----:B------:R-:W-:Y:S01]  /*9310*/  FADD.FTZ R0, R125, R0 ;  /* 0x000000007d007221 */ /* 0x000fe20000010000 */
[C---:B-1----:R-:W-:Y:S03]  /*9320*/  HMMA.16816.F32 R104, R132.reuse, R108, R36 ;  /* 0x0000006c8468723c */ /* 0x042fe60000001824 */
[----:B------:R-:W-:Y:S02]  /*9330*/  FADD.FTZ R0, R124, R0 ;  /* 0x000000007c007221 */ /* 0x000fe40000010000 */
[----:B------:R-:W1:Y:S02]  /*9340*/  LDSM.16.MT88.4 R124, [R217+0x7900] ;  /* 0x00790000d97c783b */ /* 0x000e640000004200 */
[----:B------:R-:W-:Y:S01]  /*9350*/  FADD.FTZ R0, R157, R0 ;  /* 0x000000009d007221 */ /* 0x000fe20000010000 */
[C---:B------:R-:W-:Y:S04]  /*9360*/  HMMA.16816.F32 R108, R132.reuse, R110, R40 ;  /* 0x0000006e846c723c */ /* 0x040fe80000001828 */
[----:B------:R-:W-:Y:S04]  /*9370*/  FADD.FTZ R0, R156, R0 ;  /* 0x000000009c007221 */ /* 0x000fe80000010000 */
[----:B------:R-:W-:Y:S04]  /*9380*/  FADD.FTZ R0, R115, R0 ;  /* 0x0000000073007221 */ /* 0x000fe80000010000 */
[----:B------:R-:W-:Y:S04]  /*9390*/  FADD.FTZ R0, R114, R0 ;  /* 0x0000000072007221 */ /* 0x000fe80000010000 */
[----:B------:R-:W-:Y:S04]  /*93a0*/  FADD.FTZ R0, R113, R0 ;  /* 0x0000000071007221 */ /* 0x000fe80000010000 */
[----:B------:R-:W-:Y:S02]  /*93b0*/  FADD.FTZ R0, R112, R0 ;  /* 0x0000000070007221 */ /* 0x000fe40000010000 */
[C---:B--2---:R-:W-:Y:S03]  /*93c0*/  HMMA.16816.F32 R112, R132.reuse, R116, R44 ;  /* 0x000000748470723c */ /* 0x044fe6000000182c */
[----:B------:R-:W-:Y:S04]  /*93d0*/  FADD.FTZ R0, R123, R0 ;  /* 0x000000007b007221 */ /* 0x000fe80000010000 */
[----:B------:R-:W-:Y:S01]  /*93e0*/  FADD.FTZ R0, R122, R0 ;  /* 0x000000007a007221 */ /* 0x000fe20000010000 */
[C---:B------:R-:W-:Y:S04]  /*93f0*/  HMMA.16816.F32 R116, R132.reuse, R118, R48 ;  /* 0x000000768474723c */ /* 0x040fe80000001830 */
[----:B------:R-:W-:Y:S04]  /*9400*/  FADD.FTZ R0, R121, R0 ;  /* 0x0000000079007221 */ /* 0x000fe80000010000 */
[----:B------:R-:W-:Y:S02]  /*9410*/  FADD.FTZ R0, R120, R0 ;  /* 0x0000000078007221 */ /* 0x000fe40000010000 */
[C---:B-1----:R-:W-:Y:S03]  /*9420*/  HMMA.16816.F32 R120, R132.reuse, R124, R52 ;  /* 0x0000007c8478723c */ /* 0x042fe60000001834 */
[----:B------:R-:W-:Y:S04]  /*9430*/  FADD.FTZ R0, R131, R0 ;  /* 0x0000000083007221 */ /* 0x000fe80000010000 */
[----:B------:R-:W-:Y:S01]  /*9440*/  FADD.FTZ R0, R130, R0 ;  /* 0x0000000082007221 */ /* 0x000fe20000010000 */
[C---:B------:R-:W-:Y:S04]  /*9450*/  HMMA.16816.F32 R124, R132.reuse, R126, R56 ;  /* 0x0000007e847c723c */ /* 0x040fe80000001838 */
[----:B------:R-:W-:Y:S04]  /*9460*/  FADD.FTZ R0, R129, R0 ;  /* 0x0000000081007221 */ /* 0x000fe80000010000 */
[----:B------:R-:W-:Y:S02]  /*9470*/  FADD.FTZ R0, R128, R0 ;  /* 0x0000000080007221 */ /* 0x000fe40000010000 */
[C---:B------:R-:W-:Y:S03]  /*9480*/  HMMA.16816.F32 R128, R132.reuse, R4, R60 ;  /* 0x000000048480723c */ /* 0x040fe6000000183c */
[----:B------:R-:W-:Y:S04]  /*9490*/  FADD.FTZ R0, R139, R0 ;  /* 0x000000008b007221 */ /* 0x000fe80000010000 */
[----:B------:R-:W-:Y:S01]  /*94a0*/  FADD.FTZ R4, R138, R0 ;  /* 0x000000008a047221 */ /* 0x000fe20000010000 */
[----:B------:R-:W-:Y:S04]  /*94b0*/  HMMA.16816.F32 R132, R132, R6, R64 ;  /* 0x000000068484723c */ /* 0x000fe80000001840 */
[----:B------:R-:W-:Y:S02]  /*94c0*/  FADD.FTZ R0, R151, R2 ;  /* 0x0000000297007221 */ /* 0x000fe40000010000 */
[----:B------:R-:W-:Y:S02]  /*94d0*/  FADD.FTZ R4, R137, R4 ;  /* 0x0000000489047221 */ /* 0x000fe40000010000 */
[----:B------:R-:W-:Y:S04]  /*94e0*/  FADD.FTZ R0, R150, R0 ;  /* 0x0000000096007221 */ /* 0x000fe80000010000 */
[----:B------:R-:W-:Y:S01]  /*94f0*/  FADD.FTZ R4, R70, R4 ;  /* 0x0000000446047221 */ /* 0x000fe20000010000 */
[----:B------:R-:W-:Y:S01]  /*9500*/  MOV R70, R3 ;  /* 0x0000000300467202 */ /* 0x000fe20000000f00 */
[----:B------:R-:W-:Y:S02]  /*9510*/  FADD.FTZ R2, R149, R0 ;  /* 0x0000000095027221 */ /* 0x000fe40000010000 */
[----:B------:R-:W-:Y:S02]  /*9520*/  FADD.FTZ R0, R71, R4 ;  /* 0x0000000447007221 */ /* 0x000fe40000010000 */
[----:B------:R-:W-:Y:S02]  /*9530*/  FADD.FTZ R2, R148, R2 ;  /* 0x0000000294027221 */ /* 0x000fe40000010000 */
[----:B------:R-:W-:Y:S01]  /*9540*/  FADD.FTZ R0, R69, R0 ;  /* 0x0000000045007221 */ /* 0x000fe20000010000 */
[----:B------:R-:W-:Y:S02]  /*9550*/  MOV R69, R68 ;  /* 0x0000004400457202 */ /* 0x000fe40000000f00 */
[----:B------:R1:W-:Y:S04]  /*9560*/  STL [R1], R2 ;  /* 0x0000000201007387 */ /* 0x0003e80000100800 */
[----:B------:R1:W-:Y:S01]  /*9570*/  STL [R1+0x4], R0 ;  /* 0x0000040001007387 */ /* 0x0003e20000100800 */
[----:B------:R-:W-:-:S05]  /*9580*/  @P1 BRA `(.L_x_3) ;  /* 0xffffc0b000001947 */ /* 0x000fca000383ffff */
.L_x_2:
[----:B-1----:R-:W2:Y:S04]  /*9590*/  LDL.LU R2, [R1] ;  /* 0x0000000001027983 */ /* 0x002ea80000300800 */
[----:B------:R-:W3:Y:S04]  /*95a0*/  LDL.LU R0, [R1+0x4] ;  /* 0x0000040001007983 */ /* 0x000ee80000300800 */
[----:B------:R-:W4:Y:S01]  /*95b0*/  LDL.LU R13, [R1+0x48] ;  /* 0x00004800010d7983 */ /* 0x000f220000300800 */
[----:B------:R-:W-:-:S03]  /*95c0*/  MOV R44, c[0x0][0x4e8] ;  /* 0x00013a00002c7a02 */ /* 0x000fc60000000f00 */
[----:B------:R-:W4:Y:S01]  /*95d0*/  LDL.LU R45, [R1+0x50] ;  /* 0x00005000012d7983 */ /* 0x000f220000300800 */
[----:B------:R-:W-:-:S03]  /*95e0*/  ISETP.NE.AND P0, PT, R44, 0x1, PT ;  /* 0x000000012c00780c */ /* 0x000fc60003f05270 */
[----:B------:R-:W1:Y:S04]  /*95f0*/  S2R R4, SR_CTAID.Y ;  /* 0x0000000000047919 */ /* 0x000e680000002600 */
[----:B------:R-:W1:Y:S04]  /*9600*/  S2R R5, SR_TID.X ;  /* 0x0000000000057919 */ /* 0x000e680000002100 */
[----:B------:R-:W4:Y:S04]  /*9610*/  LDL.LU R49, [R1+0x44] ;  /* 0x0000440001317983 */ /* 0x000f280000300800 */
[----:B------:R-:W2:Y:S04]  /*9620*/  S2R R40, SR_CTAID.Z ;  /* 0x0000000000287919 */ /* 0x000ea80000002700 */
[----:B------:R-:W4:Y:S01]  /*9630*/  LDL R48, [R1+0x4c] ;  /* 0x00004c0001307983 */ /* 0x000f220000100800 */
[----:B------:R-:W-:-:S03]  /*9640*/  MOV R42, 0xff800000 ;  /* 0xff800000002a7802 */ /* 0x000fc60000000f00 */
[----:B------:R2:W5:Y:S01]  /*9650*/  LDL.64 R46, [R1+0x20] ;  /* 0x00002000012e7983 */ /* 0x0005620000100a00 */
[----:B-1----:R-:W-:Y:S01]  /*9660*/  IMAD.WIDE.U32 R18, R4, c[0x0][0x490], RZ ;  /* 0x0001240004127a25 */ /* 0x002fe200078e00ff */
[----:B------:R-:W-:-:S03]  /*9670*/  SHF.R.S32.HI R12, RZ, 0x1f, R5 ;  /* 0x0000001fff0c7819 */ /* 0x000fc60000011405 */
[----:B------:R-:W-:Y:S01]  /*9680*/  IMAD.WIDE.U32 R20, R4, c[0x0][0x3e8], RZ ;  /* 0x0000fa0004147a25 */ /* 0x000fe200078e00ff */
[----:B------:R-:W-:Y:S01]  /*9690*/  MOV R41, 0xff800000 ;  /* 0xff80000000297802 */ /* 0x000fe20000000f00 */
[----:B------:R-:W-:Y:S06]  /*96a0*/  BAR.SYNC.DEFER_BLOCKING 0x1, 0x100 ;  /* 0x0044000000007b1d */ /* 0x000fec0000010000 */
[----:B--2---:R-:W1:Y:S04]  /*96b0*/  SHFL.BFLY PT, R6, R2, 0x2, 0x1f ;  /* 0x0c401f0002067f89 */ /* 0x004e6800000e0000 */
[----:B---3--:R-:W2:Y:S01]  /*96c0*/  SHFL.BFLY PT, R7, R0, 0x2, 0x1f ;  /* 0x0c401f0000077f89 */ /* 0x008ea200000e0000 */
[----:B----4-:R-:W-:-:S02]  /*96d0*/  IMAD.MOV.U32 R14, RZ, RZ, R13 ;  /* 0x000000ffff0e7224 */ /* 0x010fc400078e000d */
[----:B-1----:R-:W-:Y:S02]  /*96e0*/  FADD.FTZ R6, R6, R2 ;  /* 0x0000000206067221 */ /* 0x002fe40000010000 */
[----:B--2---:R-:W-:-:S03]  /*96f0*/  FADD.FTZ R7, R7, R0 ;  /* 0x0000000007077221 */ /* 0x004fc60000010000 */
[----:B------:R-:W1:Y:S04]  /*9700*/  SHFL.BFLY PT, R0, R6, 0x1, 0x1f ;  /* 0x0c201f0006007f89 */ /* 0x000e6800000e0000 */
[----:B------:R-:W2:Y:S01]  /*9710*/  SHFL.BFLY PT, R2, R7, 0x1, 0x1f ;  /* 0x0c201f0007027f89 */ /* 0x000ea200000e0000 */
[----:B-1----:R-:W-:Y:S01]  /*9720*/  FADD.FTZ R6, R6, R0 ;  /* 0x0000000006067221 */ /* 0x002fe20000010000 */
[----:B------:R-:W-:Y:S01]  /*9730*/  SHF.R.S32.HI R0, RZ, 0x1f, R4 ;  /* 0x0000001fff007819 */ /* 0x000fe20000011404 */
[----:B--2---:R-:W-:-:S03]  /*9740*/  FADD.FTZ R7, R7, R2 ;  /* 0x0000000207077221 */ /* 0x004fc60000010000 */
[----:B------:R-:W-:Y:S01]  /*9750*/  FSETP.NE.FTZ.AND P2, PT, R6, RZ, PT ;  /* 0x000000ff0600720b */ /* 0x000fe20003f55000 */
[C---:B------:R-:W-:Y:S01]  /*9760*/  IMAD R16, R0.reuse, c[0x0][0x490], RZ ;  /* 0x0001240000107a24 */ /* 0x040fe200078e02ff */
[----:B------:R-:W-:Y:S01]  /*9770*/  MOV R2, RZ ;  /* 0x000000ff00027202 */ /* 0x000fe20000000f00 */
[----:B------:R-:W-:Y:S01]  /*9780*/  IMAD R8, R0, c[0x0][0x3e8], RZ ;  /* 0x0000fa0000087a24 */ /* 0x000fe200078e02ff */
[----:B------:R-:W-:Y:S01]  /*9790*/  FSETP.NE.FTZ.AND P1, PT, R7, RZ, PT ;  /* 0x000000ff0700720b */ /* 0x000fe20003f35000 */
[C---:B------:R-:W-:Y:S02]  /*97a0*/  IMAD R16, R4.reuse, c[0x0][0x494], R16 ;  /* 0x0001250004107a24 */ /* 0x040fe400078e0210 */
[----:B------:R-:W-:Y:S01]  /*97b0*/  IMAD R8, R4, c[0x0][0x3ec], R8 ;  /* 0x0000fb0004087a24 */ /* 0x000fe200078e0208 */
[CC--:B------:R-:W-:Y:S01]  /*97c0*/  LEA.HI R4, R12.reuse, R5.reuse, RZ, 0x2 ;  /* 0x000000050c047211 */ /* 0x0c0fe200078f10ff */
[----:B------:R-:W-:Y:S01]  /*97d0*/  @P0 IMAD.HI.U32 R0, R13, c[0x0][0x4ec], RZ ;  /* 0x00013b000d000a27 */ /* 0x000fe200078e00ff */
[----:B------:R-:W-:-:S02]  /*97e0*/  LEA.HI R12, R12, R5, RZ, 0x5 ;  /* 0x000000050c0c7211 */ /* 0x000fc400078f28ff */
[----:B------:R-:W-:Y:S01]  /*97f0*/  LOP3.LUT R10, R4, 0xfffffffc, RZ, 0xc0, !PT ;  /* 0xfffffffc040a7812 */ /* 0x000fe200078ec0ff */
[----:B------:R-:W1:Y:S01]  /*9800*/  @P2 MUFU.RCP R2, R6 ;  /* 0x0000000600022308 */ /* 0x000e620000001000 */
[----:B------:R-:W-:Y:S02]  /*9810*/  LOP3.LUT R11, R12, 0xffffffe0, RZ, 0xc0, !PT ;  /* 0xffffffe00c0b7812 */ /* 0x000fe400078ec0ff */
[----:B------:R-:W-:Y:S02]  /*9820*/  @P0 SHF.R.U32.HI R14, RZ, c[0x0][0x4f0], R0 ;  /* 0x00013c00ff0e0a19 */ /* 0x000fe40000011600 */
[----:B------:R-:W-:Y:S01]  /*9830*/  IADD3 R10, -R10, R5, RZ ;  /* 0x000000050a0a7210 */ /* 0x000fe20007ffe1ff */
[----:B------:R-:W-:Y:S01]  /*9840*/  IMAD.IADD R11, R5, 0x1, -R11 ;  /* 0x00000001050b7824 */ /* 0x000fe200078e0a0b */
[----:B------:R-:W-:Y:S02]  /*9850*/  IADD3 R5, -R14, RZ, RZ ;  /* 0x000000ff0e057210 */ /* 0x000fe40007ffe1ff */
[----:B------:R-:W-:-:S02]  /*9860*/  IADD3 R9, R21, R8, RZ ;  /* 0x0000000815097210 */ /* 0x000fc40007ffe0ff */
[----:B------:R-:W-:Y:S01]  /*9870*/  IADD3 R17, R19, R16, RZ ;  /* 0x0000001013117210 */ /* 0x000fe20007ffe0ff */
[----:B------:R-:W-:Y:S01]  /*9880*/  IMAD R39, R5, c[0x0][0x4e8], R13 ;  /* 0x00013a0005277a24 */ /* 0x000fe200078e020d */
[----:B------:R-:W-:Y:S01]  /*9890*/  LOP3.LUT P4, RZ, R11, 0x3, RZ, 0xc0, !PT ;  /* 0x000000030bff7812 */ /* 0x000fe2000788c0ff */
[----:B------:R-:W2:Y:S01]  /*98a0*/  @P2 MUFU.LG2 R6, R6 ;  /* 0x0000000600062308 */ /* 0x000ea20000000c00 */
[----:B------:R-:W-:Y:S01]  /*98b0*/  MOV R8, R20 ;  /* 0x0000001400087202 */ /* 0x000fe20000000f00 */
[C---:B-1----:R-:W-:Y:S01]  /*98c0*/  FMUL.FTZ R73, R2.reuse, R73 ;  /* 0x0000004902497220 */ /* 0x042fe20000410000 */
[----:B------:R-:W-:Y:S01]  /*98d0*/  SHF.R.S32.HI R5, RZ, 0x2, R4 ;  /* 0x00000002ff057819 */ /* 0x000fe20000011404 */
[C---:B------:R-:W-:Y:S01]  /*98e0*/  FMUL.FTZ R11, R2.reuse, R72 ;  /* 0x00000048020b7220 */ /* 0x040fe20000410000 */
[----:B------:R-:W-:Y:S01]  /*98f0*/  MOV R0, RZ ;  /* 0x000000ff00007202 */ /* 0x000fe20000000f00 */
[C---:B------:R-:W-:Y:S02]  /*9900*/  FMUL.FTZ R77, R2.reuse, R77 ;  /* 0x0000004d024d7220 */ /* 0x040fe40000410000 */
[----:B------:R-:W-:-:S02]  /*9910*/  FMUL.FTZ R19, R2, R76 ;  /* 0x0000004c02137220 */ /* 0x000fc40000410000 */
[C---:B------:R-:W-:Y:S02]  /*9920*/  FMUL.FTZ R81, R2.reuse, R81 ;  /* 0x0000005102517220 */ /* 0x040fe40000410000 */
[C---:B------:R-:W-:Y:S02]  /*9930*/  FMUL.FTZ R22, R2.reuse, R80 ;  /* 0x0000005002167220 */ /* 0x040fe40000410000 */
[C---:B------:R-:W-:Y:S02]  /*9940*/  FMUL.FTZ R85, R2.reuse, R85 ;  /* 0x0000005502557220 */ /* 0x040fe40000410000 */
[C---:B------:R-:W-:Y:S02]  /*9950*/  FMUL.FTZ R20, R2.reuse, R84 ;  /* 0x0000005402147220 */ /* 0x040fe40000410000 */
        /* <DEDUP_REMOVED lines=23> */
[----:B------:R-:W-:Y:S01]  /*9ad0*/  FMUL.FTZ R27, R2, R132 ;  /* 0x00000084021b7220 */ /* 0x000fe20000410000 */
[----:B------:R-:W-:Y:S01]  /*9ae0*/  SHF.R.S32.HI R2, RZ, 0x1f, R4 ;  /* 0x0000001fff027819 */ /* 0x000fe20000011404 */
[----:B------:R-:W-:-:S03]  /*9af0*/  IMAD.MOV.U32 R16, RZ, RZ, R18 ;  /* 0x000000ffff107224 */ /* 0x000fc600078e0012 */
[----:B------:R-:W-:-:S04]  /*9b00*/  LEA.HI R2, R2, R5, RZ, 0x3 ;  /* 0x0000000502027211 */ /* 0x000fc800078f18ff */
[----:B------:R-:W-:Y:S02]  /*9b10*/  LOP3.LUT R2, R2, 0xfffffff8, RZ, 0xc0, !PT ;  /* 0xfffffff802027812 */ /* 0x000fe400078ec0ff */
[----:B------:R-:W-:-:S03]  /*9b20*/  SHF.R.S32.HI R4, RZ, 0x1f, R40 ;  /* 0x0000001fff047819 */ /* 0x000fc60000011428 */
[----:B------:R-:W-:Y:S02]  /*9b30*/  IMAD.IADD R5, R5, 0x1, -R2 ;  /* 0x0000000105057824 */ /* 0x000fe400078e0a02 */
[----:B------:R-:W-:Y:S02]  /*9b40*/  @P2 IMAD.MOV.U32 R2, RZ, RZ, 0x3f317218 ;  /* 0x3f317218ff022424 */ /* 0x000fe400078e00ff */
[C---:B------:R-:W-:Y:S02]  /*9b50*/  IMAD R43, R4.reuse, c[0x0][0x498], RZ ;  /* 0x00012600042b7a24 */ /* 0x040fe400078e02ff */
[----:B------:R-:W-:Y:S02]  /*9b60*/  IMAD R15, R4, c[0x0][0x3f0], RZ ;  /* 0x0000fc00040f7a24 */ /* 0x000fe400078e02ff */
[----:B--2---:R-:W-:Y:S02]  /*9b70*/  @P2 FMUL.FTZ R6, R6, 0.69314718246459960938 ;  /* 0x3f31721806062820 */ /* 0x004fe40000410000 */
[----:B------:R-:W-:-:S04]  /*9b80*/  @P2 FMUL.FTZ R4, R2, c[0x0][0x2d0] ;  /* 0x0000b40002042a20 */ /* 0x000fc80000410000 */
[----:B------:R-:W-:Y:S01]  /*9b90*/  @P2 FFMA.FTZ R42, R4, R68, R6 ;  /* 0x00000044042a2223 */ /* 0x000fe20000010006 */
[----:B------:R-:W-:Y:S02]  /*9ba0*/  SHF.R.S32.HI R4, RZ, 0x2, R45 ;  /* 0x00000002ff047819 */ /* 0x000fe4000001142d */
[----:B------:R1:W5:Y:S01]  /*9bb0*/  LDL R45, [R1+0x18] ;  /* 0x00001800012d7983 */ /* 0x0003620000100800 */
[----:B------:R-:W2:Y:S08]  /*9bc0*/  @P1 MUFU.RCP R0, R7 ;  /* 0x0000000700001308 */ /* 0x000eb00000001000 */
[----:B------:R-:W3:Y:S01]  /*9bd0*/  @P1 MUFU.LG2 R7, R7 ;  /* 0x0000000700071308 */ /* 0x000ee20000000c00 */
[----:B--2---:R-:W-:-:S02]  /*9be0*/  FMUL.FTZ R75, R0, R75 ;  /* 0x0000004b004b7220 */ /* 0x004fc40000410000 */
        /* <DEDUP_REMOVED lines=30> */
[----:B------:R-:W-:Y:S01]  /*9dd0*/  FMUL.FTZ R134, R0, R134 ;  /* 0x0000008600867220 */ /* 0x000fe20000410000 */
[----:B------:R-:W-:Y:S01]  /*9de0*/  @P1 MOV R0, 0x3f317218 ;  /* 0x3f31721800001802 */ /* 0x000fe20000000f00 */
[----:B---3--:R-:W-:-:S04]  /*9df0*/  @P1 FMUL.FTZ R2, R7, 0.69314718246459960938 ;  /* 0x3f31721807021820 */ /* 0x008fc80000410000 */
[----:B------:R-:W-:-:S04]  /*9e00*/  @P1 FMUL.FTZ R0, R0, c[0x0][0x2d0] ;  /* 0x0000b40000001a20 */ /* 0x000fc80000410000 */
[----:B------:R-:W-:Y:S01]  /*9e10*/  @P1 FFMA.FTZ R41, R0, R3, R2 ;  /* 0x0000000300291223 */ /* 0x000fe20000010002 */
[----:B------:R-:W-:Y:S01]  /*9e20*/  SHF.R.S32.HI R0, RZ, 0x5, R12 ;  /* 0x00000005ff007819 */ /* 0x000fe2000001140c */
[C---:B------:R-:W-:Y:S02]  /*9e30*/  IMAD R43, R40.reuse, c[0x0][0x49c], R43 ;  /* 0x00012700282b7a24 */ /* 0x040fe400078e022b */
[C---:B------:R-:W-:Y:S01]  /*9e40*/  IMAD R15, R40.reuse, c[0x0][0x3f4], R15 ;  /* 0x0000fd00280f7a24 */ /* 0x040fe200078e020f */
[----:B------:R-:W-:Y:S01]  /*9e50*/  SHF.R.S32.HI R3, RZ, 0x1f, R0 ;  /* 0x0000001fff037819 */ /* 0x000fe20000011400 */
[----:B------:R-:W-:-:S04]  /*9e60*/  IMAD.WIDE.U32 R16, R40, c[0x0][0x498], R16 ;  /* 0x0001260028107a25 */ /* 0x000fc800078e0010 */
[----:B------:R-:W-:Y:S02]  /*9e70*/  IMAD.WIDE.U32 R8, R40, c[0x0][0x3f0], R8 ;  /* 0x0000fc0028087a25 */ /* 0x000fe400078e0008 */
[----:B------:R-:W2:Y:S01]  /*9e80*/  S2R R40, SR_CTAID.X ;  /* 0x0000000000287919 */ /* 0x000ea20000002500 */
[----:B------:R-:W-:Y:S02]  /*9e90*/  LEA.HI R3, R3, R0, RZ, 0x3 ;  /* 0x0000000003037211 */ /* 0x000fe400078f18ff */
[----:B------:R-:W-:Y:S02]  /*9ea0*/  LEA.HI R2, R10, R10, RZ, 0x1 ;  /* 0x0000000a0a027211 */ /* 0x000fe400078f08ff */
[----:B------:R-:W-:Y:S02]  /*9eb0*/  LOP3.LUT R3, R3, 0xffffff8, RZ, 0xc0, !PT ;  /* 0x0ffffff803037812 */ /* 0x000fe400078ec0ff */
[----:B------:R-:W-:Y:S02]  /*9ec0*/  LOP3.LUT R2, R2, 0x1ffffffe, RZ, 0xc0, !PT ;  /* 0x1ffffffe02027812 */ /* 0x000fe400078ec0ff */
[----:B------:R-:W-:-:S02]  /*9ed0*/  IADD3 R6, R0, -R3, RZ ;  /* 0x8000000300067210 */ /* 0x000fc40007ffe0ff */
[----:B------:R-:W-:Y:S01]  /*9ee0*/  LEA R12, R0, R10, 0x9 ;  /* 0x0000000a000c7211 */ /* 0x000fe200078e48ff */
[----:B------:R-:W-:Y:S01]  /*9ef0*/  IMAD.IADD R10, R10, 0x1, -R2 ;  /* 0x000000010a0a7824 */ /* 0x000fe200078e0a02 */
[C---:B------:R-:W-:Y:S02]  /*9f00*/  LOP3.LUT R2, R5.reuse, 0x1, RZ, 0xc0, !PT ;  /* 0x0000000105027812 */ /* 0x040fe400078ec0ff */
[C---:B------:R-:W-:Y:S02]  /*9f10*/  R2P PR, R5.reuse, 0x6 ;  /* 0x0000000605007804 */ /* 0x040fe40000000000 */
[----:B------:R-:W-:Y:S02]  /*9f20*/  SHF.L.U32 R5, R5, 0x6, RZ ;  /* 0x0000000605057819 */ /* 0x000fe400000006ff */
[----:B------:R-:W-:Y:S02]  /*9f30*/  LEA R4, R6, R4, 0x4 ;  /* 0x0000000406047211 */ /* 0x000fe400078e20ff */
[----:B------:R-:W-:-:S02]  /*9f40*/  SHF.R.S32.HI R0, RZ, 0x1f, R14 ;  /* 0x0000001fff007819 */ /* 0x000fc4000001140e */
[----:B------:R-:W-:Y:S02]  /*9f50*/  LOP3.LUT R5, R5, 0x1c0, RZ, 0xc0, !PT ;  /* 0x000001c005057812 */ /* 0x000fe400078ec0ff */
[----:B------:R-:W-:Y:S01]  /*9f60*/  LEA R10, R10, R4, 0x3 ;  /* 0x000000040a0a7211 */ /* 0x000fe200078e18ff */
[----:B------:R-:W-:Y:S01]  /*9f70*/  IMAD R0, R0, c[0x0][0x3e0], RZ ;  /* 0x0000f80000007a24 */ /* 0x000fe200078e02ff */
[----:B------:R-:W-:Y:S02]  /*9f80*/  LEA.HI R7, R5, R5, RZ, 0x1d ;  /* 0x0000000505077211 */ /* 0x000fe400078fe8ff */
[----:B--2---:R-:W-:Y:S01]  /*9f90*/  LEA R10, R40, R10, 0x7 ;  /* 0x0000000a280a7211 */ /* 0x004fe200078e38ff */
[----:B------:R-:W-:Y:S01]  /*9fa0*/  IMAD R6, R14, c[0x0][0x3e4], R0 ;  /* 0x0000f9000e067a24 */ /* 0x000fe200078e0200 */
[----:B------:R-:W-:Y:S01]  /*9fb0*/  ISETP.NE.U32.AND P3, PT, R2, 0x1, PT ;  /* 0x000000010200780c */ /* 0x000fe20003f65070 */
[----:B------:R-:W-:Y:S01]  /*9fc0*/  IMAD R44, R44, c[0x0][0x388], RZ ;  /* 0x0000e2002c2c7a24 */ /* 0x000fe200078e02ff */
[----:B------:R-:W-:Y:S01]  /*9fd0*/  LEA R0, R40, R4, 0x7 ;  /* 0x0000000428007211 */ /* 0x000fe200078e38ff */
[----:B------:R-:W-:Y:S01]  /*9fe0*/  @P0 IMAD.HI.U32 R5, R10, c[0x0][0x4ec], RZ ;  /* 0x00013b000a050a27 */ /* 0x000fe200078e00ff */
[----:B------:R-:W-:-:S02]  /*9ff0*/  LEA R7, R12, R7, 0x1 ;  /* 0x000000070c077211 */ /* 0x000fc400078e08ff */
[----:B------:R-:W-:Y:S01]  /*a000*/  IADD3 R3, R9, R15, RZ ;  /* 0x0000000f09037210 */ /* 0x000fe20007ffe0ff */
[----:B------:R-:W-:Y:S01]  /*a010*/  IMAD.MOV.U32 R2, RZ, RZ, R8 ;  /* 0x000000ffff027224 */ /* 0x000fe200078e0008 */
[----:B------:R-:W-:Y:S02]  /*a020*/  F2FP.PACK_AB R11, R73, R11 ;  /* 0x0000000b490b723e */ /* 0x000fe400000000ff */
[C---:B------:R-:W-:Y:S02]  /*a030*/  IADD3 R4, R0.reuse, 0x8, RZ ;  /* 0x0000000800047810 */ /* 0x040fe40007ffe0ff */
[----:B------:R-:W-:Y:S02]  /*a040*/  SHF.L.U32 R7, R7, 0x1, RZ ;  /* 0x0000000107077819 */ /* 0x000fe400000006ff */
[----:B------:R-:W-:Y:S02]  /*a050*/  ISETP.GE.OR P5, PT, R0, R44, P4 ;  /* 0x0000002c0000720c */ /* 0x000fe400027a6670 */
[----:B------:R-:W-:Y:S01]  /*a060*/  MOV R0, R10 ;  /* 0x0000000a00007202 */ /* 0x000fe20000000f00 */
[----:B------:R-:W-:Y:S01]  /*a070*/  IMAD.WIDE.U32 R2, R14, c[0x0][0x3e0], R2 ;  /* 0x0000f8000e027a25 */ /* 0x000fe200078e0002 */
[----:B------:R-:W-:Y:S01]  /*a080*/  @P0 SHF.R.U32.HI R0, RZ, c[0x0][0x4f0], R5 ;  /* 0x00013c00ff000a19 */ /* 0x000fe20000011605 */
[----:B------:R2:W-:Y:S01]  /*a090*/  STS [R7+0x80], R11 ;  /* 0x0000800b07007388 */ /* 0x0005e20000000800 */
[----:B------:R-:W-:Y:S01]  /*a0a0*/  IADD3 R8, R7, 0x80, RZ ;  /* 0x0000008007087810 */ /* 0x000fe20007ffe0ff */
[----:B------:R-:W-:Y:S01]  /*a0b0*/  IMAD.IADD R3, R3, 0x1, R6 ;  /* 0x0000000103037824 */ /* 0x000fe200078e0206 */
[----:B------:R-:W-:-:S02]  /*a0c0*/  IADD3 R6, R7, 0x70, RZ ;  /* 0x0000007007067810 */ /* 0x000fc40007ffe0ff */
[----:B------:R-:W-:Y:S02]  /*a0d0*/  @P3 IADD3 R6, R8, 0x10, RZ ;  /* 0x0000001008063810 */ /* 0x000fe40007ffe0ff */
[----:B------:R-:W-:Y:S02]  /*a0e0*/  SHF.R.S32.HI R9, RZ, 0x1f, R0 ;  /* 0x0000001fff097819 */ /* 0x000fe40000011400 */
[----:B------:R-:W-:Y:S01]  /*a0f0*/  IADD3 R8, P0, R0, R16, RZ ;  /* 0x0000001000087210 */ /* 0x000fe20007f1e0ff */
[----:B------:R-:W-:Y:S01]  /*a100*/  IMAD.WIDE.U32 R14, R39, c[0x0][0x3d8], R2 ;  /* 0x0000f600270e7a25 */ /* 0x000fe200078e0002 */
[----:B------:R-:W-:Y:S02]  /*a110*/  ISETP.GE.OR P4, PT, R4, R44, P4 ;  /* 0x0000002c0400720c */ /* 0x000fe40002786670 */
[----:B--2---:R-:W-:-:S05]  /*a120*/  IADD3 R11, -R0, RZ, RZ ;  /* 0x000000ff000b7210 */ /* 0x004fca0007ffe1ff */
[----:B------:R-:W-:Y:S01]  /*a130*/  IMAD R0, R11, c[0x0][0x4e8], R10 ;  /* 0x00013a000b007a24 */ /* 0x000fe200078e020a */
[----:B------:R-:W-:-:S04]  /*a140*/  IADD3.X R9, R9, R17, R43, P0, !PT ;  /* 0x0000001109097210 */ /* 0x000fc800007fe42b */
[----:B------:R-:W-:Y:S01]  /*a150*/  SHF.R.S32.HI R2, RZ, 0x1f, R0 ;  /* 0x0000001fff027819 */ /* 0x000fe20000011400 */
[----:B------:R-:W-:Y:S01]  /*a160*/  IMAD.MOV.U32 R5, RZ, RZ, 0x20 ;  /* 0x00000020ff057424 */ /* 0x000fe200078e00ff */
[----:B------:R-:W-:-:S03]  /*a170*/  SHF.R.S32.HI R4, RZ, 0x1f, R39 ;  /* 0x0000001fff047819 */ /* 0x000fc60000011427 */
[----:B------:R-:W-:Y:S02]  /*a180*/  IMAD R10, R2, c[0x0][0x488], RZ ;  /* 0x00012200020a7a24 */ /* 0x000fe400078e02ff */
[----:B------:R-:W-:Y:S02]  /*a190*/  IMAD.MOV.U32 R11, RZ, RZ, 0x40 ;  /* 0x00000040ff0b7424 */ /* 0x000fe400078e00ff */
[----:B------:R-:W-:Y:S01]  /*a1a0*/  IMAD.WIDE.U32 R2, R0, c[0x0][0x488], R8 ;  /* 0x0001220000027a25 */ /* 0x000fe200078e0008 */
[----:B------:R-:W-:-:S03]  /*a1b0*/  SEL R5, R5, 0xffffffe0, !P1 ;  /* 0xffffffe005057807 */ /* 0x000fc60004800000 */
[----:B------:R-:W-:Y:S02]  /*a1c0*/  IMAD R4, R4, c[0x0][0x3d8], RZ ;  /* 0x0000f60004047a24 */ /* 0x000fe400078e02ff */
[----:B------:R-:W-:Y:S01]  /*a1d0*/  IMAD R0, R0, c[0x0][0x48c], R10 ;  /* 0x0001230000007a24 */ /* 0x000fe200078e020a */
[----:B------:R-:W-:Y:S01]  /*a1e0*/  F2FP.PACK_AB R13, R75, R13 ;  /* 0x0000000d4b0d723e */ /* 0x000fe200000000ff */
[----:B------:R-:W-:Y:S01]  /*a1f0*/  IMAD R40, R39, c[0x0][0x3dc], R4 ;  /* 0x0000f70027287a24 */ /* 0x000fe200078e0204 */
[----:B------:R-:W-:Y:S02]  /*a200*/  SEL R11, R11, 0xffffffc0, !P2 ;  /* 0xffffffc00b0b7807 */ /* 0x000fe40005000000 */
[----:B------:R-:W-:Y:S02]  /*a210*/  F2FP.PACK_AB R19, R77, R19 ;  /* 0x000000134d13723e */ /* 0x000fe400000000ff */
[----:B------:R-:W-:Y:S02]  /*a220*/  F2FP.PACK_AB R18, R79, R18 ;  /* 0x000000124f12723e */ /* 0x000fe400000000ff */
[----:B------:R-:W-:-:S02]  /*a230*/  IADD3 R4, R7, R5, RZ ;  /* 0x0000000507047210 */ /* 0x000fc40007ffe0ff */
[----:B------:R-:W-:Y:S02]  /*a240*/  LEA R10, P0, R2, c[0x0][0x450], 0x2 ;  /* 0x00011400020a7a11 */ /* 0x000fe400078010ff */
[----:B------:R-:W-:Y:S02]  /*a250*/  IADD3 R0, R3, R0, RZ ;  /* 0x0000000003007210 */ /* 0x000fe40007ffe0ff */
[----:B------:R-:W-:Y:S02]  /*a260*/  F2FP.PACK_AB R22, R81, R22 ;  /* 0x000000165116723e */ /* 0x000fe400000000ff */
[----:B------:R-:W-:Y:S02]  /*a270*/  F2FP.PACK_AB R21, R83, R21 ;  /* 0x000000155315723e */ /* 0x000fe400000000ff */
[----:B------:R-:W-:Y:S02]  /*a280*/  F2FP.PACK_AB R20, R85, R20 ;  /* 0x000000145514723e */ /* 0x000fe400000000ff */
[----:B------:R-:W-:-:S02]  /*a290*/  F2FP.PACK_AB R23, R87, R23 ;  /* 0x000000175717723e */ /* 0x000fc400000000ff */
[----:B------:R-:W-:Y:S01]  /*a2a0*/  IADD3 R5, R5, R6, RZ ;  /* 0x0000000605057210 */ /* 0x000fe20007ffe0ff */
[----:B------:R-:W-:Y:S01]  /*a2b0*/  STS [R7+0x480], R13 ;  /* 0x0004800d07007388 */ /* 0x000fe20000000800 */
[----:B------:R-:W-:Y:S02]  /*a2c0*/  F2FP.PACK_AB R26, R89, R26 ;  /* 0x0000001a591a723e */ /* 0x000fe400000000ff */
[----:B------:R-:W-:Y:S02]  /*a2d0*/  F2FP.PACK_AB R25, R91, R25 ;  /* 0x000000195b19723e */ /* 0x000fe400000000ff */
[----:B------:R-:W-:Y:S01]  /*a2e0*/  IADD3 R8, R7, R11, RZ ;  /* 0x0000000b07087210 */ /* 0x000fe20007ffe0ff */
[----:B------:R-:W-:Y:S01]  /*a2f0*/  STS [R6], R19 ;  /* 0x0000001306007388 */ /* 0x000fe20000000800 */
[----:B------:R-:W-:Y:S02]  /*a300*/  F2FP.PACK_AB R24, R93, R24 ;  /* 0x000000185d18723e */ /* 0x000fe400000000ff */
[----:B------:R-:W-:Y:S01]  /*a310*/  F2FP.PACK_AB R29, R95, R29 ;  /* 0x0000001d5f1d723e */ /* 0x000fe200000000ff */
[----:B------:R-:W-:Y:S01]  /*a320*/  STS [R6+0x400], R18 ;  /* 0x0004001206007388 */ /* 0x000fe20000000800 */
[----:B------:R-:W-:-:S02]  /*a330*/  IADD3 R9, R11, R6, RZ ;  /* 0x000000060b097210 */ /* 0x000fc40007ffe0ff */
[----:B------:R-:W-:Y:S01]  /*a340*/  LEA.HI.X R3, R2, c[0x0][0x454], R0, 0x2, P0 ;  /* 0x0001150002037a11 */ /* 0x000fe200000f1400 */
[----:B------:R-:W-:Y:S01]  /*a350*/  IMAD.IADD R0, R11, 0x1, R4 ;  /* 0x000000010b007824 */ /* 0x000fe200078e0204 */
[----:B------:R-:W-:Y:S01]  /*a360*/  F2FP.PACK_AB R37, R97, R37 ;  /* 0x000000256125723e */ /* 0x000fe200000000ff */
[----:B------:R-:W-:Y:S01]  /*a370*/  STS [R4+0x80], R22 ;  /* 0x0000801604007388 */ /* 0x000fe20000000800 */
[----:B------:R-:W-:Y:S02]  /*a380*/  F2FP.PACK_AB R98, R99, R98 ;  /* 0x000000626362723e */ /* 0x000fe400000000ff */
[----:B------:R-:W-:Y:S01]  /*a390*/  F2FP.PACK_AB R38, R101, R38 ;  /* 0x000000266526723e */ /* 0x000fe200000000ff */
[----:B------:R-:W-:Y:S01]  /*a3a0*/  STS [R4+0x480], R21 ;  /* 0x0004801504007388 */ /* 0x000fe20000000800 */
[----:B------:R-:W-:Y:S02]  /*a3b0*/  F2FP.PACK_AB R102, R103, R102 ;  /* 0x000000666766723e */ /* 0x000fe400000000ff */
[----:B------:R-:W-:Y:S01]  /*a3c0*/  IADD3 R2, R5, R11, RZ ;  /* 0x0000000b05027210 */ /* 0x000fe20007ffe0ff */
[----:B------:R-:W-:Y:S01]  /*a3d0*/  STS [R5], R20 ;  /* 0x0000001405007388 */ /* 0x000fe20000000800 */
[----:B------:R-:W-:-:S02]  /*a3e0*/  F2FP.PACK_AB R36, R105, R36 ;  /* 0x000000246924723e */ /* 0x000fc400000000ff */
[----:B------:R-:W-:Y:S01]  /*a3f0*/  F2FP.PACK_AB R106, R107, R106 ;  /* 0x0000006a6b6a723e */ /* 0x000fe200000000ff */
[----:B------:R-:W-:Y:S01]  /*a400*/  STS [R5+0x400], R23 ;  /* 0x0004001705007388 */ /* 0x000fe20000000800 */
[----:B------:R-:W-:Y:S02]  /*a410*/  F2FP.PACK_AB R35, R109, R35 ;  /* 0x000000236d23723e */ /* 0x000fe400000000ff */
[----:B------:R-:W-:Y:S01]  /*a420*/  F2FP.PACK_AB R110, R111, R110 ;  /* 0x0000006e6f6e723e */ /* 0x000fe200000000ff */
[----:B------:R-:W-:Y:S01]  /*a430*/  STS [R8+0x80], R26 ;  /* 0x0000801a08007388 */ /* 0x000fe20000000800 */
[----:B------:R-:W-:Y:S02]  /*a440*/  F2FP.PACK_AB R34, R113, R34 ;  /* 0x000000227122723e */ /* 0x000fe400000000ff */
[----:B------:R-:W-:Y:S01]  /*a450*/  F2FP.PACK_AB R114, R115, R114 ;  /* 0x000000727372723e */ /* 0x000fe200000000ff */
[----:B------:R-:W-:Y:S01]  /*a460*/  STS [R8+0x480], R25 ;  /* 0x0004801908007388 */ /* 0x000fe20000000800 */
[----:B------:R-:W-:-:S02]  /*a470*/  F2FP.PACK_AB R33, R117, R33 ;  /* 0x000000217521723e */ /* 0x000fc400000000ff */
[----:B------:R-:W-:Y:S01]  /*a480*/  F2FP.PACK_AB R32, R119, R32 ;  /* 0x000000207720723e */ /* 0x000fe200000000ff */
[----:B------:R-:W-:Y:S01]  /*a490*/  STS [R9], R24 ;  /* 0x0000001809007388 */ /* 0x000fe20000000800 */
[----:B------:R-:W-:-:S03]  /*a4a0*/  F2FP.PACK_AB R31, R121, R31 ;  /* 0x0000001f791f723e */ /* 0x000fc600000000ff */
[----:B------:R-:W-:Y:S01]  /*a4b0*/  STS [R9+0x400], R29 ;  /* 0x0004001d09007388 */ /* 0x000fe20000000800 */
[----:B------:R-:W-:-:S03]  /*a4c0*/  F2FP.PACK_AB R122, R123, R122 ;  /* 0x0000007a7b7a723e */ /* 0x000fc600000000ff */
[----:B------:R-:W-:Y:S01]  /*a4d0*/  STS [R0+0x80], R37 ;  /* 0x0000802500007388 */ /* 0x000fe20000000800 */
[----:B------:R-:W-:-:S03]  /*a4e0*/  F2FP.PACK_AB R30, R125, R30 ;  /* 0x0000001e7d1e723e */ /* 0x000fc600000000ff */
[----:B------:R-:W-:Y:S01]  /*a4f0*/  STS [R0+0x480], R98 ;  /* 0x0004806200007388 */ /* 0x000fe20000000800 */
[----:B------:R-:W-:-:S03]  /*a500*/  F2FP.PACK_AB R126, R127, R126 ;  /* 0x0000007e7f7e723e */ /* 0x000fc600000000ff */
        /* <DEDUP_REMOVED lines=8> */
[----:B------:R-:W-:Y:S04]  /*a590*/  STS [R6+0x4000], R35 ;  /* 0x0040002306007388 */ /* 0x000fe80000000800 */
[----:B------:R-:W-:Y:S04]  /*a5a0*/  STS [R6+0x4400], R110 ;  /* 0x0044006e06007388 */ /* 0x000fe80000000800 */
[----:B------:R-:W-:Y:S04]  /*a5b0*/  STS [R4+0x4080], R34 ;  /* 0x0040802204007388 */ /* 0x000fe80000000800 */
[----:B------:R2:W-:Y:S04]  /*a5c0*/  STS [R4+0x4480], R114 ;  /* 0x0044807204007388 */ /* 0x0005e80000000800 */
[----:B------:R-:W-:Y:S04]  /*a5d0*/  STS [R5+0x4000], R33 ;  /* 0x0040002105007388 */ /* 0x000fe80000000800 */
        /* <DEDUP_REMOVED lines=9> */
[----:B------:R-:W-:Y:S04]  /*a670*/  SHFL.IDX PT, R12, R10, RZ, 0x1c1f ;  /* 0x001c1fff0a0c7589 */ /* 0x000fe800000e0000 */
[----:B------:R-:W3:Y:S04]  /*a680*/  SHFL.IDX PT, R13, R3, RZ, 0x1c1f ;  /* 0x001c1fff030d7589 */ /* 0x000ee800000e0000 */
[----:B------:R-:W-:Y:S06]  /*a690*/  BAR.SYNC.DEFER_BLOCKING 0x1, 0x100 ;  /* 0x0044000000007b1d */ /* 0x000fec0000010000 */
[----:B------:R-:W-:Y:S04]  /*a6a0*/  SHFL.IDX PT, R10, R10, 0x1, 0x1c1f ;  /* 0x003c1f000a0a7f89 */ /* 0x000fe800000e0000 */
[----:B------:R-:W4:Y:S01]  /*a6b0*/  SHFL.IDX PT, R11, R3, 0x1, 0x1c1f ;  /* 0x003c1f00030b7f89 */ /* 0x000f2200000e0000 */
[----:B--2---:R-:W-:-:S03]  /*a6c0*/  SHF.L.U32 R4, R49, 0x1, RZ ;  /* 0x0000000131047819 */ /* 0x004fc600000006ff */
[----:B---3--:R1:W-:Y:S04]  /*a6d0*/  @!P5 ST.E [R12.64], R42 ;  /* 0x0000002a0c00d985 */ /* 0x0083e8000c101916 */
[----:B----4-:R1:W-:Y:S04]  /*a6e0*/  @!P4 ST.E [R10.64], R41 ;  /* 0x000000290a00c985 */ /* 0x0103e8000c101916 */
[----:B------:R1:W2:Y:S04]  /*a6f0*/  LDS.128 R20, [R4+0x1080] ;  /* 0x0010800004147984 */ /* 0x0002a80000000c00 */
[----:B------:R1:W3:Y:S04]  /*a700*/  LDS.128 R28, [R4+0x2080] ;  /* 0x00208000041c7984 */ /* 0x0002e80000000c00 */
[----:B------:R1:W4:Y:S04]  /*a710*/  LDS.128 R32, [R4+0x3080] ;  /* 0x0030800004207984 */ /* 0x0003280000000c00 */
[----:B------:R1:W1:Y:S04]  /*a720*/  LDS.128 R16, [R4+0x5080] ;  /* 0x0050800004107984 */ /* 0x0002680000000c00 */
[----:B------:R1:W1:Y:S04]  /*a730*/  LDS.128 R24, [R4+0x6080] ;  /* 0x0060800004187984 */ /* 0x0002680000000c00 */
[----:B------:R1:W1:Y:S01]  /*a740*/  LDS.128 R36, [R4+0x7080] ;  /* 0x0070800004247984 */ /* 0x0002620000000c00 */
[----:B------:R-:W-:-:S02]  /*a750*/  IADD3 R0, R15, R40, RZ ;  /* 0x000000280f007210 */ /* 0x000fc40007ffe0ff */
[----:B------:R-:W-:-:S04]  /*a760*/  LEA R7, P0, R14, c[0x0][0x380], 0x1 ;  /* 0x0000e0000e077a11 */ /* 0x000fc800078008ff */
[----:B------:R-:W-:Y:S02]  /*a770*/  LEA.HI.X R6, R14, c[0x0][0x384], R0, 0x1, P0 ;  /* 0x0000e1000e067a11 */ /* 0x000fe400000f0c00 */
[----:B------:R-:W-:Y:S01]  /*a780*/  ISETP.GE.AND P0, PT, R48, R44, PT ;  /* 0x0000002c3000720c */ /* 0x000fe20003f06270 */
[----:B------:R1:W1:Y:S01]  /*a790*/  SHFL.IDX PT, R2, R7, RZ, 0x181f ;  /* 0x00181fff07027589 */ /* 0x00026200000e0000 */
[----:B------:R-:W-:Y:S03]  /*a7a0*/  BSSY B0, `(.L_x_4) ;  /* 0x000000e000007945 */ /* 0x000fe60003800000 */
[----:B------:R1:W1:Y:S08]  /*a7b0*/  SHFL.IDX PT, R3, R6, RZ, 0x181f ;  /* 0x00181fff06037589 */ /* 0x00027000000e0000 */
[----:B------:R-:W-:Y:S05]  /*a7c0*/  @P0 BRA `(.L_x_5) ;  /* 0x000000b000000947 */ /* 0x000fea0003800000 */
[----:B-12---:R-:W1:Y:S01]  /*a7d0*/  LDS.128 R12, [R4+0x80] ;  /* 0x00008000040c7984 */ /* 0x006e620000000c00 */
[----:B-----5:R-:W-:-:S02]  /*a7e0*/  ISETP.GE.AND P0, PT, R45, c[0x0][0x3c8], PT ;  /* 0x0000f2002d007a0c */ /* 0x020fc40003f06270 */
[----:B------:R-:W-:Y:S01]  /*a7f0*/  ISETP.GE.AND P1, PT, R46, c[0x0][0x3c8], PT ;  /* 0x0000f2002e007a0c */ /* 0x000fe20003f26270 */
[----:B------:R2:W4:Y:S10]  /*a800*/  LDS.128 R8, [R4+0x4080] ;  /* 0x0040800004087984 */ /* 0x0005340000000c00 */
[----:B------:R-:W-:-:S04]  /*a810*/  @!P0 SHF.R.S32.HI R0, RZ, 0x1f, R45 ;  /* 0x0000001fff008819 */ /* 0x000fc8000001142d */
[----:B------:R-:W-:-:S04]  /*a820*/  @!P0 LEA.HI R0, R0, R45, RZ, 0x3 ;  /* 0x0000002d00008211 */ /* 0x000fc800078f18ff */
[----:B------:R-:W-:Y:S01]  /*a830*/  @!P0 LOP3.LUT R0, R0, 0xfffffff8, RZ, 0xc0, !PT ;  /* 0xfffffff800008812 */ /* 0x000fe200078ec0ff */
[----:B--2---:R-:W-:-:S04]  /*a840*/  @!P1 IMAD.WIDE R4, R46, 0x2, R2 ;  /* 0x000000022e049825 */ /* 0x004fc800078e0202 */
[----:B------:R-:W-:Y:S01]  /*a850*/  @!P0 IMAD.WIDE R2, R0, 0x2, R2 ;  /* 0x0000000200028825 */ /* 0x000fe200078e0202 */
[----:B-1----:R1:W-:Y:S04]  /*a860*/  @!P1 ST.E.128 [R4.64], R12 ;  /* 0x0000000c04009985 */ /* 0x0023e8000c101d16 */
[----:B----4-:R1:W-:Y:S02]  /*a870*/  @!P0 ST.E.128 [R2.64], R8 ;  /* 0x0000000802008985 */ /* 0x0103e4000c101d16 */
.L_x_5:
[----:B--2---:R-:W-:Y:S05]  /*a880*/  BSYNC B0 ;  /* 0x0000000000007941 */ /* 0x004fea0003800000 */
.L_x_4:
[----:B------:R-:W-:Y:S01]  /*a890*/  IADD3 R0, R48, 0x20, RZ ;  /* 0x0000002030007810 */ /* 0x000fe20007ffe0ff */
[----:B-1----:R1:W2:Y:S01]  /*a8a0*/  SHFL.IDX PT, R3, R6, 0x1, 0x181f ;  /* 0x00381f0006037f89 */ /* 0x0022a200000e0000 */
[----:B------:R-:W-:Y:S02]  /*a8b0*/  BSSY B0, `(.L_x_6) ;  /* 0x000000d000007945 */ /* 0x000fe40003800000 */
[----:B------:R-:W-:Y:S01]  /*a8c0*/  ISETP.GE.AND P0, PT, R0, R44, PT ;  /* 0x0000002c0000720c */ /* 0x000fe20003f06270 */
[----:B------:R1:W4:-:S12]  /*a8d0*/  SHFL.IDX PT, R2, R7, 0x1, 0x181f ;  /* 0x00381f0007027f89 */ /* 0x00031800000e0000 */
[----:B------:R-:W-:Y:S05]  /*a8e0*/  @P0 BRA `(.L_x_7) ;  /* 0x0000009000000947 */ /* 0x000fea0003800000 */
[----:B-----5:R-:W-:Y:S02]  /*a8f0*/  ISETP.GE.AND P0, PT, R45, c[0x0][0x3c8], PT ;  /* 0x0000f2002d007a0c */ /* 0x020fe40003f06270 */
[----:B------:R-:W-:-:S11]  /*a900*/  ISETP.GE.AND P1, PT, R46, c[0x0][0x3c8], PT ;  /* 0x0000f2002e007a0c */ /* 0x000fd60003f26270 */
[----:B------:R-:W-:Y:S02]  /*a910*/  @!P0 SHF.R.S32.HI R0, RZ, 0x1f, R45 ;  /* 0x0000001fff008819 */ /* 0x000fe4000001142d */
[----:B--2-4-:R-:W-:Y:S02]  /*a920*/  @!P1 IMAD.WIDE R4, R46, 0x2, R2 ;  /* 0x000000022e049825 */ /* 0x014fe400078e0202 */
[----:B------:R-:W-:-:S03]  /*a930*/  @!P0 LEA.HI R0, R0, R45, RZ, 0x3 ;  /* 0x0000002d00008211 */ /* 0x000fc600078f18ff */
[----:B------:R2:W-:Y:S01]  /*a940*/  @!P1 ST.E.128 [R4.64], R20 ;  /* 0x0000001404009985 */ /* 0x0005e2000c101d16 */
[----:B------:R-:W-:-:S05]  /*a950*/  @!P0 LOP3.LUT R0, R0, 0xfffffff8, RZ, 0xc0, !PT ;  /* 0xfffffff800008812 */ /* 0x000fca00078ec0ff */
[----:B------:R-:W-:-:S05]  /*a960*/  @!P0 IMAD.WIDE R2, R0, 0x2, R2 ;  /* 0x0000000200028825 */ /* 0x000fca00078e0202 */
[----:B------:R2:W-:Y:S02]  /*a970*/  @!P0 ST.E.128 [R2.64], R16 ;  /* 0x0000001002008985 */ /* 0x0005e4000c101d16 */
.L_x_7:
[----:B------:R-:W-:Y:S05]  /*a980*/  BSYNC B0 ;  /* 0x0000000000007941 */ /* 0x000fea0003800000 */
.L_x_6:
[----:B------:R-:W-:Y:S01]  /*a990*/  IADD3 R0, R48, 0x40, RZ ;  /* 0x0000004030007810 */ /* 0x000fe20007ffe0ff */
[----:B--2---:R2:W1:Y:S01]  /*a9a0*/  SHFL.IDX PT, R3, R6, 0x2, 0x181f ;  /* 0x00581f0006037f89 */ /* 0x00446200000e0000 */
[----:B------:R-:W-:Y:S02]  /*a9b0*/  BSSY B0, `(.L_x_8) ;  /* 0x000000d000007945 */ /* 0x000fe40003800000 */
[----:B------:R-:W-:Y:S01]  /*a9c0*/  ISETP.GE.AND P0, PT, R0, R44, PT ;  /* 0x0000002c0000720c */ /* 0x000fe20003f06270 */
[----:B----4-:R2:W4:-:S12]  /*a9d0*/  SHFL.IDX PT, R2, R7, 0x2, 0x181f ;  /* 0x00581f0007027f89 */ /* 0x01051800000e0000 */
[----:B------:R-:W-:Y:S05]  /*a9e0*/  @P0 BRA `(.L_x_9) ;  /* 0x0000009000000947 */ /* 0x000fea0003800000 */
[----:B-----5:R-:W-:Y:S02]  /*a9f0*/  ISETP.GE.AND P0, PT, R45, c[0x0][0x3c8], PT ;  /* 0x0000f2002d007a0c */ /* 0x020fe40003f06270 */
[----:B------:R-:W-:-:S11]  /*aa00*/  ISETP.GE.AND P1, PT, R46, c[0x0][0x3c8], PT ;  /* 0x0000f2002e007a0c */ /* 0x000fd60003f26270 */
[----:B------:R-:W-:Y:S02]  /*aa10*/  @!P0 SHF.R.S32.HI R0, RZ, 0x1f, R45 ;  /* 0x0000001fff008819 */ /* 0x000fe4000001142d */
[----:B-1--4-:R-:W-:Y:S02]  /*aa20*/  @!P1 IMAD.WIDE R4, R46, 0x2, R2 ;  /* 0x000000022e049825 */ /* 0x012fe400078e0202 */
[----:B------:R-:W-:-:S03]  /*aa30*/  @!P0 LEA.HI R0, R0, R45, RZ, 0x3 ;  /* 0x0000002d00008211 */ /* 0x000fc600078f18ff */
[----:B---3--:R1:W-:Y:S01]  /*aa40*/  @!P1 ST.E.128 [R4.64], R28 ;  /* 0x0000001c04009985 */ /* 0x0083e2000c101d16 */
[----:B------:R-:W-:-:S05]  /*aa50*/  @!P0 LOP3.LUT R0, R0, 0xfffffff8, RZ, 0xc0, !PT ;  /* 0xfffffff800008812 */ /* 0x000fca00078ec0ff */
[----:B------:R-:W-:-:S05]  /*aa60*/  @!P0 IMAD.WIDE R2, R0, 0x2, R2 ;  /* 0x0000000200028825 */ /* 0x000fca00078e0202 */
[----:B------:R1:W-:Y:S02]  /*aa70*/  @!P0 ST.E.128 [R2.64], R24 ;  /* 0x0000001802008985 */ /* 0x0003e4000c101d16 */
.L_x_9:
[----:B------:R-:W-:Y:S05]  /*aa80*/  BSYNC B0 ;  /* 0x0000000000007941 */ /* 0x000fea0003800000 */
.L_x_8:
[----:B------:R-:W-:Y:S01]  /*aa90*/  IADD3 R0, R48, 0x60, RZ ;  /* 0x0000006030007810 */ /* 0x000fe20007ffe0ff */
[----:B-1----:R1:W2:Y:S03]  /*aaa0*/  SHFL.IDX PT, R3, R6, 0x3, 0x181f ;  /* 0x00781f0006037f89 */ /* 0x0022a600000e0000 */
[----:B------:R-:W-:Y:S01]  /*aab0*/  ISETP.GE.AND P0, PT, R0, R44, PT ;  /* 0x0000002c0000720c */ /* 0x000fe20003f06270 */
[----:B----4-:R1:W4:-:S12]  /*aac0*/  SHFL.IDX PT, R2, R7, 0x3, 0x181f ;  /* 0x00781f0007027f89 */ /* 0x01031800000e0000 */
[----:B------:R-:W-:Y:S05]  /*aad0*/  @P0 EXIT ;  /* 0x000000000000094d */ /* 0x000fea0003800000 */
[----:B-----5:R-:W-:-:S13]  /*aae0*/  ISETP.GE.AND P0, PT, R46, c[0x0][0x3c8], PT ;  /* 0x0000f2002e007a0c */ /* 0x020fda0003f06270 */
[----:B--2-4-:R-:W-:-:S05]  /*aaf0*/  @!P0 IMAD.WIDE R4, R46, 0x2, R2 ;  /* 0x000000022e048825 */ /* 0x014fca00078e0202 */
[----:B------:R2:W-:Y:S01]  /*ab00*/  @!P0 ST.E.128 [R4.64], R32 ;  /* 0x0000002004008985 */ /* 0x0005e2000c101d16 */
[----:B------:R-:W-:-:S13]  /*ab10*/  ISETP.GE.AND P0, PT, R45, c[0x0][0x3c8], PT ;  /* 0x0000f2002d007a0c */ /* 0x000fda0003f06270 */
[----:B------:R-:W-:Y:S05]  /*ab20*/  @P0 EXIT ;  /* 0x000000000000094d */ /* 0x000fea0003800000 */
[----:B------:R-:W-:-:S04]  /*ab30*/  SHF.R.S32.HI R0, RZ, 0x1f, R45 ;  /* 0x0000001fff007819 */ /* 0x000fc8000001142d */
[----:B------:R-:W-:-:S04]  /*ab40*/  LEA.HI R0, R0, R45, RZ, 0x3 ;  /* 0x0000002d00007211 */ /* 0x000fc800078f18ff */
[----:B------:R-:W-:-:S05]  /*ab50*/  LOP3.LUT R0, R0, 0xfffffff8, RZ, 0xc0, !PT ;  /* 0xfffffff800007812 */ /* 0x000fca00078ec0ff */
[----:B------:R-:W-:-:S05]  /*ab60*/  IMAD.WIDE R2, R0, 0x2, R2 ;  /* 0x0000000200027825 */ /* 0x000fca00078e0202 */
[----:B------:R-:W-:Y:S01]  /*ab70*/  ST.E.128 [R2.64], R36 ;  /* 0x0000002402007985 */ /* 0x000fe2000c101d16 */
[----:B------:R-:W-:Y:S05]  /*ab80*/  EXIT ;  /* 0x000000000000794d */ /* 0x000fea0003800000 */
.L_x_10:
[----:B------:R-:W-:-:S00]  /*ab90*/  BRA `(.L_x_10) ;  /* 0xfffffff000007947 */ /* 0x000fc0000383ffff */
[----:B------:R-:W-:-:S00]  /*aba0*/  NOP ;  /* 0x0000000000007918 */ /* 0x000fc00000000000 */
        /* <DEDUP_REMOVED lines=13> */
.L_x_1712:


//--------------------- .text._ZN7cutlass13device_kernelIN5flash19enable_sm80_to_sm89INS1_16FlashAttnFwdSm80INS1_25CollectiveMainloopFwdSm80ILi8ELi1ELb1EN4cute5tupleIJNS5_1CILi128EEES8_S8_EEELi128ENS_6half_tEfNS_4arch4Sm80ELb0ELb0ELb1ELb1ELb0ELb0ELb1ELb0EEENS1_21CollectiveEpilogueFwdIS9_NS6_IJNS7_ILi1EEESF_SF_EEESA_SC_Li256ELb1ELb1ELb0ELb0EEENS1_19SingleTileSchedulerILb1ELb0ELb1ELi128EEEEEEEEEvNT_6ParamsE --------------------------
	.section	.text._ZN7cutlass13device_kernelIN5flash19enable_sm80_to_sm89INS1_16FlashAttnFwdSm80INS1_25CollectiveMainloopFwdSm80ILi8ELi1ELb1EN4cute5tupleIJNS5_1CILi128EEES8_S8_EEELi128ENS_6half_tEfNS_4arch4Sm80ELb0ELb0ELb1ELb1ELb0ELb0ELb1ELb0EEENS1_21CollectiveEpilogueFwdIS9_NS6_IJNS7_ILi1EEESF_SF_EEESA_SC_Li256ELb1ELb1ELb0ELb0EEENS1_19SingleTileSchedulerILb1ELb0ELb1ELi128EEEEEEEEEvNT_6ParamsE,"ax",@progbits
	.sectioninfo	@"SHI_REGISTERS=255"
	.align	128
.text._ZN7cutlass13device_kernelIN5flash19enable_sm80_to_sm89INS1_16FlashAttnFwdSm80INS1_25CollectiveMainloopFwdSm80ILi8ELi1ELb1EN4cute5tupleIJNS5_1CILi128EEES8_S8_EEELi128ENS_6half_tEfNS_4arch4Sm80ELb0ELb0ELb1ELb1ELb0ELb0ELb1ELb0EEENS1_21CollectiveEpilogueFwdIS9_NS6_IJNS7_ILi1EEESF_SF_EEESA_SC_Li256ELb1ELb1ELb0ELb0EEENS1_19SingleTileSchedulerILb1ELb0ELb1ELi128EEEEEEEEEvNT_6ParamsE:
        .type           _ZN7cutlass13device_kernelIN5flash19enable_sm80_to_sm89INS1_16FlashAttnFwdSm80INS1_25CollectiveMainloopFwdSm80ILi8ELi1ELb1EN4cute5tupleIJNS5_1CILi128EEES8_S8_EEELi128ENS_6half_tEfNS_4arch4Sm80ELb0ELb0ELb1ELb1ELb0ELb0ELb1ELb0EEENS1_21CollectiveEpilogueFwdIS9_NS6_IJNS7_ILi1EEESF_SF_EEESA_SC_Li256ELb1ELb1ELb0ELb0EEENS1_19SingleTileSchedulerILb1ELb0ELb1ELi128EEEEEEEEEvNT_6ParamsE,@function
        .size           _ZN7cutlass13device_kernelIN5flash19enable_sm80_to_sm89INS1_16FlashAttnFwdSm80INS1_25CollectiveMainloopFwdSm80ILi8ELi1ELb1EN4cute5tupleIJNS5_1CILi128EEES8_S8_EEELi128ENS_6half_tEfNS_4arch4Sm80ELb0ELb0ELb1ELb1ELb0ELb0ELb1ELb0EEENS1_21CollectiveEpilogueFwdIS9_NS6_IJNS7_ILi1EEESF_SF_EEESA_SC_Li256ELb1ELb1ELb0ELb0EEENS1_19SingleTileSchedulerILb1ELb0ELb1ELi128EEEEEEEEEvNT_6ParamsE,(.L_x_1713 - _ZN7cutlass13device_kernelIN5flash19enable_sm80_to_sm89INS1_16FlashAttnFwdSm80INS1_25CollectiveMainloopFwdSm80ILi8ELi1ELb1EN4cute5tupleIJNS5_1CILi128EEES8_S8_EEELi128ENS_6half_tEfNS_4arch4Sm80ELb0ELb0ELb1ELb1ELb0ELb0ELb1ELb0EEENS1_21CollectiveEpilogueFwdIS9_NS6_IJNS7_ILi1EEESF_SF_EEESA_SC_Li256ELb1ELb1ELb0ELb0EEENS1_19SingleTileSchedulerILb1ELb0ELb1ELi128EEEEEEEEEvNT_6ParamsE)
        .other          _ZN7cutlass13device_kernelIN5flash19enable_sm80_to_sm89INS1_16FlashAttnFwdSm80INS1_25CollectiveMainloopFwdSm80ILi8ELi1ELb1EN4cute5tupleIJNS5_1CILi128EEES8_S8_EEELi128ENS_6half_tEfNS_4arch4Sm80ELb0ELb0ELb1ELb1ELb0ELb0ELb1ELb0EEENS1_21CollectiveEpilogueFwdIS9_NS6_IJNS7_ILi1EEESF_SF_EEESA_SC_Li256ELb1ELb1ELb0ELb0EEENS1_19SingleTileSchedulerILb1ELb0ELb1ELi128EEEEEEEEEvNT_6ParamsE,@"STO_CUDA_ENTRY STV_DEFAULT"
_ZN7cutlass13device_kernelIN5flash19enable_sm80_to_sm89INS1_16FlashAttnFwdSm80INS1_25CollectiveMainloopFwdSm80ILi8ELi1ELb1EN4cute5tupleIJNS5_1CILi128EEES8_S8_EEELi128ENS_6half_tEfNS_4arch4Sm80ELb0ELb0ELb1ELb1ELb0ELb0ELb1ELb0EEENS1_21CollectiveEpilogueFwdIS9_NS6_IJNS7_ILi1EEESF_SF_EEESA_SC_Li256ELb1ELb1ELb0ELb0EEENS1_19SingleTileSchedulerILb1ELb0ELb1ELi128EEEEEEEEEvNT_6ParamsE:
[----:B------:R-:W-:Y:S02]  /*0000*/  MOV R1, c[0x0][0x28] ;  /* 0x00000a0000017a02 */ /* 0x000fe40000000f00 */
[----:B------:R-:W1:Y:S01]  /*0010*/  S2R R112, SR_TID.X ;  /* 0x0000000000707919 */ /* 0x000e620000002100 */
[----:B------:R-:W-:Y:S01]  /*0020*/  IMAD.MOV.U32 R5, RZ, RZ, 0x4 ;  /* 0x00000004ff057424 */ /* 0x000fe200078e00ff */
[----:B------:R-:W-:Y:S01]  /*0030*/  ULDC.64 UR16, c[0x0][0x118] ;  /* 0x0000460000107ab9 */ /* 0x000fe20000000a00 */
[----:B------:R-:W-:Y:S01]  /*0040*/  IADD3 R1, R1, -0x18, RZ ;  /* 0xffffffe801017810 */ /* 0x000fe20007ffe0ff */
[----:B------:R-:W2:Y:S04]  /*0050*/  S2R R244, SR_CTAID.Z ;  /* 0x0000000000f47919 */ /* 0x000ea80000002700 */
[----:B------:R-:W3:Y:S01]  /*0060*/  S2R R3, SR_CTAID.X ;  /* 0x0000000000037919 */ /* 0x000ee20000002500 */
[----:B-1----:R-:W-:Y:S01]  /*0070*/  SHF.R.U32.HI R0, RZ, 0x5, R112 ;  /* 0x00000005ff007819 */ /* 0x002fe20000011670 */
[----:B--2---:R-:W-:-:S05]  /*0080*/  IMAD.WIDE R6, R244, R5, c[0x0][0x568] ;  /* 0x00015a00f4067625 */ /* 0x004fca00078e0205 */
[----:B------:R-:W1:Y:S02]  /*0090*/  SHFL.IDX PT, R0, R0, RZ, 0x1f ;  /* 0x00001fff00007589 */ /* 0x000e6400000e0000 */
[----:B-1----:R-:W-:-:S13]  /*00a0*/  ISETP.NE.AND P0, PT, R0, RZ, PT ;  /* 0x000000ff0000720c */ /* 0x002fda0003f05270 */
[----:B------:R-:W-:Y:S05]  /*00b0*/  @!P0 BRA `(.L_x_11) ;  /* 0x0000013000008947 */ /* 0x000fea0003800000 */
[----:B---3--:R-:W-:-:S04]  /*00c0*/  ISETP.NE.U32.AND P0, PT, RZ, c[0x0][0x568], PT ;  /* 0x00015a00ff007a0c */ /* 0x008fc80003f05070 */
[----:B------:R-:W-:-:S13]  /*00d0*/  ISETP.NE.AND.EX P0, PT, RZ, c[0x0][0x56c], PT, P0 ;  /* 0x00015b00ff007a0c */ /* 0x000fda0003f05300 */
[----:B------:R-:W-:Y:S05]  /*00e0*/  @!P0 BRA `(.L_x_12) ;  /* 0x0000002000008947 */ /* 0x000fea0003800000 */
[----:B------:R1:W5:Y:S01]  /*00f0*/  LDG.E R7, [R6.64] ;  /* 0x0000001006077981 */ /* 0x000362000c1e1900 */
[----:B------:R-:W-:Y:S05]  /*0100*/  BRA `(.L_x_13) ;  /* 0x0000009000007947 */ /* 0x000fea0003800000 */
.L_x_12:
[----:B------:R-:W-:-:S04]  /*0110*/  ISETP.NE.U32.AND P0, PT, RZ, c[0x0][0x560], PT ;  /* 0x00015800ff007a0c */ /* 0x000fc80003f05070 */
[----:B------:R-:W-:-:S13]  /*0120*/  ISETP.NE.AND.EX P0, PT, RZ, c[0x0][0x564], PT, P0 ;  /* 0x00015900ff007a0c */ /* 0x000fda0003f05300 */
[----:B------:R-:W-:Y:S05]  /*0130*/  @!P0 BRA `(.L_x_14) ;  /* 0x0000005000008947 */ /* 0x000fea0003800000 */
[----:B------:R-:W-:-:S05]  /*0140*/  IMAD.WIDE R8, R244, R5, c[0x0][0x560] ;  /* 0x00015800f4087625 */ /* 0x000fca00078e0205 */
[----:B------:R-:W2:Y:S04]  /*0150*/  LDG.E R7, [R8.64] ;  /* 0x0000001008077981 */ /* 0x000ea8000c1e1900 */
[----:B------:R-:W2:Y:S02]  /*0160*/  LDG.E R0, [R8.64+0x4] ;  /* 0x0000041008007981 */ /* 0x000ea4000c1e1900 */
[----:B--2---:R-:W-:Y:S01]  /*0170*/  IADD3 R7, -R7, R0, RZ ;  /* 0x0000000007077210 */ /* 0x004fe20007ffe1ff */
[----:B------:R-:W-:Y:S05]  /*0180*/  BRA `(.L_x_13) ;  /* 0x0000001000007947 */ /* 0x000fea0003800000 */
.L_x_14:
[----:B------:R-:W-:-:S05]  /*0190*/  MOV R7, c[0x0][0x54c] ;  /* 0x0001530000077a02 */ /* 0x000fca0000000f00 */
.L_x_13:
[----:B-----5:R-:W-:Y:S01]  /*01a0*/  IMAD R7, R7, c[0x0][0x548], RZ ;  /* 0x0001520007077a24 */ /* 0x020fe200078e02ff */
[----:B------:R-:W-:-:S04]  /*01b0*/  SHF.L.U32 R0, R3, 0x7, RZ ;  /* 0x0000000703007819 */ /* 0x000fc800000006ff */
[----:B------:R-:W-:-:S04]  /*01c0*/  ISETP.GE.AND P0, PT, R0, R7, PT ;  /* 0x000000070000720c */ /* 0x000fc80003f06270 */
[----:B------:R-:W-:Y:S01]  /*01d0*/  SEL R244, R244, 0xffffffff, !P0 ;  /* 0xfffffffff4f47807 */ /* 0x000fe20004000000 */
[----:B------:R-:W-:Y:S05]  /*01e0*/  BRA `(.L_x_15) ;  /* 0x0000012000007947 */ /* 0x000fea0003800000 */
.L_x_11:
[----:B---3--:R-:W-:-:S04]  /*01f0*/  ISETP.NE.U32.AND P0, PT, RZ, c[0x0][0x568], PT ;  /* 0x00015a00ff007a0c */ /* 0x008fc80003f05070 */
[----:B------:R-:W-:-:S13]  /*0200*/  ISETP.NE.AND.EX P0, PT, RZ, c[0x0][0x56c], PT, P0 ;  /* 0x00015b00ff007a0c */ /* 0x000fda0003f05300 */
[----:B------:R-:W-:Y:S05]  /*0210*/  @!P0 BRA `(.L_x_16) ;  /* 0x0000002000008947 */ /* 0x000fea0003800000 */
[----:B------:R1:W5:Y:S01]  /*0220*/  LDG.E R7, [R6.64] ;  /* 0x0000001006077981 */ /* 0x000362000c1e1900 */
[----:B------:R-:W-:Y:S05]  /*0230*/  BRA `(.L_x_17) ;  /* 0x0000009000007947 */ /* 0x000fea0003800000 */
.L_x_16:
        /* <DEDUP_REMOVED lines=8> */
.L_x_18:
[----:B------:R-:W-:-:S05]  /*02c0*/  MOV R7, c[0x0][0x54c] ;  /* 0x0001530000077a02 */ /* 0x000fca0000000f00 */
.L_x_17:
[----:B-----5:R-:W-:Y:S01]  /*02d0*/  IMAD R7, R7, c[0x0][0x548], RZ ;  /* 0x0001520007077a24 */ /* 0x020fe200078e02ff */
[----:B------:R-:W-:-:S04]  /*02e0*/  SHF.L.U32 R0, R3, 0x7, RZ ;  /* 0x0000000703007819 */ /* 0x000fc800000006ff */
[----:B------:R-:W-:-:S04]  /*02f0*/  ISETP.GE.AND P0, PT, R0, R7, PT ;  /* 0x000000070000720c */ /* 0x000fc80003f06270 */
[----:B------:R-:W-:-:S04]  /*0300*/  SEL R244, R244, 0xffffffff, !P0 ;  /* 0xfffffffff4f47807 */ /* 0x000fc80004000000 */
.L_x_15:
[----:B------:R-:W-:-:S13]  /*0310*/  ISETP.GE.AND P0, PT, R244, RZ, PT ;  /* 0x000000fff400720c */ /* 0x000fda0003f06270 */
[----:B------:R-:W-:Y:S05]  /*0320*/  @!P0 EXIT ;  /* 0x000000000000894d */ /* 0x000fea0003800000 */
[----:B------:R-:W-:Y:S02]  /*0330*/  ISETP.NE.U32.AND P3, PT, RZ, c[0x0][0x370], PT ;  /* 0x0000dc00ff007a0c */ /* 0x000fe40003f65070 */
[----:B------:R-:W-:Y:S02]  /*0340*/  ISETP.NE.U32.AND P1, PT, RZ, c[0x0][0x360], PT ;  /* 0x0000d800ff007a0c */ /* 0x000fe40003f25070 */
[----:B------:R-:W-:Y:S02]  /*0350*/  ISETP.NE.AND.EX P3, PT, RZ, c[0x0][0x374], PT, P3 ;  /* 0x0000dd00ff007a0c */ /* 0x000fe40003f65330 */
[----:B------:R-:W-:Y:S02]  /*0360*/  ISETP.NE.AND.EX P1, PT, RZ, c[0x0][0x364], PT, P1 ;  /* 0x0000d900ff007a0c */ /* 0x000fe40003f25310 */
[----:B------:R-:W-:Y:S02]  /*0370*/  ISETP.NE.U32.AND P0, PT, RZ, c[0x0][0x348], PT ;  /* 0x0000d200ff007a0c */ /* 0x000fe40003f05070 */
[----:B------:R-:W-:-:S02]  /*0380*/  ISETP.NE.U32.AND P2, PT, RZ, c[0x0][0x350], PT ;  /* 0x0000d400ff007a0c */ /* 0x000fc40003f45070 */
[----:B------:R-:W-:Y:S02]  /*0390*/  ISETP.NE.AND.EX P0, PT, RZ, c[0x0][0x34c], PT, P0 ;  /* 0x0000d300ff007a0c */ /* 0x000fe40003f05300 */
[----:B------:R-:W-:-:S03]  /*03a0*/  ISETP.NE.AND.EX P2, PT, RZ, c[0x0][0x354], PT, P2 ;  /* 0x0000d500ff007a0c */ /* 0x000fc60003f45320 */
[----:B-1----:R-:W-:-:S04]  /*03b0*/  @P3 IMAD.WIDE R6, R244, R5, c[0x0][0x370] ;  /* 0x0000dc00f4063625 */ /* 0x002fc800078e0205 */
[----:B------:R-:W-:Y:S01]  /*03c0*/  IMAD.MOV.U32 R0, RZ, RZ, c[0x0][0x168] ;  /* 0x00005a00ff007624 */ /* 0x000fe200078e00ff */
[----:B------:R1:W2:Y:S01]  /*03d0*/  @P3 LDG.E R4, [R6.64] ;  /* 0x0000001006043981 */ /* 0x0002a2000c1e1900 */
[----:B------:R-:W-:Y:S02]  /*03e0*/  IMAD.MOV.U32 R2, RZ, RZ, RZ ;  /* 0x000000ffff027224 */ /* 0x000fe400078e00ff */
[----:B------:R-:W-:Y:S02]  /*03f0*/  IMAD.MOV.U32 R33, RZ, RZ, RZ ;  /* 0x000000ffff217224 */ /* 0x000fe400078e00ff */
[----:B------:R-:W-:-:S04]  /*0400*/  @P1 IMAD.WIDE R10, R244, R5, c[0x0][0x360] ;  /* 0x0000d800f40a1625 */ /* 0x000fc800078e0205 */
[CC--:B------:R-:W-:Y:S01]  /*0410*/  IMAD.WIDE R8, R244.reuse, R5.reuse, c[0x0][0x348] ;  /* 0x0000d200f4087625 */ /* 0x0c0fe200078e0205 */
[----:B------:R3:W5:Y:S04]  /*0420*/  @P1 LDG.E R0, [R10.64] ;  /* 0x000000100a001981 */ /* 0x000768000c1e1900 */
[----:B------:R3:W5:Y:S01]  /*0430*/  @P0 LDG.E R2, [R8.64] ;  /* 0x0000001008020981 */ /* 0x000762000c1e1900 */
[----:B-1----:R-:W-:-:S05]  /*0440*/  IMAD.WIDE R6, R244, R5, c[0x0][0x350] ;  /* 0x0000d400f4067625 */ /* 0x002fca00078e0205 */
[----:B------:R3:W5:Y:S01]  /*0450*/  @P2 LDG.E R33, [R6.64] ;  /* 0x0000001006212981 */ /* 0x000762000c1e1900 */
[----:B------:R-:W-:Y:S02]  /*0460*/  UMOV UR4, URZ ;  /* 0x0000003f00047c82 */ /* 0x000fe40008000000 */
[----:B------:R-:W-:Y:S02]  /*0470*/  ULDC UR19, c[0x0][0x1d0] ;  /* 0x0000740000137ab9 */ /* 0x000fe40000000800 */
[----:B--2---:R3:W1:Y:S02]  /*0480*/  @P3 R2UR UR4, R4 ;  /* 0x00000000040433c2 */ /* 0x00466400000e0000 */
[----:B-1-3--:R-:W-:Y:S05]  /*0490*/  @P1 BRA `(.L_x_19) ;  /* 0x0000004000001947 */ /* 0x00afea0003800000 */
[----:B------:R-:W-:Y:S05]  /*04a0*/  @!P0 BRA `(.L_x_19) ;  /* 0x0000003000008947 */ /* 0x000fea0003800000 */
[----:B-----5:R-:W2:Y:S04]  /*04b0*/  LDG.E R0, [R8.64] ;  /* 0x0000001008007981 */ /* 0x020ea8000c1e1900 */
[----:B------:R-:W2:Y:S02]  /*04c0*/  LDG.E R11, [R8.64+0x4] ;  /* 0x00000410080b7981 */ /* 0x000ea4000c1e1900 */
[----:B--2---:R-:W-:-:S02]  /*04d0*/  IADD3 R0, -R0, R11, RZ ;  /* 0x0000000b00007210 */ /* 0x004fc40007ffe1ff */
.L_x_19:
[----:B------:R-:W-:-:S04]  /*04e0*/  ISETP.NE.U32.AND P1, PT, RZ, c[0x0][0x368], PT ;  /* 0x0000da00ff007a0c */ /* 0x000fc80003f25070 */
[----:B------:R-:W-:-:S13]  /*04f0*/  ISETP.NE.AND.EX P1, PT, RZ, c[0x0][0x36c], PT, P1 ;  /* 0x0000db00ff007a0c */ /* 0x000fda0003f25310 */
[----:B------:R-:W-:Y:S05]  /*0500*/  @!P1 BRA `(.L_x_20) ;  /* 0x0000004000009947 */ /* 0x000fea0003800000 */
[----:B------:R-:W-:-:S05]  /*0510*/  IMAD.WIDE R6, R244, R5, c[0x0][0x368] ;  /* 0x0000da00f4067625 */ /* 0x000fca00078e0205 */
[----:B------:R-:W2:Y:S02]  /*0520*/  LDG.E R4, [R6.64] ;  /* 0x0000001006047981 */ /* 0x000ea4000c1e1900 */
[----:B--2---:R1:W2:Y:S02]  /*0530*/  R2UR UR19, R4 ;  /* 0x00000000041373c2 */ /* 0x0042a400000e0000 */
[----:B-12---:R-:W-:Y:S05]  /*0540*/  BRA `(.L_x_21) ;  /* 0x0000006000007947 */ /* 0x006fea0003800000 */
.L_x_20:
[----:B------:R-:W-:Y:S05]  /*0550*/  @!P2 BRA `(.L_x_21) ;  /* 0x000000500000a947 */ /* 0x000fea0003800000 */
[----:B------:R-:W2:Y:S04]  /*0560*/  LDG.E R4, [R6.64] ;  /* 0x0000001006047981 */ /* 0x000ea8000c1e1900 */
[----:B------:R-:W3:Y:S01]  /*0570*/  LDG.E R8, [R6.64+0x4] ;  /* 0x0000041006087981 */ /* 0x000ee2000c1e1900 */
[----:B--2---:R-:W1:Y:S08]  /*0580*/  R2UR UR5, R4 ;  /* 0x00000000040573c2 */ /* 0x004e7000000e0000 */
[----:B---3--:R-:W1:Y:S02]  /*0590*/  R2UR UR6, R8 ;  /* 0x00000000080673c2 */ /* 0x008e6400000e0000 */
[----:B-1----:R-:W-:-:S06]  /*05a0*/  UIADD3 UR19, -UR5, UR6, URZ ;  /* 0x0000000605137290 */ /* 0x002fcc000fffe13f */
.L_x_21:
[----:B------:R-:W-:Y:S01]  /*05b0*/  UIADD3 UR19, -UR4, UR19, URZ ;  /* 0x0000001304137290 */ /* 0x000fe2000fffe13f */
[----:B-----5:R-:W-:Y:S01]  /*05c0*/  IADD3 R33, R33, UR4, RZ ;  /* 0x0000000421217c10 */ /* 0x020fe2000fffe0ff */
[----:B------:R-:W-:Y:S01]  /*05d0*/  CS2R R70, SRZ ;  /* 0x0000000000467805 */ /* 0x000fe2000001ff00 */
[----:B------:R-:W-:Y:S01]  /*05e0*/  PLOP3.LUT P3, PT, PT, PT, PT, 0x80, 0x0 ;  /* 0x000000000000781c */ /* 0x000fe20003f6f070 */
[----:B------:R-:W-:Y:S01]  /*05f0*/  UISETP.GE.AND UP0, UPT, UR19, 0x1, UPT ;  /* 0x000000011300788c */ /* 0x000fe2000bf06270 */
[----:B------:R-:W-:Y:S01]  /*0600*/  CS2R R68, SRZ ;  /* 0x0000000000447805 */ /* 0x000fe2000001ff00 */
[----:B------:R-:W-:Y:S01]  /*0610*/  UIADD3 UR4, UR19, 0x7f, URZ ;  /* 0x0000007f13047890 */ /* 0x000fe2000fffe03f */
[----:B------:R-:W-:Y:S01]  /*0620*/  CS2R R74, SRZ ;  /* 0x00000000004a7805 */ /* 0x000fe2000001ff00 */
[----:B------:R-:W-:Y:S01]  /*0630*/  CS2R R72, SRZ ;  /* 0x0000000000487805 */ /* 0x000fe2000001ff00 */
[----:B------:R-:W-:Y:S01]  /*0640*/  CS2R R78, SRZ ;  /* 0x00000000004e7805 */ /* 0x000fe2000001ff00 */
[----:B------:R-:W-:Y:S01]  /*0650*/  PLOP3.LUT P1, PT, PT, PT, UP0, 0x80, 0x0 ;  /* 0x000000000000781c */ /* 0x000fe20003f2f008 */
[----:B------:R-:W-:Y:S01]  /*0660*/  USHF.R.S32.HI UR18, URZ, 0x1f, UR4 ;  /* 0x0000001f3f127899 */ /* 0x000fe20008011404 */
[----:B------:R-:W-:Y:S01]  /*0670*/  CS2R R76, SRZ ;  /* 0x00000000004c7805 */ /* 0x000fe2000001ff00 */
[----:B------:R-:W-:Y:S01]  /*0680*/  CS2R R82, SRZ ;  /* 0x0000000000527805 */ /* 0x000fe2000001ff00 */
[----:B------:R-:W-:Y:S01]  /*0690*/  CS2R R80, SRZ ;  /* 0x0000000000507805 */ /* 0x000fe2000001ff00 */
[----:B------:R-:W-:Y:S01]  /*06a0*/  ULEA.HI UR18, UR18, UR4, URZ, 0x7 ;  /* 0x0000000412127291 */ /* 0x000fe2000f8f383f */
[----:B------:R-:W-:Y:S01]  /*06b0*/  CS2R R86, SRZ ;  /* 0x0000000000567805 */ /* 0x000fe2000001ff00 */
        /* <DEDUP_REMOVED lines=14> */
[----:B------:R-:W-:Y:S01]  /*07a0*/  IMAD.MOV.U32 R113, RZ, RZ, RZ ;  /* 0x000000ffff717224 */ /* 0x000fe200078e00ff */
        /* <DEDUP_REMOVED lines=10> */
[----:B------:R-:W-:Y:S05]  /*0850*/  @!P1 BRA `(.L_x_22) ;  /* 0x000095e000009947 */ /* 0x000fea0003800000 */
[----:B------:R-:W-:Y:S01]  /*0860*/  ISETP.NE.U32.AND P1, PT, RZ, c[0x0][0x340], PT ;  /* 0x0000d000ff007a0c */ /* 0x000fe20003f25070 */
[----:B------:R-:W1:Y:S01]  /*0870*/  S2R R30, SR_CTAID.Y ;  /* 0x00000000001e7919 */ /* 0x000e620000002600 */
[----:B------:R-:W-:Y:S01]  /*0880*/  SHF.R.S32.HI R113, RZ, 0x1f, R112 ;  /* 0x0000001fff717819 */ /* 0x000fe20000011470 */
[----:B------:R-:W-:Y:S01]  /*0890*/  IMAD.WIDE.U32 R10, R2, c[0x0][0x178], RZ ;  /* 0x00005e00020a7a25 */ /* 0x000fe200078e00ff */
[----:B------:R-:W-:Y:S01]  /*08a0*/  ISETP.NE.AND.EX P1, PT, RZ, c[0x0][0x344], PT, P1 ;  /* 0x0000d100ff007a0c */ /* 0x000fe20003f25310 */
[----:B------:R-:W-:-:S02]  /*08b0*/  ULEA.HI.SX32 UR15, UR18, 0xffffffff, 0x19 ;  /* 0xffffffff120f7891 */ /* 0x000fc4000f8fca3f */
[----:B------:R-:W-:Y:S02]  /*08c0*/  UMOV UR20, 0x7 ;  /* 0x0000000700147882 */ /* 0x000fe40000000000 */
[----:B------:R-:W-:-:S08]  /*08d0*/  ULDC.64 UR6, c[0x0][0x1e0] ;  /* 0x0000780000067ab9 */ /* 0x000fd00000000a00 */
[----:B------:R-:W-:-:S06]  /*08e0*/  @P1 IMAD.WIDE R6, R244, R5, c[0x0][0x340] ;  /* 0x0000d000f4061625 */ /* 0x000fcc00078e0205 */
[----:B------:R2:W3:Y:S01]  /*08f0*/  @P1 LDG.E R6, [R6.64] ;  /* 0x0000001006061981 */ /* 0x0004e2000c1e1900 */
[----:B------:R-:W-:Y:S01]  /*0900*/  SHF.R.S32.HI R5, RZ, 0x1f, R2 ;  /* 0x0000001fff057819 */ /* 0x000fe20000011402 */
[----:B------:R-:W-:Y:S01]  /*0910*/  USHF.L.U64.HI UR20, UR6, UR20, UR7 ;  /* 0x0000001406147299 */ /* 0x000fe20008010207 */
[-C--:B------:R-:W-:Y:S01]  /*0920*/  LEA.HI R32, R113, R112.reuse, RZ, 0x3 ;  /* 0x0000007071207211 */ /* 0x080fe200078f18ff */
[----:B------:R-:W-:Y:S01]  /*0930*/  USHF.L.U32 UR21, UR6, 0x7, URZ ;  /* 0x0000000706157899 */ /* 0x000fe2000800063f */
[----:B-1----:R-:W-:Y:S01]  /*0940*/  SHF.R.S32.HI R31, RZ, 0x1f, R30 ;  /* 0x0000001fff1f7819 */ /* 0x002fe2000001141e */
[----:B------:R-:W-:Y:S01]  /*0950*/  IMAD R5, R5, c[0x0][0x178], RZ ;  /* 0x00005e0005057a24 */ /* 0x000fe200078e02ff */
[----:B------:R-:W-:Y:S01]  /*0960*/  LOP3.LUT R29, R32, 0xfffffff8, RZ, 0xc0, !PT ;  /* 0xfffffff8201d7812 */ /* 0x000fe200078ec0ff */
[----:B------:R-:W-:Y:S01]  /*0970*/  USHF.R.S32.HI UR9, URZ, 0x1f, UR15 ;  /* 0x0000001f3f097899 */ /* 0x000fe2000801140f */
[----:B------:R-:W-:Y:S01]  /*0980*/  SHF.R.S32.HI R32, RZ, 0x3, R32 ;  /* 0x00000003ff207819 */ /* 0x000fe20000011420 */
[----:B------:R-:W-:Y:S01]  /*0990*/  IMAD R5, R2, c[0x0][0x17c], R5 ;  /* 0x00005f0002057a24 */ /* 0x000fe200078e0205 */
[----:B------:R-:W-:Y:S01]  /*09a0*/  LEA.HI R12, R113, R112, RZ, 0x6 ;  /* 0x00000070710c7211 */ /* 0x000fe200078f30ff */
[----:B------:R-:W-:Y:S01]  /*09b0*/  IMAD.MOV.U32 R2, RZ, RZ, c[0x0][0x2c4] ;  /* 0x0000b100ff027624 */ /* 0x000fe200078e00ff */
[----:B------:R-:W-:Y:S01]  /*09c0*/  UIMAD UR4, UR20, UR15, URZ ;  /* 0x0000000f140472a4 */ /* 0x000fe2000f8e023f */
[----:B------:R-:W-:Y:S01]  /*09d0*/  IMAD.IADD R11, R11, 0x1, R5 ;  /* 0x000000010b0b7824 */ /* 0x000fe200078e0205 */
[----:B------:R-:W-:Y:S01]  /*09e0*/  SHF.R.S32.HI R5, RZ, 0x1f, R244 ;  /* 0x0000001fff057819 */ /* 0x000fe200000114f4 */
[----:B------:R-:W-:Y:S01]  /*09f0*/  IMAD.IADD R29, R112, 0x1, -R29 ;  /* 0x00000001701d7824 */ /* 0x000fe200078e0a1d */
[----:B------:R-:W-:Y:S01]  /*0a00*/  ISETP.NE.AND P3, PT, R2, 0x1, PT ;  /* 0x000000010200780c */ /* 0x000fe20003f65270 */
[----:B------:R-:W-:Y:S01]  /*0a10*/  IMAD R9, R31, c[0x0][0x1b8], RZ ;  /* 0x00006e001f097a24 */ /* 0x000fe200078e02ff */
[----:B------:R-:W-:Y:S01]  /*0a20*/  SEL R2, R244, RZ, !P0 ;  /* 0x000000fff4027207 */ /* 0x000fe20004000000 */
[----:B------:R-:W-:Y:S01]  /*0a30*/  IMAD R8, R29, 0x20, R32 ;  /* 0x000000201d087824 */ /* 0x000fe200078e0220 */
[----:B------:R-:W-:Y:S01]  /*0a40*/  UIMAD UR4, UR9, UR21, UR4 ;  /* 0x00000015090472a4 */ /* 0x000fe2000f8e0204 */
[C---:B------:R-:W-:Y:S01]  /*0a50*/  IMAD R9, R30.reuse, c[0x0][0x1bc], R9 ;  /* 0x00006f001e097a24 */ /* 0x040fe200078e0209 */
[----:B------:R-:W-:Y:S01]  /*0a60*/  UIMAD.WIDE.U32 UR10, UR6, 0x40, URZ ;  /* 0x00000040060a78a5 */ /* 0x000fe2000f8e003f */
[----:B------:R-:W-:Y:S01]  /*0a70*/  IMAD R8, R3, 0x80, R8 ;  /* 0x0000008003087824 */ /* 0x000fe200078e0208 */
[----:B--2---:R-:W-:Y:S01]  /*0a80*/  SEL R7, R5, RZ, !P0 ;  /* 0x000000ff05077207 */ /* 0x004fe20004000000 */
[----:B------:R-:W-:Y:S01]  /*0a90*/  IMAD.WIDE.U32 R10, R30, c[0x0][0x1b8], R10 ;  /* 0x00006e001e0a7a25 */ /* 0x000fe200078e000a */
[----:B------:R-:W-:-:S02]  /*0aa0*/  USHF.L.U32 UR8, UR7, 0x6, URZ ;  /* 0x0000000607087899 */ /* 0x000fc4000800063f */
[----:B------:R-:W-:Y:S01]  /*0ab0*/  MOV R4, R8 ;  /* 0x0000000800047202 */ /* 0x000fe20000000f00 */
[----:B------:R-:W-:Y:S01]  /*0ac0*/  IMAD R7, R7, c[0x0][0x1c0], RZ ;  /* 0x0000700007077a24 */ /* 0x000fe200078e02ff */
[----:B------:R-:W-:Y:S01]  /*0ad0*/  UIADD3 UR8, UR11, UR8, URZ ;  /* 0x000000080b087290 */ /* 0x000fe2000fffe03f */
[----:B------:R-:W-:Y:S01]  /*0ae0*/  IMAD.IADD R11, R11, 0x1, R9 ;  /* 0x000000010b0b7824 */ /* 0x000fe200078e0209 */
[----:B------:R-:W-:Y:S01]  /*0af0*/  SHF.R.S32.HI R9, RZ, 0x1f, R33 ;  /* 0x0000001fff097819 */ /* 0x000fe20000011421 */
[----:B------:R-:W-:Y:S01]  /*0b00*/  IMAD R18, R2, c[0x0][0x1c4], R7 ;  /* 0x0000710002127a24 */ /* 0x000fe200078e0207 */
[----:B------:R-:W-:Y:S01]  /*0b10*/  BAR.SYNC.DEFER_BLOCKING 0x0 ;  /* 0x0000000000007b1d */ /* 0x000fe20000010000 */
[----:B------:R-:W-:Y:S01]  /*0b20*/  @P3 IMAD.HI.U32 R7, R8, c[0x0][0x2c8], RZ ;  /* 0x0000b20008073a27 */ /* 0x000fe200078e00ff */
[----:B------:R-:W-:-:S03]  /*0b30*/  IADD3 R33, P0, R33, R32, RZ ;  /* 0x0000002021217210 */ /* 0x000fc60007f1e0ff */
[----:B------:R-:W-:Y:S01]  /*0b40*/  IMAD.WIDE.U32 R10, R2, c[0x0][0x1c0], R10 ;  /* 0x00007000020a7a25 */ /* 0x000fe200078e000a */
[----:B------:R-:W-:Y:S02]  /*0b50*/  @P3 SHF.R.U32.HI R4, RZ, c[0x0][0x2cc], R7 ;  /* 0x0000b300ff043a19 */ /* 0x000fe40000011607 */
[----:B------:R-:W-:Y:S01]  /*0b60*/  LEA.HI.X.SX32 R36, R32, R9, 0x1, P0 ;  /* 0x0000000920247211 */ /* 0x000fe200000f0eff */
[----:B------:R-:W-:Y:S01]  /*0b70*/  IMAD.IADD R19, R11, 0x1, R18 ;  /* 0x000000010b137824 */ /* 0x000fe200078e0212 */
[----:B------:R-:W-:Y:S01]  /*0b80*/  SHF.R.S32.HI R13, RZ, 0x1f, R4 ;  /* 0x0000001fff0d7819 */ /* 0x000fe20000011404 */
[----:B------:R-:W-:Y:S02]  /*0b90*/  IMAD.MOV.U32 R18, RZ, RZ, R10 ;  /* 0x000000ffff127224 */ /* 0x000fe400078e000a */
[----:B------:R-:W-:Y:S02]  /*0ba0*/  IMAD.MOV R11, RZ, RZ, -R4 ;  /* 0x000000ffff0b7224 */ /* 0x000fe400078e0a04 */
[----:B------:R-:W-:-:S02]  /*0bb0*/  IMAD R13, R13, c[0x0][0x1b0], RZ ;  /* 0x00006c000d0d7a24 */ /* 0x000fc400078e02ff */
[----:B------:R-:W-:-:S04]  /*0bc0*/  IMAD.WIDE.U32 R18, R4, c[0x0][0x1b0], R18 ;  /* 0x00006c0004127a25 */ /* 0x000fc800078e0012 */
[----:B------:R-:W-:Y:S02]  /*0bd0*/  IMAD R13, R4, c[0x0][0x1b4], R13 ;  /* 0x00006d00040d7a24 */ /* 0x000fe400078e020d */
[----:B------:R-:W-:Y:S02]  /*0be0*/  IMAD R8, R11, c[0x0][0x2c4], R8 ;  /* 0x0000b1000b087a24 */ /* 0x000fe400078e0208 */
[----:B------:R-:W-:Y:S01]  /*0bf0*/  IMAD R10, R3, 0x80, R32 ;  /* 0x00000080030a7824 */ /* 0x000fe200078e0220 */
[----:B------:R-:W-:Y:S01]  /*0c00*/  IADD3 R19, R19, R13, RZ ;  /* 0x0000000d13137210 */ /* 0x000fe20007ffe0ff */
[----:B------:R-:W-:Y:S01]  /*0c10*/  IMAD R7, R0, c[0x0][0x2c4], RZ ;  /* 0x0000b10000077a24 */ /* 0x000fe200078e02ff */
[----:B------:R-:W-:Y:S01]  /*0c20*/  SHF.R.S32.HI R13, RZ, 0x1f, R8 ;  /* 0x0000001fff0d7819 */ /* 0x000fe20000011408 */
[----:B------:R-:W-:Y:S01]  /*0c30*/  IMAD.U32 R0, RZ, RZ, UR15 ;  /* 0x0000000fff007e24 */ /* 0x000fe2000f8e00ff */
[----:B------:R-:W-:Y:S01]  /*0c40*/  IADD3 R3, -R32, UR19, RZ ;  /* 0x0000001320037c10 */ /* 0x000fe2000fffe1ff */
[----:B------:R-:W-:Y:S01]  /*0c50*/  IMAD.SHL.U32 R34, R29, 0x8, RZ ;  /* 0x000000081d227824 */ /* 0x000fe200078e00ff */
[C---:B------:R-:W-:Y:S01]  /*0c60*/  IADD3 R2, R10.reuse, 0x20, RZ ;  /* 0x000000200a027810 */ /* 0x040fe20007ffe0ff */
[----:B------:R-:W-:Y:S01]  /*0c70*/  IMAD R13, R13, c[0x0][0x1a8], RZ ;  /* 0x00006a000d0d7a24 */ /* 0x000fe200078e02ff */
[-C--:B------:R-:W-:Y:S01]  /*0c80*/  ISETP.GE.AND P5, PT, R10, R7.reuse, PT ;  /* 0x000000070a00720c */ /* 0x080fe20003fa6270 */
[----:B------:R-:W-:Y:S01]  /*0c90*/  IMAD R3, R0, -0x80, R3 ;  /* 0xffffff8000037824 */ /* 0x000fe200078e0203 */
[-C--:B------:R-:W-:Y:S01]  /*0ca0*/  ISETP.GE.AND P3, PT, R2, R7.reuse, PT ;  /* 0x000000070200720c */ /* 0x080fe20003f66270 */
[----:B------:R-:W-:Y:S01]  /*0cb0*/  IMAD R13, R8, c[0x0][0x1ac], R13 ;  /* 0x00006b00080d7a24 */ /* 0x000fe200078e020d */
[----:B------:R-:W-:Y:S01]  /*0cc0*/  IADD3 R0, R10, 0x40, RZ ;  /* 0x000000400a007810 */ /* 0x000fe20007ffe0ff */
[----:B------:R-:W-:Y:S01]  /*0cd0*/  IMAD R2, R36, c[0x0][0x1e0], RZ ;  /* 0x0000780024027a24 */ /* 0x000fe200078e02ff */
[----:B------:R-:W-:Y:S01]  /*0ce0*/  SHF.R.S32.HI R35, RZ, 0x1f, R34 ;  /* 0x0000001fff237819 */ /* 0x000fe20000011422 */
[----:B------:R-:W-:Y:S01]  /*0cf0*/  IMAD.WIDE.U32 R8, R8, c[0x0][0x1a8], R18 ;  /* 0x00006a0008087a25 */ /* 0x000fe200078e0012 */
[----:B------:R-:W-:-:S02]  /*0d00*/  ISETP.GE.AND P4, PT, R0, R7, PT ;  /* 0x000000070000720c */ /* 0x000fc40003f86270 */
[----:B------:R-:W-:Y:S01]  /*0d10*/  IADD3 R10, R10, 0x60, RZ ;  /* 0x000000600a0a7810 */ /* 0x000fe20007ffe0ff */
[----:B------:R-:W-:Y:S01]  /*0d20*/  IMAD R15, R33, c[0x0][0x1e4], R2 ;  /* 0x00007900210f7a24 */ /* 0x000fe200078e0202 */
[----:B------:R-:W-:Y:S01]  /*0d30*/  LEA R2, P0, R8, c[0x0][0x160], 0x1 ;  /* 0x0000580008027a11 */ /* 0x000fe200078008ff */
[----:B------:R-:W-:Y:S01]  /*0d40*/  IMAD.IADD R0, R9, 0x1, R13 ;  /* 0x0000000109007824 */ /* 0x000fe200078e020d */
[----:B------:R-:W-:Y:S01]  /*0d50*/  ISETP.GE.AND P6, PT, R34, c[0x0][0x198], PT ;  /* 0x0000660022007a0c */ /* 0x000fe20003fc6270 */
[----:B------:R-:W-:Y:S02]  /*0d60*/  IMAD.SHL.U32 R11, R32, 0x40, RZ ;  /* 0x00000040200b7824 */ /* 0x000fe400078e00ff */
[----:B------:R-:W-:Y:S01]  /*0d70*/  IMAD.WIDE.U32 R16, R33, c[0x0][0x1e0], R34 ;  /* 0x0000780021107a25 */ /* 0x000fe200078e0022 */
[----:B------:R-:W-:Y:S01]  /*0d80*/  LEA.HI.X R0, R8, c[0x0][0x164], R0, 0x1, P0 ;  /* 0x0000590008007a11 */ /* 0x000fe200000f0c00 */
[----:B------:R-:W-:Y:S01]  /*0d90*/  SHFL.IDX PT, R14, R2, RZ, 0x181f ;  /* 0x00181fff020e7589 */ /* 0x000fe200000e0000 */
[----:B------:R-:W-:Y:S01]  /*0da0*/  LOP3.LUT R11, R11, 0x1c0, RZ, 0xc0, !PT ;  /* 0x000001c00b0b7812 */ /* 0x000fe200078ec0ff */
[----:B------:R-:W-:Y:S01]  /*0db0*/  IMAD.IADD R17, R17, 0x1, R15 ;  /* 0x0000000111117824 */ /* 0x000fe200078e020f */
[----:B------:R-:W-:Y:S01]  /*0dc0*/  ISETP.GE.AND P0, PT, R10, R7, PT ;  /* 0x000000070a00720c */ /* 0x000fe20003f06270 */
[----:B------:R-:W1:Y:S01]  /*0dd0*/  SHFL.IDX PT, R15, R0, RZ, 0x181f ;  /* 0x00181fff000f7589 */ /* 0x000e6200000e0000 */
[----:B------:R-:W-:Y:S01]  /*0de0*/  LOP3.LUT R4, R11, 0x38, R34, 0xf8, !PT ;  /* 0x000000380b047812 */ /* 0x000fe200078ef822 */
[----:B------:R-:W-:Y:S01]  /*0df0*/  IMAD R9, R31, c[0x0][0x1e8], RZ ;  /* 0x00007a001f097a24 */ /* 0x000fe200078e02ff */
[----:B------:R-:W-:Y:S01]  /*0e00*/  SHF.R.U32.HI R11, RZ, 0x3, R11 ;  /* 0x00000003ff0b7819 */ /* 0x000fe2000001160b */
[----:B------:R-:W2:Y:S01]  /*0e10*/  SHFL.IDX PT, R8, R2, 0x1, 0x181f ;  /* 0x00381f0002087f89 */ /* 0x000ea200000e0000 */
[----:B------:R-:W-:-:S02]  /*0e20*/  IMAD.SHL.U32 R12, R12, 0x8, RZ ;  /* 0x000000080c0c7824 */ /* 0x000fc400078e00ff */
[----:B------:R-:W-:Y:S01]  /*0e30*/  LOP3.LUT R11, R4, R11, RZ, 0x3c, !PT ;  /* 0x0000000b040b7212 */ /* 0x000fe200078e3cff */
[----:B------:R-:W-:Y:S01]  /*0e40*/  IMAD R246, R30, c[0x0][0x1ec], R9 ;  /* 0x00007b001ef67a24 */ /* 0x000fe200078e0209 */
[----:B------:R-:W-:Y:S01]  /*0e50*/  IADD3 R4, R34, 0x40, RZ ;  /* 0x0000004022047810 */ /* 0x000fe20007ffe0ff */
[----:B------:R-:W4:Y:S01]  /*0e60*/  SHFL.IDX PT, R9, R0, 0x1, 0x181f ;  /* 0x00381f0000097f89 */ /* 0x000f2200000e0000 */
[----:B------:R-:W-:Y:S01]  /*0e70*/  LOP3.LUT R11, R11, 0xfffffe00, R12, 0xf8, !PT ;  /* 0xfffffe000b0b7812 */ /* 0x000fe200078ef80c */
[----:B------:R-:W-:Y:S01]  /*0e80*/  IMAD.WIDE.U32 R16, R30, c[0x0][0x1e8], R16 ;  /* 0x00007a001e107a25 */ /* 0x000fe200078e0010 */
[----:B------:R-:W-:Y:S01]  /*0e90*/  @!P5 SHF.R.S32.HI R7, RZ, 0x1f, R4 ;  /* 0x0000001fff07d819 */ /* 0x000fe20000011404 */
[----:B------:R-:W5:Y:S02]  /*0ea0*/  SHFL.IDX PT, R20, R2, 0x2, 0x181f ;  /* 0x00581f0002147f89 */ /* 0x000f6400000e0000 */
[----:B------:R-:W-:Y:S01]  /*0eb0*/  IMAD.SHL.U32 R243, R11, 0x2, RZ ;  /* 0x000000020bf37824 */ /* 0x000fe200078e00ff */
[----:B------:R-:W-:Y:S01]  /*0ec0*/  IADD3 R247, R17, R246, RZ ;  /* 0x000000f611f77210 */ /* 0x000fe20007ffe0ff */
[----:B------:R-:W1:Y:S01]  /*0ed0*/  SHFL.IDX PT, R21, R0, 0x2, 0x181f ;  /* 0x00581f0000157f89 */ /* 0x000e6200000e0000 */
[----:B------:R-:W-:-:S02]  /*0ee0*/  IMAD.MOV.U32 R246, RZ, RZ, R16 ;  /* 0x000000fffff67224 */ /* 0x000fc400078e0010 */
[----:B------:R-:W-:Y:S01]  /*0ef0*/  IMAD R31, R31, c[0x0][0x210], RZ ;  /* 0x000084001f1f7a24 */ /* 0x000fe200078e02ff */
[----:B------:R-:W1:Y:S03]  /*0f00*/  SHFL.IDX PT, R10, R2, 0x3, 0x181f ;  /* 0x00781f00020a7f89 */ /* 0x000e6600000e0000 */
[----:B------:R-:W-:Y:S01]  /*0f10*/  IMAD R31, R30, c[0x0][0x214], R31 ;  /* 0x000085001e1f7a24 */ /* 0x000fe200078e021f */
[----:B------:R1:W1:Y:S01]  /*0f20*/  SHFL.IDX PT, R11, R0, 0x3, 0x181f ;  /* 0x00781f00000b7f89 */ /* 0x00026200000e0000 */
[--C-:B---3--:R-:W-:Y:S01]  /*0f30*/  @P1 SHF.R.S32.HI R13, RZ, 0x1f, R6.reuse ;  /* 0x0000001fff0d1819 */ /* 0x108fe20000011406 */
[----:B------:R-:W-:Y:S01]  /*0f40*/  @!P1 IMAD.MOV.U32 R13, RZ, RZ, R5 ;  /* 0x000000ffff0d9224 */ /* 0x000fe200078e0005 */
[----:B------:R-:W-:Y:S01]  /*0f50*/  @!P5 LEA.HI R5, R7, R4, RZ, 0x3 ;  /* 0x000000040705d211 */ /* 0x000fe200078f18ff */
[----:B------:R-:W-:Y:S01]  /*0f60*/  @P1 IMAD.MOV.U32 R12, RZ, RZ, R6 ;  /* 0x000000ffff0c1224 */ /* 0x000fe200078e0006 */
[----:B------:R-:W-:Y:S01]  /*0f70*/  @!P3 SHF.R.S32.HI R7, RZ, 0x1f, R4 ;  /* 0x0000001fff07b819 */ /* 0x000fe20000011404 */
[----:B------:R-:W-:Y:S01]  /*0f80*/  @!P1 IMAD.MOV.U32 R12, RZ, RZ, R244 ;  /* 0x000000ffff0c9224 */ /* 0x000fe200078e00f4 */
[----:B------:R-:W-:-:S02]  /*0f90*/  @!P5 LOP3.LUT R5, R5, 0xfffffff8, RZ, 0xc0, !PT ;  /* 0xfffffff80505d812 */ /* 0x000fc400078ec0ff */
[----:B------:R-:W-:Y:S02]  /*0fa0*/  ISETP.GE.AND P1, PT, R4, c[0x0][0x198], PT ;  /* 0x0000660004007a0c */ /* 0x000fe40003f26270 */
[----:B------:R-:W-:Y:S02]  /*0fb0*/  SEL R250, R12, RZ, !P2 ;  /* 0x000000ff0cfa7207 */ /* 0x000fe40005000000 */
[----:B------:R-:W-:Y:S01]  /*0fc0*/  SEL R28, R13, RZ, !P2 ;  /* 0x000000ff0d1c7207 */ /* 0x000fe20005000000 */
[----:B-1----:R-:W-:Y:S01]  /*0fd0*/  @!P5 IMAD.WIDE R12, R5, 0x2, R14 ;  /* 0x00000002050cd825 */ /* 0x002fe200078e020e */
[----:B------:R-:W-:Y:S02]  /*0fe0*/  @!P3 LEA.HI R7, R7, R4, RZ, 0x3 ;  /* 0x000000040707b211 */ /* 0x000fe400078f18ff */
[----:B------:R-:W-:Y:S01]  /*0ff0*/  @!P5 LEA R6, P2, R34, R14, 0x1 ;  /* 0x0000000e2206d211 */ /* 0x000fe200078408ff */
[----:B------:R-:W-:Y:S01]  /*1000*/  IMAD R249, R28, c[0x0][0x1f0], RZ ;  /* 0x00007c001cf97a24 */ /* 0x000fe200078e02ff */
[----:B------:R-:W-:Y:S01]  /*1010*/  @!P3 LOP3.LUT R5, R7, 0xfffffff8, RZ, 0xc0, !PT ;  /* 0xfffffff80705b812 */ /* 0x000fe200078ec0ff */
[----:B------:R-:W-:Y:S01]  /*1020*/  IMAD.WIDE.U32 R246, R250, c[0x0][0x1f0], R246 ;  /* 0x00007c00faf67a25 */ /* 0x000fe200078e00f6 */
[----:B------:R-:W-:-:S02]  /*1030*/  @!P5 LEA.HI.X R7, R34, R15, R35, 0x1, P2 ;  /* 0x0000000f2207d211 */ /* 0x000fc400010f0c23 */
[----:B--2---:R-:W-:Y:S01]  /*1040*/  @!P3 LEA R16, P2, R34, R8, 0x1 ;  /* 0x000000082210b211 */ /* 0x004fe200078408ff */
[----:B------:R-:W-:Y:S02]  /*1050*/  IMAD R249, R250, c[0x0][0x1f4], R249 ;  /* 0x00007d00faf97a24 */ /* 0x000fe400078e02f9 */
[----:B------:R1:W-:Y:S01]  /*1060*/  @!P5 LDGSTS.E.BYPASS.LTC128B.128 [R243+0x100], [R6.64], !P6 ;  /* 0x0010000006f3dfae */ /* 0x0003e2000f101d50 */
[----:B----4-:R-:W-:Y:S01]  /*1070*/  @!P3 IMAD.WIDE R14, R5, 0x2, R8 ;  /* 0x00000002050eb825 */ /* 0x010fe200078e0208 */
[C---:B------:R-:W-:Y:S02]  /*1080*/  @!P3 LEA.HI.X R17, R34.reuse, R9, R35, 0x1, P2 ;  /* 0x000000092211b211 */ /* 0x040fe400010f0c23 */
[----:B------:R2:W-:Y:S01]  /*1090*/  @!P5 LDGSTS.E.BYPASS.LTC128B.128 [R243+0x4100], [R12.64], !P1 ;  /* 0x041000000cf3dfae */ /* 0x0005e2000c901d50 */
[----:B------:R-:W-:Y:S01]  /*10a0*/  ISETP.GE.AND P5, PT, R3, 0x21, PT ;  /* 0x000000210300780c */ /* 0x000fe20003fa6270 */
[----:B------:R-:W-:Y:S01]  /*10b0*/  IMAD.IADD R249, R247, 0x1, R249 ;  /* 0x00000001f7f97824 */ /* 0x000fe200078e02f9 */
[----:B------:R-:W-:Y:S01]  /*10c0*/  MOV R9, UR15 ;  /* 0x0000000f00097c02 */ /* 0x000fe20008000f00 */
[----:B------:R-:W-:Y:S01]  /*10d0*/  IMAD.MOV.U32 R248, RZ, RZ, R246 ;  /* 0x000000fffff87224 */ /* 0x000fe200078e00f6 */
[C---:B-----5:R-:W-:Y:S01]  /*10e0*/  @!P4 LEA R18, P2, R34.reuse, R20, 0x1 ;  /* 0x000000142212c211 */ /* 0x060fe200078408ff */
[----:B------:R-:W-:Y:S01]  /*10f0*/  IMAD.U32 R5, RZ, RZ, UR6 ;  /* 0x00000006ff057e24 */ /* 0x000fe2000f8e00ff */
[----:B------:R3:W-:Y:S01]  /*1100*/  @!P3 LDGSTS.E.BYPASS.LTC128B.128 [R243+0x1100], [R16.64], !P6 ;  /* 0x0110000010f3bfae */ /* 0x0007e2000f101d50 */
[----:B------:R-:W-:Y:S01]  /*1110*/  IMAD.WIDE.U32 R8, R9, UR21, R248 ;  /* 0x0000001509087c25 */ /* 0x000fe2000f8e00f8 */
[----:B------:R-:W-:-:S02]  /*1120*/  @!P4 LEA.HI.X R19, R34, R21, R35, 0x1, P2 ;  /* 0x000000152213c211 */ /* 0x000fc400010f0c23 */
[----:B------:R4:W-:Y:S01]  /*1130*/  @!P3 LDGSTS.E.BYPASS.LTC128B.128 [R243+0x5100], [R14.64], !P1 ;  /* 0x051000000ef3bfae */ /* 0x0009e2000c901d50 */
[----:B------:R-:W-:Y:S02]  /*1140*/  IMAD R245, R28, c[0x0][0x218], RZ ;  /* 0x000086001cf57a24 */ /* 0x000fe400078e02ff */
[----:B------:R-:W-:Y:S01]  /*1150*/  @P5 LEA R5, P2, R5, R8, 0x5 ;  /* 0x0000000805055211 */ /* 0x000fe200078428ff */
[----:B------:R5:W-:Y:S01]  /*1160*/  @!P4 LDGSTS.E.BYPASS.LTC128B.128 [R243+0x2100], [R18.64], !P6 ;  /* 0x0210000012f3cfae */ /* 0x000be2000f101d50 */
[----:B------:R-:W-:Y:S02]  /*1170*/  IMAD R245, R250, c[0x0][0x21c], R245 ;  /* 0x00008700faf57a24 */ /* 0x000fe400078e02f5 */
[----:B-1----:R-:W-:Y:S01]  /*1180*/  IMAD.U32 R7, RZ, RZ, UR7 ;  /* 0x00000007ff077e24 */ /* 0x002fe2000f8e00ff */
[CC--:B------:R-:W-:Y:S02]  /*1190*/  LEA.HI R6, R113.reuse, R112.reuse, RZ, 0x4 ;  /* 0x0000007071067211 */ /* 0x0c0fe400078f20ff */
[----:B------:R-:W-:Y:S01]  /*11a0*/  LEA.HI R113, R113, R112, RZ, 0x5 ;  /* 0x0000007071717211 */ /* 0x000fe200078f28ff */
[----:B--2---:R-:W-:Y:S01]  /*11b0*/  IMAD.U32 R12, RZ, RZ, UR6 ;  /* 0x00000006ff0c7e24 */ /* 0x004fe2000f8e00ff */
[----:B------:R-:W-:-:S04]  /*11c0*/  @!P4 SHF.R.S32.HI R13, RZ, 0x1f, R4 ;  /* 0x0000001fff0dc819 */ /* 0x000fc80000011404 */
[----:B------:R-:W-:Y:S02]  /*11d0*/  @!P4 LEA.HI R0, R13, R4, RZ, 0x3 ;  /* 0x000000040d00c211 */ /* 0x000fe400078f18ff */
[----:B------:R-:W-:Y:S02]  /*11e0*/  IADD3 R13, R9, UR4, RZ ;  /* 0x00000004090d7c10 */ /* 0x000fe4000fffe0ff */
[----:B------:R-:W-:Y:S02]  /*11f0*/  @!P4 LOP3.LUT R0, R0, 0xfffffff8, RZ, 0xc0, !PT ;  /* 0xfffffff80000c812 */ /* 0x000fe400078ec0ff */
[----:B---3--:R-:W-:Y:S02]  /*1200*/  @!P0 LEA R16, P3, R34, R10, 0x1 ;  /* 0x0000000a22108211 */ /* 0x008fe400078608ff */
[----:B------:R-:W-:Y:S01]  /*1210*/  @P5 LEA.HI.X R2, R12, R13, R7, 0x5, P2 ;  /* 0x0000000d0c025211 */ /* 0x000fe200010f2c07 */
[----:B------:R-:W-:Y:S01]  /*1220*/  @!P4 IMAD.WIDE R20, R0, 0x2, R20 ;  /* 0x000000020014c825 */ /* 0x000fe200078e0214 */
[----:B----4-:R-:W-:-:S02]  /*1230*/  @P5 LEA R14, P2, R5, c[0x0][0x1c8], 0x1 ;  /* 0x00007200050e5a11 */ /* 0x010fc400078408ff */
[----:B------:R-:W-:Y:S02]  /*1240*/  @!P0 LEA.HI.X R17, R34, R11, R35, 0x1, P3 ;  /* 0x0000000b22118211 */ /* 0x000fe400018f0c23 */
[----:B------:R-:W-:Y:S01]  /*1250*/  @!P0 SHF.R.S32.HI R9, RZ, 0x1f, R4 ;  /* 0x0000001fff098819 */ /* 0x000fe20000011404 */
[----:B------:R1:W-:Y:S01]  /*1260*/  @!P4 LDGSTS.E.BYPASS.LTC128B.128 [R243+0x6100], [R20.64], !P1 ;  /* 0x0610000014f3cfae */ /* 0x0003e2000c901d50 */
[----:B------:R-:W-:Y:S02]  /*1270*/  @P5 LEA.HI.X R15, R5, c[0x0][0x1cc], R2, 0x1, P2 ;  /* 0x00007300050f5a11 */ /* 0x000fe400010f0c02 */
[----:B------:R-:W-:Y:S01]  /*1280*/  LOP3.LUT R5, R6, 0xfffffff0, RZ, 0xc0, !PT ;  /* 0xfffffff006057812 */ /* 0x000fe200078ec0ff */
[----:B------:R2:W-:Y:S01]  /*1290*/  @!P0 LDGSTS.E.BYPASS.LTC128B.128 [R243+0x3100], [R16.64], !P6 ;  /* 0x0310000010f38fae */ /* 0x0005e2000f101d50 */
[----:B------:R-:W-:Y:S02]  /*12a0*/  @!P0 LEA.HI R2, R9, R4, RZ, 0x3 ;  /* 0x0000000409028211 */ /* 0x000fe400078f18ff */
[----:B------:R-:W-:-:S02]  /*12b0*/  IADD3 R5, -R5, R112, RZ ;  /* 0x0000007005057210 */ /* 0x000fc40007ffe1ff */
[C---:B------:R-:W-:Y:S02]  /*12c0*/  ISETP.GE.AND P6, PT, R3.reuse, 0x1, PT ;  /* 0x000000010300780c */ /* 0x040fe40003fc6270 */
[----:B------:R-:W-:Y:S02]  /*12d0*/  @!P0 LOP3.LUT R2, R2, 0xfffffff8, RZ, 0xc0, !PT ;  /* 0xfffffff802028812 */ /* 0x000fe400078ec0ff */
[----:B------:R-:W-:Y:S02]  /*12e0*/  SHF.R.S32.HI R7, RZ, 0x4, R6 ;  /* 0x00000004ff077819 */ /* 0x000fe40000011406 */
[----:B------:R-:W-:Y:S02]  /*12f0*/  SHF.R.S32.HI R0, RZ, 0x1f, R5 ;  /* 0x0000001fff007819 */ /* 0x000fe40000011405 */
[----:B------:R-:W-:Y:S02]  /*1300*/  ISETP.GE.AND P4, PT, R3, 0x41, PT ;  /* 0x000000410300780c */ /* 0x000fe40003f86270 */
[----:B------:R-:W-:-:S02]  /*1310*/  LEA.HI R6, R6, R7, RZ, 0x1 ;  /* 0x0000000706067211 */ /* 0x000fc400078f08ff */
[----:B------:R-:W-:Y:S01]  /*1320*/  ISETP.GE.AND P2, PT, R3, 0x61, PT ;  /* 0x000000610300780c */ /* 0x000fe20003f46270 */
[----:B------:R-:W-:Y:S01]  /*1330*/  IMAD.U32 R3, RZ, RZ, UR6 ;  /* 0x00000006ff037e24 */ /* 0x000fe2000f8e00ff */
[----:B------:R-:W-:Y:S02]  /*1340*/  LEA.HI R0, R0, R5, RZ, 0x3 ;  /* 0x0000000500007211 */ /* 0x000fe400078f18ff */
[----:B------:R-:W-:Y:S02]  /*1350*/  LOP3.LUT R12, R6, 0xfffffffe, RZ, 0xc0, !PT ;  /* 0xfffffffe060c7812 */ /* 0x000fe400078ec0ff */
[----:B------:R-:W-:Y:S02]  /*1360*/  LOP3.LUT R6, R0, 0xfffffff8, RZ, 0xc0, !PT ;  /* 0xfffffff800067812 */ /* 0x000fe400078ec0ff */
[----:B------:R-:W-:Y:S01]  /*1370*/  ISETP.GE.AND P3, PT, R34, c[0x0][0x1d4], PT ;  /* 0x0000750022007a0c */ /* 0x000fe20003f66270 */
[----:B------:R-:W-:Y:S02]  /*1380*/  IMAD.IADD R242, R7, 0x1, -R12 ;  /* 0x0000000107f27824 */ /* 0x000fe400078e0a0c */
[----:B--2---:R-:W-:-:S02]  /*1390*/  @!P0 IMAD.WIDE R16, R2, 0x2, R10 ;  /* 0x0000000202108825 */ /* 0x004fc400078e020a */
[----:B------:R-:W-:Y:S01]  /*13a0*/  VOTEU.ANY UP0, P2 ;  /* 0x00000000003f7886 */ /* 0x000fe20001000100 */
[----:B------:R-:W-:Y:S01]  /*13b0*/  @P2 MOV R12, R8 ;  /* 0x00000008000c2202 */ /* 0x000fe20000000f00 */
[----:B------:R-:W-:Y:S01]  /*13c0*/  IMAD.IADD R6, R5, 0x1, -R6 ;  /* 0x0000000105067824 */ /* 0x000fe200078e0a06 */
[----:B------:R2:W-:Y:S01]  /*13d0*/  @!P0 LDGSTS.E.BYPASS.LTC128B.128 [R243+0x7100], [R16.64], !P1 ;  /* 0x0710000010f38fae */ /* 0x0005e2000c901d50 */
[----:B------:R-:W-:Y:S01]  /*13e0*/  @P6 LEA R10, P0, R8, c[0x0][0x1c8], 0x1 ;  /* 0x00007200080a6a11 */ /* 0x000fe200078008ff */
[----:B------:R-:W-:Y:S01]  /*13f0*/  IMAD.SHL.U32 R5, R242, 0x8, RZ ;  /* 0x00000008f2057824 */ /* 0x000fe200078e00ff */
[----:B------:R-:W-:Y:S01]  /*1400*/  @UP0 UIMAD UR4, UR7, 0x60, URZ ;  /* 0x00000060070408a4 */ /* 0x000fe2000f8e023f */
[----:B------:R-:W-:Y:S01]  /*1410*/  IMAD.SHL.U32 R7, R6, 0x40, RZ ;  /* 0x0000004006077824 */ /* 0x000fe200078e00ff */
[C---:B------:R-:W-:Y:S01]  /*1420*/  @P6 LEA.HI.X R11, R8.reuse, c[0x0][0x1cc], R13, 0x1, P0 ;  /* 0x00007300080b6a11 */ /* 0x040fe200000f0c0d */
[----:B------:R-:W0:Y:S01]  /*1430*/  LDGDEPBAR ;  /* 0x00000000000079af */ /* 0x000e220000000000 */
[----:B------:R-:W-:Y:S01]  /*1440*/  @P4 IADD3 R2, P0, R8, UR10, RZ ;  /* 0x0000000a08024c10 */ /* 0x000fe2000ff1e0ff */
[----:B------:R-:W-:Y:S01]  /*1450*/  IMAD.WIDE.U32 R34, R33, c[0x0][0x208], R34 ;  /* 0x0000820021227a25 */ /* 0x000fe200078e0022 */
[----:B------:R-:W-:Y:S01]  /*1460*/  LOP3.LUT R8, R7, 0x1c0, RZ, 0xc0, !PT ;  /* 0x000001c007087812 */ /* 0x000fe200078ec0ff */
[----:B------:R3:W-:Y:S01]  /*1470*/  @P6 LDGSTS.E.BYPASS.LTC128B.128 [R243+0x8100], [R10.64], !P3 ;  /* 0x081000000af36fae */ /* 0x0007e2000d901d50 */
[----:B------:R-:W-:Y:S01]  /*1480*/  @P4 IADD3.X R9, R13, UR8, RZ, P0, !PT ;  /* 0x000000080d094c10 */ /* 0x000fe200087fe4ff */
[----:B------:R-:W-:Y:S01]  /*1490*/  @P2 IMAD.WIDE.U32 R12, R3, 0x60, R12 ;  /* 0x00000060030c2825 */ /* 0x000fe200078e000c */
[----:B------:R-:W-:-:S03]  /*14a0*/  ISETP.GE.AND P0, PT, R4, c[0x0][0x1d4], PT ;  /* 0x0000750004007a0c */ /* 0x000fc60003f06270 */
[----:B------:R-:W-:Y:S01]  /*14b0*/  IMAD.SHL.U32 R7, R0, 0x40, RZ ;  /* 0x0000004000077824 */ /* 0x000fe200078e00ff */
[----:B------:R-:W-:Y:S01]  /*14c0*/  @P2 IADD3 R3, R13, UR4, RZ ;  /* 0x000000040d032c10 */ /* 0x000fe2000fffe0ff */
[----:B------:R-:W-:Y:S02]  /*14d0*/  ULDC.64 UR4, c[0x0][0x208] ;  /* 0x0000820000047ab9 */ /* 0x000fe40000000a00 */
[----:B------:R-:W-:Y:S02]  /*14e0*/  UIMAD UR9, UR9, UR4, URZ ;  /* 0x00000004090972a4 */ /* 0x000fe4000f8e023f */
[----:B------:R-:W-:Y:S02]  /*14f0*/  UIMAD.WIDE.U32 UR12, UR15, UR4, URZ ;  /* 0x000000040f0c72a5 */ /* 0x000fe4000f8e003f */
[----:B------:R-:W-:Y:S02]  /*1500*/  UIMAD UR9, UR15, UR5, UR9 ;  /* 0x000000050f0972a4 */ /* 0x000fe4000f8e0209 */
[----:B------:R3:W-:Y:S01]  /*1510*/  @P6 LDGSTS.E.BYPASS.LTC128B.128 [R243+0xc100], [R10.64+0x80], !P0 ;  /* 0x0c1000800af36fae */ /* 0x0007e2000c101d50 */
[----:B--2---:R-:W-:Y:S01]  /*1520*/  @P4 LEA R16, P1, R2, c[0x0][0x1c8], 0x1 ;  /* 0x0000720002104a11 */ /* 0x004fe200078208ff */
[----:B------:R-:W-:-:S02]  /*1530*/  UIADD3 UR9, UR13, UR9, URZ ;  /* 0x000000090d097290 */ /* 0x000fc4000fffe03f */
[----:B------:R2:W-:Y:S01]  /*1540*/  @P5 LDGSTS.E.BYPASS.LTC128B.128 [R243+0x9100], [R14.64], !P3 ;  /* 0x091000000ef35fae */ /* 0x0005e2000d901d50 */
[----:B------:R-:W-:Y:S01]  /*1550*/  @P4 LEA.HI.X R17, R2, c[0x0][0x1cc], R9, 0x1, P1 ;  /* 0x0000730002114a11 */ /* 0x000fe200008f0c09 */
[----:B------:R-:W-:Y:S01]  /*1560*/  IMAD.SHL.U32 R9, R113, 0x20, RZ ;  /* 0x0000002071097824 */ /* 0x000fe200078e00ff */
[----:B------:R-:W-:Y:S01]  /*1570*/  LOP3.LUT R2, R8, 0x8, R5, 0xf8, !PT ;  /* 0x0000000808027812 */ /* 0x000fe200078ef805 */
[----:B------:R2:W-:Y:S01]  /*1580*/  @P5 LDGSTS.E.BYPASS.LTC128B.128 [R243+0xd100], [R14.64+0x80], !P0 ;  /* 0x0d1000800ef35fae */ /* 0x0005e2000c101d50 */
[----:B------:R-:W-:Y:S01]  /*1590*/  SHF.R.U32.HI R5, RZ, 0x3, R8 ;  /* 0x00000003ff057819 */ /* 0x000fe20000011608 */
[----:B------:R-:W-:Y:S01]  /*15a0*/  IMAD.SHL.U32 R8, R29, 0x40, RZ ;  /* 0x000000401d087824 */ /* 0x000fe200078e00ff */
[----:B------:R-:W-:Y:S01]  /*15b0*/  @P2 LEA R4, P1, R12, c[0x0][0x1c8], 0x1 ;  /* 0x000072000c042a11 */ /* 0x000fe200078208ff */
[----:B------:R5:W-:Y:S01]  /*15c0*/  @P4 LDGSTS.E.BYPASS.LTC128B.128 [R243+0xa100], [R16.64], !P3 ;  /* 0x0a10000010f34fae */ /* 0x000be2000d901d50 */
[----:B------:R-:W-:Y:S01]  /*15d0*/  LOP3.LUT R2, R2, R5, RZ, 0x3c, !PT ;  /* 0x0000000502027212 */ /* 0x000fe200078e3cff */
[----:B------:R-:W-:Y:S01]  /*15e0*/  UIMAD UR15, UR15, -0x80, UR19 ;  /* 0xffffff800f0f78a4 */ /* 0x000fe2000f8e0213 */
[----:B------:R-:W-:Y:S01]  /*15f0*/  @P2 LEA.HI.X R5, R12, c[0x0][0x1cc], R3, 0x1, P1 ;  /* 0x000073000c052a11 */ /* 0x000fe200008f0c03 */
[----:B------:R5:W-:Y:S01]  /*1600*/  @P4 LDGSTS.E.BYPASS.LTC128B.128 [R243+0xe100], [R16.64+0x80], !P0 ;  /* 0x0e10008010f34fae */ /* 0x000be2000c101d50 */
[----:B------:R-:W-:Y:S01]  /*1610*/  IMAD.SHL.U32 R3, R32, 0x8, RZ ;  /* 0x0000000820037824 */ /* 0x000fe200078e00ff */
[----:B------:R-:W-:-:S02]  /*1620*/  LOP3.LUT R8, R8, 0x1c0, RZ, 0xc0, !PT ;  /* 0x000001c008087812 */ /* 0x000fc400078ec0ff */
[----:B------:R4:W-:Y:S01]  /*1630*/  @P2 LDGSTS.E.BYPASS.LTC128B.128 [R243+0xb100], [R4.64], !P3 ;  /* 0x0b10000004f32fae */ /* 0x0009e2000d901d50 */
[----:B------:R-:W-:Y:S01]  /*1640*/  LOP3.LUT R0, R2, 0xfffffe00, R7, 0xf8, !PT ;  /* 0xfffffe0002007812 */ /* 0x000fe200078ef807 */
[----:B------:R-:W-:Y:S01]  /*1650*/  IMAD.MOV.U32 R7, RZ, RZ, 0x10 ;  /* 0x00000010ff077424 */ /* 0x000fe200078e00ff */
[----:B------:R-:W-:Y:S01]  /*1660*/  LOP3.LUT R9, R9, 0x7ffffc00, RZ, 0xc0, !PT ;  /* 0x7ffffc0009097812 */ /* 0x000fe200078ec0ff */
[----:B------:R4:W-:Y:S01]  /*1670*/  @P2 LDGSTS.E.BYPASS.LTC128B.128 [R243+0xf100], [R4.64+0x80], !P0 ;  /* 0x0f10008004f32fae */ /* 0x0009e2000c101d50 */
[----:B------:R-:W-:Y:S02]  /*1680*/  LOP3.LUT R3, R8, 0x8, R3, 0xf8, !PT ;  /* 0x0000000808037812 */ /* 0x000fe400078ef803 */
[----:B------:R-:W-:Y:S01]  /*1690*/  SHF.R.U32.HI R2, RZ, 0x3, R8 ;  /* 0x00000003ff027819 */ /* 0x000fe20000011608 */
[----:B------:R-:W0:Y:S01]  /*16a0*/  LDGDEPBAR ;  /* 0x00000000000079af */ /* 0x000e220000000000 */
[----:B------:R-:W-:Y:S02]  /*16b0*/  R2P PR, R6, 0x6 ;  /* 0x0000000606007804 */ /* 0x000fe40000000000 */
[----:B------:R-:W-:-:S02]  /*16c0*/  IADD3 R6, R0, R9, RZ ;  /* 0x0000000900067210 */ /* 0x000fc40007ffe0ff */
[----:B------:R-:W-:Y:S02]  /*16d0*/  LOP3.LUT R3, R3, R2, RZ, 0x3c, !PT ;  /* 0x0000000203037212 */ /* 0x000fe400078e3cff */
[----:B------:R-:W-:Y:S02]  /*16e0*/  SEL R7, R7, 0xfffffff0, !P1 ;  /* 0xfffffff007077807 */ /* 0x000fe40004800000 */
[----:B------:R-:W-:Y:S01]  /*16f0*/  LEA R2, R6, 0x100, 0x1 ;  /* 0x0000010006027811 */ /* 0x000fe200078e08ff */
[----:B------:R-:W-:Y:S01]  /*1700*/  IMAD R242, R242, 0x200, R3 ;  /* 0x00000200f2f27824 */ /* 0x000fe200078e0203 */
[----:B------:R-:W-:Y:S02]  /*1710*/  SHF.L.U32 R6, R6, 0x1, RZ ;  /* 0x0000000106067819 */ /* 0x000fe400000006ff */
[----:B------:R-:W-:Y:S01]  /*1720*/  LOP3.LUT P1, RZ, R29, 0x2, RZ, 0xc0, !PT ;  /* 0x000000021dff7812 */ /* 0x000fe2000782c0ff */
[----:B------:R-:W-:-:S05]  /*1730*/  IMAD.SHL.U32 R242, R242, 0x2, RZ ;  /* 0x00000002f2f27824 */ /* 0x000fca00078e00ff */
[----:B------:R-:W-:Y:S01]  /*1740*/  IADD3 R241, R242, 0x8120, RZ ;  /* 0x00008120f2f17810 */ /* 0x000fe20007ffe0ff */
[----:B----4-:R-:W-:Y:S01]  /*1750*/  IMAD.MOV.U32 R5, RZ, RZ, 0x20 ;  /* 0x00000020ff057424 */ /* 0x010fe200078e00ff */
[----:B------:R-:W-:-:S04]  /*1760*/  DEPBAR.LE SB0, 0x1 ;  /* 0x000080400000791a */ /* 0x000fc80000000000 */
[----:B------:R-:W-:Y:S01]  /*1770*/  BAR.SYNC.DEFER_BLOCKING 0x0 ;  /* 0x0000000000007b1d */ /* 0x000fe20000010000 */
[----:B------:R-:W-:Y:S01]  /*1780*/  SEL R5, R5, 0xffffffe0, !P2 ;  /* 0xffffffe005057807 */ /* 0x000fe20005000000 */
[----:B------:R-:W-:Y:S01]  /*1790*/  IMAD R4, R7, 0x2, R2 ;  /* 0x0000000207047824 */ /* 0x000fe200078e0202 */
[----:B------:R-:W-:-:S03]  /*17a0*/  LOP3.LUT P2, RZ, R29, 0x4, RZ, 0xc0, !PT ;  /* 0x000000041dff7812 */ /* 0x000fc6000784c0ff */
[C---:B------:R-:W-:Y:S02]  /*17b0*/  IMAD R3, R5.reuse, 0x2, R2 ;  /* 0x0000000205037824 */ /* 0x040fe400078e0202 */
[----:B------:R-:W-:Y:S01]  /*17c0*/  IMAD R2, R5, 0x2, R4 ;  /* 0x0000000205027824 */ /* 0x000fe200078e0204 */
[----:B------:R-:W-:Y:S04]  /*17d0*/  LDSM.16.M88.4 R136, [R6+0x100] ;  /* 0x000100000688783b */ /* 0x000fe80000000200 */
[----:B------:R4:W-:Y:S04]  /*17e0*/  LDSM.16.M88.4 R184, [R6+0x4100] ;  /* 0x0041000006b8783b */ /* 0x0009e80000000200 */
[----:B------:R-:W-:Y:S04]  /*17f0*/  LDSM.16.M88.4 R172, [R4] ;  /* 0x0000000004ac783b */ /* 0x000fe80000000200 */
[----:B------:R1:W-:Y:S04]  /*1800*/  LDSM.16.M88.4 R188, [R4+0x4000] ;  /* 0x0040000004bc783b */ /* 0x0003e80000000200 */
[----:B------:R-:W-:Y:S04]  /*1810*/  LDSM.16.M88.4 R176, [R3] ;  /* 0x0000000003b0783b */ /* 0x000fe80000000200 */
[----:B------:R-:W-:Y:S04]  /*1820*/  LDSM.16.M88.4 R192, [R3+0x4000] ;  /* 0x0040000003c0783b */ /* 0x000fe80000000200 */
[----:B------:R-:W-:Y:S01]  /*1830*/  LDSM.16.M88.4 R180, [R2] ;  /* 0x0000000002b4783b */ /* 0x000fe20000000200 */
[----:B----4-:R-:W-:-:S03]  /*1840*/  IADD3 R6, R242, 0x8100, RZ ;  /* 0x00008100f2067810 */ /* 0x010fc60007ffe0ff */
[----:B------:R4:W-:Y:S01]  /*1850*/  LDSM.16.M88.4 R212, [R2+0x4000] ;  /* 0x0040000002d4783b */ /* 0x0009e20000000200 */
[----:B------:R-:W-:-:S03]  /*1860*/  @P1 IADD3 R241, R6, -0x20, RZ ;  /* 0xffffffe006f11810 */ /* 0x000fc60007ffe0ff */
[----:B------:R-:W-:Y:S01]  /*1870*/  BAR.SYNC.DEFER_BLOCKING 0x0 ;  /* 0x0000000000007b1d */ /* 0x000fe20000010000 */
[----:B-1----:R-:W-:Y:S01]  /*1880*/  IMAD.U32 R4, RZ, RZ, UR9 ;  /* 0x00000009ff047e24 */ /* 0x002fe2000f8e00ff */
[----:B------:R-:W-:Y:S01]  /*1890*/  USHF.L.U32 UR9, UR4, 0x6, URZ ;  /* 0x0000000604097899 */ /* 0x000fe2000800063f */
[C---:B------:R-:W-:Y:S02]  /*18a0*/  IADD3 R235, R241.reuse, 0x800, RZ ;  /* 0x00000800f1eb7810 */ /* 0x040fe40007ffe0ff */
[C---:B------:R-:W-:Y:S01]  /*18b0*/  IADD3 R234, R241.reuse, 0x1000, RZ ;  /* 0x00001000f1ea7810 */ /* 0x040fe20007ffe0ff */
[----:B------:R-:W-:Y:S01]  /*18c0*/  UIADD3 UR14, UP0, UR9, 0x80, URZ ;  /* 0x00000080090e7890 */ /* 0x000fe2000ff1e03f */
[C---:B------:R-:W-:Y:S02]  /*18d0*/  IADD3 R233, R241.reuse, 0x1800, RZ ;  /* 0x00001800f1e97810 */ /* 0x040fe40007ffe0ff */
[C---:B------:R-:W-:Y:S02]  /*18e0*/  IADD3 R232, R241.reuse, 0x2000, RZ ;  /* 0x00002000f1e87810 */ /* 0x040fe40007ffe0ff */
[----:B------:R-:W-:-:S02]  /*18f0*/  IADD3 R231, R241, 0x2800, RZ ;  /* 0x00002800f1e77810 */ /* 0x000fc40007ffe0ff */
[C---:B------:R-:W-:Y:S02]  /*1900*/  IADD3 R230, R241.reuse, 0x3000, RZ ;  /* 0x00003000f1e67810 */ /* 0x040fe40007ffe0ff */
[C---:B------:R-:W-:Y:S01]  /*1910*/  IADD3 R229, R241.reuse, 0x3800, RZ ;  /* 0x00003800f1e57810 */ /* 0x040fe20007ffe0ff */
[----:B----4-:R-:W-:Y:S01]  /*1920*/  IMAD R2, R36, c[0x0][0x208], RZ ;  /* 0x0000820024027a24 */ /* 0x010fe200078e02ff */
[C---:B------:R-:W-:Y:S02]  /*1930*/  IADD3 R227, R241.reuse, 0x4000, RZ ;  /* 0x00004000f1e37810 */ /* 0x040fe40007ffe0ff */
[----:B------:R-:W-:Y:S01]  /*1940*/  IADD3 R226, R241, 0x4800, RZ ;  /* 0x00004800f1e27810 */ /* 0x000fe20007ffe0ff */
[----:B------:R-:W-:Y:S01]  /*1950*/  IMAD R2, R33, c[0x0][0x20c], R2 ;  /* 0x0000830021027a24 */ /* 0x000fe200078e0202 */
[----:B------:R-:W-:-:S04]  /*1960*/  DEPBAR.LE SB0, 0x0 ;  /* 0x000080000000791a */ /* 0x000fc80000000000 */
[----:B------:R-:W-:Y:S01]  /*1970*/  BAR.SYNC.DEFER_BLOCKING 0x0 ;  /* 0x0000000000007b1d */ /* 0x000fe20000010000 */
[----:B------:R-:W-:Y:S01]  /*1980*/  IMAD.IADD R3, R35, 0x1, R2 ;  /* 0x0000000123037824 */ /* 0x000fe200078e0202 */
[C---:B------:R-:W-:Y:S01]  /*1990*/  IADD3 R225, R241.reuse, 0x5000, RZ ;  /* 0x00005000f1e17810 */ /* 0x040fe20007ffe0ff */
[----:B------:R-:W-:Y:S01]  /*19a0*/  IMAD.MOV.U32 R2, RZ, RZ, R34 ;  /* 0x000000ffff027224 */ /* 0x000fe200078e0022 */
[C---:B------:R-:W-:Y:S02]  /*19b0*/  IADD3 R224, R241.reuse, 0x5800, RZ ;  /* 0x00005800f1e07810 */ /* 0x040fe40007ffe0ff */
[C---:B------:R-:W-:Y:S01]  /*19c0*/  IADD3 R223, R241.reuse, 0x6000, RZ ;  /* 0x00006000f1df7810 */ /* 0x040fe20007ffe0ff */
[----:B------:R-:W-:Y:S01]  /*19d0*/  IMAD.WIDE.U32 R2, R30, c[0x0][0x210], R2 ;  /* 0x000084001e027a25 */ /* 0x000fe200078e0002 */
[C---:B------:R-:W-:Y:S02]  /*19e0*/  IADD3 R222, R241.reuse, 0x6800, RZ ;  /* 0x00006800f1de7810 */ /* 0x040fe40007ffe0ff */
[----:B------:R-:W-:-:S02]  /*19f0*/  IADD3 R221, R241, 0x7000, RZ ;  /* 0x00007000f1dd7810 */ /* 0x000fc40007ffe0ff */
[----:B------:R-:W-:Y:S02]  /*1a00*/  IADD3 R3, R3, R31, RZ ;  /* 0x0000001f03037210 */ /* 0x000fe40007ffe0ff */
[----:B------:R-:W-:-:S03]  /*1a10*/  IADD3 R220, R241, 0x7800, RZ ;  /* 0x00007800f1dc7810 */ /* 0x000fc60007ffe0ff */
[----:B------:R-:W-:-:S04]  /*1a20*/  IMAD.WIDE.U32 R250, R250, c[0x0][0x218], R2 ;  /* 0x00008600fafa7a25 */ /* 0x000fc800078e0002 */
[----:B------:R-:W-:Y:S01]  /*1a30*/  IMAD.U32 R2, RZ, RZ, UR12 ;  /* 0x0000000cff027e24 */ /* 0x000fe2000f8e00ff */
[----:B------:R-:W-:Y:S01]  /*1a40*/  UMOV UR12, 0x6 ;  /* 0x00000006000c7882 */ /* 0x000fe20000000000 */
[----:B------:R-:W-:Y:S01]  /*1a50*/  IMAD.U32 R3, RZ, RZ, UR13 ;  /* 0x0000000dff037e24 */ /* 0x000fe2000f8e00ff */
[----:B------:R-:W3:Y:S01]  /*1a60*/  LDSM.16.M88.4 R84, [R242+0x8900] ;  /* 0x00890000f254783b */ /* 0x000ee20000000200 */
[----:B------:R-:W-:Y:S01]  /*1a70*/  IMAD.IADD R245, R251, 0x1, R245 ;  /* 0x00000001fbf57824 */ /* 0x000fe200078e02f5 */
[C---:B------:R-:W-:Y:S01]  /*1a80*/  LEA R3, P1, R2.reuse, R250, 0x7 ;  /* 0x000000fa02037211 */ /* 0x040fe200078238ff */
[----:B------:R-:W-:Y:S01]  /*1a90*/  USHF.L.U64.HI UR12, UR4, UR12, UR5 ;  /* 0x0000000c040c7299 */ /* 0x000fe20008010205 */
[----:B--2---:R-:W5:Y:S02]  /*1aa0*/  LDSM.16.M88.4 R12, [R242+0x8100] ;  /* 0x00810000f20c783b */ /* 0x004f640000000200 */
[----:B------:R-:W-:Y:S01]  /*1ab0*/  LEA.HI.X R4, R2, R245, R4, 0x7, P1 ;  /* 0x000000f502047211 */ /* 0x000fe200008f3c04 */
[----:B------:R-:W-:Y:S01]  /*1ac0*/  UIADD3.X UR13, URZ, UR12, URZ, UP0, !UPT ;  /* 0x0000000c3f0d7290 */ /* 0x000fe200087fe43f */
[----:B------:R-:W1:Y:S01]  /*1ad0*/  LDSM.16.M88.4 R20, [R241+0x800] ;  /* 0x00080000f114783b */ /* 0x000e620000000200 */
[----:B------:R-:W-:Y:S01]  /*1ae0*/  IADD3 R2, -R32, UR15, RZ ;  /* 0x0000000f20027c10 */ /* 0x000fe2000fffe1ff */
[----:B------:R-:W-:Y:S01]  /*1af0*/  UISETP.GE.AND UP0, UPT, UR19, 0x81, UPT ;  /* 0x000000811300788c */ /* 0x000fe2000bf06270 */
[----:B------:R-:W-:Y:S01]  /*1b00*/  LEA R34, P1, R3, c[0x0][0x1f8], 0x1 ;  /* 0x00007e0003227a11 */ /* 0x000fe200078208ff */
[----:B------:R-:W2:Y:S01]  /*1b10*/  LDSM.16.M88.4 R24, [R241] ;  /* 0x00000000f118783b */ /* 0x000ea20000000200 */
[----:B------:R-:W-:-:S02]  /*1b20*/  ISETP.LT.OR P5, PT, R2, 0x1, P3 ;  /* 0x000000010200780c */ /* 0x000fc40001fa1670 */
[C---:B------:R-:W-:Y:S01]  /*1b30*/  ISETP.LT.OR P6, PT, R2.reuse, 0x1, P0 ;  /* 0x000000010200780c */ /* 0x040fe200007c1670 */
[----:B------:R-:W4:Y:S01]  /*1b40*/  LDSM.16.M88.4 R76, [R242+0x9100] ;  /* 0x00910000f24c783b */ /* 0x000f220000000200 */
[C---:B------:R-:W-:Y:S02]  /*1b50*/  ISETP.LT.OR P4, PT, R2.reuse, 0x21, P3 ;  /* 0x000000210200780c */ /* 0x040fe40001f81670 */
[----:B------:R-:W-:Y:S01]  /*1b60*/  LEA.HI.X R35, R3, c[0x0][0x1fc], R4, 0x1, P1 ;  /* 0x00007f0003237a11 */ /* 0x000fe200008f0c04 */
[----:B------:R-:W-:Y:S04]  /*1b70*/  LDSM.16.M88.4 R100, [R241+0x1000] ;  /* 0x00100000f164783b */ /* 0x000fe80000000200 */
[----:B------:R-:W1:Y:S04]  /*1b80*/  LDSM.16.M88.4 R44, [R242+0xa100] ;  /* 0x00a10000f22c783b */ /* 0x000e680000000200 */
[----:B------:R-:W-:Y:S04]  /*1b90*/  LDSM.16.M88.4 R52, [R242+0x9900] ;  /* 0x00990000f234783b */ /* 0x000fe80000000200 */
[----:B------:R-:W1:Y:S04]  /*1ba0*/  LDSM.16.M88.4 R36, [R242+0xa900] ;  /* 0x00a90000f224783b */ /* 0x000e680000000200 */
[----:B------:R-:W-:Y:S01]  /*1bb0*/  LDSM.16.M88.4 R28, [R242+0xb100] ;  /* 0x00b10000f21c783b */ /* 0x000fe20000000200 */
[C---:B---3--:R-:W-:Y:S03]  /*1bc0*/  HMMA.16816.F32 R8, R136.reuse, R84, RZ ;  /* 0x000000548808723c */ /* 0x048fe600000018ff */
[----:B------:R-:W-:Y:S04]  /*1bd0*/  LDSM.16.M88.4 R96, [R241+0x1800] ;  /* 0x00180000f160783b */ /* 0x000fe80000000200 */
[----:B------:R-:W-:Y:S01]  /*1be0*/  LDSM.16.M88.4 R88, [R241+0x2000] ;  /* 0x00200000f158783b */ /* 0x000fe20000000200 */
[C---:B------:R-:W-:Y:S03]  /*1bf0*/  HMMA.16816.F32 R84, R136.reuse, R86, RZ ;  /* 0x000000568854723c */ /* 0x040fe600000018ff */
[----:B------:R-:W-:Y:S04]  /*1c00*/  LDSM.16.M88.4 R68, [R241+0x2800] ;  /* 0x00280000f144783b */ /* 0x000fe80000000200 */
[----:B------:R-:W-:Y:S01]  /*1c10*/  LDSM.16.M88.4 R64, [R241+0x3000] ;  /* 0x00300000f140783b */ /* 0x000fe20000000200 */
[C---:B-----5:R-:W-:Y:S03]  /*1c20*/  HMMA.16816.F32 R16, R136.reuse, R12, RZ ;  /* 0x0000000c8810723c */ /* 0x060fe600000018ff */
[----:B------:R-:W-:Y:S05]  /*1c30*/  LDSM.16.M88.4 R60, [R241+0x3800] ;  /* 0x00380000f13c783b */ /* 0x000fea0000000200 */
[----:B------:R-:W-:Y:S08]  /*1c40*/  HMMA.16816.F32 R12, R136, R14, RZ ;  /* 0x0000000e880c723c */ /* 0x000ff000000018ff */
[C---:B-1----:R-:W-:Y:S08]  /*1c50*/  HMMA.16816.F32 R8, R172.reuse, R20, R8 ;  /* 0x00000014ac08723c */ /* 0x042ff00000001808 */
[C---:B------:R-:W-:Y:S01]  /*1c60*/  HMMA.16816.F32 R84, R172.reuse, R22, R84 ;  /* 0x00000016ac54723c */ /* 0x040fe20000001854 */
[----:B------:R-:W1:Y:S04]  /*1c70*/  LDSM.16.M88.4 R20, [R242+0xb900] ;  /* 0x00b90000f214783b */ /* 0x000e680000000200 */
[----:B------:R-:W-:Y:S01]  /*1c80*/  @!PT LDS RZ, [RZ] ;  /* 0x00000000fffff984 */ /* 0x000fe20000000800 */
[----:B------:R-:W-:Y:S01]  /*1c90*/  @!PT LDS RZ, [RZ] ;  /* 0x00000000fffff984 */ /* 0x000fe20000000800 */
[----:B------:R-:W-:Y:S01]  /*1ca0*/  @!PT LDS RZ, [RZ] ;  /* 0x00000000fffff984 */ /* 0x000fe20000000800 */
[----:B------:R3:W-:Y:S03]  /*1cb0*/  LDGSTS.E.BYPASS.LTC128B.128 [R243+0x100], [R34.64], !P5 ;  /* 0x0010000022f37fae */ /* 0x0007e6000e901d50 */
[----:B--2---:R-:W-:Y:S01]  /*1cc0*/  HMMA.16816.F32 R16, R172, R24, R16 ;  /* 0x00000018ac10723c */ /* 0x004fe20000001810 */
[----:B------:R3:W-:Y:S01]  /*1cd0*/  LDGSTS.E.BYPASS.LTC128B.128 [R243+0x4100], [R34.64+0x80], !P6 ;  /* 0x0410008022f37fae */ /* 0x0007e2000f101d50 */
[----:B------:R-:W-:-:S05]  /*1ce0*/  ISETP.LT.OR P6, PT, R2, 0x21, P0 ;  /* 0x000000210200780c */ /* 0x000fca00007c1670 */
[----:B------:R-:W-:Y:S01]  /*1cf0*/  IADD3 R24, P1, R34, UR9, RZ ;  /* 0x0000000922187c10 */ /* 0x000fe2000ff3e0ff */
[----:B----4-:R-:W-:Y:S03]  /*1d00*/  HMMA.16816.F32 R80, R136, R76, RZ ;  /* 0x0000004c8850723c */ /* 0x010fe600000018ff */
[----:B------:R-:W-:-:S05]  /*1d10*/  IADD3.X R25, R35, UR12, RZ, P1, !PT ;  /* 0x0000000c23197c10 */ /* 0x000fca0008ffe4ff */
[----:B------:R-:W-:Y:S01]  /*1d20*/  HMMA.16816.F32 R12, R172, R26, R12 ;  /* 0x0000001aac0c723c */ /* 0x000fe2000000180c */
[----:B------:R1:W-:Y:S01]  /*1d30*/  LDGSTS.E.BYPASS.LTC128B.128 [R243+0x1100], [R24.64], !P4 ;  /* 0x0110000018f37fae */ /* 0x0003e2000e101d50 */
[----:B------:R-:W-:-:S04]  /*1d40*/  IADD3 R92, P4, R24, UR9, RZ ;  /* 0x00000009185c7c10 */ /* 0x000fc8000ff9e0ff */
[----:B------:R-:W-:Y:S02]  /*1d50*/  IADD3.X R93, R25, UR12, RZ, P4, !PT ;  /* 0x0000000c195d7c10 */ /* 0x000fe4000a7fe4ff */
[----:B------:R-:W-:Y:S01]  /*1d60*/  MOV R27, UR9 ;  /* 0x00000009001b7c02 */ /* 0x000fe20008000f00 */
[----:B------:R-:W-:Y:S01]  /*1d70*/  HMMA.16816.F32 R48, R136, R44, RZ ;  /* 0x0000002c8830723c */ /* 0x000fe200000018ff */
[----:B------:R-:W-:Y:S02]  /*1d80*/  IADD3 R104, P4, R92, UR9, RZ ;  /* 0x000000095c687c10 */ /* 0x000fe4000ff9e0ff */
[----:B------:R-:W-:Y:S02]  /*1d90*/  IADD3 R26, P5, P1, R27, 0x80, R34 ;  /* 0x000000801b1a7810 */ /* 0x000fe400079be022 */
[----:B------:R-:W-:Y:S02]  /*1da0*/  IADD3.X R105, R93, UR12, RZ, P4, !PT ;  /* 0x0000000c5d697c10 */ /* 0x000fe4000a7fe4ff */
[----:B------:R-:W-:Y:S01]  /*1db0*/  IADD3.X R27, RZ, UR12, R35, P5, P1 ;  /* 0x0000000cff1b7c10 */ /* 0x000fe2000afe2423 */
[----:B------:R-:W-:Y:S01]  /*1dc0*/  HMMA.16816.F32 R80, R172, R100, R80 ;  /* 0x00000064ac50723c */ /* 0x000fe20000001850 */
[----:B------:R-:W-:-:S02]  /*1dd0*/  ISETP.LT.OR P1, PT, R2, 0x41, P3 ;  /* 0x000000410200780c */ /* 0x000fc40001f21670 */
[----:B------:R-:W-:Y:S01]  /*1de0*/  IADD3 R106, P5, R24, UR14, RZ ;  /* 0x0000000e186a7c10 */ /* 0x000fe2000ffbe0ff */
[----:B------:R1:W-:Y:S01]  /*1df0*/  LDGSTS.E.BYPASS.LTC128B.128 [R243+0x5100], [R26.64], !P6 ;  /* 0x051000001af37fae */ /* 0x0003e2000f101d50 */
[C---:B------:R-:W-:Y:S02]  /*1e00*/  ISETP.LT.OR P6, PT, R2.reuse, 0x41, P0 ;  /* 0x000000410200780c */ /* 0x040fe400007c1670 */
[----:B------:R-:W-:Y:S01]  /*1e10*/  IADD3.X R107, R25, UR13, RZ, P5, !PT ;  /* 0x0000000d196b7c10 */ /* 0x000fe2000affe4ff */
[C---:B------:R-:W-:Y:S01]  /*1e20*/  HMMA.16816.F32 R44, R136.reuse, R46, RZ ;  /* 0x0000002e882c723c */ /* 0x040fe200000018ff */
[C---:B------:R-:W-:Y:S02]  /*1e30*/  ISETP.LT.OR P5, PT, R2.reuse, 0x61, P3 ;  /* 0x000000610200780c */ /* 0x040fe40001fa1670 */
[----:B------:R-:W-:Y:S01]  /*1e40*/  ISETP.LT.OR P4, PT, R2, 0x61, P0 ;  /* 0x000000610200780c */ /* 0x000fe20000781670 */
[----:B------:R-:W-:Y:S02]  /*1e50*/  IMAD.MOV.U32 R2, RZ, RZ, 0x40 ;  /* 0x00000040ff027424 */ /* 0x000fe400078e00ff */
[----:B------:R2:W-:Y:S01]  /*1e60*/  LDGSTS.E.BYPASS.LTC128B.128 [R243+0x2100], [R92.64], !P1 ;  /* 0x021000005cf37fae */ /* 0x0005e2000c901d50 */
[----:B------:R-:W-:Y:S01]  /*1e70*/  IADD3 R100, P1, R92, UR14, RZ ;  /* 0x0000000e5c647c10 */ /* 0x000fe2000ff3e0ff */
[----:B------:R-:W-:Y:S01]  /*1e80*/  HMMA.16816.F32 R40, R136, R36, RZ ;  /* 0x000000248828723c */ /* 0x000fe200000018ff */
[----:B------:R-:W-:Y:S01]  /*1e90*/  SEL R2, R2, 0xffffffc0, !P2 ;  /* 0xffffffc002027807 */ /* 0x000fe20005000000 */
[----:B------:R4:W-:Y:S01]  /*1ea0*/  LDGSTS.E.BYPASS.LTC128B.128 [R243+0x6100], [R106.64], !P6 ;  /* 0x061000006af37fae */ /* 0x0009e2000f101d50 */
[----:B------:R-:W-:-:S02]  /*1eb0*/  IADD3.X R101, R93, UR13, RZ, P1, !PT ;  /* 0x0000000d5d657c10 */ /* 0x000fc40008ffe4ff */
[----:B------:R-:W-:Y:S01]  /*1ec0*/  PLOP3.LUT P1, PT, PT, PT, UP0, 0x80, 0x0 ;  /* 0x000000000000781c */ /* 0x000fe20003f2f008 */
[----:B------:R-:W-:Y:S01]  /*1ed0*/  IMAD.IADD R239, R242, 0x1, R2 ;  /* 0x00000001f2ef7824 */ /* 0x000fe200078e0202 */
[----:B------:R4:W-:Y:S01]  /*1ee0*/  LDGSTS.E.BYPASS.LTC128B.128 [R243+0x3100], [R104.64], !P5 ;  /* 0x0310000068f37fae */ /* 0x0009e2000e901d50 */
[C---:B------:R-:W-:Y:S01]  /*1ef0*/  HMMA.16816.F32 R76, R136.reuse, R78, RZ ;  /* 0x0000004e884c723c */ /* 0x040fe200000018ff */
[----:B------:R-:W-:Y:S02]  /*1f00*/  IMAD.IADD R228, R2, 0x1, R241 ;  /* 0x0000000102e47824 */ /* 0x000fe400078e02f1 */
[----:B------:R5:W-:Y:S04]  /*1f10*/  LDGSTS.E.BYPASS.LTC128B.128 [R243+0x7100], [R100.64], !P4 ;  /* 0x0710000064f37fae */ /* 0x000be8000e101d50 */
[----:B------:R-:W5:Y:S01]  /*1f20*/  LDSM.16.M88.4 R56, [R239+0x8100] ;  /* 0x00810000ef38783b */ /* 0x000f620000000200 */
[C---:B-1----:R-:W-:Y:S03]  /*1f30*/  HMMA.16816.F32 R24, R136.reuse, R20, RZ ;  /* 0x000000148818723c */ /* 0x042fe600000018ff */
[----:B------:R-:W-:Y:S04]  /*1f40*/  LDSM.16.M88.4 R108, [R239+0x9900] ;  /* 0x00990000ef6c783b */ /* 0x000fe80000000200 */
[----:B------:R-:W0:Y:S01]  /*1f50*/  LDGDEPBAR ;  /* 0x00000000000079af */ /* 0x000e220000000000 */
[C---:B------:R-:W-:Y:S03]  /*1f60*/  HMMA.16816.F32 R20, R136.reuse, R22, RZ ;  /* 0x000000168814723c */ /* 0x040fe600000018ff */
[----:B--2---:R-:W-:Y:S05]  /*1f70*/  LDSM.16.M88.4 R92, [R239+0x8900] ;  /* 0x00890000ef5c783b */ /* 0x004fea0000000200 */
[C---:B------:R-:W-:Y:S01]  /*1f80*/  HMMA.16816.F32 R36, R136.reuse, R38, RZ ;  /* 0x000000268824723c */ /* 0x040fe200000018ff */
[----:B----4-:R-:W-:Y:S07]  /*1f90*/  LDSM.16.M88.4 R104, [R228] ;  /* 0x00000000e468783b */ /* 0x010fee0000000200 */
[C---:B---3--:R-:W-:Y:S08]  /*1fa0*/  HMMA.16816.F32 R32, R136.reuse, R28, RZ ;  /* 0x0000001c8820723c */ /* 0x048ff000000018ff */
[----:B------:R-:W-:Y:S08]  /*1fb0*/  HMMA.16816.F32 R28, R136, R30, RZ ;  /* 0x0000001e881c723c */ /* 0x000ff000000018ff */
[C---:B------:R-:W-:Y:S08]  /*1fc0*/  HMMA.16816.F32 R48, R172.reuse, R88, R48 ;  /* 0x00000058ac30723c */ /* 0x040ff00000001830 */
[C---:B------:R-:W-:Y:S01]  /*1fd0*/  HMMA.16816.F32 R44, R172.reuse, R90, R44 ;  /* 0x0000005aac2c723c */ /* 0x040fe2000000182c */
[----:B------:R-:W1:Y:S07]  /*1fe0*/  LDSM.16.M88.4 R88, [R239+0x9100] ;  /* 0x00910000ef58783b */ /* 0x000e6e0000000200 */
[C---:B------:R-:W-:Y:S08]  /*1ff0*/  HMMA.16816.F32 R24, R172.reuse, R60, R24 ;  /* 0x0000003cac18723c */ /* 0x040ff00000001818 */
[----:B------:R-:W-:Y:S01]  /*2000*/  HMMA.16816.F32 R20, R172, R62, R20 ;  /* 0x0000003eac14723c */ /* 0x000fe20000001814 */
[----:B------:R-:W2:Y:S07]  /*2010*/  LDSM.16.M88.4 R60, [R239+0xb100] ;  /* 0x00b10000ef3c783b */ /* 0x000eae0000000200 */
[C---:B------:R-:W-:Y:S08]  /*2020*/  HMMA.16816.F32 R72, R136.reuse, R52, RZ ;  /* 0x000000348848723c */ /* 0x040ff000000018ff */
[----:B------:R-:W-:Y:S08]  /*2030*/  HMMA.16816.F32 R52, R136, R54, RZ ;  /* 0x000000368834723c */ /* 0x000ff000000018ff */
[C---:B------:R-:W-:Y:S01]  /*2040*/  HMMA.16816.F32 R76, R172.reuse, R102, R76 ;  /* 0x00000066ac4c723c */ /* 0x040fe2000000184c */
[----:B-----5:R-:W-:Y:S07]  /*2050*/  LDSM.16.M88.4 R100, [R228+0x800] ;  /* 0x00080000e464783b */ /* 0x020fee0000000200 */
[C---:B------:R-:W-:Y:S08]  /*2060*/  HMMA.16816.F32 R40, R172.reuse, R68, R40 ;  /* 0x00000044ac28723c */ /* 0x040ff00000001828 */
[----:B------:R-:W-:Y:S01]  /*2070*/  HMMA.16816.F32 R36, R172, R70, R36 ;  /* 0x00000046ac24723c */ /* 0x000fe20000001824 */
[----:B------:R-:W3:Y:S07]  /*2080*/  LDSM.16.M88.4 R68, [R239+0xa100] ;  /* 0x00a10000ef44783b */ /* 0x000eee0000000200 */
[C---:B------:R-:W-:Y:S08]  /*2090*/  HMMA.16816.F32 R16, R176.reuse, R56, R16 ;  /* 0x00000038b010723c */ /* 0x040ff00000001810 */
[----:B------:R-:W-:Y:S01]  /*20a0*/  HMMA.16816.F32 R12, R176, R58, R12 ;  /* 0x0000003ab00c723c */ /* 0x000fe2000000180c */
[----:B------:R-:W4:Y:S07]  /*20b0*/  LDSM.16.M88.4 R56, [R239+0xb900] ;  /* 0x00b90000ef38783b */ /* 0x000f2e0000000200 */
[C---:B------:R-:W-:Y:S08]  /*20c0*/  HMMA.16816.F32 R32, R172.reuse, R64, R32 ;  /* 0x00000040ac20723c */ /* 0x040ff00000001820 */
[C---:B------:R-:W-:Y:S01]  /*20d0*/  HMMA.16816.F32 R28, R172.reuse, R66, R28 ;  /* 0x00000042ac1c723c */ /* 0x040fe2000000181c */
[----:B------:R-:W5:Y:S07]  /*20e0*/  LDSM.16.M88.4 R64, [R239+0xa900] ;  /* 0x00a90000ef40783b */ /* 0x000f6e0000000200 */
[C---:B------:R-:W-:Y:S08]  /*20f0*/  HMMA.16816.F32 R72, R172.reuse, R96, R72 ;  /* 0x00000060ac48723c */ /* 0x040ff00000001848 */
[----:B------:R-:W-:Y:S01]  /*2100*/  HMMA.16816.F32 R52, R172, R98, R52 ;  /* 0x00000062ac34723c */ /* 0x000fe20000001834 */
[----:B------:R-:W-:Y:S07]  /*2110*/  LDSM.16.M88.4 R96, [R228+0x1000] ;  /* 0x00100000e460783b */ /* 0x000fee0000000200 */
[C---:B-1----:R-:W-:Y:S08]  /*2120*/  HMMA.16816.F32 R80, R176.reuse, R88, R80 ;  /* 0x00000058b050723c */ /* 0x042ff00000001850 */
[C---:B------:R-:W-:Y:S01]  /*2130*/  HMMA.16816.F32 R76, R176.reuse, R90, R76 ;  /* 0x0000005ab04c723c */ /* 0x040fe2000000184c */
[----:B------:R-:W1:Y:S07]  /*2140*/  LDSM.16.M88.4 R88, [R228+0x2000] ;  /* 0x00200000e458783b */ /* 0x000e6e0000000200 */
[C---:B------:R-:W-:Y:S08]  /*2150*/  HMMA.16816.F32 R8, R176.reuse, R92, R8 ;  /* 0x0000005cb008723c */ /* 0x040ff00000001808 */
[C---:B------:R-:W-:Y:S01]  /*2160*/  HMMA.16816.F32 R84, R176.reuse, R94, R84 ;  /* 0x0000005eb054723c */ /* 0x040fe20000001854 */
[----:B------:R-:W1:Y:S07]  /*2170*/  LDSM.16.M88.4 R92, [R228+0x1800] ;  /* 0x00180000e45c783b */ /* 0x000e6e0000000200 */
[C---:B--2---:R-:W-:Y:S08]  /*2180*/  HMMA.16816.F32 R32, R176.reuse, R60, R32 ;  /* 0x0000003cb020723c */ /* 0x044ff00000001820 */
[C---:B------:R-:W-:Y:S01]  /*2190*/  HMMA.16816.F32 R28, R176.reuse, R62, R28 ;  /* 0x0000003eb01c723c */ /* 0x040fe2000000181c */
[----:B------:R-:W2:Y:S07]  /*21a0*/  LDSM.16.M88.4 R60, [R228+0x2800] ;  /* 0x00280000e43c783b */ /* 0x000eae0000000200 */
[C---:B---3--:R-:W-:Y:S08]  /*21b0*/  HMMA.16816.F32 R48, R176.reuse, R68, R48 ;  /* 0x00000044b030723c */ /* 0x048ff00000001830 */
[C---:B------:R-:W-:Y:S01]  /*21c0*/  HMMA.16816.F32 R44, R176.reuse, R70, R44 ;  /* 0x00000046b02c723c */ /* 0x040fe2000000182c */
[----:B------:R-:W-:Y:S07]  /*21d0*/  LDSM.16.M88.4 R68, [R228+0x3000] ;  /* 0x00300000e444783b */ /* 0x000fee0000000200 */
[C---:B------:R-:W-:Y:S08]  /*21e0*/  HMMA.16816.F32 R72, R176.reuse, R108, R72 ;  /* 0x0000006cb048723c */ /* 0x040ff00000001848 */
[C---:B------:R-:W-:Y:S08]  /*21f0*/  HMMA.16816.F32 R52, R176.reuse, R110, R52 ;  /* 0x0000006eb034723c */ /* 0x040ff00000001834 */
[C---:B----4-:R-:W-:Y:S08]  /*2200*/  HMMA.16816.F32 R24, R176.reuse, R56, R24 ;  /* 0x00000038b018723c */ /* 0x050ff00000001818 */
[C---:B-----5:R-:W-:Y:S08]  /*2210*/  HMMA.16816.F32 R40, R176.reuse, R64, R40 ;  /* 0x00000040b028723c */ /* 0x060ff00000001828 */
[C---:B------:R-:W-:Y:S08]  /*2220*/  HMMA.16816.F32 R36, R176.reuse, R66, R36 ;  /* 0x00000042b024723c */ /* 0x040ff00000001824 */
[----:B------:R-:W-:Y:S01]  /*2230*/  HMMA.16816.F32 R56, R176, R58, R20 ;  /* 0x0000003ab038723c */ /* 0x000fe20000001814 */
[----:B------:R-:W3:Y:S07]  /*2240*/  LDSM.16.M88.4 R20, [R242+0xc100] ;  /* 0x00c10000f214783b */ /* 0x000eee0000000200 */
[C---:B------:R-:W-:Y:S08]  /*2250*/  HMMA.16816.F32 R16, R180.reuse, R104, R16 ;  /* 0x00000068b410723c */ /* 0x040ff00000001810 */
[C---:B------:R-:W-:Y:S08]  /*2260*/  HMMA.16816.F32 R12, R180.reuse, R106, R12 ;  /* 0x0000006ab40c723c */ /* 0x040ff0000000180c */
[C---:B-1----:R-:W-:Y:S01]  /*2270*/  HMMA.16816.F32 R64, R180.reuse, R88, R48 ;  /* 0x00000058b440723c */ /* 0x042fe20000001830 */
[----:B------:R-:W-:Y:S07]  /*2280*/  LDSM.16.M88.4 R48, [R241+0x4000] ;  /* 0x00400000f130783b */ /* 0x000fee0000000200 */
[C---:B------:R-:W-:Y:S01]  /*2290*/  HMMA.16816.F32 R44, R180.reuse, R90, R44 ;  /* 0x0000005ab42c723c */ /* 0x040fe2000000182c */
[----:B------:R-:W1:Y:S07]  /*22a0*/  LDSM.16.M88.4 R88, [R242+0xc900] ;  /* 0x00c90000f258783b */ /* 0x000e6e0000000200 */
[C---:B------:R-:W-:Y:S08]  /*22b0*/  HMMA.16816.F32 R72, R180.reuse, R92, R72 ;  /* 0x0000005cb448723c */ /* 0x040ff00000001848 */
[C---:B------:R-:W-:Y:S08]  /*22c0*/  HMMA.16816.F32 R52, R180.reuse, R94, R52 ;  /* 0x0000005eb434723c */ /* 0x040ff00000001834 */
[C---:B--2---:R-:W-:Y:S01]  /*22d0*/  HMMA.16816.F32 R92, R180.reuse, R60, R40 ;  /* 0x0000003cb45c723c */ /* 0x044fe20000001828 */
[----:B------:R-:W-:Y:S07]  /*22e0*/  LDSM.16.M88.4 R40, [R239+0xc100] ;  /* 0x00c10000ef28783b */ /* 0x000fee0000000200 */
[C---:B------:R-:W-:Y:S01]  /*22f0*/  HMMA.16816.F32 R36, R180.reuse, R62, R36 ;  /* 0x0000003eb424723c */ /* 0x040fe20000001824 */
[----:B------:R-:W2:Y:S07]  /*2300*/  LDSM.16.M88.4 R60, [R228+0x3800] ;  /* 0x00380000e43c783b */ /* 0x000eae0000000200 */
[----:B------:R-:W-:Y:S08]  /*2310*/  HMMA.16816.F32 R8, R180, R100, R8 ;  /* 0x00000064b408723c */ /* 0x000ff00000001808 */
[C---:B---3--:R-:W-:Y:S08]  /*2320*/  HMMA.16816.F32 R16, R184.reuse, R20, R16 ;  /* 0x00000014b810723c */ /* 0x048ff00000001810 */
[C---:B------:R-:W-:Y:S01]  /*2330*/  HMMA.16816.F32 R12, R184.reuse, R22, R12 ;  /* 0x00000016b80c723c */ /* 0x040fe2000000180c */
[----:B------:R-:W3:Y:S07]  /*2340*/  LDSM.16.M88.4 R20, [R241+0x4800] ;  /* 0x00480000f114783b */ /* 0x000eee0000000200 */
[----:B-1----:R-:W-:Y:S08]  /*2350*/  HMMA.16816.F32 R8, R184, R88, R8 ;  /* 0x00000058b808723c */ /* 0x002ff00000001808 */
[C---:B------:R-:W-:Y:S08]  /*2360*/  HMMA.16816.F32 R84, R180.reuse, R102, R84 ;  /* 0x00000066b454723c */ /* 0x040ff00000001854 */
[C---:B------:R-:W-:Y:S01]  /*2370*/  HMMA.16816.F32 R100, R180.reuse, R68, R32 ;  /* 0x00000044b464723c */ /* 0x040fe20000001820 */
[----:B------:R-:W-:Y:S07]  /*2380*/  LDSM.16.M88.4 R32, [R228+0x4000] ;  /* 0x00400000e420783b */ /* 0x000fee0000000200 */
[C---:B------:R-:W-:Y:S08]  /*2390*/  HMMA.16816.F32 R28, R180.reuse, R70, R28 ;  /* 0x00000046b41c723c */ /* 0x040ff0000000181c */
[C---:B------:R-:W-:Y:S08]  /*23a0*/  HMMA.16816.F32 R80, R180.reuse, R96, R80 ;  /* 0x00000060b450723c */ /* 0x040ff00000001850 */
[----:B------:R-:W-:Y:S01]  /*23b0*/  HMMA.16816.F32 R76, R180, R98, R76 ;  /* 0x00000062b44c723c */ /* 0x000fe2000000184c */
[----:B------:R-:W1:Y:S07]  /*23c0*/  LDSM.16.M88.4 R96, [R242+0xd100] ;  /* 0x00d10000f260783b */ /* 0x000e6e0000000200 */
[C---:B------:R-:W-:Y:S08]  /*23d0*/  HMMA.16816.F32 R16, R188.reuse, R48, R16 ;  /* 0x00000030bc10723c */ /* 0x040ff00000001810 */
[----:B------:R-:W-:Y:S01]  /*23e0*/  HMMA.16816.F32 R12, R188, R50, R12 ;  /* 0x00000032bc0c723c */ /* 0x000fe2000000180c */
[----:B------:R-:W-:Y:S07]  /*23f0*/  LDSM.16.M88.4 R48, [R242+0xd900] ;  /* 0x00d90000f230783b */ /* 0x000fee0000000200 */
[----:B--2---:R-:W-:Y:S01]  /*2400*/  HMMA.16816.F32 R68, R180, R60, R24 ;  /* 0x0000003cb444723c */ /* 0x004fe20000001818 */
[----:B------:R-:W2:Y:S07]  /*2410*/  LDSM.16.M88.4 R24, [R239+0xc900] ;  /* 0x00c90000ef18783b */ /* 0x000eae0000000200 */
[----:B---3--:R-:W-:Y:S08]  /*2420*/  HMMA.16816.F32 R8, R188, R20, R8 ;  /* 0x00000014bc08723c */ /* 0x008ff00000001808 */
[----:B------:R-:W-:Y:S08]  /*2430*/  HMMA.16816.F32 R16, R192, R40, R16 ;  /* 0x00000028c010723c */ /* 0x000ff00000001810 */
[----:B------:R-:W-:Y:S01]  /*2440*/  HMMA.16816.F32 R56, R180, R62, R56 ;  /* 0x0000003eb438723c */ /* 0x000fe20000001838 */
[----:B------:R-:W-:Y:S07]  /*2450*/  LDSM.16.M88.4 R60, [R228+0x4800] ;  /* 0x00480000e43c783b */ /* 0x000fee0000000200 */
[----:B------:R-:W-:Y:S01]  /*2460*/  HMMA.16816.F32 R84, R184, R90, R84 ;  /* 0x0000005ab854723c */ /* 0x000fe20000001854 */
[----:B------:R-:W-:Y:S07]  /*2470*/  LDSM.16.M88.4 R88, [R242+0xe100] ;  /* 0x00e10000f258783b */ /* 0x000fee0000000200 */
[----:B------:R-:W-:Y:S01]  /*2480*/  HMMA.16816.F32 R12, R192, R42, R12 ;  /* 0x0000002ac00c723c */ /* 0x000fe2000000180c */
[----:B------:R-:W3:Y:S07]  /*2490*/  LDSM.16.M88.4 R40, [R241+0x5000] ;  /* 0x00500000f128783b */ /* 0x000eee0000000200 */
[C---:B-1----:R-:W-:Y:S08]  /*24a0*/  HMMA.16816.F32 R80, R184.reuse, R96, R80 ;  /* 0x00000060b850723c */ /* 0x042ff00000001850 */
[----:B------:R-:W-:Y:S08]  /*24b0*/  HMMA.16816.F32 R76, R184, R98, R76 ;  /* 0x00000062b84c723c */ /* 0x000ff0000000184c */
[----:B--2---:R-:W-:Y:S08]  /*24c0*/  HMMA.16816.F32 R8, R192, R24, R8 ;  /* 0x00000018c008723c */ /* 0x004ff00000001808 */
[----:B------:R-:W-:Y:S08]  /*24d0*/  HMMA.16816.F32 R16, R212, R32, R16 ;  /* 0x00000020d410723c */ /* 0x000ff00000001810 */
[C---:B------:R-:W-:Y:S01]  /*24e0*/  HMMA.16816.F32 R84, R188.reuse, R22, R84 ;  /* 0x00000016bc54723c */ /* 0x040fe20000001854 */
[----:B------:R-:W1:Y:S07]  /*24f0*/  LDSM.16.M88.4 R20, [R239+0xd100] ;  /* 0x00d10000ef14783b */ /* 0x000e6e0000000200 */
[----:B---3--:R-:W-:Y:S08]  /*2500*/  HMMA.16816.F32 R80, R188, R40, R80 ;  /* 0x00000028bc50723c */ /* 0x008ff00000001850 */
[----:B------:R-:W-:Y:S01]  /*2510*/  HMMA.16816.F32 R8, R212, R60, R8 ;  /* 0x0000003cd408723c */ /* 0x000fe20000001808 */
[----:B------:R-:W-:-:S02]  /*2520*/  FMUL.FTZ R2, R16, c[0x0][0x320] ;  /* 0x0000c80010027a20 */ /* 0x000fc40000410000 */
[----:B------:R-:W-:Y:S02]  /*2530*/  FMUL.FTZ R3, R17, c[0x0][0x320] ;  /* 0x0000c80011037a20 */ /* 0x000fe40000410000 */
[----:B------:R-:W-:Y:S02]  /*2540*/  FMUL.FTZ R4, R18, c[0x0][0x320] ;  /* 0x0000c80012047a20 */ /* 0x000fe40000410000 */
[----:B------:R-:W-:Y:S01]  /*2550*/  FMUL.FTZ R6, R19, c[0x0][0x320] ;  /* 0x0000c80013067a20 */ /* 0x000fe20000410000 */
[----:B------:R-:W-:Y:S01]  /*2560*/  HMMA.16816.F32 R76, R188, R42, R76 ;  /* 0x0000002abc4c723c */ /* 0x000fe2000000184c */
[----:B------:R-:W2:Y:S01]  /*2570*/  LDSM.16.M88.4 R16, [R241+0x5800] ;  /* 0x00580000f110783b */ /* 0x000ea20000000200 */
[----:B------:R-:W3:Y:S06]  /*2580*/  MUFU.TANH R2, R2 ;  /* 0x0000000200027308 */ /* 0x000eec0000002400 */
[----:B------:R-:W-:Y:S01]  /*2590*/  HMMA.16816.F32 R12, R212, R34, R12 ;  /* 0x00000022d40c723c */ /* 0x000fe2000000180c */
[----:B------:R-:W-:Y:S01]  /*25a0*/  LDSM.16.M88.4 R32, [R242+0xe900] ;  /* 0x00e90000f220783b */ /* 0x000fe20000000200 */
[----:B------:R-:W4:Y:S06]  /*25b0*/  MUFU.TANH R3, R3 ;  /* 0x0000000300037308 */ /* 0x000f2c0000002400 */
[----:B------:R-:W-:Y:S01]  /*25c0*/  HMMA.16816.F32 R84, R192, R26, R84 ;  /* 0x0000001ac054723c */ /* 0x000fe20000001854 */
[----:B------:R-:W5:Y:S01]  /*25d0*/  LDSM.16.M88.4 R24, [R228+0x5000] ;  /* 0x00500000e418783b */ /* 0x000f620000000200 */
[----:B------:R-:W1:Y:S06]  /*25e0*/  MUFU.TANH R4, R4 ;  /* 0x0000000400047308 */ /* 0x000e6c0000002400 */
[C---:B------:R-:W-:Y:S02]  /*25f0*/  HMMA.16816.F32 R72, R184.reuse, R48, R72 ;  /* 0x00000030b848723c */ /* 0x040fe40000001848 */
[----:B------:R-:W2:Y:S05]  /*2600*/  MUFU.TANH R6, R6 ;  /* 0x0000000600067308 */ /* 0x000eaa0000002400 */
[----:B------:R-:W-:Y:S01]  /*2610*/  FMUL.FTZ R48, R8, c[0x0][0x320] ;  /* 0x0000c80008307a20 */ /* 0x000fe20000410000 */
[----:B------:R-:W-:Y:S01]  /*2620*/  HMMA.16816.F32 R52, R184, R50, R52 ;  /* 0x00000032b834723c */ /* 0x000fe20000001834 */
[----:B------:R-:W-:-:S02]  /*2630*/  FMUL.FTZ R49, R9, c[0x0][0x320] ;  /* 0x0000c80009317a20 */ /* 0x000fc40000410000 */
[----:B------:R-:W-:Y:S02]  /*2640*/  FMUL.FTZ R12, R12, c[0x0][0x320] ;  /* 0x0000c8000c0c7a20 */ /* 0x000fe40000410000 */
[----:B------:R-:W-:Y:S01]  /*2650*/  FMUL.FTZ R41, R13, c[0x0][0x320] ;  /* 0x0000c8000d297a20 */ /* 0x000fe20000410000 */
[----:B------:R-:W2:Y:S01]  /*2660*/  MUFU.TANH R48, R48 ;  /* 0x0000003000307308 */ /* 0x000ea20000002400 */
[----:B------:R-:W-:Y:S01]  /*2670*/  FMUL.FTZ R50, R10, c[0x0][0x320] ;  /* 0x0000c8000a327a20 */ /* 0x000fe20000410000 */
[C---:B-1----:R-:W-:Y:S01]  /*2680*/  HMMA.16816.F32 R80, R192.reuse, R20, R80 ;  /* 0x00000014c050723c */ /* 0x042fe20000001850 */
[----:B------:R-:W-:Y:S02]  /*2690*/  FMUL.FTZ R51, R11, c[0x0][0x320] ;  /* 0x0000c8000b337a20 */ /* 0x000fe40000410000 */
[----:B------:R-:W1:Y:S01]  /*26a0*/  LDSM.16.M88.4 R8, [R241+0x6000] ;  /* 0x00600000f108783b */ /* 0x000e620000000200 */
[----:B------:R-:W-:Y:S02]  /*26b0*/  FMUL.FTZ R42, R14, c[0x0][0x320] ;  /* 0x0000c8000e2a7a20 */ /* 0x000fe40000410000 */
[----:B------:R2:W1:Y:S01]  /*26c0*/  MUFU.TANH R40, R12 ;  /* 0x0000000c00287308 */ /* 0x0004620000002400 */
[----:B------:R-:W-:Y:S01]  /*26d0*/  FMUL.FTZ R43, R15, c[0x0][0x320] ;  /* 0x0000c8000f2b7a20 */ /* 0x000fe20000410000 */
[----:B------:R-:W-:Y:S01]  /*26e0*/  HMMA.16816.F32 R76, R192, R22, R76 ;  /* 0x00000016c04c723c */ /* 0x000fe2000000184c */
[----:B------:R-:W-:Y:S05]  /*26f0*/  LDSM.16.M88.4 R20, [R228+0x5800] ;  /* 0x00580000e414783b */ /* 0x000fea0000000200 */
[----:B------:R-:W1:Y:S02]  /*2700*/  MUFU.TANH R41, R41 ;  /* 0x0000002900297308 */ /* 0x000e640000002400 */
[C---:B------:R-:W-:Y:S01]  /*2710*/  HMMA.16816.F32 R64, R184.reuse, R88, R64 ;  /* 0x00000058b840723c */ /* 0x040fe20000001840 */
[----:B--2---:R-:W2:Y:S05]  /*2720*/  LDSM.16.M88.4 R12, [R239+0xd900] ;  /* 0x00d90000ef0c783b */ /* 0x004eaa0000000200 */
[----:B------:R-:W1:Y:S02]  /*2730*/  MUFU.TANH R42, R42 ;  /* 0x0000002a002a7308 */ /* 0x000e640000002400 */
[----:B------:R-:W-:Y:S06]  /*2740*/  HMMA.16816.F32 R44, R184, R90, R44 ;  /* 0x0000005ab82c723c */ /* 0x000fec000000182c */
[----:B------:R-:W1:Y:S02]  /*2750*/  MUFU.TANH R43, R43 ;  /* 0x0000002b002b7308 */ /* 0x000e640000002400 */
[----:B------:R-:W-:Y:S06]  /*2760*/  HMMA.16816.F32 R72, R188, R16, R72 ;  /* 0x00000010bc48723c */ /* 0x000fec0000001848 */
[----:B------:R-:W1:Y:S02]  /*2770*/  MUFU.TANH R49, R49 ;  /* 0x0000003100317308 */ /* 0x000e640000002400 */
[----:B-----5:R-:W-:Y:S06]  /*2780*/  HMMA.16816.F32 R80, R212, R24, R80 ;  /* 0x00000018d450723c */ /* 0x020fec0000001850 */
[----:B------:R-:W1:Y:S02]  /*2790*/  MUFU.TANH R50, R50 ;  /* 0x0000003200327308 */ /* 0x000e640000002400 */
[----:B------:R-:W-:Y:S06]  /*27a0*/  HMMA.16816.F32 R92, R184, R32, R92 ;  /* 0x00000020b85c723c */ /* 0x000fec000000185c */
[----:B------:R-:W1:Y:S02]  /*27b0*/  MUFU.TANH R51, R51 ;  /* 0x0000003300337308 */ /* 0x000e640000002400 */
[----:B------:R-:W-:Y:S01]  /*27c0*/  HMMA.16816.F32 R52, R188, R18, R52 ;  /* 0x00000012bc34723c */ /* 0x000fe20000001834 */
[----:B------:R-:W-:Y:S07]  /*27d0*/  LDSM.16.M88.4 R16, [R242+0xf100] ;  /* 0x00f10000f210783b */ /* 0x000fee0000000200 */
[----:B------:R-:W-:Y:S01]  /*27e0*/  HMMA.16816.F32 R76, R212, R26, R76 ;  /* 0x0000001ad44c723c */ /* 0x000fe2000000184c */
[----:B------:R-:W5:Y:S01]  /*27f0*/  LDSM.16.M88.4 R24, [R239+0xe100] ;  /* 0x00e10000ef18783b */ /* 0x000f620000000200 */
[----:B------:R-:W-:-:S02]  /*2800*/  FMUL.FTZ R80, R80, c[0x0][0x320] ;  /* 0x0000c80050507a20 */ /* 0x000fc40000410000 */
[----:B------:R-:W-:Y:S02]  /*2810*/  FMUL.FTZ R81, R81, c[0x0][0x320] ;  /* 0x0000c80051517a20 */ /* 0x000fe40000410000 */
[----:B------:R-:W-:Y:S02]  /*2820*/  FMUL.FTZ R82, R82, c[0x0][0x320] ;  /* 0x0000c80052527a20 */ /* 0x000fe40000410000 */
[----:B------:R-:W-:Y:S01]  /*2830*/  HMMA.16816.F32 R36, R184, R34, R36 ;  /* 0x00000022b824723c */ /* 0x000fe20000001824 */
[----:B------:R-:W3:Y:S01]  /*2840*/  LDSM.16.M88.4 R32, [R241+0x6800] ;  /* 0x00680000f120783b */ /* 0x000ee20000000200 */
[----:B------:R-:W-:Y:S01]  /*2850*/  FMUL.FTZ R83, R83, c[0x0][0x320] ;  /* 0x0000c80053537a20 */ /* 0x000fe20000410000 */
[----:B------:R-:W2:Y:S05]  /*2860*/  MUFU.TANH R80, R80 ;  /* 0x0000005000507308 */ /* 0x000eaa0000002400 */
[C---:B-1----:R-:W-:Y:S03]  /*2870*/  HMMA.16816.F32 R64, R188.reuse, R8, R64 ;  /* 0x00000008bc40723c */ /* 0x042fe60000001840 */
[----:B------:R-:W1:Y:S05]  /*2880*/  MUFU.TANH R81, R81 ;  /* 0x0000005100517308 */ /* 0x000e6a0000002400 */
[----:B------:R-:W-:Y:S01]  /*2890*/  HMMA.16816.F32 R44, R188, R10, R44 ;  /* 0x0000000abc2c723c */ /* 0x000fe2000000182c */
[----:B------:R-:W1:Y:S01]  /*28a0*/  LDSM.16.M88.4 R8, [R239+0xe900] ;  /* 0x00e90000ef08783b */ /* 0x000e620000000200 */
[----:B------:R-:W-:Y:S01]  /*28b0*/  FMUL.FTZ R76, R76, c[0x0][0x320] ;  /* 0x0000c8004c4c7a20 */ /* 0x000fe20000410000 */
[----:B------:R-:W1:Y:S01]  /*28c0*/  MUFU.TANH R82, R82 ;  /* 0x0000005200527308 */ /* 0x000e620000002400 */
[----:B------:R-:W-:-:S02]  /*28d0*/  FMUL.FTZ R77, R77, c[0x0][0x320] ;  /* 0x0000c8004d4d7a20 */ /* 0x000fc40000410000 */
[----:B------:R-:W-:Y:S02]  /*28e0*/  FMUL.FTZ R78, R78, c[0x0][0x320] ;  /* 0x0000c8004e4e7a20 */ /* 0x000fe40000410000 */
[C---:B--2---:R-:W-:Y:S01]  /*28f0*/  HMMA.16816.F32 R72, R192.reuse, R12, R72 ;  /* 0x0000000cc048723c */ /* 0x044fe20000001848 */
[----:B------:R-:W-:Y:S02]  /*2900*/  FMUL.FTZ R79, R79, c[0x0][0x320] ;  /* 0x0000c8004f4f7a20 */ /* 0x000fe40000410000 */
[----:B------:R-:W2:Y:S05]  /*2910*/  MUFU.TANH R83, R83 ;  /* 0x0000005300537308 */ /* 0x000eaa0000002400 */
[C---:B------:R-:W-:Y:S01]  /*2920*/  HMMA.16816.F32 R52, R192.reuse, R14, R52 ;  /* 0x0000000ec034723c */ /* 0x040fe20000001834 */
[----:B------:R-:W1:Y:S02]  /*2930*/  LDSM.16.M88.4 R12, [R228+0x6000] ;  /* 0x00600000e40c783b */ /* 0x000e640000000200 */
[----:B------:R-:W1:Y:S05]  /*2940*/  MUFU.TANH R76, R76 ;  /* 0x0000004c004c7308 */ /* 0x000e6a0000002400 */
[----:B-----5:R-:W-:Y:S03]  /*2950*/  HMMA.16816.F32 R64, R192, R24, R64 ;  /* 0x00000018c040723c */ /* 0x020fe60000001840 */
[----:B------:R-:W1:Y:S05]  /*2960*/  MUFU.TANH R77, R77 ;  /* 0x0000004d004d7308 */ /* 0x000e6a0000002400 */
[----:B---3--:R-:W-:Y:S03]  /*2970*/  HMMA.16816.F32 R92, R188, R32, R92 ;  /* 0x00000020bc5c723c */ /* 0x008fe6000000185c */
[----:B------:R-:W3:Y:S05]  /*2980*/  MUFU.TANH R78, R78 ;  /* 0x0000004e004e7308 */ /* 0x000eea0000002400 */
[----:B------:R-:W-:Y:S01]  /*2990*/  HMMA.16816.F32 R44, R192, R26, R44 ;  /* 0x0000001ac02c723c */ /* 0x000fe2000000182c */
[----:B------:R-:W5:Y:S02]  /*29a0*/  LDSM.16.M88.4 R24, [R242+0xf900] ;  /* 0x00f90000f218783b */ /* 0x000f640000000200 */
[----:B------:R-:W1:Y:S05]  /*29b0*/  MUFU.TANH R146, R79 ;  /* 0x0000004f00927308 */ /* 0x000e6a0000002400 */
[----:B------:R-:W-:Y:S08]  /*29c0*/  HMMA.16816.F32 R36, R188, R34, R36 ;  /* 0x00000022bc24723c */ /* 0x000ff00000001824 */
[----:B------:R-:W-:Y:S08]  /*29d0*/  HMMA.16816.F32 R72, R212, R20, R72 ;  /* 0x00000014d448723c */ /* 0x000ff00000001848 */
[----:B------:R-:W-:Y:S08]  /*29e0*/  HMMA.16816.F32 R100, R184, R16, R100 ;  /* 0x00000010b864723c */ /* 0x000ff00000001864 */
[----:B------:R-:W-:Y:S01]  /*29f0*/  HMMA.16816.F32 R52, R212, R22, R52 ;  /* 0x00000016d434723c */ /* 0x000fe20000001834 */
[----:B------:R-:W2:Y:S07]  /*2a00*/  LDSM.16.M88.4 R20, [R241+0x7000] ;  /* 0x00700000f114783b */ /* 0x000eae0000000200 */
[----:B------:R-:W-:Y:S01]  /*2a10*/  HMMA.16816.F32 R28, R184, R18, R28 ;  /* 0x00000012b81c723c */ /* 0x000fe2000000181c */
[----:B------:R-:W2:Y:S01]  /*2a20*/  LDSM.16.M88.4 R16, [R228+0x6800] ;  /* 0x00680000e410783b */ /* 0x000ea20000000200 */
[----:B------:R-:W-:-:S02]  /*2a30*/  FMUL.FTZ R72, R72, c[0x0][0x320] ;  /* 0x0000c80048487a20 */ /* 0x000fc40000410000 */
[----:B------:R-:W-:Y:S02]  /*2a40*/  FMUL.FTZ R32, R74, c[0x0][0x320] ;  /* 0x0000c8004a207a20 */ /* 0x000fe40000410000 */
[----:B------:R-:W-:Y:S02]  /*2a50*/  FMUL.FTZ R73, R73, c[0x0][0x320] ;  /* 0x0000c80049497a20 */ /* 0x000fe40000410000 */
[C---:B-1----:R-:W-:Y:S01]  /*2a60*/  HMMA.16816.F32 R92, R192.reuse, R8, R92 ;  /* 0x00000008c05c723c */ /* 0x042fe2000000185c */
[----:B------:R-:W-:Y:S01]  /*2a70*/  FMUL.FTZ R75, R75, c[0x0][0x320] ;  /* 0x0000c8004b4b7a20 */ /* 0x000fe20000410000 */
[----:B------:R-:W1:Y:S06]  /*2a80*/  MUFU.TANH R72, R72 ;  /* 0x0000004800487308 */ /* 0x000e6c0000002400 */
[----:B------:R-:W-:Y:S01]  /*2a90*/  HMMA.16816.F32 R36, R192, R10, R36 ;  /* 0x0000000ac024723c */ /* 0x000fe20000001824 */
[----:B------:R-:W1:Y:S01]  /*2aa0*/  LDSM.16.M88.4 R8, [R241+0x7800] ;  /* 0x00780000f108783b */ /* 0x000e620000000200 */
[----:B------:R-:W-:Y:S01]  /*2ab0*/  FMUL.FTZ R33, R53, c[0x0][0x320] ;  /* 0x0000c80035217a20 */ /* 0x000fe20000410000 */
[----:B------:R-:W1:Y:S01]  /*2ac0*/  MUFU.TANH R145, R73 ;  /* 0x0000004900917308 */ /* 0x000e620000002400 */
[----:B------:R-:W-:-:S02]  /*2ad0*/  FMUL.FTZ R52, R52, c[0x0][0x320] ;  /* 0x0000c80034347a20 */ /* 0x000fc40000410000 */
[----:B------:R-:W-:Y:S02]  /*2ae0*/  FMUL.FTZ R54, R54, c[0x0][0x320] ;  /* 0x0000c80036367a20 */ /* 0x000fe40000410000 */
[C---:B------:R-:W-:Y:S01]  /*2af0*/  HMMA.16816.F32 R64, R212.reuse, R12, R64 ;  /* 0x0000000cd440723c */ /* 0x040fe20000001840 */
[----:B------:R-:W-:Y:S02]  /*2b00*/  FMUL.FTZ R55, R55, c[0x0][0x320] ;  /* 0x0000c80037377a20 */ /* 0x000fe40000410000 */
[----:B------:R-:W1:Y:S05]  /*2b10*/  MUFU.TANH R32, R32 ;  /* 0x0000002000207308 */ /* 0x000e6a0000002400 */
[----:B------:R-:W-:Y:S01]  /*2b20*/  HMMA.16816.F32 R44, R212, R14, R44 ;  /* 0x0000000ed42c723c */ /* 0x000fe2000000182c */
[----:B------:R-:W1:Y:S02]  /*2b30*/  LDSM.16.M88.4 R12, [R239+0xf100] ;  /* 0x00f10000ef0c783b */ /* 0x000e640000000200 */
[----:B------:R-:W1:Y:S05]  /*2b40*/  MUFU.TANH R151, R75 ;  /* 0x0000004b00977308 */ /* 0x000e6a0000002400 */
[C---:B-----5:R-:W-:Y:S03]  /*2b50*/  HMMA.16816.F32 R68, R184.reuse, R24, R68 ;  /* 0x00000018b844723c */ /* 0x060fe60000001844 */
[----:B------:R-:W1:Y:S05]  /*2b60*/  MUFU.TANH R147, R52 ;  /* 0x0000003400937308 */ /* 0x000e6a0000002400 */
[----:B------:R-:W-:Y:S01]  /*2b70*/  HMMA.16816.F32 R56, R184, R26, R56 ;  /* 0x0000001ab838723c */ /* 0x000fe20000001838 */
[----:B------:R-:W-:-:S02]  /*2b80*/  FMUL.FTZ R65, R65, c[0x0][0x320] ;  /* 0x0000c80041417a20 */ /* 0x000fc40000410000 */
[----:B------:R-:W-:Y:S01]  /*2b90*/  FMUL.FTZ R67, R67, c[0x0][0x320] ;  /* 0x0000c80043437a20 */ /* 0x000fe20000410000 */
[----:B------:R-:W1:Y:S01]  /*2ba0*/  MUFU.TANH R33, R33 ;  /* 0x0000002100217308 */ /* 0x000e620000002400 */
[----:B------:R-:W-:Y:S02]  /*2bb0*/  FMUL.FTZ R219, R66, c[0x0][0x320] ;  /* 0x0000c80042db7a20 */ /* 0x000fe40000410000 */
[----:B------:R-:W-:Y:S01]  /*2bc0*/  FMUL.FTZ R64, R64, c[0x0][0x320] ;  /* 0x0000c80040407a20 */ /* 0x000fe20000410000 */
[----:B--2---:R-:W-:Y:S01]  /*2bd0*/  HMMA.16816.F32 R100, R188, R20, R100 ;  /* 0x00000014bc64723c */ /* 0x004fe20000001864 */
[----:B------:R-:W-:Y:S02]  /*2be0*/  FMUL.FTZ R44, R44, c[0x0][0x320] ;  /* 0x0000c8002c2c7a20 */ /* 0x000fe40000410000 */
[----:B------:R-:W-:Y:S01]  /*2bf0*/  FMUL.FTZ R45, R45, c[0x0][0x320] ;  /* 0x0000c8002d2d7a20 */ /* 0x000fe20000410000 */
[----:B------:R-:W2:Y:S01]  /*2c00*/  MUFU.TANH R134, R65 ;  /* 0x0000004100867308 */ /* 0x000ea20000002400 */
[----:B------:R-:W-:-:S02]  /*2c10*/  FMUL.FTZ R46, R46, c[0x0][0x320] ;  /* 0x0000c8002e2e7a20 */ /* 0x000fc40000410000 */
[----:B------:R-:W-:Y:S01]  /*2c20*/  FMUL.FTZ R47, R47, c[0x0][0x320] ;  /* 0x0000c8002f2f7a20 */ /* 0x000fe20000410000 */
[----:B------:R-:W-:Y:S04]  /*2c30*/  HMMA.16816.F32 R92, R212, R16, R92 ;  /* 0x00000010d45c723c */ /* 0x000fe8000000185c */
[----:B------:R5:W1:Y:S04]  /*2c40*/  MUFU.TANH R169, R67 ;  /* 0x0000004300a97308 */ /* 0x000a680000002400 */
[----:B------:R-:W-:Y:S01]  /*2c50*/  HMMA.16816.F32 R28, R188, R22, R28 ;  /* 0x00000016bc1c723c */ /* 0x000fe2000000181c */
[----:B------:R-:W-:Y:S03]  /*2c60*/  LDSM.16.M88.4 R20, [R228+0x7000] ;  /* 0x00700000e414783b */ /* 0x000fe60000000200 */
[----:B------:R2:W2:Y:S04]  /*2c70*/  MUFU.TANH R144, R54 ;  /* 0x0000003600907308 */ /* 0x0004a80000002400 */
[----:B------:R-:W-:Y:S01]  /*2c80*/  HMMA.16816.F32 R36, R212, R18, R36 ;  /* 0x00000012d424723c */ /* 0x000fe20000001824 */
[----:B------:R-:W2:Y:S03]  /*2c90*/  LDSM.16.M88.4 R16, [R239+0xf900] ;  /* 0x00f90000ef10783b */ /* 0x000ea60000000200 */
[----:B------:R2:W2:Y:S04]  /*2ca0*/  MUFU.TANH R142, R55 ;  /* 0x00000037008e7308 */ /* 0x0004a80000002400 */
[----:B-1----:R-:W-:Y:S01]  /*2cb0*/  HMMA.16816.F32 R68, R188, R8, R68 ;  /* 0x00000008bc44723c */ /* 0x002fe20000001844 */
[----:B------:R-:W-:-:S02]  /*2cc0*/  FMUL.FTZ R92, R92, c[0x0][0x320] ;  /* 0x0000c8005c5c7a20 */ /* 0x000fc40000410000 */
[----:B------:R-:W-:Y:S01]  /*2cd0*/  FMUL.FTZ R93, R93, c[0x0][0x320] ;  /* 0x0000c8005d5d7a20 */ /* 0x000fe20000410000 */
[----:B------:R1:W1:Y:S01]  /*2ce0*/  MUFU.TANH R140, R64 ;  /* 0x00000040008c7308 */ /* 0x0002620000002400 */
[----:B------:R-:W-:Y:S02]  /*2cf0*/  FMUL.FTZ R94, R94, c[0x0][0x320] ;  /* 0x0000c8005e5e7a20 */ /* 0x000fe40000410000 */
[----:B------:R-:W-:Y:S01]  /*2d00*/  FMUL.FTZ R95, R95, c[0x0][0x320] ;  /* 0x0000c8005f5f7a20 */ /* 0x000fe20000410000 */
[----:B------:R-:W-:Y:S04]  /*2d10*/  HMMA.16816.F32 R56, R188, R10, R56 ;  /* 0x0000000abc38723c */ /* 0x000fe80000001838 */
[----:B------:R-:W1:Y:S04]  /*2d20*/  MUFU.TANH R219, R219 ;  /* 0x000000db00db7308 */ /* 0x000e680000002400 */
[----:B------:R-:W-:Y:S01]  /*2d30*/  HMMA.16816.F32 R100, R192, R12, R100 ;  /* 0x0000000cc064723c */ /* 0x000fe20000001864 */
[----:B------:R-:W-:-:S02]  /*2d40*/  FMUL.FTZ R36, R36, c[0x0][0x320] ;  /* 0x0000c80024247a20 */ /* 0x000fc40000410000 */
[----:B------:R-:W-:Y:S01]  /*2d50*/  FMUL.FTZ R37, R37, c[0x0][0x320] ;  /* 0x0000c80025257a20 */ /* 0x000fe20000410000 */
[----:B------:R1:W1:Y:S01]  /*2d60*/  MUFU.TANH R167, R44 ;  /* 0x0000002c00a77308 */ /* 0x0002620000002400 */
[----:B------:R-:W-:Y:S02]  /*2d70*/  FMUL.FTZ R38, R38, c[0x0][0x320] ;  /* 0x0000c80026267a20 */ /* 0x000fe40000410000 */
[----:B------:R-:W-:Y:S01]  /*2d80*/  FMUL.FTZ R39, R39, c[0x0][0x320] ;  /* 0x0000c80027277a20 */ /* 0x000fe20000410000 */
[----:B------:R-:W-:Y:S01]  /*2d90*/  HMMA.16816.F32 R28, R192, R14, R28 ;  /* 0x0000000ec01c723c */ /* 0x000fe2000000181c */
[----:B------:R-:W1:Y:S01]  /*2da0*/  LDSM.16.M88.4 R12, [R228+0x7800] ;  /* 0x00780000e40c783b */ /* 0x000e620000000200 */
[----:B------:R-:W-:-:S04]  /*2db0*/  DEPBAR.LE SB0, 0x0 ;  /* 0x000080000000791a */ /* 0x000fc80000000000 */
[----:B------:R1:W1:Y:S02]  /*2dc0*/  MUFU.TANH R66, R45 ;  /* 0x0000002d00427308 */ /* 0x0002640000002400 */
[----:B------:R-:W-:Y:S06]  /*2dd0*/  HMMA.16816.F32 R84, R212, R62, R84 ;  /* 0x0000003ed454723c */ /* 0x000fec0000001854 */
[----:B------:R1:W1:Y:S02]  /*2de0*/  MUFU.TANH R217, R46 ;  /* 0x0000002e00d97308 */ /* 0x0002640000002400 */
[C---:B--2---:R-:W-:Y:S06]  /*2df0*/  HMMA.16816.F32 R68, R192.reuse, R16, R68 ;  /* 0x00000010c044723c */ /* 0x044fec0000001844 */
[----:B------:R2:W1:Y:S02]  /*2e00*/  MUFU.TANH R197, R47 ;  /* 0x0000002f00c57308 */ /* 0x0004640000002400 */
[----:B------:R-:W-:Y:S06]  /*2e10*/  HMMA.16816.F32 R56, R192, R18, R56 ;  /* 0x00000012c038723c */ /* 0x000fec0000001838 */
[----:B------:R2:W1:Y:S02]  /*2e20*/  MUFU.TANH R211, R92 ;  /* 0x0000005c00d37308 */ /* 0x0004640000002400 */
[----:B------:R-:W-:Y:S01]  /*2e30*/  HMMA.16816.F32 R100, R212, R20, R100 ;  /* 0x00000014d464723c */ /* 0x000fe20000001864 */
[----:B------:R-:W-:-:S02]  /*2e40*/  FMUL.FTZ R60, R84, c[0x0][0x320] ;  /* 0x0000c800543c7a20 */ /* 0x000fc40000410000 */
[----:B------:R-:W-:Y:S02]  /*2e50*/  FMUL.FTZ R61, R85, c[0x0][0x320] ;  /* 0x0000c800553d7a20 */ /* 0x000fe40000410000 */
[----:B------:R-:W-:Y:S01]  /*2e60*/  FMUL.FTZ R62, R86, c[0x0][0x320] ;  /* 0x0000c800563e7a20 */ /* 0x000fe20000410000 */
[----:B------:R2:W2:Y:S01]  /*2e70*/  MUFU.TANH R209, R93 ;  /* 0x0000005d00d17308 */ /* 0x0004a20000002400 */
[----:B------:R-:W-:Y:S01]  /*2e80*/  FMUL.FTZ R63, R87, c[0x0][0x320] ;  /* 0x0000c800573f7a20 */ /* 0x000fe20000410000 */
[C---:B------:R-:W-:Y:S06]  /*2e90*/  HMMA.16816.F32 R28, R212.reuse, R22, R28 ;  /* 0x00000016d41c723c */ /* 0x040fec000000181c */
[----:B------:R-:W2:Y:S02]  /*2ea0*/  MUFU.TANH R60, R60 ;  /* 0x0000003c003c7308 */ /* 0x000ea40000002400 */
[C---:B-1----:R-:W-:Y:S06]  /*2eb0*/  HMMA.16816.F32 R68, R212.reuse, R12, R68 ;  /* 0x0000000cd444723c */ /* 0x042fec0000001844 */
[----:B------:R-:W1:Y:S02]  /*2ec0*/  MUFU.TANH R61, R61 ;  /* 0x0000003d003d7308 */ /* 0x000e640000002400 */
[----:B------:R-:W-:Y:S01]  /*2ed0*/  HMMA.16816.F32 R56, R212, R14, R56 ;  /* 0x0000000ed438723c */ /* 0x000fe20000001838 */
[----:B------:R-:W-:-:S02]  /*2ee0*/  FMUL.FTZ R100, R100, c[0x0][0x320] ;  /* 0x0000c80064647a20 */ /* 0x000fc40000410000 */
[----:B------:R-:W-:Y:S02]  /*2ef0*/  FMUL.FTZ R101, R101, c[0x0][0x320] ;  /* 0x0000c80065657a20 */ /* 0x000fe40000410000 */
[----:B------:R-:W-:Y:S01]  /*2f00*/  FMUL.FTZ R102, R102, c[0x0][0x320] ;  /* 0x0000c80066667a20 */ /* 0x000fe20000410000 */
[----:B------:R-:W1:Y:S01]  /*2f10*/  MUFU.TANH R62, R62 ;  /* 0x0000003e003e7308 */ /* 0x000e620000002400 */
[----:B------:R-:W-:Y:S02]  /*2f20*/  FMUL.FTZ R103, R103, c[0x0][0x320] ;  /* 0x0000c80067677a20 */ /* 0x000fe40000410000 */
[----:B------:R-:W-:Y:S02]  /*2f30*/  FMUL.FTZ R28, R28, c[0x0][0x320] ;  /* 0x0000c8001c1c7a20 */ /* 0x000fe40000410000 */
[----:B------:R-:W-:Y:S02]  /*2f40*/  FMUL.FTZ R29, R29, c[0x0][0x320] ;  /* 0x0000c8001d1d7a20 */ /* 0x000fe40000410000 */
[----:B------:R-:W-:Y:S01]  /*2f50*/  FMUL.FTZ R30, R30, c[0x0][0x320] ;  /* 0x0000c8001e1e7a20 */ /* 0x000fe20000410000 */
[----:B------:R-:W1:Y:S01]  /*2f60*/  MUFU.TANH R63, R63 ;  /* 0x0000003f003f7308 */ /* 0x000e620000002400 */
[----:B------:R-:W-:-:S02]  /*2f70*/  FMUL.FTZ R31, R31, c[0x0][0x320] ;  /* 0x0000c8001f1f7a20 */ /* 0x000fc40000410000 */
[----:B-----5:R-:W-:Y:S02]  /*2f80*/  FMUL.FTZ R67, R70, c[0x0][0x320] ;  /* 0x0000c80046437a20 */ /* 0x020fe40000410000 */
[----:B------:R-:W-:Y:S02]  /*2f90*/  FMUL.FTZ R65, R71, c[0x0][0x320] ;  /* 0x0000c80047417a20 */ /* 0x000fe40000410000 */
[----:B------:R-:W-:Y:S01]  /*2fa0*/  FMUL.FTZ R68, R68, c[0x0][0x320] ;  /* 0x0000c80044447a20 */ /* 0x000fe20000410000 */
[----:B------:R1:W1:Y:S01]  /*2fb0*/  MUFU.TANH R203, R94 ;  /* 0x0000005e00cb7308 */ /* 0x0002620000002400 */
[----:B------:R-:W-:Y:S02]  /*2fc0*/  FMUL.FTZ R69, R69, c[0x0][0x320] ;  /* 0x0000c80045457a20 */ /* 0x000fe40000410000 */
[----:B------:R-:W-:Y:S02]  /*2fd0*/  FMUL.FTZ R10, R58, c[0x0][0x320] ;  /* 0x0000c8003a0a7a20 */ /* 0x000fe40000410000 */
[----:B------:R-:W-:-:S02]  /*2fe0*/  FMUL.FTZ R8, R59, c[0x0][0x320] ;  /* 0x0000c8003b087a20 */ /* 0x000fc40000410000 */
[----:B------:R-:W-:Y:S01]  /*2ff0*/  FMUL.FTZ R56, R56, c[0x0][0x320] ;  /* 0x0000c80038387a20 */ /* 0x000fe20000410000 */
[----:B------:R1:W1:Y:S01]  /*3000*/  MUFU.TANH R201, R95 ;  /* 0x0000005f00c97308 */ /* 0x0002620000002400 */
[----:B------:R-:W-:-:S07]  /*3010*/  FMUL.FTZ R57, R57, c[0x0][0x320] ;  /* 0x0000c80039397a20 */ /* 0x000fce0000410000 */
[----:B------:R1:W1:Y:S08]  /*3020*/  MUFU.TANH R207, R36 ;  /* 0x0000002400cf7308 */ /* 0x0002700000002400 */
        /* <DEDUP_REMOVED lines=13> */
[----:B------:R-:W1:Y:S08]  /*3100*/  MUFU.TANH R67, R67 ;  /* 0x0000004300437308 */ /* 0x000e700000002400 */
[----:B------:R-:W1:Y:S08]  /*3110*/  MUFU.TANH R65, R65 ;  /* 0x0000004100417308 */ /* 0x000e700000002400 */
[----:B------:R1:W1:Y:S08]  /*3120*/  MUFU.TANH R135, R56 ;  /* 0x0000003800877308 */ /* 0x0002700000002400 */
[----:B------:R1:W1:Y:S08]  /*3130*/  MUFU.TANH R133, R57 ;  /* 0x0000003900857308 */ /* 0x0002700000002400 */
[----:B------:R-:W1:Y:S08]  /*3140*/  MUFU.TANH R10, R10 ;  /* 0x0000000a000a7308 */ /* 0x000e700000002400 */
[----:B------:R-:W1:Y:S01]  /*3150*/  MUFU.TANH R8, R8 ;  /* 0x0000000800087308 */ /* 0x000e620000002400 */
[----:B------:R-:W-:Y:S06]  /*3160*/  BAR.SYNC.DEFER_BLOCKING 0x0 ;  /* 0x0000000000007b1d */ /* 0x000fec0000010000 */
[----:B------:R-:W-:Y:S05]  /*3170*/  @!P1 BRA `(.L_x_23) ;  /* 0x0000025000009947 */ /* 0x000fea0003800000 */
[----:B--234-:R-:W-:-:S04]  /*3180*/  ULEA.HI.SX32 UR5, UR18, 0xfffffffe, 0x19 ;  /* 0xfffffffe12057891 */ /* 0x01cfc8000f8fca3f */
        /* <DEDUP_REMOVED lines=13> */
[----:B------:R-:W-:Y:S02]  /*3260*/  IADD3 R20, P4, P2, R20, 0x80, R24 ;  /* 0x0000008014147810 */ /* 0x000fe40007a9e018 */
[----:B------:R-:W-:Y:S01]  /*3270*/  IADD3 R22, P5, R24, UR5, RZ ;  /* 0x0000000518167c10 */ /* 0x000fe2000ffbe0ff */
[----:B------:R-:W-:Y:S01]  /*3280*/  @!PT LDS RZ, [RZ] ;  /* 0x00000000fffff984 */ /* 0x000fe20000000800 */
[----:B------:R-:W-:Y:S01]  /*3290*/  @!PT LDS RZ, [RZ] ;  /* 0x00000000fffff984 */ /* 0x000fe20000000800 */
[----:B------:R-:W-:Y:S01]  /*32a0*/  @!PT LDS RZ, [RZ] ;  /* 0x00000000fffff984 */ /* 0x000fe20000000800 */
[----:B------:R2:W-:Y:S01]  /*32b0*/  LDGSTS.E.BYPASS.LTC128B.128 [R243+0x8100], [R24.64], !P3 ;  /* 0x0810000018f37fae */ /* 0x0005e2000d901d50 */
[----:B------:R-:W-:Y:S02]  /*32c0*/  IADD3.X R21, RZ, UR6, R25, P4, P2 ;  /* 0x00000006ff157c10 */ /* 0x000fe4000a7e4419 */
[----:B------:R-:W-:Y:S01]  /*32d0*/  IADD3.X R23, R25, UR6, RZ, P5, !PT ;  /* 0x0000000619177c10 */ /* 0x000fe2000affe4ff */
[----:B------:R2:W-:Y:S01]  /*32e0*/  LDGSTS.E.BYPASS.LTC128B.128 [R243+0xc100], [R24.64+0x80], !P0 ;  /* 0x0c10008018f37fae */ /* 0x0005e2000c101d50 */
[----:B------:R-:W-:-:S02]  /*32f0*/  IADD3 R18, P2, R22, UR5, RZ ;  /* 0x0000000516127c10 */ /* 0x000fc4000ff5e0ff */
[----:B------:R-:W-:Y:S01]  /*3300*/  IADD3 R16, P5, R22, UR7, RZ ;  /* 0x0000000716107c10 */ /* 0x000fe2000ffbe0ff */
[----:B------:R2:W-:Y:S01]  /*3310*/  LDGSTS.E.BYPASS.LTC128B.128 [R243+0x9100], [R22.64], !P3 ;  /* 0x0910000016f37fae */ /* 0x0005e2000d901d50 */
[C---:B------:R-:W-:Y:S02]  /*3320*/  IADD3.X R19, R23.reuse, UR6, RZ, P2, !PT ;  /* 0x0000000617137c10 */ /* 0x040fe400097fe4ff */
[C---:B------:R-:W-:Y:S01]  /*3330*/  IADD3 R14, P4, R18.reuse, UR5, RZ ;  /* 0x00000005120e7c10 */ /* 0x040fe2000ff9e0ff */
[----:B------:R2:W-:Y:S01]  /*3340*/  LDGSTS.E.BYPASS.LTC128B.128 [R243+0xd100], [R20.64], !P0 ;  /* 0x0d10000014f37fae */ /* 0x0005e2000c101d50 */
[----:B------:R-:W-:Y:S02]  /*3350*/  IADD3 R12, P2, R18, UR7, RZ ;  /* 0x00000007120c7c10 */ /* 0x000fe4000ff5e0ff */
[----:B------:R-:W-:Y:S01]  /*3360*/  IADD3.X R17, R23, UR4, RZ, P5, !PT ;  /* 0x0000000417117c10 */ /* 0x000fe2000affe4ff */
[----:B------:R2:W-:Y:S01]  /*3370*/  LDGSTS.E.BYPASS.LTC128B.128 [R243+0xa100], [R18.64], !P3 ;  /* 0x0a10000012f37fae */ /* 0x0005e2000d901d50 */
[----:B------:R-:W-:-:S02]  /*3380*/  IADD3.X R15, R19, UR6, RZ, P4, !PT ;  /* 0x00000006130f7c10 */ /* 0x000fc4000a7fe4ff */
[----:B------:R-:W-:Y:S01]  /*3390*/  IADD3.X R13, R19, UR4, RZ, P2, !PT ;  /* 0x00000004130d7c10 */ /* 0x000fe200097fe4ff */
[----:B------:R2:W-:Y:S04]  /*33a0*/  LDGSTS.E.BYPASS.LTC128B.128 [R243+0xe100], [R16.64], !P0 ;  /* 0x0e10000010f37fae */ /* 0x0005e8000c101d50 */
[----:B------:R2:W-:Y:S04]  /*33b0*/  LDGSTS.E.BYPASS.LTC128B.128 [R243+0xb100], [R14.64], !P3 ;  /* 0x0b1000000ef37fae */ /* 0x0005e8000d901d50 */
[----:B------:R2:W-:Y:S02]  /*33c0*/  LDGSTS.E.BYPASS.LTC128B.128 [R243+0xf100], [R12.64], !P0 ;  /* 0x0f1000000cf37fae */ /* 0x0005e4000c101d50 */
.L_x_23:
[----:B--234-:R-:W-:Y:S01]  /*33d0*/  LOP3.LUT R113, R113, 0xffffffe0, RZ, 0xc0, !PT ;  /* 0xffffffe071717812 */ /* 0x01cfe200078ec0ff */
[----:B------:R-:W-:Y:S01]  /*33e0*/  IMAD.MOV.U32 R12, RZ, RZ, -0x2 ;  /* 0xfffffffeff0c7424 */ /* 0x000fe200078e00ff */
[----:B------:R-:W0:Y:S01]  /*33f0*/  LDGDEPBAR ;  /* 0x00000000000079af */ /* 0x000e220000000000 */
[----:B------:R-:W-:-:S02]  /*3400*/  IMAD.SHL.U32 R240, R0, 0x2, RZ ;  /* 0x0000000200f07824 */ /* 0x000fc400078e00ff */
[----:B------:R-:W-:Y:S02]  /*3410*/  IMAD.IADD R112, R112, 0x1, -R113 ;  /* 0x0000000170707824 */ /* 0x000fe400078e0a71 */
[--C-:B------:R-:W-:Y:S01]  /*3420*/  IMAD R238, R7, 0x2, R240.reuse ;  /* 0x0000000207ee7824 */ /* 0x100fe200078e02f0 */
[----:B------:R-:W-:Y:S01]  /*3430*/  LDSM.16.MT88.4 R124, [R240+0x100] ;  /* 0x00010000f07c783b */ /* 0x000fe20000004200 */
[C---:B------:R-:W-:Y:S01]  /*3440*/  IMAD R237, R5.reuse, 0x2, R240 ;  /* 0x0000000205ed7824 */ /* 0x040fe200078e02f0 */
[----:B------:R-:W-:Y:S01]  /*3450*/  SHF.R.S32.HI R9, RZ, 0x1f, R112 ;  /* 0x0000001fff097819 */ /* 0x000fe20000011470 */
[----:B------:R-:W-:Y:S01]  /*3460*/  IMAD R236, R5, 0x2, R238 ;  /* 0x0000000205ec7824 */ /* 0x000fe200078e02ee */
[----:B------:R-:W-:Y:S02]  /*3470*/  LDSM.16.MT88.4 R116, [R238+0x100] ;  /* 0x00010000ee74783b */ /* 0x000fe40000004200 */
[----:B------:R-:W-:Y:S02]  /*3480*/  LEA.HI R9, R9, R112, RZ, 0x2 ;  /* 0x0000007009097211 */ /* 0x000fe400078f10ff */
[----:B-1----:R-:W-:Y:S02]  /*3490*/  LDSM.16.MT88.4 R100, [R236+0x100] ;  /* 0x00010000ec64783b */ /* 0x002fe40000004200 */
[----:B------:R-:W-:-:S02]  /*34a0*/  LOP3.LUT R9, R9, 0x7ffffffc, RZ, 0xc0, !PT ;  /* 0x7ffffffc09097812 */ /* 0x000fc400078ec0ff */
[----:B------:R-:W-:Y:S03]  /*34b0*/  LDSM.16.MT88.4 R108, [R237+0x100] ;  /* 0x00010000ed6c783b */ /* 0x000fe60000004200 */
[----:B------:R-:W-:Y:S01]  /*34c0*/  IMAD.IADD R9, R112, 0x1, -R9 ;  /* 0x0000000170097824 */ /* 0x000fe200078e0a09 */
[----:B------:R-:W-:Y:S03]  /*34d0*/  LDSM.16.MT88.4 R92, [R240+0x4100] ;  /* 0x00410000f05c783b */ /* 0x000fe60000004200 */
[----:B------:R-:W-:Y:S01]  /*34e0*/  IMAD R12, R9, R12, UR15 ;  /* 0x0000000f090c7e24 */ /* 0x000fe2000f8e020c */
[----:B------:R-:W-:Y:S04]  /*34f0*/  LDSM.16.MT88.4 R84, [R238+0x4100] ;  /* 0x00410000ee54783b */ /* 0x000fe80000004200 */
[----:B------:R-:W-:-:S02]  /*3500*/  ISETP.GT.AND P6, PT, R12, RZ, PT ;  /* 0x000000ff0c00720c */ /* 0x000fc40003fc4270 */
[C---:B------:R-:W-:Y:S02]  /*3510*/  ISETP.GT.AND P5, PT, R12.reuse, 0x1, PT ;  /* 0x000000010c00780c */ /* 0x040fe40003fa4270 */
[----:B------:R-:W-:Y:S02]  /*3520*/  ISETP.GT.AND P4, PT, R12, 0x8, PT ;  /* 0x000000080c00780c */ /* 0x000fe40003f84270 */
[----:B------:R-:W-:Y:S02]  /*3530*/  FSEL R27, R2, -INF , P6 ;  /* 0xff800000021b7808 */ /* 0x000fe40003000000 */
        /* <DEDUP_REMOVED lines=9> */
[----:B------:R-:W-:Y:S02]  /*35d0*/  ISETP.GT.AND P5, PT, R12, 0x11, PT ;  /* 0x000000110c00780c */ /* 0x000fe40003fa4270 */
[----:B------:R-:W-:Y:S02]  /*35e0*/  FSEL R21, R48, -INF , P6 ;  /* 0xff80000030157808 */ /* 0x000fe40003000000 */
[----:B------:R-:W-:Y:S02]  /*35f0*/  FMNMX.FTZ R6, R45, R6, !PT ;  /* 0x000000062d067209 */ /* 0x000fe40007810000 */
[----:B------:R-:W-:Y:S02]  /*3600*/  FSEL R23, R42, -INF , P4 ;  /* 0xff8000002a177808 */ /* 0x000fe40002000000 */
[----:B------:R-:W-:Y:S02]  /*3610*/  ISETP.GT.AND P4, PT, R12, 0x18, PT ;  /* 0x000000180c00780c */ /* 0x000fe40003f84270 */
[----:B------:R-:W-:-:S02]  /*3620*/  FSEL R49, R49, -INF , P5 ;  /* 0xff80000031317808 */ /* 0x000fc40002800000 */
[----:B------:R-:W-:Y:S02]  /*3630*/  FMNMX.FTZ R6, R21, R6, !PT ;  /* 0x0000000615067209 */ /* 0x000fe40007810000 */
[----:B------:R-:W-:Y:S02]  /*3640*/  FSEL R43, R43, -INF , P2 ;  /* 0xff8000002b2b7808 */ /* 0x000fe40001000000 */
[----:B------:R-:W-:Y:S02]  /*3650*/  ISETP.GT.AND P2, PT, R12, 0x19, PT ;  /* 0x000000190c00780c */ /* 0x000fe40003f44270 */
[----:B------:R-:W-:Y:S02]  /*3660*/  FSEL R19, R60, -INF , P4 ;  /* 0xff8000003c137808 */ /* 0x000fe40002000000 */
[----:B------:R-:W-:Y:S02]  /*3670*/  FMNMX.FTZ R6, R49, R6, !PT ;  /* 0x0000000631067209 */ /* 0x000fe40007810000 */
[----:B------:R-:W-:-:S02]  /*3680*/  FSEL R15, R50, -INF , P6 ;  /* 0xff800000320f7808 */ /* 0x000fc40003000000 */
[C---:B------:R-:W-:Y:S02]  /*3690*/  ISETP.GT.AND P6, PT, R12.reuse, 0x20, PT ;  /* 0x000000200c00780c */ /* 0x040fe40003fc4270 */
[----:B------:R-:W-:Y:S02]  /*36a0*/  FSEL R17, R61, -INF , P2 ;  /* 0xff8000003d117808 */ /* 0x000fe40001000000 */
[----:B------:R-:W-:Y:S02]  /*36b0*/  FMNMX.FTZ R6, R19, R6, !PT ;  /* 0x0000000613067209 */ /* 0x000fe40007810000 */
[----:B------:R-:W-:Y:S02]  /*36c0*/  FSEL R13, R51, -INF , P5 ;  /* 0xff800000330d7808 */ /* 0x000fe40002800000 */
[----:B------:R-:W-:Y:S02]  /*36d0*/  ISETP.GT.AND P5, PT, R12, 0x21, PT ;  /* 0x000000210c00780c */ /* 0x000fe40003fa4270 */
[----:B------:R-:W-:-:S02]  /*36e0*/  FSEL R41, R80, -INF , P6 ;  /* 0xff80000050297808 */ /* 0x000fc40003000000 */
[----:B------:R-:W-:Y:S02]  /*36f0*/  FMNMX.FTZ R6, R17, R6, !PT ;  /* 0x0000000611067209 */ /* 0x000fe40007810000 */
[----:B------:R-:W-:Y:S02]  /*3700*/  FSEL R9, R63, -INF , P2 ;  /* 0xff8000003f097808 */ /* 0x000fe40001000000 */
[----:B------:R-:W-:Y:S02]  /*3710*/  FMNMX.FTZ R14, R4, R25, !PT ;  /* 0x00000019040e7209 */ /* 0x000fe40007810000 */
[----:B------:R-:W-:Y:S02]  /*3720*/  ISETP.GT.AND P2, PT, R12, 0x29, PT ;  /* 0x000000290c00780c */ /* 0x000fe40003f44270 */
[----:B------:R-:W-:Y:S02]  /*3730*/  FSEL R11, R62, -INF , P4 ;  /* 0xff8000003e0b7808 */ /* 0x000fe40002000000 */
[----:B------:R-:W-:-:S02]  /*3740*/  ISETP.GT.AND P4, PT, R12, 0x28, PT ;  /* 0x000000280c00780c */ /* 0x000fc40003f84270 */
[----:B------:R-:W-:Y:S02]  /*3750*/  FSEL R31, R81, -INF , P5 ;  /* 0xff800000511f7808 */ /* 0x000fe40002800000 */
[----:B------:R-:W-:Y:S02]  /*3760*/  FMNMX.FTZ R6, R41, R6, !PT ;  /* 0x0000000629067209 */ /* 0x000fe40007810000 */
[----:B------:R-:W-:Y:S02]  /*3770*/  FMNMX.FTZ R14, R23, R14, !PT ;  /* 0x0000000e170e7209 */ /* 0x000fe40007810000 */
[----:B------:R-:W-:Y:S02]  /*3780*/  FSEL R146, R146, -INF , P2 ;  /* 0xff80000092927808 */ /* 0x000fe40001000000 */
        /* <DEDUP_REMOVED lines=16> */
[----:B------:R-:W-:Y:S01]  /*3890*/  ISETP.GT.AND P4, PT, R12, 0x38, PT ;  /* 0x000000380c00780c */ /* 0x000fe20003f84270 */
[----:B------:R-:W-:Y:S01]  /*38a0*/  LDSM.16.MT88.4 R76, [R237+0x4100] ;  /* 0x00410000ed4c783b */ /* 0x000fe20000004200 */
[----:B------:R-:W-:Y:S02]  /*38b0*/  FSEL R145, R145, -INF , P5 ;  /* 0xff80000091917808 */ /* 0x000fe40002800000 */
[----:B------:R-:W-:Y:S02]  /*38c0*/  FMNMX.FTZ R6, R60, R33, !PT ;  /* 0x000000213c067209 */ /* 0x000fe40007810000 */
[----:B------:R-:W-:-:S02]  /*38d0*/  FMNMX.FTZ R14, R11, R14, !PT ;  /* 0x0000000e0b0e7209 */ /* 0x000fc40007810000 */
[----:B------:R-:W-:Y:S02]  /*38e0*/  FSEL R147, R147, -INF , P4 ;  /* 0xff80000093937808 */ /* 0x000fe40002000000 */
[----:B------:R-:W-:Y:S02]  /*38f0*/  FMNMX.FTZ R6, R145, R6, !PT ;  /* 0x0000000691067209 */ /* 0x000fe40007810000 */
[----:B------:R-:W-:Y:S02]  /*3900*/  FMNMX.FTZ R14, R9, R14, !PT ;  /* 0x0000000e090e7209 */ /* 0x000fe40007810000 */
[----:B------:R-:W-:Y:S02]  /*3910*/  FSEL R64, R32, -INF , P6 ;  /* 0xff80000020407808 */ /* 0x000fe40003000000 */
[----:B------:R-:W-:Y:S02]  /*3920*/  ISETP.GT.AND P6, PT, R12, 0x40, PT ;  /* 0x000000400c00780c */ /* 0x000fe40003fc4270 */
        /* <DEDUP_REMOVED lines=43> */
[C---:B------:R-:W-:Y:S02]  /*3be0*/  ISETP.GT.AND P5, PT, R12.reuse, 0x61, PT ;  /* 0x000000610c00780c */ /* 0x040fe40003fa4270 */
        /* <DEDUP_REMOVED lines=34> */
[----:B------:R-:W-:-:S02]  /*3e10*/  FMNMX.FTZ R6, R135, R6, !PT ;  /* 0x0000000687067209 */ /* 0x000fc40007810000 */
[----:B------:R-:W-:Y:S02]  /*3e20*/  FMNMX.FTZ R12, R157, R14, !PT ;  /* 0x0000000e9d0c7209 */ /* 0x000fe40007810000 */
[----:B------:R-:W-:Y:S02]  /*3e30*/  FMNMX.FTZ R33, R133, R6, !PT ;  /* 0x0000000685217209 */ /* 0x000fe40007810000 */
[----:B------:R-:W-:Y:S02]  /*3e40*/  FMNMX.FTZ R12, R155, R12, !PT ;  /* 0x0000000c9b0c7209 */ /* 0x000fe40007810000 */
[----:B------:R-:W-:Y:S01]  /*3e50*/  FSEL R67, R67, -INF , P6 ;  /* 0xff80000043437808 */ /* 0x000fe20003000000 */
[----:B------:R-:W1:Y:S01]  /*3e60*/  SHFL.BFLY PT, R6, R33, 0x2, 0x1f ;  /* 0x0c401f0021067f89 */ /* 0x000e6200000e0000 */
[----:B------:R-:W-:Y:S02]  /*3e70*/  FMNMX.FTZ R12, R153, R12, !PT ;  /* 0x0000000c990c7209 */ /* 0x000fe40007810000 */
[----:B------:R-:W-:-:S02]  /*3e80*/  FSEL R65, R65, -INF , P5 ;  /* 0xff80000041417808 */ /* 0x000fc40002800000 */
[----:B------:R-:W-:Y:S02]  /*3e90*/  FMNMX.FTZ R12, R149, R12, !PT ;  /* 0x0000000c950c7209 */ /* 0x000fe40007810000 */
[----:B------:R-:W-:Y:S02]  /*3ea0*/  FSEL R63, R10, -INF , P4 ;  /* 0xff8000000a3f7808 */ /* 0x000fe40002000000 */
[----:B------:R-:W-:Y:S02]  /*3eb0*/  FMNMX.FTZ R12, R67, R12, !PT ;  /* 0x0000000c430c7209 */ /* 0x000fe40007810000 */
[----:B------:R-:W-:Y:S02]  /*3ec0*/  FSEL R61, R8, -INF , P2 ;  /* 0xff800000083d7808 */ /* 0x000fe40001000000 */
[----:B------:R-:W-:-:S04]  /*3ed0*/  FMNMX.FTZ R10, R65, R12, !PT ;  /* 0x0000000c410a7209 */ /* 0x000fc80007810000 */
        /* <DEDUP_REMOVED lines=13> */
[--C-:B------:R-:W-:Y:S02]  /*3fb0*/  FFMA.FTZ R55, R35, c[0x0][0x2d0], -R58.reuse ;  /* 0x0000b40023377a23 */ /* 0x100fe4000001083a */
[--C-:B------:R-:W-:Y:S01]  /*3fc0*/  FFMA.FTZ R48, R45, c[0x0][0x2d0], -R58.reuse ;  /* 0x0000b4002d307a23 */ /* 0x100fe2000001083a */
[----:B------:R-:W-:Y:S01]  /*3fd0*/  MUFU.EX2 R52, R52 ;  /* 0x0000003400347308 */ /* 0x000fe20000000800 */
[--C-:B------:R-:W-:Y:S01]  /*3fe0*/  FFMA.FTZ R46, R49, c[0x0][0x2d0], -R58.reuse ;  /* 0x0000b400312e7a23 */ /* 0x100fe2000001083a */
[----:B-1----:R-:W-:Y:S01]  /*3ff0*/  FMNMX.FTZ R3, R33, R6, !PT ;  /* 0x0000000621037209 */ /* 0x002fe20007810000 */
[--C-:B------:R-:W-:Y:S01]  /*4000*/  FFMA.FTZ R53, R21, c[0x0][0x2d0], -R58.reuse ;  /* 0x0000b40015357a23 */ /* 0x100fe2000001083a */
[----:B------:R-:W-:Y:S01]  /*4010*/  LDSM.16.MT88.4 R32, [R238+0x4900] ;  /* 0x00490000ee20783b */ /* 0x000fe20000004200 */
[--C-:B------:R-:W-:Y:S01]  /*4020*/  FFMA.FTZ R49, R19, c[0x0][0x2d0], -R58.reuse ;  /* 0x0000b40013317a23 */ /* 0x100fe2000001083a */
[C---:B------:R-:W-:Y:S01]  /*4030*/  FSETP.NEU.FTZ.AND P2, PT, R3.reuse, -INF , PT ;  /* 0xff8000000300780b */ /* 0x040fe20003f5d000 */
[----:B------:R-:W-:Y:S01]  /*4040*/  FMUL.FTZ R56, R3, c[0x0][0x2d0] ;  /* 0x0000b40003387a20 */ /* 0x000fe20000410000 */
[----:B------:R-:W1:Y:S01]  /*4050*/  MUFU.EX2 R57, R57 ;  /* 0x0000003900397308 */ /* 0x000e620000000800 */
[----:B------:R-:W-:-:S02]  /*4060*/  FFMA.FTZ R42, R17, c[0x0][0x2d0], -R58 ;  /* 0x0000b400112a7a23 */ /* 0x000fc4000001083a */
[----:B------:R-:W-:Y:S01]  /*4070*/  LDSM.16.MT88.4 R16, [R237+0x900] ;  /* 0x00090000ed10783b */ /* 0x000fe20000004200 */
[----:B------:R-:W-:Y:S01]  /*4080*/  FSEL R56, R56, RZ, P2 ;  /* 0x000000ff38387208 */ /* 0x000fe20001000000 */
[--C-:B------:R-:W-:Y:S02]  /*4090*/  FFMA.FTZ R45, R41, c[0x0][0x2d0], -R58.reuse ;  /* 0x0000b400292d7a23 */ /* 0x100fe4000001083a */
[----:B------:R-:W-:Y:S01]  /*40a0*/  FFMA.FTZ R38, R31, c[0x0][0x2d0], -R58 ;  /* 0x0000b4001f267a23 */ /* 0x000fe2000001083a */
[----:B------:R-:W-:Y:S01]  /*40b0*/  MUFU.EX2 R55, R55 ;  /* 0x0000003700377308 */ /* 0x000fe20000000800 */
[--C-:B------:R-:W-:Y:S02]  /*40c0*/  FFMA.FTZ R59, R4, c[0x0][0x2d0], -R56.reuse ;  /* 0x0000b400043b7a23 */ /* 0x100fe40000010838 */
[--C-:B------:R-:W-:Y:S01]  /*40d0*/  FFMA.FTZ R54, R25, c[0x0][0x2d0], -R56.reuse ;  /* 0x0000b40019367a23 */ /* 0x100fe20000010838 */
[----:B------:R-:W2:Y:S01]  /*40e0*/  LDSM.16.MT88.4 R4, [R236+0x4100] ;  /* 0x00410000ec04783b */ /* 0x000ea20000004200 */
[----:B------:R-:W-:-:S02]  /*40f0*/  FFMA.FTZ R51, R23, c[0x0][0x2d0], -R56 ;  /* 0x0000b40017337a23 */ /* 0x000fc40000010838 */
[--C-:B------:R-:W-:Y:S01]  /*4100*/  FFMA.FTZ R50, R43, c[0x0][0x2d0], -R56.reuse ;  /* 0x0000b4002b327a23 */ /* 0x100fe20000010838 */
[----:B------:R-:W3:Y:S01]  /*4110*/  MUFU.EX2 R48, R48 ;  /* 0x0000003000307308 */ /* 0x000ee20000000800 */
[--C-:B------:R-:W-:Y:S01]  /*4120*/  FFMA.FTZ R47, R15, c[0x0][0x2d0], -R56.reuse ;  /* 0x0000b4000f2f7a23 */ /* 0x100fe20000010838 */
[----:B-1----:R-:W-:Y:S01]  /*4130*/  F2FP.PACK_AB R68, R52, R57 ;  /* 0x000000393444723e */ /* 0x002fe200000000ff */
[--C-:B------:R-:W-:Y:S01]  /*4140*/  FFMA.FTZ R44, R13, c[0x0][0x2d0], -R56.reuse ;  /* 0x0000b4000d2c7a23 */ /* 0x100fe20000010838 */
[----:B------:R-:W-:Y:S01]  /*4150*/  LDSM.16.MT88.4 R24, [R240+0x900] ;  /* 0x00090000f018783b */ /* 0x000fe20000004200 */
[--C-:B------:R-:W-:Y:S02]  /*4160*/  FFMA.FTZ R43, R11, c[0x0][0x2d0], -R56.reuse ;  /* 0x0000b4000b2b7a23 */ /* 0x100fe40000010838 */
[----:B------:R-:W-:Y:S01]  /*4170*/  FFMA.FTZ R40, R9, c[0x0][0x2d0], -R56 ;  /* 0x0000b40009287a23 */ /* 0x000fe20000010838 */
[----:B------:R-:W-:Y:S01]  /*4180*/  MUFU.EX2 R59, R59 ;  /* 0x0000003b003b7308 */ /* 0x000fe20000000800 */
[----:B------:R-:W1:Y:S01]  /*4190*/  LDSM.16.MT88.4 R12, [R236+0x900] ;  /* 0x00090000ec0c783b */ /* 0x000e620000004200 */
[----:B------:R-:W-:-:S02]  /*41a0*/  FFMA.FTZ R41, R29, c[0x0][0x2d0], -R58 ;  /* 0x0000b4001d297a23 */ /* 0x000fc4000001083a */
[----:B------:R-:W-:Y:S01]  /*41b0*/  FFMA.FTZ R2, R2, c[0x0][0x2d0], -R58 ;  /* 0x0000b40002027a23 */ /* 0x000fe2000001083a */
[----:B------:R-:W4:Y:S01]  /*41c0*/  LDSM.16.MT88.4 R8, [R240+0x4900] ;  /* 0x00490000f008783b */ /* 0x000f220000004200 */
[--C-:B------:R-:W-:Y:S02]  /*41d0*/  FFMA.FTZ R39, R39, c[0x0][0x2d0], -R56.reuse ;  /* 0x0000b40027277a23 */ /* 0x100fe40000010838 */
[----:B------:R-:W5:Y:S01]  /*41e0*/  MUFU.EX2 R54, R54 ;  /* 0x0000003600367308 */ /* 0x000f620000000800 */
[----:B---3--:R-:W-:Y:S01]  /*41f0*/  F2FP.PACK_AB R70, R48, R55 ;  /* 0x000000373046723e */ /* 0x008fe200000000ff */
[----:B------:R-:W-:Y:S01]  /*4200*/  LDSM.16.MT88.4 R20, [R238+0x900] ;  /* 0x00090000ee14783b */ /* 0x000fe20000004200 */
[--C-:B------:R-:W-:Y:S02]  /*4210*/  FFMA.FTZ R36, R36, c[0x0][0x2d0], -R56.reuse ;  /* 0x0000b40024247a23 */ /* 0x100fe40000010838 */
[--C-:B------:R-:W-:Y:S01]  /*4220*/  FFMA.FTZ R37, R37, c[0x0][0x2d0], -R56.reuse ;  /* 0x0000b40025257a23 */ /* 0x100fe20000010838 */
[----:B------:R-:W-:Y:S01]  /*4230*/  LDSM.16.MT88.4 R28, [R237+0x4900] ;  /* 0x00490000ed1c783b */ /* 0x000fe20000004200 */
[----:B------:R-:W-:Y:S01]  /*4240*/  FFMA.FTZ R0, R146, c[0x0][0x2d0], -R56 ;  /* 0x0000b40092007a23 */ /* 0x000fe20000010838 */
[----:B------:R-:W-:Y:S01]  /*4250*/  MUFU.EX2 R51, R51 ;  /* 0x0000003300337308 */ /* 0x000fe20000000800 */
[----:B------:R-:W-:-:S02]  /*4260*/  FFMA.FTZ R60, R60, c[0x0][0x2d0], -R58 ;  /* 0x0000b4003c3c7a23 */ /* 0x000fc4000001083a */
[--C-:B------:R-:W-:Y:S02]  /*4270*/  FFMA.FTZ R145, R145, c[0x0][0x2d0], -R58.reuse ;  /* 0x0000b40091917a23 */ /* 0x100fe4000001083a */
[--C-:B------:R-:W-:Y:S02]  /*4280*/  FFMA.FTZ R147, R147, c[0x0][0x2d0], -R58.reuse ;  /* 0x0000b40093937a23 */ /* 0x100fe4000001083a */
[----:B------:R-:W-:Y:S01]  /*4290*/  FFMA.FTZ R62, R62, c[0x0][0x2d0], -R58 ;  /* 0x0000b4003e3e7a23 */ /* 0x000fe2000001083a */
[----:B------:R-:W3:Y:S01]  /*42a0*/  MUFU.EX2 R50, R50 ;  /* 0x0000003200327308 */ /* 0x000ee20000000800 */
[----:B-----5:R-:W-:Y:S01]  /*42b0*/  F2FP.PACK_AB R69, R54, R59 ;  /* 0x0000003b3645723e */ /* 0x020fe200000000ff */
[--C-:B------:R-:W-:Y:S02]  /*42c0*/  FFMA.FTZ R64, R64, c[0x0][0x2d0], -R56.reuse ;  /* 0x0000b40040407a23 */ /* 0x100fe40000010838 */
[--C-:B------:R-:W-:Y:S02]  /*42d0*/  FFMA.FTZ R151, R151, c[0x0][0x2d0], -R56.reuse ;  /* 0x0000b40097977a23 */ /* 0x100fe40000010838 */
[----:B------:R-:W-:-:S02]  /*42e0*/  FFMA.FTZ R144, R144, c[0x0][0x2d0], -R56 ;  /* 0x0000b40090907a23 */ /* 0x000fc40000010838 */
[----:B------:R-:W-:Y:S01]  /*42f0*/  MUFU.EX2 R53, R53 ;  /* 0x0000003500357308 */ /* 0x000fe20000000800 */
[--C-:B------:R-:W-:Y:S02]  /*4300*/  FFMA.FTZ R167, R167, c[0x0][0x2d0], -R58.reuse ;  /* 0x0000b400a7a77a23 */ /* 0x100fe4000001083a */
[----:B------:R-:W-:Y:S02]  /*4310*/  FFMA.FTZ R66, R66, c[0x0][0x2d0], -R58 ;  /* 0x0000b40042427a23 */ /* 0x000fe4000001083a */
[--C-:B------:R-:W-:Y:S02]  /*4320*/  FFMA.FTZ R169, R169, c[0x0][0x2d0], -R56.reuse ;  /* 0x0000b400a9a97a23 */ /* 0x100fe40000010838 */
[----:B------:R-:W-:Y:S01]  /*4330*/  FFMA.FTZ R197, R197, c[0x0][0x2d0], -R56 ;  /* 0x0000b400c5c57a23 */ /* 0x000fe20000010838 */
[----:B---3--:R-:W-:Y:S01]  /*4340*/  F2FP.PACK_AB R71, R50, R51 ;  /* 0x000000333247723e */ /* 0x008fe200000000ff */
[----:B------:R-:W3:Y:S01]  /*4350*/  MUFU.EX2 R46, R46 ;  /* 0x0000002e002e7308 */ /* 0x000ee20000000800 */
[----:B------:R-:W-:-:S02]  /*4360*/  FFMA.FTZ R209, R209, c[0x0][0x2d0], -R58 ;  /* 0x0000b400d1d17a23 */ /* 0x000fc4000001083a */
[----:B------:R-:W-:Y:S02]  /*4370*/  FFMA.FTZ R205, R205, c[0x0][0x2d0], -R58 ;  /* 0x0000b400cdcd7a23 */ /* 0x000fe4000001083a */
[--C-:B------:R-:W-:Y:S01]  /*4380*/  FFMA.FTZ R146, R203, c[0x0][0x2d0], -R56.reuse ;  /* 0x0000b400cb927a23 */ /* 0x100fe20000010838 */
[C---:B------:R-:W-:Y:S01]  /*4390*/  HMMA.16816.F32 R104, R68.reuse, R100, RZ ;  /* 0x000000644468723c */ /* 0x040fe200000018ff */
[--C-:B------:R-:W-:Y:S01]  /*43a0*/  FFMA.FTZ R201, R201, c[0x0][0x2d0], -R56.reuse ;  /* 0x0000b400c9c97a23 */ /* 0x100fe20000010838 */
[----:B------:R-:W-:Y:S01]  /*43b0*/  MUFU.EX2 R49, R49 ;  /* 0x0000003100317308 */ /* 0x000fe20000000800 */
[--C-:B------:R-:W-:Y:S02]  /*43c0*/  FFMA.FTZ R148, R199, c[0x0][0x2d0], -R56.reuse ;  /* 0x0000b400c7947a23 */ /* 0x100fe40000010838 */
[----:B------:R-:W-:Y:S02]  /*43d0*/  FFMA.FTZ R171, R171, c[0x0][0x2d0], -R56 ;  /* 0x0000b400abab7a23 */ /* 0x000fe40000010838 */
[--C-:B------:R-:W-:Y:S01]  /*43e0*/  FFMA.FTZ R150, R165, c[0x0][0x2d0], -R58.reuse ;  /* 0x0000b400a5967a23 */ /* 0x100fe2000001083a */
[----:B------:R-:W-:Y:S01]  /*43f0*/  HMMA.16816.F32 R100, R68, R102, RZ ;  /* 0x000000664464723c */ /* 0x000fe200000018ff */
[--C-:B------:R-:W-:Y:S01]  /*4400*/  FFMA.FTZ R163, R163, c[0x0][0x2d0], -R58.reuse ;  /* 0x0000b400a3a37a23 */ /* 0x100fe2000001083a */
[----:B------:R-:W-:Y:S01]  /*4410*/  MUFU.EX2 R42, R42 ;  /* 0x0000002a002a7308 */ /* 0x000fe20000000800 */
        /* <DEDUP_REMOVED lines=8> */
[----:B------:R-:W-:Y:S01]  /*44a0*/  FADD.FTZ R54, R59, R54 ;  /* 0x000000363b367221 */ /* 0x000fe20000010000 */
[----:B------:R-:W-:Y:S01]  /*44b0*/  HMMA.16816.F32 R120, R68, R116, RZ ;  /* 0x000000744478723c */ /* 0x000fe200000018ff */
[----:B------:R-:W-:Y:S01]  /*44c0*/  FADD.FTZ R52, R57, R52 ;  /* 0x0000003439347221 */ /* 0x000fe20000010000 */
[----:B------:R-:W5:Y:S01]  /*44d0*/  MUFU.EX2 R44, R44 ;  /* 0x0000002c002c7308 */ /* 0x000f620000000800 */
[----:B------:R-:W-:-:S02]  /*44e0*/  FADD.FTZ R51, R51, R54 ;  /* 0x0000003633337221 */ /* 0x000fc40000010000 */
[----:B------:R-:W-:Y:S02]  /*44f0*/  FADD.FTZ R55, R55, R52 ;  /* 0x0000003437377221 */ /* 0x000fe40000010000 */
[----:B------:R-:W-:Y:S01]  /*4500*/  FADD.FTZ R50, R50, R51 ;  /* 0x0000003332327221 */ /* 0x000fe20000010000 */
[C---:B------:R-:W-:Y:S01]  /*4510*/  HMMA.16816.F32 R112, R68.reuse, R108, RZ ;  /* 0x0000006c4470723c */ /* 0x040fe200000018ff */
[----:B------:R-:W-:Y:S01]  /*4520*/  FADD.FTZ R48, R48, R55 ;  /* 0x0000003730307221 */ /* 0x000fe20000010000 */
[----:B------:R-:W-:Y:S06]  /*4530*/  MUFU.EX2 R43, R43 ;  /* 0x0000002b002b7308 */ /* 0x000fec0000000800 */
[C---:B------:R-:W-:Y:S02]  /*4540*/  HMMA.16816.F32 R96, R68.reuse, R92, RZ ;  /* 0x0000005c4460723c */ /* 0x040fe400000018ff */
[----:B------:R-:W1:Y:S06]  /*4550*/  MUFU.EX2 R40, R40 ;  /* 0x0000002800287308 */ /* 0x000e6c0000000800 */
[C---:B------:R-:W-:Y:S02]  /*4560*/  HMMA.16816.F32 R88, R68.reuse, R84, RZ ;  /* 0x000000544458723c */ /* 0x040fe400000018ff */
        /* <DEDUP_REMOVED lines=15> */
[C---:B--2---:R-:W-:Y:S02]  /*4660*/  HMMA.16816.F32 R72, R68.reuse, R4, RZ ;  /* 0x000000044448723c */ /* 0x044fe400000018ff */
[----:B------:R-:W-:Y:S05]  /*4670*/  MUFU.EX2 R60, R60 ;  /* 0x0000003c003c7308 */ /* 0x000fea0000000800 */
[----:B---3--:R-:W-:Y:S01]  /*4680*/  F2FP.PACK_AB R4, R46, R53 ;  /* 0x000000352e04723e */ /* 0x008fe200000000ff */
[----:B------:R-:W-:Y:S01]  /*4690*/  HMMA.16816.F32 R68, R68, R6, RZ ;  /* 0x000000064444723c */ /* 0x000fe200000018ff */
[----:B-----5:R-:W-:Y:S01]  /*46a0*/  F2FP.PACK_AB R5, R44, R47 ;  /* 0x0000002f2c05723e */ /* 0x020fe200000000ff */
[----:B------:R-:W2:Y:S01]  /*46b0*/  MUFU.EX2 R145, R145 ;  /* 0x0000009100917308 */ /* 0x000ea20000000800 */
[----:B------:R-:W-:-:S02]  /*46c0*/  FADD.FTZ R47, R47, R50 ;  /* 0x000000322f2f7221 */ /* 0x000fc40000010000 */
[----:B------:R-:W-:Y:S02]  /*46d0*/  FADD.FTZ R53, R53, R48 ;  /* 0x0000003035357221 */ /* 0x000fe40000010000 */
[----:B------:R-:W-:Y:S01]  /*46e0*/  F2FP.PACK_AB R6, R42, R49 ;  /* 0x000000312a06723e */ /* 0x000fe200000000ff */
[----:B------:R-:W-:Y:S01]  /*46f0*/  FADD.FTZ R44, R44, R47 ;  /* 0x0000002f2c2c7221 */ /* 0x000fe20000010000 */
[----:B-1----:R-:W-:Y:S01]  /*4700*/  F2FP.PACK_AB R7, R40, R43 ;  /* 0x0000002b2807723e */ /* 0x002fe200000000ff */
[----:B------:R-:W-:Y:S01]  /*4710*/  MUFU.EX2 R147, R147 ;  /* 0x0000009300937308 */ /* 0x000fe20000000800 */
[----:B------:R-:W-:Y:S02]  /*4720*/  FADD.FTZ R46, R46, R53 ;  /* 0x000000352e2e7221 */ /* 0x000fe40000010000 */
[----:B------:R-:W-:Y:S02]  /*4730*/  FADD.FTZ R43, R43, R44 ;  /* 0x0000002c2b2b7221 */ /* 0x000fe40000010000 */
[----:B------:R-:W-:Y:S01]  /*4740*/  FADD.FTZ R49, R49, R46 ;  /* 0x0000002e31317221 */ /* 0x000fe20000010000 */
[----:B------:R-:W-:Y:S01]  /*4750*/  HMMA.16816.F32 R104, R4, R12, R104 ;  /* 0x0000000c0468723c */ /* 0x000fe20000001868 */
[----:B------:R-:W-:Y:S01]  /*4760*/  FADD.FTZ R40, R40, R43 ;  /* 0x0000002b28287221 */ /* 0x000fe20000010000 */
[----:B------:R-:W1:Y:S01]  /*4770*/  MUFU.EX2 R62, R62 ;  /* 0x0000003e003e7308 */ /* 0x000e620000000800 */
[----:B------:R-:W-:-:S05]  /*4780*/  FADD.FTZ R42, R42, R49 ;  /* 0x000000312a2a7221 */ /* 0x000fca0000010000 */
[C---:B------:R-:W-:Y:S01]  /*4790*/  HMMA.16816.F32 R100, R4.reuse, R14, R100 ;  /* 0x0000000e0464723c */ /* 0x040fe20000001864 */
[----:B------:R-:W3:Y:S01]  /*47a0*/  LDSM.16.MT88.4 R12, [R236+0x4900] ;  /* 0x00490000ec0c783b */ /* 0x000ee20000004200 */
[----:B------:R-:W-:Y:S06]  /*47b0*/  MUFU.EX2 R64, R64 ;  /* 0x0000004000407308 */ /* 0x000fec0000000800 */
[C---:B----4-:R-:W-:Y:S02]  /*47c0*/  HMMA.16816.F32 R96, R4.reuse, R8, R96 ;  /* 0x000000080460723c */ /* 0x050fe40000001860 */
[----:B------:R-:W4:Y:S06]  /*47d0*/  MUFU.EX2 R151, R151 ;  /* 0x0000009700977308 */ /* 0x000f2c0000000800 */
[C---:B------:R-:W-:Y:S01]  /*47e0*/  HMMA.16816.F32 R92, R4.reuse, R10, R92 ;  /* 0x0000000a045c723c */ /* 0x040fe2000000185c */
[----:B------:R-:W5:Y:S01]  /*47f0*/  LDSM.16.MT88.4 R8, [R236+0x1100] ;  /* 0x00110000ec08783b */ /* 0x000f620000004200 */
[----:B------:R-:W-:Y:S06]  /*4800*/  MUFU.EX2 R167, R167 ;  /* 0x000000a700a77308 */ /* 0x000fec0000000800 */
[C---:B------:R-:W-:Y:S02]  /*4810*/  HMMA.16816.F32 R112, R4.reuse, R16, R112 ;  /* 0x000000100470723c */ /* 0x040fe40000001870 */
[----:B------:R-:W-:Y:S06]  /*4820*/  MUFU.EX2 R66, R66 ;  /* 0x0000004200427308 */ /* 0x000fec0000000800 */
[C---:B------:R-:W-:Y:S01]  /*4830*/  HMMA.16816.F32 R108, R4.reuse, R18, R108 ;  /* 0x00000012046c723c */ /* 0x040fe2000000186c */
[----:B------:R-:W1:Y:S01]  /*4840*/  LDSM.16.MT88.4 R16, [R237+0x1100] ;  /* 0x00110000ed10783b */ /* 0x000e620000004200 */
[----:B------:R-:W-:Y:S06]  /*4850*/  MUFU.EX2 R169, R169 ;  /* 0x000000a900a97308 */ /* 0x000fec0000000800 */
[C---:B------:R-:W-:Y:S02]  /*4860*/  HMMA.16816.F32 R88, R4.reuse, R32, R88 ;  /* 0x000000200458723c */ /* 0x040fe40000001858 */
[----:B------:R-:W-:Y:S06]  /*4870*/  MUFU.EX2 R197, R197 ;  /* 0x000000c500c57308 */ /* 0x000fec0000000800 */
[C---:B---3--:R-:W-:Y:S02]  /*4880*/  HMMA.16816.F32 R72, R4.reuse, R12, R72 ;  /* 0x0000000c0448723c */ /* 0x048fe40000001848 */
[----:B------:R-:W-:Y:S06]  /*4890*/  MUFU.EX2 R209, R209 ;  /* 0x000000d100d17308 */ /* 0x000fec0000000800 */
[C---:B------:R-:W-:Y:S01]  /*48a0*/  HMMA.16816.F32 R68, R4.reuse, R14, R68 ;  /* 0x0000000e0444723c */ /* 0x040fe20000001844 */
[----:B------:R-:W3:Y:S01]  /*48b0*/  LDSM.16.MT88.4 R12, [R240+0x5100] ;  /* 0x00510000f00c783b */ /* 0x000ee20000004200 */
[----:B------:R-:W-:Y:S06]  /*48c0*/  MUFU.EX2 R205, R205 ;  /* 0x000000cd00cd7308 */ /* 0x000fec0000000800 */
[C---:B------:R-:W-:Y:S01]  /*48d0*/  HMMA.16816.F32 R84, R4.reuse, R34, R84 ;  /* 0x000000220454723c */ /* 0x040fe20000001854 */
[----:B------:R-:W1:Y:S01]  /*48e0*/  LDSM.16.MT88.4 R32, [R238+0x5100] ;  /* 0x00510000ee20783b */ /* 0x000e620000004200 */
        /* <DEDUP_REMOVED lines=13> */
[----:B------:R-:W-:Y:S01]  /*49c0*/  HMMA.16816.F32 R76, R4, R30, R76 ;  /* 0x0000001e044c723c */ /* 0x000fe2000000184c */
[----:B------:R-:W2:Y:S01]  /*49d0*/  LDSM.16.MT88.4 R28, [R237+0x5100] ;  /* 0x00510000ed1c783b */ /* 0x000ea20000004200 */
[----:B------:R-:W-:Y:S05]  /*49e0*/  MUFU.EX2 R152, R152 ;  /* 0x0000009800987308 */ /* 0x000fea0000000800 */
[----:B------:R-:W-:Y:S01]  /*49f0*/  F2FP.PACK_AB R4, R38, R45 ;  /* 0x0000002d2604723e */ /* 0x000fe200000000ff */
[----:B------:R-:W-:Y:S01]  /*4a00*/  FADD.FTZ R45, R45, R42 ;  /* 0x0000002a2d2d7221 */ /* 0x000fe20000010000 */
[----:B------:R-:W-:Y:S01]  /*4a10*/  F2FP.PACK_AB R6, R2, R41 ;  /* 0x000000290206723e */ /* 0x000fe200000000ff */
[----:B------:R-:W-:Y:S01]  /*4a20*/  MUFU.EX2 R159, R159 ;  /* 0x0000009f009f7308 */ /* 0x000fe20000000800 */
[----:B------:R-:W-:Y:S01]  /*4a30*/  F2FP.PACK_AB R5, R36, R39 ;  /* 0x000000272405723e */ /* 0x000fe200000000ff */
[----:B------:R-:W-:Y:S01]  /*4a40*/  FADD.FTZ R39, R39, R40 ;  /* 0x0000002827277221 */ /* 0x000fe20000010000 */
[----:B------:R-:W-:Y:S01]  /*4a50*/  F2FP.PACK_AB R7, R0, R37 ;  /* 0x000000250007723e */ /* 0x000fe200000000ff */
[----:B------:R-:W-:-:S02]  /*4a60*/  FADD.FTZ R38, R38, R45 ;  /* 0x0000002d26267221 */ /* 0x000fc40000010000 */
[----:B------:R-:W-:Y:S02]  /*4a70*/  FADD.FTZ R36, R36, R39 ;  /* 0x0000002724247221 */ /* 0x000fe40000010000 */
[----:B------:R-:W-:Y:S01]  /*4a80*/  MUFU.EX2 R154, R154 ;  /* 0x0000009a009a7308 */ /* 0x000fe20000000800 */
[----:B------:R-:W-:Y:S01]  /*4a90*/  FADD.FTZ R41, R41, R38 ;  /* 0x0000002629297221 */ /* 0x000fe20000010000 */
[----:B-----5:R-:W-:Y:S03]  /*4aa0*/  HMMA.16816.F32 R104, R4, R8, R104 ;  /* 0x000000080468723c */ /* 0x020fe60000001868 */
[----:B------:R-:W-:-:S03]  /*4ab0*/  FADD.FTZ R41, R2, R41 ;  /* 0x0000002902297221 */ /* 0x000fc60000010000 */
[----:B------:R-:W-:Y:S02]  /*4ac0*/  MUFU.EX2 R155, R155 ;  /* 0x0000009b009b7308 */ /* 0x000fe40000000800 */
[C---:B------:R-:W-:Y:S01]  /*4ad0*/  HMMA.16816.F32 R100, R4.reuse, R10, R100 ;  /* 0x0000000a0464723c */ /* 0x040fe20000001864 */
[----:B------:R-:W5:Y:S05]  /*4ae0*/  LDSM.16.MT88.4 R8, [R236+0x5100] ;  /* 0x00510000ec08783b */ /* 0x000f6a0000004200 */
[----:B------:R-:W-:Y:S02]  /*4af0*/  MUFU.EX2 R153, R153 ;  /* 0x0000009900997308 */ /* 0x000fe40000000800 */
[C---:B-1----:R-:W-:Y:S06]  /*4b00*/  HMMA.16816.F32 R112, R4.reuse, R16, R112 ;  /* 0x000000100470723c */ /* 0x042fec0000001870 */
[----:B------:R-:W-:Y:S02]  /*4b10*/  MUFU.EX2 R156, R156 ;  /* 0x0000009c009c7308 */ /* 0x000fe40000000800 */
[C---:B------:R-:W-:Y:S01]  /*4b20*/  HMMA.16816.F32 R108, R4.reuse, R18, R108 ;  /* 0x00000012046c723c */ /* 0x040fe2000000186c */
[----:B------:R-:W1:Y:S07]  /*4b30*/  LDSM.16.MT88.4 R16, [R237+0x1900] ;  /* 0x00190000ed10783b */ /* 0x000e6e0000004200 */
[C---:B---3--:R-:W-:Y:S08]  /*4b40*/  HMMA.16816.F32 R96, R4.reuse, R12, R96 ;  /* 0x0000000c0460723c */ /* 0x048ff00000001860 */
[C---:B------:R-:W-:Y:S01]  /*4b50*/  HMMA.16816.F32 R92, R4.reuse, R14, R92 ;  /* 0x0000000e045c723c */ /* 0x040fe2000000185c */
[----:B------:R-:W3:Y:S07]  /*4b60*/  LDSM.16.MT88.4 R12, [R236+0x1900] ;  /* 0x00190000ec0c783b */ /* 0x000eee0000004200 */
[C---:B------:R-:W-:Y:S01]  /*4b70*/  HMMA.16816.F32 R88, R4.reuse, R32, R88 ;  /* 0x000000200458723c */ /* 0x040fe20000001858 */
[----:B------:R1:W-:Y:S06]  /*4b80*/  MUFU.EX2 R32, R144 ;  /* 0x0000009000207308 */ /* 0x0003ec0000000800 */
[----:B------:R-:W-:Y:S01]  /*4b90*/  FFMA.FTZ R33, R142, c[0x0][0x2d0], -R56 ;  /* 0x0000b4008e217a23 */ /* 0x000fe20000010838 */
[----:B------:R-:W-:Y:S01]  /*4ba0*/  HMMA.16816.F32 R128, R4, R24, R128 ;  /* 0x000000180480723c */ /* 0x000fe20000001880 */
[----:B------:R-:W-:-:S04]  /*4bb0*/  FFMA.FTZ R142, R211, c[0x0][0x2d0], -R58 ;  /* 0x0000b400d38e7a23 */ /* 0x000fc8000001083a */
[----:B------:R-:W2:Y:S03]  /*4bc0*/  MUFU.EX2 R33, R33 ;  /* 0x0000002100217308 */ /* 0x000ea60000000800 */
[----:B------:R-:W-:Y:S01]  /*4bd0*/  HMMA.16816.F32 R124, R4, R26, R124 ;  /* 0x0000001a047c723c */ /* 0x000fe2000000187c */
[----:B------:R-:W-:Y:S01]  /*4be0*/  LDSM.16.MT88.4 R24, [R240+0x1900] ;  /* 0x00190000f018783b */ /* 0x000fe20000004200 */
[----:B-1----:R-:W-:-:S03]  /*4bf0*/  FFMA.FTZ R144, R207, c[0x0][0x2d0], -R58 ;  /* 0x0000b400cf907a23 */ /* 0x002fc6000001083a */
[----:B------:R-:W-:Y:S03]  /*4c00*/  MUFU.EX2 R142, R142 ;  /* 0x0000008e008e7308 */ /* 0x000fe60000000800 */
[C---:B------:R-:W-:Y:S05]  /*4c10*/  HMMA.16816.F32 R120, R4.reuse, R20, R120 ;  /* 0x000000140478723c */ /* 0x040fea0000001878 */
[----:B------:R-:W-:Y:S03]  /*4c20*/  MUFU.EX2 R144, R144 ;  /* 0x0000009000907308 */ /* 0x000fe60000000800 */
[C---:B------:R-:W-:Y:S01]  /*4c30*/  HMMA.16816.F32 R116, R4.reuse, R22, R116 ;  /* 0x000000160474723c */ /* 0x040fe20000001874 */
[----:B------:R-:W1:Y:S07]  /*4c40*/  LDSM.16.MT88.4 R20, [R238+0x1900] ;  /* 0x00190000ee14783b */ /* 0x000e6e0000004200 */
[C---:B------:R-:W-:Y:S07]  /*4c50*/  HMMA.16816.F32 R84, R4.reuse, R34, R84 ;  /* 0x000000220454723c */ /* 0x040fee0000001854 */
[--C-:B------:R-:W-:Y:S01]  /*4c60*/  FFMA.FTZ R34, R140, c[0x0][0x2d0], -R58.reuse ;  /* 0x0000b4008c227a23 */ /* 0x100fe2000001083a */
[----:B--2---:R-:W-:Y:S01]  /*4c70*/  HMMA.16816.F32 R80, R4, R28, R80 ;  /* 0x0000001c0450723c */ /* 0x004fe20000001850 */
[----:B------:R-:W-:-:S02]  /*4c80*/  FFMA.FTZ R35, R134, c[0x0][0x2d0], -R58 ;  /* 0x0000b40086237a23 */ /* 0x000fc4000001083a */
[--C-:B------:R-:W-:Y:S02]  /*4c90*/  FFMA.FTZ R134, R219, c[0x0][0x2d0], -R56.reuse ;  /* 0x0000b400db867a23 */ /* 0x100fe40000010838 */
[----:B------:R-:W-:Y:S01]  /*4ca0*/  FFMA.FTZ R140, R217, c[0x0][0x2d0], -R56 ;  /* 0x0000b400d98c7a23 */ /* 0x000fe20000010838 */
[----:B------:R-:W-:Y:S02]  /*4cb0*/  MUFU.EX2 R34, R34 ;  /* 0x0000002200227308 */ /* 0x000fe40000000800 */
[C---:B------:R-:W-:Y:S01]  /*4cc0*/  HMMA.16816.F32 R76, R4.reuse, R30, R76 ;  /* 0x0000001e044c723c */ /* 0x040fe2000000184c */
[----:B------:R-:W-:Y:S05]  /*4cd0*/  LDSM.16.MT88.4 R28, [R237+0x5900] ;  /* 0x00590000ed1c783b */ /* 0x000fea0000004200 */
[----:B------:R-:W2:Y:S02]  /*4ce0*/  MUFU.EX2 R35, R35 ;  /* 0x0000002300237308 */ /* 0x000ea40000000800 */
[C---:B-----5:R-:W-:Y:S06]  /*4cf0*/  HMMA.16816.F32 R72, R4.reuse, R8, R72 ;  /* 0x000000080448723c */ /* 0x060fec0000001848 */
[----:B------:R-:W5:Y:S02]  /*4d00*/  MUFU.EX2 R134, R134 ;  /* 0x0000008600867308 */ /* 0x000f640000000800 */
[----:B------:R-:W-:Y:S01]  /*4d10*/  HMMA.16816.F32 R68, R4, R10, R68 ;  /* 0x0000000a0444723c */ /* 0x000fe20000001844 */
[----:B------:R-:W1:Y:S05]  /*4d20*/  LDSM.16.MT88.4 R8, [R240+0x5900] ;  /* 0x00590000f008783b */ /* 0x000e6a0000004200 */
[----:B------:R-:W1:Y:S01]  /*4d30*/  MUFU.EX2 R140, R140 ;  /* 0x0000008c008c7308 */ /* 0x000e620000000800 */
[----:B------:R-:W-:Y:S01]  /*4d40*/  F2FP.PACK_AB R4, R145, R60 ;  /* 0x0000003c9104723e */ /* 0x000fe200000000ff */
[----:B------:R-:W-:Y:S01]  /*4d50*/  FADD.FTZ R60, R60, R41 ;  /* 0x000000293c3c7221 */ /* 0x000fe20000010000 */
[----:B------:R-:W-:-:S02]  /*4d60*/  F2FP.PACK_AB R6, R62, R147 ;  /* 0x000000933e06723e */ /* 0x000fc400000000ff */
[----:B----4-:R-:W-:Y:S01]  /*4d70*/  F2FP.PACK_AB R5, R151, R64 ;  /* 0x000000409705723e */ /* 0x010fe200000000ff */
[----:B------:R-:W-:Y:S01]  /*4d80*/  FADD.FTZ R60, R145, R60 ;  /* 0x0000003c913c7221 */ /* 0x000fe20000010000 */
[----:B------:R-:W-:-:S03]  /*4d90*/  F2FP.PACK_AB R7, R33, R32 ;  /* 0x000000202107723e */ /* 0x000fc600000000ff */
[----:B------:R-:W-:-:S04]  /*4da0*/  FADD.FTZ R147, R147, R60 ;  /* 0x0000003c93937221 */ /* 0x000fc80000010000 */
[----:B------:R-:W-:Y:S01]  /*4db0*/  HMMA.16816.F32 R112, R4, R16, R112 ;  /* 0x000000100470723c */ /* 0x000fe20000001870 */
[----:B------:R-:W-:-:S07]  /*4dc0*/  FADD.FTZ R147, R62, R147 ;  /* 0x000000933e937221 */ /* 0x000fce0000010000 */
[C---:B------:R-:W-:Y:S01]  /*4dd0*/  HMMA.16816.F32 R108, R4.reuse, R18, R108 ;  /* 0x00000012046c723c */ /* 0x040fe2000000186c */
[----:B------:R-:W4:Y:S07]  /*4de0*/  LDSM.16.MT88.4 R16, [R238+0x5900] ;  /* 0x00590000ee10783b */ /* 0x000f2e0000004200 */
[C---:B---3--:R-:W-:Y:S08]  /*4df0*/  HMMA.16816.F32 R104, R4.reuse, R12, R104 ;  /* 0x0000000c0468723c */ /* 0x048ff00000001868 */
[C---:B------:R-:W-:Y:S01]  /*4e00*/  HMMA.16816.F32 R100, R4.reuse, R14, R100 ;  /* 0x0000000e0464723c */ /* 0x040fe20000001864 */
[----:B------:R-:W3:Y:S07]  /*4e10*/  LDSM.16.MT88.4 R12, [R236+0x5900] ;  /* 0x00590000ec0c783b */ /* 0x000eee0000004200 */
[C---:B-1----:R-:W-:Y:S08]  /*4e20*/  HMMA.16816.F32 R120, R4.reuse, R20, R120 ;  /* 0x000000140478723c */ /* 0x042ff00000001878 */
[C---:B------:R-:W-:Y:S01]  /*4e30*/  HMMA.16816.F32 R116, R4.reuse, R22, R116 ;  /* 0x000000160474723c */ /* 0x040fe20000001874 */
[----:B------:R-:W-:Y:S07]  /*4e40*/  LDSM.16.MT88.4 R20, [R237+0x2100] ;  /* 0x00210000ed14783b */ /* 0x000fee0000004200 */
[C---:B------:R-:W-:Y:S08]  /*4e50*/  HMMA.16816.F32 R96, R4.reuse, R8, R96 ;  /* 0x000000080460723c */ /* 0x040ff00000001860 */
[C---:B------:R-:W-:Y:S01]  /*4e60*/  HMMA.16816.F32 R92, R4.reuse, R10, R92 ;  /* 0x0000000a045c723c */ /* 0x040fe2000000185c */
[----:B------:R-:W1:Y:S07]  /*4e70*/  LDSM.16.MT88.4 R8, [R238+0x2100] ;  /* 0x00210000ee08783b */ /* 0x000e6e0000004200 */
[C---:B----4-:R-:W-:Y:S08]  /*4e80*/  HMMA.16816.F32 R88, R4.reuse, R16, R88 ;  /* 0x000000100458723c */ /* 0x050ff00000001858 */
[C---:B------:R-:W-:Y:S01]  /*4e90*/  HMMA.16816.F32 R84, R4.reuse, R18, R84 ;  /* 0x000000120454723c */ /* 0x040fe20000001854 */
[----:B------:R-:W4:Y:S07]  /*4ea0*/  LDSM.16.MT88.4 R16, [R236+0x2100] ;  /* 0x00210000ec10783b */ /* 0x000f2e0000004200 */
[C---:B---3--:R-:W-:Y:S08]  /*4eb0*/  HMMA.16816.F32 R72, R4.reuse, R12, R72 ;  /* 0x0000000c0448723c */ /* 0x048ff00000001848 */
[C---:B------:R-:W-:Y:S01]  /*4ec0*/  HMMA.16816.F32 R68, R4.reuse, R14, R68 ;  /* 0x0000000e0444723c */ /* 0x040fe20000001844 */
[----:B------:R-:W3:Y:S07]  /*4ed0*/  LDSM.16.MT88.4 R12, [R240+0x6100] ;  /* 0x00610000f00c783b */ /* 0x000eee0000004200 */
[C---:B------:R-:W-:Y:S08]  /*4ee0*/  HMMA.16816.F32 R128, R4.reuse, R24, R128 ;  /* 0x000000180480723c */ /* 0x040ff00000001880 */
[C---:B------:R-:W-:Y:S01]  /*4ef0*/  HMMA.16816.F32 R124, R4.reuse, R26, R124 ;  /* 0x0000001a047c723c */ /* 0x040fe2000000187c */
[----:B------:R-:W3:Y:S07]  /*4f00*/  LDSM.16.MT88.4 R24, [R240+0x2100] ;  /* 0x00210000f018783b */ /* 0x000eee0000004200 */
[C---:B------:R-:W-:Y:S08]  /*4f10*/  HMMA.16816.F32 R80, R4.reuse, R28, R80 ;  /* 0x0000001c0450723c */ /* 0x040ff00000001850 */
[----:B------:R-:W-:Y:S01]  /*4f20*/  HMMA.16816.F32 R76, R4, R30, R76 ;  /* 0x0000001e044c723c */ /* 0x000fe2000000184c */
[----:B------:R-:W-:Y:S06]  /*4f30*/  LDSM.16.MT88.4 R28, [R237+0x6100] ;  /* 0x00610000ed1c783b */ /* 0x000fec0000004200 */
[----:B--2---:R-:W-:Y:S01]  /*4f40*/  F2FP.PACK_AB R4, R35, R34 ;  /* 0x000000222304723e */ /* 0x004fe200000000ff */
[----:B------:R-:W-:Y:S01]  /*4f50*/  FADD.FTZ R34, R34, R147 ;  /* 0x0000009322227221 */ /* 0x000fe20000010000 */
[----:B------:R-:W-:-:S02]  /*4f60*/  F2FP.PACK_AB R6, R66, R167 ;  /* 0x000000a74206723e */ /* 0x000fc400000000ff */
[----:B-----5:R-:W-:Y:S01]  /*4f70*/  F2FP.PACK_AB R5, R169, R134 ;  /* 0x00000086a905723e */ /* 0x020fe200000000ff */
[----:B------:R-:W-:Y:S01]  /*4f80*/  FADD.FTZ R34, R35, R34 ;  /* 0x0000002223227221 */ /* 0x000fe20000010000 */
[----:B------:R-:W-:-:S03]  /*4f90*/  F2FP.PACK_AB R7, R197, R140 ;  /* 0x0000008cc507723e */ /* 0x000fc600000000ff */
[----:B------:R-:W-:-:S04]  /*4fa0*/  FADD.FTZ R167, R167, R34 ;  /* 0x00000022a7a77221 */ /* 0x000fc80000010000 */
[----:B-1----:R-:W-:Y:S01]  /*4fb0*/  HMMA.16816.F32 R120, R4, R8, R120 ;  /* 0x000000080478723c */ /* 0x002fe20000001878 */
[----:B------:R-:W-:-:S07]  /*4fc0*/  FADD.FTZ R167, R66, R167 ;  /* 0x000000a742a77221 */ /* 0x000fce0000010000 */
[C---:B------:R-:W-:Y:S01]  /*4fd0*/  HMMA.16816.F32 R116, R4.reuse, R10, R116 ;  /* 0x0000000a0474723c */ /* 0x040fe20000001874 */
[----:B------:R-:W1:Y:S07]  /*4fe0*/  LDSM.16.MT88.4 R8, [R238+0x6100] ;  /* 0x00610000ee08783b */ /* 0x000e6e0000004200 */
[C---:B------:R-:W-:Y:S08]  /*4ff0*/  HMMA.16816.F32 R112, R4.reuse, R20, R112 ;  /* 0x000000140470723c */ /* 0x040ff00000001870 */
[C---:B------:R-:W-:Y:S01]  /*5000*/  HMMA.16816.F32 R108, R4.reuse, R22, R108 ;  /* 0x00000016046c723c */ /* 0x040fe2000000186c */
[----:B------:R-:W2:Y:S07]  /*5010*/  LDSM.16.MT88.4 R20, [R236+0x6100] ;  /* 0x00610000ec14783b */ /* 0x000eae0000004200 */
        /* <DEDUP_REMOVED lines=8> */
[----:B------:R-:W-:Y:S07]  /*50a0*/  LDSM.16.MT88.4 R24, [R238+0x2900] ;  /* 0x00290000ee18783b */ /* 0x000fee0000004200 */
[C---:B-1----:R-:W-:Y:S08]  /*50b0*/  HMMA.16816.F32 R88, R4.reuse, R8, R88 ;  /* 0x000000080458723c */ /* 0x042ff00000001858 */
[C---:B------:R-:W-:Y:S01]  /*50c0*/  HMMA.16816.F32 R84, R4.reuse, R10, R84 ;  /* 0x0000000a0454723c */ /* 0x040fe20000001854 */
[----:B------:R-:W1:Y:S07]  /*50d0*/  LDSM.16.MT88.4 R8, [R236+0x2900] ;  /* 0x00290000ec08783b */ /* 0x000e6e0000004200 */
[C---:B------:R-:W-:Y:S08]  /*50e0*/  HMMA.16816.F32 R80, R4.reuse, R28, R80 ;  /* 0x0000001c0450723c */ /* 0x040ff00000001850 */
[C---:B------:R-:W-:Y:S01]  /*50f0*/  HMMA.16816.F32 R76, R4.reuse, R30, R76 ;  /* 0x0000001e044c723c */ /* 0x040fe2000000184c */
[----:B------:R-:W-:Y:S07]  /*5100*/  LDSM.16.MT88.4 R28, [R240+0x3100] ;  /* 0x00310000f01c783b */ /* 0x000fee0000004200 */
[C---:B--2---:R-:W-:Y:S08]  /*5110*/  HMMA.16816.F32 R72, R4.reuse, R20, R72 ;  /* 0x000000140448723c */ /* 0x044ff00000001848 */
[----:B------:R-:W-:Y:S01]  /*5120*/  HMMA.16816.F32 R68, R4, R22, R68 ;  /* 0x000000160444723c */ /* 0x000fe20000001844 */
[----:B------:R-:W2:Y:S06]  /*5130*/  LDSM.16.MT88.4 R20, [R240+0x6900] ;  /* 0x00690000f014783b */ /* 0x000eac0000004200 */
[----:B------:R-:W-:Y:S01]  /*5140*/  F2FP.PACK_AB R4, R209, R142 ;  /* 0x0000008ed104723e */ /* 0x000fe200000000ff */
[----:B------:R-:W-:Y:S01]  /*5150*/  FADD.FTZ R142, R142, R167 ;  /* 0x000000a78e8e7221 */ /* 0x000fe20000010000 */
[----:B------:R-:W-:-:S02]  /*5160*/  F2FP.PACK_AB R6, R205, R144 ;  /* 0x00000090cd06723e */ /* 0x000fc400000000ff */
[----:B------:R-:W-:Y:S01]  /*5170*/  F2FP.PACK_AB R5, R201, R146 ;  /* 0x00000092c905723e */ /* 0x000fe200000000ff */
[----:B------:R-:W-:Y:S01]  /*5180*/  FADD.FTZ R209, R209, R142 ;  /* 0x0000008ed1d17221 */ /* 0x000fe20000010000 */
[----:B------:R-:W-:-:S03]  /*5190*/  F2FP.PACK_AB R7, R171, R148 ;  /* 0x00000094ab07723e */ /* 0x000fc600000000ff */
[----:B------:R-:W-:-:S04]  /*51a0*/  FADD.FTZ R144, R144, R209 ;  /* 0x000000d190907221 */ /* 0x000fc80000010000 */
[----:B----4-:R-:W-:Y:S01]  /*51b0*/  HMMA.16816.F32 R128, R4, R16, R128 ;  /* 0x000000100480723c */ /* 0x010fe20000001880 */
        /* <DEDUP_REMOVED lines=8> */
[----:B------:R-:W1:Y:S07]  /*5240*/  LDSM.16.MT88.4 R8, [R236+0x6900] ;  /* 0x00690000ec08783b */ /* 0x000e6e0000004200 */
[C---:B--2---:R-:W-:Y:S08]  /*5250*/  HMMA.16816.F32 R96, R4.reuse, R20, R96 ;  /* 0x000000140460723c */ /* 0x044ff00000001860 */
[C---:B----4-:R-:W-:Y:S08]  /*5260*/  HMMA.16816.F32 R88, R4.reuse, R16, R88 ;  /* 0x000000100458723c */ /* 0x050ff00000001858 */
[C---:B------:R-:W-:Y:S01]  /*5270*/  HMMA.16816.F32 R84, R4.reuse, R18, R84 ;  /* 0x000000120454723c */ /* 0x040fe20000001854 */
[----:B------:R-:W2:Y:S07]  /*5280*/  LDSM.16.MT88.4 R16, [R236+0x3100] ;  /* 0x00310000ec10783b */ /* 0x000eae0000004200 */
[C---:B---3--:R-:W-:Y:S08]  /*5290*/  HMMA.16816.F32 R80, R4.reuse, R12, R80 ;  /* 0x0000000c0450723c */ /* 0x048ff00000001850 */
[C---:B------:R-:W-:Y:S01]  /*52a0*/  HMMA.16816.F32 R76, R4.reuse, R14, R76 ;  /* 0x0000000e044c723c */ /* 0x040fe2000000184c */
[----:B------:R-:W3:Y:S07]  /*52b0*/  LDSM.16.MT88.4 R12, [R240+0x7100] ;  /* 0x00710000f00c783b */ /* 0x000eee0000004200 */
[C---:B------:R-:W-:Y:S01]  /*52c0*/  HMMA.16816.F32 R92, R4.reuse, R22, R92 ;  /* 0x00000016045c723c */ /* 0x040fe2000000185c */
[----:B------:R-:W4:Y:S07]  /*52d0*/  LDSM.16.MT88.4 R20, [R237+0x3100] ;  /* 0x00310000ed14783b */ /* 0x000f2e0000004200 */
[C---:B------:R-:W-:Y:S08]  /*52e0*/  HMMA.16816.F32 R120, R4.reuse, R24, R120 ;  /* 0x000000180478723c */ /* 0x040ff00000001878 */
[C---:B------:R-:W-:Y:S01]  /*52f0*/  HMMA.16816.F32 R116, R4.reuse, R26, R116 ;  /* 0x0000001a0474723c */ /* 0x040fe20000001874 */
[----:B------:R-:W5:Y:S07]  /*5300*/  LDSM.16.MT88.4 R24, [R238+0x3100] ;  /* 0x00310000ee18783b */ /* 0x000f6e0000004200 */
[C---:B-1----:R-:W-:Y:S08]  /*5310*/  HMMA.16816.F32 R72, R4.reuse, R8, R72 ;  /* 0x000000080448723c */ /* 0x042ff00000001848 */
[----:B------:R-:W-:Y:S01]  /*5320*/  HMMA.16816.F32 R68, R4, R10, R68 ;  /* 0x0000000a0444723c */ /* 0x000fe20000001844 */
[----:B------:R-:W1:Y:S06]  /*5330*/  LDSM.16.MT88.4 R8, [R238+0x7100] ;  /* 0x00710000ee08783b */ /* 0x000e6c0000004200 */
[----:B------:R-:W-:Y:S01]  /*5340*/  F2FP.PACK_AB R4, R163, R150 ;  /* 0x00000096a304723e */ /* 0x000fe200000000ff */
[----:B------:R-:W-:Y:S01]  /*5350*/  FADD.FTZ R150, R150, R205 ;  /* 0x000000cd96967221 */ /* 0x000fe20000010000 */
[----:B------:R-:W-:-:S02]  /*5360*/  F2FP.PACK_AB R6, R159, R152 ;  /* 0x000000989f06723e */ /* 0x000fc400000000ff */
[----:B------:R-:W-:Y:S01]  /*5370*/  F2FP.PACK_AB R5, R155, R154 ;  /* 0x0000009a9b05723e */ /* 0x000fe200000000ff */
[----:B------:R-:W-:Y:S01]  /*5380*/  FADD.FTZ R163, R163, R150 ;  /* 0x00000096a3a37221 */ /* 0x000fe20000010000 */
[----:B------:R-:W-:-:S03]  /*5390*/  F2FP.PACK_AB R7, R156, R153 ;  /* 0x000000999c07723e */ /* 0x000fc600000000ff */
[----:B------:R-:W-:-:S04]  /*53a0*/  FADD.FTZ R152, R152, R163 ;  /* 0x000000a398987221 */ /* 0x000fc80000010000 */
[----:B--2---:R-:W-:Y:S01]  /*53b0*/  HMMA.16816.F32 R104, R4, R16, R104 ;  /* 0x000000100468723c */ /* 0x004fe20000001868 */
[----:B------:R-:W-:-:S07]  /*53c0*/  FADD.FTZ R159, R159, R152 ;  /* 0x000000989f9f7221 */ /* 0x000fce0000010000 */
[C---:B------:R-:W-:Y:S01]  /*53d0*/  HMMA.16816.F32 R100, R4.reuse, R18, R100 ;  /* 0x000000120464723c */ /* 0x040fe20000001864 */
[----:B------:R-:W2:Y:S07]  /*53e0*/  LDSM.16.MT88.4 R16, [R237+0x7100] ;  /* 0x00710000ed10783b */ /* 0x000eae0000004200 */
[C---:B---3--:R-:W-:Y:S08]  /*53f0*/  HMMA.16816.F32 R96, R4.reuse, R12, R96 ;  /* 0x0000000c0460723c */ /* 0x048ff00000001860 */
[C---:B------:R-:W-:Y:S01]  /*5400*/  HMMA.16816.F32 R92, R4.reuse, R14, R92 ;  /* 0x0000000e045c723c */ /* 0x040fe2000000185c */
[----:B------:R-:W3:Y:S07]  /*5410*/  LDSM.16.MT88.4 R12, [R236+0x7100] ;  /* 0x00710000ec0c783b */ /* 0x000eee0000004200 */
[C---:B----4-:R-:W-:Y:S08]  /*5420*/  HMMA.16816.F32 R112, R4.reuse, R20, R112 ;  /* 0x000000140470723c */ /* 0x050ff00000001870 */
[C---:B------:R-:W-:Y:S01]  /*5430*/  HMMA.16816.F32 R108, R4.reuse, R22, R108 ;  /* 0x00000016046c723c */ /* 0x040fe2000000186c */
[----:B------:R-:W4:Y:S07]  /*5440*/  LDSM.16.MT88.4 R20, [R240+0x3900] ;  /* 0x00390000f014783b */ /* 0x000f2e0000004200 */
[C---:B------:R-:W-:Y:S07]  /*5450*/  HMMA.16816.F32 R128, R4.reuse, R28, R128 ;  /* 0x0000001c0480723c */ /* 0x040fee0000001880 */
[--C-:B------:R-:W-:Y:S01]  /*5460*/  FFMA.FTZ R28, R67, c[0x0][0x2d0], -R56.reuse ;  /* 0x0000b400431c7a23 */ /* 0x100fe20000010838 */
[----:B------:R-:W-:Y:S01]  /*5470*/  HMMA.16816.F32 R124, R4, R30, R124 ;  /* 0x0000001e047c723c */ /* 0x000fe2000000187c */
[----:B------:R-:W-:-:S04]  /*5480*/  FFMA.FTZ R29, R65, c[0x0][0x2d0], -R56 ;  /* 0x0000b400411d7a23 */ /* 0x000fc80000010838 */
[----:B------:R-:W-:Y:S02]  /*5490*/  MUFU.EX2 R28, R28 ;  /* 0x0000001c001c7308 */ /* 0x000fe40000000800 */
[--C-:B------:R-:W-:Y:S01]  /*54a0*/  FFMA.FTZ R30, R63, c[0x0][0x2d0], -R56.reuse ;  /* 0x0000b4003f1e7a23 */ /* 0x100fe20000010838 */
[----:B-----5:R-:W-:Y:S01]  /*54b0*/  HMMA.16816.F32 R120, R4, R24, R120 ;  /* 0x000000180478723c */ /* 0x020fe20000001878 */
[----:B------:R-:W-:-:S04]  /*54c0*/  FFMA.FTZ R31, R61, c[0x0][0x2d0], -R56 ;  /* 0x0000b4003d1f7a23 */ /* 0x000fc80000010838 */
[----:B------:R-:W-:Y:S02]  /*54d0*/  MUFU.EX2 R29, R29 ;  /* 0x0000001d001d7308 */ /* 0x000fe40000000800 */
[--C-:B------:R-:W-:Y:S01]  /*54e0*/  FFMA.FTZ R24, R143, c[0x0][0x2d0], -R58.reuse ;  /* 0x0000b4008f187a23 */ /* 0x100fe2000001083a */
[----:B------:R-:W-:Y:S01]  /*54f0*/  HMMA.16816.F32 R116, R4, R26, R116 ;  /* 0x0000001a0474723c */ /* 0x000fe20000001874 */
[----:B------:R-:W-:-:S04]  /*5500*/  FFMA.FTZ R25, R141, c[0x0][0x2d0], -R58 ;  /* 0x0000b4008d197a23 */ /* 0x000fc8000001083a */
[----:B------:R-:W-:Y:S02]  /*5510*/  MUFU.EX2 R24, R24 ;  /* 0x0000001800187308 */ /* 0x000fe40000000800 */
[--C-:B------:R-:W-:Y:S01]  /*5520*/  FFMA.FTZ R26, R135, c[0x0][0x2d0], -R58.reuse ;  /* 0x0000b400871a7a23 */ /* 0x100fe2000001083a */
[----:B-1----:R-:W-:Y:S01]  /*5530*/  HMMA.16816.F32 R88, R4, R8, R88 ;  /* 0x000000080458723c */ /* 0x002fe20000001858 */
[----:B------:R-:W-:-:S04]  /*5540*/  FFMA.FTZ R27, R133, c[0x0][0x2d0], -R58 ;  /* 0x0000b400851b7a23 */ /* 0x000fc8000001083a */
[----:B------:R-:W1:Y:S03]  /*5550*/  MUFU.EX2 R25, R25 ;  /* 0x0000001900197308 */ /* 0x000e660000000800 */
[C---:B------:R-:W-:Y:S01]  /*5560*/  HMMA.16816.F32 R84, R4.reuse, R10, R84 ;  /* 0x0000000a0454723c */ /* 0x040fe20000001854 */
[----:B------:R-:W5:Y:S04]  /*5570*/  LDSM.16.MT88.4 R8, [R238+0x3900] ;  /* 0x00390000ee08783b */ /* 0x000f680000004200 */
[----:B------:R-:W-:Y:S03]  /*5580*/  MUFU.EX2 R26, R26 ;  /* 0x0000001a001a7308 */ /* 0x000fe60000000800 */
[C---:B--2---:R-:W-:Y:S05]  /*5590*/  HMMA.16816.F32 R80, R4.reuse, R16, R80 ;  /* 0x000000100450723c */ /* 0x044fea0000001850 */
[----:B------:R-:W2:Y:S03]  /*55a0*/  MUFU.EX2 R27, R27 ;  /* 0x0000001b001b7308 */ /* 0x000ea60000000800 */
[C---:B------:R-:W-:Y:S01]  /*55b0*/  HMMA.16816.F32 R76, R4.reuse, R18, R76 ;  /* 0x00000012044c723c */ /* 0x040fe2000000184c */
[----:B------:R-:W5:Y:S04]  /*55c0*/  LDSM.16.MT88.4 R16, [R237+0x3900] ;  /* 0x00390000ed10783b */ /* 0x000f680000004200 */
[----:B------:R-:W-:Y:S03]  /*55d0*/  MUFU.EX2 R30, R30 ;  /* 0x0000001e001e7308 */ /* 0x000fe60000000800 */
[C---:B---3--:R-:W-:Y:S05]  /*55e0*/  HMMA.16816.F32 R72, R4.reuse, R12, R72 ;  /* 0x0000000c0448723c */ /* 0x048fea0000001848 */
[----:B------:R-:W3:Y:S03]  /*55f0*/  MUFU.EX2 R31, R31 ;  /* 0x0000001f001f7308 */ /* 0x000ee60000000800 */
[----:B------:R-:W-:Y:S01]  /*5600*/  HMMA.16816.F32 R68, R4, R14, R68 ;  /* 0x0000000e0444723c */ /* 0x000fe20000001844 */
[----:B------:R-:W5:Y:S06]  /*5610*/  LDSM.16.MT88.4 R12, [R236+0x3900] ;  /* 0x00390000ec0c783b */ /* 0x000f6c0000004200 */
[----:B-1----:R-:W-:Y:S01]  /*5620*/  F2FP.PACK_AB R4, R25, R24 ;  /* 0x000000181904723e */ /* 0x002fe200000000ff */
[----:B------:R-:W-:Y:S01]  /*5630*/  FADD.FTZ R24, R24, R159 ;  /* 0x0000009f18187221 */ /* 0x000fe20000010000 */
[----:B--2---:R-:W-:-:S02]  /*5640*/  F2FP.PACK_AB R6, R27, R26 ;  /* 0x0000001a1b06723e */ /* 0x004fc400000000ff */
[----:B------:R-:W-:Y:S01]  /*5650*/  F2FP.PACK_AB R5, R29, R28 ;  /* 0x0000001c1d05723e */ /* 0x000fe200000000ff */
[----:B------:R-:W-:Y:S01]  /*5660*/  FADD.FTZ R25, R25, R24 ;  /* 0x0000001819197221 */ /* 0x000fe20000010000 */
[----:B---3--:R-:W-:-:S03]  /*5670*/  F2FP.PACK_AB R7, R31, R30 ;  /* 0x0000001e1f07723e */ /* 0x008fc600000000ff */
[----:B------:R-:W-:-:S04]  /*5680*/  FADD.FTZ R26, R26, R25 ;  /* 0x000000191a1a7221 */ /* 0x000fc80000010000 */
[----:B----4-:R-:W-:Y:S01]  /*5690*/  HMMA.16816.F32 R128, R4, R20, R128 ;  /* 0x000000140480723c */ /* 0x010fe20000001880 */
[----:B------:R-:W-:-:S06]  /*56a0*/  FADD.FTZ R2, R27, R26 ;  /* 0x0000001a1b027221 */ /* 0x000fcc0000010000 */
[----:B------:R-:W-:Y:S01]  /*56b0*/  FADD.FTZ R21, R37, R36 ;  /* 0x0000002425157221 */ /* 0x000fe20000010000 */
[----:B-----5:R-:W-:Y:S03]  /*56c0*/  HMMA.16816.F32 R120, R4, R8, R120 ;  /* 0x000000080478723c */ /* 0x020fe60000001878 */
[----:B------:R-:W-:-:S04]  /*56d0*/  FADD.FTZ R21, R0, R21 ;  /* 0x0000001500157221 */ /* 0x000fc80000010000 */
[----:B------:R-:W-:Y:S01]  /*56e0*/  FADD.FTZ R64, R64, R21 ;  /* 0x0000001540407221 */ /* 0x000fe20000010000 */
[----:B------:R-:W-:Y:S01]  /*56f0*/  HMMA.16816.F32 R116, R4, R10, R116 ;  /* 0x0000000a0474723c */ /* 0x000fe20000001874 */
[----:B------:R-:W1:Y:S02]  /*5700*/  LDSM.16.MT88.4 R8, [R240+0x7900] ;  /* 0x00790000f008783b */ /* 0x000e640000004200 */
[----:B------:R-:W-:-:S04]  /*5710*/  FADD.FTZ R151, R151, R64 ;  /* 0x0000004097977221 */ /* 0x000fc80000010000 */
[----:B------:R-:W-:Y:S01]  /*5720*/  FADD.FTZ R32, R32, R151 ;  /* 0x0000009720207221 */ /* 0x000fe20000010000 */
[----:B------:R-:W-:Y:S03]  /*5730*/  HMMA.16816.F32 R112, R4, R16, R112 ;  /* 0x000000100470723c */ /* 0x000fe60000001870 */
[----:B------:R-:W-:-:S04]  /*5740*/  FADD.FTZ R33, R33, R32 ;  /* 0x0000002021217221 */ /* 0x000fc80000010000 */
[----:B------:R-:W-:Y:S01]  /*5750*/  FADD.FTZ R134, R134, R33 ;  /* 0x0000002186867221 */ /* 0x000fe20000010000 */
[----:B------:R-:W-:Y:S01]  /*5760*/  HMMA.16816.F32 R108, R4, R18, R108 ;  /* 0x00000012046c723c */ /* 0x000fe2000000186c */
[----:B------:R-:W2:Y:S02]  /*5770*/  LDSM.16.MT88.4 R16, [R238+0x7900] ;  /* 0x00790000ee10783b */ /* 0x000ea40000004200 */
[----:B------:R-:W-:-:S04]  /*5780*/  FADD.FTZ R169, R169, R134 ;  /* 0x00000086a9a97221 */ /* 0x000fc80000010000 */
[----:B------:R-:W-:Y:S01]  /*5790*/  FADD.FTZ R140, R140, R169 ;  /* 0x000000a98c8c7221 */ /* 0x000fe20000010000 */
[----:B------:R-:W-:Y:S03]  /*57a0*/  HMMA.16816.F32 R104, R4, R12, R104 ;  /* 0x0000000c0468723c */ /* 0x000fe60000001868 */
[----:B------:R-:W-:-:S04]  /*57b0*/  FADD.FTZ R197, R197, R140 ;  /* 0x0000008cc5c57221 */ /* 0x000fc80000010000 */
[----:B------:R-:W-:Y:S01]  /*57c0*/  FADD.FTZ R146, R146, R197 ;  /* 0x000000c592927221 */ /* 0x000fe20000010000 */
[----:B------:R-:W-:Y:S01]  /*57d0*/  HMMA.16816.F32 R100, R4, R14, R100 ;  /* 0x0000000e0464723c */ /* 0x000fe20000001864 */
[----:B------:R-:W3:Y:S02]  /*57e0*/  LDSM.16.MT88.4 R12, [R237+0x7900] ;  /* 0x00790000ed0c783b */ /* 0x000ee40000004200 */
[----:B------:R-:W-:-:S04]  /*57f0*/  FADD.FTZ R201, R201, R146 ;  /* 0x00000092c9c97221 */ /* 0x000fc80000010000 */
[----:B------:R-:W-:Y:S01]  /*5800*/  FADD.FTZ R148, R148, R201 ;  /* 0x000000c994947221 */ /* 0x000fe20000010000 */
[----:B------:R-:W-:Y:S03]  /*5810*/  HMMA.16816.F32 R124, R4, R22, R124 ;  /* 0x00000016047c723c */ /* 0x000fe6000000187c */
[----:B------:R-:W-:-:S04]  /*5820*/  FADD.FTZ R171, R171, R148 ;  /* 0x00000094abab7221 */ /* 0x000fc80000010000 */
[----:B------:R-:W-:Y:S01]  /*5830*/  FADD.FTZ R154, R154, R171 ;  /* 0x000000ab9a9a7221 */ /* 0x000fe20000010000 */
[----:B-1----:R-:W-:Y:S03]  /*5840*/  HMMA.16816.F32 R96, R4, R8, R96 ;  /* 0x000000080460723c */ /* 0x002fe60000001860 */
[----:B------:R-:W-:-:S04]  /*5850*/  FADD.FTZ R154, R155, R154 ;  /* 0x0000009a9b9a7221 */ /* 0x000fc80000010000 */
[----:B------:R-:W-:Y:S01]  /*5860*/  FADD.FTZ R153, R153, R154 ;  /* 0x0000009a99997221 */ /* 0x000fe20000010000 */
[----:B------:R-:W-:Y:S01]  /*5870*/  HMMA.16816.F32 R92, R4, R10, R92 ;  /* 0x0000000a045c723c */ /* 0x000fe2000000185c */
[----:B------:R-:W1:Y:S02]  /*5880*/  LDSM.16.MT88.4 R8, [R236+0x7900] ;  /* 0x00790000ec08783b */ /* 0x000e640000004200 */
[----:B------:R-:W-:-:S04]  /*5890*/  FADD.FTZ R153, R156, R153 ;  /* 0x000000999c997221 */ /* 0x000fc80000010000 */
[----:B------:R-:W-:Y:S01]  /*58a0*/  FADD.FTZ R28, R28, R153 ;  /* 0x000000991c1c7221 */ /* 0x000fe20000010000 */
[----:B--2---:R-:W-:Y:S03]  /*58b0*/  HMMA.16816.F32 R88, R4, R16, R88 ;  /* 0x000000100458723c */ /* 0x004fe60000001858 */
[----:B------:R-:W-:-:S04]  /*58c0*/  FADD.FTZ R29, R29, R28 ;  /* 0x0000001c1d1d7221 */ /* 0x000fc80000010000 */
[----:B------:R-:W-:Y:S01]  /*58d0*/  FADD.FTZ R30, R30, R29 ;  /* 0x0000001d1e1e7221 */ /* 0x000fe20000010000 */
[----:B------:R-:W-:Y:S03]  /*58e0*/  HMMA.16816.F32 R84, R4, R18, R84 ;  /* 0x000000120454723c */ /* 0x000fe60000001854 */
[----:B------:R-:W-:-:S05]  /*58f0*/  FADD.FTZ R0, R31, R30 ;  /* 0x0000001e1f007221 */ /* 0x000fca0000010000 */
[----:B------:R2:W-:Y:S01]  /*5900*/  STL [R1+0xc], R0 ;  /* 0x00000c0001007387 */ /* 0x0005e20000100800 */
[C---:B---3--:R-:W-:Y:S03]  /*5910*/  HMMA.16816.F32 R80, R4.reuse, R12, R80 ;  /* 0x0000000c0450723c */ /* 0x048fe60000001850 */
[----:B------:R2:W-:Y:S05]  /*5920*/  STL [R1+0x10], R2 ;  /* 0x0000100201007387 */ /* 0x0005ea0000100800 */
[C---:B------:R-:W-:Y:S08]  /*5930*/  HMMA.16816.F32 R76, R4.reuse, R14, R76 ;  /* 0x0000000e044c723c */ /* 0x040ff0000000184c */
[C---:B-1----:R-:W-:Y:S08]  /*5940*/  HMMA.16816.F32 R72, R4.reuse, R8, R72 ;  /* 0x000000080448723c */ /* 0x042ff00000001848 */
[----:B------:R-:W-:Y:S01]  /*5950*/  HMMA.16816.F32 R68, R4, R10, R68 ;  /* 0x0000000a0444723c */ /* 0x000fe20000001844 */
[----:B------:R-:W-:Y:S07]  /*5960*/  @!P1 BRA `(.L_x_24) ;  /* 0x00003f0000009947 */ /* 0x000fee0003800000 */
[----:B--2---:R-:W-:Y:S01]  /*5970*/  IADD3 R0, P2, R250, 0x40, RZ ;  /* 0x00000040fa007810 */ /* 0x004fe20007f5e0ff */
[----:B------:R-:W-:Y:S01]  /*5980*/  IMAD.MOV.U32 R135, RZ, RZ, R132 ;  /* 0x000000ffff877224 */ /* 0x000fe200078e0084 */
[----:B------:R-:W-:Y:S01]  /*5990*/  IADD3 R2, P1, R246, 0x40, RZ ;  /* 0x00000040f6027810 */ /* 0x000fe20007f3e0ff */
[----:B------:R-:W-:-:S02]  /*59a0*/  ULEA.HI.SX32 UR21, UR18, 0xfffffffe, 0x19 ;  /* 0xfffffffe12157891 */ /* 0x000fc4000f8fca3f */
[----:B------:R1:W-:Y:S01]  /*59b0*/  STL [R1+0x8], R0 ;  /* 0x0000080001007387 */ /* 0x0003e20000100800 */
[----:B------:R-:W-:Y:S01]  /*59c0*/  ULDC.64 UR6, c[0x0][0x208] ;  /* 0x0000820000067ab9 */ /* 0x000fe20000000a00 */
[----:B------:R-:W-:Y:S01]  /*59d0*/  IMAD.X R252, RZ, RZ, R249, P1 ;  /* 0x000000fffffc7224 */ /* 0x000fe200008e06f9 */
[----:B------:R-:W-:Y:S01]  /*59e0*/  ULDC.64 UR4, c[0x0][0x1e0] ;  /* 0x0000780000047ab9 */ /* 0x000fe20000000a00 */
[----:B------:R2:W-:Y:S01]  /*59f0*/  STL [R1], R2 ;  /* 0x0000000201007387 */ /* 0x0005e20000100800 */
[----:B-1----:R-:W-:Y:S01]  /*5a00*/  IMAD.MOV.U32 R0, RZ, RZ, R3 ;  /* 0x000000ffff007224 */ /* 0x002fe200078e0003 */
[----:B--2---:R-:W-:-:S05]  /*5a10*/  IADD3.X R2, RZ, R245, RZ, P2, !PT ;  /* 0x000000f5ff027210 */ /* 0x004fca00017fe4ff */
[----:B------:R1:W-:Y:S02]  /*5a20*/  STL [R1+0x4], R2 ;  /* 0x0000040201007387 */ /* 0x0003e40000100800 */
.L_x_25:
[----:B-12---:R-:W2:Y:S01]  /*5a30*/  LDL R2, [R1+0x8] ;  /* 0x0000080001027983 */ /* 0x006ea20000100800 */
[----:B------:R-:W-:Y:S04]  /*5a40*/  DEPBAR.LE SB0, 0x0 ;  /* 0x000080000000791a */ /* 0x000fe80000000000 */
[----:B------:R-:W3:Y:S01]  /*5a50*/  LDL R133, [R1+0x4] ;  /* 0x0000040001857983 */ /* 0x000ee20000100800 */
[----:B------:R-:W-:Y:S02]  /*5a60*/  USHF.R.S32.HI UR15, URZ, 0x1f, UR21 ;  /* 0x0000001f3f0f7899 */ /* 0x000fe40008011415 */
[----:B------:R-:W-:Y:S01]  /*5a70*/  UIMAD.WIDE.U32 UR22, UR21, UR6, URZ ;  /* 0x00000006151672a5 */ /* 0x000fe2000f8e003f */
[----:B------:R-:W-:Y:S01]  /*5a80*/  BAR.SYNC.DEFER_BLOCKING 0x0 ;  /* 0x0000000000007b1d */ /* 0x000fe20000010000 */
[----:B------:R-:W-:Y:S02]  /*5a90*/  UIMAD UR15, UR15, UR6, URZ ;  /* 0x000000060f0f72a4 */ /* 0x000fe4000f8e023f */
[----:B------:R-:W-:Y:S02]  /*5aa0*/  USHF.L.U32 UR18, UR22, 0x7, URZ ;  /* 0x0000000716127899 */ /* 0x000fe4000800063f */
[----:B------:R-:W-:Y:S02]  /*5ab0*/  UIMAD UR15, UR21, UR7, UR15 ;  /* 0x00000007150f72a4 */ /* 0x000fe4000f8e020f */
[----:B------:R-:W-:Y:S02]  /*5ac0*/  UISETP.GT.AND UP1, UPT, UR21, URZ, UPT ;  /* 0x0000003f1500728c */ /* 0x000fe4000bf24270 */
[----:B------:R-:W-:Y:S01]  /*5ad0*/  UIADD3 UR15, UR23, UR15, URZ ;  /* 0x0000000f170f7290 */ /* 0x000fe2000fffe03f */
[----:B------:R-:W-:Y:S01]  /*5ae0*/  IADD3 R3, P5, R250, UR18, RZ ;  /* 0x00000012fa037c10 */ /* 0x000fe2000ffbe0ff */
[----:B------:R-:W-:Y:S02]  /*5af0*/  UIADD3 UR21, UR21, -0x1, URZ ;  /* 0xffffffff15157890 */ /* 0x000fe4000fffe03f */
[----:B------:R-:W-:Y:S01]  /*5b00*/  USHF.L.U64.HI UR15, UR22, 0x7, UR15 ;  /* 0x00000007160f7899 */ /* 0x000fe2000801020f */
[----:B------:R-:W-:Y:S04]  /*5b10*/  LEA R196, P4, R3, c[0x0][0x1f8], 0x1 ;  /* 0x00007e0003c47a11 */ /* 0x000fe800078808ff */
[----:B------:R-:W-:Y:S01]  /*5b20*/  @UP1 USHF.L.U32 UR19, UR4, 0x6, URZ ;  /* 0x0000000604131899 */ /* 0x000fe2000800063f */
[----:B------:R-:W-:Y:S01]  /*5b30*/  IADD3.X R134, R245, UR15, RZ, P5, !PT ;  /* 0x0000000ff5867c10 */ /* 0x000fe2000affe4ff */
[----:B------:R-:W-:Y:S02]  /*5b40*/  @UP1 USHF.L.U64.HI UR20, UR4, 0x6, UR5 ;  /* 0x0000000604141899 */ /* 0x000fe40008010205 */
[----:B------:R-:W-:Y:S01]  /*5b50*/  @UP1 UIMAD.WIDE.U32 UR22, UR21, UR4, URZ ;  /* 0x00000004151612a5 */ /* 0x000fe2000f8e003f */
[----:B------:R-:W-:Y:S01]  /*5b60*/  LEA.HI.X R197, R3, c[0x0][0x1fc], R134, 0x1, P4 ;  /* 0x00007f0003c57a11 */ /* 0x000fe200020f0c86 */
[----:B------:R-:W1:Y:S08]  /*5b70*/  LDSM.16.M88.4 R140, [R242+0x8100] ;  /* 0x00810000f28c783b */ /* 0x000e700000000200 */
[----:B------:R-:W4:Y:S08]  /*5b80*/  LDSM.16.M88.4 R144, [R242+0x8900] ;  /* 0x00890000f290783b */ /* 0x000f300000000200 */
[----:B------:R-:W5:Y:S08]  /*5b90*/  LDSM.16.M88.4 R148, [R242+0x9100] ;  /* 0x00910000f294783b */ /* 0x000f700000000200 */
[----:B------:R-:W5:Y:S08]  /*5ba0*/  LDSM.16.M88.4 R152, [R242+0x9900] ;  /* 0x00990000f298783b */ /* 0x000f700000000200 */
[----:B------:R-:W5:Y:S01]  /*5bb0*/  LDSM.16.M88.4 R156, [R242+0xa100] ;  /* 0x00a10000f29c783b */ /* 0x000f620000000200 */
[C---:B-1----:R-:W-:Y:S07]  /*5bc0*/  HMMA.16816.F32 R4, R136.reuse, R140, RZ ;  /* 0x0000008c8804723c */ /* 0x042fee00000018ff */
[----:B------:R-:W1:Y:S01]  /*5bd0*/  LDSM.16.M88.4 R160, [R242+0xa900] ;  /* 0x00a90000f2a0783b */ /* 0x000e620000000200 */
[C---:B------:R-:W-:Y:S07]  /*5be0*/  HMMA.16816.F32 R8, R136.reuse, R142, RZ ;  /* 0x0000008e8808723c */ /* 0x040fee00000018ff */
[----:B------:R-:W1:Y:S01]  /*5bf0*/  LDSM.16.M88.4 R164, [R242+0xb100] ;  /* 0x00b10000f2a4783b */ /* 0x000e620000000200 */
[C---:B----4-:R-:W-:Y:S07]  /*5c00*/  HMMA.16816.F32 R12, R136.reuse, R144, RZ ;  /* 0x00000090880c723c */ /* 0x050fee00000018ff */
[----:B------:R-:W4:Y:S01]  /*5c10*/  LDSM.16.M88.4 R168, [R242+0xb900] ;  /* 0x00b90000f2a8783b */ /* 0x000f220000000200 */
[C---:B------:R-:W-:Y:S07]  /*5c20*/  HMMA.16816.F32 R16, R136.reuse, R146, RZ ;  /* 0x000000928810723c */ /* 0x040fee00000018ff */
[----:B------:R-:W1:Y:S01]  /*5c30*/  LDSM.16.M88.4 R140, [R241] ;  /* 0x00000000f18c783b */ /* 0x000e620000000200 */
[C---:B-----5:R-:W-:Y:S07]  /*5c40*/  HMMA.16816.F32 R20, R136.reuse, R148, RZ ;  /* 0x000000948814723c */ /* 0x060fee00000018ff */
[----:B------:R-:W5:Y:S01]  /*5c50*/  LDSM.16.M88.4 R144, [R235] ;  /* 0x00000000eb90783b */ /* 0x000f620000000200 */
[C---:B------:R-:W-:Y:S07]  /*5c60*/  HMMA.16816.F32 R24, R136.reuse, R150, RZ ;  /* 0x000000968818723c */ /* 0x040fee00000018ff */
[----:B------:R-:W4:Y:S01]  /*5c70*/  LDSM.16.M88.4 R148, [R234] ;  /* 0x00000000ea94783b */ /* 0x000f220000000200 */
[C---:B------:R-:W-:Y:S08]  /*5c80*/  HMMA.16816.F32 R28, R136.reuse, R152, RZ ;  /* 0x00000098881c723c */ /* 0x040ff000000018ff */
[C---:B------:R-:W-:Y:S01]  /*5c90*/  HMMA.16816.F32 R32, R136.reuse, R154, RZ ;  /* 0x0000009a8820723c */ /* 0x040fe200000018ff */
[----:B------:R-:W-:Y:S07]  /*5ca0*/  LDSM.16.M88.4 R152, [R232] ;  /* 0x00000000e898783b */ /* 0x000fee0000000200 */
[C---:B------:R-:W-:Y:S08]  /*5cb0*/  HMMA.16816.F32 R36, R136.reuse, R156, RZ ;  /* 0x0000009c8824723c */ /* 0x040ff000000018ff */
[C---:B------:R-:W-:Y:S01]  /*5cc0*/  HMMA.16816.F32 R40, R136.reuse, R158, RZ ;  /* 0x0000009e8828723c */ /* 0x040fe200000018ff */
[----:B------:R-:W-:Y:S07]  /*5cd0*/  LDSM.16.M88.4 R156, [R231] ;  /* 0x00000000e79c783b */ /* 0x000fee0000000200 */
[C---:B-1----:R-:W-:Y:S08]  /*5ce0*/  HMMA.16816.F32 R44, R136.reuse, R160, RZ ;  /* 0x000000a0882c723c */ /* 0x042ff000000018ff */
[C---:B------:R-:W-:Y:S01]  /*5cf0*/  HMMA.16816.F32 R48, R136.reuse, R162, RZ ;  /* 0x000000a28830723c */ /* 0x040fe200000018ff */
[----:B------:R-:W-:Y:S07]  /*5d00*/  LDSM.16.M88.4 R160, [R230] ;  /* 0x00000000e6a0783b */ /* 0x000fee0000000200 */
[C---:B------:R-:W-:Y:S08]  /*5d10*/  HMMA.16816.F32 R52, R136.reuse, R164, RZ ;  /* 0x000000a48834723c */ /* 0x040ff000000018ff */
[C---:B------:R-:W-:Y:S01]  /*5d20*/  HMMA.16816.F32 R56, R136.reuse, R166, RZ ;  /* 0x000000a68838723c */ /* 0x040fe200000018ff */
[----:B------:R-:W-:Y:S07]  /*5d30*/  LDSM.16.M88.4 R164, [R229] ;  /* 0x00000000e5a4783b */ /* 0x000fee0000000200 */
[C---:B----4-:R-:W-:Y:S08]  /*5d40*/  HMMA.16816.F32 R60, R136.reuse, R168, RZ ;  /* 0x000000a8883c723c */ /* 0x050ff000000018ff */
[----:B------:R-:W-:Y:S08]  /*5d50*/  HMMA.16816.F32 R64, R136, R170, RZ ;  /* 0x000000aa8840723c */ /* 0x000ff000000018ff */
[C---:B------:R-:W-:Y:S08]  /*5d60*/  HMMA.16816.F32 R4, R172.reuse, R140, R4 ;  /* 0x0000008cac04723c */ /* 0x040ff00000001804 */
[C---:B------:R-:W-:Y:S01]  /*5d70*/  HMMA.16816.F32 R8, R172.reuse, R142, R8 ;  /* 0x0000008eac08723c */ /* 0x040fe20000001808 */
[----:B------:R-:W1:Y:S07]  /*5d80*/  LDSM.16.M88.4 R140, [R233] ;  /* 0x00000000e98c783b */ /* 0x000e6e0000000200 */
[C---:B-----5:R-:W-:Y:S01]  /*5d90*/  HMMA.16816.F32 R12, R172.reuse, R144, R12 ;  /* 0x00000090ac0c723c */ /* 0x060fe2000000180c */
[----:B------:R-:W-:Y:S01]  /*5da0*/  @!PT LDS RZ, [RZ] ;  /* 0x00000000fffff984 */ /* 0x000fe20000000800 */
[----:B------:R-:W-:Y:S01]  /*5db0*/  @!PT LDS RZ, [RZ] ;  /* 0x00000000fffff984 */ /* 0x000fe20000000800 */
[----:B------:R-:W-:Y:S01]  /*5dc0*/  @!PT LDS RZ, [RZ] ;  /* 0x00000000fffff984 */ /* 0x000fe20000000800 */
[----:B------:R4:W-:Y:S07]  /*5dd0*/  LDGSTS.E.BYPASS.LTC128B.128 [R243+0x100], [R196.64], !P3 ;  /* 0x00100000c4f37fae */ /* 0x0009ee000d901d50 */
[C---:B------:R-:W-:Y:S08]  /*5de0*/  HMMA.16816.F32 R16, R172.reuse, R146, R16 ;  /* 0x00000092ac10723c */ /* 0x040ff00000001810 */
[C---:B------:R-:W-:Y:S08]  /*5df0*/  HMMA.16816.F32 R20, R172.reuse, R148, R20 ;  /* 0x00000094ac14723c */ /* 0x040ff00000001814 */
[C---:B------:R-:W-:Y:S08]  /*5e00*/  HMMA.16816.F32 R24, R172.reuse, R150, R24 ;  /* 0x00000096ac18723c */ /* 0x040ff00000001818 */
[C---:B-1----:R-:W-:Y:S08]  /*5e10*/  HMMA.16816.F32 R28, R172.reuse, R140, R28 ;  /* 0x0000008cac1c723c */ /* 0x042ff0000000181c */
[C---:B------:R-:W-:Y:S08]  /*5e20*/  HMMA.16816.F32 R32, R172.reuse, R142, R32 ;  /* 0x0000008eac20723c */ /* 0x040ff00000001820 */
[C---:B------:R-:W-:Y:S08]  /*5e30*/  HMMA.16816.F32 R36, R172.reuse, R152, R36 ;  /* 0x00000098ac24723c */ /* 0x040ff00000001824 */
[C---:B------:R-:W-:Y:S08]  /*5e40*/  HMMA.16816.F32 R40, R172.reuse, R154, R40 ;  /* 0x0000009aac28723c */ /* 0x040ff00000001828 */
[C---:B------:R-:W-:Y:S08]  /*5e50*/  HMMA.16816.F32 R44, R172.reuse, R156, R44 ;  /* 0x0000009cac2c723c */ /* 0x040ff0000000182c */
[C---:B------:R-:W-:Y:S08]  /*5e60*/  HMMA.16816.F32 R48, R172.reuse, R158, R48 ;  /* 0x0000009eac30723c */ /* 0x040ff00000001830 */
[C---:B------:R-:W-:Y:S04]  /*5e70*/  HMMA.16816.F32 R52, R172.reuse, R160, R52 ;  /* 0x000000a0ac34723c */ /* 0x040fe80000001834 */
[----:B--2---:R-:W-:Y:S01]  /*5e80*/  IADD3 R132, P2, R2, UR18, RZ ;  /* 0x0000001202847c10 */ /* 0x004fe2000ff5e0ff */
[----:B------:R-:W-:Y:S03]  /*5e90*/  @UP1 USHF.R.S32.HI UR18, URZ, 0x1f, UR21 ;  /* 0x0000001f3f121899 */ /* 0x000fe60008011415 */
[C---:B------:R-:W-:Y:S01]  /*5ea0*/  HMMA.16816.F32 R56, R172.reuse, R162, R56 ;  /* 0x000000a2ac38723c */ /* 0x040fe20000001838 */
[----:B------:R-:W-:Y:S03]  /*5eb0*/  @UP1 UIMAD UR18, UR18, UR4, URZ ;  /* 0x00000004121212a4 */ /* 0x000fe6000f8e023f */
[C---:B------:R-:W-:Y:S01]  /*5ec0*/  LEA R2, P1, R132.reuse, c[0x0][0x1f8], 0x1 ;  /* 0x00007e0084027a11 */ /* 0x040fe200078208ff */
[----:B------:R-:W-:Y:S01]  /*5ed0*/  @UP1 UIMAD UR18, UR21, UR5, UR18 ;  /* 0x00000005151212a4 */ /* 0x000fe2000f8e0212 */
[----:B---3--:R-:W-:Y:S01]  /*5ee0*/  IADD3.X R133, R133, UR15, RZ, P2, !PT ;  /* 0x0000000f85857c10 */ /* 0x008fe200097fe4ff */
[----:B------:R-:W-:Y:S01]  /*5ef0*/  @UP1 USHF.L.U32 UR15, UR22, 0x7, URZ ;  /* 0x00000007160f1899 */ /* 0x000fe2000800063f */
[C---:B------:R-:W-:Y:S01]  /*5f00*/  HMMA.16816.F32 R60, R172.reuse, R164, R60 ;  /* 0x000000a4ac3c723c */ /* 0x040fe2000000183c */
[----:B------:R-:W-:Y:S03]  /*5f10*/  @UP1 UIADD3 UR18, UR23, UR18, URZ ;  /* 0x0000001217121290 */ /* 0x000fe6000fffe03f */
[----:B------:R-:W-:Y:S01]  /*5f20*/  LEA.HI.X R3, R132, c[0x0][0x1fc], R133, 0x1, P1 ;  /* 0x00007f0084037a11 */ /* 0x000fe200008f0c85 */
[----:B------:R-:W-:Y:S01]  /*5f30*/  @UP1 USHF.L.U64.HI UR18, UR22, 0x7, UR18 ;  /* 0x0000000716121899 */ /* 0x000fe20008010212 */
[----:B------:R-:W-:Y:S02]  /*5f40*/  IADD3 R132, P1, R196, UR9, RZ ;  /* 0x00000009c4847c10 */ /* 0x000fe4000ff3e0ff */
[----:B------:R-:W-:Y:S01]  /*5f50*/  HMMA.16816.F32 R64, R172, R166, R64 ;  /* 0x000000a6ac40723c */ /* 0x000fe20000001840 */
[----:B------:R1:W-:Y:S03]  /*5f60*/  LDGSTS.E.BYPASS.LTC128B.128 [R243+0x4100], [R2.64], !P0 ;  /* 0x0410000002f37fae */ /* 0x0003e6000c101d50 */
[----:B------:R-:W-:Y:S02]  /*5f70*/  IADD3.X R133, R197, UR12, RZ, P1, !PT ;  /* 0x0000000cc5857c10 */ /* 0x000fe40008ffe4ff */
[C---:B------:R-:W-:Y:S02]  /*5f80*/  IADD3 R198, P1, R132.reuse, UR9, RZ ;  /* 0x0000000984c67c10 */ /* 0x040fe4000ff3e0ff */
[----:B------:R-:W-:Y:S01]  /*5f90*/  IADD3 R200, P4, R132, UR14, RZ ;  /* 0x0000000e84c87c10 */ /* 0x000fe2000ff9e0ff */
[----:B------:R2:W-:Y:S03]  /*5fa0*/  LDGSTS.E.BYPASS.LTC128B.128 [R243+0x1100], [R132.64], !P3 ;  /* 0x0110000084f37fae */ /* 0x0005e6000d901d50 */
[C---:B------:R-:W-:Y:S02]  /*5fb0*/  IADD3.X R199, R133.reuse, UR12, RZ, P1, !PT ;  /* 0x0000000c85c77c10 */ /* 0x040fe40008ffe4ff */
[----:B------:R-:W-:Y:S02]  /*5fc0*/  IADD3.X R201, R133, UR13, RZ, P4, !PT ;  /* 0x0000000d85c97c10 */ /* 0x000fe4000a7fe4ff */
[C---:B------:R-:W-:Y:S01]  /*5fd0*/  IADD3 R202, P2, R198.reuse, UR9, RZ ;  /* 0x00000009c6ca7c10 */ /* 0x040fe2000ff5e0ff */
[----:B------:R2:W-:Y:S01]  /*5fe0*/  LDGSTS.E.BYPASS.LTC128B.128 [R243+0x5100], [R132.64+0x80], !P0 ;  /* 0x0510008084f37fae */ /* 0x0005e2000c101d50 */
[----:B----4-:R-:W-:Y:S02]  /*5ff0*/  IADD3 R196, P1, R198, UR14, RZ ;  /* 0x0000000ec6c47c10 */ /* 0x010fe4000ff3e0ff */
[C---:B------:R-:W-:Y:S02]  /*6000*/  IADD3.X R203, R199.reuse, UR12, RZ, P2, !PT ;  /* 0x0000000cc7cb7c10 */ /* 0x040fe400097fe4ff */
[----:B------:R-:W-:Y:S02]  /*6010*/  IADD3.X R197, R199, UR13, RZ, P1, !PT ;  /* 0x0000000dc7c57c10 */ /* 0x000fe40008ffe4ff */
[----:B------:R-:W-:Y:S01]  /*6020*/  PLOP3.LUT P1, PT, PT, PT, UP1, 0x80, 0x0 ;  /* 0x000000000000781c */ /* 0x000fe20003f2f018 */
[----:B------:R3:W-:Y:S08]  /*6030*/  LDGSTS.E.BYPASS.LTC128B.128 [R243+0x2100], [R198.64], !P3 ;  /* 0x02100000c6f37fae */ /* 0x0007f0000d901d50 */
[----:B------:R4:W-:Y:S08]  /*6040*/  LDGSTS.E.BYPASS.LTC128B.128 [R243+0x6100], [R200.64], !P0 ;  /* 0x06100000c8f37fae */ /* 0x0009f0000c101d50 */
[----:B------:R4:W-:Y:S08]  /*6050*/  LDGSTS.E.BYPASS.LTC128B.128 [R243+0x3100], [R202.64], !P3 ;  /* 0x03100000caf37fae */ /* 0x0009f0000d901d50 */
[----:B------:R3:W-:Y:S08]  /*6060*/  LDGSTS.E.BYPASS.LTC128B.128 [R243+0x7100], [R196.64], !P0 ;  /* 0x07100000c4f37fae */ /* 0x0007f0000c101d50 */
[----:B------:R-:W5:Y:S08]  /*6070*/  LDSM.16.M88.4 R144, [R239+0x8100] ;  /* 0x00810000ef90783b */ /* 0x000f700000000200 */
[----:B------:R-:W1:Y:S08]  /*6080*/  LDSM.16.M88.4 R140, [R239+0x8900] ;  /* 0x00890000ef8c783b */ /* 0x000e700000000200 */
[----:B------:R-:W1:Y:S08]  /*6090*/  LDSM.16.M88.4 R148, [R239+0x9100] ;  /* 0x00910000ef94783b */ /* 0x000e700000000200 */
[----:B------:R-:W0:Y:S08]  /*60a0*/  LDGDEPBAR ;  /* 0x00000000000079af */ /* 0x000e300000000000 */
[----:B------:R-:W2:Y:S01]  /*60b0*/  LDSM.16.M88.4 R152, [R239+0x9900] ;  /* 0x00990000ef98783b */ /* 0x000ea20000000200 */
[C---:B-----5:R-:W-:Y:S07]  /*60c0*/  HMMA.16816.F32 R4, R176.reuse, R144, R4 ;  /* 0x00000090b004723c */ /* 0x060fee0000001804 */
[----:B------:R-:W5:Y:S01]  /*60d0*/  LDSM.16.M88.4 R156, [R239+0xa100] ;  /* 0x00a10000ef9c783b */ /* 0x000f620000000200 */
[C---:B------:R-:W-:Y:S07]  /*60e0*/  HMMA.16816.F32 R8, R176.reuse, R146, R8 ;  /* 0x00000092b008723c */ /* 0x040fee0000001808 */
[----:B------:R-:W3:Y:S01]  /*60f0*/  LDSM.16.M88.4 R144, [R239+0xa900] ;  /* 0x00a90000ef90783b */ /* 0x000ee20000000200 */
[C---:B-1----:R-:W-:Y:S07]  /*6100*/  HMMA.16816.F32 R12, R176.reuse, R140, R12 ;  /* 0x0000008cb00c723c */ /* 0x042fee000000180c */
[----:B------:R-:W-:Y:S01]  /*6110*/  LDSM.16.M88.4 R160, [R242+0xc100] ;  /* 0x00c10000f2a0783b */ /* 0x000fe20000000200 */
[C---:B------:R-:W-:Y:S07]  /*6120*/  HMMA.16816.F32 R16, R176.reuse, R142, R16 ;  /* 0x0000008eb010723c */ /* 0x040fee0000001810 */
[----:B------:R-:W1:Y:S01]  /*6130*/  LDSM.16.M88.4 R140, [R239+0xb100] ;  /* 0x00b10000ef8c783b */ /* 0x000e620000000200 */
[C---:B------:R-:W-:Y:S07]  /*6140*/  HMMA.16816.F32 R20, R176.reuse, R148, R20 ;  /* 0x00000094b014723c */ /* 0x040fee0000001814 */
[----:B------:R-:W-:Y:S01]  /*6150*/  LDSM.16.M88.4 R164, [R225] ;  /* 0x00000000e1a4783b */ /* 0x000fe20000000200 */
[C---:B------:R-:W-:Y:S07]  /*6160*/  HMMA.16816.F32 R24, R176.reuse, R150, R24 ;  /* 0x00000096b018723c */ /* 0x040fee0000001818 */
[----:B------:R-:W1:Y:S01]  /*6170*/  LDSM.16.M88.4 R148, [R239+0xb900] ;  /* 0x00b90000ef94783b */ /* 0x000e620000000200 */
[C---:B--2---:R-:W-:Y:S07]  /*6180*/  HMMA.16816.F32 R28, R176.reuse, R152, R28 ;  /* 0x00000098b01c723c */ /* 0x044fee000000181c */
[----:B------:R-:W-:Y:S01]  /*6190*/  LDSM.16.M88.4 R168, [R239+0xd100] ;  /* 0x00d10000efa8783b */ /* 0x000fe20000000200 */
[C---:B------:R-:W-:Y:S07]  /*61a0*/  HMMA.16816.F32 R32, R176.reuse, R154, R32 ;  /* 0x0000009ab020723c */ /* 0x040fee0000001820 */
[----:B------:R-:W2:Y:S01]  /*61b0*/  LDSM.16.M88.4 R152, [R228] ;  /* 0x00000000e498783b */ /* 0x000ea20000000200 */
[C---:B-----5:R-:W-:Y:S07]  /*61c0*/  HMMA.16816.F32 R36, R176.reuse, R156, R36 ;  /* 0x0000009cb024723c */ /* 0x060fee0000001824 */
[----:B---3--:R-:W-:Y:S01]  /*61d0*/  LDSM.16.M88.4 R196, [R239+0xd900] ;  /* 0x00d90000efc4783b */ /* 0x008fe20000000200 */
[C---:B------:R-:W-:Y:S07]  /*61e0*/  HMMA.16816.F32 R40, R176.reuse, R158, R40 ;  /* 0x0000009eb028723c */ /* 0x040fee0000001828 */
[----:B------:R-:W3:Y:S01]  /*61f0*/  LDSM.16.M88.4 R156, [R228+0x800] ;  /* 0x00080000e49c783b */ /* 0x000ee20000000200 */
[C---:B------:R-:W-:Y:S07]  /*6200*/  HMMA.16816.F32 R44, R176.reuse, R144, R44 ;  /* 0x00000090b02c723c */ /* 0x040fee000000182c */
[----:B----4-:R-:W-:Y:S01]  /*6210*/  LDSM.16.M88.4 R200, [R239+0xe900] ;  /* 0x00e90000efc8783b */ /* 0x010fe20000000200 */
[C---:B------:R-:W-:Y:S07]  /*6220*/  HMMA.16816.F32 R48, R176.reuse, R146, R48 ;  /* 0x00000092b030723c */ /* 0x040fee0000001830 */
[----:B------:R-:W4:Y:S01]  /*6230*/  LDSM.16.M88.4 R144, [R228+0x1000] ;  /* 0x00100000e490783b */ /* 0x000f220000000200 */
[C---:B-1----:R-:W-:Y:S07]  /*6240*/  HMMA.16816.F32 R52, R176.reuse, R140, R52 ;  /* 0x0000008cb034723c */ /* 0x042fee0000001834 */
[----:B------:R-:W-:Y:S01]  /*6250*/  LDSM.16.M88.4 R204, [R239+0xf100] ;  /* 0x00f10000efcc783b */ /* 0x000fe20000000200 */
[C---:B------:R-:W-:Y:S07]  /*6260*/  HMMA.16816.F32 R56, R176.reuse, R142, R56 ;  /* 0x0000008eb038723c */ /* 0x040fee0000001838 */
[----:B------:R-:W1:Y:S01]  /*6270*/  LDSM.16.M88.4 R140, [R228+0x1800] ;  /* 0x00180000e48c783b */ /* 0x000e620000000200 */
[C---:B------:R-:W-:Y:S07]  /*6280*/  HMMA.16816.F32 R60, R176.reuse, R148, R60 ;  /* 0x00000094b03c723c */ /* 0x040fee000000183c */
[----:B------:R-:W-:Y:S01]  /*6290*/  LDSM.16.M88.4 R208, [R239+0xf900] ;  /* 0x00f90000efd0783b */ /* 0x000fe20000000200 */
[----:B------:R-:W-:Y:S07]  /*62a0*/  HMMA.16816.F32 R64, R176, R150, R64 ;  /* 0x00000096b040723c */ /* 0x000fee0000001840 */
[----:B------:R-:W5:Y:S01]  /*62b0*/  LDSM.16.M88.4 R148, [R228+0x2000] ;  /* 0x00200000e494783b */ /* 0x000f620000000200 */
[C---:B--2---:R-:W-:Y:S07]  /*62c0*/  HMMA.16816.F32 R4, R180.reuse, R152, R4 ;  /* 0x00000098b404723c */ /* 0x044fee0000001804 */
[----:B------:R-:W-:Y:S01]  /*62d0*/  LDSM.16.M88.4 R216, [R228+0x4000] ;  /* 0x00400000e4d8783b */ /* 0x000fe20000000200 */
[C---:B------:R-:W-:Y:S07]  /*62e0*/  HMMA.16816.F32 R8, R180.reuse, R154, R8 ;  /* 0x0000009ab408723c */ /* 0x040fee0000001808 */
[----:B------:R-:W2:Y:S01]  /*62f0*/  LDSM.16.M88.4 R152, [R228+0x2800] ;  /* 0x00280000e498783b */ /* 0x000ea20000000200 */
[C---:B---3--:R-:W-:Y:S08]  /*6300*/  HMMA.16816.F32 R12, R180.reuse, R156, R12 ;  /* 0x0000009cb40c723c */ /* 0x048ff0000000180c */
[C---:B------:R-:W-:Y:S01]  /*6310*/  HMMA.16816.F32 R16, R180.reuse, R158, R16 ;  /* 0x0000009eb410723c */ /* 0x040fe20000001810 */
[----:B------:R-:W3:Y:S07]  /*6320*/  LDSM.16.M88.4 R156, [R228+0x3000] ;  /* 0x00300000e49c783b */ /* 0x000eee0000000200 */
[C---:B----4-:R-:W-:Y:S08]  /*6330*/  HMMA.16816.F32 R20, R180.reuse, R144, R20 ;  /* 0x00000090b414723c */ /* 0x050ff00000001814 */
[C---:B------:R-:W-:Y:S01]  /*6340*/  HMMA.16816.F32 R24, R180.reuse, R146, R24 ;  /* 0x00000092b418723c */ /* 0x040fe20000001818 */
[----:B------:R-:W4:Y:S07]  /*6350*/  LDSM.16.M88.4 R144, [R228+0x3800] ;  /* 0x00380000e490783b */ /* 0x000f2e0000000200 */
[C---:B-1----:R-:W-:Y:S08]  /*6360*/  HMMA.16816.F32 R28, R180.reuse, R140, R28 ;  /* 0x0000008cb41c723c */ /* 0x042ff0000000181c */
[C---:B------:R-:W-:Y:S01]  /*6370*/  HMMA.16816.F32 R32, R180.reuse, R142, R32 ;  /* 0x0000008eb420723c */ /* 0x040fe20000001820 */
[----:B------:R-:W1:Y:S07]  /*6380*/  LDSM.16.M88.4 R140, [R242+0xc900] ;  /* 0x00c90000f28c783b */ /* 0x000e6e0000000200 */
[C---:B-----5:R-:W-:Y:S08]  /*6390*/  HMMA.16816.F32 R36, R180.reuse, R148, R36 ;  /* 0x00000094b424723c */ /* 0x060ff00000001824 */
[C---:B------:R-:W-:Y:S01]  /*63a0*/  HMMA.16816.F32 R40, R180.reuse, R150, R40 ;  /* 0x00000096b428723c */ /* 0x040fe20000001828 */
[----:B------:R-:W5:Y:S07]  /*63b0*/  LDSM.16.M88.4 R148, [R242+0xd100] ;  /* 0x00d10000f294783b */ /* 0x000f6e0000000200 */
[C---:B--2---:R-:W-:Y:S08]  /*63c0*/  HMMA.16816.F32 R44, R180.reuse, R152, R44 ;  /* 0x00000098b42c723c */ /* 0x044ff0000000182c */
[C---:B------:R-:W-:Y:S01]  /*63d0*/  HMMA.16816.F32 R48, R180.reuse, R154, R48 ;  /* 0x0000009ab430723c */ /* 0x040fe20000001830 */
[----:B------:R-:W-:Y:S07]  /*63e0*/  LDSM.16.M88.4 R152, [R242+0xe100] ;  /* 0x00e10000f298783b */ /* 0x000fee0000000200 */
[C---:B---3--:R-:W-:Y:S08]  /*63f0*/  HMMA.16816.F32 R52, R180.reuse, R156, R52 ;  /* 0x0000009cb434723c */ /* 0x048ff00000001834 */
[C---:B------:R-:W-:Y:S01]  /*6400*/  HMMA.16816.F32 R56, R180.reuse, R158, R56 ;  /* 0x0000009eb438723c */ /* 0x040fe20000001838 */
[----:B------:R-:W-:Y:S07]  /*6410*/  LDSM.16.M88.4 R156, [R242+0xe900] ;  /* 0x00e90000f29c783b */ /* 0x000fee0000000200 */
[C---:B----4-:R-:W-:Y:S08]  /*6420*/  HMMA.16816.F32 R60, R180.reuse, R144, R60 ;  /* 0x00000090b43c723c */ /* 0x050ff0000000183c */
[----:B------:R-:W-:Y:S01]  /*6430*/  HMMA.16816.F32 R64, R180, R146, R64 ;  /* 0x00000092b440723c */ /* 0x000fe20000001840 */
[----:B------:R-:W2:Y:S07]  /*6440*/  LDSM.16.M88.4 R144, [R242+0xd900] ;  /* 0x00d90000f290783b */ /* 0x000eae0000000200 */
[C---:B------:R-:W-:Y:S08]  /*6450*/  HMMA.16816.F32 R4, R184.reuse, R160, R4 ;  /* 0x000000a0b804723c */ /* 0x040ff00000001804 */
[C---:B------:R-:W-:Y:S01]  /*6460*/  HMMA.16816.F32 R8, R184.reuse, R162, R8 ;  /* 0x000000a2b808723c */ /* 0x040fe20000001808 */
[----:B------:R-:W-:Y:S07]  /*6470*/  LDSM.16.M88.4 R160, [R242+0xf900] ;  /* 0x00f90000f2a0783b */ /* 0x000fee0000000200 */
[C---:B-1----:R-:W-:Y:S08]  /*6480*/  HMMA.16816.F32 R12, R184.reuse, R140, R12 ;  /* 0x0000008cb80c723c */ /* 0x042ff0000000180c */
[C---:B------:R-:W-:Y:S01]  /*6490*/  HMMA.16816.F32 R16, R184.reuse, R142, R16 ;  /* 0x0000008eb810723c */ /* 0x040fe20000001810 */
[----:B------:R-:W1:Y:S07]  /*64a0*/  LDSM.16.M88.4 R140, [R242+0xf100] ;  /* 0x00f10000f28c783b */ /* 0x000e6e0000000200 */
[C---:B-----5:R-:W-:Y:S08]  /*64b0*/  HMMA.16816.F32 R20, R184.reuse, R148, R20 ;  /* 0x00000094b814723c */ /* 0x060ff00000001814 */
[C---:B------:R-:W-:Y:S01]  /*64c0*/  HMMA.16816.F32 R24, R184.reuse, R150, R24 ;  /* 0x00000096b818723c */ /* 0x040fe20000001818 */
[----:B------:R-:W3:Y:S07]  /*64d0*/  LDSM.16.M88.4 R148, [R227] ;  /* 0x00000000e394783b */ /* 0x000eee0000000200 */
[C---:B--2---:R-:W-:Y:S08]  /*64e0*/  HMMA.16816.F32 R28, R184.reuse, R144, R28 ;  /* 0x00000090b81c723c */ /* 0x044ff0000000181c */
[C---:B------:R-:W-:Y:S01]  /*64f0*/  HMMA.16816.F32 R32, R184.reuse, R146, R32 ;  /* 0x00000092b820723c */ /* 0x040fe20000001820 */
[----:B------:R-:W2:Y:S07]  /*6500*/  LDSM.16.M88.4 R144, [R226] ;  /* 0x00000000e290783b */ /* 0x000eae0000000200 */
[C---:B------:R-:W-:Y:S08]  /*6510*/  HMMA.16816.F32 R36, R184.reuse, R152, R36 ;  /* 0x00000098b824723c */ /* 0x040ff00000001824 */
[C---:B------:R-:W-:Y:S01]  /*6520*/  HMMA.16816.F32 R40, R184.reuse, R154, R40 ;  /* 0x0000009ab828723c */ /* 0x040fe20000001828 */
[----:B------:R-:W4:Y:S07]  /*6530*/  LDSM.16.M88.4 R152, [R224] ;  /* 0x00000000e098783b */ /* 0x000f2e0000000200 */
[C---:B------:R-:W-:Y:S08]  /*6540*/  HMMA.16816.F32 R44, R184.reuse, R156, R44 ;  /* 0x0000009cb82c723c */ /* 0x040ff0000000182c */
[C---:B------:R-:W-:Y:S01]  /*6550*/  HMMA.16816.F32 R48, R184.reuse, R158, R48 ;  /* 0x0000009eb830723c */ /* 0x040fe20000001830 */
[----:B------:R-:W-:Y:S07]  /*6560*/  LDSM.16.M88.4 R156, [R220] ;  /* 0x00000000dc9c783b */ /* 0x000fee0000000200 */
[C---:B-1----:R-:W-:Y:S08]  /*6570*/  HMMA.16816.F32 R52, R184.reuse, R140, R52 ;  /* 0x0000008cb834723c */ /* 0x042ff00000001834 */
[C---:B------:R-:W-:Y:S01]  /*6580*/  HMMA.16816.F32 R56, R184.reuse, R142, R56 ;  /* 0x0000008eb838723c */ /* 0x040fe20000001838 */
[----:B------:R-:W1:Y:S07]  /*6590*/  LDSM.16.M88.4 R140, [R223] ;  /* 0x00000000df8c783b */ /* 0x000e6e0000000200 */
[C---:B------:R-:W-:Y:S08]  /*65a0*/  HMMA.16816.F32 R60, R184.reuse, R160, R60 ;  /* 0x000000a0b83c723c */ /* 0x040ff0000000183c */
[----:B------:R-:W-:Y:S01]  /*65b0*/  HMMA.16816.F32 R64, R184, R162, R64 ;  /* 0x000000a2b840723c */ /* 0x000fe20000001840 */
[----:B------:R-:W-:Y:S07]  /*65c0*/  LDSM.16.M88.4 R160, [R239+0xc100] ;  /* 0x00c10000efa0783b */ /* 0x000fee0000000200 */
[C---:B---3--:R-:W-:Y:S08]  /*65d0*/  HMMA.16816.F32 R4, R188.reuse, R148, R4 ;  /* 0x00000094bc04723c */ /* 0x048ff00000001804 */
[C---:B------:R-:W-:Y:S01]  /*65e0*/  HMMA.16816.F32 R8, R188.reuse, R150, R8 ;  /* 0x00000096bc08723c */ /* 0x040fe20000001808 */
[----:B------:R-:W-:Y:S07]  /*65f0*/  LDSM.16.M88.4 R148, [R221] ;  /* 0x00000000dd94783b */ /* 0x000fee0000000200 */
[C---:B--2---:R-:W-:Y:S08]  /*6600*/  HMMA.16816.F32 R12, R188.reuse, R144, R12 ;  /* 0x00000090bc0c723c */ /* 0x044ff0000000180c */
[C---:B------:R-:W-:Y:S01]  /*6610*/  HMMA.16816.F32 R16, R188.reuse, R146, R16 ;  /* 0x00000092bc10723c */ /* 0x040fe20000001810 */
[----:B------:R-:W2:Y:S07]  /*6620*/  LDSM.16.M88.4 R144, [R222] ;  /* 0x00000000de90783b */ /* 0x000eae0000000200 */
[C---:B------:R-:W-:Y:S08]  /*6630*/  HMMA.16816.F32 R20, R188.reuse, R164, R20 ;  /* 0x000000a4bc14723c */ /* 0x040ff00000001814 */
        /* <DEDUP_REMOVED lines=8> */
[C---:B--2---:R-:W-:Y:S08]  /*66c0*/  HMMA.16816.F32 R44, R188.reuse, R144, R44 ;  /* 0x00000090bc2c723c */ /* 0x044ff0000000182c */
[C---:B------:R-:W-:Y:S08]  /*66d0*/  HMMA.16816.F32 R48, R188.reuse, R146, R48 ;  /* 0x00000092bc30723c */ /* 0x040ff00000001830 */
[C---:B------:R-:W-:Y:S08]  /*66e0*/  HMMA.16816.F32 R52, R188.reuse, R148, R52 ;  /* 0x00000094bc34723c */ /* 0x040ff00000001834 */
[C---:B------:R-:W-:Y:S08]  /*66f0*/  HMMA.16816.F32 R56, R188.reuse, R150, R56 ;  /* 0x00000096bc38723c */ /* 0x040ff00000001838 */
[C---:B------:R-:W-:Y:S08]  /*6700*/  HMMA.16816.F32 R60, R188.reuse, R156, R60 ;  /* 0x0000009cbc3c723c */ /* 0x040ff0000000183c */
[----:B------:R-:W-:Y:S08]  /*6710*/  HMMA.16816.F32 R64, R188, R158, R64 ;  /* 0x0000009ebc40723c */ /* 0x000ff00000001840 */
[C---:B------:R-:W-:Y:S08]  /*6720*/  HMMA.16816.F32 R4, R192.reuse, R160, R4 ;  /* 0x000000a0c004723c */ /* 0x040ff00000001804 */
[C---:B------:R-:W-:Y:S08]  /*6730*/  HMMA.16816.F32 R8, R192.reuse, R162, R8 ;  /* 0x000000a2c008723c */ /* 0x040ff00000001808 */
[C---:B---3--:R-:W-:Y:S08]  /*6740*/  HMMA.16816.F32 R12, R192.reuse, R164, R12 ;  /* 0x000000a4c00c723c */ /* 0x048ff0000000180c */
[C---:B------:R-:W-:Y:S08]  /*6750*/  HMMA.16816.F32 R16, R192.reuse, R166, R16 ;  /* 0x000000a6c010723c */ /* 0x040ff00000001810 */
[C---:B------:R-:W-:Y:S08]  /*6760*/  HMMA.16816.F32 R20, R192.reuse, R168, R20 ;  /* 0x000000a8c014723c */ /* 0x040ff00000001814 */
[C---:B------:R-:W-:Y:S08]  /*6770*/  HMMA.16816.F32 R24, R192.reuse, R170, R24 ;  /* 0x000000aac018723c */ /* 0x040ff00000001818 */
[C---:B------:R-:W-:Y:S08]  /*6780*/  HMMA.16816.F32 R28, R192.reuse, R196, R28 ;  /* 0x000000c4c01c723c */ /* 0x040ff0000000181c */
[C---:B------:R-:W-:Y:S08]  /*6790*/  HMMA.16816.F32 R32, R192.reuse, R198, R32 ;  /* 0x000000c6c020723c */ /* 0x040ff00000001820 */
[C---:B----4-:R-:W-:Y:S08]  /*67a0*/  HMMA.16816.F32 R36, R192.reuse, R152, R36 ;  /* 0x00000098c024723c */ /* 0x050ff00000001824 */
[C---:B------:R-:W-:Y:S08]  /*67b0*/  HMMA.16816.F32 R40, R192.reuse, R154, R40 ;  /* 0x0000009ac028723c */ /* 0x040ff00000001828 */
[C---:B------:R-:W-:Y:S08]  /*67c0*/  HMMA.16816.F32 R44, R192.reuse, R200, R44 ;  /* 0x000000c8c02c723c */ /* 0x040ff0000000182c */
[C---:B------:R-:W-:Y:S08]  /*67d0*/  HMMA.16816.F32 R48, R192.reuse, R202, R48 ;  /* 0x000000cac030723c */ /* 0x040ff00000001830 */
[C---:B------:R-:W-:Y:S08]  /*67e0*/  HMMA.16816.F32 R52, R192.reuse, R204, R52 ;  /* 0x000000ccc034723c */ /* 0x040ff00000001834 */
[C---:B------:R-:W-:Y:S08]  /*67f0*/  HMMA.16816.F32 R56, R192.reuse, R206, R56 ;  /* 0x000000cec038723c */ /* 0x040ff00000001838 */
[C---:B------:R-:W-:Y:S08]  /*6800*/  HMMA.16816.F32 R60, R192.reuse, R208, R60 ;  /* 0x000000d0c03c723c */ /* 0x040ff0000000183c */
[----:B------:R-:W-:Y:S08]  /*6810*/  HMMA.16816.F32 R64, R192, R210, R64 ;  /* 0x000000d2c040723c */ /* 0x000ff00000001840 */
[C---:B------:R-:W-:Y:S08]  /*6820*/  HMMA.16816.F32 R4, R212.reuse, R216, R4 ;  /* 0x000000d8d404723c */ /* 0x040ff00000001804 */
[C---:B------:R-:W-:Y:S08]  /*6830*/  HMMA.16816.F32 R8, R212.reuse, R218, R8 ;  /* 0x000000dad408723c */ /* 0x040ff00000001808 */
[C---:B-1----:R-:W-:Y:S08]  /*6840*/  HMMA.16816.F32 R12, R212.reuse, R140, R12 ;  /* 0x0000008cd40c723c */ /* 0x042ff0000000180c */
[----:B------:R-:W-:Y:S01]  /*6850*/  FMUL.FTZ R198, R4, c[0x0][0x320] ;  /* 0x0000c80004c67a20 */ /* 0x000fe20000410000 */
[C---:B------:R-:W-:Y:S03]  /*6860*/  HMMA.16816.F32 R16, R212.reuse, R142, R16 ;  /* 0x0000008ed410723c */ /* 0x040fe60000001810 */
[----:B------:R-:W-:Y:S02]  /*6870*/  FMUL.FTZ R199, R5, c[0x0][0x320] ;  /* 0x0000c80005c77a20 */ /* 0x000fe40000410000 */
[----:B------:R-:W-:Y:S01]  /*6880*/  MUFU.TANH R198, R198 ;  /* 0x000000c600c67308 */ /* 0x000fe20000002400 */
[----:B------:R-:W-:Y:S02]  /*6890*/  FMUL.FTZ R196, R6, c[0x0][0x320] ;  /* 0x0000c80006c47a20 */ /* 0x000fe40000410000 */
[----:B------:R-:W-:Y:S02]  /*68a0*/  FMUL.FTZ R197, R7, c[0x0][0x320] ;  /* 0x0000c80007c57a20 */ /* 0x000fe40000410000 */
[----:B------:R-:W1:Y:S02]  /*68b0*/  LDSM.16.M88.4 R4, [R228+0x5000] ;  /* 0x00500000e404783b */ /* 0x000e640000000200 */
[----:B------:R-:W-:Y:S02]  /*68c0*/  FMUL.FTZ R9, R9, c[0x0][0x320] ;  /* 0x0000c80009097a20 */ /* 0x000fe40000410000 */
[----:B------:R-:W-:Y:S01]  /*68d0*/  FMUL.FTZ R10, R10, c[0x0][0x320] ;  /* 0x0000c8000a0a7a20 */ /* 0x000fe20000410000 */
[----:B------:R-:W-:Y:S01]  /*68e0*/  MUFU.TANH R199, R199 ;  /* 0x000000c700c77308 */ /* 0x000fe20000002400 */
[----:B------:R-:W-:Y:S02]  /*68f0*/  FMUL.FTZ R11, R11, c[0x0][0x320] ;  /* 0x0000c8000b0b7a20 */ /* 0x000fe40000410000 */
[----:B------:R-:W-:Y:S02]  /*6900*/  FMUL.FTZ R200, R8, c[0x0][0x320] ;  /* 0x0000c80008c87a20 */ /* 0x000fe40000410000 */
[----:B------:R-:W-:Y:S02]  /*6910*/  FMUL.FTZ R13, R13, c[0x0][0x320] ;  /* 0x0000c8000d0d7a20 */ /* 0x000fe40000410000 */
        /* <DEDUP_REMOVED lines=8> */
[----:B------:R-:W-:Y:S10]  /*69a0*/  MUFU.TANH R134, R17 ;  /* 0x0000001100867308 */ /* 0x000ff40000002400 */
[----:B------:R-:W2:Y:S01]  /*69b0*/  MUFU.TANH R157, R10 ;  /* 0x0000000a009d7308 */ /* 0x000ea20000002400 */
[C---:B-1----:R-:W-:Y:S09]  /*69c0*/  HMMA.16816.F32 R20, R212.reuse, R4, R20 ;  /* 0x00000004d414723c */ /* 0x042ff20000001814 */
[----:B------:R1:W-:Y:S01]  /*69d0*/  MUFU.TANH R201, R11 ;  /* 0x0000000b00c97308 */ /* 0x0003e20000002400 */
[C---:B------:R-:W-:Y:S01]  /*69e0*/  HMMA.16816.F32 R24, R212.reuse, R6, R24 ;  /* 0x00000006d418723c */ /* 0x040fe20000001818 */
[----:B------:R-:W-:Y:S08]  /*69f0*/  LDSM.16.M88.4 R4, [R228+0x6000] ;  /* 0x00600000e404783b */ /* 0x000ff00000000200 */
[----:B------:R3:W4:Y:S03]  /*6a00*/  MUFU.TANH R202, R2 ;  /* 0x0000000200ca7308 */ /* 0x0007260000002400 */
[----:B--2---:R-:W-:Y:S02]  /*6a10*/  MOV R12, R157 ;  /* 0x0000009d000c7202 */ /* 0x004fe40000000f00 */
[----:B------:R-:W-:Y:S05]  /*6a20*/  FMUL.FTZ R21, R21, c[0x0][0x320] ;  /* 0x0000c80015157a20 */ /* 0x000fea0000410000 */
[----:B------:R2:W5:Y:S01]  /*6a30*/  MUFU.TANH R149, R3 ;  /* 0x0000000300957308 */ /* 0x0005620000002400 */
[----:B------:R-:W-:Y:S02]  /*6a40*/  FMUL.FTZ R22, R22, c[0x0][0x320] ;  /* 0x0000c80016167a20 */ /* 0x000fe40000410000 */
[----:B------:R-:W-:Y:S01]  /*6a50*/  FMUL.FTZ R23, R23, c[0x0][0x320] ;  /* 0x0000c80017177a20 */ /* 0x000fe20000410000 */
[----:B-1----:R-:W1:Y:S01]  /*6a60*/  LDSM.16.M88.4 R8, [R228+0x5800] ;  /* 0x00580000e408783b */ /* 0x002e620000000200 */
[----:B------:R-:W-:Y:S02]  /*6a70*/  FMUL.FTZ R27, R27, c[0x0][0x320] ;  /* 0x0000c8001b1b7a20 */ /* 0x000fe40000410000 */
[----:B------:R-:W-:Y:S03]  /*6a80*/  FMUL.FTZ R25, R25, c[0x0][0x320] ;  /* 0x0000c80019197a20 */ /* 0x000fe60000410000 */
[----:B------:R4:W-:Y:S01]  /*6a90*/  MUFU.TANH R147, R13 ;  /* 0x0000000d00937308 */ /* 0x0009e20000002400 */
[----:B------:R-:W-:Y:S02]  /*6aa0*/  FMUL.FTZ R26, R26, c[0x0][0x320] ;  /* 0x0000c8001a1a7a20 */ /* 0x000fe40000410000 */
[----:B---3--:R-:W-:Y:S07]  /*6ab0*/  FMUL.FTZ R2, R20, c[0x0][0x320] ;  /* 0x0000c80014027a20 */ /* 0x008fee0000410000 */
[----:B------:R3:W-:Y:S01]  /*6ac0*/  MUFU.TANH R142, R2 ;  /* 0x00000002008e7308 */ /* 0x0007e20000002400 */
[----:B--2---:R-:W-:Y:S09]  /*6ad0*/  FMUL.FTZ R3, R24, c[0x0][0x320] ;  /* 0x0000c80018037a20 */ /* 0x004ff20000410000 */
[----:B------:R2:W-:Y:S01]  /*6ae0*/  MUFU.TANH R153, R3 ;  /* 0x0000000300997308 */ /* 0x0005e20000002400 */
[----:B----4-:R-:W4:Y:S09]  /*6af0*/  LDL R13, [R1] ;  /* 0x00000000010d7983 */ /* 0x010f320000100800 */
[----:B------:R-:W2:Y:S01]  /*6b00*/  MUFU.TANH R170, R25 ;  /* 0x0000001900aa7308 */ /* 0x000ea20000002400 */
[C---:B-1----:R-:W-:Y:S09]  /*6b10*/  HMMA.16816.F32 R28, R212.reuse, R8, R28 ;  /* 0x00000008d41c723c */ /* 0x042ff2000000181c */
[----:B------:R-:W-:Y:S01]  /*6b20*/  MUFU.TANH R196, R196 ;  /* 0x000000c400c47308 */ /* 0x000fe20000002400 */
[C---:B------:R-:W-:Y:S01]  /*6b30*/  HMMA.16816.F32 R32, R212.reuse, R10, R32 ;  /* 0x0000000ad420723c */ /* 0x040fe20000001820 */
[----:B------:R-:W1:Y:S08]  /*6b40*/  LDSM.16.M88.4 R8, [R228+0x6800] ;  /* 0x00680000e408783b */ /* 0x000e700000000200 */
[----:B------:R-:W-:Y:S01]  /*6b50*/  MUFU.TANH R200, R200 ;  /* 0x000000c800c87308 */ /* 0x000fe20000002400 */
[C---:B------:R-:W-:Y:S04]  /*6b60*/  HMMA.16816.F32 R36, R212.reuse, R4, R36 ;  /* 0x00000004d424723c */ /* 0x040fe80000001824 */
[----:B---3--:R-:W-:Y:S04]  /*6b70*/  FMUL.FTZ R2, R28, c[0x0][0x320] ;  /* 0x0000c8001c027a20 */ /* 0x008fe80000410000 */
[C---:B------:R-:W-:Y:S01]  /*6b80*/  HMMA.16816.F32 R40, R212.reuse, R6, R40 ;  /* 0x00000006d428723c */ /* 0x040fe20000001828 */
[----:B------:R-:W-:Y:S01]  /*6b90*/  MUFU.TANH R197, R197 ;  /* 0x000000c500c57308 */ /* 0x000fe20000002400 */
[----:B------:R-:W3:Y:S02]  /*6ba0*/  LDSM.16.M88.4 R4, [R228+0x7000] ;  /* 0x00700000e404783b */ /* 0x000ee40000000200 */
[----:B------:R-:W-:Y:S02]  /*6bb0*/  FMUL.FTZ R29, R29, c[0x0][0x320] ;  /* 0x0000c8001d1d7a20 */ /* 0x000fe40000410000 */
[----:B------:R-:W-:Y:S02]  /*6bc0*/  FMUL.FTZ R30, R30, c[0x0][0x320] ;  /* 0x0000c8001e1e7a20 */ /* 0x000fe40000410000 */
[----:B------:R-:W-:Y:S03]  /*6bd0*/  FMUL.FTZ R31, R31, c[0x0][0x320] ;  /* 0x0000c8001f1f7a20 */ /* 0x000fe60000410000 */
[----:B------:R5:W-:Y:S01]  /*6be0*/  MUFU.TANH R158, R2 ;  /* 0x00000002009e7308 */ /* 0x000be20000002400 */
[----:B--2---:R-:W-:Y:S01]  /*6bf0*/  FMUL.FTZ R3, R32, c[0x0][0x320] ;  /* 0x0000c80020037a20 */ /* 0x004fe20000410000 */
[----:B------:R-:W-:Y:S01]  /*6c00*/  MOV R32, R202 ;  /* 0x000000ca00207202 */ /* 0x000fe20000000f00 */
[----:B------:R-:W-:Y:S02]  /*6c10*/  FMUL.FTZ R34, R34, c[0x0][0x320] ;  /* 0x0000c80022227a20 */ /* 0x000fe40000410000 */
[----:B------:R-:W-:Y:S02]  /*6c20*/  FMUL.FTZ R37, R37, c[0x0][0x320] ;  /* 0x0000c80025257a20 */ /* 0x000fe40000410000 */
[----:B------:R-:W-:Y:S02]  /*6c30*/  FMUL.FTZ R38, R38, c[0x0][0x320] ;  /* 0x0000c80026267a20 */ /* 0x000fe40000410000 */
[----:B------:R-:W-:Y:S01]  /*6c40*/  FMUL.FTZ R39, R39, c[0x0][0x320] ;  /* 0x0000c80027277a20 */ /* 0x000fe20000410000 */
[----:B------:R2:W-:Y:S01]  /*6c50*/  MUFU.TANH R162, R3 ;  /* 0x0000000300a27308 */ /* 0x0005e20000002400 */
[----:B------:R-:W-:Y:S01]  /*6c60*/  FMUL.FTZ R35, R35, c[0x0][0x320] ;  /* 0x0000c80023237a20 */ /* 0x000fe20000410000 */
[C---:B-1----:R-:W-:Y:S03]  /*6c70*/  HMMA.16816.F32 R44, R212.reuse, R8, R44 ;  /* 0x00000008d42c723c */ /* 0x042fe6000000182c */
[----:B------:R-:W-:Y:S02]  /*6c80*/  FMUL.FTZ R42, R42, c[0x0][0x320] ;  /* 0x0000c8002a2a7a20 */ /* 0x000fe40000410000 */
[----:B------:R-:W-:Y:S03]  /*6c90*/  FMUL.FTZ R43, R43, c[0x0][0x320] ;  /* 0x0000c8002b2b7a20 */ /* 0x000fe60000410000 */
[----:B------:R-:W1:Y:S01]  /*6ca0*/  MUFU.TANH R145, R37 ;  /* 0x0000002500917308 */ /* 0x000e620000002400 */
[C---:B------:R-:W-:Y:S01]  /*6cb0*/  HMMA.16816.F32 R48, R212.reuse, R10, R48 ;  /* 0x0000000ad430723c */ /* 0x040fe20000001830 */
[----:B------:R-:W1:Y:S01]  /*6cc0*/  LDSM.16.M88.4 R8, [R228+0x7800] ;  /* 0x00780000e408783b */ /* 0x000e620000000200 */
[----:B------:R-:W-:Y:S04]  /*6cd0*/  DEPBAR.LE SB0, 0x0 ;  /* 0x000080000000791a */ /* 0x000fe80000000000 */
[----:B-----5:R-:W-:Y:S02]  /*6ce0*/  FMUL.FTZ R2, R36, c[0x0][0x320] ;  /* 0x0000c80024027a20 */ /* 0x020fe40000410000 */
[----:B------:R-:W-:Y:S01]  /*6cf0*/  FMUL.FTZ R41, R41, c[0x0][0x320] ;  /* 0x0000c80029297a20 */ /* 0x000fe20000410000 */
[----:B------:R5:W-:Y:S01]  /*6d00*/  MUFU.TANH R216, R18 ;  /* 0x0000001200d87308 */ /* 0x000be20000002400 */
[----:B------:R-:W-:Y:S01]  /*6d10*/  BAR.SYNC.DEFER_BLOCKING 0x0 ;  /* 0x0000000000007b1d */ /* 0x000fe20000010000 */
[C---:B---3--:R-:W-:Y:S05]  /*6d20*/  HMMA.16816.F32 R52, R212.reuse, R4, R52 ;  /* 0x00000004d434723c */ /* 0x048fea0000001834 */
[----:B------:R-:W-:Y:S02]  /*6d30*/  FMUL.FTZ R45, R45, c[0x0][0x320] ;  /* 0x0000c8002d2d7a20 */ /* 0x000fe40000410000 */
[----:B------:R-:W-:Y:S01]  /*6d40*/  FMUL.FTZ R46, R46, c[0x0][0x320] ;  /* 0x0000c8002e2e7a20 */ /* 0x000fe20000410000 */
[----:B------:R3:W-:Y:S01]  /*6d50*/  MUFU.TANH R132, R2 ;  /* 0x0000000200847308 */ /* 0x0007e20000002400 */
[----:B--2---:R-:W-:Y:S01]  /*6d60*/  FMUL.FTZ R3, R40, c[0x0][0x320] ;  /* 0x0000c80028037a20 */ /* 0x004fe20000410000 */
[C---:B------:R-:W-:Y:S03]  /*6d70*/  HMMA.16816.F32 R56, R212.reuse, R6, R56 ;  /* 0x00000006d438723c */ /* 0x040fe60000001838 */
[----:B------:R-:W-:Y:S01]  /*6d80*/  FMUL.FTZ R47, R47, c[0x0][0x320] ;  /* 0x0000c8002f2f7a20 */ /* 0x000fe20000410000 */
[----:B------:R-:W-:Y:S01]  /*6d90*/  MOV R40, R149 ;  /* 0x0000009500287202 */ /* 0x000fe20000000f00 */
[----:B------:R-:W-:Y:S02]  /*6da0*/  FMUL.FTZ R49, R49, c[0x0][0x320] ;  /* 0x0000c80031317a20 */ /* 0x000fe40000410000 */
[----:B------:R-:W-:Y:S01]  /*6db0*/  FMUL.FTZ R33, R33, c[0x0][0x320] ;  /* 0x0000c80021217a20 */ /* 0x000fe20000410000 */
[----:B------:R2:W-:Y:S01]  /*6dc0*/  MUFU.TANH R203, R3 ;  /* 0x0000000300cb7308 */ /* 0x0005e20000002400 */
[----:B------:R-:W-:Y:S03]  /*6dd0*/  FMUL.FTZ R51, R51, c[0x0][0x320] ;  /* 0x0000c80033337a20 */ /* 0x000fe60000410000 */
[----:B-----5:R-:W-:Y:S01]  /*6de0*/  MOV R18, R201 ;  /* 0x000000c900127202 */ /* 0x020fe20000000f00 */
[----:B------:R-:W-:Y:S02]  /*6df0*/  FMUL.FTZ R50, R50, c[0x0][0x320] ;  /* 0x0000c80032327a20 */ /* 0x000fe40000410000 */
[----:B------:R-:W-:Y:S02]  /*6e00*/  FMUL.FTZ R53, R53, c[0x0][0x320] ;  /* 0x0000c80035357a20 */ /* 0x000fe40000410000 */
[----:B------:R-:W-:Y:S01]  /*6e10*/  FMUL.FTZ R54, R54, c[0x0][0x320] ;  /* 0x0000c80036367a20 */ /* 0x000fe20000410000 */
[----:B------:R5:W-:Y:S01]  /*6e20*/  MUFU.TANH R205, R41 ;  /* 0x0000002900cd7308 */ /* 0x000be20000002400 */
[----:B------:R-:W-:Y:S01]  /*6e30*/  FMUL.FTZ R55, R55, c[0x0][0x320] ;  /* 0x0000c80037377a20 */ /* 0x000fe20000410000 */
[C---:B-1----:R-:W-:Y:S03]  /*6e40*/  HMMA.16816.F32 R60, R212.reuse, R8, R60 ;  /* 0x00000008d43c723c */ /* 0x042fe6000000183c */
[----:B---3--:R-:W-:Y:S02]  /*6e50*/  FMUL.FTZ R2, R44, c[0x0][0x320] ;  /* 0x0000c8002c027a20 */ /* 0x008fe40000410000 */
[----:B------:R-:W-:Y:S02]  /*6e60*/  FMUL.FTZ R58, R58, c[0x0][0x320] ;  /* 0x0000c8003a3a7a20 */ /* 0x000fe40000410000 */
[----:B------:R-:W-:Y:S01]  /*6e70*/  FMUL.FTZ R59, R59, c[0x0][0x320] ;  /* 0x0000c8003b3b7a20 */ /* 0x000fe20000410000 */
[----:B------:R1:W-:Y:S01]  /*6e80*/  MUFU.TANH R156, R2 ;  /* 0x00000002009c7308 */ /* 0x0003e20000002400 */
[----:B------:R-:W-:Y:S03]  /*6e90*/  HMMA.16816.F32 R64, R212, R10, R64 ;  /* 0x0000000ad440723c */ /* 0x000fe60000001840 */
[----:B--2---:R-:W-:Y:S01]  /*6ea0*/  FMUL.FTZ R3, R48, c[0x0][0x320] ;  /* 0x0000c80030037a20 */ /* 0x004fe20000410000 */
[----:B------:R-:W-:Y:S01]  /*6eb0*/  MOV R48, R170 ;  /* 0x000000aa00307202 */ /* 0x000fe20000000f00 */
[----:B------:R-:W-:Y:S01]  /*6ec0*/  FMUL.FTZ R4, R56, c[0x0][0x320] ;  /* 0x0000c80038047a20 */ /* 0x000fe20000410000 */
[----:B------:R-:W-:Y:S01]  /*6ed0*/  MOV R56, R145 ;  /* 0x0000009100387202 */ /* 0x000fe20000000f00 */
[----:B------:R-:W-:Y:S02]  /*6ee0*/  FMUL.FTZ R57, R57, c[0x0][0x320] ;  /* 0x0000c80039397a20 */ /* 0x000fe40000410000 */
[----:B------:R-:W-:Y:S03]  /*6ef0*/  MUFU.TANH R170, R3 ;  /* 0x0000000300aa7308 */ /* 0x000fe60000002400 */
[----:B-----5:R-:W-:Y:S03]  /*6f00*/  MOV R41, R147 ;  /* 0x0000009300297202 */ /* 0x020fe60000000f00 */
[----:B------:R-:W-:Y:S02]  /*6f10*/  FMUL.FTZ R60, R60, c[0x0][0x320] ;  /* 0x0000c8003c3c7a20 */ /* 0x000fe40000410000 */
[----:B------:R-:W-:Y:S02]  /*6f20*/  FMUL.FTZ R61, R61, c[0x0][0x320] ;  /* 0x0000c8003d3d7a20 */ /* 0x000fe40000410000 */
[----:B------:R-:W2:Y:S01]  /*6f30*/  MUFU.TANH R133, R14 ;  /* 0x0000000e00857308 */ /* 0x000ea20000002400 */
[----:B------:R-:W-:Y:S02]  /*6f40*/  FMUL.FTZ R62, R62, c[0x0][0x320] ;  /* 0x0000c8003e3e7a20 */ /* 0x000fe40000410000 */
[----:B------:R-:W-:Y:S02]  /*6f50*/  FMUL.FTZ R63, R63, c[0x0][0x320] ;  /* 0x0000c8003f3f7a20 */ /* 0x000fe40000410000 */
[----:B-1----:R-:W-:Y:S02]  /*6f60*/  FMUL.FTZ R2, R52, c[0x0][0x320] ;  /* 0x0000c80034027a20 */ /* 0x002fe40000410000 */
[----:B------:R-:W-:Y:S02]  /*6f70*/  FMUL.FTZ R64, R64, c[0x0][0x320] ;  /* 0x0000c80040407a20 */ /* 0x000fe40000410000 */
[----:B------:R-:W-:Y:S01]  /*6f80*/  FMUL.FTZ R65, R65, c[0x0][0x320] ;  /* 0x0000c80041417a20 */ /* 0x000fe20000410000 */
[----:B------:R1:W-:Y:S01]  /*6f90*/  MUFU.TANH R149, R2 ;  /* 0x0000000200957308 */ /* 0x0003e20000002400 */
[----:B------:R-:W-:Y:S09]  /*6fa0*/  FMUL.FTZ R66, R66, c[0x0][0x320] ;  /* 0x0000c80042427a20 */ /* 0x000ff20000410000 */
[----:B------:R-:W-:Y:S10]  /*6fb0*/  MUFU.TANH R207, R64 ;  /* 0x0000004000cf7308 */ /* 0x000ff40000002400 */
[----:B------:R2:W-:Y:S01]  /*6fc0*/  MUFU.TANH R218, R58 ;  /* 0x0000003a00da7308 */ /* 0x0005e20000002400 */
[----:B-1----:R-:W-:Y:S04]  /*6fd0*/  FMNMX.FTZ R2, R198, R135, !PT ;  /* 0x00000087c6027209 */ /* 0x002fe80007810000 */
[----:B------:R-:W-:Y:S05]  /*6fe0*/  FMNMX.FTZ R3, R199, R2, !PT ;  /* 0x00000002c7037209 */ /* 0x000fea0007810000 */
[----:B------:R1:W-:Y:S01]  /*6ff0*/  MUFU.TANH R211, R59 ;  /* 0x0000003b00d37308 */ /* 0x0003e20000002400 */
[----:B------:R-:W-:Y:S02]  /*7000*/  FMNMX.FTZ R2, R196, R0, !PT ;  /* 0x00000000c4027209 */ /* 0x000fe40007810000 */
[----:B------:R-:W-:Y:S02]  /*7010*/  FMNMX.FTZ R3, R200, R3, !PT ;  /* 0x00000003c8037209 */ /* 0x000fe40007810000 */
[----:B------:R-:W-:Y:S02]  /*7020*/  FMNMX.FTZ R5, R197, R2, !PT ;  /* 0x00000002c5057209 */ /* 0x000fe40007810000 */
[----:B------:R-:W-:Y:S02]  /*7030*/  FMNMX.FTZ R3, R204, R3, !PT ;  /* 0x00000003cc037209 */ /* 0x000fe40007810000 */
[----:B------:R-:W-:Y:S01]  /*7040*/  FMNMX.FTZ R5, R12, R5, !PT ;  /* 0x000000050c057209 */ /* 0x000fe20007810000 */
[----:B------:R-:W3:Y:S01]  /*7050*/  MUFU.TANH R146, R15 ;  /* 0x0000000f00927308 */ /* 0x000ee20000002400 */
[----:B------:R-:W-:Y:S02]  /*7060*/  FMNMX.FTZ R3, R32, R3, !PT ;  /* 0x0000000320037209 */ /* 0x000fe40007810000 */
[----:B------:R-:W-:Y:S02]  /*7070*/  FMNMX.FTZ R5, R18, R5, !PT ;  /* 0x0000000512057209 */ /* 0x000fe40007810000 */
[----:B--2---:R-:W-:Y:S02]  /*7080*/  MOV R58, R133 ;  /* 0x00000085003a7202 */ /* 0x004fe40000000f00 */
[----:B------:R-:W-:Y:S02]  /*7090*/  FMNMX.FTZ R3, R41, R3, !PT ;  /* 0x0000000329037209 */ /* 0x000fe40007810000 */
[----:B------:R-:W-:Y:S01]  /*70a0*/  FMNMX.FTZ R5, R58, R5, !PT ;  /* 0x000000053a057209 */ /* 0x000fe20007810000 */
[----:B------:R2:W-:Y:S01]  /*70b0*/  MUFU.TANH R145, R4 ;  /* 0x0000000400917308 */ /* 0x0005e20000002400 */
[----:B------:R-:W-:Y:S02]  /*70c0*/  FMNMX.FTZ R3, R40, R3, !PT ;  /* 0x0000000328037209 */ /* 0x000fe40007810000 */
[----:B-1----:R-:W-:Y:S04]  /*70d0*/  MOV R59, R134 ;  /* 0x00000086003b7202 */ /* 0x002fe80000000f00 */
[----:B------:R-:W-:Y:S03]  /*70e0*/  FMNMX.FTZ R3, R59, R3, !PT ;  /* 0x000000033b037209 */ /* 0x000fe60007810000 */
[----:B------:R-:W1:Y:S01]  /*70f0*/  MUFU.TANH R141, R19 ;  /* 0x00000013008d7308 */ /* 0x000e620000002400 */
[----:B------:R-:W-:Y:S02]  /*7100*/  FMNMX.FTZ R2, R142, R3, !PT ;  /* 0x000000038e027209 */ /* 0x000fe40007810000 */
[----:B---3--:R-:W-:Y:S07]  /*7110*/  FMNMX.FTZ R5, R146, R5, !PT ;  /* 0x0000000592057209 */ /* 0x008fee0007810000 */
[----:B------:R-:W3:Y:S01]  /*7120*/  MUFU.TANH R151, R21 ;  /* 0x0000001500977308 */ /* 0x000ee20000002400 */
[----:B--2---:R-:W-:Y:S09]  /*7130*/  FMNMX.FTZ R4, R216, R5, !PT ;  /* 0x00000005d8047209 */ /* 0x004ff20007810000 */
[----:B------:R-:W2:Y:S01]  /*7140*/  MUFU.TANH R150, R22 ;  /* 0x0000001600967308 */ /* 0x000ea20000002400 */
[----:B-1----:R-:W-:Y:S09]  /*7150*/  FMNMX.FTZ R3, R141, R4, !PT ;  /* 0x000000048d037209 */ /* 0x002ff20007810000 */
[----:B------:R-:W1:Y:S01]  /*7160*/  MUFU.TANH R155, R23 ;  /* 0x00000017009b7308 */ /* 0x000e620000002400 */
[----:B---3--:R-:W-:Y:S04]  /*7170*/  FMNMX.FTZ R2, R151, R2, !PT ;  /* 0x0000000297027209 */ /* 0x008fe80007810000 */
[----:B------:R-:W-:Y:S05]  /*7180*/  FMNMX.FTZ R2, R153, R2, !PT ;  /* 0x0000000299027209 */ /* 0x000fea0007810000 */
[----:B------:R-:W3:Y:S01]  /*7190*/  MUFU.TANH R163, R42 ;  /* 0x0000002a00a37308 */ /* 0x000ee20000002400 */
[----:B------:R-:W-:Y:S02]  /*71a0*/  FMNMX.FTZ R5, R48, R2, !PT ;  /* 0x0000000230057209 */ /* 0x000fe40007810000 */
[----:B--2---:R-:W-:Y:S07]  /*71b0*/  FMNMX.FTZ R4, R150, R3, !PT ;  /* 0x0000000396047209 */ /* 0x004fee0007810000 */
[----:B------:R3:W-:Y:S01]  /*71c0*/  MUFU.TANH R140, R49 ;  /* 0x00000031008c7308 */ /* 0x0007e20000002400 */
[----:B-1----:R-:W-:Y:S02]  /*71d0*/  FMNMX.FTZ R3, R155, R4, !PT ;  /* 0x000000049b037209 */ /* 0x002fe40007810000 */
[----:B------:R-:W-:Y:S07]  /*71e0*/  FMNMX.FTZ R4, R158, R5, !PT ;  /* 0x000000059e047209 */ /* 0x000fee0007810000 */
[----:B------:R-:W1:Y:S10]  /*71f0*/  MUFU.TANH R154, R26 ;  /* 0x0000001a009a7308 */ /* 0x000e740000002400 */
[----:B------:R-:W2:Y:S01]  /*7200*/  MUFU.TANH R159, R27 ;  /* 0x0000001b009f7308 */ /* 0x000ea20000002400 */
[----:B---3--:R-:W-:Y:S09]  /*7210*/  MOV R49, R163 ;  /* 0x000000a300317202 */ /* 0x008ff20000000f00 */
[----:B------:R-:W3:Y:S01]  /*7220*/  MUFU.TANH R165, R29 ;  /* 0x0000001d00a57308 */ /* 0x000ee20000002400 */
[----:B-1----:R-:W-:Y:S09]  /*7230*/  FMNMX.FTZ R2, R154, R3, !PT ;  /* 0x000000039a027209 */ /* 0x002ff20007810000 */
[----:B------:R-:W1:Y:S01]  /*7240*/  MUFU.TANH R166, R30 ;  /* 0x0000001e00a67308 */ /* 0x000e620000002400 */
[----:B--2---:R-:W-:Y:S09]  /*7250*/  FMNMX.FTZ R5, R159, R2, !PT ;  /* 0x000000029f057209 */ /* 0x004ff20007810000 */
[----:B------:R-:W2:Y:S01]  /*7260*/  MUFU.TANH R171, R31 ;  /* 0x0000001f00ab7308 */ /* 0x000ea20000002400 */
[----:B---3--:R-:W-:Y:S04]  /*7270*/  FMNMX.FTZ R3, R165, R4, !PT ;  /* 0x00000004a5037209 */ /* 0x008fe80007810000 */
[----:B------:R-:W-:Y:S05]  /*7280*/  FMNMX.FTZ R2, R162, R3, !PT ;  /* 0x00000003a2027209 */ /* 0x000fea0007810000 */
[----:B------:R-:W3:Y:S01]  /*7290*/  MUFU.TANH R167, R33 ;  /* 0x0000002100a77308 */ /* 0x000ee20000002400 */
[----:B-1----:R-:W-:Y:S09]  /*72a0*/  FMNMX.FTZ R4, R166, R5, !PT ;  /* 0x00000005a6047209 */ /* 0x002ff20007810000 */
[----:B------:R1:W-:Y:S01]  /*72b0*/  MUFU.TANH R143, R57 ;  /* 0x00000039008f7308 */ /* 0x0003e20000002400 */
[----:B--2---:R-:W-:Y:S09]  /*72c0*/  FMNMX.FTZ R5, R171, R4, !PT ;  /* 0x00000004ab057209 */ /* 0x004ff20007810000 */
[----:B------:R-:W2:Y:S01]  /*72d0*/  MUFU.TANH R144, R34 ;  /* 0x0000002200907308 */ /* 0x000ea20000002400 */
[----:B---3--:R-:W-:Y:S01]  /*72e0*/  FMNMX.FTZ R3, R167, R2, !PT ;  /* 0x00000002a7037209 */ /* 0x008fe20007810000 */
[----:B------:R-:W-:Y:S08]  /*72f0*/  FMUL.FTZ R2, R67, c[0x0][0x320] ;  /* 0x0000c80043027a20 */ /* 0x000ff00000410000 */
[----:B------:R-:W3:Y:S01]  /*7300*/  MUFU.TANH R152, R35 ;  /* 0x0000002300987308 */ /* 0x000ee20000002400 */
[----:B-1----:R-:W-:Y:S04]  /*7310*/  MOV R57, R132 ;  /* 0x0000008400397202 */ /* 0x002fe80000000f00 */
[----:B------:R-:W-:Y:S05]  /*7320*/  FMNMX.FTZ R3, R57, R3, !PT ;  /* 0x0000000339037209 */ /* 0x000fea0007810000 */
[----:B------:R1:W-:Y:S01]  /*7330*/  MUFU.TANH R157, R51 ;  /* 0x00000033009d7308 */ /* 0x0003e20000002400 */
[----:B------:R-:W-:Y:S02]  /*7340*/  FMNMX.FTZ R3, R56, R3, !PT ;  /* 0x0000000338037209 */ /* 0x000fe40007810000 */
[----:B--2---:R-:W-:Y:S07]  /*7350*/  FMNMX.FTZ R5, R144, R5, !PT ;  /* 0x0000000590057209 */ /* 0x004fee0007810000 */
[----:B------:R-:W2:Y:S01]  /*7360*/  MUFU.TANH R168, R38 ;  /* 0x0000002600a87308 */ /* 0x000ea20000002400 */
[----:B---3--:R-:W-:Y:S09]  /*7370*/  FMNMX.FTZ R5, R152, R5, !PT ;  /* 0x0000000598057209 */ /* 0x008ff20007810000 */
[----:B------:R3:W-:Y:S01]  /*7380*/  MUFU.TANH R163, R50 ;  /* 0x0000003200a37308 */ /* 0x0007e20000002400 */
[----:B-1----:R-:W-:Y:S04]  /*7390*/  MOV R51, R203 ;  /* 0x000000cb00337202 */ /* 0x002fe80000000f00 */
[----:B------:R-:W-:Y:S05]  /*73a0*/  FMNMX.FTZ R3, R51, R3, !PT ;  /* 0x0000000333037209 */ /* 0x000fea0007810000 */
[----:B------:R-:W1:Y:S01]  /*73b0*/  MUFU.TANH R164, R39 ;  /* 0x0000002700a47308 */ /* 0x000e620000002400 */
[----:B--2---:R-:W-:Y:S09]  /*73c0*/  FMNMX.FTZ R5, R168, R5, !PT ;  /* 0x00000005a8057209 */ /* 0x004ff20007810000 */
[----:B------:R-:W2:Y:S01]  /*73d0*/  MUFU.TANH R160, R43 ;  /* 0x0000002b00a07308 */ /* 0x000ea20000002400 */
[----:B---3--:R-:W-:Y:S04]  /*73e0*/  MOV R50, R205 ;  /* 0x000000cd00327202 */ /* 0x008fe80000000f00 */
[----:B------:R-:W-:Y:S05]  /*73f0*/  FMNMX.FTZ R3, R50, R3, !PT ;  /* 0x0000000332037209 */ /* 0x000fea0007810000 */
[----:B------:R-:W3:Y:S01]  /*7400*/  MUFU.TANH R148, R45 ;  /* 0x0000002d00947308 */ /* 0x000ee20000002400 */
[----:B------:R-:W-:Y:S02]  /*7410*/  FMNMX.FTZ R3, R156, R3, !PT ;  /* 0x000000039c037209 */ /* 0x000fe40007810000 */
[----:B-1----:R-:W-:Y:S04]  /*7420*/  FMNMX.FTZ R5, R164, R5, !PT ;  /* 0x00000005a4057209 */ /* 0x002fe80007810000 */
[----:B------:R-:W-:Y:S03]  /*7430*/  FMNMX.FTZ R5, R49, R5, !PT ;  /* 0x0000000531057209 */ /* 0x000fe60007810000 */
[----:B------:R-:W1:Y:S01]  /*7440*/  MUFU.TANH R169, R46 ;  /* 0x0000002e00a97308 */ /* 0x000e620000002400 */
[----:B--2---:R-:W-:Y:S09]  /*7450*/  FMNMX.FTZ R6, R160, R5, !PT ;  /* 0x00000005a0067209 */ /* 0x004ff20007810000 */
[----:B------:R-:W2:Y:S01]  /*7460*/  MUFU.TANH R161, R47 ;  /* 0x0000002f00a17308 */ /* 0x000ea20000002400 */
[----:B---3--:R-:W-:Y:S04]  /*7470*/  FMNMX.FTZ R3, R148, R3, !PT ;  /* 0x0000000394037209 */ /* 0x008fe80007810000 */
[----:B------:R-:W-:Y:S05]  /*7480*/  FMNMX.FTZ R3, R170, R3, !PT ;  /* 0x00000003aa037209 */ /* 0x000fea0007810000 */
[----:B------:R-:W3:Y:S01]  /*7490*/  MUFU.TANH R147, R53 ;  /* 0x0000003500937308 */ /* 0x000ee20000002400 */
[----:B------:R-:W-:Y:S02]  /*74a0*/  FMNMX.FTZ R4, R140, R3, !PT ;  /* 0x000000038c047209 */ /* 0x000fe40007810000 */
[----:B-1----:R-:W-:Y:S02]  /*74b0*/  FMNMX.FTZ R6, R169, R6, !PT ;  /* 0x00000006a9067209 */ /* 0x002fe40007810000 */
[----:B------:R-:W-:Y:S05]  /*74c0*/  FMNMX.FTZ R4, R149, R4, !PT ;  /* 0x0000000495047209 */ /* 0x000fea0007810000 */
[----:B------:R-:W1:Y:S01]  /*74d0*/  MUFU.TANH R219, R54 ;  /* 0x0000003600db7308 */ /* 0x000e620000002400 */
[----:B--2---:R-:W-:Y:S04]  /*74e0*/  FMNMX.FTZ R6, R161, R6, !PT ;  /* 0x00000006a1067209 */ /* 0x004fe80007810000 */
[----:B------:R-:W-:Y:S05]  /*74f0*/  FMNMX.FTZ R6, R163, R6, !PT ;  /* 0x00000006a3067209 */ /* 0x000fea0007810000 */
[----:B------:R-:W2:Y:S01]  /*7500*/  MUFU.TANH R217, R55 ;  /* 0x0000003700d97308 */ /* 0x000ea20000002400 */
[----:B------:R-:W-:Y:S02]  /*7510*/  FMNMX.FTZ R6, R157, R6, !PT ;  /* 0x000000069d067209 */ /* 0x000fe40007810000 */
[----:B---3--:R-:W-:Y:S04]  /*7520*/  FMNMX.FTZ R4, R147, R4, !PT ;  /* 0x0000000493047209 */ /* 0x008fe80007810000 */
[----:B------:R-:W-:Y:S03]  /*7530*/  FMNMX.FTZ R4, R145, R4, !PT ;  /* 0x0000000491047209 */ /* 0x000fe60007810000 */
[----:B------:R-:W3:Y:S01]  /*7540*/  MUFU.TANH R208, R60 ;  /* 0x0000003c00d07308 */ /* 0x000ee20000002400 */
[----:B------:R-:W-:Y:S02]  /*7550*/  FMNMX.FTZ R3, R143, R4, !PT ;  /* 0x000000048f037209 */ /* 0x000fe40007810000 */
[----:B-1----:R-:W-:Y:S07]  /*7560*/  FMNMX.FTZ R6, R219, R6, !PT ;  /* 0x00000006db067209 */ /* 0x002fee0007810000 */
[----:B------:R-:W1:Y:S01]  /*7570*/  MUFU.TANH R209, R61 ;  /* 0x0000003d00d17308 */ /* 0x000e620000002400 */
[----:B--2---:R-:W-:Y:S04]  /*7580*/  FMNMX.FTZ R5, R217, R6, !PT ;  /* 0x00000006d9057209 */ /* 0x004fe80007810000 */
[----:B------:R-:W-:Y:S05]  /*7590*/  FMNMX.FTZ R4, R218, R5, !PT ;  /* 0x00000005da047209 */ /* 0x000fea0007810000 */
[----:B------:R-:W2:Y:S01]  /*75a0*/  MUFU.TANH R205, R62 ;  /* 0x0000003e00cd7308 */ /* 0x000ea20000002400 */
[----:B------:R-:W-:Y:S02]  /*75b0*/  FMNMX.FTZ R4, R211, R4, !PT ;  /* 0x00000004d3047209 */ /* 0x000fe40007810000 */
[----:B---3--:R-:W-:Y:S07]  /*75c0*/  FMNMX.FTZ R8, R208, R3, !PT ;  /* 0x00000003d0087209 */ /* 0x008fee0007810000 */
[----:B------:R-:W3:Y:S01]  /*75d0*/  MUFU.TANH R203, R63 ;  /* 0x0000003f00cb7308 */ /* 0x000ee20000002400 */
[----:B-1----:R-:W-:Y:S04]  /*75e0*/  FMNMX.FTZ R8, R209, R8, !PT ;  /* 0x00000008d1087209 */ /* 0x002fe80007810000 */
[----:B------:R-:W-:Y:S05]  /*75f0*/  FMNMX.FTZ R9, R207, R8, !PT ;  /* 0x00000008cf097209 */ /* 0x000fea0007810000 */
[----:B------:R-:W1:Y:S01]  /*7600*/  MUFU.TANH R206, R65 ;  /* 0x0000004100ce7308 */ /* 0x000e620000002400 */
[----:B--2---:R-:W-:Y:S09]  /*7610*/  FMNMX.FTZ R4, R205, R4, !PT ;  /* 0x00000004cd047209 */ /* 0x004ff20007810000 */
[----:B------:R-:W2:Y:S01]  /*7620*/  MUFU.TANH R134, R66 ;  /* 0x0000004200867308 */ /* 0x000ea20000002400 */
[----:B---3--:R-:W-:Y:S09]  /*7630*/  FMNMX.FTZ R3, R203, R4, !PT ;  /* 0x00000004cb037209 */ /* 0x008ff20007810000 */
[----:B------:R2:W3:Y:S01]  /*7640*/  MUFU.TANH R133, R2 ;  /* 0x0000000200857308 */ /* 0x0004e20000002400 */
[----:B-1----:R-:W-:Y:S02]  /*7650*/  FMNMX.FTZ R6, R206, R9, !PT ;  /* 0x00000009ce067209 */ /* 0x002fe40007810000 */
[----:B--2---:R-:W-:Y:S03]  /*7660*/  FMNMX.FTZ R2, R134, R3, !PT ;  /* 0x0000000386027209 */ /* 0x004fe60007810000 */
[----:B------:R-:W1:Y:S01]  /*7670*/  SHFL.BFLY PT, R3, R6, 0x2, 0x1f ;  /* 0x0c401f0006037f89 */ /* 0x000e6200000e0000 */
[----:B---3--:R-:W-:Y:S07]  /*7680*/  FMNMX.FTZ R5, R133, R2, !PT ;  /* 0x0000000285057209 */ /* 0x008fee0007810000 */
[----:B------:R-:W2:Y:S01]  /*7690*/  SHFL.BFLY PT, R2, R5, 0x2, 0x1f ;  /* 0x0c401f0005027f89 */ /* 0x000ea200000e0000 */
[----:B-1----:R-:W-:Y:S07]  /*76a0*/  FMNMX.FTZ R7, R6, R3, !PT ;  /* 0x0000000306077209 */ /* 0x002fee0007810000 */
[----:B------:R-:W1:Y:S01]  /*76b0*/  SHFL.BFLY PT, R132, R7, 0x1, 0x1f ;  /* 0x0c201f0007847f89 */ /* 0x000e6200000e0000 */
[----:B--2---:R-:W-:Y:S07]  /*76c0*/  FMNMX.FTZ R4, R5, R2, !PT ;  /* 0x0000000205047209 */ /* 0x004fee0007810000 */
[----:B------:R-:W2:Y:S01]  /*76d0*/  SHFL.BFLY PT, R3, R4, 0x1, 0x1f ;  /* 0x0c201f0004037f89 */ /* 0x000ea200000e0000 */
[----:B-1----:R-:W-:Y:S02]  /*76e0*/  FMNMX.FTZ R132, R7, R132, !PT ;  /* 0x0000008407847209 */ /* 0x002fe40007810000 */
[----:B----4-:R-:W-:Y:S03]  /*76f0*/  @P1 IADD3 R7, P4, R13, UR15, RZ ;  /* 0x0000000f0d071c10 */ /* 0x010fe6000ff9e0ff */
[C---:B------:R-:W-:Y:S02]  /*7700*/  FADD.FTZ R2, -R132.reuse, R135 ;  /* 0x0000008784027221 */ /* 0x040fe40000010100 */
[----:B------:R-:W-:Y:S01]  /*7710*/  FMUL.FTZ R210, R132, c[0x0][0x2d0] ;  /* 0x0000b40084d27a20 */ /* 0x000fe20000410000 */
[----:B--2---:R-:W-:Y:S01]  /*7720*/  FMNMX.FTZ R3, R4, R3, !PT ;  /* 0x0000000304037209 */ /* 0x004fe20007810000 */
[----:B------:R-:W-:Y:S01]  /*7730*/  FMUL.FTZ R6, R2, c[0x0][0x2d0] ;  /* 0x0000b40002067a20 */ /* 0x000fe20000410000 */
[----:B------:R-:W-:Y:S01]  /*7740*/  @P1 IADD3 R4, P2, R246, UR15, RZ ;  /* 0x0000000ff6041c10 */ /* 0x000fe2000ff5e0ff */
[----:B------:R-:W-:Y:S02]  /*7750*/  FFMA.FTZ R201, R199, c[0x0][0x2d0], -R210 ;  /* 0x0000b400c7c97a23 */ /* 0x000fe400000108d2 */
[----:B------:R1:W2:Y:S01]  /*7760*/  MUFU.EX2 R2, R6 ;  /* 0x0000000600027308 */ /* 0x0002a20000000800 */
[----:B------:R-:W-:Y:S01]  /*7770*/  FADD.FTZ R5, -R3, R0 ;  /* 0x0000000003057221 */ /* 0x000fe20000010100 */
[----:B------:R-:W-:Y:S01]  /*7780*/  @P1 LEA R10, P5, R4, c[0x0][0x1c8], 0x1 ;  /* 0x00007200040a1a11 */ /* 0x000fe200078a08ff */
[--C-:B------:R-:W-:Y:S02]  /*7790*/  FFMA.FTZ R199, R204, c[0x0][0x2d0], -R210.reuse ;  /* 0x0000b400ccc77a23 */ /* 0x100fe400000108d2 */
[----:B------:R-:W-:Y:S01]  /*77a0*/  FMUL.FTZ R0, R5, c[0x0][0x2d0] ;  /* 0x0000b40005007a20 */ /* 0x000fe20000410000 */
[----:B------:R-:W-:Y:S01]  /*77b0*/  @P1 IADD3.X R5, R249, UR18, RZ, P2, !PT ;  /* 0x00000012f9051c10 */ /* 0x000fe200097fe4ff */
[----:B------:R-:W-:Y:S01]  /*77c0*/  FMUL.FTZ R204, R3, c[0x0][0x2d0] ;  /* 0x0000b40003cc7a20 */ /* 0x000fe20000410000 */
[----:B------:R-:W-:Y:S01]  /*77d0*/  @P1 LEA R8, P2, R7, c[0x0][0x1c8], 0x1 ;  /* 0x0000720007081a11 */ /* 0x000fe200078408ff */
[----:B------:R-:W-:Y:S01]  /*77e0*/  FFMA.FTZ R202, R198, c[0x0][0x2d0], -R210 ;  /* 0x0000b400c6ca7a23 */ /* 0x000fe200000108d2 */
[----:B------:R-:W-:Y:S01]  /*77f0*/  @P1 LEA.HI.X R11, R4, c[0x0][0x1cc], R5, 0x1, P5 ;  /* 0x00007300040b1a11 */ /* 0x000fe200028f0c05 */
[--C-:B------:R-:W-:Y:S01]  /*7800*/  FFMA.FTZ R198, R196, c[0x0][0x2d0], -R204.reuse ;  /* 0x0000b400c4c67a23 */ /* 0x100fe200000108cc */
[----:B------:R-:W3:Y:S01]  /*7810*/  MUFU.EX2 R0, R0 ;  /* 0x0000000000007308 */ /* 0x000ee20000000800 */
[--C-:B------:R-:W-:Y:S02]  /*7820*/  FFMA.FTZ R196, R12, c[0x0][0x2d0], -R204.reuse ;  /* 0x0000b4000cc47a23 */ /* 0x100fe400000108cc */
[----:B------:R4:W-:Y:S01]  /*7830*/  @P1 LDGSTS.E.BYPASS.LTC128B.128 [R243+0x8100], [R10.64], !P3 ;  /* 0x081000000af31fae */ /* 0x0009e2000d901d50 */
[----:B------:R-:W-:Y:S02]  /*7840*/  FFMA.FTZ R135, R18, c[0x0][0x2d0], -R204 ;  /* 0x0000b40012877a23 */ /* 0x000fe400000108cc */
[----:B------:R-:W-:Y:S02]  /*7850*/  FFMA.FTZ R200, R200, c[0x0][0x2d0], -R210 ;  /* 0x0000b400c8c87a23 */ /* 0x000fe400000108d2 */
[--C-:B------:R-:W-:Y:S02]  /*7860*/  FFMA.FTZ R197, R197, c[0x0][0x2d0], -R204.reuse ;  /* 0x0000b400c5c57a23 */ /* 0x100fe400000108cc */
[----:B------:R-:W-:Y:S01]  /*7870*/  MUFU.EX2 R202, R202 ;  /* 0x000000ca00ca7308 */ /* 0x000fe20000000800 */
[----:B------:R-:W-:Y:S01]  /*7880*/  FFMA.FTZ R216, R216, c[0x0][0x2d0], -R204 ;  /* 0x0000b400d8d87a23 */ /* 0x000fe200000108cc */
[----:B-1----:R-:W-:Y:S01]  /*7890*/  @P1 IADD3.X R6, R252, UR18, RZ, P4, !PT ;  /* 0x00000012fc061c10 */ /* 0x002fe2000a7fe4ff */
[----:B------:R-:W-:Y:S01]  /*78a0*/  @UP1 UIADD3 UR18, UP0, UR10, 0x80, URZ ;  /* 0x000000800a121890 */ /* 0x000fe2000ff1e03f */
[----:B--2---:R-:W-:Y:S02]  /*78b0*/  FMUL.FTZ R24, R2, R108 ;  /* 0x0000006c02187220 */ /* 0x004fe40000410000 */
[----:B------:R-:W-:Y:S01]  /*78c0*/  @P1 LEA.HI.X R9, R7, c[0x0][0x1cc], R6, 0x1, P2 ;  /* 0x0000730007091a11 */ /* 0x000fe200010f0c06 */
[----:B------:R-:W-:Y:S01]  /*78d0*/  @UP1 UIADD3.X UR15, URZ, UR8, URZ, UP0, !UPT ;  /* 0x000000083f0f1290 */ /* 0x000fe200087fe43f */
[----:B------:R-:W-:Y:S01]  /*78e0*/  @P1 IADD3 R4, P2, R10, UR19, RZ ;  /* 0x000000130a041c10 */ /* 0x000fe2000ff5e0ff */
[C---:B------:R-:W-:Y:S01]  /*78f0*/  FMUL.FTZ R25, R2.reuse, R109 ;  /* 0x0000006d02197220 */ /* 0x040fe20000410000 */
[----:B------:R-:W1:Y:S01]  /*7900*/  MUFU.EX2 R201, R201 ;  /* 0x000000c900c97308 */ /* 0x000e620000000800 */
[----:B------:R2:W-:Y:S01]  /*7910*/  @P1 LDGSTS.E.BYPASS.LTC128B.128 [R243+0xc100], [R8.64], !P0 ;  /* 0x0c10000008f31fae */ /* 0x0005e2000c101d50 */
[----:B------:R-:W-:Y:S01]  /*7920*/  @P1 IADD3.X R5, R11, UR20, RZ, P2, !PT ;  /* 0x000000140b051c10 */ /* 0x000fe200097fe4ff */
[----:B------:R-:W-:Y:S01]  /*7930*/  FMUL.FTZ R33, R2, R101 ;  /* 0x0000006502217220 */ /* 0x000fe20000410000 */
[----:B------:R-:W-:Y:S01]  /*7940*/  @P1 IADD3 R6, P2, R4, UR19, RZ ;  /* 0x0000001304061c10 */ /* 0x000fe2000ff5e0ff */
[----:B---3--:R-:W-:Y:S01]  /*7950*/  FMUL.FTZ R18, R0, R118 ;  /* 0x0000007600127220 */ /* 0x008fe20000410000 */
[----:B------:R-:W-:Y:S01]  /*7960*/  @P1 IADD3 R16, P5, R4, UR18, RZ ;  /* 0x0000001204101c10 */ /* 0x000fe2000ffbe0ff */
[----:B------:R-:W-:Y:S01]  /*7970*/  FMUL.FTZ R19, R0, R119 ;  /* 0x0000007700137220 */ /* 0x000fe20000410000 */
[C---:B------:R-:W-:Y:S01]  /*7980*/  @P1 IADD3.X R7, R5.reuse, UR20, RZ, P2, !PT ;  /* 0x0000001405071c10 */ /* 0x040fe200097fe4ff */
[----:B------:R3:W-:Y:S01]  /*7990*/  @P1 LDGSTS.E.BYPASS.LTC128B.128 [R243+0x9100], [R4.64], !P3 ;  /* 0x0910000004f31fae */ /* 0x0007e2000d901d50 */
[----:B------:R-:W-:Y:S01]  /*79a0*/  @P1 IADD3.X R17, R5, UR15, RZ, P5, !PT ;  /* 0x0000000f05111c10 */ /* 0x000fe2000affe4ff */
[----:B------:R-:W-:Y:S01]  /*79b0*/  MUFU.EX2 R200, R200 ;  /* 0x000000c800c87308 */ /* 0x000fe20000000800 */
[----:B----4-:R-:W-:Y:S01]  /*79c0*/  @P1 IADD3 R10, P4, R6, UR19, RZ ;  /* 0x00000013060a1c10 */ /* 0x010fe2000ff9e0ff */
[C---:B------:R-:W-:Y:S02]  /*79d0*/  FMUL.FTZ R27, R0.reuse, R111 ;  /* 0x0000006f001b7220 */ /* 0x040fe40000410000 */
[C---:B------:R-:W-:Y:S01]  /*79e0*/  FMUL.FTZ R26, R0.reuse, R110 ;  /* 0x0000006e001a7220 */ /* 0x040fe20000410000 */
[C---:B------:R-:W-:Y:S01]  /*79f0*/  @P1 IADD3.X R11, R7.reuse, UR20, RZ, P4, !PT ;  /* 0x00000014070b1c10 */ /* 0x040fe2000a7fe4ff */
[----:B------:R3:W-:Y:S01]  /*7a00*/  @P1 LDGSTS.E.BYPASS.LTC128B.128 [R243+0xd100], [R4.64+0x80], !P0 ;  /* 0x0d10008004f31fae */ /* 0x0007e2000c101d50 */
[C---:B------:R-:W-:Y:S02]  /*7a10*/  FMUL.FTZ R34, R0.reuse, R102 ;  /* 0x0000006600227220 */ /* 0x040fe40000410000 */
[C---:B------:R-:W-:Y:S01]  /*7a20*/  FMUL.FTZ R35, R0.reuse, R103 ;  /* 0x0000006700237220 */ /* 0x040fe20000410000 */
[----:B------:R-:W4:Y:S01]  /*7a30*/  MUFU.EX2 R199, R199 ;  /* 0x000000c700c77308 */ /* 0x000f220000000800 */
[C---:B------:R-:W-:Y:S02]  /*7a40*/  FMUL.FTZ R42, R0.reuse, R94 ;  /* 0x0000005e002a7220 */ /* 0x040fe40000410000 */
[----:B------:R-:W-:Y:S01]  /*7a50*/  FMUL.FTZ R43, R0, R95 ;  /* 0x0000005f002b7220 */ /* 0x000fe20000410000 */
[----:B------:R5:W-:Y:S01]  /*7a60*/  @P1 LDGSTS.E.BYPASS.LTC128B.128 [R243+0xa100], [R6.64], !P3 ;  /* 0x0a10000006f31fae */ /* 0x000be2000d901d50 */
[----:B------:R-:W-:Y:S01]  /*7a70*/  FMUL.FTZ R64, R2, R68 ;  /* 0x0000004402407220 */ /* 0x000fe20000410000 */
[----:B--2---:R-:W-:Y:S01]  /*7a80*/  @P1 IADD3 R8, P2, R6, UR18, RZ ;  /* 0x0000001206081c10 */ /* 0x004fe2000ff5e0ff */
[----:B------:R-:W-:Y:S03]  /*7a90*/  FMUL.FTZ R65, R2, R69 ;  /* 0x0000004502417220 */ /* 0x000fe60000410000 */
[----:B------:R-:W-:Y:S01]  /*7aa0*/  MUFU.EX2 R198, R198 ;  /* 0x000000c600c67308 */ /* 0x000fe20000000800 */
[----:B------:R-:W-:Y:S01]  /*7ab0*/  @P1 IADD3.X R9, R7, UR15, RZ, P2, !PT ;  /* 0x0000000f07091c10 */ /* 0x000fe200097fe4ff */
[----:B------:R2:W-:Y:S01]  /*7ac0*/  @P1 LDGSTS.E.BYPASS.LTC128B.128 [R243+0xe100], [R16.64], !P0 ;  /* 0x0e10000010f31fae */ /* 0x0005e2000c101d50 */
[C---:B------:R-:W-:Y:S02]  /*7ad0*/  FMUL.FTZ R66, R0.reuse, R70 ;  /* 0x0000004600427220 */ /* 0x040fe40000410000 */
[----:B------:R-:W-:Y:S02]  /*7ae0*/  FMUL.FTZ R67, R0, R71 ;  /* 0x0000004700437220 */ /* 0x000fe40000410000 */
[----:B------:R-:W-:Y:S02]  /*7af0*/  FFMA.FTZ R101, R167, c[0x0][0x2d0], -R210 ;  /* 0x0000b400a7657a23 */ /* 0x000fe400000108d2 */
[--C-:B------:R-:W-:Y:S01]  /*7b00*/  FFMA.FTZ R110, R171, c[0x0][0x2d0], -R204.reuse ;  /* 0x0000b400ab6e7a23 */ /* 0x100fe200000108cc */
[----:B------:R2:W-:Y:S01]  /*7b10*/  @P1 LDGSTS.E.BYPASS.LTC128B.128 [R243+0xb100], [R10.64], !P3 ;  /* 0x0b1000000af31fae */ /* 0x0005e2000d901d50 */
[----:B------:R-:W2:Y:S01]  /*7b20*/  MUFU.EX2 R197, R197 ;  /* 0x000000c500c57308 */ /* 0x000ea20000000800 */
[--C-:B------:R-:W-:Y:S02]  /*7b30*/  FFMA.FTZ R109, R144, c[0x0][0x2d0], -R204.reuse ;  /* 0x0000b400906d7a23 */ /* 0x100fe400000108cc */
[C---:B---3--:R-:W-:Y:S01]  /*7b40*/  FMUL.FTZ R4, R2.reuse, R128 ;  /* 0x0000008002047220 */ /* 0x048fe20000410000 */
[----:B-1----:R-:W-:Y:S01]  /*7b50*/  F2FP.PACK_AB R128, R201, R202 ;  /* 0x000000cac980723e */ /* 0x002fe200000000ff */
[----:B------:R-:W-:Y:S02]  /*7b60*/  FMUL.FTZ R5, R2, R129 ;  /* 0x0000008102057220 */ /* 0x000fe40000410000 */
[----:B------:R1:W-:Y:S01]  /*7b70*/  @P1 LDGSTS.E.BYPASS.LTC128B.128 [R243+0xf100], [R8.64], !P0 ;  /* 0x0f10000008f31fae */ /* 0x0003e2000c101d50 */
[--C-:B------:R-:W-:Y:S02]  /*7b80*/  FFMA.FTZ R108, R152, c[0x0][0x2d0], -R204.reuse ;  /* 0x0000b400986c7a23 */ /* 0x100fe400000108cc */
[----:B------:R-:W-:Y:S01]  /*7b90*/  MUFU.EX2 R196, R196 ;  /* 0x000000c400c47308 */ /* 0x000fe20000000800 */
[C---:B-----5:R-:W-:Y:S01]  /*7ba0*/  FMUL.FTZ R6, R0.reuse, R130 ;  /* 0x0000008200067220 */ /* 0x060fe20000410000 */
[----:B----4-:R-:W-:Y:S01]  /*7bb0*/  F2FP.PACK_AB R130, R199, R200 ;  /* 0x000000c8c782723e */ /* 0x010fe200000000ff */
[----:B------:R-:W-:Y:S02]  /*7bc0*/  FMUL.FTZ R7, R0, R131 ;  /* 0x0000008300077220 */ /* 0x000fe40000410000 */
[----:B------:R-:W3:Y:S01]  /*7bd0*/  LDSM.16.MT88.4 R12, [R240+0x100] ;  /* 0x00010000f00c783b */ /* 0x000ee20000004200 */
[--C-:B------:R-:W-:Y:S02]  /*7be0*/  FFMA.FTZ R219, R219, c[0x0][0x2d0], -R204.reuse ;  /* 0x0000b400dbdb7a23 */ /* 0x100fe400000108cc */
[C---:B--2---:R-:W-:Y:S02]  /*7bf0*/  FMUL.FTZ R16, R2.reuse, R116 ;  /* 0x0000007402107220 */ /* 0x044fe40000410000 */
[----:B------:R-:W2:Y:S01]  /*7c00*/  MUFU.EX2 R135, R135 ;  /* 0x0000008700877308 */ /* 0x000ea20000000800 */
[----:B------:R-:W-:Y:S02]  /*7c10*/  FMUL.FTZ R17, R2, R117 ;  /* 0x0000007502117220 */ /* 0x000fe40000410000 */
[----:B------:R-:W4:Y:S01]  /*7c20*/  LDSM.16.MT88.4 R20, [R238+0x100] ;  /* 0x00010000ee14783b */ /* 0x000f220000004200 */
[----:B------:R-:W-:Y:S01]  /*7c30*/  F2FP.PACK_AB R129, R197, R198 ;  /* 0x000000c6c581723e */ /* 0x000fe200000000ff */
[--C-:B------:R-:W-:Y:S02]  /*7c40*/  FFMA.FTZ R217, R217, c[0x0][0x2d0], -R204.reuse ;  /* 0x0000b400d9d97a23 */ /* 0x100fe400000108cc */
[C---:B------:R-:W-:Y:S01]  /*7c50*/  FMUL.FTZ R10, R0.reuse, R126 ;  /* 0x0000007e000a7220 */ /* 0x040fe20000410000 */
[----:B------:R-:W-:Y:S01]  /*7c60*/  MOV R126, R51 ;  /* 0x00000033007e7202 */ /* 0x000fe20000000f00 */
[C---:B------:R-:W-:Y:S01]  /*7c70*/  FMUL.FTZ R11, R0.reuse, R127 ;  /* 0x0000007f000b7220 */ /* 0x040fe20000410000 */
[----:B------:R-:W-:Y:S01]  /*7c80*/  MOV R127, R56 ;  /* 0x00000038007f7202 */ /* 0x000fe20000000f00 */
[----:B------:R-:W5:Y:S01]  /*7c90*/  LDSM.16.MT88.4 R28, [R237+0x100] ;  /* 0x00010000ed1c783b */ /* 0x000f620000004200 */
[----:B------:R-:W-:Y:S01]  /*7ca0*/  FMUL.FTZ R51, R0, R87 ;  /* 0x0000005700337220 */ /* 0x000fe20000410000 */
[----:B------:R-:W-:Y:S01]  /*7cb0*/  MUFU.EX2 R216, R216 ;  /* 0x000000d800d87308 */ /* 0x000fe20000000800 */
[C---:B-1----:R-:W-:Y:S01]  /*7cc0*/  FMUL.FTZ R8, R2.reuse, R124 ;  /* 0x0000007c02087220 */ /* 0x042fe20000410000 */
[----:B------:R-:W-:Y:S01]  /*7cd0*/  MOV R124, R49 ;  /* 0x00000031007c7202 */ /* 0x000fe20000000f00 */
[C---:B------:R-:W-:Y:S01]  /*7ce0*/  FMUL.FTZ R9, R2.reuse, R125 ;  /* 0x0000007d02097220 */ /* 0x040fe20000410000 */
[----:B------:R-:W-:Y:S01]  /*7cf0*/  MOV R125, R50 ;  /* 0x00000032007d7202 */ /* 0x000fe20000000f00 */
[----:B------:R-:W-:Y:S01]  /*7d00*/  FMUL.FTZ R49, R2, R85 ;  /* 0x0000005502317220 */ /* 0x000fe20000410000 */
[----:B------:R-:W1:Y:S01]  /*7d10*/  LDSM.16.MT88.4 R36, [R236+0x100] ;  /* 0x00010000ec24783b */ /* 0x000e620000004200 */
[----:B------:R-:W-:Y:S02]  /*7d20*/  FMUL.FTZ R50, R0, R86 ;  /* 0x0000005600327220 */ /* 0x000fe40000410000 */
[----:B------:R-:W-:Y:S01]  /*7d30*/  FMUL.FTZ R56, R2, R76 ;  /* 0x0000004c02387220 */ /* 0x000fe20000410000 */
[----:B------:R-:W-:Y:S01]  /*7d40*/  MUFU.EX2 R167, R101 ;  /* 0x0000006500a77308 */ /* 0x000fe20000000800 */
[----:B--2---:R-:W-:Y:S01]  /*7d50*/  F2FP.PACK_AB R131, R135, R196 ;  /* 0x000000c48783723e */ /* 0x004fe200000000ff */
[--C-:B------:R-:W-:Y:S02]  /*7d60*/  FFMA.FTZ R218, R218, c[0x0][0x2d0], -R204.reuse ;  /* 0x0000b400dada7a23 */ /* 0x100fe400000108cc */
[----:B------:R-:W2:Y:S01]  /*7d70*/  LDSM.16.MT88.4 R44, [R240+0x4100] ;  /* 0x00410000f02c783b */ /* 0x000ea20000004200 */
[----:B------:R-:W-:Y:S02]  /*7d80*/  FFMA.FTZ R211, R211, c[0x0][0x2d0], -R204 ;  /* 0x0000b400d3d37a23 */ /* 0x000fe400000108cc */
[--C-:B------:R-:W-:Y:S02]  /*7d90*/  FFMA.FTZ R208, R208, c[0x0][0x2d0], -R210.reuse ;  /* 0x0000b400d0d07a23 */ /* 0x100fe400000108d2 */
[--C-:B------:R-:W-:Y:S01]  /*7da0*/  FFMA.FTZ R209, R209, c[0x0][0x2d0], -R210.reuse ;  /* 0x0000b400d1d17a23 */ /* 0x100fe200000108d2 */
[----:B------:R-:W-:Y:S01]  /*7db0*/  MUFU.EX2 R171, R110 ;  /* 0x0000006e00ab7308 */ /* 0x000fe20000000800 */
[----:B------:R-:W-:Y:S01]  /*7dc0*/  FFMA.FTZ R207, R207, c[0x0][0x2d0], -R210 ;  /* 0x0000b400cfcf7a23 */ /* 0x000fe200000108d2 */
[C---:B---3--:R-:W-:Y:S01]  /*7dd0*/  HMMA.16816.F32 R4, R128.reuse, R12, R4 ;  /* 0x0000000c8004723c */ /* 0x048fe20000001804 */
[----:B------:R-:W2:Y:S04]  /*7de0*/  LDSM.16.MT88.4 R52, [R238+0x4100] ;  /* 0x00410000ee34783b */ /* 0x000ea80000004200 */
[--C-:B------:R-:W-:Y:S02]  /*7df0*/  FFMA.FTZ R205, R205, c[0x0][0x2d0], -R204.reuse ;  /* 0x0000b400cdcd7a23 */ /* 0x100fe400000108cc */
[C---:B------:R-:W-:Y:S01]  /*7e00*/  FMUL.FTZ R12, R2.reuse, R120 ;  /* 0x00000078020c7220 */ /* 0x040fe20000410000 */
[C---:B------:R-:W-:Y:S01]  /*7e10*/  HMMA.16816.F32 R8, R128.reuse, R14, R8 ;  /* 0x0000000e8008723c */ /* 0x040fe20000001808 */
[----:B------:R-:W1:Y:S01]  /*7e20*/  LDSM.16.MT88.4 R60, [R237+0x4100] ;  /* 0x00410000ed3c783b */ /* 0x000e620000004200 */
[----:B------:R-:W-:Y:S02]  /*7e30*/  MUFU.EX2 R144, R109 ;  /* 0x0000006d00907308 */ /* 0x000fe40000000800 */
[C---:B------:R-:W-:Y:S01]  /*7e40*/  FMUL.FTZ R13, R2.reuse, R121 ;  /* 0x00000079020d7220 */ /* 0x040fe20000410000 */
[----:B------:R-:W-:Y:S01]  /*7e50*/  MOV R121, R48 ;  /* 0x0000003000797202 */ /* 0x000fe20000000f00 */
[----:B------:R-:W-:Y:S01]  /*7e60*/  FMUL.FTZ R48, R2, R84 ;  /* 0x0000005402307220 */ /* 0x000fe20000410000 */
[----:B------:R-:W-:Y:S01]  /*7e70*/  MOV R120, R57 ;  /* 0x0000003900787202 */ /* 0x000fe20000000f00 */
[C---:B------:R-:W-:Y:S01]  /*7e80*/  FMUL.FTZ R15, R0.reuse, R123 ;  /* 0x0000007b000f7220 */ /* 0x040fe20000410000 */
[----:B------:R-:W1:Y:S03]  /*7e90*/  LDSM.16.MT88.4 R84, [R236+0x4100] ;  /* 0x00410000ec54783b */ /* 0x000e660000004200 */
[----:B------:R-:W-:Y:S01]  /*7ea0*/  FMUL.FTZ R14, R0, R122 ;  /* 0x0000007a000e7220 */ /* 0x000fe20000410000 */
[----:B------:R2:W-:Y:S01]  /*7eb0*/  MUFU.EX2 R152, R108 ;  /* 0x0000006c00987308 */ /* 0x0005e20000000800 */
[----:B------:R-:W-:Y:S02]  /*7ec0*/  FMUL.FTZ R57, R2, R77 ;  /* 0x0000004d02397220 */ /* 0x000fe40000410000 */
[--C-:B------:R-:W-:Y:S01]  /*7ed0*/  FFMA.FTZ R134, R134, c[0x0][0x2d0], -R204.reuse ;  /* 0x0000b40086867a23 */ /* 0x100fe200000108cc */
[----:B------:R-:W3:Y:S02]  /*7ee0*/  LDL.LU R123, [R1+0xc] ;  /* 0x00000c00017b7983 */ /* 0x000ee40000300800 */
[C---:B----4-:R-:W-:Y:S02]  /*7ef0*/  HMMA.16816.F32 R12, R128.reuse, R20, R12 ;  /* 0x00000014800c723c */ /* 0x050fe4000000180c */
[----:B------:R-:W-:Y:S02]  /*7f00*/  LDSM.16.MT88.4 R116, [R238+0x3900] ;  /* 0x00390000ee74783b */ /* 0x000fe40000004200 */
[----:B------:R-:W-:Y:S03]  /*7f10*/  MUFU.EX2 R219, R219 ;  /* 0x000000db00db7308 */ /* 0x000fe60000000800 */
[C---:B------:R-:W-:Y:S01]  /*7f20*/  FMUL.FTZ R20, R2.reuse, R112 ;  /* 0x0000007002147220 */ /* 0x040fe20000410000 */
[C---:B------:R-:W-:Y:S02]  /*7f30*/  HMMA.16816.F32 R16, R128.reuse, R22, R16 ;  /* 0x000000168010723c */ /* 0x040fe40000001810 */
[----:B------:R-:W0:Y:S02]  /*7f40*/  LDGDEPBAR ;  /* 0x00000000000079af */ /* 0x000e240000000000 */
[----:B------:R-:W-:Y:S02]  /*7f50*/  FMUL.FTZ R21, R2, R113 ;  /* 0x0000007102157220 */ /* 0x000fe40000410000 */
[--C-:B------:R-:W-:Y:S01]  /*7f60*/  FFMA.FTZ R112, R58, c[0x0][0x2d0], -R204.reuse ;  /* 0x0000b4003a707a23 */ /* 0x100fe200000108cc */
[----:B------:R-:W-:Y:S01]  /*7f70*/  MUFU.EX2 R217, R217 ;  /* 0x000000d900d97308 */ /* 0x000fe20000000800 */
[C---:B------:R-:W-:Y:S02]  /*7f80*/  FMUL.FTZ R22, R0.reuse, R114 ;  /* 0x0000007200167220 */ /* 0x040fe40000410000 */
[----:B--2---:R-:W-:Y:S02]  /*7f90*/  LDSM.16.MT88.4 R108, [R237+0x3900] ;  /* 0x00390000ed6c783b */ /* 0x004fe40000004200 */
[C---:B------:R-:W-:Y:S02]  /*7fa0*/  FMUL.FTZ R23, R0.reuse, R115 ;  /* 0x0000007300177220 */ /* 0x040fe40000410000 */
[----:B------:R-:W-:Y:S02]  /*7fb0*/  FMUL.FTZ R58, R0, R78 ;  /* 0x0000004e003a7220 */ /* 0x000fe40000410000 */
[----:B------:R-:W-:Y:S01]  /*7fc0*/  FFMA.FTZ R113, R146, c[0x0][0x2d0], -R204 ;  /* 0x0000b40092717a23 */ /* 0x000fe200000108cc */
[----:B------:R-:W-:Y:S02]  /*7fd0*/  MUFU.EX2 R112, R112 ;  /* 0x0000007000707308 */ /* 0x000fe40000000800 */
[C---:B-----5:R-:W-:Y:S07]  /*7fe0*/  HMMA.16816.F32 R20, R128.reuse, R28, R20 ;  /* 0x0000001c8014723c */ /* 0x060fee0000001814 */
[C---:B------:R-:W-:Y:S01]  /*7ff0*/  FMUL.FTZ R28, R2.reuse, R104 ;  /* 0x00000068021c7220 */ /* 0x040fe20000410000 */
[C---:B------:R-:W-:Y:S01]  /*8000*/  HMMA.16816.F32 R24, R128.reuse, R30, R24 ;  /* 0x0000001e8018723c */ /* 0x040fe20000001818 */
[----:B------:R-:W2:Y:S03]  /*8010*/  MUFU.EX2 R113, R113 ;  /* 0x0000007100717308 */ /* 0x000ea60000000800 */
[----:B------:R-:W-:Y:S02]  /*8020*/  FMUL.FTZ R29, R2, R105 ;  /* 0x00000069021d7220 */ /* 0x000fe40000410000 */
[----:B------:R-:W-:Y:S02]  /*8030*/  FFMA.FTZ R104, R32, c[0x0][0x2d0], -R210 ;  /* 0x0000b40020687a23 */ /* 0x000fe400000108d2 */
[C---:B------:R-:W-:Y:S03]  /*8040*/  FMUL.FTZ R30, R0.reuse, R106 ;  /* 0x0000006a001e7220 */ /* 0x040fe60000410000 */
[----:B------:R-:W-:Y:S01]  /*8050*/  MUFU.EX2 R218, R218 ;  /* 0x000000da00da7308 */ /* 0x000fe20000000800 */
[----:B------:R-:W-:Y:S02]  /*8060*/  FMUL.FTZ R31, R0, R107 ;  /* 0x0000006b001f7220 */ /* 0x000fe40000410000 */
[----:B------:R-:W-:Y:S02]  /*8070*/  FMUL.FTZ R32, R2, R100 ;  /* 0x0000006402207220 */ /* 0x000fe40000410000 */
[----:B------:R-:W-:Y:S02]  /*8080*/  FFMA.FTZ R100, R166, c[0x0][0x2d0], -R204 ;  /* 0x0000b400a6647a23 */ /* 0x000fe400000108cc */
[--C-:B------:R-:W-:Y:S01]  /*8090*/  FFMA.FTZ R105, R41, c[0x0][0x2d0], -R210.reuse ;  /* 0x0000b40029697a23 */ /* 0x100fe200000108d2 */
[C---:B-1----:R-:W-:Y:S02]  /*80a0*/  HMMA.16816.F32 R28, R128.reuse, R36, R28 ;  /* 0x00000024801c723c */ /* 0x042fe4000000181c */
[----:B------:R1:W-:Y:S01]  /*80b0*/  MUFU.EX2 R166, R100 ;  /* 0x0000006400a67308 */ /* 0x0003e20000000800 */
[C---:B------:R-:W-:Y:S02]  /*80c0*/  FMUL.FTZ R41, R2.reuse, R93 ;  /* 0x0000005d02297220 */ /* 0x040fe40000410000 */
[--C-:B------:R-:W-:Y:S01]  /*80d0*/  FFMA.FTZ R107, R59, c[0x0][0x2d0], -R210.reuse ;  /* 0x0000b4003b6b7a23 */ /* 0x100fe200000108d2 */
[----:B--2---:R-:W-:Y:S01]  /*80e0*/  F2FP.PACK_AB R69, R113, R112 ;  /* 0x000000707145723e */ /* 0x004fe200000000ff */
[C---:B------:R-:W-:Y:S01]  /*80f0*/  FMUL.FTZ R37, R2.reuse, R97 ;  /* 0x0000006102257220 */ /* 0x040fe20000410000 */
[C---:B------:R-:W-:Y:S04]  /*8100*/  HMMA.16816.F32 R32, R128.reuse, R38, R32 ;  /* 0x000000268020723c */ /* 0x040fe80000001820 */
[----:B------:R-:W-:Y:S01]  /*8110*/  FMUL.FTZ R36, R2, R96 ;  /* 0x0000006002247220 */ /* 0x000fe20000410000 */
[----:B------:R-:W-:Y:S01]  /*8120*/  MUFU.EX2 R104, R104 ;  /* 0x0000006800687308 */ /* 0x000fe20000000800 */
[--C-:B------:R-:W-:Y:S02]  /*8130*/  FFMA.FTZ R106, R40, c[0x0][0x2d0], -R210.reuse ;  /* 0x0000b400286a7a23 */ /* 0x100fe400000108d2 */
[C---:B------:R-:W-:Y:S04]  /*8140*/  FMUL.FTZ R38, R0.reuse, R98 ;  /* 0x0000006200267220 */ /* 0x040fe80000410000 */
[C---:B------:R-:W-:Y:S02]  /*8150*/  FMUL.FTZ R39, R0.reuse, R99 ;  /* 0x0000006300277220 */ /* 0x040fe40000410000 */
[----:B------:R-:W-:Y:S01]  /*8160*/  FMUL.FTZ R59, R0, R79 ;  /* 0x0000004f003b7220 */ /* 0x000fe20000410000 */
[----:B------:R-:W2:Y:S01]  /*8170*/  MUFU.EX2 R105, R105 ;  /* 0x0000006900697308 */ /* 0x000ea20000000800 */
[----:B------:R-:W4:Y:S01]  /*8180*/  LDSM.16.MT88.4 R76, [R240+0x900] ;  /* 0x00090000f04c783b */ /* 0x000f220000004200 */
[--C-:B------:R-:W-:Y:S02]  /*8190*/  FFMA.FTZ R96, R162, c[0x0][0x2d0], -R210.reuse ;  /* 0x0000b400a2607a23 */ /* 0x100fe400000108d2 */
[C---:B------:R-:W-:Y:S03]  /*81a0*/  HMMA.16816.F32 R36, R128.reuse, R44, R36 ;  /* 0x0000002c8024723c */ /* 0x040fe60000001824 */
[C---:B------:R-:W-:Y:S02]  /*81b0*/  FMUL.FTZ R40, R2.reuse, R92 ;  /* 0x0000005c02287220 */ /* 0x040fe40000410000 */
[----:B-1----:R-:W-:Y:S01]  /*81c0*/  LDSM.16.MT88.4 R100, [R238+0x1900] ;  /* 0x00190000ee64783b */ /* 0x002fe20000004200 */
[----:B------:R-:W-:Y:S01]  /*81d0*/  FFMA.FTZ R92, R151, c[0x0][0x2d0], -R210 ;  /* 0x0000b400975c7a23 */ /* 0x000fe200000108d2 */
[----:B------:R1:W-:Y:S01]  /*81e0*/  MUFU.EX2 R162, R96 ;  /* 0x0000006000a27308 */ /* 0x0003e20000000800 */
[C---:B------:R-:W-:Y:S02]  /*81f0*/  FMUL.FTZ R45, R2.reuse, R89 ;  /* 0x00000059022d7220 */ /* 0x040fe40000410000 */
[C---:B------:R-:W-:Y:S03]  /*8200*/  HMMA.16816.F32 R40, R128.reuse, R46, R40 ;  /* 0x0000002e8028723c */ /* 0x040fe60000001828 */
[----:B------:R-:W-:Y:S02]  /*8210*/  FMUL.FTZ R44, R2, R88 ;  /* 0x00000058022c7220 */ /* 0x000fe40000410000 */
[----:B------:R-:W-:Y:S02]  /*8220*/  FFMA.FTZ R88, R141, c[0x0][0x2d0], -R204 ;  /* 0x0000b4008d587a23 */ /* 0x000fe400000108cc */
[C---:B------:R-:W-:Y:S01]  /*8230*/  FMUL.FTZ R46, R0.reuse, R90 ;  /* 0x0000005a002e7220 */ /* 0x040fe20000410000 */
[----:B------:R-:W-:Y:S01]  /*8240*/  MUFU.EX2 R106, R106 ;  /* 0x0000006a006a7308 */ /* 0x000fe20000000800 */
[----:B------:R-:W-:Y:S03]  /*8250*/  FMUL.FTZ R47, R0, R91 ;  /* 0x0000005b002f7220 */ /* 0x000fe60000410000 */
[----:B--2---:R-:W-:Y:S04]  /*8260*/  F2FP.PACK_AB R68, R105, R104 ;  /* 0x000000686944723e */ /* 0x004fe800000000ff */
[C---:B------:R-:W-:Y:S02]  /*8270*/  HMMA.16816.F32 R44, R128.reuse, R52, R44 ;  /* 0x00000034802c723c */ /* 0x040fe4000000182c */
[----:B------:R2:W5:Y:S01]  /*8280*/  MUFU.EX2 R141, R88 ;  /* 0x00000058008d7308 */ /* 0x0005620000000800 */
[----:B-1----:R-:W-:Y:S04]  /*8290*/  LDSM.16.MT88.4 R96, [R236+0x5100] ;  /* 0x00510000ec60783b */ /* 0x002fe80000004200 */
[C---:B------:R-:W-:Y:S01]  /*82a0*/  FMUL.FTZ R52, R2.reuse, R80 ;  /* 0x0000005002347220 */ /* 0x040fe20000410000 */
[C---:B------:R-:W-:Y:S04]  /*82b0*/  HMMA.16816.F32 R48, R128.reuse, R54, R48 ;  /* 0x000000368030723c */ /* 0x040fe80000001830 */
[----:B------:R-:W-:Y:S01]  /*82c0*/  FMUL.FTZ R53, R2, R81 ;  /* 0x0000005102357220 */ /* 0x000fe20000410000 */
[----:B------:R-:W1:Y:S02]  /*82d0*/  MUFU.EX2 R107, R107 ;  /* 0x0000006b006b7308 */ /* 0x000e640000000800 */
[C---:B------:R-:W-:Y:S02]  /*82e0*/  FMUL.FTZ R54, R0.reuse, R82 ;  /* 0x0000005200367220 */ /* 0x040fe40000410000 */
[----:B------:R-:W-:Y:S02]  /*82f0*/  FMUL.FTZ R55, R0, R83 ;  /* 0x0000005300377220 */ /* 0x000fe40000410000 */
[----:B------:R-:W4:Y:S04]  /*8300*/  LDSM.16.MT88.4 R80, [R238+0x900] ;  /* 0x00090000ee50783b */ /* 0x000f280000004200 */
[----:B------:R4:W-:Y:S01]  /*8310*/  MUFU.EX2 R151, R92 ;  /* 0x0000005c00977308 */ /* 0x0009e20000000800 */
[C---:B------:R-:W-:Y:S03]  /*8320*/  HMMA.16816.F32 R52, R128.reuse, R60, R52 ;  /* 0x0000003c8034723c */ /* 0x040fe60000001834 */
[----:B--2---:R-:W-:Y:S01]  /*8330*/  LDSM.16.MT88.4 R88, [R236+0x900] ;  /* 0x00090000ec58783b */ /* 0x004fe20000004200 */
[----:B-----5:R-:W-:Y:S03]  /*8340*/  F2FP.PACK_AB R71, R141, R216 ;  /* 0x000000d88d47723e */ /* 0x020fe600000000ff */
[C---:B------:R-:W-:Y:S01]  /*8350*/  FMUL.FTZ R60, R2.reuse, R72 ;  /* 0x00000048023c7220 */ /* 0x040fe20000410000 */
[C---:B------:R-:W-:Y:S01]  /*8360*/  HMMA.16816.F32 R56, R128.reuse, R62, R56 ;  /* 0x0000003e8038723c */ /* 0x040fe20000001838 */
[----:B------:R-:W-:Y:S03]  /*8370*/  MUFU.EX2 R211, R211 ;  /* 0x000000d300d37308 */ /* 0x000fe60000000800 */
[----:B------:R-:W-:Y:S01]  /*8380*/  FMUL.FTZ R61, R2, R73 ;  /* 0x00000049023d7220 */ /* 0x000fe20000410000 */
[----:B-1----:R-:W-:Y:S02]  /*8390*/  F2FP.PACK_AB R70, R107, R106 ;  /* 0x0000006a6b46723e */ /* 0x002fe400000000ff */
[C---:B------:R-:W-:Y:S02]  /*83a0*/  FMUL.FTZ R62, R0.reuse, R74 ;  /* 0x0000004a003e7220 */ /* 0x040fe40000410000 */
[----:B------:R-:W-:Y:S02]  /*83b0*/  FMUL.FTZ R63, R0, R75 ;  /* 0x0000004b003f7220 */ /* 0x000fe40000410000 */
[----:B------:R-:W1:Y:S01]  /*83c0*/  LDSM.16.MT88.4 R72, [R237+0x900] ;  /* 0x00090000ed48783b */ /* 0x000e620000004200 */
[----:B------:R-:W-:Y:S04]  /*83d0*/  MUFU.EX2 R208, R208 ;  /* 0x000000d000d07308 */ /* 0x000fe80000000800 */
[C---:B------:R-:W-:Y:S03]  /*83e0*/  HMMA.16816.F32 R60, R128.reuse, R84, R60 ;  /* 0x00000054803c723c */ /* 0x040fe6000000183c */
[----:B----4-:R-:W-:Y:S03]  /*83f0*/  LDSM.16.MT88.4 R92, [R237+0x5100] ;  /* 0x00510000ed5c783b */ /* 0x010fe60000004200 */
[----:B------:R-:W-:Y:S02]  /*8400*/  MUFU.EX2 R209, R209 ;  /* 0x000000d100d17308 */ /* 0x000fe40000000800 */
[----:B------:R-:W-:Y:S03]  /*8410*/  HMMA.16816.F32 R64, R128, R86, R64 ;  /* 0x000000568040723c */ /* 0x000fe60000001840 */
[----:B------:R-:W2:Y:S05]  /*8420*/  LDSM.16.MT88.4 R84, [R240+0x4900] ;  /* 0x00490000f054783b */ /* 0x000eaa0000004200 */
[C---:B------:R-:W-:Y:S01]  /*8430*/  HMMA.16816.F32 R4, R68.reuse, R76, R4 ;  /* 0x0000004c4404723c */ /* 0x040fe20000001804 */
[----:B------:R-:W-:Y:S07]  /*8440*/  MUFU.EX2 R207, R207 ;  /* 0x000000cf00cf7308 */ /* 0x000fee0000000800 */
[C---:B------:R-:W-:Y:S01]  /*8450*/  HMMA.16816.F32 R8, R68.reuse, R78, R8 ;  /* 0x0000004e4408723c */ /* 0x040fe20000001808 */
[----:B------:R-:W4:Y:S02]  /*8460*/  LDSM.16.MT88.4 R76, [R238+0x4900] ;  /* 0x00490000ee4c783b */ /* 0x000f240000004200 */
[----:B------:R-:W-:Y:S05]  /*8470*/  MUFU.EX2 R205, R205 ;  /* 0x000000cd00cd7308 */ /* 0x000fea0000000800 */
[C---:B------:R-:W-:Y:S05]  /*8480*/  HMMA.16816.F32 R12, R68.reuse, R80, R12 ;  /* 0x00000050440c723c */ /* 0x040fea000000180c */
[----:B------:R-:W-:Y:S02]  /*8490*/  MUFU.EX2 R134, R134 ;  /* 0x0000008600867308 */ /* 0x000fe40000000800 */
[--C-:B------:R-:W-:Y:S01]  /*84a0*/  FFMA.FTZ R80, R142, c[0x0][0x2d0], -R210.reuse ;  /* 0x0000b4008e507a23 */ /* 0x100fe200000108d2 */
[C---:B------:R-:W-:Y:S07]  /*84b0*/  HMMA.16816.F32 R16, R68.reuse, R82, R16 ;  /* 0x000000524410723c */ /* 0x040fee0000001810 */
[----:B------:R5:W2:Y:S01]  /*84c0*/  MUFU.EX2 R142, R80 ;  /* 0x00000050008e7308 */ /* 0x000aa20000000800 */
[C---:B-1----:R-:W-:Y:S08]  /*84d0*/  HMMA.16816.F32 R20, R68.reuse, R72, R20 ;  /* 0x000000484414723c */ /* 0x042ff00000001814 */
[C---:B------:R-:W-:Y:S01]  /*84e0*/  HMMA.16816.F32 R24, R68.reuse, R74, R24 ;  /* 0x0000004a4418723c */ /* 0x040fe20000001818 */
[----:B------:R-:W1:Y:S07]  /*84f0*/  LDSM.16.MT88.4 R72, [R237+0x4900] ;  /* 0x00490000ed48783b */ /* 0x000e6e0000004200 */
[C---:B------:R-:W-:Y:S01]  /*8500*/  HMMA.16816.F32 R28, R68.reuse, R88, R28 ;  /* 0x00000058441c723c */ /* 0x040fe2000000181c */
[----:B-----5:R-:W5:Y:S07]  /*8510*/  LDSM.16.MT88.4 R80, [R236+0x4900] ;  /* 0x00490000ec50783b */ /* 0x020f6e0000004200 */
[C---:B------:R-:W-:Y:S04]  /*8520*/  HMMA.16816.F32 R32, R68.reuse, R90, R32 ;  /* 0x0000005a4420723c */ /* 0x040fe80000001820 */
[----:B------:R-:W-:Y:S02]  /*8530*/  FFMA.FTZ R89, R153, c[0x0][0x2d0], -R210 ;  /* 0x0000b40099597a23 */ /* 0x000fe400000108d2 */
[----:B------:R-:W-:Y:S02]  /*8540*/  FFMA.FTZ R88, R150, c[0x0][0x2d0], -R204 ;  /* 0x0000b40096587a23 */ /* 0x000fe400000108cc */
[C---:B--2---:R-:W-:Y:S01]  /*8550*/  HMMA.16816.F32 R36, R68.reuse, R84, R36 ;  /* 0x000000544424723c */ /* 0x044fe20000001824 */
[----:B------:R-:W-:Y:S03]  /*8560*/  MUFU.EX2 R146, R89 ;  /* 0x0000005900927308 */ /* 0x000fe60000000800 */
[----:B------:R-:W-:Y:S03]  /*8570*/  FFMA.FTZ R90, R121, c[0x0][0x2d0], -R210 ;  /* 0x0000b400795a7a23 */ /* 0x000fe600000108d2 */
[--C-:B------:R-:W-:Y:S01]  /*8580*/  FFMA.FTZ R85, R154, c[0x0][0x2d0], -R204.reuse ;  /* 0x0000b4009a557a23 */ /* 0x100fe200000108cc */
[C---:B------:R-:W-:Y:S03]  /*8590*/  HMMA.16816.F32 R40, R68.reuse, R86, R40 ;  /* 0x000000564428723c */ /* 0x040fe60000001828 */
[----:B------:R-:W2:Y:S01]  /*85a0*/  MUFU.EX2 R153, R90 ;  /* 0x0000005a00997308 */ /* 0x000ea20000000800 */
[--C-:B------:R-:W-:Y:S03]  /*85b0*/  FFMA.FTZ R84, R159, c[0x0][0x2d0], -R204.reuse ;  /* 0x0000b4009f547a23 */ /* 0x100fe600000108cc */
[----:B------:R-:W-:Y:S01]  /*85c0*/  FFMA.FTZ R86, R155, c[0x0][0x2d0], -R204 ;  /* 0x0000b4009b567a23 */ /* 0x000fe200000108cc */
[C---:B----4-:R-:W-:Y:S05]  /*85d0*/  HMMA.16816.F32 R44, R68.reuse, R76, R44 ;  /* 0x0000004c442c723c */ /* 0x050fea000000182c */
[----:B------:R-:W-:Y:S03]  /*85e0*/  MUFU.EX2 R154, R85 ;  /* 0x00000055009a7308 */ /* 0x000fe60000000800 */
[C---:B------:R-:W-:Y:S01]  /*85f0*/  HMMA.16816.F32 R48, R68.reuse, R78, R48 ;  /* 0x0000004e4430723c */ /* 0x040fe20000001830 */
[----:B------:R-:W4:Y:S06]  /*8600*/  LDSM.16.MT88.4 R76, [R240+0x1100] ;  /* 0x00110000f04c783b */ /* 0x000f2c0000004200 */
[----:B------:R2:W-:Y:S01]  /*8610*/  MUFU.EX2 R155, R86 ;  /* 0x00000056009b7308 */ /* 0x0005e20000000800 */
[C---:B-1----:R-:W-:Y:S08]  /*8620*/  HMMA.16816.F32 R52, R68.reuse, R72, R52 ;  /* 0x000000484434723c */ /* 0x042ff00000001834 */
[C---:B------:R-:W-:Y:S01]  /*8630*/  HMMA.16816.F32 R56, R68.reuse, R74, R56 ;  /* 0x0000004a4438723c */ /* 0x040fe20000001838 */
[----:B------:R-:W1:Y:S01]  /*8640*/  MUFU.EX2 R159, R84 ;  /* 0x00000054009f7308 */ /* 0x000e620000000800 */
[----:B------:R-:W4:Y:S06]  /*8650*/  LDSM.16.MT88.4 R72, [R238+0x1100] ;  /* 0x00110000ee48783b */ /* 0x000f2c0000004200 */
[C---:B-----5:R-:W-:Y:S03]  /*8660*/  HMMA.16816.F32 R60, R68.reuse, R80, R60 ;  /* 0x00000050443c723c */ /* 0x060fe6000000183c */
[----:B------:R-:W5:Y:S01]  /*8670*/  MUFU.EX2 R150, R88 ;  /* 0x0000005800967308 */ /* 0x000f620000000800 */
[----:B--2---:R-:W-:Y:S04]  /*8680*/  FFMA.FTZ R86, R158, c[0x0][0x2d0], -R210 ;  /* 0x0000b4009e567a23 */ /* 0x004fe800000108d2 */
[----:B------:R-:W-:Y:S01]  /*8690*/  HMMA.16816.F32 R64, R68, R82, R64 ;  /* 0x000000524440723c */ /* 0x000fe20000001840 */
[----:B------:R-:W2:Y:S04]  /*86a0*/  LDSM.16.MT88.4 R80, [R237+0x1100] ;  /* 0x00110000ed50783b */ /* 0x000ea80000004200 */
[----:B------:R4:W-:Y:S02]  /*86b0*/  MUFU.EX2 R158, R86 ;  /* 0x00000056009e7308 */ /* 0x0009e40000000800 */
[----:B------:R-:W-:Y:S01]  /*86c0*/  F2FP.PACK_AB R68, R151, R142 ;  /* 0x0000008e9744723e */ /* 0x000fe200000000ff */
[----:B---3--:R-:W-:Y:S01]  /*86d0*/  FFMA.FTZ R198, R0, R123, R198 ;  /* 0x0000007b00c67223 */ /* 0x008fe200000100c6 */
[----:B------:R-:W-:Y:S03]  /*86e0*/  F2FP.PACK_AB R70, R153, R146 ;  /* 0x000000929946723e */ /* 0x000fe600000000ff */
[----:B-1----:R-:W-:Y:S01]  /*86f0*/  F2FP.PACK_AB R71, R159, R154 ;  /* 0x0000009a9f47723e */ /* 0x002fe200000000ff */
[----:B------:R-:W-:Y:S04]  /*8700*/  FADD.FTZ R197, R197, R198 ;  /* 0x000000c6c5c57221 */ /* 0x000fe80000010000 */
[----:B------:R-:W-:Y:S01]  /*8710*/  FADD.FTZ R196, R196, R197 ;  /* 0x000000c5c4c47221 */ /* 0x000fe20000010000 */
[----:B-----5:R-:W-:Y:S01]  /*8720*/  F2FP.PACK_AB R69, R155, R150 ;  /* 0x000000969b45723e */ /* 0x020fe200000000ff */
[----:B------:R-:W-:Y:S02]  /*8730*/  FFMA.FTZ R88, R165, c[0x0][0x2d0], -R210 ;  /* 0x0000b400a5587a23 */ /* 0x000fe400000108d2 */
[----:B------:R-:W-:Y:S02]  /*8740*/  FADD.FTZ R135, R135, R196 ;  /* 0x000000c487877221 */ /* 0x000fe40000010000 */
[----:B------:R1:W3:Y:S02]  /*8750*/  MUFU.EX2 R165, R88 ;  /* 0x0000005800a57308 */ /* 0x0002e40000000800 */
[C---:B----4-:R-:W-:Y:S01]  /*8760*/  HMMA.16816.F32 R4, R68.reuse, R76, R4 ;  /* 0x0000004c4404723c */ /* 0x050fe20000001804 */
[----:B------:R-:W4:Y:S02]  /*8770*/  LDSM.16.MT88.4 R84, [R236+0x1100] ;  /* 0x00110000ec54783b */ /* 0x000f240000004200 */
[----:B------:R-:W-:Y:S01]  /*8780*/  FADD.FTZ R112, R112, R135 ;  /* 0x0000008770707221 */ /* 0x000fe20000010000 */
[----:B------:R-:W-:Y:S04]  /*8790*/  MOV R135, R132 ;  /* 0x0000008400877202 */ /* 0x000fe80000000f00 */
[C---:B------:R-:W-:Y:S01]  /*87a0*/  HMMA.16816.F32 R8, R68.reuse, R78, R8 ;  /* 0x0000004e4408723c */ /* 0x040fe20000001808 */
[----:B------:R-:W5:Y:S07]  /*87b0*/  LDSM.16.MT88.4 R76, [R240+0x5100] ;  /* 0x00510000f04c783b */ /* 0x000f6e0000004200 */
[C---:B------:R-:W-:Y:S01]  /*87c0*/  HMMA.16816.F32 R12, R68.reuse, R72, R12 ;  /* 0x00000048440c723c */ /* 0x040fe2000000180c */
[----:B-1----:R-:W1:Y:S07]  /*87d0*/  LDSM.16.MT88.4 R88, [R238+0x5100] ;  /* 0x00510000ee58783b */ /* 0x002e6e0000004200 */
[C---:B------:R-:W-:Y:S01]  /*87e0*/  HMMA.16816.F32 R16, R68.reuse, R74, R16 ;  /* 0x0000004a4410723c */ /* 0x040fe20000001810 */
[----:B------:R-:W1:Y:S07]  /*87f0*/  LDSM.16.MT88.4 R72, [R240+0x1900] ;  /* 0x00190000f048783b */ /* 0x000e6e0000004200 */
[C---:B--2---:R-:W-:Y:S08]  /*8800*/  HMMA.16816.F32 R20, R68.reuse, R80, R20 ;  /* 0x000000504414723c */ /* 0x044ff00000001814 */
[C---:B------:R-:W-:Y:S01]  /*8810*/  HMMA.16816.F32 R24, R68.reuse, R82, R24 ;  /* 0x000000524418723c */ /* 0x040fe20000001818 */
[----:B------:R-:W2:Y:S07]  /*8820*/  LDSM.16.MT88.4 R80, [R237+0x1900] ;  /* 0x00190000ed50783b */ /* 0x000eae0000004200 */
[C---:B----4-:R-:W-:Y:S08]  /*8830*/  HMMA.16816.F32 R28, R68.reuse, R84, R28 ;  /* 0x00000054441c723c */ /* 0x050ff0000000181c */
[C---:B------:R-:W-:Y:S01]  /*8840*/  HMMA.16816.F32 R32, R68.reuse, R86, R32 ;  /* 0x000000564420723c */ /* 0x040fe20000001820 */
[----:B------:R-:W-:Y:S07]  /*8850*/  LDSM.16.MT88.4 R84, [R238+0x5900] ;  /* 0x00590000ee54783b */ /* 0x000fee0000004200 */
[C---:B-----5:R-:W-:Y:S08]  /*8860*/  HMMA.16816.F32 R36, R68.reuse, R76, R36 ;  /* 0x0000004c4424723c */ /* 0x060ff00000001824 */
[C---:B------:R-:W-:Y:S01]  /*8870*/  HMMA.16816.F32 R40, R68.reuse, R78, R40 ;  /* 0x0000004e4428723c */ /* 0x040fe20000001828 */
[----:B------:R-:W4:Y:S07]  /*8880*/  LDSM.16.MT88.4 R76, [R236+0x1900] ;  /* 0x00190000ec4c783b */ /* 0x000f2e0000004200 */
[C---:B-1----:R-:W-:Y:S07]  /*8890*/  HMMA.16816.F32 R44, R68.reuse, R88, R44 ;  /* 0x00000058442c723c */ /* 0x042fee000000182c */
[--C-:B------:R-:W-:Y:S01]  /*88a0*/  FFMA.FTZ R88, R127, c[0x0][0x2d0], -R210.reuse ;  /* 0x0000b4007f587a23 */ /* 0x100fe200000108d2 */
[C---:B------:R-:W-:Y:S03]  /*88b0*/  HMMA.16816.F32 R48, R68.reuse, R90, R48 ;  /* 0x0000005a4430723c */ /* 0x040fe60000001830 */
[----:B------:R1:W-:Y:S01]  /*88c0*/  MUFU.EX2 R115, R88 ;  /* 0x0000005800737308 */ /* 0x0003e20000000800 */
[--C-:B------:R-:W-:Y:S03]  /*88d0*/  FFMA.FTZ R89, R120, c[0x0][0x2d0], -R210.reuse ;  /* 0x0000b40078597a23 */ /* 0x100fe600000108d2 */
[----:B------:R-:W-:Y:S01]  /*88e0*/  FFMA.FTZ R91, R125, c[0x0][0x2d0], -R210 ;  /* 0x0000b4007d5b7a23 */ /* 0x000fe200000108d2 */
[C---:B------:R-:W-:Y:S04]  /*88f0*/  HMMA.16816.F32 R52, R68.reuse, R92, R52 ;  /* 0x0000005c4434723c */ /* 0x040fe80000001834 */
[----:B------:R-:W-:Y:S01]  /*8900*/  FFMA.FTZ R90, R164, c[0x0][0x2d0], -R204 ;  /* 0x0000b400a45a7a23 */ /* 0x000fe200000108cc */
[----:B------:R5:W-:Y:S02]  /*8910*/  MUFU.EX2 R122, R91 ;  /* 0x0000005b007a7308 */ /* 0x000be40000000800 */
[----:B------:R-:W-:Y:S01]  /*8920*/  FFMA.FTZ R92, R126, c[0x0][0x2d0], -R210 ;  /* 0x0000b4007e5c7a23 */ /* 0x000fe200000108d2 */
[C---:B------:R-:W-:Y:S07]  /*8930*/  HMMA.16816.F32 R56, R68.reuse, R94, R56 ;  /* 0x0000005e4438723c */ /* 0x040fee0000001838 */
[----:B------:R2:W-:Y:S01]  /*8940*/  MUFU.EX2 R120, R92 ;  /* 0x0000005c00787308 */ /* 0x0005e20000000800 */
[C---:B------:R-:W-:Y:S04]  /*8950*/  HMMA.16816.F32 R60, R68.reuse, R96, R60 ;  /* 0x00000060443c723c */ /* 0x040fe8000000183c */
[----:B-1----:R-:W-:Y:S02]  /*8960*/  FFMA.FTZ R88, R124, c[0x0][0x2d0], -R204 ;  /* 0x0000b4007c587a23 */ /* 0x002fe400000108cc */
[----:B------:R-:W-:Y:S01]  /*8970*/  LDSM.16.MT88.4 R124, [R240+0x3900] ;  /* 0x00390000f07c783b */ /* 0x000fe20000004200 */
[----:B------:R-:W-:Y:S01]  /*8980*/  FFMA.FTZ R97, R170, c[0x0][0x2d0], -R210 ;  /* 0x0000b400aa617a23 */ /* 0x000fe200000108d2 */
[----:B------:R-:W-:Y:S01]  /*8990*/  HMMA.16816.F32 R64, R68, R98, R64 ;  /* 0x000000624440723c */ /* 0x000fe20000001840 */
[----:B------:R1:W1:Y:S03]  /*89a0*/  MUFU.EX2 R114, R89 ;  /* 0x0000005900727308 */ /* 0x0002660000000800 */
[--C-:B------:R-:W-:Y:S02]  /*89b0*/  FFMA.FTZ R96, R169, c[0x0][0x2d0], -R204.reuse ;  /* 0x0000b400a9607a23 */ /* 0x100fe400000108cc */
[----:B-----5:R-:W-:Y:S01]  /*89c0*/  FFMA.FTZ R91, R160, c[0x0][0x2d0], -R204 ;  /* 0x0000b400a05b7a23 */ /* 0x020fe200000108cc */
[----:B---3--:R-:W-:Y:S01]  /*89d0*/  F2FP.PACK_AB R68, R165, R158 ;  /* 0x0000009ea544723e */ /* 0x008fe200000000ff */
[----:B------:R-:W-:Y:S01]  /*89e0*/  FFMA.FTZ R98, R140, c[0x0][0x2d0], -R210 ;  /* 0x0000b4008c627a23 */ /* 0x000fe200000108d2 */
[----:B------:R-:W-:Y:S02]  /*89f0*/  F2FP.PACK_AB R70, R167, R162 ;  /* 0x000000a2a746723e */ /* 0x000fe400000000ff */
[----:B------:R-:W-:Y:S01]  /*8a00*/  MUFU.EX2 R164, R90 ;  /* 0x0000005a00a47308 */ /* 0x000fe20000000800 */
[----:B------:R-:W-:Y:S02]  /*8a10*/  F2FP.PACK_AB R69, R171, R166 ;  /* 0x000000a6ab45723e */ /* 0x000fe400000000ff */
[----:B------:R-:W-:Y:S01]  /*8a20*/  F2FP.PACK_AB R71, R152, R144 ;  /* 0x000000909847723e */ /* 0x000fe200000000ff */
[----:B--2---:R-:W-:Y:S06]  /*8a30*/  LDSM.16.MT88.4 R92, [R237+0x6100] ;  /* 0x00610000ed5c783b */ /* 0x004fec0000004200 */
[C---:B------:R-:W-:Y:S01]  /*8a40*/  HMMA.16816.F32 R4, R68.reuse, R72, R4 ;  /* 0x000000484404723c */ /* 0x040fe20000001804 */
[----:B------:R-:W-:Y:S02]  /*8a50*/  MUFU.EX2 R160, R91 ;  /* 0x0000005b00a07308 */ /* 0x000fe40000000800 */
[--C-:B-1----:R-:W-:Y:S05]  /*8a60*/  FFMA.FTZ R89, R168, c[0x0][0x2d0], -R204.reuse ;  /* 0x0000b400a8597a23 */ /* 0x102fea00000108cc */
[C---:B------:R-:W-:Y:S01]  /*8a70*/  HMMA.16816.F32 R8, R68.reuse, R74, R8 ;  /* 0x0000004a4408723c */ /* 0x040fe20000001808 */
[----:B------:R-:W1:Y:S02]  /*8a80*/  LDSM.16.MT88.4 R72, [R240+0x5900] ;  /* 0x00590000f048783b */ /* 0x000e640000004200 */
[----:B------:R-:W-:Y:S05]  /*8a90*/  MUFU.EX2 R170, R97 ;  /* 0x0000006100aa7308 */ /* 0x000fea0000000800 */
[C---:B------:R-:W-:Y:S05]  /*8aa0*/  HMMA.16816.F32 R12, R68.reuse, R100, R12 ;  /* 0x00000064440c723c */ /* 0x040fea000000180c */
[----:B------:R-:W-:Y:S02]  /*8ab0*/  MUFU.EX2 R140, R98 ;  /* 0x00000062008c7308 */ /* 0x000fe40000000800 */
[--C-:B------:R-:W-:Y:S01]  /*8ac0*/  FFMA.FTZ R101, R163, c[0x0][0x2d0], -R204.reuse ;  /* 0x0000b400a3657a23 */ /* 0x100fe200000108cc */
[C---:B------:R-:W-:Y:S04]  /*8ad0*/  HMMA.16816.F32 R16, R68.reuse, R102, R16 ;  /* 0x000000664410723c */ /* 0x040fe80000001810 */
[--C-:B------:R-:W-:Y:S03]  /*8ae0*/  FFMA.FTZ R100, R157, c[0x0][0x2d0], -R204.reuse ;  /* 0x0000b4009d647a23 */ /* 0x100fe600000108cc */
[----:B------:R2:W-:Y:S01]  /*8af0*/  MUFU.EX2 R169, R96 ;  /* 0x0000006000a97308 */ /* 0x0005e20000000800 */
[C---:B------:R-:W-:Y:S04]  /*8b00*/  HMMA.16816.F32 R20, R68.reuse, R80, R20 ;  /* 0x000000504414723c */ /* 0x040fe80000001814 */
[----:B------:R-:W-:Y:S04]  /*8b10*/  FFMA.FTZ R102, R161, c[0x0][0x2d0], -R204 ;  /* 0x0000b400a1667a23 */ /* 0x000fe800000108cc */
[C---:B------:R-:W-:Y:S01]  /*8b20*/  HMMA.16816.F32 R24, R68.reuse, R82, R24 ;  /* 0x000000524418723c */ /* 0x040fe20000001818 */
[----:B------:R-:W3:Y:S01]  /*8b30*/  LDSM.16.MT88.4 R80, [R237+0x5900] ;  /* 0x00590000ed50783b */ /* 0x000ee20000004200 */
[----:B------:R-:W-:Y:S06]  /*8b40*/  MUFU.EX2 R161, R102 ;  /* 0x0000006600a17308 */ /* 0x000fec0000000800 */
[C---:B----4-:R-:W-:Y:S04]  /*8b50*/  HMMA.16816.F32 R28, R68.reuse, R76, R28 ;  /* 0x0000004c441c723c */ /* 0x050fe8000000181c */
[----:B------:R-:W-:Y:S01]  /*8b60*/  MUFU.EX2 R163, R101 ;  /* 0x0000006500a37308 */ /* 0x000fe20000000800 */
[----:B--2---:R-:W-:Y:S03]  /*8b70*/  LDSM.16.MT88.4 R96, [R238+0x2900] ;  /* 0x00290000ee60783b */ /* 0x004fe60000004200 */
[C---:B------:R-:W-:Y:S06]  /*8b80*/  HMMA.16816.F32 R32, R68.reuse, R78, R32 ;  /* 0x0000004e4420723c */ /* 0x040fec0000001820 */
[----:B------:R2:W-:Y:S01]  /*8b90*/  MUFU.EX2 R157, R100 ;  /* 0x00000064009d7308 */ /* 0x0005e20000000800 */
[----:B------:R-:W4:Y:S01]  /*8ba0*/  LDSM.16.MT88.4 R76, [R236+0x5900] ;  /* 0x00590000ec4c783b */ /* 0x000f220000004200 */
[C---:B-1----:R-:W-:Y:S08]  /*8bb0*/  HMMA.16816.F32 R36, R68.reuse, R72, R36 ;  /* 0x000000484424723c */ /* 0x042ff00000001824 */
[C---:B------:R-:W-:Y:S01]  /*8bc0*/  HMMA.16816.F32 R40, R68.reuse, R74, R40 ;  /* 0x0000004a4428723c */ /* 0x040fe20000001828 */
[----:B------:R-:W1:Y:S01]  /*8bd0*/  LDSM.16.MT88.4 R72, [R240+0x2100] ;  /* 0x00210000f048783b */ /* 0x000e620000004200 */
[----:B------:R5:W1:Y:S06]  /*8be0*/  MUFU.EX2 R168, R89 ;  /* 0x0000005900a87308 */ /* 0x000a6c0000000800 */
[C---:B------:R-:W-:Y:S04]  /*8bf0*/  HMMA.16816.F32 R44, R68.reuse, R84, R44 ;  /* 0x00000054442c723c */ /* 0x040fe8000000182c */
[----:B------:R4:W1:Y:S01]  /*8c00*/  MUFU.EX2 R121, R88 ;  /* 0x0000005800797308 */ /* 0x0008620000000800 */
[----:B--2---:R-:W-:Y:S03]  /*8c10*/  LDSM.16.MT88.4 R100, [R236+0x3900] ;  /* 0x00390000ec64783b */ /* 0x004fe60000004200 */
[C---:B------:R-:W-:Y:S05]  /*8c20*/  HMMA.16816.F32 R48, R68.reuse, R86, R48 ;  /* 0x000000564430723c */ /* 0x040fea0000001830 */
[----:B------:R-:W2:Y:S03]  /*8c30*/  LDSM.16.MT88.4 R84, [R238+0x2100] ;  /* 0x00210000ee54783b */ /* 0x000ea60000004200 */
[C---:B---3--:R-:W-:Y:S04]  /*8c40*/  HMMA.16816.F32 R52, R68.reuse, R80, R52 ;  /* 0x000000504434723c */ /* 0x048fe80000001834 */
[--C-:B-----5:R-:W-:Y:S04]  /*8c50*/  FFMA.FTZ R89, R156, c[0x0][0x2d0], -R210.reuse ;  /* 0x0000b4009c597a23 */ /* 0x120fe800000108d2 */
[C---:B------:R-:W-:Y:S01]  /*8c60*/  HMMA.16816.F32 R56, R68.reuse, R82, R56 ;  /* 0x000000524438723c */ /* 0x040fe20000001838 */
[----:B------:R-:W3:Y:S01]  /*8c70*/  LDSM.16.MT88.4 R80, [R237+0x2100] ;  /* 0x00210000ed50783b */ /* 0x000ee20000004200 */
[----:B------:R-:W-:Y:S02]  /*8c80*/  MUFU.EX2 R156, R89 ;  /* 0x00000059009c7308 */ /* 0x000fe40000000800 */
[--C-:B----4-:R-:W-:Y:S04]  /*8c90*/  FFMA.FTZ R88, R148, c[0x0][0x2d0], -R210.reuse ;  /* 0x0000b40094587a23 */ /* 0x110fe800000108d2 */
[C---:B------:R-:W-:Y:S04]  /*8ca0*/  HMMA.16816.F32 R60, R68.reuse, R76, R60 ;  /* 0x0000004c443c723c */ /* 0x040fe8000000183c */
[----:B------:R4:W5:Y:S04]  /*8cb0*/  MUFU.EX2 R148, R88 ;  /* 0x0000005800947308 */ /* 0x0009680000000800 */
[----:B------:R-:W-:Y:S01]  /*8cc0*/  HMMA.16816.F32 R64, R68, R78, R64 ;  /* 0x0000004e4440723c */ /* 0x000fe20000001840 */
[----:B------:R-:W3:Y:S06]  /*8cd0*/  LDSM.16.MT88.4 R76, [R236+0x2100] ;  /* 0x00210000ec4c783b */ /* 0x000eec0000004200 */
[----:B------:R-:W-:Y:S02]  /*8ce0*/  F2FP.PACK_AB R68, R115, R114 ;  /* 0x000000727344723e */ /* 0x000fe400000000ff */
[----:B------:R-:W-:Y:S03]  /*8cf0*/  F2FP.PACK_AB R70, R122, R120 ;  /* 0x000000787a46723e */ /* 0x000fe600000000ff */
[----:B-1----:R-:W-:Y:S02]  /*8d00*/  F2FP.PACK_AB R69, R164, R168 ;  /* 0x000000a8a445723e */ /* 0x002fe400000000ff */
[----:B------:R-:W-:Y:S01]  /*8d10*/  F2FP.PACK_AB R71, R160, R121 ;  /* 0x00000079a047723e */ /* 0x000fe200000000ff */
[----:B----4-:R-:W-:Y:S06]  /*8d20*/  LDSM.16.MT88.4 R88, [R238+0x6100] ;  /* 0x00610000ee58783b */ /* 0x010fec0000004200 */
[C---:B------:R-:W-:Y:S08]  /*8d30*/  HMMA.16816.F32 R4, R68.reuse, R72, R4 ;  /* 0x000000484404723c */ /* 0x040ff00000001804 */
[C---:B------:R-:W-:Y:S01]  /*8d40*/  HMMA.16816.F32 R8, R68.reuse, R74, R8 ;  /* 0x0000004a4408723c */ /* 0x040fe20000001808 */
[----:B------:R-:W1:Y:S07]  /*8d50*/  LDSM.16.MT88.4 R72, [R240+0x6100] ;  /* 0x00610000f048783b */ /* 0x000e6e0000004200 */
[C---:B--2---:R-:W-:Y:S08]  /*8d60*/  HMMA.16816.F32 R12, R68.reuse, R84, R12 ;  /* 0x00000054440c723c */ /* 0x044ff0000000180c */
[C---:B------:R-:W-:Y:S01]  /*8d70*/  HMMA.16816.F32 R16, R68.reuse, R86, R16 ;  /* 0x000000564410723c */ /* 0x040fe20000001810 */
[----:B------:R-:W2:Y:S07]  /*8d80*/  LDSM.16.MT88.4 R84, [R236+0x6100] ;  /* 0x00610000ec54783b */ /* 0x000eae0000004200 */
[C---:B---3--:R-:W-:Y:S08]  /*8d90*/  HMMA.16816.F32 R20, R68.reuse, R80, R20 ;  /* 0x000000504414723c */ /* 0x048ff00000001814 */
[C---:B------:R-:W-:Y:S01]  /*8da0*/  HMMA.16816.F32 R24, R68.reuse, R82, R24 ;  /* 0x000000524418723c */ /* 0x040fe20000001818 */
[----:B------:R-:W3:Y:S07]  /*8db0*/  LDSM.16.MT88.4 R80, [R240+0x2900] ;  /* 0x00290000f050783b */ /* 0x000eee0000004200 */
[C---:B------:R-:W-:Y:S08]  /*8dc0*/  HMMA.16816.F32 R28, R68.reuse, R76, R28 ;  /* 0x0000004c441c723c */ /* 0x040ff0000000181c */
[C---:B------:R-:W-:Y:S01]  /*8dd0*/  HMMA.16816.F32 R32, R68.reuse, R78, R32 ;  /* 0x0000004e4420723c */ /* 0x040fe20000001820 */
[----:B------:R-:W4:Y:S07]  /*8de0*/  LDSM.16.MT88.4 R76, [R237+0x2900] ;  /* 0x00290000ed4c783b */ /* 0x000f2e0000004200 */
[C---:B-1----:R-:W-:Y:S08]  /*8df0*/  HMMA.16816.F32 R36, R68.reuse, R72, R36 ;  /* 0x000000484424723c */ /* 0x042ff00000001824 */
[C---:B------:R-:W-:Y:S01]  /*8e00*/  HMMA.16816.F32 R40, R68.reuse, R74, R40 ;  /* 0x0000004a4428723c */ /* 0x040fe20000001828 */
[----:B------:R-:W1:Y:S07]  /*8e10*/  LDSM.16.MT88.4 R72, [R236+0x2900] ;  /* 0x00290000ec48783b */ /* 0x000e6e0000004200 */
[C---:B------:R-:W-:Y:S07]  /*8e20*/  HMMA.16816.F32 R44, R68.reuse, R88, R44 ;  /* 0x00000058442c723c */ /* 0x040fee000000182c */
[--C-:B------:R-:W-:Y:S01]  /*8e30*/  FFMA.FTZ R88, R149, c[0x0][0x2d0], -R210.reuse ;  /* 0x0000b40095587a23 */ /* 0x100fe200000108d2 */
[C---:B------:R-:W-:Y:S03]  /*8e40*/  HMMA.16816.F32 R48, R68.reuse, R90, R48 ;  /* 0x0000005a4430723c */ /* 0x040fe60000001830 */
[----:B------:R-:W-:Y:S01]  /*8e50*/  MUFU.EX2 R149, R88 ;  /* 0x0000005800957308 */ /* 0x000fe20000000800 */
[--C-:B------:R-:W-:Y:S03]  /*8e60*/  FFMA.FTZ R89, R145, c[0x0][0x2d0], -R210.reuse ;  /* 0x0000b40091597a23 */ /* 0x100fe600000108d2 */
[--C-:B------:R-:W-:Y:S01]  /*8e70*/  FFMA.FTZ R91, R147, c[0x0][0x2d0], -R210.reuse ;  /* 0x0000b400935b7a23 */ /* 0x100fe200000108d2 */
[C---:B------:R-:W-:Y:S04]  /*8e80*/  HMMA.16816.F32 R52, R68.reuse, R92, R52 ;  /* 0x0000005c4434723c */ /* 0x040fe80000001834 */
[--C-:B------:R-:W-:Y:S01]  /*8e90*/  FFMA.FTZ R90, R143, c[0x0][0x2d0], -R210.reuse ;  /* 0x0000b4008f5a7a23 */ /* 0x100fe200000108d2 */
[----:B------:R-:W1:Y:S01]  /*8ea0*/  MUFU.EX2 R147, R91 ;  /* 0x0000005b00937308 */ /* 0x000e620000000800 */
[----:B------:R-:W-:Y:S02]  /*8eb0*/  FFMA.FTZ R210, R206, c[0x0][0x2d0], -R210 ;  /* 0x0000b400ced27a23 */ /* 0x000fe400000108d2 */
[C---:B------:R-:W-:Y:S01]  /*8ec0*/  HMMA.16816.F32 R56, R68.reuse, R94, R56 ;  /* 0x0000005e4438723c */ /* 0x040fe20000001838 */
[----:B------:R-:W-:Y:S03]  /*8ed0*/  LDSM.16.MT88.4 R92, [R237+0x7100] ;  /* 0x00710000ed5c783b */ /* 0x000fe60000004200 */
[--C-:B------:R-:W-:Y:S01]  /*8ee0*/  FFMA.FTZ R206, R203, c[0x0][0x2d0], -R204.reuse ;  /* 0x0000b400cbce7a23 */ /* 0x100fe200000108cc */
[----:B------:R-:W-:Y:S01]  /*8ef0*/  MOV R203, R122 ;  /* 0x0000007a00cb7202 */ /* 0x000fe20000000f00 */
[----:B------:R-:W-:Y:S01]  /*8f00*/  FFMA.FTZ R204, R133, c[0x0][0x2d0], -R204 ;  /* 0x0000b40085cc7a23 */ /* 0x000fe200000108cc */
[----:B------:R-:W-:Y:S01]  /*8f10*/  MUFU.EX2 R145, R89 ;  /* 0x0000005900917308 */ /* 0x000fe20000000800 */
[C---:B--2---:R-:W-:Y:S08]  /*8f20*/  HMMA.16816.F32 R60, R68.reuse, R84, R60 ;  /* 0x00000054443c723c */ /* 0x044ff0000000183c */
[----:B------:R-:W-:Y:S01]  /*8f30*/  HMMA.16816.F32 R64, R68, R86, R64 ;  /* 0x000000564440723c */ /* 0x000fe20000001840 */
[----:B------:R-:W-:Y:S01]  /*8f40*/  LDSM.16.MT88.4 R84, [R238+0x6900] ;  /* 0x00690000ee54783b */ /* 0x000fe20000004200 */
[----:B------:R2:W1:Y:S05]  /*8f50*/  MUFU.EX2 R143, R90 ;  /* 0x0000005a008f7308 */ /* 0x00046a0000000800 */
[----:B-----5:R-:W-:Y:S02]  /*8f60*/  F2FP.PACK_AB R68, R148, R156 ;  /* 0x0000009c9444723e */ /* 0x020fe400000000ff */
[----:B------:R-:W-:Y:S03]  /*8f70*/  F2FP.PACK_AB R70, R140, R170 ;  /* 0x000000aa8c46723e */ /* 0x000fe600000000ff */
[----:B------:R-:W-:Y:S01]  /*8f80*/  F2FP.PACK_AB R69, R161, R169 ;  /* 0x000000a9a145723e */ /* 0x000fe200000000ff */
[----:B------:R-:W5:Y:S01]  /*8f90*/  MUFU.EX2 R210, R210 ;  /* 0x000000d200d27308 */ /* 0x000f620000000800 */
[----:B------:R-:W-:Y:S07]  /*8fa0*/  F2FP.PACK_AB R71, R157, R163 ;  /* 0x000000a39d47723e */ /* 0x000fee00000000ff */
[C---:B---3--:R-:W-:Y:S02]  /*8fb0*/  HMMA.16816.F32 R4, R68.reuse, R80, R4 ;  /* 0x000000504404723c */ /* 0x048fe40000001804 */
[----:B------:R-:W-:Y:S01]  /*8fc0*/  MUFU.EX2 R133, R204 ;  /* 0x000000cc00857308 */ /* 0x000fe20000000800 */
[----:B--2---:R-:W-:Y:S05]  /*8fd0*/  LDSM.16.MT88.4 R88, [R238+0x7100] ;  /* 0x00710000ee58783b */ /* 0x004fea0000004200 */
[C---:B------:R-:W-:Y:S04]  /*8fe0*/  HMMA.16816.F32 R8, R68.reuse, R82, R8 ;  /* 0x000000524408723c */ /* 0x040fe80000001808 */
[----:B------:R-:W2:Y:S01]  /*8ff0*/  MUFU.EX2 R206, R206 ;  /* 0x000000ce00ce7308 */ /* 0x000ea20000000800 */
[----:B------:R-:W3:Y:S03]  /*9000*/  LDSM.16.MT88.4 R80, [R240+0x6900] ;  /* 0x00690000f050783b */ /* 0x000ee60000004200 */
[C---:B------:R-:W-:Y:S08]  /*9010*/  HMMA.16816.F32 R12, R68.reuse, R96, R12 ;  /* 0x00000060440c723c */ /* 0x040ff0000000180c */
[C---:B------:R-:W-:Y:S01]  /*9020*/  HMMA.16816.F32 R16, R68.reuse, R98, R16 ;  /* 0x000000624410723c */ /* 0x040fe20000001810 */
[----:B------:R-:W-:Y:S07]  /*9030*/  LDSM.16.MT88.4 R96, [R236+0x7100] ;  /* 0x00710000ec60783b */ /* 0x000fee0000004200 */
[C---:B----4-:R-:W-:Y:S08]  /*9040*/  HMMA.16816.F32 R20, R68.reuse, R76, R20 ;  /* 0x0000004c4414723c */ /* 0x050ff00000001814 */
[C---:B------:R-:W-:Y:S01]  /*9050*/  HMMA.16816.F32 R24, R68.reuse, R78, R24 ;  /* 0x0000004e4418723c */ /* 0x040fe20000001818 */
[----:B------:R-:W4:Y:S07]  /*9060*/  LDSM.16.MT88.4 R76, [R237+0x6900] ;  /* 0x00690000ed4c783b */ /* 0x000f2e0000004200 */
[C---:B-1----:R-:W-:Y:S08]  /*9070*/  HMMA.16816.F32 R28, R68.reuse, R72, R28 ;  /* 0x00000048441c723c */ /* 0x042ff0000000181c */
[C---:B------:R-:W-:Y:S01]  /*9080*/  HMMA.16816.F32 R32, R68.reuse, R74, R32 ;  /* 0x0000004a4420723c */ /* 0x040fe20000001820 */
[----:B------:R-:W1:Y:S07]  /*9090*/  LDSM.16.MT88.4 R72, [R236+0x6900] ;  /* 0x00690000ec48783b */ /* 0x000e6e0000004200 */
[C---:B---3--:R-:W-:Y:S08]  /*90a0*/  HMMA.16816.F32 R36, R68.reuse, R80, R36 ;  /* 0x000000504424723c */ /* 0x048ff00000001824 */
[C---:B------:R-:W-:Y:S01]  /*90b0*/  HMMA.16816.F32 R40, R68.reuse, R82, R40 ;  /* 0x000000524428723c */ /* 0x040fe20000001828 */
[----:B------:R-:W3:Y:S07]  /*90c0*/  LDSM.16.MT88.4 R80, [R240+0x3100] ;  /* 0x00310000f050783b */ /* 0x000eee0000004200 */
[C---:B------:R-:W-:Y:S08]  /*90d0*/  HMMA.16816.F32 R44, R68.reuse, R84, R44 ;  /* 0x00000054442c723c */ /* 0x040ff0000000182c */
[C---:B------:R-:W-:Y:S01]  /*90e0*/  HMMA.16816.F32 R48, R68.reuse, R86, R48 ;  /* 0x000000564430723c */ /* 0x040fe20000001830 */
[----:B------:R-:W-:Y:S07]  /*90f0*/  LDSM.16.MT88.4 R84, [R236+0x3100] ;  /* 0x00310000ec54783b */ /* 0x000fee0000004200 */
[C---:B----4-:R-:W-:Y:S08]  /*9100*/  HMMA.16816.F32 R52, R68.reuse, R76, R52 ;  /* 0x0000004c4434723c */ /* 0x050ff00000001834 */
[C---:B------:R-:W-:Y:S01]  /*9110*/  HMMA.16816.F32 R56, R68.reuse, R78, R56 ;  /* 0x0000004e4438723c */ /* 0x040fe20000001838 */
[----:B------:R-:W4:Y:S07]  /*9120*/  LDSM.16.MT88.4 R76, [R238+0x3100] ;  /* 0x00310000ee4c783b */ /* 0x000f2e0000004200 */
[C---:B-1----:R-:W-:Y:S08]  /*9130*/  HMMA.16816.F32 R60, R68.reuse, R72, R60 ;  /* 0x00000048443c723c */ /* 0x042ff0000000183c */
[----:B------:R-:W-:Y:S01]  /*9140*/  HMMA.16816.F32 R64, R68, R74, R64 ;  /* 0x0000004a4440723c */ /* 0x000fe20000001840 */
[----:B------:R-:W1:Y:S06]  /*9150*/  LDSM.16.MT88.4 R72, [R237+0x3100] ;  /* 0x00310000ed48783b */ /* 0x000e6c0000004200 */
[----:B------:R-:W-:Y:S02]  /*9160*/  F2FP.PACK_AB R68, R147, R149 ;  /* 0x000000959344723e */ /* 0x000fe400000000ff */
[----:B------:R-:W-:Y:S03]  /*9170*/  F2FP.PACK_AB R70, R143, R145 ;  /* 0x000000918f46723e */ /* 0x000fe600000000ff */
[----:B------:R-:W-:Y:S02]  /*9180*/  F2FP.PACK_AB R69, R217, R219 ;  /* 0x000000dbd945723e */ /* 0x000fe400000000ff */
[----:B------:R-:W-:Y:S07]  /*9190*/  F2FP.PACK_AB R71, R211, R218 ;  /* 0x000000dad347723e */ /* 0x000fee00000000ff */
[C---:B---3--:R-:W-:Y:S08]  /*91a0*/  HMMA.16816.F32 R4, R68.reuse, R80, R4 ;  /* 0x000000504404723c */ /* 0x048ff00000001804 */
[C---:B------:R-:W-:Y:S01]  /*91b0*/  HMMA.16816.F32 R8, R68.reuse, R82, R8 ;  /* 0x000000524408723c */ /* 0x040fe20000001808 */
[----:B------:R-:W3:Y:S07]  /*91c0*/  LDSM.16.MT88.4 R80, [R240+0x7100] ;  /* 0x00710000f050783b */ /* 0x000eee0000004200 */
[C---:B----4-:R-:W-:Y:S01]  /*91d0*/  HMMA.16816.F32 R12, R68.reuse, R76, R12 ;  /* 0x0000004c440c723c */ /* 0x050fe2000000180c */
[----:B------:R-:W4:Y:S07]  /*91e0*/  LDL.LU R77, [R1+0x10] ;  /* 0x00001000014d7983 */ /* 0x000f2e0000300800 */
[C---:B------:R-:W-:Y:S08]  /*91f0*/  HMMA.16816.F32 R16, R68.reuse, R78, R16 ;  /* 0x0000004e4410723c */ /* 0x040ff00000001810 */
[C---:B-1----:R-:W-:Y:S07]  /*9200*/  HMMA.16816.F32 R20, R68.reuse, R72, R20 ;  /* 0x000000484414723c */ /* 0x042fee0000001814 */
[----:B------:R-:W-:Y:S01]  /*9210*/  MOV R73, R121 ;  /* 0x0000007900497202 */ /* 0x000fe20000000f00 */
[C---:B------:R-:W-:Y:S04]  /*9220*/  HMMA.16816.F32 R24, R68.reuse, R74, R24 ;  /* 0x0000004a4418723c */ /* 0x040fe80000001818 */
[----:B------:R-:W-:Y:S03]  /*9230*/  MOV R72, R120 ;  /* 0x0000007800487202 */ /* 0x000fe60000000f00 */
[----:B------:R-:W-:Y:S01]  /*9240*/  MOV R75, R115 ;  /* 0x00000073004b7202 */ /* 0x000fe20000000f00 */
[C---:B------:R-:W-:Y:S04]  /*9250*/  HMMA.16816.F32 R28, R68.reuse, R84, R28 ;  /* 0x00000054441c723c */ /* 0x040fe8000000181c */
[----:B------:R-:W-:Y:S04]  /*9260*/  MOV R74, R114 ;  /* 0x00000072004a7202 */ /* 0x000fe80000000f00 */
[C---:B------:R-:W-:Y:S01]  /*9270*/  HMMA.16816.F32 R32, R68.reuse, R86, R32 ;  /* 0x000000564420723c */ /* 0x040fe20000001820 */
[----:B------:R-:W-:Y:S07]  /*9280*/  LDSM.16.MT88.4 R84, [R238+0x7900] ;  /* 0x00790000ee54783b */ /* 0x000fee0000004200 */
[C---:B---3--:R-:W-:Y:S08]  /*9290*/  HMMA.16816.F32 R36, R68.reuse, R80, R36 ;  /* 0x000000504424723c */ /* 0x048ff00000001824 */
[C---:B------:R-:W-:Y:S08]  /*92a0*/  HMMA.16816.F32 R40, R68.reuse, R82, R40 ;  /* 0x000000524428723c */ /* 0x040ff00000001828 */
[C---:B------:R-:W-:Y:S08]  /*92b0*/  HMMA.16816.F32 R44, R68.reuse, R88, R44 ;  /* 0x00000058442c723c */ /* 0x040ff0000000182c */
[C---:B------:R-:W-:Y:S08]  /*92c0*/  HMMA.16816.F32 R48, R68.reuse, R90, R48 ;  /* 0x0000005a4430723c */ /* 0x040ff00000001830 */
[C---:B------:R-:W-:Y:S08]  /*92d0*/  HMMA.16816.F32 R52, R68.reuse, R92, R52 ;  /* 0x0000005c4434723c */ /* 0x040ff00000001834 */
[C---:B------:R-:W-:Y:S01]  /*92e0*/  HMMA.16816.F32 R56, R68.reuse, R94, R56 ;  /* 0x0000005e4438723c */ /* 0x040fe20000001838 */
[----:B------:R-:W1:Y:S07]  /*92f0*/  LDSM.16.MT88.4 R92, [R240+0x7900] ;  /* 0x00790000f05c783b */ /* 0x000e6e0000004200 */
[C---:B------:R-:W-:Y:S08]  /*9300*/  HMMA.16816.F32 R60, R68.reuse, R96, R60 ;  /* 0x00000060443c723c */ /* 0x040ff0000000183c */
[----:B------:R-:W-:Y:S07]  /*9310*/  HMMA.16816.F32 R64, R68, R98, R64 ;  /* 0x000000624440723c */ /* 0x000fee0000001840 */
[----:B------:R-:W-:Y:S02]  /*9320*/  F2FP.PACK_AB R68, R209, R208 ;  /* 0x000000d0d144723e */ /* 0x000fe400000000ff */
[----:B-----5:R-:W-:Y:S03]  /*9330*/  F2FP.PACK_AB R70, R210, R207 ;  /* 0x000000cfd246723e */ /* 0x020fe600000000ff */
[----:B--2---:R-:W-:Y:S02]  /*9340*/  F2FP.PACK_AB R69, R206, R205 ;  /* 0x000000cdce45723e */ /* 0x004fe400000000ff */
[----:B------:R-:W-:Y:S07]  /*9350*/  F2FP.PACK_AB R71, R133, R134 ;  /* 0x000000868547723e */ /* 0x000fee00000000ff */
[C---:B------:R-:W-:Y:S07]  /*9360*/  HMMA.16816.F32 R128, R68.reuse, R124, R4 ;  /* 0x0000007c4480723c */ /* 0x040fee0000001804 */
[----:B------:R-:W-:Y:S01]  /*9370*/  FADD.FTZ R5, R113, R112 ;  /* 0x0000007071057221 */ /* 0x000fe20000010000 */
[C---:B------:R-:W-:Y:S04]  /*9380*/  HMMA.16816.F32 R124, R68.reuse, R126, R8 ;  /* 0x0000007e447c723c */ /* 0x040fe80000001808 */
[----:B------:R-:W-:Y:S04]  /*9390*/  FADD.FTZ R216, R216, R5 ;  /* 0x00000005d8d87221 */ /* 0x000fe80000010000 */
[----:B------:R-:W-:Y:S01]  /*93a0*/  FADD.FTZ R5, R141, R216 ;  /* 0x000000d88d057221 */ /* 0x000fe20000010000 */
[C---:B------:R-:W-:Y:S08]  /*93b0*/  HMMA.16816.F32 R120, R68.reuse, R116, R12 ;  /* 0x000000744478723c */ /* 0x040ff0000000180c */
[C---:B------:R-:W-:Y:S08]  /*93c0*/  HMMA.16816.F32 R116, R68.reuse, R118, R16 ;  /* 0x000000764474723c */ /* 0x040ff00000001810 */
[C---:B------:R-:W-:Y:S08]  /*93d0*/  HMMA.16816.F32 R112, R68.reuse, R108, R20 ;  /* 0x0000006c4470723c */ /* 0x040ff00000001814 */
[C---:B------:R-:W-:Y:S04]  /*93e0*/  HMMA.16816.F32 R108, R68.reuse, R110, R24 ;  /* 0x0000006e446c723c */ /* 0x040fe80000001818 */
[----:B----4-:R-:W-:Y:S02]  /*93f0*/  FFMA.FTZ R202, R2, R77, R202 ;  /* 0x0000004d02ca7223 */ /* 0x010fe400000100ca */
[----:B------:R-:W-:Y:S01]  /*9400*/  FADD.FTZ R2, R150, R5 ;  /* 0x0000000596027221 */ /* 0x000fe20000010000 */
[----:B------:R-:W2:Y:S01]  /*9410*/  LDSM.16.MT88.4 R76, [R237+0x7900] ;  /* 0x00790000ed4c783b */ /* 0x000ea20000004200 */
[----:B------:R-:W-:Y:S04]  /*9420*/  FADD.FTZ R201, R201, R202 ;  /* 0x000000cac9c97221 */ /* 0x000fe80000010000 */
[----:B------:R-:W-:Y:S02]  /*9430*/  FADD.FTZ R7, R155, R2 ;  /* 0x000000029b077221 */ /* 0x000fe40000010000 */
        /* <DEDUP_REMOVED lines=13> */
[C---:B------:R-:W-:Y:S03]  /*9510*/  HMMA.16816.F32 R104, R68.reuse, R100, R28 ;  /* 0x000000644468723c */ /* 0x040fe6000000181c */
[----:B------:R-:W-:Y:S02]  /*9520*/  FADD.FTZ R5, R151, R0 ;  /* 0x0000000097057221 */ /* 0x000fe40000010000 */
[----:B------:R-:W-:Y:S02]  /*9530*/  FADD.FTZ R9, R168, R9 ;  /* 0x00000009a8097221 */ /* 0x000fe40000010000 */
[----:B------:R-:W-:Y:S01]  /*9540*/  FADD.FTZ R0, R146, R5 ;  /* 0x0000000592007221 */ /* 0x000fe20000010000 */
[C---:B------:R-:W-:Y:S04]  /*9550*/  HMMA.16816.F32 R100, R68.reuse, R102, R32 ;  /* 0x000000664464723c */ /* 0x040fe80000001820 */
[----:B------:R-:W-:Y:S02]  /*9560*/  FADD.FTZ R5, R153, R0 ;  /* 0x0000000099057221 */ /* 0x000fe40000010000 */
[----:B------:R-:W-:Y:S02]  /*9570*/  FADD.FTZ R2, R164, R9 ;  /* 0x00000009a4027221 */ /* 0x000fe40000010000 */
[----:B------:R-:W-:Y:S01]  /*9580*/  FADD.FTZ R0, R158, R5 ;  /* 0x000000059e007221 */ /* 0x000fe20000010000 */
[C---:B-1----:R-:W-:Y:S03]  /*9590*/  HMMA.16816.F32 R96, R68.reuse, R92, R36 ;  /* 0x0000005c4460723c */ /* 0x042fe60000001824 */
[----:B------:R-:W-:Y:S02]  /*95a0*/  FADD.FTZ R5, R165, R0 ;  /* 0x00000000a5057221 */ /* 0x000fe40000010000 */
[----:B------:R-:W-:Y:S02]  /*95b0*/  FADD.FTZ R11, R73, R2 ;  /* 0x00000002490b7221 */ /* 0x000fe40000010000 */
[----:B------:R-:W-:Y:S01]  /*95c0*/  FADD.FTZ R0, R162, R5 ;  /* 0x00000005a2007221 */ /* 0x000fe20000010000 */
[C---:B------:R-:W-:Y:S01]  /*95d0*/  HMMA.16816.F32 R92, R68.reuse, R94, R40 ;  /* 0x0000005e445c723c */ /* 0x040fe20000001828 */
[----:B------:R-:W1:Y:S03]  /*95e0*/  LDSM.16.MT88.4 R4, [R236+0x7900] ;  /* 0x00790000ec04783b */ /* 0x000e660000004200 */
[----:B------:R-:W-:Y:S04]  /*95f0*/  FADD.FTZ R0, R167, R0 ;  /* 0x00000000a7007221 */ /* 0x000fe80000010000 */
[----:B------:R-:W-:Y:S01]  /*9600*/  FADD.FTZ R0, R74, R0 ;  /* 0x000000004a007221 */ /* 0x000fe20000010000 */
[C---:B------:R-:W-:Y:S03]  /*9610*/  HMMA.16816.F32 R88, R68.reuse, R84, R44 ;  /* 0x000000544458723c */ /* 0x040fe6000000182c */
[----:B------:R-:W-:Y:S04]  /*9620*/  FADD.FTZ R0, R75, R0 ;  /* 0x000000004b007221 */ /* 0x000fe80000010000 */
[----:B------:R-:W-:Y:S01]  /*9630*/  FADD.FTZ R0, R72, R0 ;  /* 0x0000000048007221 */ /* 0x000fe20000010000 */
[C---:B------:R-:W-:Y:S04]  /*9640*/  HMMA.16816.F32 R84, R68.reuse, R86, R48 ;  /* 0x000000564454723c */ /* 0x040fe80000001830 */
[----:B------:R-:W-:Y:S02]  /*9650*/  FADD.FTZ R9, R203, R0 ;  /* 0x00000000cb097221 */ /* 0x000fe40000010000 */
[----:B------:R-:W-:Y:S02]  /*9660*/  FADD.FTZ R0, R160, R11 ;  /* 0x0000000ba0007221 */ /* 0x000fe40000010000 */
[----:B------:R-:W-:Y:S01]  /*9670*/  FADD.FTZ R9, R156, R9 ;  /* 0x000000099c097221 */ /* 0x000fe20000010000 */
[C---:B--2---:R-:W-:Y:S03]  /*9680*/  HMMA.16816.F32 R80, R68.reuse, R76, R52 ;  /* 0x0000004c4450723c */ /* 0x044fe60000001834 */
        /* <DEDUP_REMOVED lines=11> */
[----:B------:R-:W-:Y:S04]  /*9740*/  HMMA.16816.F32 R68, R68, R6, R64 ;  /* 0x000000064444723c */ /* 0x000fe80000001840 */
[----:B------:R-:W-:Y:S02]  /*9750*/  FADD.FTZ R2, R219, R2 ;  /* 0x00000002db027221 */ /* 0x000fe40000010000 */
[----:B------:R-:W-:Y:S02]  /*9760*/  FADD.FTZ R0, R145, R0 ;  /* 0x0000000091007221 */ /* 0x000fe40000010000 */
        /* <DEDUP_REMOVED lines=10> */
[----:B------:R-:W-:Y:S03]  /*9810*/  FADD.FTZ R134, R134, R205 ;  /* 0x000000cd86867221 */ /* 0x000fe60000010000 */
[----:B------:R1:W-:Y:S01]  /*9820*/  STL [R1+0x10], R0 ;  /* 0x0000100001007387 */ /* 0x0003e20000100800 */
[----:B------:R-:W-:Y:S05]  /*9830*/  FADD.FTZ R2, R133, R134 ;  /* 0x0000008685027221 */ /* 0x000fea0000010000 */
[----:B------:R2:W-:Y:S01]  /*9840*/  STL [R1+0xc], R2 ;  /* 0x00000c0201007387 */ /* 0x0005e20000100800 */
[----:B-1----:R-:W-:Y:S01]  /*9850*/  MOV R0, R3 ;  /* 0x0000000300007202 */ /* 0x002fe20000000f00 */
[----:B------:R-:W-:-:S05]  /*9860*/  @P1 BRA `(.L_x_25) ;  /* 0xffffc1c000001947 */ /* 0x000fca000383ffff */
.L_x_24:
[----:B------:R-:W3:Y:S04]  /*9870*/  LDL.LU R4, [R1+0x10] ;  /* 0x0000100001047983 */ /* 0x000ee80000300800 */
[----:B--2---:R-:W2:Y:S01]  /*9880*/  LDL.LU R2, [R1+0xc] ;  /* 0x00000c0001027983 */ /* 0x004ea20000300800 */
[----:B------:R-:W-:-:S03]  /*9890*/  PLOP3.LUT P3, PT, PT, PT, PT, 0x8, 0x0 ;  /* 0x000000000000781c */ /* 0x000fc60003f6e170 */
[----:B---3--:R-:W1:Y:S04]  /*98a0*/  SHFL.BFLY PT, R6, R4, 0x2, 0x1f ;  /* 0x0c401f0004067f89 */ /* 0x008e6800000e0000 */
[----:B--2---:R-:W2:Y:S01]  /*98b0*/  SHFL.BFLY PT, R7, R2, 0x2, 0x1f ;  /* 0x0c401f0002077f89 */ /* 0x004ea200000e0000 */
[----:B-1----:R-:W-:Y:S01]  /*98c0*/  FADD.FTZ R6, R6, R4 ;  /* 0x0000000406067221 */ /* 0x002fe20000010000 */
[----:B------:R-:W-:Y:S01]  /*98d0*/  MOV R4, RZ ;  /* 0x000000ff00047202 */ /* 0x000fe20000000f00 */
[----:B--2---:R-:W-:-:S03]  /*98e0*/  FADD.FTZ R7, R7, R2 ;  /* 0x0000000207077221 */ /* 0x004fc60000010000 */
[----:B------:R-:W1:Y:S01]  /*98f0*/  SHFL.BFLY PT, R5, R6, 0x1, 0x1f ;  /* 0x0c201f0006057f89 */ /* 0x000e6200000e0000 */
[----:B------:R-:W-:-:S03]  /*9900*/  MOV R2, RZ ;  /* 0x000000ff00027202 */ /* 0x000fc60000000f00 */
[----:B------:R-:W2:Y:S01]  /*9910*/  SHFL.BFLY PT, R0, R7, 0x1, 0x1f ;  /* 0x0c201f0007007f89 */ /* 0x000ea200000e0000 */
[----:B-1----:R-:W-:Y:S02]  /*9920*/  FADD.FTZ R5, R6, R5 ;  /* 0x0000000506057221 */ /* 0x002fe40000010000 */
[----:B--2---:R-:W-:-:S03]  /*9930*/  FADD.FTZ R0, R0, R7 ;  /* 0x0000000700007221 */ /* 0x004fc60000010000 */
[----:B------:R-:W-:Y:S02]  /*9940*/  FSETP.NE.FTZ.AND P1, PT, R5, RZ, PT ;  /* 0x000000ff0500720b */ /* 0x000fe40003f35000 */
[----:B------:R-:W-:Y:S02]  /*9950*/  MOV R7, 0xff800000 ;  /* 0xff80000000077802 */ /* 0x000fe40000000f00 */
[----:B------:R-:W-:-:S09]  /*9960*/  FSETP.NE.FTZ.AND P0, PT, R0, RZ, PT ;  /* 0x000000ff0000720b */ /* 0x000fd20003f15000 */
[----:B------:R-:W1:Y:S01]  /*9970*/  @P1 MUFU.RCP R4, R5 ;  /* 0x0000000500041308 */ /* 0x000e620000001000 */
[----:B------:R-:W-:-:S03]  /*9980*/  @P1 MOV R9, 0x3f317218 ;  /* 0x3f31721800091802 */ /* 0x000fc60000000f00 */
[----:B------:R-:W-:Y:S02]  /*9990*/  @P0 MOV R8, 0x3f317218 ;  /* 0x3f31721800080802 */ /* 0x000fe40000000f00 */
[----:B------:R-:W-:Y:S02]  /*99a0*/  @P1 FMUL.FTZ R9, R9, c[0x0][0x2d0] ;  /* 0x0000b40009091a20 */ /* 0x000fe40000410000 */
[----:B------:R-:W-:Y:S01]  /*99b0*/  @P0 MUFU.RCP R2, R0 ;  /* 0x0000000000020308 */ /* 0x000fe20000001000 */
[----:B------:R-:W-:-:S07]  /*99c0*/  @P0 FMUL.FTZ R8, R8, c[0x0][0x2d0] ;  /* 0x0000b40008080a20 */ /* 0x000fce0000410000 */
[----:B------:R-:W2:Y:S01]  /*99d0*/  @P1 MUFU.LG2 R5, R5 ;  /* 0x0000000500051308 */ /* 0x000ea20000000c00 */
[C---:B-1----:R-:W-:Y:S02]  /*99e0*/  FMUL.FTZ R128, R4.reuse, R128 ;  /* 0x0000008004807220 */ /* 0x042fe40000410000 */
[C---:B------:R-:W-:Y:S02]  /*99f0*/  FMUL.FTZ R129, R4.reuse, R129 ;  /* 0x0000008104817220 */ /* 0x040fe40000410000 */
[C---:B------:R-:W-:Y:S02]  /*9a00*/  FMUL.FTZ R124, R4.reuse, R124 ;  /* 0x0000007c047c7220 */ /* 0x040fe40000410000 */
[C---:B------:R-:W-:Y:S01]  /*9a10*/  FMUL.FTZ R125, R4.reuse, R125 ;  /* 0x0000007d047d7220 */ /* 0x040fe20000410000 */
[----:B------:R-:W1:Y:S01]  /*9a20*/  @P0 MUFU.LG2 R0, R0 ;  /* 0x0000000000000308 */ /* 0x000e620000000c00 */
[C---:B------:R-:W-:Y:S02]  /*9a30*/  FMUL.FTZ R120, R4.reuse, R120 ;  /* 0x0000007804787220 */ /* 0x040fe40000410000 */
[----:B------:R-:W-:-:S02]  /*9a40*/  FMUL.FTZ R121, R4, R121 ;  /* 0x0000007904797220 */ /* 0x000fc40000410000 */
[C---:B------:R-:W-:Y:S02]  /*9a50*/  FMUL.FTZ R116, R4.reuse, R116 ;  /* 0x0000007404747220 */ /* 0x040fe40000410000 */
[C---:B------:R-:W-:Y:S02]  /*9a60*/  FMUL.FTZ R117, R4.reuse, R117 ;  /* 0x0000007504757220 */ /* 0x040fe40000410000 */
[----:B--2---:R-:W-:Y:S02]  /*9a70*/  @P1 FMUL.FTZ R5, R5, 0.69314718246459960938 ;  /* 0x3f31721805051820 */ /* 0x004fe40000410000 */
[C---:B------:R-:W-:Y:S02]  /*9a80*/  FMUL.FTZ R6, R4.reuse, R112 ;  /* 0x0000007004067220 */ /* 0x040fe40000410000 */
[C---:B------:R-:W-:Y:S02]  /*9a90*/  FMUL.FTZ R113, R4.reuse, R113 ;  /* 0x0000007104717220 */ /* 0x040fe40000410000 */
[----:B------:R-:W-:-:S02]  /*9aa0*/  FMUL.FTZ R108, R4, R108 ;  /* 0x0000006c046c7220 */ /* 0x000fc40000410000 */
[----:B-1----:R-:W-:Y:S02]  /*9ab0*/  @P0 FMUL.FTZ R0, R0, 0.69314718246459960938 ;  /* 0x3f31721800000820 */ /* 0x002fe40000410000 */
        /* <DEDUP_REMOVED lines=21> */
[----:B------:R-:W-:Y:S01]  /*9c10*/  MOV R4, 0xff800000 ;  /* 0xff80000000047802 */ /* 0x000fe20000000f00 */
        /* <DEDUP_REMOVED lines=32> */
[----:B------:R-:W-:Y:S02]  /*9e20*/  @P1 FFMA.FTZ R4, R9, R132, R5 ;  /* 0x0000008409041223 */ /* 0x000fe40000010005 */
[----:B------:R-:W-:Y:S02]  /*9e30*/  @P0 FFMA.FTZ R7, R8, R3, R0 ;  /* 0x0000000308070223 */ /* 0x000fe40000010000 */
.L_x_22:
[----:B------:R-:W-:Y:S05]  /*9e40*/  @P3 BRA `(.L_x_26) ;  /* 0x0000128000003947 */ /* 0x000fea0003800000 */
[----:B------:R-:W1:Y:S01]  /*9e50*/  S2R R0, SR_TID.X ;  /* 0x0000000000007919 */ /* 0x000e620000002100 */
[----:B------:R-:W-:Y:S02]  /*9e60*/  F2FP.PACK_AB R128, R129, R128 ;  /* 0x000000808180723e */ /* 0x000fe400000000ff */
[----:B------:R-:W-:Y:S01]  /*9e70*/  F2FP.PACK_AB R130, R131, R130 ;  /* 0x000000828382723e */ /* 0x000fe200000000ff */
[----:B------:R-:W-:Y:S01]  /*9e80*/  BAR.SYNC.DEFER_BLOCKING 0x1, 0x100 ;  /* 0x0044000000007b1d */ /* 0x000fe20000010000 */
[----:B------:R-:W-:Y:S02]  /*9e90*/  F2FP.PACK_AB R124, R125, R124 ;  /* 0x0000007c7d7c723e */ /* 0x000fe400000000ff */
[----:B------:R-:W-:Y:S02]  /*9ea0*/  F2FP.PACK_AB R126, R127, R126 ;  /* 0x0000007e7f7e723e */ /* 0x000fe400000000ff */
[----:B------:R-:W-:-:S02]  /*9eb0*/  F2FP.PACK_AB R120, R121, R120 ;  /* 0x000000787978723e */ /* 0x000fc400000000ff */
[----:B------:R-:W-:Y:S02]  /*9ec0*/  F2FP.PACK_AB R122, R123, R122 ;  /* 0x0000007a7b7a723e */ /* 0x000fe400000000ff */
[----:B------:R-:W-:Y:S02]  /*9ed0*/  F2FP.PACK_AB R116, R117, R116 ;  /* 0x000000747574723e */ /* 0x000fe400000000ff */
[----:B------:R-:W-:Y:S02]  /*9ee0*/  F2FP.PACK_AB R118, R119, R118 ;  /* 0x000000767776723e */ /* 0x000fe400000000ff */
[----:B------:R-:W-:Y:S02]  /*9ef0*/  F2FP.PACK_AB R6, R113, R6 ;  /* 0x000000067106723e */ /* 0x000fe400000000ff */
[----:B------:R-:W-:Y:S02]  /*9f00*/  F2FP.PACK_AB R114, R115, R114 ;  /* 0x000000727372723e */ /* 0x000fe400000000ff */
[----:B------:R-:W-:-:S02]  /*9f10*/  F2FP.PACK_AB R108, R109, R108 ;  /* 0x0000006c6d6c723e */ /* 0x000fc400000000ff */
[----:B------:R-:W-:Y:S02]  /*9f20*/  F2FP.PACK_AB R110, R111, R110 ;  /* 0x0000006e6f6e723e */ /* 0x000fe400000000ff */
[----:B-1----:R-:W-:Y:S02]  /*9f30*/  SHF.R.S32.HI R3, RZ, 0x1f, R0 ;  /* 0x0000001fff037819 */ /* 0x002fe40000011400 */
[----:B------:R-:W-:Y:S02]  /*9f40*/  F2FP.PACK_AB R104, R105, R104 ;  /* 0x000000686968723e */ /* 0x000fe400000000ff */
[----:B------:R-:W-:Y:S02]  /*9f50*/  LEA.HI R2, R3, R0, RZ, 0x2 ;  /* 0x0000000003027211 */ /* 0x000fe400078f10ff */
[----:B------:R-:W-:Y:S02]  /*9f60*/  F2FP.PACK_AB R106, R107, R106 ;  /* 0x0000006a6b6a723e */ /* 0x000fe400000000ff */
[----:B------:R-:W-:-:S02]  /*9f70*/  SHF.R.S32.HI R8, RZ, 0x2, R2 ;  /* 0x00000002ff087819 */ /* 0x000fc40000011402 */
[----:B------:R-:W-:Y:S02]  /*9f80*/  SHF.R.S32.HI R5, RZ, 0x1f, R2 ;  /* 0x0000001fff057819 */ /* 0x000fe40000011402 */
[----:B------:R-:W-:Y:S02]  /*9f90*/  LOP3.LUT R9, R2, 0xfffffffc, RZ, 0xc0, !PT ;  /* 0xfffffffc02097812 */ /* 0x000fe400078ec0ff */
[----:B------:R-:W-:Y:S02]  /*9fa0*/  LEA.HI R5, R5, R8, RZ, 0x3 ;  /* 0x0000000805057211 */ /* 0x000fe400078f18ff */
[----:B------:R-:W-:Y:S01]  /*9fb0*/  F2FP.PACK_AB R100, R101, R100 ;  /* 0x000000646564723e */ /* 0x000fe200000000ff */
[----:B------:R-:W-:Y:S01]  /*9fc0*/  IMAD.IADD R9, R0, 0x1, -R9 ;  /* 0x0000000100097824 */ /* 0x000fe200078e0a09 */
[----:B------:R-:W-:Y:S02]  /*9fd0*/  LOP3.LUT R5, R5, 0xfffffff8, RZ, 0xc0, !PT ;  /* 0xfffffff805057812 */ /* 0x000fe400078ec0ff */
[----:B------:R-:W-:-:S02]  /*9fe0*/  F2FP.PACK_AB R102, R103, R102 ;  /* 0x000000666766723e */ /* 0x000fc400000000ff */
[----:B------:R-:W-:Y:S01]  /*9ff0*/  F2FP.PACK_AB R96, R97, R96 ;  /* 0x000000606160723e */ /* 0x000fe200000000ff */
[----:B------:R-:W-:Y:S01]  /*a000*/  IMAD.IADD R8, R8, 0x1, -R5 ;  /* 0x0000000108087824 */ /* 0x000fe200078e0a05 */
[----:B------:R-:W-:Y:S02]  /*a010*/  LEA.HI R5, R3, R0, RZ, 0x5 ;  /* 0x0000000003057211 */ /* 0x000fe400078f28ff */
[----:B------:R-:W-:Y:S01]  /*a020*/  F2FP.PACK_AB R98, R99, R98 ;  /* 0x000000626362723e */ /* 0x000fe200000000ff */
[C---:B------:R-:W-:Y:S01]  /*a030*/  IMAD.SHL.U32 R10, R8.reuse, 0x40, RZ ;  /* 0x00000040080a7824 */ /* 0x040fe200078e00ff */
[----:B------:R-:W-:Y:S02]  /*a040*/  SHF.R.S32.HI R2, RZ, 0x5, R5 ;  /* 0x00000005ff027819 */ /* 0x000fe40000011405 */
[----:B------:R-:W-:Y:S02]  /*a050*/  LOP3.LUT R12, R8, 0x1, RZ, 0xc0, !PT ;  /* 0x00000001080c7812 */ /* 0x000fe400078ec0ff */
[----:B------:R-:W-:Y:S01]  /*a060*/  LOP3.LUT R10, R10, 0x1c0, RZ, 0xc0, !PT ;  /* 0x000001c00a0a7812 */ /* 0x000fe200078ec0ff */
[----:B------:R-:W-:Y:S01]  /*a070*/  IMAD R11, R2, 0x200, R9 ;  /* 0x00000200020b7824 */ /* 0x000fe200078e0209 */
[----:B------:R-:W-:-:S02]  /*a080*/  ISETP.NE.U32.AND P0, PT, R12, 0x1, PT ;  /* 0x000000010c00780c */ /* 0x000fc40003f05070 */
[----:B------:R-:W-:Y:S02]  /*a090*/  LEA.HI R10, R10, R10, RZ, 0x1d ;  /* 0x0000000a0a0a7211 */ /* 0x000fe400078fe8ff */
[----:B------:R-:W-:Y:S01]  /*a0a0*/  R2P PR, R8, 0x6 ;  /* 0x0000000608007804 */ /* 0x000fe20000000000 */
[----:B------:R-:W-:Y:S01]  /*a0b0*/  IMAD.MOV.U32 R8, RZ, RZ, 0x20 ;  /* 0x00000020ff087424 */ /* 0x000fe200078e00ff */
[----:B------:R-:W-:Y:S01]  /*a0c0*/  F2FP.PACK_AB R92, R93, R92 ;  /* 0x0000005c5d5c723e */ /* 0x000fe200000000ff */
[----:B------:R-:W-:Y:S01]  /*a0d0*/  IMAD.U32 R10, R11, 0x2, R10 ;  /* 0x000000020b0a7824 */ /* 0x000fe200078e000a */
[----:B------:R-:W-:Y:S02]  /*a0e0*/  F2FP.PACK_AB R94, R95, R94 ;  /* 0x0000005e5f5e723e */ /* 0x000fe400000000ff */
[----:B------:R-:W-:Y:S01]  /*a0f0*/  SEL R8, R8, 0xffffffe0, !P1 ;  /* 0xffffffe008087807 */ /* 0x000fe20004800000 */
[----:B------:R-:W-:Y:S01]  /*a100*/  IMAD.SHL.U32 R11, R10, 0x2, RZ ;  /* 0x000000020a0b7824 */ /* 0x000fe200078e00ff */
[----:B------:R-:W-:-:S02]  /*a110*/  F2FP.PACK_AB R88, R89, R88 ;  /* 0x000000585958723e */ /* 0x000fc400000000ff */
[----:B------:R-:W-:Y:S01]  /*a120*/  F2FP.PACK_AB R90, R91, R90 ;  /* 0x0000005a5b5a723e */ /* 0x000fe200000000ff */
[C---:B------:R-:W-:Y:S01]  /*a130*/  IMAD.IADD R15, R11.reuse, 0x1, R8 ;  /* 0x000000010b0f7824 */ /* 0x040fe200078e0208 */
[C---:B------:R-:W-:Y:S01]  /*a140*/  IADD3 R10, R11.reuse, 0x80, RZ ;  /* 0x000000800b0a7810 */ /* 0x040fe20007ffe0ff */
[----:B------:R-:W-:Y:S01]  /*a150*/  STS [R11+0x80], R128 ;  /* 0x000080800b007388 */ /* 0x000fe20000000800 */
[----:B------:R-:W-:Y:S02]  /*a160*/  IADD3 R13, R11, 0x70, RZ ;  /* 0x000000700b0d7810 */ /* 0x000fe40007ffe0ff */
[----:B------:R-:W-:Y:S01]  /*a170*/  @P0 IADD3 R13, R10, 0x10, RZ ;  /* 0x000000100a0d0810 */ /* 0x000fe20007ffe0ff */
[----:B------:R-:W-:Y:S01]  /*a180*/  IMAD.MOV.U32 R10, RZ, RZ, 0x40 ;  /* 0x00000040ff0a7424 */ /* 0x000fe200078e00ff */
[----:B------:R-:W-:Y:S01]  /*a190*/  STS [R11+0x480], R130 ;  /* 0x000480820b007388 */ /* 0x000fe20000000800 */
[----:B------:R-:W-:Y:S02]  /*a1a0*/  F2FP.PACK_AB R84, R85, R84 ;  /* 0x000000545554723e */ /* 0x000fe400000000ff */
[----:B------:R-:W-:Y:S01]  /*a1b0*/  IMAD.IADD R17, R8, 0x1, R13 ;  /* 0x0000000108117824 */ /* 0x000fe200078e020d */
[----:B------:R-:W-:Y:S01]  /*a1c0*/  SEL R10, R10, 0xffffffc0, !P2 ;  /* 0xffffffc00a0a7807 */ /* 0x000fe20005000000 */
[----:B------:R-:W-:Y:S01]  /*a1d0*/  STS [R13], R124 ;  /* 0x0000007c0d007388 */ /* 0x000fe20000000800 */
[----:B------:R-:W-:-:S02]  /*a1e0*/  F2FP.PACK_AB R86, R87, R86 ;  /* 0x000000565756723e */ /* 0x000fc400000000ff */
[----:B------:R-:W-:Y:S01]  /*a1f0*/  F2FP.PACK_AB R80, R81, R80 ;  /* 0x000000505150723e */ /* 0x000fe200000000ff */
[--C-:B------:R-:W-:Y:S01]  /*a200*/  IMAD.IADD R19, R11, 0x1, R10.reuse ;  /* 0x000000010b137824 */ /* 0x100fe200078e020a */
[----:B------:R-:W-:Y:S01]  /*a210*/  STS [R13+0x400], R126 ;  /* 0x0004007e0d007388 */ /* 0x000fe20000000800 */
[C---:B------:R-:W-:Y:S01]  /*a220*/  IMAD.IADD R21, R10.reuse, 0x1, R13 ;  /* 0x000000010a157824 */ /* 0x040fe200078e020d */
[----:B------:R-:W-:Y:S01]  /*a230*/  F2FP.PACK_AB R82, R83, R82 ;  /* 0x000000525352723e */ /* 0x000fe200000000ff */
[----:B------:R-:W-:Y:S01]  /*a240*/  IMAD.IADD R23, R10, 0x1, R15 ;  /* 0x000000010a177824 */ /* 0x000fe200078e020f */
[----:B------:R-:W-:Y:S01]  /*a250*/  STS [R15+0x80], R120 ;  /* 0x000080780f007388 */ /* 0x000fe20000000800 */
[----:B------:R-:W-:Y:S01]  /*a260*/  IMAD.IADD R25, R17, 0x1, R10 ;  /* 0x0000000111197824 */ /* 0x000fe200078e020a */
[----:B------:R-:W-:Y:S02]  /*a270*/  F2FP.PACK_AB R76, R77, R76 ;  /* 0x0000004c4d4c723e */ /* 0x000fe400000000ff */
[----:B------:R-:W-:Y:S01]  /*a280*/  STS [R15+0x480], R122 ;  /* 0x0004807a0f007388 */ /* 0x000fe20000000800 */
[----:B------:R-:W-:-:S02]  /*a290*/  F2FP.PACK_AB R78, R79, R78 ;  /* 0x0000004e4f4e723e */ /* 0x000fc400000000ff */
[----:B------:R-:W-:Y:S01]  /*a2a0*/  F2FP.PACK_AB R72, R73, R72 ;  /* 0x000000484948723e */ /* 0x000fe200000000ff */
[----:B------:R-:W-:Y:S01]  /*a2b0*/  STS [R17], R116 ;  /* 0x0000007411007388 */ /* 0x000fe20000000800 */
[----:B------:R-:W-:Y:S02]  /*a2c0*/  F2FP.PACK_AB R74, R75, R74 ;  /* 0x0000004a4b4a723e */ /* 0x000fe400000000ff */
[----:B------:R-:W-:Y:S01]  /*a2d0*/  F2FP.PACK_AB R68, R69, R68 ;  /* 0x000000444544723e */ /* 0x000fe200000000ff */
[----:B------:R-:W-:Y:S01]  /*a2e0*/  STS [R17+0x400], R118 ;  /* 0x0004007611007388 */ /* 0x000fe20000000800 */
[----:B------:R-:W-:Y:S02]  /*a2f0*/  F2FP.PACK_AB R70, R71, R70 ;  /* 0x000000464746723e */ /* 0x000fe400000000ff */
[----:B------:R-:W-:Y:S01]  /*a300*/  ISETP.NE.U32.AND P1, PT, RZ, c[0x0][0x508], PT ;  /* 0x00014200ff007a0c */ /* 0x000fe20003f25070 */
[----:B------:R-:W-:Y:S01]  /*a310*/  STS [R19+0x80], R6 ;  /* 0x0000800613007388 */ /* 0x000fe20000000800 */
[----:B------:R-:W-:-:S02]  /*a320*/  ISETP.NE.U32.AND P0, PT, RZ, c[0x0][0x500], PT ;  /* 0x00014000ff007a0c */ /* 0x000fc40003f05070 */
[----:B------:R-:W-:Y:S01]  /*a330*/  ISETP.NE.AND.EX P1, PT, RZ, c[0x0][0x50c], PT, P1 ;  /* 0x00014300ff007a0c */ /* 0x000fe20003f25310 */
[----:B------:R-:W-:Y:S01]  /*a340*/  STS [R19+0x480], R114 ;  /* 0x0004807213007388 */ /* 0x000fe20000000800 */
[----:B------:R-:W-:-:S03]  /*a350*/  ISETP.NE.AND.EX P0, PT, RZ, c[0x0][0x504], PT, P0 ;  /* 0x00014100ff007a0c */ /* 0x000fc60003f05300 */
[----:B------:R-:W-:Y:S04]  /*a360*/  STS [R21], R108 ;  /* 0x0000006c15007388 */ /* 0x000fe80000000800 */
[----:B------:R-:W-:Y:S04]  /*a370*/  STS [R21+0x400], R110 ;  /* 0x0004006e15007388 */ /* 0x000fe80000000800 */
[----:B------:R-:W-:Y:S04]  /*a380*/  STS [R23+0x80], R104 ;  /* 0x0000806817007388 */ /* 0x000fe80000000800 */
[----:B------:R-:W-:Y:S04]  /*a390*/  STS [R23+0x480], R106 ;  /* 0x0004806a17007388 */ /* 0x000fe80000000800 */
[----:B------:R-:W-:Y:S04]  /*a3a0*/  STS [R25], R100 ;  /* 0x0000006419007388 */ /* 0x000fe80000000800 */
[----:B------:R-:W-:Y:S04]  /*a3b0*/  STS [R25+0x400], R102 ;  /* 0x0004006619007388 */ /* 0x000fe80000000800 */
[----:B------:R-:W-:Y:S04]  /*a3c0*/  STS [R11+0x4080], R96 ;  /* 0x004080600b007388 */ /* 0x000fe80000000800 */
[----:B------:R1:W-:Y:S04]  /*a3d0*/  STS [R11+0x4480], R98 ;  /* 0x004480620b007388 */ /* 0x0003e80000000800 */
[----:B------:R-:W-:Y:S04]  /*a3e0*/  STS [R13+0x4000], R92 ;  /* 0x0040005c0d007388 */ /* 0x000fe80000000800 */
[----:B------:R2:W-:Y:S04]  /*a3f0*/  STS [R13+0x4400], R94 ;  /* 0x0044005e0d007388 */ /* 0x0005e80000000800 */
[----:B------:R-:W-:Y:S04]  /*a400*/  STS [R15+0x4080], R88 ;  /* 0x004080580f007388 */ /* 0x000fe80000000800 */
[----:B------:R3:W-:Y:S04]  /*a410*/  STS [R15+0x4480], R90 ;  /* 0x0044805a0f007388 */ /* 0x0007e80000000800 */
[----:B------:R-:W-:Y:S04]  /*a420*/  STS [R17+0x4000], R84 ;  /* 0x0040005411007388 */ /* 0x000fe80000000800 */
[----:B------:R-:W-:Y:S01]  /*a430*/  STS [R17+0x4400], R86 ;  /* 0x0044005611007388 */ /* 0x000fe20000000800 */
[----:B-1----:R-:W-:-:S03]  /*a440*/  IMAD.MOV.U32 R11, RZ, RZ, 0x4 ;  /* 0x00000004ff0b7424 */ /* 0x002fc600078e00ff */
[----:B------:R-:W-:Y:S04]  /*a450*/  STS [R19+0x4080], R80 ;  /* 0x0040805013007388 */ /* 0x000fe80000000800 */
[----:B------:R-:W-:Y:S01]  /*a460*/  STS [R19+0x4480], R82 ;  /* 0x0044805213007388 */ /* 0x000fe20000000800 */
[----:B--2---:R-:W-:-:S03]  /*a470*/  IMAD.WIDE R12, R244, R11, c[0x0][0x500] ;  /* 0x00014000f40c7625 */ /* 0x004fc600078e020b */
[----:B------:R-:W-:Y:S04]  /*a480*/  STS [R21+0x4000], R76 ;  /* 0x0040004c15007388 */ /* 0x000fe80000000800 */
[----:B------:R1:W-:Y:S04]  /*a490*/  STS [R21+0x4400], R78 ;  /* 0x0044004e15007388 */ /* 0x0003e80000000800 */
[----:B------:R2:W-:Y:S04]  /*a4a0*/  STS [R23+0x4080], R72 ;  /* 0x0040804817007388 */ /* 0x0005e80000000800 */
[----:B------:R2:W-:Y:S04]  /*a4b0*/  STS [R23+0x4480], R74 ;  /* 0x0044804a17007388 */ /* 0x0005e80000000800 */
[----:B------:R2:W-:Y:S04]  /*a4c0*/  STS [R25+0x4000], R68 ;  /* 0x0040004419007388 */ /* 0x0005e80000000800 */
[----:B------:R2:W-:Y:S04]  /*a4d0*/  STS [R25+0x4400], R70 ;  /* 0x0044004619007388 */ /* 0x0005e80000000800 */
[----:B------:R-:W-:Y:S01]  /*a4e0*/  BAR.SYNC.DEFER_BLOCKING 0x1, 0x100 ;  /* 0x0044000000007b1d */ /* 0x000fe20000010000 */
[----:B------:R-:W-:-:S02]  /*a4f0*/  IMAD.MOV.U32 R8, RZ, RZ, c[0x0][0x388] ;  /* 0x0000e200ff087624 */ /* 0x000fc400078e00ff */
[----:B------:R-:W-:-:S03]  /*a500*/  @P1 IMAD.WIDE R10, R244, R11, c[0x0][0x508] ;  /* 0x00014200f40a1625 */ /* 0x000fc600078e020b */
[----:B---3--:R-:W3:Y:S04]  /*a510*/  @P0 LDG.E R15, [R12.64] ;  /* 0x000000100c0f0981 */ /* 0x008ee8000c1e1900 */
[----:B------:R2:W5:Y:S01]  /*a520*/  @P1 LDG.E R8, [R10.64] ;  /* 0x000000100a081981 */ /* 0x000562000c1e1900 */
[----:B-1----:R-:W-:Y:S02]  /*a530*/  CS2R R20, SRZ ;  /* 0x0000000000147805 */ /* 0x002fe4000001ff00 */
[--C-:B---3--:R-:W-:Y:S01]  /*a540*/  @P0 SHF.R.S32.HI R21, RZ, 0x1f, R15.reuse ;  /* 0x0000001fff150819 */ /* 0x108fe2000001140f */
[----:B------:R-:W-:Y:S01]  /*a550*/  @P0 IMAD.MOV.U32 R20, RZ, RZ, R15 ;  /* 0x000000ffff140224 */ /* 0x000fe200078e000f */
[----:B------:R-:W-:Y:S05]  /*a560*/  @P1 BRA `(.L_x_27) ;  /* 0x0000004000001947 */ /* 0x000fea0003800000 */
[----:B--2---:R-:W-:Y:S05]  /*a570*/  @!P0 BRA `(.L_x_27) ;  /* 0x0000003000008947 */ /* 0x004fea0003800000 */
[----:B-----5:R-:W2:Y:S04]  /*a580*/  LDG.E R8, [R12.64] ;  /* 0x000000100c087981 */ /* 0x020ea8000c1e1900 */
[----:B------:R-:W2:Y:S02]  /*a590*/  LDG.E R11, [R12.64+0x4] ;  /* 0x000004100c0b7981 */ /* 0x000ea4000c1e1900 */
[----:B--2---:R-:W-:-:S02]  /*a5a0*/  IADD3 R8, -R8, R11, RZ ;  /* 0x0000000b08087210 */ /* 0x004fc40007ffe1ff */
.L_x_27:
[----:B--2---:R-:W-:Y:S01]  /*a5b0*/  LOP3.LUT R5, R5, 0xffffffe0, RZ, 0xc0, !PT ;  /* 0xffffffe005057812 */ /* 0x004fe200078ec0ff */
[----:B------:R-:W1:Y:S01]  /*a5c0*/  S2R R6, SR_CTAID.Y ;  /* 0x0000000000067919 */ /* 0x000e620000002600 */
[----:B------:R-:W-:Y:S01]  /*a5d0*/  SHF.R.S32.HI R13, RZ, 0x1f, R2 ;  /* 0x0000001fff0d7819 */ /* 0x000fe20000011402 */
[----:B------:R-:W-:Y:S01]  /*a5e0*/  IMAD.MOV.U32 R11, RZ, RZ, c[0x0][0x4e8] ;  /* 0x00013a00ff0b7624 */ /* 0x000fe200078e00ff */
[----:B------:R-:W-:Y:S01]  /*a5f0*/  LEA.HI R12, R9, R9, RZ, 0x1 ;  /* 0x00000009090c7211 */ /* 0x000fe200078f08ff */
[----:B------:R-:W-:Y:S01]  /*a600*/  IMAD.IADD R10, R0, 0x1, -R5 ;  /* 0x00000001000a7824 */ /* 0x000fe200078e0a05 */
[----:B------:R-:W2:Y:S01]  /*a610*/  S2R R37, SR_CTAID.X ;  /* 0x0000000000257919 */ /* 0x000ea20000002500 */
[----:B------:R-:W-:Y:S01]  /*a620*/  LEA.HI R13, R13, R2, RZ, 0x3 ;  /* 0x000000020d0d7211 */ /* 0x000fe200078f18ff */
[----:B------:R-:W-:Y:S01]  /*a630*/  IMAD.MOV.U32 R18, RZ, RZ, R20 ;  /* 0x000000ffff127224 */ /* 0x000fe200078e0014 */
[----:B------:R-:W-:Y:S01]  /*a640*/  ISETP.NE.AND P1, PT, R11, 0x1, PT ;  /* 0x000000010b00780c */ /* 0x000fe20003f25270 */
[----:B------:R-:W-:Y:S01]  /*a650*/  BSSY B0, `(.L_x_28) ;  /* 0x0000077000007945 */ /* 0x000fe20003800000 */
[----:B------:R-:W-:-:S02]  /*a660*/  SHF.R.S32.HI R5, RZ, 0x1f, R10 ;  /* 0x0000001fff057819 */ /* 0x000fc4000001140a */
[----:B------:R-:W-:Y:S02]  /*a670*/  LOP3.LUT R13, R13, 0xffffff8, RZ, 0xc0, !PT ;  /* 0x0ffffff80d0d7812 */ /* 0x000fe400078ec0ff */
[----:B------:R-:W-:Y:S02]  /*a680*/  LEA.HI R5, R5, R10, RZ, 0x2 ;  /* 0x0000000a05057211 */ /* 0x000fe400078f10ff */
[----:B------:R-:W-:Y:S01]  /*a690*/  LOP3.LUT R12, R12, 0x1ffffffe, RZ, 0xc0, !PT ;  /* 0x1ffffffe0c0c7812 */ /* 0x000fe200078ec0ff */
[----:B------:R-:W-:Y:S01]  /*a6a0*/  IMAD.IADD R2, R2, 0x1, -R13 ;  /* 0x0000000102027824 */ /* 0x000fe200078e0a0d */
[----:B------:R-:W-:Y:S01]  /*a6b0*/  SHF.R.S32.HI R11, RZ, 0x2, R5 ;  /* 0x00000002ff0b7819 */ /* 0x000fe20000011405 */
[----:B------:R-:W-:Y:S01]  /*a6c0*/  IMAD R5, R21, c[0x0][0x3a0], RZ ;  /* 0x0000e80015057a24 */ /* 0x000fe200078e02ff */
[----:B------:R-:W-:Y:S02]  /*a6d0*/  IADD3 R15, R9, -R12, RZ ;  /* 0x8000000c090f7210 */ /* 0x000fe40007ffe0ff */
[----:B------:R-:W-:Y:S01]  /*a6e0*/  LOP3.LUT P2, RZ, R10, 0x3, RZ, 0xc0, !PT ;  /* 0x000000030aff7812 */ /* 0x000fe2000784c0ff */
[----:B------:R-:W-:Y:S01]  /*a6f0*/  IMAD R2, R2, 0x10, R11 ;  /* 0x0000001002027824 */ /* 0x000fe200078e020b */
[----:B------:R-:W-:Y:S01]  /*a700*/  MOV R19, R21 ;  /* 0x0000001500137202 */ /* 0x000fe20000000f00 */
[C---:B------:R-:W-:Y:S01]  /*a710*/  IMAD R5, R20.reuse, c[0x0][0x3a4], R5 ;  /* 0x0000e90014057a24 */ /* 0x040fe200078e0205 */
[----:B-1----:R-:W-:Y:S01]  /*a720*/  SHF.R.S32.HI R13, RZ, 0x1f, R6 ;  /* 0x0000001fff0d7819 */ /* 0x002fe20000011406 */
[----:B------:R-:W-:Y:S01]  /*a730*/  IMAD.WIDE.U32 R20, R20, c[0x0][0x3a0], RZ ;  /* 0x0000e80014147a25 */ /* 0x000fe200078e00ff */
[----:B------:R-:W-:-:S02]  /*a740*/  LEA.HI R10, R3, R0, RZ, 0x3 ;  /* 0x00000000030a7211 */ /* 0x000fc400078f18ff */
[----:B------:R-:W-:Y:S01]  /*a750*/  LEA.HI R3, R3, R0, RZ, 0x6 ;  /* 0x0000000003037211 */ /* 0x000fe200078f30ff */
[----:B------:R-:W-:Y:S01]  /*a760*/  IMAD R12, R15, 0x8, R2 ;  /* 0x000000080f0c7824 */ /* 0x000fe200078e0202 */
[----:B------:R-:W-:Y:S01]  /*a770*/  LOP3.LUT R11, R10, 0xfffffff8, RZ, 0xc0, !PT ;  /* 0xfffffff80a0b7812 */ /* 0x000fe200078ec0ff */
[----:B------:R-:W-:Y:S01]  /*a780*/  IMAD.IADD R21, R21, 0x1, R5 ;  /* 0x0000000115157824 */ /* 0x000fe200078e0205 */
[----:B------:R-:W-:Y:S01]  /*a790*/  SHF.R.S32.HI R15, RZ, 0x1f, R244 ;  /* 0x0000001fff0f7819 */ /* 0x000fe200000114f4 */
[----:B------:R-:W-:Y:S01]  /*a7a0*/  IMAD R9, R13, c[0x0][0x490], RZ ;  /* 0x000124000d097a24 */ /* 0x000fe200078e02ff */
[----:B--2---:R-:W-:Y:S01]  /*a7b0*/  LEA R5, R37, R12, 0x7 ;  /* 0x0000000c25057211 */ /* 0x004fe200078e38ff */
[----:B------:R-:W-:Y:S01]  /*a7c0*/  IMAD.WIDE.U32 R18, R6, c[0x0][0x490], R18 ;  /* 0x0001240006127a25 */ /* 0x000fe200078e0012 */
[----:B------:R-:W-:Y:S02]  /*a7d0*/  SEL R15, R15, RZ, !P0 ;  /* 0x000000ff0f0f7207 */ /* 0x000fe40004000000 */
[----:B------:R-:W-:Y:S01]  /*a7e0*/  SEL R16, R244, RZ, !P0 ;  /* 0x000000fff4107207 */ /* 0x000fe20004000000 */
[----:B------:R-:W-:-:S02]  /*a7f0*/  IMAD R9, R6, c[0x0][0x494], R9 ;  /* 0x0001250006097a24 */ /* 0x000fc400078e0209 */
[----:B------:R-:W-:Y:S02]  /*a800*/  IMAD R13, R13, c[0x0][0x3e8], RZ ;  /* 0x0000fa000d0d7a24 */ /* 0x000fe400078e02ff */
[----:B------:R-:W-:Y:S02]  /*a810*/  IMAD.IADD R11, R0, 0x1, -R11 ;  /* 0x00000001000b7824 */ /* 0x000fe400078e0a0b */
[----:B------:R-:W-:-:S04]  /*a820*/  @P1 IMAD.HI.U32 R0, R5, c[0x0][0x4ec], RZ ;  /* 0x00013b0005001a27 */ /* 0x000fc800078e00ff */
[----:B------:R-:W-:Y:S01]  /*a830*/  IMAD.IADD R19, R19, 0x1, R9 ;  /* 0x0000000113137824 */ /* 0x000fe200078e0209 */
[----:B------:R-:W-:Y:S01]  /*a840*/  MOV R9, R5 ;  /* 0x0000000500097202 */ /* 0x000fe20000000f00 */
[C---:B------:R-:W-:Y:S01]  /*a850*/  IMAD R13, R6.reuse, c[0x0][0x3ec], R13 ;  /* 0x0000fb00060d7a24 */ /* 0x040fe200078e020d */
[----:B------:R-:W-:Y:S01]  /*a860*/  @P1 SHF.R.U32.HI R9, RZ, c[0x0][0x4f0], R0 ;  /* 0x00013c00ff091a19 */ /* 0x000fe20000011600 */
[----:B------:R-:W-:Y:S01]  /*a870*/  IMAD.WIDE.U32 R20, R6, c[0x0][0x3e8], R20 ;  /* 0x0000fa0006147a25 */ /* 0x000fe200078e0014 */
[----:B------:R-:W-:Y:S02]  /*a880*/  SHF.R.S32.HI R6, RZ, 0x3, R10 ;  /* 0x00000003ff067819 */ /* 0x000fe4000001140a */
[----:B------:R-:W-:Y:S01]  /*a890*/  IADD3 R12, -R9, RZ, RZ ;  /* 0x000000ff090c7210 */ /* 0x000fe20007ffe1ff */
[----:B------:R-:W-:Y:S01]  /*a8a0*/  IMAD.IADD R21, R21, 0x1, R13 ;  /* 0x0000000115157824 */ /* 0x000fe200078e020d */
[----:B------:R-:W-:Y:S01]  /*a8b0*/  SHF.R.S32.HI R14, RZ, 0x1f, R9 ;  /* 0x0000001fff0e7819 */ /* 0x000fe20000011409 */
[----:B------:R-:W-:-:S02]  /*a8c0*/  IMAD R10, R11, 0x20, R6 ;  /* 0x000000200b0a7824 */ /* 0x000fc400078e0206 */
[----:B------:R-:W-:Y:S02]  /*a8d0*/  IMAD R13, R15, c[0x0][0x498], RZ ;  /* 0x000126000f0d7a24 */ /* 0x000fe400078e02ff */
[----:B------:R-:W-:Y:S02]  /*a8e0*/  IMAD R10, R37, 0x80, R10 ;  /* 0x00000080250a7824 */ /* 0x000fe400078e020a */
[----:B------:R-:W-:-:S04]  /*a8f0*/  IMAD.WIDE.U32 R18, R16, c[0x0][0x498], R18 ;  /* 0x0001260010127a25 */ /* 0x000fc800078e0012 */
[----:B------:R-:W-:Y:S01]  /*a900*/  IMAD R12, R12, c[0x0][0x4e8], R5 ;  /* 0x00013a000c0c7a24 */ /* 0x000fe200078e0205 */
[----:B------:R-:W-:Y:S01]  /*a910*/  IADD3 R18, P0, R9, R18, RZ ;  /* 0x0000001209127210 */ /* 0x000fe20007f1e0ff */
[----:B------:R-:W-:-:S04]  /*a920*/  @P1 IMAD.HI.U32 R0, R10, c[0x0][0x4ec], RZ ;  /* 0x00013b000a001a27 */ /* 0x000fc800078e00ff */
[----:B------:R-:W-:Y:S01]  /*a930*/  IMAD R5, R16, c[0x0][0x49c], R13 ;  /* 0x0001270010057a24 */ /* 0x000fe200078e020d */
[----:B------:R-:W-:Y:S01]  /*a940*/  SHF.R.S32.HI R13, RZ, 0x1f, R12 ;  /* 0x0000001fff0d7819 */ /* 0x000fe2000001140c */
[----:B------:R-:W-:Y:S01]  /*a950*/  IMAD.MOV.U32 R9, RZ, RZ, R10 ;  /* 0x000000ffff097224 */ /* 0x000fe200078e000a */
[----:B------:R-:W-:Y:S01]  /*a960*/  @P1 SHF.R.U32.HI R9, RZ, c[0x0][0x4f0], R0 ;  /* 0x00013c00ff091a19 */ /* 0x000fe20000011600 */
[----:B------:R-:W-:Y:S01]  /*a970*/  IMAD.SHL.U32 R0, R11, 0x8, RZ ;  /* 0x000000080b007824 */ /* 0x000fe200078e00ff */
[----:B------:R-:W-:Y:S01]  /*a980*/  IADD3.X R19, R14, R19, R5, P0, !PT ;  /* 0x000000130e137210 */ /* 0x000fe200007fe405 */
[----:B------:R-:W-:Y:S01]  /*a990*/  IMAD R11, R13, c[0x0][0x488], RZ ;  /* 0x000122000d0b7a24 */ /* 0x000fe200078e02ff */
[----:B------:R-:W-:Y:S01]  /*a9a0*/  SHF.L.U32 R5, R6, 0x6, RZ ;  /* 0x0000000606057819 */ /* 0x000fe200000006ff */
[----:B------:R-:W-:Y:S01]  /*a9b0*/  IMAD R15, R15, c[0x0][0x3f0], RZ ;  /* 0x0000fc000f0f7a24 */ /* 0x000fe200078e02ff */
[----:B------:R-:W-:Y:S01]  /*a9c0*/  IADD3 R13, -R9, RZ, RZ ;  /* 0x000000ff090d7210 */ /* 0x000fe20007ffe1ff */
[----:B------:R-:W-:Y:S01]  /*a9d0*/  IMAD.WIDE.U32 R18, R12, c[0x0][0x488], R18 ;  /* 0x000122000c127a25 */ /* 0x000fe200078e0012 */
[----:B------:R-:W-:-:S02]  /*a9e0*/  LOP3.LUT R5, R5, 0x1c0, RZ, 0xc0, !PT ;  /* 0x000001c005057812 */ /* 0x000fc400078ec0ff */
[----:B------:R-:W-:Y:S01]  /*a9f0*/  IADD3 R36, R0, 0x40, RZ ;  /* 0x0000004000247810 */ /* 0x000fe20007ffe0ff */
[----:B------:R-:W-:Y:S01]  /*aa00*/  IMAD R11, R12, c[0x0][0x48c], R11 ;  /* 0x000123000c0b7a24 */ /* 0x000fe200078e020b */
[----:B------:R-:W-:Y:S01]  /*aa10*/  LEA R14, P0, R18, c[0x0][0x450], 0x2 ;  /* 0x00011400120e7a11 */ /* 0x000fe200078010ff */
[C---:B------:R-:W-:Y:S01]  /*aa20*/  IMAD R15, R16.reuse, c[0x0][0x3f4], R15 ;  /* 0x0000fd00100f7a24 */ /* 0x040fe200078e020f */
[----:B------:R-:W-:Y:S01]  /*aa30*/  LOP3.LUT R12, R5, 0x38, R0, 0xf8, !PT ;  /* 0x00000038050c7812 */ /* 0x000fe200078ef800 */
[----:B------:R-:W-:Y:S01]  /*aa40*/  IMAD.IADD R11, R19, 0x1, R11 ;  /* 0x00000001130b7824 */ /* 0x000fe200078e020b */
[----:B------:R-:W-:Y:S01]  /*aa50*/  SHF.R.U32.HI R5, RZ, 0x3, R5 ;  /* 0x00000003ff057819 */ /* 0x000fe20000011605 */
[----:B------:R-:W-:Y:S01]  /*aa60*/  IMAD.WIDE.U32 R16, R16, c[0x0][0x3f0], R20 ;  /* 0x0000fc0010107a25 */ /* 0x000fe200078e0014 */
[----:B------:R-:W-:Y:S02]  /*aa70*/  SHFL.IDX PT, R34, R14, RZ, 0x1c1f ;  /* 0x001c1fff0e227589 */ /* 0x000fe400000e0000 */
[----:B------:R-:W-:Y:S01]  /*aa80*/  LEA.HI.X R11, R18, c[0x0][0x454], R11, 0x2, P0 ;  /* 0x00011500120b7a11 */ /* 0x000fe200000f140b */
[----:B------:R-:W-:Y:S01]  /*aa90*/  IMAD.IADD R15, R17, 0x1, R15 ;  /* 0x00000001110f7824 */ /* 0x000fe200078e020f */
[----:B------:R1:W-:Y:S01]  /*aaa0*/  SHFL.IDX PT, R32, R14, 0x1, 0x1c1f ;  /* 0x003c1f000e207f89 */ /* 0x0003e200000e0000 */
[----:B------:R-:W-:Y:S01]  /*aab0*/  IMAD R17, R37, 0x80, R2 ;  /* 0x0000008025117824 */ /* 0x000fe200078e0202 */
[----:B------:R-:W-:Y:S01]  /*aac0*/  LOP3.LUT R5, R12, R5, RZ, 0x3c, !PT ;  /* 0x000000050c057212 */ /* 0x000fe200078e3cff */
[----:B-----5:R-:W-:Y:S01]  /*aad0*/  IMAD R2, R8, c[0x0][0x4e8], RZ ;  /* 0x00013a0008027a24 */ /* 0x020fe200078e02ff */
[----:B------:R-:W2:Y:S01]  /*aae0*/  SHFL.IDX PT, R35, R11, RZ, 0x1c1f ;  /* 0x001c1fff0b237589 */ /* 0x000ea200000e0000 */
[----:B------:R-:W-:Y:S01]  /*aaf0*/  SHF.R.S32.HI R12, RZ, 0x1f, R9 ;  /* 0x0000001fff0c7819 */ /* 0x000fe20000011409 */
[----:B------:R-:W-:Y:S01]  /*ab00*/  IMAD R13, R13, c[0x0][0x4e8], R10 ;  /* 0x00013a000d0d7a24 */ /* 0x000fe200078e020a */
[C---:B------:R-:W-:Y:S01]  /*ab10*/  IADD3 R19, R17.reuse, 0x8, RZ ;  /* 0x0000000811137810 */ /* 0x040fe20007ffe0ff */
[----:B------:R-:W3:Y:S01]  /*ab20*/  SHFL.IDX PT, R33, R11, 0x1, 0x1c1f ;  /* 0x003c1f000b217f89 */ /* 0x000ee200000e0000 */
[-C--:B------:R-:W-:Y:S01]  /*ab30*/  ISETP.GE.OR P0, PT, R17, R2.reuse, P2 ;  /* 0x000000021100720c */ /* 0x080fe20001706670 */
[----:B------:R-:W-:Y:S01]  /*ab40*/  IMAD R12, R12, c[0x0][0x3e0], RZ ;  /* 0x0000f8000c0c7a24 */ /* 0x000fe200078e02ff */
[----:B------:R-:W-:Y:S01]  /*ab50*/  ISETP.GE.OR P2, PT, R19, R2, P2 ;  /* 0x000000021300720c */ /* 0x000fe20001746670 */
[----:B------:R-:W-:Y:S01]  /*ab60*/  IMAD.SHL.U32 R10, R3, 0x8, RZ ;  /* 0x00000008030a7824 */ /* 0x000fe200078e00ff */
[----:B------:R-:W-:Y:S01]  /*ab70*/  SHF.R.S32.HI R8, RZ, 0x1f, R13 ;  /* 0x0000001fff087819 */ /* 0x000fe2000001140d */
[----:B------:R-:W-:Y:S01]  /*ab80*/  IMAD R12, R9, c[0x0][0x3e4], R12 ;  /* 0x0000f900090c7a24 */ /* 0x000fe200078e020c */
[----:B------:R-:W-:-:S02]  /*ab90*/  LEA R37, R37, R6, 0x7 ;  /* 0x0000000625257211 */ /* 0x000fc400078e38ff */
[----:B------:R-:W-:Y:S01]  /*aba0*/  LOP3.LUT R5, R5, 0x7ffffe00, R10, 0xf8, !PT ;  /* 0x7ffffe0005057812 */ /* 0x000fe200078ef80a */
[----:B------:R-:W-:-:S03]  /*abb0*/  IMAD R8, R8, c[0x0][0x3d8], RZ ;  /* 0x0000f60008087a24 */ /* 0x000fc600078e02ff */
[----:B------:R-:W-:Y:S01]  /*abc0*/  SHF.L.U32 R40, R5, 0x1, RZ ;  /* 0x0000000105287819 */ /* 0x000fe200000006ff */
[----:B------:R-:W-:Y:S01]  /*abd0*/  IMAD R3, R13, c[0x0][0x3dc], R8 ;  /* 0x0000f7000d037a24 */ /* 0x000fe200078e0208 */
[----:B-1----:R-:W-:-:S05]  /*abe0*/  MOV R14, R16 ;  /* 0x00000010000e7202 */ /* 0x002fca0000000f00 */
[----:B------:R-:W-:Y:S01]  /*abf0*/  IMAD.WIDE.U32 R20, R9, c[0x0][0x3e0], R14 ;  /* 0x0000f80009147a25 */ /* 0x000fe200078e000e */
[----:B--2---:R1:W-:Y:S03]  /*ac00*/  @!P0 ST.E [R34.64], R4 ;  /* 0x0000000422008985 */ /* 0x0043e6000c101910 */
[----:B------:R-:W-:Y:S01]  /*ac10*/  IMAD.IADD R21, R21, 0x1, R12 ;  /* 0x0000000115157824 */ /* 0x000fe200078e020c */
[----:B---3--:R1:W-:Y:S03]  /*ac20*/  @!P2 ST.E [R32.64], R7 ;  /* 0x000000072000a985 */ /* 0x0083e6000c101910 */
[----:B------:R-:W-:Y:S01]  /*ac30*/  IMAD.WIDE.U32 R38, R13, c[0x0][0x3d8], R20 ;  /* 0x0000f6000d267a25 */ /* 0x000fe200078e0014 */
[----:B------:R1:W2:Y:S03]  /*ac40*/  LDS.128 R28, [R40+0x1080] ;  /* 0x00108000281c7984 */ /* 0x0002a60000000c00 */
[----:B------:R-:W-:Y:S01]  /*ac50*/  IMAD.IADD R3, R39, 0x1, R3 ;  /* 0x0000000127037824 */ /* 0x000fe200078e0203 */
[----:B------:R1:W3:Y:S01]  /*ac60*/  LDS.128 R24, [R40+0x2080] ;  /* 0x0020800028187984 */ /* 0x0002e20000000c00 */
[----:B------:R-:W-:-:S03]  /*ac70*/  LEA R39, P0, R38, c[0x0][0x380], 0x1 ;  /* 0x0000e00026277a11 */ /* 0x000fc600078008ff */
[----:B------:R1:W4:Y:S01]  /*ac80*/  LDS.128 R20, [R40+0x3080] ;  /* 0x0030800028147984 */ /* 0x0003220000000c00 */
[----:B------:R-:W-:Y:S02]  /*ac90*/  LEA.HI.X R38, R38, c[0x0][0x384], R3, 0x1, P0 ;  /* 0x0000e10026267a11 */ /* 0x000fe400000f0c03 */
[----:B------:R-:W-:Y:S01]  /*aca0*/  ISETP.GE.AND P0, PT, R37, R2, PT ;  /* 0x000000022500720c */ /* 0x000fe20003f06270 */
[----:B------:R1:W1:Y:S04]  /*acb0*/  LDS.128 R16, [R40+0x5080] ;  /* 0x0050800028107984 */ /* 0x0002680000000c00 */
[----:B------:R1:W1:Y:S04]  /*acc0*/  LDS.128 R12, [R40+0x6080] ;  /* 0x00608000280c7984 */ /* 0x0002680000000c00 */
[----:B------:R1:W1:Y:S04]  /*acd0*/  LDS.128 R8, [R40+0x7080] ;  /* 0x0070800028087984 */ /* 0x0002680000000c00 */
[----:B------:R1:W1:Y:S04]  /*ace0*/  SHFL.IDX PT, R42, R39, RZ, 0x181f ;  /* 0x00181fff272a7589 */ /* 0x00026800000e0000 */
[----:B------:R1:W1:Y:S01]  /*acf0*/  SHFL.IDX PT, R43, R38, RZ, 0x181f ;  /* 0x00181fff262b7589 */ /* 0x00026200000e0000 */
[----:B------:R-:W-:Y:S05]  /*ad00*/  @P0 BRA `(.L_x_29) ;  /* 0x000000b000000947 */ /* 0x000fea0003800000 */
[----:B-1----:R-:W1:Y:S01]  /*ad10*/  LDS.128 R32, [R40+0x80] ;  /* 0x0000800028207984 */ /* 0x002e620000000c00 */
[----:B------:R-:W-:-:S02]  /*ad20*/  ISETP.GE.AND P0, PT, R36, c[0x0][0x3c8], PT ;  /* 0x0000f20024007a0c */ /* 0x000fc40003f06270 */
[----:B------:R-:W-:Y:S01]  /*ad30*/  ISETP.GE.AND P1, PT, R0, c[0x0][0x3c8], PT ;  /* 0x0000f20000007a0c */ /* 0x000fe20003f26270 */
[----:B------:R-:W5:Y:S10]  /*ad40*/  LDS.128 R4, [R40+0x4080] ;  /* 0x0040800028047984 */ /* 0x000f740000000c00 */
[----:B------:R-:W-:-:S02]  /*ad50*/  @!P0 SHF.R.S32.HI R3, RZ, 0x1f, R36 ;  /* 0x0000001fff038819 */ /* 0x000fc40000011424 */
[----:B------:R-:W-:Y:S02]  /*ad60*/  @!P1 IMAD.WIDE R44, R0, 0x2, R42 ;  /* 0x00000002002c9825 */ /* 0x000fe400078e022a */
[----:B------:R-:W-:-:S04]  /*ad70*/  @!P0 LEA.HI R3, R3, R36, RZ, 0x3 ;  /* 0x0000002403038211 */ /* 0x000fc800078f18ff */
[----:B------:R-:W-:-:S05]  /*ad80*/  @!P0 LOP3.LUT R3, R3, 0xfffffff8, RZ, 0xc0, !PT ;  /* 0xfffffff803038812 */ /* 0x000fca00078ec0ff */
[----:B------:R-:W-:Y:S01]  /*ad90*/  @!P0 IMAD.WIDE R42, R3, 0x2, R42 ;  /* 0x00000002032a8825 */ /* 0x000fe200078e022a */
[----:B-1----:R1:W-:Y:S04]  /*ada0*/  @!P1 ST.E.128 [R44.64], R32 ;  /* 0x000000202c009985 */ /* 0x0023e8000c101d10 */
[----:B-----5:R1:W-:Y:S02]  /*adb0*/  @!P0 ST.E.128 [R42.64], R4 ;  /* 0x000000042a008985 */ /* 0x0203e4000c101d10 */
.L_x_29:
[----:B------:R-:W-:Y:S05]  /*adc0*/  BSYNC B0 ;  /* 0x0000000000007941 */ /* 0x000fea0003800000 */
.L_x_28:
[----:B------:R-:W-:Y:S01]  /*add0*/  IADD3 R3, R37, 0x20, RZ ;  /* 0x0000002025037810 */ /* 0x000fe20007ffe0ff */
[----:B-1----:R1:W4:Y:S01]  /*ade0*/  SHFL.IDX PT, R5, R38, 0x1, 0x181f ;  /* 0x00381f0026057f89 */ /* 0x00232200000e0000 */
[----:B------:R-:W-:Y:S02]  /*adf0*/  BSSY B0, `(.L_x_30) ;  /* 0x000000d000007945 */ /* 0x000fe40003800000 */
[----:B------:R-:W-:Y:S01]  /*ae00*/  ISETP.GE.AND P0, PT, R3, R2, PT ;  /* 0x000000020300720c */ /* 0x000fe20003f06270 */
[----:B------:R1:W3:-:S12]  /*ae10*/  SHFL.IDX PT, R4, R39, 0x1, 0x181f ;  /* 0x00381f0027047f89 */ /* 0x0002d800000e0000 */
[----:B------:R-:W-:Y:S05]  /*ae20*/  @P0 BRA `(.L_x_31) ;  /* 0x0000009000000947 */ /* 0x000fea0003800000 */
[----:B------:R-:W-:Y:S02]  /*ae30*/  ISETP.GE.AND P0, PT, R36, c[0x0][0x3c8], PT ;  /* 0x0000f20024007a0c */ /* 0x000fe40003f06270 */
[----:B------:R-:W-:-:S11]  /*ae40*/  ISETP.GE.AND P1, PT, R0, c[0x0][0x3c8], PT ;  /* 0x0000f20000007a0c */ /* 0x000fd60003f26270 */
[----:B------:R-:W-:Y:S02]  /*ae50*/  @!P0 SHF.R.S32.HI R3, RZ, 0x1f, R36 ;  /* 0x0000001fff038819 */ /* 0x000fe40000011424 */
[----:B---34-:R-:W-:Y:S02]  /*ae60*/  @!P1 IMAD.WIDE R6, R0, 0x2, R4 ;  /* 0x0000000200069825 */ /* 0x018fe400078e0204 */
[----:B------:R-:W-:-:S03]  /*ae70*/  @!P0 LEA.HI R3, R3, R36, RZ, 0x3 ;  /* 0x0000002403038211 */ /* 0x000fc600078f18ff */
[----:B--2---:R2:W-:Y:S01]  /*ae80*/  @!P1 ST.E.128 [R6.64], R28 ;  /* 0x0000001c06009985 */ /* 0x0045e2000c101d10 */
[----:B------:R-:W-:-:S05]  /*ae90*/  @!P0 LOP3.LUT R3, R3, 0xfffffff8, RZ, 0xc0, !PT ;  /* 0xfffffff803038812 */ /* 0x000fca00078ec0ff */
[----:B------:R-:W-:-:S05]  /*aea0*/  @!P0 IMAD.WIDE R4, R3, 0x2, R4 ;  /* 0x0000000203048825 */ /* 0x000fca00078e0204 */
[----:B------:R2:W-:Y:S02]  /*aeb0*/  @!P0 ST.E.128 [R4.64], R16 ;  /* 0x0000001004008985 */ /* 0x0005e4000c101d10 */
.L_x_31:
[----:B------:R-:W-:Y:S05]  /*aec0*/  BSYNC B0 ;  /* 0x0000000000007941 */ /* 0x000fea0003800000 */
.L_x_30:
[----:B------:R-:W-:Y:S01]  /*aed0*/  IADD3 R3, R37, 0x40, RZ ;  /* 0x0000004025037810 */ /* 0x000fe20007ffe0ff */
[----:B--2-4-:R2:W4:Y:S01]  /*aee0*/  SHFL.IDX PT, R5, R38, 0x2, 0x181f ;  /* 0x00581f0026057f89 */ /* 0x01452200000e0000 */
[----:B------:R-:W-:Y:S02]  /*aef0*/  BSSY B0, `(.L_x_32) ;  /* 0x000000d000007945 */ /* 0x000fe40003800000 */
[----:B------:R-:W-:Y:S01]  /*af00*/  ISETP.GE.AND P0, PT, R3, R2, PT ;  /* 0x000000020300720c */ /* 0x000fe20003f06270 */
[----:B---3--:R2:W3:-:S12]  /*af10*/  SHFL.IDX PT, R4, R39, 0x2, 0x181f ;  /* 0x00581f0027047f89 */ /* 0x0084d800000e0000 */
[----:B------:R-:W-:Y:S05]  /*af20*/  @P0 BRA `(.L_x_33) ;  /* 0x0000009000000947 */ /* 0x000fea0003800000 */
[----:B------:R-:W-:Y:S02]  /*af30*/  ISETP.GE.AND P0, PT, R36, c[0x0][0x3c8], PT ;  /* 0x0000f20024007a0c */ /* 0x000fe40003f06270 */
[----:B------:R-:W-:-:S11]  /*af40*/  ISETP.GE.AND P1, PT, R0, c[0x0][0x3c8], PT ;  /* 0x0000f20000007a0c */ /* 0x000fd60003f26270 */
[----:B------:R-:W-:Y:S02]  /*af50*/  @!P0 SHF.R.S32.HI R3, RZ, 0x1f, R36 ;  /* 0x0000001fff038819 */ /* 0x000fe40000011424 */
[----:B---34-:R-:W-:Y:S02]  /*af60*/  @!P1 IMAD.WIDE R6, R0, 0x2, R4 ;  /* 0x0000000200069825 */ /* 0x018fe400078e0204 */
[----:B------:R-:W-:-:S03]  /*af70*/  @!P0 LEA.HI R3, R3, R36, RZ, 0x3 ;  /* 0x0000002403038211 */ /* 0x000fc600078f18ff */
[----:B------:R3:W-:Y:S01]  /*af80*/  @!P1 ST.E.128 [R6.64], R24 ;  /* 0x0000001806009985 */ /* 0x0007e2000c101d10 */
[----:B------:R-:W-:-:S05]  /*af90*/  @!P0 LOP3.LUT R3, R3, 0xfffffff8, RZ, 0xc0, !PT ;  /* 0xfffffff803038812 */ /* 0x000fca00078ec0ff */
[----:B------:R-:W-:-:S05]  /*afa0*/  @!P0 IMAD.WIDE R4, R3, 0x2, R4 ;  /* 0x0000000203048825 */ /* 0x000fca00078e0204 */
[----:B------:R3:W-:Y:S02]  /*afb0*/  @!P0 ST.E.128 [R4.64], R12 ;  /* 0x0000000c04008985 */ /* 0x0007e4000c101d10 */
.L_x_33:
[----:B------:R-:W-:Y:S05]  /*afc0*/  BSYNC B0 ;  /* 0x0000000000007941 */ /* 0x000fea0003800000 */
.L_x_32:
[----:B------:R-:W-:Y:S01]  /*afd0*/  IADD3 R37, R37, 0x60, RZ ;  /* 0x0000006025257810 */ /* 0x000fe20007ffe0ff */
[----:B---34-:R3:W4:Y:S03]  /*afe0*/  SHFL.IDX PT, R5, R38, 0x3, 0x181f ;  /* 0x00781f0026057f89 */ /* 0x01872600000e0000 */
[----:B------:R-:W-:Y:S01]  /*aff0*/  ISETP.GE.AND P0, PT, R37, R2, PT ;  /* 0x000000022500720c */ /* 0x000fe20003f06270 */
[----:B------:R3:W1:-:S12]  /*b000*/  SHFL.IDX PT, R4, R39, 0x3, 0x181f ;  /* 0x00781f0027047f89 */ /* 0x00065800000e0000 */
[----:B------:R-:W-:Y:S05]  /*b010*/  @P0 EXIT ;  /* 0x000000000000094d */ /* 0x000fea0003800000 */
[----:B------:R-:W-:-:S13]  /*b020*/  ISETP.GE.AND P0, PT, R0, c[0x0][0x3c8], PT ;  /* 0x0000f20000007a0c */ /* 0x000fda0003f06270 */
[----:B-1--4-:R-:W-:-:S05]  /*b030*/  @!P0 IMAD.WIDE R2, R0, 0x2, R4 ;  /* 0x0000000200028825 */ /* 0x012fca00078e0204 */
[----:B------:R1:W-:Y:S01]  /*b040*/  @!P0 ST.E.128 [R2.64], R20 ;  /* 0x0000001402008985 */ /* 0x0003e2000c101d10 */
[----:B------:R-:W-:-:S13]  /*b050*/  ISETP.GE.AND P0, PT, R36, c[0x0][0x3c8], PT ;  /* 0x0000f20024007a0c */ /* 0x000fda0003f06270 */
[----:B------:R-:W-:Y:S05]  /*b060*/  @P0 EXIT ;  /* 0x000000000000094d */ /* 0x000fea0003800000 */
[----:B-1----:R-:W-:-:S04]  /*b070*/  SHF.R.S32.HI R3, RZ, 0x1f, R36 ;  /* 0x0000001fff037819 */ /* 0x002fc80000011424 */
[----:B------:R-:W-:-:S04]  /*b080*/  LEA.HI R3, R3, R36, RZ, 0x3 ;  /* 0x0000002403037211 */ /* 0x000fc800078f18ff */
[----:B------:R-:W-:-:S05]  /*b090*/  LOP3.LUT R3, R3, 0xfffffff8, RZ, 0xc0, !PT ;  /* 0xfffffff803037812 */ /* 0x000fca00078ec0ff */
[----:B------:R-:W-:-:S05]  /*b0a0*/  IMAD.WIDE R4, R3, 0x2, R4 ;  /* 0x0000000203047825 */ /* 0x000fca00078e0204 */
[----:B------:R-:W-:Y:S01]  /*b0b0*/  ST.E.128 [R4.64], R8 ;  /* 0x0000000804007985 */ /* 0x000fe2000c101d10 */
[----:B------:R-:W-:Y:S05]  /*b0c0*/  EXIT ;  /* 0x000000000000794d */ /* 0x000fea0003800000 */
.L_x_26:
[----:B------:R-:W-:Y:S01]  /*b0d0*/  ISETP.NE.U32.AND P0, PT, RZ, c[0x0][0x508], PT ;  /* 0x00014200ff007a0c */ /* 0x000fe20003f05070 */
[----:B------:R-:W-:Y:S01]  /*b0e0*/  IMAD.MOV.U32 R7, RZ, RZ, 0x4 ;  /* 0x00000004ff077424 */ /* 0x000fe200078e00ff */
[----:B------:R-:W-:Y:S02]  /*b0f0*/  ISETP.NE.U32.AND P1, PT, RZ, c[0x0][0x500], PT ;  /* 0x00014000ff007a0c */ /* 0x000fe40003f25070 */
[----:B------:R-:W-:Y:S01]  /*b100*/  ISETP.NE.AND.EX P0, PT, RZ, c[0x0][0x50c], PT, P0 ;  /* 0x00014300ff007a0c */ /* 0x000fe20003f05300 */
[----:B------:R-:W-:Y:S01]  /*b110*/  IMAD.WIDE R4, R244, R7, c[0x0][0x500] ;  /* 0x00014000f4047625 */ /* 0x000fe200078e0207 */
[----:B------:R-:W-:-:S03]  /*b120*/  ISETP.NE.AND.EX P1, PT, RZ, c[0x0][0x504], PT, P1 ;  /* 0x00014100ff007a0c */ /* 0x000fc60003f25310 */
[----:B------:R-:W-:-:S08]  /*b130*/  IMAD.MOV.U32 R2, RZ, RZ, c[0x0][0x388] ;  /* 0x0000e200ff027624 */ /* 0x000fd000078e00ff */
[----:B------:R-:W-:Y:S02]  /*b140*/  @P0 IMAD.WIDE R6, R244, R7, c[0x0][0x508] ;  /* 0x00014200f4060625 */ /* 0x000fe400078e0207 */
[----:B------:R-:W2:Y:S04]  /*b150*/  @P1 LDG.E R3, [R4.64] ;  /* 0x0000001004031981 */ /* 0x000ea8000c1e1900 */
[----:B------:R1:W5:Y:S01]  /*b160*/  @P0 LDG.E R2, [R6.64] ;  /* 0x0000001006020981 */ /* 0x000362000c1e1900 */
[----:B------:R-:W-:Y:S02]  /*b170*/  CS2R R12, SRZ ;  /* 0x00000000000c7805 */ /* 0x000fe4000001ff00 */
[--C-:B--2---:R-:W-:Y:S01]  /*b180*/  @P1 SHF.R.S32.HI R13, RZ, 0x1f, R3.reuse ;  /* 0x0000001fff0d1819 */ /* 0x104fe20000011403 */
[----:B------:R-:W-:Y:S01]  /*b190*/  @P1 IMAD.MOV.U32 R12, RZ, RZ, R3 ;  /* 0x000000ffff0c1224 */ /* 0x000fe200078e0003 */
[----:B------:R-:W-:Y:S05]  /*b1a0*/  @P0 BRA `(.L_x_34) ;  /* 0x0000004000000947 */ /* 0x000fea0003800000 */
[----:B-1----:R-:W-:Y:S05]  /*b1b0*/  @!P1 BRA `(.L_x_34) ;  /* 0x0000003000009947 */ /* 0x002fea0003800000 */
[----:B-----5:R-:W2:Y:S04]  /*b1c0*/  LDG.E R2, [R4.64] ;  /* 0x0000001004027981 */ /* 0x020ea8000c1e1900 */
[----:B------:R-:W2:Y:S02]  /*b1d0*/  LDG.E R3, [R4.64+0x4] ;  /* 0x0000041004037981 */ /* 0x000ea4000c1e1900 */
[----:B--2---:R-:W-:-:S02]  /*b1e0*/  IADD3 R2, -R2, R3, RZ ;  /* 0x0000000302027210 */ /* 0x004fc40007ffe1ff */
.L_x_34:
[----:B-1----:R-:W1:Y:S01]  /*b1f0*/  S2R R0, SR_TID.X ;  /* 0x0000000000007919 */ /* 0x002e620000002100 */
[----:B------:R-:W-:Y:S01]  /*b200*/  SHF.R.S32.HI R9, RZ, 0x1f, R244 ;  /* 0x0000001fff097819 */ /* 0x000fe200000114f4 */
[----:B------:R-:W-:Y:S01]  /*b210*/  BSSY B0, `(.L_x_35) ;  /* 0x0000028000007945 */ /* 0x000fe20003800000 */
[----:B------:R-:W-:-:S02]  /*b220*/  SEL R244, R244, RZ, !P1 ;  /* 0x000000fff4f47207 */ /* 0x000fc40004800000 */
[----:B------:R-:W-:Y:S02]  /*b230*/  SEL R9, R9, RZ, !P1 ;  /* 0x000000ff09097207 */ /* 0x000fe40004800000 */
[----:B-1----:R-:W-:-:S13]  /*b240*/  ISETP.GE.AND P0, PT, R0, 0x80, PT ;  /* 0x000000800000780c */ /* 0x002fda0003f06270 */
[----:B------:R-:W-:Y:S05]  /*b250*/  @P0 BRA `(.L_x_36) ;  /* 0x0000023000000947 */ /* 0x000fea0003800000 */
[----:B------:R-:W1:Y:S01]  /*b260*/  S2R R7, SR_CTAID.X ;  /* 0x0000000000077919 */ /* 0x000e620000002500 */
[----:B-----5:R-:W-:Y:S01]  /*b270*/  IMAD R4, R2, c[0x0][0x4e8], RZ ;  /* 0x00013a0002047a24 */ /* 0x020fe200078e02ff */
[----:B-1----:R-:W-:-:S04]  /*b280*/  LEA R7, R7, R0, 0x7 ;  /* 0x0000000007077211 */ /* 0x002fc800078e38ff */
[----:B------:R-:W-:-:S13]  /*b290*/  ISETP.GE.AND P0, PT, R7, R4, PT ;  /* 0x000000040700720c */ /* 0x000fda0003f06270 */
[----:B------:R-:W-:Y:S05]  /*b2a0*/  @P0 BRA `(.L_x_36) ;  /* 0x000001e000000947 */ /* 0x000fea0003800000 */
[----:B------:R-:W1:Y:S01]  /*b2b0*/  S2R R4, SR_CTAID.Y ;  /* 0x0000000000047919 */ /* 0x000e620000002600 */
[----:B------:R-:W-:Y:S01]  /*b2c0*/  MOV R3, c[0x0][0x4e8] ;  /* 0x00013a0000037a02 */ /* 0x000fe20000000f00 */
[----:B------:R-:W-:Y:S01]  /*b2d0*/  IMAD.MOV.U32 R11, RZ, RZ, R13 ;  /* 0x000000ffff0b7224 */ /* 0x000fe200078e000d */
[----:B------:R-:W-:Y:S01]  /*b2e0*/  MOV R10, R12 ;  /* 0x0000000c000a7202 */ /* 0x000fe20000000f00 */
[----:B------:R-:W-:Y:S01]  /*b2f0*/  IMAD.MOV.U32 R6, RZ, RZ, R7 ;  /* 0x000000ffff067224 */ /* 0x000fe200078e0007 */
[----:B------:R-:W-:-:S13]  /*b300*/  ISETP.NE.AND P0, PT, R3, 0x1, PT ;  /* 0x000000010300780c */ /* 0x000fda0003f05270 */
[----:B------:R-:W-:-:S05]  /*b310*/  @P0 IMAD.HI.U32 R5, R7, c[0x0][0x4ec], RZ ;  /* 0x00013b0007050a27 */ /* 0x000fca00078e00ff */
[----:B------:R-:W-:Y:S01]  /*b320*/  @P0 SHF.R.U32.HI R6, RZ, c[0x0][0x4f0], R5 ;  /* 0x00013c00ff060a19 */ /* 0x000fe20000011605 */
[----:B-1----:R-:W-:Y:S01]  /*b330*/  IMAD.WIDE.U32 R10, R4, c[0x0][0x490], R10 ;  /* 0x00012400040a7a25 */ /* 0x002fe200078e000a */
[----:B------:R-:W-:Y:S02]  /*b340*/  SHF.R.S32.HI R3, RZ, 0x1f, R4 ;  /* 0x0000001fff037819 */ /* 0x000fe40000011404 */
[----:B------:R-:W-:-:S03]  /*b350*/  SHF.R.S32.HI R8, RZ, 0x1f, R6 ;  /* 0x0000001fff087819 */ /* 0x000fc60000011406 */
[----:B------:R-:W-:-:S04]  /*b360*/  IMAD R3, R3, c[0x0][0x490], RZ ;  /* 0x0001240003037a24 */ /* 0x000fc800078e02ff */
[----:B------:R-:W-:Y:S01]  /*b370*/  IMAD R3, R4, c[0x0][0x494], R3 ;  /* 0x0001250004037a24 */ /* 0x000fe200078e0203 */
[----:B------:R-:W-:-:S03]  /*b380*/  IADD3 R4, -R6, RZ, RZ ;  /* 0x000000ff06047210 */ /* 0x000fc60007ffe1ff */
[----:B------:R-:W-:Y:S02]  /*b390*/  IMAD.IADD R11, R3, 0x1, R11 ;  /* 0x00000001030b7824 */ /* 0x000fe400078e020b */
[----:B------:R-:W-:Y:S02]  /*b3a0*/  IMAD R3, R9, c[0x0][0x498], RZ ;  /* 0x0001260009037a24 */ /* 0x000fe400078e02ff */
[----:B------:R-:W-:Y:S02]  /*b3b0*/  IMAD R4, R4, c[0x0][0x4e8], R7 ;  /* 0x00013a0004047a24 */ /* 0x000fe400078e0207 */
[----:B------:R-:W-:-:S03]  /*b3c0*/  IMAD.WIDE.U32 R10, R244, c[0x0][0x498], R10 ;  /* 0x00012600f40a7a25 */ /* 0x000fc600078e000a */
[----:B------:R-:W-:Y:S01]  /*b3d0*/  SHF.R.S32.HI R5, RZ, 0x1f, R4 ;  /* 0x0000001fff057819 */ /* 0x000fe20000011404 */
[----:B------:R-:W-:Y:S01]  /*b3e0*/  IMAD R3, R244, c[0x0][0x49c], R3 ;  /* 0x00012700f4037a24 */ /* 0x000fe200078e0203 */
[----:B------:R-:W-:-:S03]  /*b3f0*/  IADD3 R6, P0, R6, R10, RZ ;  /* 0x0000000a06067210 */ /* 0x000fc60007f1e0ff */
[----:B------:R-:W-:Y:S01]  /*b400*/  IMAD R5, R5, c[0x0][0x488], RZ ;  /* 0x0001220005057a24 */ /* 0x000fe200078e02ff */
[----:B------:R-:W-:Y:S02]  /*b410*/  IADD3.X R7, R8, R11, R3, P0, !PT ;  /* 0x0000000b08077210 */ /* 0x000fe400007fe403 */
[----:B------:R-:W-:Y:S01]  /*b420*/  MOV R3, 0xff800000 ;  /* 0xff80000000037802 */ /* 0x000fe20000000f00 */
[C---:B------:R-:W-:Y:S02]  /*b430*/  IMAD R5, R4.reuse, c[0x0][0x48c], R5 ;  /* 0x0001230004057a24 */ /* 0x040fe400078e0205 */
[----:B------:R-:W-:-:S05]  /*b440*/  IMAD.WIDE.U32 R6, R4, c[0x0][0x488], R6 ;  /* 0x0001220004067a25 */ /* 0x000fca00078e0006 */
[----:B------:R-:W-:Y:S02]  /*b450*/  IADD3 R5, R7, R5, RZ ;  /* 0x0000000507057210 */ /* 0x000fe40007ffe0ff */
[----:B------:R-:W-:-:S04]  /*b460*/  LEA R4, P0, R6, c[0x0][0x450], 0x2 ;  /* 0x0001140006047a11 */ /* 0x000fc800078010ff */
[----:B------:R-:W-:-:S05]  /*b470*/  LEA.HI.X R5, R6, c[0x0][0x454], R5, 0x2, P0 ;  /* 0x0001150006057a11 */ /* 0x000fca00000f1405 */
[----:B------:R1:W-:Y:S04]  /*b480*/  STG.E [R4.64], R3 ;  /* 0x0000000304007986 */ /* 0x0003e8000c101910 */
.L_x_36:
[----:B------:R-:W-:Y:S05]  /*b490*/  BSYNC B0 ;  /* 0x0000000000007941 */ /* 0x000fea0003800000 */
.L_x_35:
[----:B------:R-:W2:Y:S01]  /*b4a0*/  S2R R7, SR_CTAID.Y ;  /* 0x0000000000077919 */ /* 0x000ea20000002600 */
[----:B-1----:R-:W-:Y:S01]  /*b4b0*/  SHF.R.S32.HI R3, RZ, 0x1f, R0 ;  /* 0x0000001fff037819 */ /* 0x002fe20000011400 */
[----:B------:R-:W-:Y:S01]  /*b4c0*/  IMAD R5, R13, c[0x0][0x3a0], RZ ;  /* 0x0000e8000d057a24 */ /* 0x000fe200078e02ff */
[----:B------:R-:W-:Y:S01]  /*b4d0*/  BSSY B0, `(.L_x_37) ;  /* 0x0000038000007945 */ /* 0x000fe20003800000 */
[----:B------:R-:W1:Y:S01]  /*b4e0*/  S2R R8, SR_CTAID.X ;  /* 0x0000000000087919 */ /* 0x000e620000002500 */
[----:B------:R-:W-:Y:S01]  /*b4f0*/  LEA.HI R4, R3, R0, RZ, 0x3 ;  /* 0x0000000003047211 */ /* 0x000fe200078f18ff */
[C---:B------:R-:W-:Y:S01]  /*b500*/  IMAD R10, R12.reuse, c[0x0][0x3a4], R5 ;  /* 0x0000e9000c0a7a24 */ /* 0x040fe200078e0205 */
[----:B------:R-:W-:Y:S01]  /*b510*/  MOV R3, c[0x0][0x4e8] ;  /* 0x00013a0000037a02 */ /* 0x000fe20000000f00 */
[----:B------:R-:W-:Y:S01]  /*b520*/  IMAD.WIDE.U32 R12, R12, c[0x0][0x3a0], RZ ;  /* 0x0000e8000c0c7a25 */ /* 0x000fe200078e00ff */
[----:B------:R-:W-:Y:S02]  /*b530*/  LOP3.LUT R5, R4, 0xfffffff8, RZ, 0xc0, !PT ;  /* 0xfffffff804057812 */ /* 0x000fe400078ec0ff */
[----:B------:R-:W-:Y:S01]  /*b540*/  ISETP.NE.AND P0, PT, R3, 0x1, PT ;  /* 0x000000010300780c */ /* 0x000fe20003f05270 */
[----:B------:R-:W-:Y:S01]  /*b550*/  IMAD R9, R9, c[0x0][0x3f0], RZ ;  /* 0x0000fc0009097a24 */ /* 0x000fe200078e02ff */
[----:B------:R-:W-:Y:S01]  /*b560*/  SHF.R.S32.HI R4, RZ, 0x3, R4 ;  /* 0x00000003ff047819 */ /* 0x000fe20000011404 */
[----:B------:R-:W-:Y:S01]  /*b570*/  IMAD.IADD R5, R0, 0x1, -R5 ;  /* 0x0000000100057824 */ /* 0x000fe200078e0a05 */
[----:B------:R-:W-:Y:S01]  /*b580*/  IADD3 R13, R13, R10, RZ ;  /* 0x0000000a0d0d7210 */ /* 0x000fe20007ffe0ff */
[----:B------:R-:W-:-:S02]  /*b590*/  IMAD R9, R244, c[0x0][0x3f4], R9 ;  /* 0x0000fd00f4097a24 */ /* 0x000fc400078e0209 */
[----:B-----5:R-:W-:Y:S01]  /*b5a0*/  IMAD R2, R2, c[0x0][0x4e8], RZ ;  /* 0x00013a0002027a24 */ /* 0x020fe200078e02ff */
[C---:B------:R-:W-:Y:S02]  /*b5b0*/  LEA R3, R5.reuse, R4, 0x5 ;  /* 0x0000000405037211 */ /* 0x040fe400078e28ff */
[----:B------:R-:W-:Y:S02]  /*b5c0*/  SHF.L.U32 R5, R5, 0x3, RZ ;  /* 0x0000000305057819 */ /* 0x000fe400000006ff */
[----:B--2---:R-:W-:Y:S01]  /*b5d0*/  SHF.R.S32.HI R6, RZ, 0x1f, R7 ;  /* 0x0000001fff067819 */ /* 0x004fe20000011407 */
[----:B------:R-:W-:-:S04]  /*b5e0*/  IMAD.WIDE.U32 R12, R7, c[0x0][0x3e8], R12 ;  /* 0x0000fa00070c7a25 */ /* 0x000fc800078e000c */
[----:B------:R-:W-:Y:S02]  /*b5f0*/  IMAD R6, R6, c[0x0][0x3e8], RZ ;  /* 0x0000fa0006067a24 */ /* 0x000fe400078e02ff */
[----:B-1----:R-:W-:Y:S02]  /*b600*/  IMAD R3, R8, 0x80, R3 ;  /* 0x0000008008037824 */ /* 0x002fe400078e0203 */
[----:B------:R-:W-:Y:S02]  /*b610*/  IMAD R6, R7, c[0x0][0x3ec], R6 ;  /* 0x0000fb0007067a24 */ /* 0x000fe400078e0206 */
[----:B------:R-:W-:-:S03]  /*b620*/  @P0 IMAD.HI.U32 R0, R3, c[0x0][0x4ec], RZ ;  /* 0x00013b0003000a27 */ /* 0x000fc600078e00ff */
[----:B------:R-:W-:Y:S02]  /*b630*/  IADD3 R13, R6, R13, RZ ;  /* 0x0000000d060d7210 */ /* 0x000fe40007ffe0ff */
[----:B------:R-:W-:Y:S02]  /*b640*/  MOV R6, R3 ;  /* 0x0000000300067202 */ /* 0x000fe40000000f00 */
[----:B------:R-:W-:Y:S01]  /*b650*/  @P0 SHF.R.U32.HI R6, RZ, c[0x0][0x4f0], R0 ;  /* 0x00013c00ff060a19 */ /* 0x000fe20000011600 */
[----:B------:R-:W-:-:S03]  /*b660*/  IMAD.WIDE.U32 R12, R244, c[0x0][0x3f0], R12 ;  /* 0x0000fc00f40c7a25 */ /* 0x000fc600078e000c */
[--C-:B------:R-:W-:Y:S01]  /*b670*/  SHF.R.S32.HI R7, RZ, 0x1f, R6.reuse ;  /* 0x0000001fff077819 */ /* 0x100fe20000011406 */
[----:B------:R-:W-:Y:S01]  /*b680*/  IMAD.MOV R0, RZ, RZ, -R6 ;  /* 0x000000ffff007224 */ /* 0x000fe200078e0a06 */
[----:B------:R-:W-:Y:S02]  /*b690*/  IADD3 R13, R13, R9, RZ ;  /* 0x000000090d0d7210 */ /* 0x000fe40007ffe0ff */
[----:B------:R-:W-:Y:S01]  /*b6a0*/  LEA R9, R8, R4, 0x7 ;  /* 0x0000000408097211 */ /* 0x000fe200078e38ff */
[----:B------:R-:W-:Y:S01]  /*b6b0*/  IMAD R7, R7, c[0x0][0x3e0], RZ ;  /* 0x0000f80007077a24 */ /* 0x000fe200078e02ff */
[----:B------:R-:W-:Y:S01]  /*b6c0*/  IADD3 R4, R5, 0x40, RZ ;  /* 0x0000004005047810 */ /* 0x000fe20007ffe0ff */
[----:B------:R-:W-:Y:S02]  /*b6d0*/  IMAD R0, R0, c[0x0][0x4e8], R3 ;  /* 0x00013a0000007a24 */ /* 0x000fe400078e0203 */
[----:B------:R-:W-:-:S03]  /*b6e0*/  IMAD.WIDE.U32 R12, R6, c[0x0][0x3e0], R12 ;  /* 0x0000f800060c7a25 */ /* 0x000fc600078e000c */
[----:B------:R-:W-:Y:S01]  /*b6f0*/  SHF.R.S32.HI R3, RZ, 0x1f, R0 ;  /* 0x0000001fff037819 */ /* 0x000fe20000011400 */
[----:B------:R-:W-:-:S04]  /*b700*/  IMAD R7, R6, c[0x0][0x3e4], R7 ;  /* 0x0000f90006077a24 */ /* 0x000fc800078e0207 */
[----:B------:R-:W-:Y:S01]  /*b710*/  IMAD R3, R3, c[0x0][0x3d8], RZ ;  /* 0x0000f60003037a24 */ /* 0x000fe200078e02ff */
[----:B------:R-:W-:-:S03]  /*b720*/  IADD3 R13, R13, R7, RZ ;  /* 0x000000070d0d7210 */ /* 0x000fc60007ffe0ff */
[C---:B------:R-:W-:Y:S02]  /*b730*/  IMAD R3, R0.reuse, c[0x0][0x3dc], R3 ;  /* 0x0000f70000037a24 */ /* 0x040fe400078e0203 */
[----:B------:R-:W-:-:S04]  /*b740*/  IMAD.WIDE.U32 R12, R0, c[0x0][0x3d8], R12 ;  /* 0x0000f600000c7a25 */ /* 0x000fc800078e000c */
[----:B------:R-:W-:Y:S01]  /*b750*/  IMAD.IADD R7, R13, 0x1, R3 ;  /* 0x000000010d077824 */ /* 0x000fe200078e0203 */
[----:B------:R-:W-:-:S04]  /*b760*/  LEA R3, P0, R12, c[0x0][0x380], 0x1 ;  /* 0x0000e0000c037a11 */ /* 0x000fc800078008ff */
[----:B------:R-:W-:Y:S01]  /*b770*/  LEA.HI.X R0, R12, c[0x0][0x384], R7, 0x1, P0 ;  /* 0x0000e1000c007a11 */ /* 0x000fe200000f0c07 */
[----:B------:R1:W2:Y:S01]  /*b780*/  SHFL.IDX PT, R6, R3, RZ, 0x181f ;  /* 0x00181fff03067589 */ /* 0x0002a200000e0000 */
[----:B------:R-:W-:-:S03]  /*b790*/  ISETP.GE.AND P0, PT, R9, R2, PT ;  /* 0x000000020900720c */ /* 0x000fc60003f06270 */
[----:B------:R1:W3:Y:S10]  /*b7a0*/  SHFL.IDX PT, R7, R0, RZ, 0x181f ;  /* 0x00181fff00077589 */ /* 0x0002f400000e0000 */
[----:B------:R-:W-:Y:S05]  /*b7b0*/  @P0 BRA `(.L_x_38) ;  /* 0x0000009000000947 */ /* 0x000fea0003800000 */
[----:B------:R-:W-:Y:S02]  /*b7c0*/  ISETP.GE.AND P0, PT, R4, c[0x0][0x3c8], PT ;  /* 0x0000f20004007a0c */ /* 0x000fe40003f06270 */
[----:B------:R-:W-:-:S11]  /*b7d0*/  ISETP.GE.AND P1, PT, R5, c[0x0][0x3c8], PT ;  /* 0x0000f20005007a0c */ /* 0x000fd60003f26270 */
[----:B------:R-:W-:Y:S02]  /*b7e0*/  @!P0 SHF.R.S32.HI R11, RZ, 0x1f, R4 ;  /* 0x0000001fff0b8819 */ /* 0x000fe40000011404 */
[----:B--23--:R-:W-:Y:S02]  /*b7f0*/  @!P1 IMAD.WIDE R12, R5, 0x2, R6 ;  /* 0x00000002050c9825 */ /* 0x00cfe400078e0206 */
[----:B------:R-:W-:-:S03]  /*b800*/  @!P0 LEA.HI R11, R11, R4, RZ, 0x3 ;  /* 0x000000040b0b8211 */ /* 0x000fc600078f18ff */
[----:B------:R2:W-:Y:S01]  /*b810*/  @!P1 ST.E.128 [R12.64], RZ ;  /* 0x000000ff0c009985 */ /* 0x0005e2000c101d10 */
[----:B------:R-:W-:-:S05]  /*b820*/  @!P0 LOP3.LUT R11, R11, 0xfffffff8, RZ, 0xc0, !PT ;  /* 0xfffffff80b0b8812 */ /* 0x000fca00078ec0ff */
[----:B------:R-:W-:-:S05]  /*b830*/  @!P0 IMAD.WIDE R6, R11, 0x2, R6 ;  /* 0x000000020b068825 */ /* 0x000fca00078e0206 */
[----:B------:R2:W-:Y:S02]  /*b840*/  @!P0 ST.E.128 [R6.64], RZ ;  /* 0x000000ff06008985 */ /* 0x0005e4000c101d10 */
.L_x_38:
[----:B------:R-:W-:Y:S05]  /*b850*/  BSYNC B0 ;  /* 0x0000000000007941 */ /* 0x000fea0003800000 */
.L_x_37:
[----:B--23--:R-:W-:Y:S01]  /*b860*/  IADD3 R7, R9, 0x20, RZ ;  /* 0x0000002009077810 */ /* 0x00cfe20007ffe0ff */
[----:B------:R2:W3:Y:S01]  /*b870*/  SHFL.IDX PT, R11, R0, 0x1, 0x181f ;  /* 0x00381f00000b7f89 */ /* 0x0004e200000e0000 */
[----:B------:R-:W-:Y:S02]  /*b880*/  BSSY B0, `(.L_x_39) ;  /* 0x000000d000007945 */ /* 0x000fe40003800000 */
[----:B------:R-:W-:Y:S01]  /*b890*/  ISETP.GE.AND P0, PT, R7, R2, PT ;  /* 0x000000020700720c */ /* 0x000fe20003f06270 */
[----:B------:R2:W4:-:S12]  /*b8a0*/  SHFL.IDX PT, R10, R3, 0x1, 0x181f ;  /* 0x00381f00030a7f89 */ /* 0x00051800000e0000 */
[----:B------:R-:W-:Y:S05]  /*b8b0*/  @P0 BRA `(.L_x_40) ;  /* 0x0000009000000947 */ /* 0x000fea0003800000 */
[----:B------:R-:W-:Y:S02]  /*b8c0*/  ISETP.GE.AND P0, PT, R4, c[0x0][0x3c8], PT ;  /* 0x0000f20004007a0c */ /* 0x000fe40003f06270 */
[----:B------:R-:W-:-:S11]  /*b8d0*/  ISETP.GE.AND P1, PT, R5, c[0x0][0x3c8], PT ;  /* 0x0000f20005007a0c */ /* 0x000fd60003f26270 */
[----:B------:R-:W-:Y:S02]  /*b8e0*/  @!P0 SHF.R.S32.HI R7, RZ, 0x1f, R4 ;  /* 0x0000001fff078819 */ /* 0x000fe40000011404 */
[----:B---34-:R-:W-:Y:S02]  /*b8f0*/  @!P1 IMAD.WIDE R12, R5, 0x2, R10 ;  /* 0x00000002050c9825 */ /* 0x018fe400078e020a */
[----:B------:R-:W-:-:S03]  /*b900*/  @!P0 LEA.HI R6, R7, R4, RZ, 0x3 ;  /* 0x0000000407068211 */ /* 0x000fc600078f18ff */
[----:B------:R3:W-:Y:S01]  /*b910*/  @!P1 ST.E.128 [R12.64], RZ ;  /* 0x000000ff0c009985 */ /* 0x0007e2000c101d10 */
[----:B------:R-:W-:-:S05]  /*b920*/  @!P0 LOP3.LUT R6, R6, 0xfffffff8, RZ, 0xc0, !PT ;  /* 0xfffffff806068812 */ /* 0x000fca00078ec0ff */
[----:B------:R-:W-:-:S05]  /*b930*/  @!P0 IMAD.WIDE R6, R6, 0x2, R10 ;  /* 0x0000000206068825 */ /* 0x000fca00078e020a */
[----:B------:R3:W-:Y:S02]  /*b940*/  @!P0 ST.E.128 [R6.64], RZ ;  /* 0x000000ff06008985 */ /* 0x0007e4000c101d10 */
.L_x_40:
[----:B------:R-:W-:Y:S05]  /*b950*/  BSYNC B0 ;  /* 0x0000000000007941 */ /* 0x000fea0003800000 */
.L_x_39:
[----:B---3--:R-:W-:Y:S01]  /*b960*/  IADD3 R7, R9, 0x40, RZ ;  /* 0x0000004009077810 */ /* 0x008fe20007ffe0ff */
[----:B------:R3:W1:Y:S01]  /*b970*/  SHFL.IDX PT, R11, R0, 0x2, 0x181f ;  /* 0x00581f00000b7f89 */ /* 0x00066200000e0000 */
[----:B------:R-:W-:Y:S02]  /*b980*/  BSSY B0, `(.L_x_41) ;  /* 0x000000d000007945 */ /* 0x000fe40003800000 */
[----:B------:R-:W-:Y:S01]  /*b990*/  ISETP.GE.AND P0, PT, R7, R2, PT ;  /* 0x000000020700720c */ /* 0x000fe20003f06270 */
[----:B----4-:R3:W4:-:S12]  /*b9a0*/  SHFL.IDX PT, R10, R3, 0x2, 0x181f ;  /* 0x00581f00030a7f89 */ /* 0x01071800000e0000 */
[----:B------:R-:W-:Y:S05]  /*b9b0*/  @P0 BRA `(.L_x_42) ;  /* 0x0000009000000947 */ /* 0x000fea0003800000 */
[----:B------:R-:W-:Y:S02]  /*b9c0*/  ISETP.GE.AND P0, PT, R4, c[0x0][0x3c8], PT ;  /* 0x0000f20004007a0c */ /* 0x000fe40003f06270 */
[----:B------:R-:W-:-:S11]  /*b9d0*/  ISETP.GE.AND P1, PT, R5, c[0x0][0x3c8], PT ;  /* 0x0000f20005007a0c */ /* 0x000fd60003f26270 */
[----:B------:R-:W-:Y:S02]  /*b9e0*/  @!P0 SHF.R.S32.HI R7, RZ, 0x1f, R4 ;  /* 0x0000001fff078819 */ /* 0x000fe40000011404 */
[----:B-1--4-:R-:W-:Y:S02]  /*b9f0*/  @!P1 IMAD.WIDE R12, R5, 0x2, R10 ;  /* 0x00000002050c9825 */ /* 0x012fe400078e020a */
[----:B------:R-:W-:-:S03]  /*ba00*/  @!P0 LEA.HI R6, R7, R4, RZ, 0x3 ;  /* 0x0000000407068211 */ /* 0x000fc600078f18ff */
[----:B------:R1:W-:Y:S01]  /*ba10*/  @!P1 ST.E.128 [R12.64], RZ ;  /* 0x000000ff0c009985 */ /* 0x0003e2000c101d10 */
[----:B------:R-:W-:-:S05]  /*ba20*/  @!P0 LOP3.LUT R6, R6, 0xfffffff8, RZ, 0xc0, !PT ;  /* 0xfffffff806068812 */ /* 0x000fca00078ec0ff */
[----:B------:R-:W-:-:S05]  /*ba30*/  @!P0 IMAD.WIDE R6, R6, 0x2, R10 ;  /* 0x0000000206068825 */ /* 0x000fca00078e020a */
[----:B------:R1:W-:Y:S02]  /*ba40*/  @!P0 ST.E.128 [R6.64], RZ ;  /* 0x000000ff06008985 */ /* 0x0003e4000c101d10 */
.L_x_42:
[----:B------:R-:W-:Y:S05]  /*ba50*/  BSYNC B0 ;  /* 0x0000000000007941 */ /* 0x000fea0003800000 */
.L_x_41:
[----:B------:R-:W-:Y:S01]  /*ba60*/  IADD3 R9, R9, 0x60, RZ ;  /* 0x0000006009097810 */ /* 0x000fe20007ffe0ff */
[----:B-1----:R1:W2:Y:S03]  /*ba70*/  SHFL.IDX PT, R7, R0, 0x3, 0x181f ;  /* 0x00781f0000077f89 */ /* 0x0022a600000e0000 */
[----:B------:R-:W-:Y:S01]  /*ba80*/  ISETP.GE.AND P0, PT, R9, R2, PT ;  /* 0x000000020900720c */ /* 0x000fe20003f06270 */
[----:B------:R1:W3:-:S12]  /*ba90*/  SHFL.IDX PT, R6, R3, 0x3, 0x181f ;  /* 0x00781f0003067f89 */ /* 0x0002d800000e0000 */
[----:B------:R-:W-:Y:S05]  /*baa0*/  @P0 EXIT ;  /* 0x000000000000094d */ /* 0x000fea0003800000 */
[----:B------:R-:W-:-:S13]  /*bab0*/  ISETP.GE.AND P0, PT, R5, c[0x0][0x3c8], PT ;  /* 0x0000f20005007a0c */ /* 0x000fda0003f06270 */
[----:B-123--:R-:W-:-:S05]  /*bac0*/  @!P0 IMAD.WIDE R2, R5, 0x2, R6 ;  /* 0x0000000205028825 */ /* 0x00efca00078e0206 */
[----:B------:R1:W-:Y:S01]  /*bad0*/  @!P0 ST.E.128 [R2.64], RZ ;  /* 0x000000ff02008985 */ /* 0x0003e2000c101d10 */
[----:B------:R-:W-:-:S13]  /*bae0*/  ISETP.GE.AND P0, PT, R4, c[0x0][0x3c8], PT ;  /* 0x0000f20004007a0c */ /* 0x000fda0003f06270 */
[----:B------:R-:W-:Y:S05]  /*baf0*/  @P0 EXIT ;  /* 0x000000000000094d */ /* 0x000fea0003800000 */
[----:B-1----:R-:W-:-:S04]  /*bb00*/  SHF.R.S32.HI R3, RZ, 0x1f, R4 ;  /* 0x0000001fff037819 */ /* 0x002fc80000011404 */
[----:B------:R-:W-:-:S04]  /*bb10*/  LEA.HI R3, R3, R4, RZ, 0x3 ;  /* 0x0000000403037211 */ /* 0x000fc800078f18ff */
[----:B------:R-:W-:-:S05]  /*bb20*/  LOP3.LUT R3, R3, 0xfffffff8, RZ, 0xc0, !PT ;  /* 0xfffffff803037812 */ /* 0x000fca00078ec0ff */
[----:B------:R-:W-:-:S05]  /*bb30*/  IMAD.WIDE R6, R3, 0x2, R6 ;  /* 0x0000000203067825 */ /* 0x000fca00078e0206 */
[----:B------:R-:W-:Y:S01]  /*bb40*/  ST.E.128 [R6.64], RZ ;  /* 0x000000ff06007985 */ /* 0x000fe2000c101d10 */
[----:B------:R-:W-:Y:S05]  /*bb50*/  EXIT ;  /* 0x000000000000794d */ /* 0x000fea0003800000 */
.L_x_43:
        /* <DEDUP_REMOVED lines=10> */
.L_x_1713:


//--------------------- .text._ZN7cutlass13device_kernelIN5flash19enable_sm80_to_sm89INS1_16FlashAttnFwdSm80INS1_25CollectiveMainloopFwdSm80ILi8ELi1ELb1EN4cute5tupleIJNS5_1CILi128EEES8_S8_EEELi128ENS_6half_tEfNS_4arch4Sm80ELb0ELb0ELb1ELb1ELb0ELb1ELb1ELb0EEENS1_21CollectiveEpilogueFwdIS9_NS6_IJNS7_ILi1EEESF_SF_EEESA_SC_Li256ELb1ELb1ELb0ELb0EEENS1_19SingleTileSchedulerILb1ELb0ELb1ELi128EEEEEEEEEvNT_6ParamsE --------------------------
	.section	.text._ZN7cutlass13device_kernelIN5flash19enable_sm80_to_sm89INS1_16FlashAttnFwdSm80INS1_25CollectiveMainloopFwdSm80ILi8ELi1ELb1EN4cute5tupleIJNS5_1CILi128EEES8_S8_EEELi128ENS_6half_tEfNS_4arch4Sm80ELb0ELb0ELb1ELb1ELb0ELb1ELb1ELb0EEENS1_21CollectiveEpilogueFwdIS9_NS6_IJNS7_ILi1EEESF_SF_EEESA_SC_Li256ELb1ELb1ELb0ELb0EEENS1_19SingleTileSchedulerILb1ELb0ELb1ELi128EEEEEEEEEvNT_6ParamsE,"ax",@progbits
	.sectioninfo	@"SHI_REGISTERS=255"
	.align	128
.text._ZN7cutlass13device_kernelIN5flash19enable_sm80_to_sm89INS1_16FlashAttnFwdSm80INS1_25CollectiveMainloopFwdSm80ILi8ELi1ELb1EN4cute5tupleIJNS5_1CILi128EEES8_S8_EEELi128ENS_6half_tEfNS_4arch4Sm80ELb0ELb0ELb1ELb1ELb0ELb1ELb1ELb0EEENS1_21CollectiveEpilogueFwdIS9_NS6_IJNS7_ILi1EEESF_SF_EEESA_SC_Li256ELb1ELb1ELb0ELb0EEENS1_19SingleTileSchedulerILb1ELb0ELb1ELi128EEEEEEEEEvNT_6ParamsE:
        .type           _ZN7cutlass13device_kernelIN5flash19enable_sm80_to_sm89INS1_16FlashAttnFwdSm80INS1_25CollectiveMainloopFwdSm80ILi8ELi1ELb1EN4cute5tupleIJNS5_1CILi128EEES8_S8_EEELi128ENS_6half_tEfNS_4arch4Sm80ELb0ELb0ELb1ELb1ELb0ELb1ELb1ELb0EEENS1_21CollectiveEpilogueFwdIS9_NS6_IJNS7_ILi1EEESF_SF_EEESA_SC_Li256ELb1ELb1ELb0ELb0EEENS1_19SingleTileSchedulerILb1ELb0ELb1ELi128EEEEEEEEEvNT_6ParamsE,@function
        .size           _ZN7cutlass13device_kernelIN5flash19enable_sm80_to_sm89INS1_16FlashAttnFwdSm80INS1_25CollectiveMainloopFwdSm80ILi8ELi1ELb1EN4cute5tupleIJNS5_1CILi128EEES8_S8_EEELi128ENS_6half_tEfNS_4arch4Sm80ELb0ELb0ELb1ELb1ELb0ELb1ELb1ELb0EEENS1_21CollectiveEpilogueFwdIS9_NS6_IJNS7_ILi1EEESF_SF_EEESA_SC_Li256ELb1ELb1ELb0ELb0EEENS1_19SingleTileSchedulerILb1ELb0ELb1ELi128EEEEEEEEEvNT_6ParamsE,(.L_x_1714 - _ZN7cutlass13device_kernelIN5flash19enable_sm80_to_sm89INS1_16FlashAttnFwdSm80INS1_25CollectiveMainloopFwdSm80ILi8ELi1ELb1EN4cute5tupleIJNS5_1CILi128EEES8_S8_EEELi128ENS_6half_tEfNS_4arch4Sm80ELb0ELb0ELb1ELb1ELb0ELb1ELb1ELb0EEENS1_21CollectiveEpilogueFwdIS9_NS6_IJNS7_ILi1EEESF_SF_EEESA_SC_Li256ELb1ELb1ELb0ELb0EEENS1_19SingleTileSchedulerILb1ELb0ELb1ELi128EEEEEEEEEvNT_6ParamsE)
        .other          _ZN7cutlass13device_kernelIN5flash19enable_sm80_to_sm89INS1_16FlashAttnFwdSm80INS1_25CollectiveMainloopFwdSm80ILi8ELi1ELb1EN4cute5tupleIJNS5_1CILi128EEES8_S8_EEELi128ENS_6half_tEfNS_4arch4Sm80ELb0ELb0ELb1ELb1ELb0ELb1ELb1ELb0EEENS1_21CollectiveEpilogueFwdIS9_NS6_IJNS7_ILi1EEESF_SF_EEESA_SC_Li256ELb1ELb1ELb0ELb0EEENS1_19SingleTileSchedulerILb1ELb0ELb1ELi128EEEEEEEEEvNT_6ParamsE,@"STO_CUDA_ENTRY STV_DEFAULT"
_ZN7cutlass13device_kernelIN5flash19enable_sm80_to_sm89INS1_16FlashAttnFwdSm80INS1_25CollectiveMainloopFwdSm80ILi8ELi1ELb1EN4cute5tupleIJNS5_1CILi128EEES8_S8_EEELi128ENS_6half_tEfNS_4arch4Sm80ELb0ELb0ELb1ELb1ELb0ELb1ELb1ELb0EEENS1_21CollectiveEpilogueFwdIS9_NS6_IJNS7_ILi1EEESF_SF_EEESA_SC_Li256ELb1ELb1ELb0ELb0EEENS1_19SingleTileSchedulerILb1ELb0ELb1ELi128EEEEEEEEEvNT_6ParamsE:
        /* <DEDUP_REMOVED lines=17> */
.L_x_45:
        /* <DEDUP_REMOVED lines=8> */
.L_x_47:
[----:B------:R-:W-:-:S05]  /*0190*/  MOV R0, c[0x0][0x54c] ;  /* 0x0001530000007a02 */ /* 0x000fca0000000f00 */
.L_x_46:
[----:B-----5:R-:W-:Y:S01]  /*01a0*/  IMAD R0, R0, c[0x0][0x548], RZ ;  /* 0x0001520000007a24 */ /* 0x020fe200078e02ff */
[----:B-1----:R-:W-:-:S04]  /*01b0*/  SHF.L.U32 R2, R212, 0x7, RZ ;  /* 0x00000007d4027819 */ /* 0x002fc800000006ff */
[----:B------:R-:W-:-:S04]  /*01c0*/  ISETP.GE.AND P0, PT, R2, R0, PT ;  /* 0x000000000200720c */ /* 0x000fc80003f06270 */
[----:B------:R-:W-:-:S05]  /*01d0*/  SEL R0, R5, 0xffffffff, !P0 ;  /* 0xffffffff05007807 */ /* 0x000fca0004000000 */
[----:B------:R1:W-:Y:S01]  /*01e0*/  STL [R1+0x40], R0 ;  /* 0x0000400001007387 */ /* 0x0003e20000100800 */
[----:B------:R-:W-:Y:S05]  /*01f0*/  BRA `(.L_x_48) ;  /* 0x0000013000007947 */ /* 0x000fea0003800000 */
.L_x_44:
[----:B---3--:R-:W-:-:S04]  /*0200*/  ISETP.NE.U32.AND P0, PT, RZ, c[0x0][0x568], PT ;  /* 0x00015a00ff007a0c */ /* 0x008fc80003f05070 */
[----:B------:R-:W-:-:S13]  /*0210*/  ISETP.NE.AND.EX P0, PT, RZ, c[0x0][0x56c], PT, P0 ;  /* 0x00015b00ff007a0c */ /* 0x000fda0003f05300 */
[----:B------:R-:W-:Y:S05]  /*0220*/  @!P0 BRA `(.L_x_49) ;  /* 0x0000002000008947 */ /* 0x000fea0003800000 */
[----:B------:R1:W5:Y:S01]  /*0230*/  LDG.E R0, [R2.64] ;  /* 0x0000000802007981 */ /* 0x000362000c1e1900 */
[----:B------:R-:W-:Y:S05]  /*0240*/  BRA `(.L_x_50) ;  /* 0x0000009000007947 */ /* 0x000fea0003800000 */
.L_x_49:
        /* <DEDUP_REMOVED lines=8> */
.L_x_51:
[----:B------:R-:W-:-:S05]  /*02d0*/  MOV R0, c[0x0][0x54c] ;  /* 0x0001530000007a02 */ /* 0x000fca0000000f00 */
.L_x_50:
[----:B-----5:R-:W-:Y:S01]  /*02e0*/  IMAD R0, R0, c[0x0][0x548], RZ ;  /* 0x0001520000007a24 */ /* 0x020fe200078e02ff */
[----:B-1----:R-:W-:-:S04]  /*02f0*/  SHF.L.U32 R2, R212, 0x7, RZ ;  /* 0x00000007d4027819 */ /* 0x002fc800000006ff */
[----:B------:R-:W-:-:S04]  /*0300*/  ISETP.GE.AND P0, PT, R2, R0, PT ;  /* 0x000000000200720c */ /* 0x000fc80003f06270 */
[----:B------:R-:W-:-:S05]  /*0310*/  SEL R0, R5, 0xffffffff, !P0 ;  /* 0xffffffff05007807 */ /* 0x000fca0004000000 */
[----:B------:R1:W-:Y:S04]  /*0320*/  STL [R1+0x40], R0 ;  /* 0x0000400001007387 */ /* 0x0003e80000100800 */
.L_x_48:
[----:B------:R-:W2:Y:S02]  /*0330*/  LDL R18, [R1+0x40] ;  /* 0x0000400001127983 */ /* 0x000ea40000100800 */
[----:B--2---:R-:W-:-:S13]  /*0340*/  ISETP.GE.AND P0, PT, R18, RZ, PT ;  /* 0x000000ff1200720c */ /* 0x004fda0003f06270 */
[----:B------:R-:W-:Y:S05]  /*0350*/  @!P0 EXIT ;  /* 0x000000000000894d */ /* 0x000fea0003800000 */
[----:B------:R-:W-:Y:S01]  /*0360*/  ISETP.NE.U32.AND P0, PT, RZ, c[0x0][0x370], PT ;  /* 0x0000dc00ff007a0c */ /* 0x000fe20003f05070 */
[----:B------:R-:W-:Y:S01]  /*0370*/  IMAD.MOV.U32 R179, RZ, RZ, RZ ;  /* 0x000000ffffb37224 */ /* 0x000fe200078e00ff */
[----:B------:R-:W-:Y:S01]  /*0380*/  ISETP.NE.U32.AND P1, PT, RZ, c[0x0][0x360], PT ;  /* 0x0000d800ff007a0c */ /* 0x000fe20003f25070 */
[----:B------:R-:W-:Y:S01]  /*0390*/  IMAD.MOV.U32 R171, RZ, RZ, RZ ;  /* 0x000000ffffab7224 */ /* 0x000fe200078e00ff */
[----:B------:R-:W-:Y:S01]  /*03a0*/  ISETP.NE.AND.EX P2, PT, RZ, c[0x0][0x374], PT, P0 ;  /* 0x0000dd00ff007a0c */ /* 0x000fe20003f45300 */
[----:B------:R-:W-:Y:S01]  /*03b0*/  IMAD.MOV.U32 R12, RZ, RZ, RZ ;  /* 0x000000ffff0c7224 */ /* 0x000fe200078e00ff */
[----:B------:R-:W-:Y:S01]  /*03c0*/  ISETP.NE.AND.EX P0, PT, RZ, c[0x0][0x364], PT, P1 ;  /* 0x0000d900ff007a0c */ /* 0x000fe20003f05310 */
[CC--:B------:R-:W-:Y:S01]  /*03d0*/  IMAD.WIDE R6, R18.reuse, R13.reuse, c[0x0][0x348] ;  /* 0x0000d20012067625 */ /* 0x0c0fe200078e020d */
[----:B------:R-:W-:Y:S02]  /*03e0*/  ISETP.NE.U32.AND P1, PT, RZ, c[0x0][0x348], PT ;  /* 0x0000d200ff007a0c */ /* 0x000fe40003f25070 */
[----:B------:R-:W-:Y:S01]  /*03f0*/  ISETP.NE.U32.AND P5, PT, RZ, c[0x0][0x350], PT ;  /* 0x0000d400ff007a0c */ /* 0x000fe20003fa5070 */
[----:B------:R-:W-:Y:S01]  /*0400*/  IMAD.WIDE R4, R18, R13, c[0x0][0x350] ;  /* 0x0000d40012047625 */ /* 0x000fe200078e020d */
[----:B------:R-:W-:-:S02]  /*0410*/  ISETP.NE.U32.AND P3, PT, RZ, c[0x0][0x358], PT ;  /* 0x0000d600ff007a0c */ /* 0x000fc40003f65070 */
[----:B------:R-:W-:Y:S01]  /*0420*/  ISETP.NE.AND.EX P1, PT, RZ, c[0x0][0x34c], PT, P1 ;  /* 0x0000d300ff007a0c */ /* 0x000fe20003f25310 */
[CC--:B------:R-:W-:Y:S01]  /*0430*/  IMAD.WIDE R2, R18.reuse, R13.reuse, c[0x0][0x358] ;  /* 0x0000d60012027625 */ /* 0x0c0fe200078e020d */
[----:B------:R-:W-:Y:S02]  /*0440*/  ISETP.NE.AND.EX P5, PT, RZ, c[0x0][0x354], PT, P5 ;  /* 0x0000d500ff007a0c */ /* 0x000fe40003fa5350 */
[----:B------:R-:W-:Y:S01]  /*0450*/  ISETP.NE.AND.EX P3, PT, RZ, c[0x0][0x35c], PT, P3 ;  /* 0x0000d700ff007a0c */ /* 0x000fe20003f65330 */
[CC--:B------:R-:W-:Y:S01]  /*0460*/  @P2 IMAD.WIDE R10, R18.reuse, R13.reuse, c[0x0][0x370] ;  /* 0x0000dc00120a2625 */ /* 0x0c0fe200078e020d */
[----:B------:R-:W-:Y:S01]  /*0470*/  MOV R182, RZ ;  /* 0x000000ff00b67202 */ /* 0x000fe20000000f00 */
[----:B------:R-:W2:Y:S02]  /*0480*/  S2R R26, SR_CTAID.Y ;  /* 0x00000000001a7919 */ /* 0x000ea40000002600 */
[----:B------:R-:W-:Y:S02]  /*0490*/  IMAD.MOV.U32 R183, RZ, RZ, c[0x0][0x168] ;  /* 0x00005a00ffb77624 */ /* 0x000fe400078e00ff */
[----:B------:R3:W5:Y:S01]  /*04a0*/  @P2 LDG.E R179, [R10.64] ;  /* 0x000000080ab32981 */ /* 0x000762000c1e1900 */
[----:B------:R-:W-:-:S03]  /*04b0*/  @P0 IMAD.WIDE R8, R18, R13, c[0x0][0x360] ;  /* 0x0000d80012080625 */ /* 0x000fc600078e020d */
[----:B------:R3:W5:Y:S04]  /*04c0*/  @P1 LDG.E R171, [R6.64] ;  /* 0x0000000806ab1981 */ /* 0x000768000c1e1900 */
[----:B------:R3:W5:Y:S04]  /*04d0*/  @P5 LDG.E R182, [R4.64] ;  /* 0x0000000804b65981 */ /* 0x000768000c1e1900 */
[----:B------:R3:W5:Y:S01]  /*04e0*/  @P3 LDG.E R12, [R2.64] ;  /* 0x00000008020c3981 */ /* 0x000762000c1e1900 */
[----:B------:R-:W-:-:S03]  /*04f0*/  MOV R127, c[0x0][0x228] ;  /* 0x00008a00007f7a02 */ /* 0x000fc60000000f00 */
[----:B------:R4:W5:Y:S01]  /*0500*/  @P0 LDG.E R183, [R8.64] ;  /* 0x0000000808b70981 */ /* 0x000962000c1e1900 */
[----:B--2---:R-:W-:Y:S01]  /*0510*/  SHF.R.S32.HI R215, RZ, 0x1f, R26 ;  /* 0x0000001fffd77819 */ /* 0x004fe2000001141a */
[----:B----4-:R-:W-:Y:S01]  /*0520*/  IMAD.MOV.U32 R8, RZ, RZ, c[0x0][0x1d0] ;  /* 0x00007400ff087624 */ /* 0x010fe200078e00ff */
[----:B------:R-:W-:Y:S05]  /*0530*/  @P0 BRA `(.L_x_52) ;  /* 0x0000004000000947 */ /* 0x000fea0003800000 */
[----:B---3--:R-:W-:Y:S05]  /*0540*/  @!P1 BRA `(.L_x_52) ;  /* 0x0000003000009947 */ /* 0x008fea0003800000 */
[----:B-1----:R1:W2:Y:S04]  /*0550*/  LDG.E R0, [R6.64] ;  /* 0x0000000806007981 */ /* 0x0022a8000c1e1900 */
[----:B-1----:R-:W2:Y:S02]  /*0560*/  LDG.E R6, [R6.64+0x4] ;  /* 0x0000040806067981 */ /* 0x002ea4000c1e1900 */
[----:B--2--5:R-:W-:Y:S02]  /*0570*/  IADD3 R183, -R0, R6, RZ ;  /* 0x0000000600b77210 */ /* 0x024fe40007ffe1ff */
.L_x_52:
[----:B---3--:R-:W-:-:S04]  /*0580*/  ISETP.NE.U32.AND P0, PT, RZ, c[0x0][0x368], PT ;  /* 0x0000da00ff007a0c */ /* 0x008fc80003f05070 */
[----:B------:R-:W-:-:S13]  /*0590*/  ISETP.NE.AND.EX P0, PT, RZ, c[0x0][0x36c], PT, P0 ;  /* 0x0000db00ff007a0c */ /* 0x000fda0003f05300 */
[----:B------:R-:W-:Y:S05]  /*05a0*/  @!P0 BRA `(.L_x_53) ;  /* 0x0000003000008947 */ /* 0x000fea0003800000 */
[----:B------:R-:W-:-:S05]  /*05b0*/  IMAD.WIDE R4, R18, R13, c[0x0][0x368] ;  /* 0x0000da0012047625 */ /* 0x000fca00078e020d */
[----:B------:R2:W5:Y:S01]  /*05c0*/  LDG.E R8, [R4.64] ;  /* 0x0000000804087981 */ /* 0x000562000c1e1900 */
[----:B------:R-:W-:Y:S05]  /*05d0*/  BRA `(.L_x_54) ;  /* 0x0000004000007947 */ /* 0x000fea0003800000 */
.L_x_53:
[----:B------:R-:W-:Y:S05]  /*05e0*/  @!P5 BRA `(.L_x_54) ;  /* 0x000000300000d947 */ /* 0x000fea0003800000 */
[----:B-1----:R1:W2:Y:S04]  /*05f0*/  LDG.E R0, [R4.64] ;  /* 0x0000000804007981 */ /* 0x0022a8000c1e1900 */
[----:B-1----:R-:W2:Y:S02]  /*0600*/  LDG.E R4, [R4.64+0x4] ;  /* 0x0000040804047981 */ /* 0x002ea4000c1e1900 */
[----:B--2---:R-:W-:Y:S02]  /*0610*/  IADD3 R8, -R0, R4, RZ ;  /* 0x0000000400087210 */ /* 0x004fe40007ffe1ff */
.L_x_54:
[----:B--2---:R2:W3:Y:S04]  /*0620*/  @P3 LDG.E R5, [R2.64] ;  /* 0x0000000802053981 */ /* 0x0044e8000c1e1900 */
[----:B------:R2:W3:Y:S01]  /*0630*/  @P3 LDG.E R4, [R2.64+0x4] ;  /* 0x0000040802043981 */ /* 0x0004e2000c1e1900 */
[----:B------:R-:W-:Y:S01]  /*0640*/  ISETP.NE.U32.AND P0, PT, RZ, c[0x0][0x378], PT ;  /* 0x0000de00ff007a0c */ /* 0x000fe20003f05070 */
[----:B-----5:R-:W-:-:S03]  /*0650*/  IMAD.MOV.U32 R166, RZ, RZ, R8 ;  /* 0x000000ffffa67224 */ /* 0x020fc600078e0008 */
[----:B------:R-:W-:Y:S01]  /*0660*/  ISETP.NE.AND.EX P0, PT, RZ, c[0x0][0x37c], PT, P0 ;  /* 0x0000df00ff007a0c */ /* 0x000fe20003f05300 */
[----:B-1----:R-:W-:-:S12]  /*0670*/  IMAD.IADD R0, R8, 0x1, -R179 ;  /* 0x0000000108007824 */ /* 0x002fd800078e0ab3 */
[----:B--2---:R-:W-:-:S05]  /*0680*/  @P0 IMAD.WIDE R2, R18, R13, c[0x0][0x378] ;  /* 0x0000de0012020625 */ /* 0x004fca00078e020d */
[----:B------:R1:W5:Y:S01]  /*0690*/  @P0 LDG.E R166, [R2.64] ;  /* 0x0000000802a60981 */ /* 0x000362000c1e1900 */
[----:B---3--:R-:W-:-:S04]  /*06a0*/  @P3 IMAD.IADD R127, R4, 0x1, -R5 ;  /* 0x00000001047f3824 */ /* 0x008fc800078e0a05 */
[----:B------:R-:W-:-:S05]  /*06b0*/  IMAD.IADD R209, R0, 0x1, R127 ;  /* 0x0000000100d17824 */ /* 0x000fca00078e027f */
[----:B-1----:R-:W-:-:S04]  /*06c0*/  IADD3 R2, R209, 0x7f, RZ ;  /* 0x0000007fd1027810 */ /* 0x002fc80007ffe0ff */
[----:B------:R-:W-:-:S04]  /*06d0*/  SHF.R.S32.HI R3, RZ, 0x1f, R2 ;  /* 0x0000001fff037819 */ /* 0x000fc80000011402 */
[----:B------:R-:W-:Y:S01]  /*06e0*/  LEA.HI R6, R3, R2, RZ, 0x7 ;  /* 0x0000000203067211 */ /* 0x000fe200078f38ff */
[----:B------:R-:W-:-:S03]  /*06f0*/  IMAD.MOV R3, RZ, RZ, -R0 ;  /* 0x000000ffff037224 */ /* 0x000fc600078e0a00 */
[----:B------:R-:W-:Y:S01]  /*0700*/  LOP3.LUT R2, R6, 0xffffff80, RZ, 0xc0, !PT ;  /* 0xffffff8006027812 */ /* 0x000fe200078ec0ff */
[----:B------:R1:W-:Y:S04]  /*0710*/  STL [R1], R6 ;  /* 0x0000000601007387 */ /* 0x0003e80000100800 */
[----:B------:R-:W-:Y:S01]  /*0720*/  IMAD.IADD R0, R2, 0x1, -R0 ;  /* 0x0000000102007824 */ /* 0x000fe200078e0a00 */
[----:B------:R-:W-:-:S04]  /*0730*/  IMNMX R2, RZ, R3, !PT ;  /* 0x00000003ff027217 */ /* 0x000fc80007800200 */
[----:B------:R-:W-:Y:S02]  /*0740*/  IMNMX R0, R0, R127, PT ;  /* 0x0000007f00007217 */ /* 0x000fe40003800200 */
[----:B------:R-:W-:Y:S02]  /*0750*/  SHF.R.U32.HI R158, RZ, 0x7, R2 ;  /* 0x00000007ff9e7819 */ /* 0x000fe40000011602 */
[----:B------:R-:W-:-:S03]  /*0760*/  ISETP.GT.AND P0, PT, R0, R2, PT ;  /* 0x000000020000720c */ /* 0x000fc60003f04270 */
[----:B------:R-:W-:-:S10]  /*0770*/  IMAD.MOV.U32 R4, RZ, RZ, R158 ;  /* 0x000000ffff047224 */ /* 0x000fd400078e009e */
[----:B------:R-:W-:-:S04]  /*0780*/  @P0 IADD3 R0, R0, 0x7f, RZ ;  /* 0x0000007f00000810 */ /* 0x000fc80007ffe0ff */
[----:B------:R-:W-:-:S04]  /*0790*/  @P0 SHF.R.S32.HI R2, RZ, 0x1f, R0 ;  /* 0x0000001fff020819 */ /* 0x000fc80000011400 */
[----:B------:R-:W-:-:S04]  /*07a0*/  @P0 LEA.HI R0, R2, R0, RZ, 0x7 ;  /* 0x0000000002000211 */ /* 0x000fc800078f38ff */
[----:B------:R-:W-:-:S04]  /*07b0*/  @P0 SHF.R.S32.HI R4, RZ, 0x7, R0 ;  /* 0x00000007ff040819 */ /* 0x000fc80000011400 */
[----:B------:R-:W-:-:S13]  /*07c0*/  ISETP.GT.AND P0, PT, R4, R158, PT ;  /* 0x0000009e0400720c */ /* 0x000fda0003f04270 */
[----:B------:R-:W-:Y:S05]  /*07d0*/  @!P0 BRA `(.L_x_55) ;  /* 0x000072a000008947 */ /* 0x000fea0003800000 */
[----:B-1----:R-:W-:-:S04]  /*07e0*/  ISETP.NE.U32.AND P4, PT, RZ, c[0x0][0x340], PT ;  /* 0x0000d000ff007a0c */ /* 0x002fc80003f85070 */
[----:B------:R-:W-:-:S13]  /*07f0*/  ISETP.NE.AND.EX P4, PT, RZ, c[0x0][0x344], PT, P4 ;  /* 0x0000d100ff007a0c */ /* 0x000fda0003f85340 */
[----:B------:R-:W-:-:S05]  /*0800*/  @P4 IMAD.WIDE R2, R18, R13, c[0x0][0x340] ;  /* 0x0000d00012024625 */ /* 0x000fca00078e020d */
[----:B------:R1:W2:Y:S01]  /*0810*/  @P4 LDG.E R16, [R2.64] ;  /* 0x0000000802104981 */ /* 0x0002a2000c1e1900 */
[----:B------:R-:W-:Y:S01]  /*0820*/  SHF.R.S32.HI R6, RZ, 0x1f, R213 ;  /* 0x0000001fff067819 */ /* 0x000fe200000114d5 */
[----:B------:R-:W-:Y:S01]  /*0830*/  IMAD.MOV.U32 R170, RZ, RZ, c[0x0][0x238] ;  /* 0x00008e00ffaa7624 */ /* 0x000fe200078e00ff */
[----:B------:R-:W-:Y:S01]  /*0840*/  SHF.R.S32.HI R9, RZ, 0x1f, R18 ;  /* 0x0000001fff097819 */ /* 0x000fe20000011412 */
[----:B------:R-:W-:Y:S01]  /*0850*/  IMAD.MOV.U32 R194, RZ, RZ, 0x7 ;  /* 0x00000007ffc27424 */ /* 0x000fe200078e00ff */
[----:B------:R-:W-:Y:S01]  /*0860*/  LEA.HI R0, R6, R213, RZ, 0x3 ;  /* 0x000000d506007211 */ /* 0x000fe200078f18ff */
[----:B------:R-:W-:Y:S01]  /*0870*/  IMAD.IADD R35, R182, 0x1, R8 ;  /* 0x00000001b6237824 */ /* 0x000fe200078e0208 */
[----:B------:R-:W-:Y:S01]  /*0880*/  IADD3 R92, R4, -0x1, RZ ;  /* 0xffffffff045c7810 */ /* 0x000fe20007ffe0ff */
[----:B------:R-:W-:Y:S01]  /*0890*/  IMAD.MOV.U32 R40, RZ, RZ, c[0x0][0x23c] ;  /* 0x00008f00ff287624 */ /* 0x000fe200078e00ff */
[----:B------:R-:W-:Y:S01]  /*08a0*/  SHF.R.S32.HI R97, RZ, 0x3, R0 ;  /* 0x00000003ff617819 */ /* 0x000fe20000011400 */
[----:B------:R-:W-:Y:S01]  /*08b0*/  IMAD.WIDE.U32 R10, R170, 0x40, RZ ;  /* 0x00000040aa0a7825 */ /* 0x000fe200078e00ff */
[----:B------:R-:W-:Y:S01]  /*08c0*/  LOP3.LUT R0, R0, 0xfffffff8, RZ, 0xc0, !PT ;  /* 0xfffffff800007812 */ /* 0x000fe200078ec0ff */
[----:B------:R-:W-:Y:S01]  /*08d0*/  ULDC.U8 UR6, c[0x0][0x298] ;  /* 0x0000a60000067ab9 */ /* 0x000fe20000000000 */
[--C-:B------:R-:W-:Y:S01]  /*08e0*/  SHF.R.S32.HI R39, RZ, 0x1f, R97.reuse ;  /* 0x0000001fff277819 */ /* 0x100fe20000011461 */
[----:B------:R-:W-:Y:S01]  /*08f0*/  IMAD.IADD R138, R127, 0x1, -R97 ;  /* 0x000000017f8a7824 */ /* 0x000fe200078e0a61 */
[----:B------:R-:W-:Y:S01]  /*0900*/  IADD3 R154, P0, R97, R12, RZ ;  /* 0x0000000c619a7210 */ /* 0x000fe20007f1e0ff */
[----:B------:R-:W-:Y:S01]  /*0910*/  IMAD.IADD R28, R213, 0x1, -R0 ;  /* 0x00000001d51c7824 */ /* 0x000fe200078e0a00 */
[----:B------:R-:W-:Y:S01]  /*0920*/  SEL R24, R9, RZ, !P3 ;  /* 0x000000ff09187207 */ /* 0x000fe20005800000 */
[----:B------:R-:W-:Y:S01]  /*0930*/  IMAD R8, R92, -0x80, R138 ;  /* 0xffffff805c087824 */ /* 0x000fe200078e028a */
[----:B------:R-:W-:Y:S01]  /*0940*/  LEA.HI.X.SX32 R164, R12, R39, 0x1, P0 ;  /* 0x000000270ca47211 */ /* 0x000fe200000f0eff */
[----:B------:R-:W-:Y:S01]  /*0950*/  IMAD.SHL.U32 R32, R28, 0x8, RZ ;  /* 0x000000081c207824 */ /* 0x000fe200078e00ff */
[----:B------:R-:W-:Y:S01]  /*0960*/  SEL R102, R18, RZ, !P3 ;  /* 0x000000ff12667207 */ /* 0x000fe20005800000 */
[----:B------:R-:W-:Y:S01]  /*0970*/  IMAD.SHL.U32 R128, R40, 0x40, RZ ;  /* 0x0000004028807824 */ /* 0x000fe200078e00ff */
[----:B------:R-:W-:Y:S01]  /*0980*/  SHF.L.U64.HI R200, R170, R194, c[0x0][0x23c] ;  /* 0x00008f00aac87619 */ /* 0x000fe200000102c2 */
[----:B------:R-:W-:Y:S01]  /*0990*/  IMAD R0, R164, c[0x0][0x238], RZ ;  /* 0x00008e00a4007a24 */ /* 0x000fe200078e02ff */
[----:B------:R-:W-:Y:S01]  /*09a0*/  SHF.R.S32.HI R33, RZ, 0x1f, R32 ;  /* 0x0000001fff217819 */ /* 0x000fe20000011420 */
[----:B------:R-:W-:Y:S01]  /*09b0*/  IMAD.MOV.U32 R214, RZ, RZ, c[0x0][0x27c] ;  /* 0x00009f00ffd67624 */ /* 0x000fe200078e00ff */
[----:B------:R-:W-:Y:S01]  /*09c0*/  ISETP.GE.AND P0, PT, R8, 0x1, PT ;  /* 0x000000010800780c */ /* 0x000fe20003f06270 */
[----:B------:R-:W-:Y:S01]  /*09d0*/  IMAD R0, R154, c[0x0][0x23c], R0 ;  /* 0x00008f009a007a24 */ /* 0x000fe200078e0200 */
[----:B------:R-:W-:Y:S01]  /*09e0*/  SHF.L.U32 R208, R170, 0x7, RZ ;  /* 0x00000007aad07819 */ /* 0x000fe200000006ff */
[----:B-1----:R-:W-:Y:S01]  /*09f0*/  IMAD.WIDE.U32 R2, R154, c[0x0][0x238], R32 ;  /* 0x00008e009a027a25 */ /* 0x002fe200078e0020 */
[----:B------:R-:W-:Y:S01]  /*0a00*/  SHF.R.S32.HI R5, RZ, 0x1f, R92 ;  /* 0x0000001fff057819 */ /* 0x000fe2000001145c */
[----:B------:R-:W-:Y:S01]  /*0a10*/  UMOV UR7, 0x60 ;  /* 0x0000006000077882 */ /* 0x000fe20000000000 */
[C---:B------:R-:W-:Y:S01]  /*0a20*/  ISETP.GE.AND P1, PT, R32.reuse, c[0x0][0x1d4], PT ;  /* 0x0000750020007a0c */ /* 0x040fe20003f26270 */
[----:B------:R-:W-:Y:S01]  /*0a30*/  IMAD.IADD R3, R3, 0x1, R0 ;  /* 0x0000000103037824 */ /* 0x000fe200078e0200 */
[----:B------:R-:W-:Y:S01]  /*0a40*/  IADD3 R93, R32, 0x40, RZ ;  /* 0x00000040205d7810 */ /* 0x000fe20007ffe0ff */
[----:B------:R-:W-:Y:S01]  /*0a50*/  IMAD R0, R215, c[0x0][0x240], RZ ;  /* 0x00009000d7007a24 */ /* 0x000fe200078e02ff */
[----:B------:R-:W-:Y:S01]  /*0a60*/  P2R R148, PR, RZ, 0x2 ;  /* 0x00000002ff947803 */ /* 0x000fe20000000000 */
[----:B------:R-:W-:Y:S01]  /*0a70*/  IMAD.WIDE.U32 R2, R26, c[0x0][0x240], R2 ;  /* 0x000090001a027a25 */ /* 0x000fe200078e0002 */
[----:B------:R-:W-:Y:S01]  /*0a80*/  ISETP.GE.AND P2, PT, R8, 0x21, PT ;  /* 0x000000210800780c */ /* 0x000fe20003f46270 */
[----:B------:R-:W-:Y:S01]  /*0a90*/  ULDC UR5, c[0x0][0x284] ;  /* 0x0000a10000057ab9 */ /* 0x000fe20000000800 */
[----:B------:R-:W-:Y:S01]  /*0aa0*/  ISETP.GE.AND P6, PT, R93, c[0x0][0x1d4], PT ;  /* 0x000075005d007a0c */ /* 0x000fe20003fc6270 */
[----:B------:R-:W-:Y:S01]  /*0ab0*/  IMAD R4, R26, c[0x0][0x244], R0 ;  /* 0x000091001a047a24 */ /* 0x000fe200078e0200 */
[----:B------:R-:W-:Y:S01]  /*0ac0*/  SHF.R.S32.HI R37, RZ, 0x1f, R35 ;  /* 0x0000001fff257819 */ /* 0x000fe20000011423 */
[----:B------:R-:W-:Y:S01]  /*0ad0*/  IMAD R0, R200, R92, RZ ;  /* 0x0000005cc8007224 */ /* 0x000fe200078e02ff */
[----:B------:R-:W-:Y:S01]  /*0ae0*/  IADD3 R169, R97, 0x20, RZ ;  /* 0x0000002061a97810 */ /* 0x000fe20007ffe0ff */
[----:B------:R-:W-:Y:S01]  /*0af0*/  IMAD.IADD R3, R3, 0x1, R4 ;  /* 0x0000000103037824 */ /* 0x000fe200078e0204 */
[C---:B------:R-:W-:Y:S01]  /*0b00*/  IADD3 R168, R97.reuse, 0x40, RZ ;  /* 0x0000004061a87810 */ /* 0x040fe20007ffe0ff */
[----:B------:R-:W-:Y:S01]  /*0b10*/  IMAD R4, R24, c[0x0][0x248], RZ ;  /* 0x0000920018047a24 */ /* 0x000fe200078e02ff */
[----:B------:R-:W-:Y:S01]  /*0b20*/  IADD3 R167, R97, 0x60, RZ ;  /* 0x0000006061a77810 */ /* 0x000fe20007ffe0ff */
[C---:B------:R-:W-:Y:S01]  /*0b30*/  IMAD.WIDE.U32 R136, R102.reuse, c[0x0][0x248], R2 ;  /* 0x0000920066887a25 */ /* 0x040fe200078e0002 */
[----:B------:R-:W-:Y:S01]  /*0b40*/  ULDC UR4, c[0x0][0x294] ;  /* 0x0000a50000047ab9 */ /* 0x000fe20000000800 */
[----:B------:R-:W-:Y:S01]  /*0b50*/  P2R R165, PR, RZ, 0x40 ;  /* 0x00000040ffa57803 */ /* 0x000fe20000000000 */
[----:B------:R-:W-:Y:S01]  /*0b60*/  UIMAD UR5, UR7, UR5, URZ ;  /* 0x00000005070572a4 */ /* 0x000fe2000f8e023f */
[----:B------:R-:W-:Y:S01]  /*0b70*/  IMAD R4, R102, c[0x0][0x24c], R4 ;  /* 0x0000930066047a24 */ /* 0x000fe200078e0204 */
[----:B------:R-:W-:Y:S01]  /*0b80*/  UIMAD UR4, UR7, UR4, URZ ;  /* 0x00000004070472a4 */ /* 0x000fe2000f8e023f */
[----:B------:R-:W-:-:S02]  /*0b90*/  IMAD.MOV.U32 R132, RZ, RZ, R136 ;  /* 0x000000ffff847224 */ /* 0x000fc400078e0088 */
[----:B------:R-:W-:Y:S01]  /*0ba0*/  IMAD R5, R5, R208, R0 ;  /* 0x000000d005057224 */ /* 0x000fe200078e0200 */
[----:B------:R-:W-:Y:S01]  /*0bb0*/  IADD3 R133, R137, R4, RZ ;  /* 0x0000000489857210 */ /* 0x000fe20007ffe0ff */
[----:B------:R-:W-:Y:S01]  /*0bc0*/  IMAD.SHL.U32 R2, R97, 0x40, RZ ;  /* 0x0000004061027824 */ /* 0x000fe200078e00ff */
[----:B------:R-:W-:Y:S01]  /*0bd0*/  LEA.HI R0, R6, R213, RZ, 0x6 ;  /* 0x000000d506007211 */ /* 0x000fe200078f30ff */
[----:B------:R-:W-:Y:S02]  /*0be0*/  IMAD R4, R37, c[0x0][0x1e0], RZ ;  /* 0x0000780025047a24 */ /* 0x000fe400078e02ff */
[----:B------:R-:W-:Y:S01]  /*0bf0*/  IMAD.WIDE.U32 R20, R92, R208, R132 ;  /* 0x000000d05c147225 */ /* 0x000fe200078e0084 */
[----:B------:R-:W-:-:S03]  /*0c00*/  LOP3.LUT R19, R2, 0x1c0, RZ, 0xc0, !PT ;  /* 0x000001c002137812 */ /* 0x000fc600078ec0ff */
[----:B------:R-:W-:Y:S01]  /*0c10*/  IMAD.SHL.U32 R0, R0, 0x8, RZ ;  /* 0x0000000800007824 */ /* 0x000fe200078e00ff */
[----:B------:R-:W-:Y:S01]  /*0c20*/  @P0 LEA R2, P1, R20, c[0x0][0x220], 0x1 ;  /* 0x0000880014020a11 */ /* 0x000fe200078208ff */
[----:B------:R-:W-:Y:S01]  /*0c30*/  IMAD.IADD R15, R21, 0x1, R5 ;  /* 0x00000001150f7824 */ /* 0x000fe200078e0205 */
[----:B------:R-:W-:Y:S01]  /*0c40*/  LOP3.LUT R75, R19, 0x38, R32, 0xf8, !PT ;  /* 0x00000038134b7812 */ /* 0x000fe200078ef820 */
[C---:B------:R-:W-:Y:S01]  /*0c50*/  IMAD.WIDE.U32 R6, R35.reuse, c[0x0][0x1e0], RZ ;  /* 0x0000780023067a25 */ /* 0x040fe200078e00ff */
[----:B------:R-:W-:Y:S02]  /*0c60*/  LOP3.LUT R27, R0, 0xfffffe00, RZ, 0xc0, !PT ;  /* 0xfffffe00001b7812 */ /* 0x000fe400078ec0ff */
[----:B------:R-:W-:Y:S01]  /*0c70*/  SHF.R.U32.HI R36, RZ, 0x3, R19 ;  /* 0x00000003ff247819 */ /* 0x000fe20000011613 */
[----:B------:R-:W-:Y:S01]  /*0c80*/  IMAD R4, R35, c[0x0][0x1e4], R4 ;  /* 0x0000790023047a24 */ /* 0x000fe200078e0204 */
[----:B------:R-:W-:Y:S01]  /*0c90*/  @P0 LEA.HI.X R3, R20, c[0x0][0x224], R15, 0x1, P1 ;  /* 0x0000890014030a11 */ /* 0x000fe200008f0c0f */
[----:B------:R-:W-:Y:S01]  /*0ca0*/  IMAD.IADD R128, R11, 0x1, R128 ;  /* 0x000000010b807824 */ /* 0x000fe200078e0280 */
[----:B------:R-:W-:Y:S01]  /*0cb0*/  ISETP.NE.AND P1, PT, R148, RZ, PT ;  /* 0x000000ff9400720c */ /* 0x000fe20003f25270 */
[----:B------:R-:W-:Y:S01]  /*0cc0*/  IMAD.SHL.U32 R28, R28, 0x4, RZ ;  /* 0x000000041c1c7824 */ /* 0x000fe200078e00ff */
[----:B------:R-:W-:Y:S01]  /*0cd0*/  LOP3.LUT R75, R27, R75, R36, 0xf6, !PT ;  /* 0x0000004b1b4b7212 */ /* 0x000fe200078ef624 */
[----:B------:R-:W-:Y:S01]  /*0ce0*/  IMAD R14, R39, c[0x0][0x280], RZ ;  /* 0x0000a000270e7a24 */ /* 0x000fe200078e02ff */
[C---:B------:R-:W-:Y:S01]  /*0cf0*/  @P2 LEA R0, P3, R170.reuse, R20, 0x5 ;  /* 0x00000014aa002211 */ /* 0x040fe200078628ff */
[----:B------:R-:W-:Y:S01]  /*0d00*/  IMAD R21, R215, c[0x0][0x210], RZ ;  /* 0x00008400d7157a24 */ /* 0x000fe200078e02ff */
[----:B------:R-:W-:Y:S01]  /*0d10*/  SHF.R.S32.HI R29, RZ, 0x1f, R28 ;  /* 0x0000001fff1d7819 */ /* 0x000fe2000001141c */
[----:B------:R-:W-:Y:S01]  /*0d20*/  IMAD.SHL.U32 R75, R75, 0x2, RZ ;  /* 0x000000024b4b7824 */ /* 0x000fe200078e00ff */
[----:B------:R-:W-:Y:S01]  /*0d30*/  @P2 LEA.HI.X R5, R170, R15, R40, 0x5, P3 ;  /* 0x0000000faa052211 */ /* 0x000fe200018f2c28 */
[----:B------:R-:W-:-:S02]  /*0d40*/  IMAD R14, R97, c[0x0][0x284], R14 ;  /* 0x0000a100610e7a24 */ /* 0x000fc400078e020e */
[----:B------:R-:W-:Y:S02]  /*0d50*/  IMAD R21, R26, c[0x0][0x214], R21 ;  /* 0x000085001a157a24 */ /* 0x000fe400078e0215 */
[----:B------:R-:W-:Y:S01]  /*0d60*/  @!PT LDS RZ, [RZ] ;  /* 0x00000000fffff984 */ /* 0x000fe20000000800 */
[----:B------:R-:W-:Y:S01]  /*0d70*/  @!PT LDS RZ, [RZ] ;  /* 0x00000000fffff984 */ /* 0x000fe20000000800 */
[----:B------:R-:W-:Y:S01]  /*0d80*/  @!PT LDS RZ, [RZ] ;  /* 0x00000000fffff984 */ /* 0x000fe20000000800 */
[----:B------:R1:W-:Y:S01]  /*0d90*/  @P0 LDGSTS.E.BYPASS.LTC128B.128 [R75+0x8100], [R2.64], !P1 ;  /* 0x08100000024b0fae */ /* 0x0003e2000c901d48 */
[----:B------:R-:W-:Y:S01]  /*0da0*/  ISETP.GE.AND P1, PT, R8, 0x41, PT ;  /* 0x000000410800780c */ /* 0x000fe20003f26270 */
[----:B------:R-:W-:Y:S02]  /*0db0*/  IMAD.WIDE.U32 R12, R97, c[0x0][0x280], R28 ;  /* 0x0000a000610c7a25 */ /* 0x000fe400078e001c */
[----:B------:R1:W-:Y:S02]  /*0dc0*/  @P0 LDGSTS.E.BYPASS.LTC128B.128 [R75+0xc100], [R2.64+0x80], !P6 ;  /* 0x0c100080024b0fae */ /* 0x0003e4000f101d48 */
[----:B------:R-:W-:Y:S02]  /*0dd0*/  IMAD.MOV.U32 R110, RZ, RZ, R12 ;  /* 0x000000ffff6e7224 */ /* 0x000fe400078e000c */
[----:B------:R-:W-:-:S02]  /*0de0*/  IMAD.IADD R111, R13, 0x1, R14 ;  /* 0x000000010d6f7824 */ /* 0x000fc400078e020e */
[----:B------:R-:W-:Y:S02]  /*0df0*/  IMAD.MOV.U32 R176, RZ, RZ, 0x6 ;  /* 0x00000006ffb07424 */ /* 0x000fe400078e00ff */
[----:B------:R-:W-:Y:S02]  /*0e00*/  IMAD.MOV.U32 R178, RZ, RZ, 0x5 ;  /* 0x00000005ffb27424 */ /* 0x000fe400078e00ff */
[----:B------:R-:W-:Y:S02]  /*0e10*/  IMAD.SHL.U32 R174, R170, 0x40, RZ ;  /* 0x00000040aaae7824 */ /* 0x000fe400078e00ff */
[----:B------:R-:W-:-:S04]  /*0e20*/  IMAD.WIDE.U32 R180, R97, c[0x0][0x1e0], RZ ;  /* 0x0000780061b47a25 */ /* 0x000fc800078e00ff */
[----:B------:R-:W-:Y:S02]  /*0e30*/  IMAD.MOV.U32 R191, RZ, RZ, c[0x0][0x1e4] ;  /* 0x00007900ffbf7624 */ /* 0x000fe400078e00ff */
[----:B------:R-:W-:-:S04]  /*0e40*/  IMAD.WIDE.U32 R188, R169, c[0x0][0x1e0], RZ ;  /* 0x00007800a9bc7a25 */ /* 0x000fc800078e00ff */
[----:B------:R-:W-:Y:S02]  /*0e50*/  IMAD R191, R191, 0x60, RZ ;  /* 0x00000060bfbf7824 */ /* 0x000fe400078e02ff */
[----:B------:R-:W-:Y:S01]  /*0e60*/  IMAD.WIDE.U32 R186, R168, c[0x0][0x1e0], RZ ;  /* 0x00007800a8ba7a25 */ /* 0x000fe200078e00ff */
[----:B-1----:R-:W-:-:S03]  /*0e70*/  MOV R2, R6 ;  /* 0x0000000600027202 */ /* 0x002fc60000000f00 */
[----:B------:R-:W-:Y:S01]  /*0e80*/  IMAD.IADD R3, R7, 0x1, R4 ;  /* 0x0000000107037824 */ /* 0x000fe200078e0204 */
[----:B------:R-:W-:Y:S01]  /*0e90*/  @P2 LEA R4, P0, R0, c[0x0][0x220], 0x1 ;  /* 0x0000880000042a11 */ /* 0x000fe200078008ff */
[----:B------:R-:W-:Y:S01]  /*0ea0*/  IMAD.WIDE.U32 R184, R167, c[0x0][0x1e0], RZ ;  /* 0x00007800a7b87a25 */ /* 0x000fe200078e00ff */
[----:B------:R-:W-:Y:S02]  /*0eb0*/  @P1 IADD3 R6, P3, R20, R10, RZ ;  /* 0x0000000a14061210 */ /* 0x000fe40007f7e0ff */
[----:B------:R-:W-:Y:S01]  /*0ec0*/  @P2 LEA.HI.X R5, R0, c[0x0][0x224], R5, 0x1, P0 ;  /* 0x0000890000052a11 */ /* 0x000fe200000f0c05 */
[----:B------:R-:W-:Y:S01]  /*0ed0*/  IMAD.SHL.U32 R0, R214, 0x2, RZ ;  /* 0x00000002d6007824 */ /* 0x000fe200078e00ff */
[----:B------:R-:W-:Y:S01]  /*0ee0*/  ISETP.GE.AND P0, PT, R32, c[0x0][0x27c], PT ;  /* 0x00009f0020007a0c */ /* 0x000fe20003f06270 */
[----:B------:R-:W-:-:S04]  /*0ef0*/  IMAD.WIDE.U32 R2, R26, c[0x0][0x1e8], R2 ;  /* 0x00007a001a027a25 */ /* 0x000fc800078e0002 */
[----:B------:R-:W-:Y:S02]  /*0f00*/  IMAD.MOV.U32 R94, RZ, RZ, R2 ;  /* 0x000000ffff5e7224 */ /* 0x000fe400078e0002 */
[----:B-----5:R-:W-:-:S06]  /*0f10*/  IMAD.WIDE.U32 R110, R166, c[0x0][0x280], R110 ;  /* 0x0000a000a66e7a25 */ /* 0x020fcc00078e006e */
[----:B------:R-:W-:Y:S02]  /*0f20*/  @P0 IADD3 R0, -R0, c[0x0][0x1d4], RZ ;  /* 0x0000750000000a10 */ /* 0x000fe40007ffe1ff */
[----:B--2---:R-:W-:Y:S01]  /*0f30*/  @P4 SHF.R.S32.HI R17, RZ, 0x1f, R16 ;  /* 0x0000001fff114819 */ /* 0x004fe20000011410 */
[----:B------:R-:W-:Y:S02]  /*0f40*/  @!P4 IMAD.MOV.U32 R16, RZ, RZ, R18 ;  /* 0x000000ffff10c224 */ /* 0x000fe400078e0012 */
[----:B------:R-:W-:Y:S01]  /*0f50*/  @!P4 IMAD.MOV.U32 R17, RZ, RZ, R9 ;  /* 0x000000ffff11c224 */ /* 0x000fe200078e0009 */
[----:B------:R-:W-:-:S13]  /*0f60*/  ISETP.NE.AND P4, PT, R148, RZ, PT ;  /* 0x000000ff9400720c */ /* 0x000fda0003f85270 */
[----:B------:R1:W-:Y:S04]  /*0f70*/  @P2 LDGSTS.E.BYPASS.LTC128B.128 [R75+0x9100], [R4.64], !P4 ;  /* 0x09100000044b2fae */ /* 0x0003e8000e101d48 */
[----:B------:R1:W-:Y:S01]  /*0f80*/  @P2 LDGSTS.E.BYPASS.LTC128B.128 [R75+0xd100], [R4.64+0x80], !P6 ;  /* 0x0d100080044b2fae */ /* 0x0003e2000f101d48 */
[----:B------:R-:W-:Y:S02]  /*0f90*/  ISETP.GE.AND P2, PT, R214, 0x1, PT ;  /* 0x00000001d600780c */ /* 0x000fe40003f46270 */
[----:B------:R-:W-:Y:S02]  /*0fa0*/  @P1 LEA R22, P2, R6, c[0x0][0x220], 0x1 ;  /* 0x0000880006161a11 */ /* 0x000fe400078408ff */
[----:B-1----:R-:W-:Y:S01]  /*0fb0*/  @P1 IADD3.X R4, R128, R15, RZ, P3, !PT ;  /* 0x0000000f80041210 */ /* 0x002fe20001ffe4ff */
[----:B------:R-:W-:-:S03]  /*0fc0*/  IMAD R5, R215, c[0x0][0x1e8], RZ ;  /* 0x00007a00d7057a24 */ /* 0x000fc600078e02ff */
[----:B------:R-:W-:Y:S01]  /*0fd0*/  @P1 LEA.HI.X R23, R6, c[0x0][0x224], R4, 0x1, P2 ;  /* 0x0000890006171a11 */ /* 0x000fe200010f0c04 */
[----:B------:R-:W-:Y:S01]  /*0fe0*/  IMAD R5, R26, c[0x0][0x1ec], R5 ;  /* 0x00007b001a057a24 */ /* 0x000fe200078e0205 */
[----:B------:R-:W-:Y:S01]  /*0ff0*/  SEL R4, RZ, c[0x0][0x27c], !P0 ;  /* 0x00009f00ff047a07 */ /* 0x000fe20004000000 */
[----:B------:R-:W-:Y:S01]  /*1000*/  IMAD.WIDE.U32 R6, R97, c[0x0][0x290], R32 ;  /* 0x0000a40061067a25 */ /* 0x000fe200078e0020 */
[----:B------:R-:W-:Y:S01]  /*1010*/  IADD3 R131, P2, R10, 0x80, RZ ;  /* 0x000000800a837810 */ /* 0x000fe20007f5e0ff */
[----:B------:R1:W-:Y:S01]  /*1020*/  @P1 LDGSTS.E.BYPASS.LTC128B.128 [R75+0xa100], [R22.64], !P4 ;  /* 0x0a100000164b1fae */ /* 0x0003e2000e101d48 */
[----:B------:R-:W-:Y:S01]  /*1030*/  ISETP.GT.AND P0, PT, R8, 0x60, PT ;  /* 0x000000600800780c */ /* 0x000fe20003f04270 */
[----:B------:R-:W-:Y:S01]  /*1040*/  IMAD.IADD R95, R3, 0x1, R5 ;  /* 0x00000001035f7824 */ /* 0x000fe200078e0205 */
[----:B------:R-:W-:Y:S01]  /*1050*/  SHF.R.S32.HI R3, RZ, 0x1f, R0 ;  /* 0x0000001fff037819 */ /* 0x000fe20000011400 */
[----:B------:R-:W-:Y:S01]  /*1060*/  IMAD.IADD R4, R32, 0x1, R4 ;  /* 0x0000000120047824 */ /* 0x000fe200078e0204 */
[----:B------:R1:W-:Y:S01]  /*1070*/  @P1 LDGSTS.E.BYPASS.LTC128B.128 [R75+0xe100], [R22.64+0x80], !P6 ;  /* 0x0e100080164b1fae */ /* 0x0003e2000f101d48 */
[----:B------:R-:W-:Y:S01]  /*1080*/  IMAD R5, R215, c[0x0][0x260], RZ ;  /* 0x00009800d7057a24 */ /* 0x000fe200078e02ff */
[----:B------:R-:W-:Y:S01]  /*1090*/  LEA.HI R34, R3, R0, RZ, 0x4 ;  /* 0x0000000003227211 */ /* 0x000fe200078f20ff */
[----:B------:R-:W-:Y:S01]  /*10a0*/  IMAD.WIDE.U32 R2, R26, c[0x0][0x260], R32 ;  /* 0x000098001a027a25 */ /* 0x000fe200078e0020 */
[----:B------:R-:W-:-:S03]  /*10b0*/  SHF.R.S32.HI R0, RZ, 0x1f, R4 ;  /* 0x0000001fff007819 */ /* 0x000fc60000011404 */
[----:B------:R-:W-:Y:S01]  /*10c0*/  IMAD R5, R26, c[0x0][0x264], R5 ;  /* 0x000099001a057a24 */ /* 0x000fe200078e0205 */
[CC--:B------:R-:W-:Y:S01]  /*10d0*/  LEA.HI R18, R0.reuse, R4.reuse, RZ, 0x3 ;  /* 0x0000000400127211 */ /* 0x0c0fe200078f18ff */
[----:B------:R-:W-:Y:S01]  /*10e0*/  IMAD.WIDE.U32 R10, R97, c[0x0][0x290], R28 ;  /* 0x0000a400610a7a25 */ /* 0x000fe200078e001c */
[----:B------:R-:W-:Y:S02]  /*10f0*/  LEA.HI R25, R0, R4, RZ, 0x6 ;  /* 0x0000000400197211 */ /* 0x000fe400078f30ff */
[----:B------:R-:W-:Y:S01]  /*1100*/  IADD3 R3, R3, R5, RZ ;  /* 0x0000000503037210 */ /* 0x000fe20007ffe0ff */
[----:B------:R-:W-:Y:S01]  /*1110*/  IMAD R0, R39, c[0x0][0x290], RZ ;  /* 0x0000a40027007a24 */ /* 0x000fe200078e02ff */
[----:B------:R-:W-:Y:S01]  /*1120*/  LOP3.LUT R116, R18, 0xfffffff8, RZ, 0xc0, !PT ;  /* 0xfffffff812747812 */ /* 0x000fe200078ec0ff */
[----:B------:R-:W-:-:S03]  /*1130*/  IMAD.WIDE.U32 R8, R97, c[0x0][0x280], R32 ;  /* 0x0000a00061087a25 */ /* 0x000fc600078e0020 */
[----:B------:R-:W-:Y:S01]  /*1140*/  SHF.R.S32.HI R122, RZ, 0x1f, R116 ;  /* 0x0000001fff7a7819 */ /* 0x000fe20000011474 */
[----:B------:R-:W-:Y:S02]  /*1150*/  IMAD R0, R97, c[0x0][0x294], R0 ;  /* 0x0000a50061007a24 */ /* 0x000fe400078e0200 */
[----:B------:R-:W-:Y:S01]  /*1160*/  IMAD.MOV.U32 R106, RZ, RZ, R8 ;  /* 0x000000ffff6a7224 */ /* 0x000fe200078e0008 */
[----:B------:R-:W-:Y:S01]  /*1170*/  SHF.R.S32.HI R8, RZ, 0x1f, R169 ;  /* 0x0000001fff087819 */ /* 0x000fe200000114a9 */
[----:B------:R-:W-:Y:S02]  /*1180*/  IMAD.IADD R109, R11, 0x1, R0 ;  /* 0x000000010b6d7824 */ /* 0x000fe400078e0200 */
[----:B------:R-:W-:Y:S01]  /*1190*/  IMAD.IADD R105, R0, 0x1, R7 ;  /* 0x0000000100697824 */ /* 0x000fe200078e0207 */
[----:B------:R-:W-:Y:S01]  /*11a0*/  LEA.HI R8, R8, R169, RZ, 0x3 ;  /* 0x000000a908087211 */ /* 0x000fe200078f18ff */
[----:B------:R-:W-:Y:S02]  /*11b0*/  IMAD R0, R24, c[0x0][0x268], RZ ;  /* 0x00009a0018007a24 */ /* 0x000fe400078e02ff */
[----:B------:R-:W-:-:S04]  /*11c0*/  IMAD.WIDE.U32 R4, R26, c[0x0][0x210], R32 ;  /* 0x000084001a047a25 */ /* 0x000fc800078e0020 */
[C---:B------:R-:W-:Y:S01]  /*11d0*/  IMAD R113, R102.reuse, c[0x0][0x26c], R0 ;  /* 0x00009b0066717a24 */ /* 0x040fe200078e0200 */
[----:B------:R-:W-:Y:S01]  /*11e0*/  SHF.R.S32.HI R0, RZ, 0x1f, R167 ;  /* 0x0000001fff007819 */ /* 0x000fe200000114a7 */
[----:B------:R-:W-:Y:S01]  /*11f0*/  IMAD.WIDE.U32 R102, R102, c[0x0][0x268], R2 ;  /* 0x00009a0066667a25 */ /* 0x000fe200078e0002 */
[----:B------:R-:W-:Y:S02]  /*1200*/  SHF.R.S32.HI R3, RZ, 0x1f, R168 ;  /* 0x0000001fff037819 */ /* 0x000fe400000114a8 */
[----:B------:R-:W-:Y:S01]  /*1210*/  LEA.HI R0, R0, R167, RZ, 0x3 ;  /* 0x000000a700007211 */ /* 0x000fe200078f18ff */
[----:B------:R-:W-:Y:S01]  /*1220*/  IMAD.IADD R107, R14, 0x1, R9 ;  /* 0x000000010e6b7824 */ /* 0x000fe200078e0209 */
[----:B------:R-:W-:Y:S01]  /*1230*/  LEA.HI R3, R3, R168, RZ, 0x3 ;  /* 0x000000a803037211 */ /* 0x000fe200078f18ff */
[----:B------:R-:W-:Y:S01]  /*1240*/  IMAD.MOV.U32 R104, RZ, RZ, R6 ;  /* 0x000000ffff687224 */ /* 0x000fe200078e0006 */
[----:B------:R-:W-:Y:S01]  /*1250*/  IADD3 R7, R5, R21, RZ ;  /* 0x0000001505077210 */ /* 0x000fe20007ffe0ff */
[----:B------:R-:W-:Y:S01]  /*1260*/  IMAD.SHL.U32 R9, R8, 0x40, RZ ;  /* 0x0000004008097824 */ /* 0x000fe200078e00ff */
[----:B------:R-:W-:Y:S01]  /*1270*/  SHF.L.U32 R5, R168, 0x6, RZ ;  /* 0x00000006a8057819 */ /* 0x000fe200000006ff */
[----:B------:R-:W-:-:S02]  /*1280*/  IMAD.MOV.U32 R6, RZ, RZ, R4 ;  /* 0x000000ffff067224 */ /* 0x000fc400078e0004 */
[----:B------:R-:W-:Y:S01]  /*1290*/  IMAD.SHL.U32 R2, R169, 0x40, RZ ;  /* 0x00000040a9027824 */ /* 0x000fe200078e00ff */
[----:B------:R-:W-:Y:S01]  /*12a0*/  LOP3.LUT R5, R5, 0x1c0, RZ, 0xc0, !PT ;  /* 0x000001c005057812 */ /* 0x000fe200078ec0ff */
[----:B------:R-:W-:Y:S01]  /*12b0*/  IMAD.SHL.U32 R8, R3, 0x40, RZ ;  /* 0x0000004003087824 */ /* 0x000fe200078e00ff */
[----:B------:R-:W-:Y:S01]  /*12c0*/  SHF.R.S32.HI R3, RZ, 0x4, R34 ;  /* 0x00000004ff037819 */ /* 0x000fe20000011422 */
[----:B------:R-:W-:Y:S01]  /*12d0*/  IMAD.SHL.U32 R4, R167, 0x40, RZ ;  /* 0x00000040a7047824 */ /* 0x000fe200078e00ff */
[----:B------:R-:W-:Y:S01]  /*12e0*/  LOP3.LUT R2, R2, 0x1c0, RZ, 0xc0, !PT ;  /* 0x000001c002027812 */ /* 0x000fe200078ec0ff */
[----:B------:R-:W-:Y:S01]  /*12f0*/  IMAD.SHL.U32 R0, R0, 0x40, RZ ;  /* 0x0000004000007824 */ /* 0x000fe200078e00ff */
[----:B------:R-:W-:Y:S01]  /*1300*/  LEA.HI.SX32 R3, R18, R3, 0x1d ;  /* 0x0000000312037211 */ /* 0x000fe200078feaff */
[----:B------:R-:W-:Y:S01]  /*1310*/  IMAD.MOV.U32 R108, RZ, RZ, R10 ;  /* 0x000000ffff6c7224 */ /* 0x000fe200078e000a */
[----:B------:R-:W-:Y:S01]  /*1320*/  LOP3.LUT R4, R4, 0x1c0, RZ, 0xc0, !PT ;  /* 0x000001c004047812 */ /* 0x000fe200078ec0ff */
[----:B------:R-:W-:Y:S01]  /*1330*/  IMAD.WIDE.U32 R106, R166, c[0x0][0x280], R106 ;  /* 0x0000a000a66a7a25 */ /* 0x000fe200078e006a */
[----:B------:R-:W-:-:S02]  /*1340*/  LOP3.LUT R10, R0, 0xfffffe00, RZ, 0xc0, !PT ;  /* 0xfffffe00000a7812 */ /* 0x000fc400078ec0ff */
[----:B------:R-:W-:Y:S01]  /*1350*/  LOP3.LUT R12, R9, 0xfffffe00, RZ, 0xc0, !PT ;  /* 0xfffffe00090c7812 */ /* 0x000fe200078ec0ff */
[----:B------:R-:W-:Y:S01]  /*1360*/  IMAD.SHL.U32 R0, R25, 0x80, RZ ;  /* 0x0000008019007824 */ /* 0x000fe200078e00ff */
[----:B------:R-:W-:Y:S01]  /*1370*/  LOP3.LUT R11, R8, 0xfffffe00, RZ, 0xc0, !PT ;  /* 0xfffffe00080b7812 */ /* 0x000fe200078ec0ff */
[C---:B------:R-:W-:Y:S01]  /*1380*/  IMAD.WIDE.U32 R108, R166.reuse, c[0x0][0x290], R108 ;  /* 0x0000a400a66c7a25 */ /* 0x040fe200078e006c */
[----:B------:R-:W-:Y:S02]  /*1390*/  SHF.R.U32.HI R26, RZ, 0x3, R2 ;  /* 0x00000003ff1a7819 */ /* 0x000fe40000011602 */
[----:B------:R-:W-:Y:S01]  /*13a0*/  LOP3.LUT R9, R19, 0x38, R18, 0xf8, !PT ;  /* 0x0000003813097812 */ /* 0x000fe200078ef812 */
[----:B------:R-:W-:Y:S01]  /*13b0*/  IMAD.WIDE.U32 R104, R166, c[0x0][0x290], R104 ;  /* 0x0000a400a6687a25 */ /* 0x000fe200078e0068 */
[----:B------:R-:W-:Y:S02]  /*13c0*/  LOP3.LUT R13, R2, 0x38, R18, 0xf8, !PT ;  /* 0x00000038020d7812 */ /* 0x000fe400078ef812 */
[----:B------:R-:W-:Y:S01]  /*13d0*/  SHF.R.S32.HI R8, RZ, 0x1f, R3 ;  /* 0x0000001fff087819 */ /* 0x000fe20000011403 */
[----:B------:R-:W-:Y:S01]  /*13e0*/  IMAD.X R128, RZ, RZ, R128, P2 ;  /* 0x000000ffff807224 */ /* 0x000fe200010e0680 */
[----:B------:R-:W-:Y:S01]  /*13f0*/  SHF.R.U32.HI R30, RZ, 0x3, R5 ;  /* 0x00000003ff1e7819 */ /* 0x000fe20000011605 */
[----:B------:R-:W-:Y:S01]  /*1400*/  IMAD.IADD R113, R103, 0x1, R113 ;  /* 0x0000000167717824 */ /* 0x000fe200078e0271 */
[----:B------:R-:W-:-:S02]  /*1410*/  SHF.R.U32.HI R31, RZ, 0x3, R4 ;  /* 0x00000003ff1f7819 */ /* 0x000fc40000011604 */
[--C-:B------:R-:W-:Y:S02]  /*1420*/  LOP3.LUT R14, R5, 0x38, R18.reuse, 0xf8, !PT ;  /* 0x00000038050e7812 */ /* 0x100fe400078ef812 */
[----:B------:R-:W-:Y:S02]  /*1430*/  LOP3.LUT R24, R4, 0x38, R18, 0xf8, !PT ;  /* 0x0000003804187812 */ /* 0x000fe400078ef812 */
[----:B------:R-:W-:Y:S02]  /*1440*/  SHF.L.U32 R98, R3, 0x3, RZ ;  /* 0x0000000303627819 */ /* 0x000fe400000006ff */
[----:B------:R-:W-:Y:S02]  /*1450*/  LOP3.LUT R0, R0, 0xffffe000, RZ, 0xc0, !PT ;  /* 0xffffe00000007812 */ /* 0x000fe400078ec0ff */
[----:B------:R-:W-:Y:S02]  /*1460*/  LOP3.LUT R21, R9, R36, RZ, 0x3c, !PT ;  /* 0x0000002409157212 */ /* 0x000fe400078e3cff */
[----:B------:R-:W-:-:S02]  /*1470*/  LEA.HI R25, R8, R3, RZ, 0x3 ;  /* 0x0000000308197211 */ /* 0x000fc400078f18ff */
[----:B------:R-:W-:Y:S02]  /*1480*/  LOP3.LUT R13, R13, R26, RZ, 0x3c, !PT ;  /* 0x0000001a0d0d7212 */ /* 0x000fe400078e3cff */
[----:B------:R-:W-:Y:S01]  /*1490*/  LOP3.LUT R9, R14, R30, RZ, 0x3c, !PT ;  /* 0x0000001e0e097212 */ /* 0x000fe200078e3cff */
[----:B------:R-:W-:Y:S01]  /*14a0*/  @P0 IMAD.MOV.U32 R14, RZ, RZ, R20 ;  /* 0x000000ffff0e0224 */ /* 0x000fe200078e0014 */
[----:B------:R-:W-:Y:S02]  /*14b0*/  LOP3.LUT R8, R24, R31, RZ, 0x3c, !PT ;  /* 0x0000001f18087212 */ /* 0x000fe400078e3cff */
[--C-:B------:R-:W-:Y:S02]  /*14c0*/  LOP3.LUT R3, R19, 0x38, R98.reuse, 0xf8, !PT ;  /* 0x0000003813037812 */ /* 0x100fe400078ef862 */
[----:B------:R-:W-:Y:S02]  /*14d0*/  LOP3.LUT R2, R2, 0x38, R98, 0xf8, !PT ;  /* 0x0000003802027812 */ /* 0x000fe400078ef862 */
[----:B------:R-:W-:-:S02]  /*14e0*/  IADD3 R38, R21, R0, R27 ;  /* 0x0000000015267210 */ /* 0x000fc40007ffe01b */
[-C--:B------:R-:W-:Y:S02]  /*14f0*/  IADD3 R34, R13, R0.reuse, R12 ;  /* 0x000000000d227210 */ /* 0x080fe40007ffe00c */
[----:B------:R-:W-:Y:S01]  /*1500*/  IADD3 R21, R8, R0, R10 ;  /* 0x0000000008157210 */ /* 0x000fe20007ffe00a */
[----:B------:R-:W-:Y:S01]  /*1510*/  @P0 IMAD R8, R40, 0x60, RZ ;  /* 0x0000006028080824 */ /* 0x000fe200078e02ff */
[----:B------:R-:W-:Y:S01]  /*1520*/  LOP3.LUT R19, R3, R36, RZ, 0x3c, !PT ;  /* 0x0000002403137212 */ /* 0x000fe200078e3cff */
[----:B------:R-:W-:Y:S01]  /*1530*/  IMAD.SHL.U32 R153, R38, 0x2, RZ ;  /* 0x0000000226997824 */ /* 0x000fe200078e00ff */
[----:B------:R-:W-:Y:S01]  /*1540*/  LOP3.LUT R13, R2, R26, RZ, 0x3c, !PT ;  /* 0x0000001a020d7212 */ /* 0x000fe200078e3cff */
[----:B------:R-:W-:Y:S01]  /*1550*/  @P0 IMAD.WIDE.U32 R2, R170, 0x60, R14 ;  /* 0x00000060aa020825 */ /* 0x000fe200078e000e */
[----:B------:R-:W-:Y:S02]  /*1560*/  IADD3 R24, R9, R0, R11 ;  /* 0x0000000009187210 */ /* 0x000fe40007ffe00b */
[----:B------:R-:W-:Y:S01]  /*1570*/  LOP3.LUT R9, R5, 0x38, R98, 0xf8, !PT ;  /* 0x0000003805097812 */ /* 0x000fe200078ef862 */
[----:B------:R-:W-:Y:S01]  /*1580*/  @P0 IMAD.IADD R8, R3, 0x1, R8 ;  /* 0x0000000103080824 */ /* 0x000fe200078e0208 */
[----:B------:R-:W-:Y:S01]  /*1590*/  LOP3.LUT R5, R4, 0x38, R98, 0xf8, !PT ;  /* 0x0000003804057812 */ /* 0x000fe200078ef862 */
[----:B------:R-:W-:Y:S01]  /*15a0*/  IMAD.SHL.U32 R0, R25, 0x400, RZ ;  /* 0x0000040019007824 */ /* 0x000fe200078e00ff */
[----:B------:R-:W-:Y:S01]  /*15b0*/  @P0 LEA R4, P1, R2, c[0x0][0x220], 0x1 ;  /* 0x0000880002040a11 */ /* 0x000fe200078208ff */
[----:B------:R-:W-:Y:S01]  /*15c0*/  IMAD.SHL.U32 R152, R34, 0x2, RZ ;  /* 0x0000000222987824 */ /* 0x000fe200078e00ff */
[----:B------:R-:W-:Y:S01]  /*15d0*/  LOP3.LUT R3, R5, R31, RZ, 0x3c, !PT ;  /* 0x0000001f05037212 */ /* 0x000fe200078e3cff */
[----:B------:R-:W-:Y:S01]  /*15e0*/  IMAD.SHL.U32 R151, R24, 0x2, RZ ;  /* 0x0000000218977824 */ /* 0x000fe200078e00ff */
[----:B------:R-:W-:Y:S01]  /*15f0*/  @P0 LEA.HI.X R5, R2, c[0x0][0x224], R8, 0x1, P1 ;  /* 0x0000890002050a11 */ /* 0x000fe200008f0c08 */
[----:B------:R-:W-:Y:S01]  /*1600*/  IMAD.SHL.U32 R150, R21, 0x2, RZ ;  /* 0x0000000215967824 */ /* 0x000fe200078e00ff */
[----:B------:R-:W-:-:S02]  /*1610*/  LOP3.LUT R0, R0, 0xffffe000, RZ, 0xc0, !PT ;  /* 0xffffe00000007812 */ /* 0x000fc400078ec0ff */
[----:B------:R-:W-:Y:S01]  /*1620*/  LOP3.LUT R9, R9, R30, RZ, 0x3c, !PT ;  /* 0x0000001e09097212 */ /* 0x000fe200078e3cff */
[----:B------:R2:W-:Y:S01]  /*1630*/  @P0 LDGSTS.E.BYPASS.LTC128B.128 [R75+0xb100], [R4.64], !P4 ;  /* 0x0b100000044b0fae */ /* 0x0005e2000e101d48 */
[----:B------:R-:W-:Y:S02]  /*1640*/  SEL R2, R17, RZ, !P5 ;  /* 0x000000ff11027207 */ /* 0x000fe40006800000 */
[-C--:B------:R-:W-:Y:S01]  /*1650*/  IADD3 R19, R19, R0.reuse, R27 ;  /* 0x0000000013137210 */ /* 0x080fe20007ffe01b */
[----:B------:R2:W-:Y:S01]  /*1660*/  @P0 LDGSTS.E.BYPASS.LTC128B.128 [R75+0xf100], [R4.64+0x80], !P6 ;  /* 0x0f100080044b0fae */ /* 0x0005e2000f101d48 */
[-C--:B------:R-:W-:Y:S02]  /*1670*/  IADD3 R13, R13, R0.reuse, R12 ;  /* 0x000000000d0d7210 */ /* 0x080fe40007ffe00c */
[-C--:B------:R-:W-:Y:S01]  /*1680*/  IADD3 R11, R9, R0.reuse, R11 ;  /* 0x00000000090b7210 */ /* 0x080fe20007ffe00b */
[----:B------:R-:W0:Y:S01]  /*1690*/  LDGDEPBAR ;  /* 0x00000000000079af */ /* 0x000e220000000000 */
[----:B------:R-:W-:Y:S01]  /*16a0*/  IADD3 R10, R3, R0, R10 ;  /* 0x00000000030a7210 */ /* 0x000fe20007ffe00a */
[----:B------:R-:W-:Y:S01]  /*16b0*/  IMAD R3, R2, c[0x0][0x1f0], RZ ;  /* 0x00007c0002037a24 */ /* 0x000fe200078e02ff */
[----:B------:R-:W-:Y:S01]  /*16c0*/  SEL R0, R16, RZ, !P5 ;  /* 0x000000ff10007207 */ /* 0x000fe20006800000 */
[----:B------:R-:W-:Y:S01]  /*16d0*/  IMAD R2, R2, c[0x0][0x218], RZ ;  /* 0x0000860002027a24 */ /* 0x000fe200078e02ff */
[----:B------:R-:W-:Y:S01]  /*16e0*/  ISETP.NE.AND P0, PT, RZ, UR6, PT ;  /* 0x00000006ff007c0c */ /* 0x000fe2000bf05270 */
[----:B------:R-:W-:Y:S01]  /*16f0*/  IMAD.SHL.U32 R147, R13, 0x2, RZ ;  /* 0x000000020d937824 */ /* 0x000fe200078e00ff */
[----:B------:R-:W-:Y:S01]  /*1700*/  SHF.L.U64.HI R170, R170, R176, c[0x0][0x23c] ;  /* 0x00008f00aaaa7619 */ /* 0x000fe200000102b0 */
[----:B------:R-:W-:Y:S01]  /*1710*/  IMAD.WIDE.U32 R94, R0, c[0x0][0x1f0], R94 ;  /* 0x00007c00005e7a25 */ /* 0x000fe200078e005e */
[----:B------:R-:W-:-:S02]  /*1720*/  P2R R163, PR, RZ, 0x1 ;  /* 0x00000001ffa37803 */ /* 0x000fc40000000000 */
[----:B------:R-:W-:Y:S01]  /*1730*/  IADD3 R162, P1, R35, R97, RZ ;  /* 0x0000006123a27210 */ /* 0x000fe20007f3e0ff */
[C---:B------:R-:W-:Y:S01]  /*1740*/  IMAD R96, R0.reuse, c[0x0][0x1f4], R3 ;  /* 0x00007d0000607a24 */ /* 0x040fe200078e0203 */
[----:B------:R-:W-:Y:S01]  /*1750*/  SHF.R.S32.HI R9, RZ, 0x1f, R167 ;  /* 0x0000001fff097819 */ /* 0x000fe200000114a7 */
[----:B------:R-:W-:Y:S01]  /*1760*/  IMAD R112, R0, c[0x0][0x21c], R2 ;  /* 0x0000870000707a24 */ /* 0x000fe200078e0202 */
[----:B------:R-:W-:Y:S01]  /*1770*/  ISETP.GE.AND P5, PT, R32, c[0x0][0x1d4], PT ;  /* 0x0000750020007a0c */ /* 0x000fe20003fa6270 */
[----:B------:R-:W-:Y:S01]  /*1780*/  IMAD.WIDE.U32 R100, R0, c[0x0][0x218], R6 ;  /* 0x0000860000647a25 */ /* 0x000fe200078e0006 */
[----:B------:R-:W-:Y:S02]  /*1790*/  SHF.R.S32.HI R0, RZ, 0x1f, R166 ;  /* 0x0000001fff007819 */ /* 0x000fe400000114a6 */
[----:B------:R-:W-:Y:S01]  /*17a0*/  SHF.R.S32.HI R6, RZ, 0x1f, R169 ;  /* 0x0000001fff067819 */ /* 0x000fe200000114a9 */
[----:B------:R-:W-:Y:S01]  /*17b0*/  IMAD.MOV.U32 R3, RZ, RZ, c[0x0][0x290] ;  /* 0x0000a400ff037624 */ /* 0x000fe200078e00ff */
[----:B------:R-:W-:Y:S01]  /*17c0*/  SHF.R.S32.HI R7, RZ, 0x1f, R168 ;  /* 0x0000001fff077819 */ /* 0x000fe200000114a8 */
[C---:B------:R-:W-:Y:S01]  /*17d0*/  IMAD R2, R0.reuse, c[0x0][0x280], RZ ;  /* 0x0000a00000027a24 */ /* 0x040fe200078e02ff */
[----:B--2---:R-:W-:Y:S01]  /*17e0*/  MOV R4, c[0x0][0x280] ;  /* 0x0000a00000047a02 */ /* 0x004fe20000000f00 */
[----:B------:R-:W-:Y:S01]  /*17f0*/  IMAD R0, R0, c[0x0][0x290], RZ ;  /* 0x0000a40000007a24 */ /* 0x000fe200078e02ff */
[----:B------:R-:W-:Y:S01]  /*1800*/  IADD3 R31, R28, 0x20, RZ ;  /* 0x000000201c1f7810 */ /* 0x000fe20007ffe0ff */
[----:B------:R-:W-:Y:S01]  /*1810*/  IMAD.MOV.U32 R5, RZ, RZ, c[0x0][0x1e0] ;  /* 0x00007800ff057624 */ /* 0x000fe200078e00ff */
[C---:B------:R-:W-:Y:S01]  /*1820*/  SHF.L.U64.HI R175, R4.reuse, R176, c[0x0][0x284] ;  /* 0x0000a10004af7619 */ /* 0x040fe200000102b0 */
[C---:B------:R-:W-:Y:S01]  /*1830*/  IMAD.SHL.U32 R203, R4.reuse, 0x40, RZ ;  /* 0x0000004004cb7824 */ /* 0x040fe200078e00ff */
[C---:B------:R-:W-:Y:S01]  /*1840*/  SHF.L.U64.HI R193, R4.reuse, R194, c[0x0][0x284] ;  /* 0x0000a10004c17619 */ /* 0x040fe200000102c2 */
[C---:B------:R-:W-:Y:S01]  /*1850*/  IMAD.SHL.U32 R206, R4.reuse, 0x20, RZ ;  /* 0x0000002004ce7824 */ /* 0x040fe200078e00ff */
[C---:B------:R-:W-:Y:S01]  /*1860*/  SHF.L.U64.HI R177, R4.reuse, R178, c[0x0][0x284] ;  /* 0x0000a10004b17619 */ /* 0x040fe200000102b2 */
[C---:B------:R-:W-:Y:S01]  /*1870*/  IMAD.WIDE.U32 R198, R4.reuse, 0x60, RZ ;  /* 0x0000006004c67825 */ /* 0x040fe200078e00ff */
[----:B------:R-:W-:-:S02]  /*1880*/  SHF.L.U32 R205, R4, 0x7, RZ ;  /* 0x0000000704cd7819 */ /* 0x000fc400000006ff */
[----:B------:R-:W-:Y:S01]  /*1890*/  SHF.L.U64.HI R195, R5, R176, c[0x0][0x1e4] ;  /* 0x0000790005c37619 */ /* 0x000fe200000102b0 */
[C---:B------:R-:W-:Y:S01]  /*18a0*/  IMAD R4, R166.reuse, c[0x0][0x294], R0 ;  /* 0x0000a500a6047a24 */ /* 0x040fe200078e0200 */
[----:B------:R-:W-:Y:S01]  /*18b0*/  IADD3 R0, P0, R97, 0x20, RZ ;  /* 0x0000002061007810 */ /* 0x000fe20007f1e0ff */
[C---:B------:R-:W-:Y:S01]  /*18c0*/  IMAD.SHL.U32 R211, R5.reuse, 0x40, RZ ;  /* 0x0000004005d37824 */ /* 0x040fe200078e00ff */
[C---:B------:R-:W-:Y:S01]  /*18d0*/  SHF.L.U64.HI R192, R5.reuse, R194, c[0x0][0x1e4] ;  /* 0x0000790005c07619 */ /* 0x040fe200000102c2 */
[C---:B------:R-:W-:Y:S01]  /*18e0*/  IMAD.SHL.U32 R207, R5.reuse, 0x80, RZ ;  /* 0x0000008005cf7824 */ /* 0x040fe200078e00ff */
[C---:B------:R-:W-:Y:S01]  /*18f0*/  SHF.L.U64.HI R190, R5.reuse, R178, c[0x0][0x1e4] ;  /* 0x0000790005be7619 */ /* 0x040fe200000102b2 */
[C---:B------:R-:W-:Y:S01]  /*1900*/  IMAD.WIDE.U32 R172, R5.reuse, 0x60, RZ ;  /* 0x0000006005ac7825 */ /* 0x040fe200078e00ff */
[----:B------:R-:W-:Y:S02]  /*1910*/  SHF.L.U32 R210, R5, 0x5, RZ ;  /* 0x0000000505d27819 */ /* 0x000fe400000006ff */
[C---:B------:R-:W-:Y:S01]  /*1920*/  SHF.L.U64.HI R176, R3.reuse, R176, c[0x0][0x294] ;  /* 0x0000a50003b07619 */ /* 0x040fe200000102b0 */
[----:B------:R-:W-:Y:S01]  /*1930*/  IMAD R5, R166, c[0x0][0x284], R2 ;  /* 0x0000a100a6057a24 */ /* 0x000fe200078e0202 */
[----:B------:R-:W-:Y:S01]  /*1940*/  IADD3.X R2, RZ, R39, RZ, P0, !PT ;  /* 0x00000027ff027210 */ /* 0x000fe200007fe4ff */
[C---:B------:R-:W-:Y:S01]  /*1950*/  IMAD.SHL.U32 R204, R3.reuse, 0x40, RZ ;  /* 0x0000004003cc7824 */ /* 0x040fe200078e00ff */
[C---:B------:R-:W-:Y:S01]  /*1960*/  SHF.L.U64.HI R194, R3.reuse, R194, c[0x0][0x294] ;  /* 0x0000a50003c27619 */ /* 0x040fe200000102c2 */
[C---:B------:R-:W-:Y:S01]  /*1970*/  IMAD.SHL.U32 R201, R3.reuse, 0x80, RZ ;  /* 0x0000008003c97824 */ /* 0x040fe200078e00ff */
[C---:B------:R-:W-:Y:S01]  /*1980*/  SHF.L.U64.HI R178, R3.reuse, R178, c[0x0][0x294] ;  /* 0x0000a50003b27619 */ /* 0x040fe200000102b2 */
[C---:B------:R-:W-:Y:S01]  /*1990*/  IMAD.SHL.U32 R202, R3.reuse, 0x20, RZ ;  /* 0x0000002003ca7824 */ /* 0x040fe200078e00ff */
[----:B------:R-:W-:Y:S01]  /*19a0*/  IADD3 R143, P0, R32, R180, RZ ;  /* 0x000000b4208f7210 */ /* 0x000fe20007f1e0ff */
[----:B------:R-:W-:Y:S01]  /*19b0*/  IMAD.WIDE.U32 R196, R3, 0x60, RZ ;  /* 0x0000006003c47825 */ /* 0x000fe200078e00ff */
[----:B------:R-:W-:-:S02]  /*19c0*/  IADD3 R129, R199, UR5, RZ ;  /* 0x00000005c7817c10 */ /* 0x000fc4000fffe0ff */
[----:B------:R-:W-:Y:S01]  /*19d0*/  IADD3 R123, R5, R107, RZ ;  /* 0x0000006b057b7210 */ /* 0x000fe20007ffe0ff */
[----:B------:R-:W-:Y:S01]  /*19e0*/  IMAD R3, R39, c[0x0][0x1e0], RZ ;  /* 0x0000780027037a24 */ /* 0x000fe200078e02ff */
[----:B------:R-:W-:Y:S01]  /*19f0*/  IADD3 R130, R197, UR4, RZ ;  /* 0x00000004c5827c10 */ /* 0x000fe2000fffe0ff */
[----:B------:R-:W-:Y:S01]  /*1a00*/  IMAD R2, R2, c[0x0][0x1e0], RZ ;  /* 0x0000780002027a24 */ /* 0x000fe200078e02ff */
[----:B------:R-:W-:Y:S01]  /*1a10*/  SHF.R.S32.HI R121, RZ, 0x1f, R98 ;  /* 0x0000001fff797819 */ /* 0x000fe20000011462 */
[----:B------:R-:W-:Y:S01]  /*1a20*/  IMAD.WIDE.U32 R134, R0, c[0x0][0x1e0], RZ ;  /* 0x0000780000867a25 */ /* 0x000fe200078e00ff */
[----:B------:R-:W-:-:S03]  /*1a30*/  SHF.L.U32 R149, R19, 0x1, RZ ;  /* 0x0000000113957819 */ /* 0x000fc600000006ff */
[----:B------:R-:W-:Y:S02]  /*1a40*/  IMAD R3, R97, c[0x0][0x1e4], R3 ;  /* 0x0000790061037a24 */ /* 0x000fe400078e0203 */
[----:B------:R-:W-:Y:S02]  /*1a50*/  IMAD R8, R0, c[0x0][0x1e4], R2 ;  /* 0x0000790000087a24 */ /* 0x000fe400078e0202 */
[----:B------:R-:W-:Y:S01]  /*1a60*/  IMAD.X R161, R37, 0x1, R39, P1 ;  /* 0x0000000125a17824 */ /* 0x000fe200008e0627 */
[----:B------:R-:W-:Y:S01]  /*1a70*/  IADD3 R144, P1, R210, R134, RZ ;  /* 0x00000086d2907210 */ /* 0x000fe20007f3e0ff */
[----:B------:R-:W-:Y:S02]  /*1a80*/  IMAD.IADD R142, R181, 0x1, R3 ;  /* 0x00000001b58e7824 */ /* 0x000fe400078e0203 */
[----:B------:R-:W-:Y:S02]  /*1a90*/  IMAD.IADD R141, R135, 0x1, R8 ;  /* 0x00000001878d7824 */ /* 0x000fe400078e0208 */
[----:B------:R-:W-:Y:S01]  /*1aa0*/  IMAD.IADD R96, R95, 0x1, R96 ;  /* 0x000000015f607824 */ /* 0x000fe200078e0260 */
[----:B------:R-:W-:Y:S01]  /*1ab0*/  IADD3.X R139, R33, R142, RZ, P0, !PT ;  /* 0x0000008e218b7210 */ /* 0x000fe200007fe4ff */
[----:B------:R-:W-:Y:S01]  /*1ac0*/  IMAD.X R140, R190, 0x1, R141, P1 ;  /* 0x00000001be8c7824 */ /* 0x000fe200008e068d */
[----:B------:R-:W-:Y:S01]  /*1ad0*/  IADD3 R160, P0, R210, R144, RZ ;  /* 0x00000090d2a07210 */ /* 0x000fe20007f1e0ff */
[----:B------:R-:W-:-:S02]  /*1ae0*/  IMAD R2, R6, c[0x0][0x1e0], RZ ;  /* 0x0000780006027a24 */ /* 0x000fc400078e02ff */
[----:B------:R-:W-:Y:S01]  /*1af0*/  IMAD R0, R7, c[0x0][0x1e0], RZ ;  /* 0x0000780007007a24 */ /* 0x000fe200078e02ff */
[----:B------:R-:W-:Y:S01]  /*1b00*/  IADD3.X R156, R190, R140, RZ, P0, !PT ;  /* 0x0000008cbe9c7210 */ /* 0x000fe200007fe4ff */
[----:B------:R-:W-:Y:S01]  /*1b10*/  IMAD R6, R9, c[0x0][0x1e0], RZ ;  /* 0x0000780009067a24 */ /* 0x000fe200078e02ff */
[----:B------:R-:W-:Y:S01]  /*1b20*/  IADD3 R115, P0, R143, R94, RZ ;  /* 0x0000005e8f737210 */ /* 0x000fe20007f1e0ff */
[----:B------:R-:W-:Y:S02]  /*1b30*/  IMAD R7, R169, c[0x0][0x1e4], R2 ;  /* 0x00007900a9077a24 */ /* 0x000fe400078e0202 */
[----:B------:R-:W-:Y:S02]  /*1b40*/  IMAD R2, R168, c[0x0][0x1e4], R0 ;  /* 0x00007900a8027a24 */ /* 0x000fe400078e0200 */
[----:B------:R-:W-:Y:S01]  /*1b50*/  IMAD.X R114, R139, 0x1, R96, P0 ;  /* 0x000000018b727824 */ /* 0x000fe200000e0660 */
[----:B------:R-:W-:Y:S01]  /*1b60*/  IADD3 R125, P0, R94, 0x40, RZ ;  /* 0x000000405e7d7810 */ /* 0x000fe20007f1e0ff */
[----:B------:R-:W-:-:S02]  /*1b70*/  IMAD R0, R167, c[0x0][0x1e4], R6 ;  /* 0x00007900a7007a24 */ /* 0x000fc400078e0206 */
[----:B------:R-:W-:Y:S02]  /*1b80*/  IMAD.IADD R191, R173, 0x1, R191 ;  /* 0x00000001adbf7824 */ /* 0x000fe400078e02bf */
[----:B------:R-:W-:Y:S01]  /*1b90*/  IMAD.X R117, RZ, RZ, R96, P0 ;  /* 0x000000ffff757224 */ /* 0x000fe200000e0660 */
[----:B------:R-:W-:Y:S01]  /*1ba0*/  IADD3 R119, P0, R115, 0x40, RZ ;  /* 0x0000004073777810 */ /* 0x000fe20007f1e0ff */
[----:B------:R-:W-:Y:S02]  /*1bb0*/  IMAD.IADD R159, R189, 0x1, R7 ;  /* 0x00000001bd9f7824 */ /* 0x000fe400078e0207 */
[----:B------:R-:W-:Y:S01]  /*1bc0*/  IMAD.IADD R157, R187, 0x1, R2 ;  /* 0x00000001bb9d7824 */ /* 0x000fe200078e0202 */
[----:B------:R-:W-:Y:S01]  /*1bd0*/  IADD3.X R118, RZ, R114, RZ, P0, !PT ;  /* 0x00000072ff767210 */ /* 0x000fe200007fe4ff */
[----:B------:R-:W-:Y:S02]  /*1be0*/  IMAD.IADD R155, R185, 0x1, R0 ;  /* 0x00000001b99b7824 */ /* 0x000fe400078e0200 */
[----:B------:R-:W-:-:S02]  /*1bf0*/  IMAD.IADD R126, R111, 0x1, R5 ;  /* 0x000000016f7e7824 */ /* 0x000fc400078e0205 */
[----:B------:R-:W-:Y:S02]  /*1c00*/  IMAD.IADD R124, R109, 0x1, R4 ;  /* 0x000000016d7c7824 */ /* 0x000fe400078e0204 */
[----:B------:R-:W-:Y:S02]  /*1c10*/  IMAD.IADD R120, R4, 0x1, R105 ;  /* 0x0000000104787824 */ /* 0x000fe400078e0269 */
[----:B------:R-:W-:Y:S02]  /*1c20*/  IMAD.IADD R112, R101, 0x1, R112 ;  /* 0x0000000165707824 */ /* 0x000fe400078e0270 */
[----:B------:R-:W-:Y:S02]  /*1c30*/  IMAD.SHL.U32 R146, R11, 0x2, RZ ;  /* 0x000000020b927824 */ /* 0x000fe400078e00ff */
[----:B------:R-:W-:Y:S01]  /*1c40*/  IMAD.SHL.U32 R145, R10, 0x2, RZ ;  /* 0x000000020a917824 */ /* 0x000fe200078e00ff */
[----:B-1----:R-:W-:Y:S06]  /*1c50*/  BAR.SYNC.DEFER_BLOCKING 0x0 ;  /* 0x0000000000007b1d */ /* 0x002fec0000010000 */
.L_x_102:
[-C--:B------:R-:W-:Y:S01]  /*1c60*/  IMAD R0, R192, R92.reuse, RZ ;  /* 0x0000005cc0007224 */ /* 0x080fe200078e02ff */
[----:B------:R-:W-:Y:S04]  /*1c70*/  DEPBAR.LE SB0, 0x0 ;  /* 0x000080000000791a */ /* 0x000fe80000000000 */
[----:B------:R-:W-:Y:S01]  /*1c80*/  BAR.SYNC.DEFER_BLOCKING 0x0 ;  /* 0x0000000000007b1d */ /* 0x000fe20000010000 */
[----:B------:R-:W-:Y:S01]  /*1c90*/  ISETP.GE.AND P0, PT, R214, 0x1, PT ;  /* 0x00000001d600780c */ /* 0x000fe20003f06270 */
[----:B------:R-:W-:Y:S01]  /*1ca0*/  IMAD.WIDE.U32 R86, R207, R92, RZ ;  /* 0x0000005ccf567225 */ /* 0x000fe200078e00ff */
[----:B------:R-:W-:Y:S05]  /*1cb0*/  SHF.R.S32.HI R99, RZ, 0x1f, R92 ;  /* 0x0000001fff637819 */ /* 0x000fea000001145c */
[----:B------:R-:W-:Y:S05]  /*1cc0*/  IMAD R0, R99, R207, R0 ;  /* 0x000000cf63007224 */ /* 0x000fea00078e0200 */
[----:B------:R-:W-:Y:S01]  /*1cd0*/  IADD3 R90, R87, R0, RZ ;  /* 0x00000000575a7210 */ /* 0x000fe20007ffe0ff */
[----:B------:R-:W-:Y:S01]  /*1ce0*/  BSSY B2, `(.L_x_56) ;  /* 0x0000524000027945 */ /* 0x000fe20003800000 */
[----:B--2---:R-:W-:-:S05]  /*1cf0*/  @!P0 BRA `(.L_x_57) ;  /* 0x00004d4000008947 */ /* 0x004fca0003800000 */
[-C--:B------:R-:W-:Y:S01]  /*1d00*/  IMAD R2, R193, R92.reuse, RZ ;  /* 0x0000005cc1027224 */ /* 0x080fe200078e02ff */
[----:B------:R-:W-:Y:S01]  /*1d10*/  ISETP.NE.AND P0, PT, R163, RZ, PT ;  /* 0x000000ffa300720c */ /* 0x000fe20003f05270 */
[-C--:B------:R-:W-:Y:S02]  /*1d20*/  IMAD R0, R194, R92.reuse, RZ ;  /* 0x0000005cc2007224 */ /* 0x080fe400078e02ff */
[----:B------:R-:W-:Y:S02]  /*1d30*/  IMAD R3, R92, -0x80, R127 ;  /* 0xffffff805c037824 */ /* 0x000fe400078e027f */
[-C--:B------:R-:W-:Y:S03]  /*1d40*/  IMAD.WIDE.U32 R36, R205, R92.reuse, RZ ;  /* 0x0000005ccd247225 */ /* 0x080fe600078e00ff */
[----:B------:R-:W-:Y:S01]  /*1d50*/  IMNMX R76, R3, 0x80, PT ;  /* 0x00000080034c7817 */ /* 0x000fe20003800200 */
[----:B------:R-:W-:Y:S04]  /*1d60*/  IMAD.WIDE.U32 R72, R201, R92, RZ ;  /* 0x0000005cc9487225 */ /* 0x000fe800078e00ff */
[C---:B------:R-:W-:Y:S02]  /*1d70*/  IMAD R2, R99.reuse, R205, R2 ;  /* 0x000000cd63027224 */ /* 0x040fe400078e0202 */
[----:B------:R-:W-:Y:S03]  /*1d80*/  IMAD R0, R99, R201, R0 ;  /* 0x000000c963007224 */ /* 0x000fe600078e0200 */
[----:B------:R-:W-:Y:S02]  /*1d90*/  IADD3 R41, R37, R2, RZ ;  /* 0x0000000225297210 */ /* 0x000fe40007ffe0ff */
[----:B------:R-:W-:Y:S01]  /*1da0*/  IADD3 R43, R73, R0, RZ ;  /* 0x00000000492b7210 */ /* 0x000fe20007ffe0ff */
[----:B------:R-:W-:-:S05]  /*1db0*/  @!P0 BRA `(.L_x_58) ;  /* 0x000028b000008947 */ /* 0x000fca0003800000 */
[----:B------:R-:W-:Y:S01]  /*1dc0*/  ISETP.GE.AND P2, PT, R97, R76, PT ;  /* 0x0000004c6100720c */ /* 0x000fe20003f46270 */
[----:B------:R-:W-:Y:S01]  /*1dd0*/  BSSY B0, `(.L_x_59) ;  /* 0x000001b000007945 */ /* 0x000fe20003800000 */
[----:B------:R-:W-:Y:S01]  /*1de0*/  CS2R R48, SRZ ;  /* 0x0000000000307805 */ /* 0x000fe2000001ff00 */
[----:B------:R-:W-:Y:S01]  /*1df0*/  CS2R R44, SRZ ;  /* 0x00000000002c7805 */ /* 0x000fe2000001ff00 */
[----:B------:R-:W-:Y:S01]  /*1e00*/  CS2R R38, SRZ ;  /* 0x0000000000267805 */ /* 0x000fe2000001ff00 */
[----:B------:R-:W-:Y:S01]  /*1e10*/  CS2R R12, SRZ ;  /* 0x00000000000c7805 */ /* 0x000fe2000001ff00 */
[----:B------:R-:W-:Y:S07]  /*1e20*/  CS2R R2, SRZ ;  /* 0x0000000000027805 */ /* 0x000fee000001ff00 */
[----:B------:R-:W-:-:S05]  /*1e30*/  @P2 BRA `(.L_x_60) ;  /* 0x0000014000002947 */ /* 0x000fca0003800000 */
[----:B------:R-:W-:Y:S01]  /*1e40*/  IADD3 R0, P0, R110, R36, RZ ;  /* 0x000000246e007210 */ /* 0x000fe20007f1e0ff */
[----:B------:R-:W-:Y:S01]  /*1e50*/  CS2R R38, SRZ ;  /* 0x0000000000267805 */ /* 0x000fe2000001ff00 */
[----:B------:R-:W-:Y:S01]  /*1e60*/  CS2R R44, SRZ ;  /* 0x00000000002c7805 */ /* 0x000fe2000001ff00 */
[----:B------:R-:W-:Y:S02]  /*1e70*/  CS2R R12, SRZ ;  /* 0x00000000000c7805 */ /* 0x000fe4000001ff00 */
[----:B------:R-:W-:Y:S01]  /*1e80*/  IMAD.X R3, R41, 0x1, R126, P0 ;  /* 0x0000000129037824 */ /* 0x000fe200000e067e */
[----:B------:R-:W-:Y:S05]  /*1e90*/  IADD3 R2, P0, R108, R72, RZ ;  /* 0x000000486c027210 */ /* 0x000fea0007f1e0ff */
[----:B------:R-:W-:Y:S01]  /*1ea0*/  IMAD.X R5, R43, 0x1, R124, P0 ;  /* 0x000000012b057824 */ /* 0x000fe200000e067c */
[C---:B------:R-:W-:Y:S04]  /*1eb0*/  LEA R6, P0, R0.reuse, c[0x0][0x270], 0x1 ;  /* 0x00009c0000067a11 */ /* 0x040fe800078008ff */
[----:B------:R-:W-:Y:S02]  /*1ec0*/  LEA.HI.X R7, R0, c[0x0][0x274], R3, 0x1, P0 ;  /* 0x00009d0000077a11 */ /* 0x000fe400000f0c03 */
[C---:B------:R-:W-:Y:S04]  /*1ed0*/  LEA R4, P0, R2.reuse, c[0x0][0x288], 0x1 ;  /* 0x0000a20002047a11 */ /* 0x040fe800078008ff */
[----:B------:R-:W-:Y:S02]  /*1ee0*/  LEA.HI.X R5, R2, c[0x0][0x28c], R5, 0x1, P0 ;  /* 0x0000a30002057a11 */ /* 0x000fe400000f0c05 */
[----:B------:R-:W-:Y:S01]  /*1ef0*/  ISETP.GE.AND P0, PT, R28, c[0x0][0x27c], PT ;  /* 0x00009f001c007a0c */ /* 0x000fe20003f06270 */
[----:B------:R-:W-:Y:S11]  /*1f00*/  CS2R R2, SRZ ;  /* 0x0000000000027805 */ /* 0x000ff6000001ff00 */
[----:B------:R-:W-:Y:S01]  /*1f10*/  @!UPT UIADD3 URZ, URZ, URZ, URZ ;  /* 0x0000003f3f3ff290 */ /* 0x000fe2000fffe03f */
[----:B------:R1:W5:Y:S04]  /*1f20*/  @!P0 LDG.E.64 R38, [R6.64] ;  /* 0x0000000806268981 */ /* 0x000368000c1e1b00 */
[----:B------:R1:W5:Y:S01]  /*1f30*/  @!P0 LDG.E.64 R2, [R4.64] ;  /* 0x0000000804028981 */ /* 0x000362000c1e1b00 */
[----:B------:R-:W-:Y:S11]  /*1f40*/  ISETP.GE.AND P0, PT, R31, c[0x0][0x27c], PT ;  /* 0x00009f001f007a0c */ /* 0x000ff60003f06270 */
[----:B------:R-:W-:Y:S02]  /*1f50*/  @!UPT UIADD3 URZ, URZ, URZ, URZ ;  /* 0x0000003f3f3ff290 */ /* 0x000fe4000fffe03f */
[----:B------:R1:W5:Y:S04]  /*1f60*/  @!P0 LDG.E.64 R44, [R6.64+0x40] ;  /* 0x00004008062c8981 */ /* 0x000368000c1e1b00 */
[----:B------:R1:W5:Y:S02]  /*1f70*/  @!P0 LDG.E.64 R12, [R4.64+0x40] ;  /* 0x00004008040c8981 */ /* 0x000364000c1e1b00 */
.L_x_60:
[----:B------:R-:W-:Y:S05]  /*1f80*/  BSYNC B0 ;  /* 0x0000000000007941 */ /* 0x000fea0003800000 */
.L_x_59:
[----:B------:R-:W-:Y:S01]  /*1f90*/  ISETP.GE.AND P3, PT, R169, R76, PT ;  /* 0x0000004ca900720c */ /* 0x000fe20003f66270 */
[----:B-----5:R-:W-:Y:S01]  /*1fa0*/  IMAD.MOV.U32 R0, RZ, RZ, R44 ;  /* 0x000000ffff007224 */ /* 0x020fe200078e002c */
[----:B------:R-:W-:Y:S01]  /*1fb0*/  BSSY B0, `(.L_x_61) ;  /* 0x0000026000007945 */ /* 0x000fe20003800000 */
[----:B-1----:R-:W-:Y:S01]  /*1fc0*/  IMAD.MOV.U32 R6, RZ, RZ, R45 ;  /* 0x000000ffff067224 */ /* 0x002fe200078e002d */
[----:B------:R-:W-:Y:S01]  /*1fd0*/  CS2R R46, SRZ ;  /* 0x00000000002e7805 */ /* 0x000fe2000001ff00 */
[----:B------:R-:W-:Y:S01]  /*1fe0*/  IMAD.MOV.U32 R5, RZ, RZ, R38 ;  /* 0x000000ffff057224 */ /* 0x000fe200078e0026 */
[----:B------:R-:W-:Y:S01]  /*1ff0*/  CS2R R16, SRZ ;  /* 0x0000000000107805 */ /* 0x000fe2000001ff00 */
[----:B------:R-:W-:Y:S01]  /*2000*/  IMAD.MOV.U32 R4, RZ, RZ, R39 ;  /* 0x000000ffff047224 */ /* 0x000fe200078e0027 */
[----:B------:R-:W-:Y:S01]  /*2010*/  PRMT R58, R0, 0x5410, R6 ;  /* 0x00005410003a7816 */ /* 0x000fe20000000006 */
[----:B------:R-:W-:Y:S01]  /*2020*/  CS2R R14, SRZ ;  /* 0x00000000000e7805 */ /* 0x000fe2000001ff00 */
[----:B------:R-:W-:Y:S02]  /*2030*/  MOV R0, R12 ;  /* 0x0000000c00007202 */ /* 0x000fe40000000f00 */
[----:B------:R-:W-:Y:S01]  /*2040*/  PRMT R40, R5, 0x7610, R40 ;  /* 0x0000761005287816 */ /* 0x000fe20000000028 */
[----:B------:R-:W-:Y:S01]  /*2050*/  IMAD.MOV.U32 R5, RZ, RZ, R13 ;  /* 0x000000ffff057224 */ /* 0x000fe200078e000d */
[----:B------:R-:W-:Y:S01]  /*2060*/  PRMT R42, R4, 0x7610, R42 ;  /* 0x00007610042a7816 */ /* 0x000fe2000000002a */
[----:B------:R-:W-:Y:S01]  /*2070*/  IMAD.MOV.U32 R4, RZ, RZ, R2 ;  /* 0x000000ffff047224 */ /* 0x000fe200078e0002 */
[----:B------:R-:W-:Y:S02]  /*2080*/  PRMT R26, R0, 0x7610, R26 ;  /* 0x00007610001a7816 */ /* 0x000fe4000000001a */
[----:B------:R-:W-:Y:S02]  /*2090*/  MOV R0, R3 ;  /* 0x0000000300007202 */ /* 0x000fe40000000f00 */
[----:B------:R-:W-:Y:S02]  /*20a0*/  PRMT R26, R26, 0x5410, R5 ;  /* 0x000054101a1a7816 */ /* 0x000fe40000000005 */
[----:B------:R-:W-:Y:S01]  /*20b0*/  PRMT R7, R4, 0x5410, R0 ;  /* 0x0000541004077816 */ /* 0x000fe20000000000 */
[----:B------:R-:W-:-:S05]  /*20c0*/  @P3 BRA `(.L_x_62) ;  /* 0x0000014000003947 */ /* 0x000fca0003800000 */
[----:B------:R-:W-:Y:S01]  /*20d0*/  IADD3 R0, P1, P0, R110, R36, R206 ;  /* 0x000000246e007210 */ /* 0x000fe2000783e0ce */
[----:B------:R-:W-:Y:S01]  /*20e0*/  CS2R R46, SRZ ;  /* 0x00000000002e7805 */ /* 0x000fe2000001ff00 */
[----:B------:R-:W-:Y:S01]  /*20f0*/  CS2R R14, SRZ ;  /* 0x00000000000e7805 */ /* 0x000fe2000001ff00 */
[----:B------:R-:W-:Y:S01]  /*2100*/  CS2R R48, SRZ ;  /* 0x0000000000307805 */ /* 0x000fe2000001ff00 */
[----:B------:R-:W-:Y:S01]  /*2110*/  IADD3.X R4, R126, R41, R177, P1, P0 ;  /* 0x000000297e047210 */ /* 0x000fe20000fe04b1 */
[----:B------:R-:W-:Y:S01]  /*2120*/  CS2R R16, SRZ ;  /* 0x0000000000107805 */ /* 0x000fe2000001ff00 */
[----:B------:R-:W-:Y:S04]  /*2130*/  IADD3 R5, P1, P0, R108, R72, R202 ;  /* 0x000000486c057210 */ /* 0x000fe8000783e0ca */
[----:B------:R-:W-:Y:S02]  /*2140*/  IADD3.X R6, R124, R43, R178, P1, P0 ;  /* 0x0000002b7c067210 */ /* 0x000fe40000fe04b2 */
[C---:B------:R-:W-:Y:S04]  /*2150*/  LEA R8, P0, R0.reuse, c[0x0][0x270], 0x1 ;  /* 0x00009c0000087a11 */ /* 0x040fe800078008ff */
[----:B------:R-:W-:Y:S02]  /*2160*/  LEA.HI.X R9, R0, c[0x0][0x274], R4, 0x1, P0 ;  /* 0x00009d0000097a11 */ /* 0x000fe400000f0c04 */
[C---:B------:R-:W-:Y:S04]  /*2170*/  LEA R4, P0, R5.reuse, c[0x0][0x288], 0x1 ;  /* 0x0000a20005047a11 */ /* 0x040fe800078008ff */
[----:B------:R-:W-:Y:S02]  /*2180*/  LEA.HI.X R5, R5, c[0x0][0x28c], R6, 0x1, P0 ;  /* 0x0000a30005057a11 */ /* 0x000fe400000f0c06 */
[----:B------:R-:W-:Y:S11]  /*2190*/  ISETP.GE.AND P0, PT, R28, c[0x0][0x27c], PT ;  /* 0x00009f001c007a0c */ /* 0x000ff60003f06270 */
[----:B------:R-:W-:Y:S02]  /*21a0*/  @!UPT UIADD3 URZ, URZ, URZ, URZ ;  /* 0x0000003f3f3ff290 */ /* 0x000fe4000fffe03f */
[----:B------:R1:W5:Y:S04]  /*21b0*/  @!P0 LDG.E.64 R46, [R8.64] ;  /* 0x00000008082e8981 */ /* 0x000368000c1e1b00 */
[----:B------:R1:W5:Y:S01]  /*21c0*/  @!P0 LDG.E.64 R14, [R4.64] ;  /* 0x00000008040e8981 */ /* 0x000362000c1e1b00 */
[----:B------:R-:W-:Y:S11]  /*21d0*/  ISETP.GE.AND P0, PT, R31, c[0x0][0x27c], PT ;  /* 0x00009f001f007a0c */ /* 0x000ff60003f06270 */
[----:B------:R-:W-:Y:S02]  /*21e0*/  @!UPT UIADD3 URZ, URZ, URZ, URZ ;  /* 0x0000003f3f3ff290 */ /* 0x000fe4000fffe03f */
[----:B------:R1:W5:Y:S04]  /*21f0*/  @!P0 LDG.E.64 R48, [R8.64+0x40] ;  /* 0x0000400808308981 */ /* 0x000368000c1e1b00 */
[----:B------:R1:W5:Y:S02]  /*2200*/  @!P0 LDG.E.64 R16, [R4.64+0x40] ;  /* 0x0000400804108981 */ /* 0x000364000c1e1b00 */
.L_x_62:
[----:B------:R-:W-:Y:S05]  /*2210*/  BSYNC B0 ;  /* 0x0000000000007941 */ /* 0x000fea0003800000 */
.L_x_61:
[----:B------:R-:W-:Y:S01]  /*2220*/  ISETP.GE.AND P6, PT, R168, R76, PT ;  /* 0x0000004ca800720c */ /* 0x000fe20003fc6270 */
[----:B-----5:R-:W-:Y:S01]  /*2230*/  IMAD.MOV.U32 R6, RZ, RZ, R48 ;  /* 0x000000ffff067224 */ /* 0x020fe200078e0030 */
[----:B-1----:R-:W-:Y:S01]  /*2240*/  MOV R4, R46 ;  /* 0x0000002e00047202 */ /* 0x002fe20000000f00 */
[----:B------:R-:W-:Y:S01]  /*2250*/  IMAD.MOV.U32 R5, RZ, RZ, R49 ;  /* 0x000000ffff057224 */ /* 0x000fe200078e0031 */
[----:B------:R-:W-:Y:S01]  /*2260*/  BSSY B0, `(.L_x_63) ;  /* 0x0000024000007945 */ /* 0x000fe20003800000 */
[----:B------:R-:W-:Y:S01]  /*2270*/  IMAD.MOV.U32 R0, RZ, RZ, R47 ;  /* 0x000000ffff007224 */ /* 0x000fe200078e002f */
[----:B------:R-:W-:Y:S01]  /*2280*/  CS2R R56, SRZ ;  /* 0x0000000000387805 */ /* 0x000fe2000001ff00 */
[----:B------:R-:W-:Y:S01]  /*2290*/  CS2R R52, SRZ ;  /* 0x0000000000347805 */ /* 0x000fe2000001ff00 */
[----:B------:R-:W-:Y:S01]  /*22a0*/  PRMT R60, R6, 0x5410, R5 ;  /* 0x00005410063c7816 */ /* 0x000fe20000000005 */
[----:B------:R-:W-:Y:S01]  /*22b0*/  IMAD.MOV.U32 R6, RZ, RZ, R16 ;  /* 0x000000ffff067224 */ /* 0x000fe200078e0010 */
[----:B------:R-:W-:Y:S01]  /*22c0*/  PRMT R59, R4, 0x5410, R0 ;  /* 0x00005410043b7816 */ /* 0x000fe20000000000 */
[----:B------:R-:W-:Y:S01]  /*22d0*/  IMAD.MOV.U32 R4, RZ, RZ, R14 ;  /* 0x000000ffff047224 */ /* 0x000fe200078e000e */
[----:B------:R-:W-:Y:S01]  /*22e0*/  MOV R5, R17 ;  /* 0x0000001100057202 */ /* 0x000fe20000000f00 */
[----:B------:R-:W-:Y:S01]  /*22f0*/  CS2R R50, SRZ ;  /* 0x0000000000327805 */ /* 0x000fe2000001ff00 */
[----:B------:R-:W-:Y:S01]  /*2300*/  MOV R0, R15 ;  /* 0x0000000f00007202 */ /* 0x000fe20000000f00 */
[----:B------:R-:W-:Y:S01]  /*2310*/  CS2R R20, SRZ ;  /* 0x0000000000147805 */ /* 0x000fe2000001ff00 */
[----:B------:R-:W-:Y:S01]  /*2320*/  PRMT R30, R6, 0x5410, R5 ;  /* 0x00005410061e7816 */ /* 0x000fe20000000005 */
[----:B------:R-:W-:Y:S01]  /*2330*/  CS2R R18, SRZ ;  /* 0x0000000000127805 */ /* 0x000fe2000001ff00 */
        /* <DEDUP_REMOVED lines=22> */
.L_x_64:
[----:B------:R-:W-:Y:S05]  /*24a0*/  BSYNC B0 ;  /* 0x0000000000007941 */ /* 0x000fea0003800000 */
.L_x_63:
        /* <DEDUP_REMOVED lines=38> */
.L_x_66:
[----:B------:R-:W-:Y:S05]  /*2710*/  BSYNC B0 ;  /* 0x0000000000007941 */ /* 0x000fea0003800000 */
.L_x_65:
[----:B-1---5:R-:W-:Y:S01]  /*2720*/  MOV R4, R54 ;  /* 0x0000003600047202 */ /* 0x022fe20000000f00 */
[----:B------:R-:W-:Y:S01]  /*2730*/  IMAD.MOV.U32 R6, RZ, RZ, R56 ;  /* 0x000000ffff067224 */ /* 0x000fe200078e0038 */
[----:B------:R-:W-:Y:S01]  /*2740*/  BSSY B1, `(.L_x_67) ;  /* 0x0000084000017945 */ /* 0x000fe20003800000 */
[----:B------:R-:W-:Y:S02]  /*2750*/  IMAD.MOV.U32 R5, RZ, RZ, R57 ;  /* 0x000000ffff057224 */ /* 0x000fe400078e0039 */
[----:B------:R-:W-:Y:S03]  /*2760*/  IMAD.MOV.U32 R0, RZ, RZ, R55 ;  /* 0x000000ffff007224 */ /* 0x000fe600078e0037 */
[----:B------:R-:W-:Y:S01]  /*2770*/  PRMT R64, R6, 0x5410, R5 ;  /* 0x0000541006407816 */ /* 0x000fe20000000005 */
[----:B------:R-:W-:Y:S01]  /*2780*/  IMAD.MOV.U32 R6, RZ, RZ, R24 ;  /* 0x000000ffff067224 */ /* 0x000fe200078e0018 */
[----:B------:R-:W-:Y:S01]  /*2790*/  PRMT R63, R4, 0x5410, R0 ;  /* 0x00005410043f7816 */ /* 0x000fe20000000000 */
[----:B------:R-:W-:Y:S01]  /*27a0*/  IMAD.MOV.U32 R4, RZ, RZ, R22 ;  /* 0x000000ffff047224 */ /* 0x000fe200078e0016 */
[----:B------:R-:W-:Y:S02]  /*27b0*/  MOV R5, R25 ;  /* 0x0000001900057202 */ /* 0x000fe40000000f00 */
[----:B------:R-:W-:Y:S02]  /*27c0*/  MOV R0, R23 ;  /* 0x0000001700007202 */ /* 0x000fe40000000f00 */
[----:B------:R-:W-:Y:S02]  /*27d0*/  PRMT R37, R6, 0x5410, R5 ;  /* 0x0000541006257816 */ /* 0x000fe40000000005 */
[----:B------:R-:W-:Y:S01]  /*27e0*/  PRMT R36, R4, 0x5410, R0 ;  /* 0x0000541004247816 */ /* 0x000fe20000000000 */
[----:B------:R-:W-:-:S05]  /*27f0*/  @P2 BRA `(.L_x_68) ;  /* 0x0000078000002947 */ /* 0x000fca0003800000 */
[----:B------:R-:W-:Y:S01]  /*2800*/  IADD3 R65, P0, R143, R86, RZ ;  /* 0x000000568f417210 */ /* 0x000fe20007f1e0ff */
[----:B------:R-:W-:Y:S03]  /*2810*/  BSSY B0, `(.L_x_69) ;  /* 0x000003b000007945 */ /* 0x000fe60003800000 */
[----:B------:R-:W-:Y:S01]  /*2820*/  IADD3.X R68, R90, R139, RZ, P0, !PT ;  /* 0x0000008b5a447210 */ /* 0x000fe200007fe4ff */
[----:B------:R-:W-:-:S05]  /*2830*/  @P5 BRA `(.L_x_70) ;  /* 0x0000038000005947 */ /* 0x000fca0003800000 */
[----:B------:R-:W-:Y:S01]  /*2840*/  IADD3 R0, P0, R65, R94, RZ ;  /* 0x0000005e41007210 */ /* 0x000fe20007f1e0ff */
[----:B------:R-:W1:Y:S03]  /*2850*/  LDS.128 R8, [R75+0x8100] ;  /* 0x008100004b087984 */ /* 0x000e660000000c00 */
[----:B------:R-:W-:Y:S02]  /*2860*/  IADD3.X R4, R68, R96, RZ, P0, !PT ;  /* 0x0000006044047210 */ /* 0x000fe400007fe4ff */
[C---:B------:R-:W-:Y:S04]  /*2870*/  LEA R66, P0, R0.reuse, c[0x0][0x1c8], 0x1 ;  /* 0x0000720000427a11 */ /* 0x040fe800078008ff */
[----:B------:R-:W-:Y:S02]  /*2880*/  LEA.HI.X R67, R0, c[0x0][0x1cc], R4, 0x1, P0 ;  /* 0x0000730000437a11 */ /* 0x000fe400000f0c04 */
[----:B------:R-:W-:Y:S11]  /*2890*/  ISETP.GE.AND P0, PT, R28, c[0x0][0x27c], PT ;  /* 0x00009f001c007a0c */ /* 0x000ff60003f06270 */
[----:B------:R-:W-:Y:S02]  /*28a0*/  @!UPT UIADD3 URZ, URZ, URZ, URZ ;  /* 0x0000003f3f3ff290 */ /* 0x000fe4000fffe03f */
[--C-:B------:R-:W-:Y:S01]  /*28b0*/  @!P0 SHF.R.U64 R5, R2, 0x10, R3.reuse ;  /* 0x0000001002058819 */ /* 0x100fe20000001203 */
[----:B------:R-:W-:Y:S01]  /*28c0*/  @!P0 HADD2.F32 R0, -RZ, R7.H0_H0 ;  /* 0x20000007ff008230 */ /* 0x000fe20000004100 */
[----:B------:R-:W-:Y:S02]  /*28d0*/  @!P0 SHF.R.U32.HI R6, RZ, 0x10, R3 ;  /* 0x00000010ff068819 */ /* 0x000fe40000011603 */
[--C-:B------:R-:W-:Y:S02]  /*28e0*/  @!P0 SHF.R.U64 R41, R38, 0x10, R39.reuse ;  /* 0x0000001026298819 */ /* 0x100fe40000001227 */
[----:B------:R-:W-:Y:S01]  /*28f0*/  @!P0 SHF.R.U32.HI R43, RZ, 0x10, R39 ;  /* 0x00000010ff2b8819 */ /* 0x000fe20000011627 */
[----:B------:R-:W-:Y:S02]  /*2900*/  @!P0 HADD2.F32 R39, -RZ, R40.H0_H0 ;  /* 0x20000028ff278230 */ /* 0x000fe40000004100 */
[----:B------:R-:W-:Y:S02]  /*2910*/  @!P0 HADD2.F32 R41, -RZ, R41.H0_H0 ;  /* 0x20000029ff298230 */ /* 0x000fe40000004100 */
[----:B------:R-:W-:Y:S01]  /*2920*/  @!P0 HADD2.F32 R43, -RZ, R43.H0_H0 ;  /* 0x2000002bff2b8230 */ /* 0x000fe20000004100 */
[----:B-1----:R-:W-:Y:S02]  /*2930*/  @!P0 MOV R4, R8 ;  /* 0x0000000800048202 */ /* 0x002fe40000000f00 */
[----:B------:R-:W-:Y:S03]  /*2940*/  @!P0 MOV R3, R9 ;  /* 0x0000000900038202 */ /* 0x000fe60000000f00 */
[--C-:B------:R-:W-:Y:S02]  /*2950*/  @!P0 HADD2.F32 R38, -RZ, R4.reuse.H1_H1 ;  /* 0x30000004ff268230 */ /* 0x100fe40000004100 */
[----:B------:R-:W-:Y:S02]  /*2960*/  @!P0 HADD2.F32 R2, -RZ, R4.H0_H0 ;  /* 0x20000004ff028230 */ /* 0x000fe40000004100 */
[----:B------:R-:W-:Y:S01]  /*2970*/  @!P0 HADD2.F32 R4, -RZ, R5.H0_H0 ;  /* 0x20000005ff048230 */ /* 0x000fe20000004100 */
[-C--:B------:R-:W-:Y:S01]  /*2980*/  @!P0 FMUL.FTZ R69, R38, R0.reuse ;  /* 0x0000000026458220 */ /* 0x080fe20000410000 */
[--C-:B------:R-:W-:Y:S01]  /*2990*/  @!P0 HADD2.F32 R40, -RZ, R3.reuse.H1_H1 ;  /* 0x30000003ff288230 */ /* 0x100fe20000004100 */
[----:B------:R-:W-:Y:S01]  /*29a0*/  @!P0 IMAD.MOV.U32 R5, RZ, RZ, R10 ;  /* 0x000000ffff058224 */ /* 0x000fe200078e000a */
[----:B------:R-:W-:Y:S01]  /*29b0*/  @!P0 HADD2.F32 R3, -RZ, R3.H0_H0 ;  /* 0x20000003ff038230 */ /* 0x000fe20000004100 */
[C---:B------:R-:W-:Y:S02]  /*29c0*/  @!P0 FMUL.FTZ R0, R2.reuse, R0 ;  /* 0x0000000002008220 */ /* 0x040fe40000410000 */
[----:B------:R-:W-:Y:S02]  /*29d0*/  @!P0 FFMA.FTZ R71, R2, R39, -R69 ;  /* 0x0000002702478223 */ /* 0x000fe40000010845 */
[-C--:B------:R-:W-:Y:S02]  /*29e0*/  @!P0 FMUL.FTZ R69, R40, R4.reuse ;  /* 0x0000000428458220 */ /* 0x080fe40000410000 */
[C---:B------:R-:W-:Y:S01]  /*29f0*/  @!P0 FMUL.FTZ R2, R3.reuse, R4 ;  /* 0x0000000403028220 */ /* 0x040fe20000410000 */
[----:B------:R-:W-:Y:S01]  /*2a00*/  @!P0 MOV R4, R11 ;  /* 0x0000000b00048202 */ /* 0x000fe20000000f00 */
[----:B------:R-:W-:Y:S01]  /*2a10*/  @!P0 FFMA.FTZ R0, R38, R39, R0 ;  /* 0x0000002726008223 */ /* 0x000fe20000010000 */
[----:B------:R-:W-:Y:S01]  /*2a20*/  @!P0 HADD2.F32 R38, -RZ, R5.H1_H1 ;  /* 0x30000005ff268230 */ /* 0x000fe20000004100 */
[-C--:B------:R-:W-:Y:S01]  /*2a30*/  @!P0 FFMA.FTZ R70, R3, R41.reuse, -R69 ;  /* 0x0000002903468223 */ /* 0x080fe20000010845 */
[----:B------:R-:W-:Y:S01]  /*2a40*/  @!P0 HADD2.F32 R3, -RZ, R7.H1_H1 ;  /* 0x30000007ff038230 */ /* 0x000fe20000004100 */
[----:B------:R-:W-:Y:S01]  /*2a50*/  @!P0 FFMA.FTZ R2, R40, R41, R2 ;  /* 0x0000002928028223 */ /* 0x000fe20000010002 */
[----:B------:R-:W-:Y:S01]  /*2a60*/  @!P0 HADD2.F32 R7, -RZ, R6.H0_H0 ;  /* 0x20000006ff078230 */ /* 0x000fe20000004100 */
[----:B------:R-:W-:Y:S01]  /*2a70*/  @!P0 F2FP.PACK_AB R0, R0, R71 ;  /* 0x000000470000823e */ /* 0x000fe200000000ff */
[----:B------:R-:W-:Y:S02]  /*2a80*/  @!P0 HADD2.F32 R6, -RZ, R5.H0_H0 ;  /* 0x20000005ff068230 */ /* 0x000fe40000004100 */
[----:B------:R-:W-:Y:S01]  /*2a90*/  @!P0 HADD2.F32 R39, -RZ, R42.H0_H0 ;  /* 0x2000002aff278230 */ /* 0x000fe20000004100 */
[----:B------:R-:W-:Y:S01]  /*2aa0*/  @!P0 F2FP.PACK_AB R2, R2, R70 ;  /* 0x000000460202823e */ /* 0x000fe200000000ff */
[--C-:B------:R-:W-:Y:S01]  /*2ab0*/  @!P0 HADD2.F32 R42, -RZ, R4.reuse.H1_H1 ;  /* 0x30000004ff2a8230 */ /* 0x100fe20000004100 */
[----:B------:R-:W-:Y:S01]  /*2ac0*/  @!P0 MOV R8, R0 ;  /* 0x0000000000088202 */ /* 0x000fe20000000f00 */
[----:B------:R-:W-:Y:S01]  /*2ad0*/  @!P0 HADD2.F32 R5, -RZ, R4.H0_H0 ;  /* 0x20000004ff058230 */ /* 0x000fe20000004100 */
[-C--:B------:R-:W-:Y:S02]  /*2ae0*/  @!P0 FMUL.FTZ R4, R38, R3.reuse ;  /* 0x0000000326048220 */ /* 0x080fe40000410000 */
[----:B------:R-:W-:Y:S02]  /*2af0*/  @!P0 FMUL.FTZ R3, R6, R3 ;  /* 0x0000000306038220 */ /* 0x000fe40000410000 */
[----:B------:R-:W-:Y:S02]  /*2b00*/  @!P0 FMUL.FTZ R69, R42, R7 ;  /* 0x000000072a458220 */ /* 0x000fe40000410000 */
[----:B------:R-:W-:Y:S02]  /*2b10*/  @!P0 FFMA.FTZ R6, R6, R39, -R4 ;  /* 0x0000002706068223 */ /* 0x000fe40000010804 */
[C---:B------:R-:W-:Y:S02]  /*2b20*/  @!P0 FMUL.FTZ R4, R5.reuse, R7 ;  /* 0x0000000705048220 */ /* 0x040fe40000410000 */
[----:B------:R-:W-:Y:S02]  /*2b30*/  @!P0 FFMA.FTZ R3, R38, R39, R3 ;  /* 0x0000002726038223 */ /* 0x000fe40000010003 */
[-C--:B------:R-:W-:Y:S02]  /*2b40*/  @!P0 FFMA.FTZ R69, R5, R43.reuse, -R69 ;  /* 0x0000002b05458223 */ /* 0x080fe40000010845 */
[----:B------:R-:W-:Y:S01]  /*2b50*/  @!P0 FFMA.FTZ R4, R42, R43, R4 ;  /* 0x0000002b2a048223 */ /* 0x000fe20000010004 */
[----:B------:R-:W-:Y:S01]  /*2b60*/  @!P0 F2FP.PACK_AB R3, R3, R6 ;  /* 0x000000060303823e */ /* 0x000fe200000000ff */
[----:B------:R-:W-:Y:S03]  /*2b70*/  @!P0 IMAD.MOV.U32 R9, RZ, RZ, R2 ;  /* 0x000000ffff098224 */ /* 0x000fe600078e0002 */
[----:B------:R-:W-:Y:S02]  /*2b80*/  @!P0 F2FP.PACK_AB R4, R4, R69 ;  /* 0x000000450404823e */ /* 0x000fe400000000ff */
[----:B------:R-:W-:Y:S02]  /*2b90*/  @!P0 MOV R10, R3 ;  /* 0x00000003000a8202 */ /* 0x000fe40000000f00 */
[----:B------:R-:W-:Y:S05]  /*2ba0*/  @!P0 MOV R11, R4 ;  /* 0x00000004000b8202 */ /* 0x000fea0000000f00 */
[----:B------:R1:W-:Y:S02]  /*2bb0*/  STG.E.128 [R66.64], R8 ;  /* 0x0000000842007986 */ /* 0x0003e4000c101d08 */
.L_x_70:
[----:B------:R-:W-:Y:S05]  /*2bc0*/  BSYNC B0 ;  /* 0x0000000000007941 */ /* 0x000fea0003800000 */
.L_x_69:
[----:B------:R-:W-:Y:S11]  /*2bd0*/  ISETP.GE.AND P0, PT, R93, c[0x0][0x1d4], PT ;  /* 0x000075005d007a0c */ /* 0x000ff60003f06270 */
[----:B------:R-:W-:Y:S02]  /*2be0*/  @!UPT UIADD3 URZ, URZ, URZ, URZ ;  /* 0x0000003f3f3ff290 */ /* 0x000fe4000fffe03f */
[----:B------:R-:W-:-:S05]  /*2bf0*/  @P0 BRA `(.L_x_68) ;  /* 0x0000038000000947 */ /* 0x000fca0003800000 */
[----:B------:R-:W-:Y:S01]  /*2c00*/  IADD3 R0, P0, R65, R125, RZ ;  /* 0x0000007d41007210 */ /* 0x000fe20007f1e0ff */
[----:B-1----:R-:W1:Y:S03]  /*2c10*/  LDS.128 R8, [R75+0xc100] ;  /* 0x00c100004b087984 */ /* 0x002e660000000c00 */
[----:B------:R-:W-:Y:S02]  /*2c20*/  IADD3.X R2, R68, R117, RZ, P0, !PT ;  /* 0x0000007544027210 */ /* 0x000fe400007fe4ff */
[C---:B------:R-:W-:Y:S04]  /*2c30*/  LEA R42, P0, R0.reuse, c[0x0][0x1c8], 0x1 ;  /* 0x00007200002a7a11 */ /* 0x040fe800078008ff */
[----:B------:R-:W-:Y:S02]  /*2c40*/  LEA.HI.X R43, R0, c[0x0][0x1cc], R2, 0x1, P0 ;  /* 0x00007300002b7a11 */ /* 0x000fe400000f0c02 */
[----:B------:R-:W-:Y:S11]  /*2c50*/  ISETP.GE.AND P0, PT, R31, c[0x0][0x27c], PT ;  /* 0x00009f001f007a0c */ /* 0x000ff60003f06270 */
[----:B------:R-:W-:Y:S02]  /*2c60*/  @!UPT UIADD3 URZ, URZ, URZ, URZ ;  /* 0x0000003f3f3ff290 */ /* 0x000fe4000fffe03f */
[--C-:B------:R-:W-:Y:S01]  /*2c70*/  @!P0 SHF.R.U64 R4, R12, 0x10, R13.reuse ;  /* 0x000000100c048819 */ /* 0x100fe2000000120d */
[----:B------:R-:W-:Y:S01]  /*2c80*/  @!P0 HADD2.F32 R0, -RZ, R26.H0_H0 ;  /* 0x2000001aff008230 */ /* 0x000fe20000004100 */
[----:B------:R-:W-:Y:S01]  /*2c90*/  @!P0 SHF.R.U32.HI R7, RZ, 0x10, R13 ;  /* 0x00000010ff078819 */ /* 0x000fe2000001160d */
[----:B------:R-:W-:Y:S01]  /*2ca0*/  @!P0 HADD2.F32 R6, -RZ, R58.H0_H0 ;  /* 0x2000003aff068230 */ /* 0x000fe20000004100 */
[--C-:B------:R-:W-:Y:S01]  /*2cb0*/  @!P0 SHF.R.U64 R13, R44, 0x10, R45.reuse ;  /* 0x000000102c0d8819 */ /* 0x100fe2000000122d */
[----:B------:R-:W-:Y:S01]  /*2cc0*/  @!P0 HADD2.F32 R4, -RZ, R4.H0_H0 ;  /* 0x20000004ff048230 */ /* 0x000fe20000004100 */
        /* <DEDUP_REMOVED lines=8> */
[--C-:B------:R-:W-:Y:S01]  /*2d50*/  @!P0 HADD2.F32 R12, -RZ, R3.reuse.H1_H1 ;  /* 0x30000003ff0c8230 */ /* 0x100fe20000004100 */
[CC--:B------:R-:W-:Y:S01]  /*2d60*/  @!P0 FMUL.FTZ R38, R5.reuse, R0.reuse ;  /* 0x0000000005268220 */ /* 0x0c0fe20000410000 */
[----:B------:R-:W-:Y:S01]  /*2d70*/  @!P0 HADD2.F32 R3, -RZ, R3.H0_H0 ;  /* 0x20000003ff038230 */ /* 0x000fe20000004100 */
[C---:B------:R-:W-:Y:S02]  /*2d80*/  @!P0 FMUL.FTZ R0, R2.reuse, R0 ;  /* 0x0000000002008220 */ /* 0x040fe40000410000 */
[-C--:B------:R-:W-:Y:S02]  /*2d90*/  @!P0 FFMA.FTZ R45, R2, R6.reuse, -R38 ;  /* 0x00000006022d8223 */ /* 0x080fe40000010826 */
[----:B------:R-:W-:Y:S02]  /*2da0*/  @!P0 FFMA.FTZ R0, R5, R6, R0 ;  /* 0x0000000605008223 */ /* 0x000fe40000010000 */
[----:B------:R-:W-:Y:S02]  /*2db0*/  @!P0 IMAD.MOV.U32 R5, RZ, RZ, R10 ;  /* 0x000000ffff058224 */ /* 0x000fe400078e000a */
[-C--:B------:R-:W-:Y:S01]  /*2dc0*/  @!P0 FMUL.FTZ R38, R12, R4.reuse ;  /* 0x000000040c268220 */ /* 0x080fe20000410000 */
[----:B------:R-:W-:Y:S01]  /*2dd0*/  @!P0 F2FP.PACK_AB R0, R0, R45 ;  /* 0x0000002d0000823e */ /* 0x000fe200000000ff */
[C---:B------:R-:W-:Y:S01]  /*2de0*/  @!P0 FMUL.FTZ R2, R3.reuse, R4 ;  /* 0x0000000403028220 */ /* 0x040fe20000410000 */
[----:B------:R-:W-:Y:S01]  /*2df0*/  @!P0 MOV R4, R11 ;  /* 0x0000000b00048202 */ /* 0x000fe20000000f00 */
[-C--:B------:R-:W-:Y:S01]  /*2e00*/  @!P0 FFMA.FTZ R44, R3, R13.reuse, -R38 ;  /* 0x0000000d032c8223 */ /* 0x080fe20000010826 */
[----:B------:R-:W-:Y:S01]  /*2e10*/  @!P0 HADD2.F32 R3, -RZ, R26.H1_H1 ;  /* 0x3000001aff038230 */ /* 0x000fe20000004100 */
[----:B------:R-:W-:Y:S01]  /*2e20*/  @!P0 FFMA.FTZ R2, R12, R13, R2 ;  /* 0x0000000d0c028223 */ /* 0x000fe20000010002 */
[--C-:B------:R-:W-:Y:S01]  /*2e30*/  @!P0 HADD2.F32 R26, -RZ, R5.reuse.H1_H1 ;  /* 0x30000005ff1a8230 */ /* 0x100fe20000004100 */
[----:B------:R-:W-:Y:S01]  /*2e40*/  @!P0 MOV R8, R0 ;  /* 0x0000000000088202 */ /* 0x000fe20000000f00 */
[----:B------:R-:W-:Y:S02]  /*2e50*/  @!P0 HADD2.F32 R6, -RZ, R5.H0_H0 ;  /* 0x20000005ff068230 */ /* 0x000fe40000004100 */
[----:B------:R-:W-:Y:S01]  /*2e60*/  @!P0 HADD2.F32 R38, -RZ, R58.H1_H1 ;  /* 0x3000003aff268230 */ /* 0x000fe20000004100 */
[----:B------:R-:W-:Y:S01]  /*2e70*/  @!P0 F2FP.PACK_AB R2, R2, R44 ;  /* 0x0000002c0202823e */ /* 0x000fe200000000ff */
[--C-:B------:R-:W-:Y:S02]  /*2e80*/  @!P0 HADD2.F32 R39, -RZ, R4.reuse.H1_H1 ;  /* 0x30000004ff278230 */ /* 0x100fe40000004100 */
[----:B------:R-:W-:Y:S01]  /*2e90*/  @!P0 HADD2.F32 R5, -RZ, R4.H0_H0 ;  /* 0x20000004ff058230 */ /* 0x000fe20000004100 */
[-C--:B------:R-:W-:Y:S02]  /*2ea0*/  @!P0 FMUL.FTZ R4, R26, R3.reuse ;  /* 0x000000031a048220 */ /* 0x080fe40000410000 */
[C---:B------:R-:W-:Y:S02]  /*2eb0*/  @!P0 FMUL.FTZ R3, R6.reuse, R3 ;  /* 0x0000000306038220 */ /* 0x040fe40000410000 */
[-C--:B------:R-:W-:Y:S02]  /*2ec0*/  @!P0 FMUL.FTZ R41, R39, R7.reuse ;  /* 0x0000000727298220 */ /* 0x080fe40000410000 */
[-C--:B------:R-:W-:Y:S02]  /*2ed0*/  @!P0 FFMA.FTZ R6, R6, R38.reuse, -R4 ;  /* 0x0000002606068223 */ /* 0x080fe40000010804 */
        /* <DEDUP_REMOVED lines=10> */
.L_x_68:
[----:B------:R-:W-:Y:S05]  /*2f80*/  BSYNC B1 ;  /* 0x0000000000017941 */ /* 0x000fea0003800000 */
.L_x_67:
[----:B------:R-:W-:Y:S01]  /*2f90*/  BSSY B1, `(.L_x_71) ;  /* 0x000007a000017945 */ /* 0x000fe20003800000 */
[----:B------:R-:W-:-:S05]  /*2fa0*/  @P3 BRA `(.L_x_72) ;  /* 0x0000078000003947 */ /* 0x000fca0003800000 */
[----:B------:R-:W-:Y:S01]  /*2fb0*/  IADD3 R40, P1, P0, R134, R86, R32 ;  /* 0x0000005686287210 */ /* 0x000fe2000783e020 */
[----:B------:R-:W-:Y:S03]  /*2fc0*/  BSSY B0, `(.L_x_73) ;  /* 0x000003b000007945 */ /* 0x000fe60003800000 */
[----:B-1----:R-:W-:Y:S01]  /*2fd0*/  IADD3.X R42, R141, R90, R33, P1, P0 ;  /* 0x0000005a8d2a7210 */ /* 0x002fe20000fe0421 */
        /* <DEDUP_REMOVED lines=8> */
[----:B------:R-:W-:Y:S01]  /*3060*/  @!P0 SHF.R.U64 R4, R14, 0x10, R15 ;  /* 0x000000100e048819 */ /* 0x000fe2000000120f */
[----:B------:R-:W-:Y:S01]  /*3070*/  @!P0 HADD2.F32 R0, -RZ, R27.H0_H0 ;  /* 0x2000001bff008230 */ /* 0x000fe20000004100 */
[----:B------:R-:W-:Y:S01]  /*3080*/  @!P0 SHF.R.U64 R13, R46, 0x10, R47 ;  /* 0x000000102e0d8819 */ /* 0x000fe2000000122f */
[----:B------:R-:W-:Y:S01]  /*3090*/  @!P0 HADD2.F32 R6, -RZ, R59.H0_H0 ;  /* 0x2000003bff068230 */ /* 0x000fe20000004100 */
[----:B------:R-:W-:Y:S01]  /*30a0*/  @!P0 SHF.R.U32.HI R7, RZ, 0x10, R15 ;  /* 0x00000010ff078819 */ /* 0x000fe2000001160f */
[----:B------:R-:W-:Y:S01]  /*30b0*/  @!P0 HADD2.F32 R4, -RZ, R4.H0_H0 ;  /* 0x20000004ff048230 */ /* 0x000fe20000004100 */
[----:B------:R-:W-:Y:S01]  /*30c0*/  @!P0 SHF.R.U32.HI R46, RZ, 0x10, R47 ;  /* 0x00000010ff2e8819 */ /* 0x000fe2000001162f */
[----:B------:R-:W-:Y:S02]  /*30d0*/  @!P0 HADD2.F32 R13, -RZ, R13.H0_H0 ;  /* 0x2000000dff0d8230 */ /* 0x000fe40000004100 */
[----:B------:R-:W-:Y:S02]  /*30e0*/  @!P0 HADD2.F32 R15, -RZ, R59.H1_H1 ;  /* 0x3000003bff0f8230 */ /* 0x000fe40000004100 */
        /* <DEDUP_REMOVED lines=12> */
[----:B------:R-:W-:Y:S01]  /*31b0*/  @!P0 FMUL.FTZ R14, R12, R4 ;  /* 0x000000040c0e8220 */ /* 0x000fe20000410000 */
[----:B------:R-:W-:Y:S01]  /*31c0*/  @!P0 F2FP.PACK_AB R0, R0, R44 ;  /* 0x0000002c0000823e */ /* 0x000fe200000000ff */
[C---:B------:R-:W-:Y:S01]  /*31d0*/  @!P0 FMUL.FTZ R2, R3.reuse, R4 ;  /* 0x0000000403028220 */ /* 0x040fe20000410000 */
[----:B------:R-:W-:Y:S01]  /*31e0*/  @!P0 MOV R4, R11 ;  /* 0x0000000b00048202 */ /* 0x000fe20000000f00 */
[-C--:B------:R-:W-:Y:S01]  /*31f0*/  @!P0 FFMA.FTZ R43, R3, R13.reuse, -R14 ;  /* 0x0000000d032b8223 */ /* 0x080fe2000001080e */
[----:B------:R-:W-:Y:S01]  /*3200*/  @!P0 HADD2.F32 R14, -RZ, R5.H1_H1 ;  /* 0x30000005ff0e8230 */ /* 0x000fe20000004100 */
[----:B------:R-:W-:Y:S01]  /*3210*/  @!P0 FFMA.FTZ R2, R12, R13, R2 ;  /* 0x0000000d0c028223 */ /* 0x000fe20000010002 */
[----:B------:R-:W-:Y:S01]  /*3220*/  @!P0 HADD2.F32 R3, -RZ, R27.H1_H1 ;  /* 0x3000001bff038230 */ /* 0x000fe20000004100 */
[----:B------:R-:W-:Y:S01]  /*3230*/  @!P0 MOV R8, R0 ;  /* 0x0000000000088202 */ /* 0x000fe20000000f00 */
[----:B------:R-:W-:Y:S02]  /*3240*/  @!P0 HADD2.F32 R6, -RZ, R5.H0_H0 ;  /* 0x20000005ff068230 */ /* 0x000fe40000004100 */
[--C-:B------:R-:W-:Y:S01]  /*3250*/  @!P0 HADD2.F32 R26, -RZ, R4.reuse.H1_H1 ;  /* 0x30000004ff1a8230 */ /* 0x100fe20000004100 */
[----:B------:R-:W-:Y:S01]  /*3260*/  @!P0 F2FP.PACK_AB R2, R2, R43 ;  /* 0x0000002b0202823e */ /* 0x000fe200000000ff */
[----:B------:R-:W-:Y:S01]  /*3270*/  @!P0 HADD2.F32 R5, -RZ, R4.H0_H0 ;  /* 0x20000004ff058230 */ /* 0x000fe20000004100 */
[-C--:B------:R-:W-:Y:S01]  /*3280*/  @!P0 FMUL.FTZ R4, R14, R3.reuse ;  /* 0x000000030e048220 */ /* 0x080fe20000410000 */
[----:B------:R-:W-:Y:S01]  /*3290*/  @!P0 HADD2.F32 R27, -RZ, R46.H0_H0 ;  /* 0x2000002eff1b8230 */ /* 0x000fe20000004100 */
        /* <DEDUP_REMOVED lines=13> */
.L_x_74:
[----:B------:R-:W-:Y:S05]  /*3370*/  BSYNC B0 ;  /* 0x0000000000007941 */ /* 0x000fea0003800000 */
.L_x_73:
        /* <DEDUP_REMOVED lines=37> */
[--C-:B------:R-:W-:Y:S01]  /*35d0*/  @!P0 HADD2.F32 R14, -RZ, R5.reuse.H1_H1 ;  /* 0x30000005ff0e8230 */ /* 0x100fe20000004100 */
[----:B------:R-:W-:Y:S01]  /*35e0*/  @!P0 FFMA.FTZ R2, R12, R13, R2 ;  /* 0x0000000d0c028223 */ /* 0x000fe20000010002 */
[----:B------:R-:W-:Y:S01]  /*35f0*/  @!P0 HADD2.F32 R3, -RZ, R30.H1_H1 ;  /* 0x3000001eff038230 */ /* 0x000fe20000004100 */
[----:B------:R-:W-:Y:S01]  /*3600*/  @!P0 MOV R8, R0 ;  /* 0x0000000000088202 */ /* 0x000fe20000000f00 */
[----:B------:R-:W-:Y:S02]  /*3610*/  @!P0 HADD2.F32 R6, -RZ, R5.H0_H0 ;  /* 0x20000005ff068230 */ /* 0x000fe40000004100 */
[--C-:B------:R-:W-:Y:S01]  /*3620*/  @!P0 HADD2.F32 R16, -RZ, R4.reuse.H1_H1 ;  /* 0x30000004ff108230 */ /* 0x100fe20000004100 */
[----:B------:R-:W-:Y:S01]  /*3630*/  @!P0 F2FP.PACK_AB R2, R2, R38 ;  /* 0x000000260202823e */ /* 0x000fe200000000ff */
        /* <DEDUP_REMOVED lines=15> */
.L_x_72:
[----:B------:R-:W-:Y:S05]  /*3730*/  BSYNC B1 ;  /* 0x0000000000017941 */ /* 0x000fea0003800000 */
.L_x_71:
        /* <DEDUP_REMOVED lines=62> */
.L_x_78:
[----:B------:R-:W-:Y:S05]  /*3b20*/  BSYNC B0 ;  /* 0x0000000000007941 */ /* 0x000fea0003800000 */
.L_x_77:
        /* <DEDUP_REMOVED lines=59> */
.L_x_76:
[----:B------:R-:W-:Y:S05]  /*3ee0*/  BSYNC B1 ;  /* 0x0000000000017941 */ /* 0x000fea0003800000 */
.L_x_75:
[----:B------:R-:W-:-:S05]  /*3ef0*/  @P4 BRA `(.L_x_79) ;  /* 0x0000302000004947 */ /* 0x000fca0003800000 */
[----:B-1----:R-:W-:Y:S01]  /*3f00*/  IADD3 R26, P1, P0, R160, R86, R32 ;  /* 0x00000056a01a7210 */ /* 0x002fe2000783e020 */
[----:B------:R-:W-:Y:S03]  /*3f10*/  BSSY B0, `(.L_x_80) ;  /* 0x000003a000007945 */ /* 0x000fe60003800000 */
[----:B------:R-:W-:Y:S01]  /*3f20*/  IADD3.X R27, R156, R90, R33, P1, P0 ;  /* 0x0000005a9c1b7210 */ /* 0x000fe20000fe0421 */
[----:B------:R-:W-:-:S05]  /*3f30*/  @P5 BRA `(.L_x_81) ;  /* 0x0000037000005947 */ /* 0x000fca0003800000 */
[----:B------:R-:W-:Y:S01]  /*3f40*/  ISETP.GE.AND P0, PT, R28, c[0x0][0x27c], PT ;  /* 0x00009f001c007a0c */ /* 0x000fe20003f06270 */
[----:B------:R-:W1:Y:S01]  /*3f50*/  LDS.128 R8, [R75+0xb100] ;  /* 0x00b100004b087984 */ /* 0x000e620000000c00 */
[----:B------:R-:W-:Y:S11]  /*3f60*/  IADD3 R18, P1, R26, R94, RZ ;  /* 0x0000005e1a127210 */ /* 0x000ff60007f3e0ff */
        /* <DEDUP_REMOVED lines=14> */
[--C-:B------:R-:W-:Y:S02]  /*4050*/  @!P0 HADD2.F32 R13, -RZ, R2.reuse.H1_H1 ;  /* 0x30000002ff0d8230 */ /* 0x100fe40000004100 */
[----:B------:R-:W-:Y:S01]  /*4060*/  @!P0 HADD2.F32 R3, -RZ, R2.H0_H0 ;  /* 0x20000002ff038230 */ /* 0x000fe20000004100 */
[----:B------:R-:W-:Y:S02]  /*4070*/  @!P0 FMUL.FTZ R2, R6, R0 ;  /* 0x0000000006028220 */ /* 0x000fe40000410000 */
[-C--:B------:R-:W-:Y:S02]  /*4080*/  @!P0 FMUL.FTZ R15, R13, R5.reuse ;  /* 0x000000050d0f8220 */ /* 0x080fe40000410000 */
[C---:B------:R-:W-:Y:S02]  /*4090*/  @!P0 FFMA.FTZ R22, R4.reuse, R12, -R2 ;  /* 0x0000000c04168223 */ /* 0x040fe40000010802 */
[C---:B------:R-:W-:Y:S01]  /*40a0*/  @!P0 FMUL.FTZ R2, R3.reuse, R5 ;  /* 0x0000000503028220 */ /* 0x040fe20000410000 */
[----:B------:R-:W-:Y:S01]  /*40b0*/  @!P0 MOV R5, R10 ;  /* 0x0000000a00058202 */ /* 0x000fe20000000f00 */
[----:B------:R-:W-:Y:S02]  /*40c0*/  @!P0 FMUL.FTZ R0, R4, R0 ;  /* 0x0000000004008220 */ /* 0x000fe40000410000 */
[----:B------:R-:W-:Y:S02]  /*40d0*/  @!P0 IMAD.MOV.U32 R4, RZ, RZ, R11 ;  /* 0x000000ffff048224 */ /* 0x000fe400078e000b */
[----:B------:R-:W-:Y:S01]  /*40e0*/  @!P0 FFMA.FTZ R0, R6, R12, R0 ;  /* 0x0000000c06008223 */ /* 0x000fe20000010000 */
[--C-:B------:R-:W-:Y:S01]  /*40f0*/  @!P0 HADD2.F32 R6, -RZ, R5.reuse.H0_H0 ;  /* 0x20000005ff068230 */ /* 0x100fe20000004100 */
[-C--:B------:R-:W-:Y:S01]  /*4100*/  @!P0 FFMA.FTZ R21, R3, R14.reuse, -R15 ;  /* 0x0000000e03158223 */ /* 0x080fe2000001080f */
[----:B------:R-:W-:Y:S01]  /*4110*/  @!P0 HADD2.F32 R3, -RZ, R36.H1_H1 ;  /* 0x30000024ff038230 */ /* 0x000fe20000004100 */
[----:B------:R-:W-:Y:S01]  /*4120*/  @!P0 FFMA.FTZ R2, R13, R14, R2 ;  /* 0x0000000e0d028223 */ /* 0x000fe20000010002 */
[----:B------:R-:W-:Y:S01]  /*4130*/  @!P0 F2FP.PACK_AB R0, R0, R22 ;  /* 0x000000160000823e */ /* 0x000fe200000000ff */
[----:B------:R-:W-:Y:S02]  /*4140*/  @!P0 HADD2.F32 R12, -RZ, R5.H1_H1 ;  /* 0x30000005ff0c8230 */ /* 0x000fe40000004100 */
[----:B------:R-:W-:Y:S01]  /*4150*/  @!P0 HADD2.F32 R15, -RZ, R63.H1_H1 ;  /* 0x3000003fff0f8230 */ /* 0x000fe20000004100 */
        /* <DEDUP_REMOVED lines=10> */
[-C--:B------:R-:W-:Y:S01]  /*4200*/  @!P0 FFMA.FTZ R19, R5, R17.reuse, -R19 ;  /* 0x0000001105138223 */ /* 0x080fe20000010813 */
[----:B------:R-:W-:Y:S01]  /*4210*/  IADD3.X R5, R27, R96, RZ, P1, !PT ;  /* 0x000000601b057210 */ /* 0x000fe20000ffe4ff */
[----:B------:R-:W-:Y:S01]  /*4220*/  @!P0 FFMA.FTZ R4, R16, R17, R4 ;  /* 0x0000001110048223 */ /* 0x000fe20000010004 */
[----:B------:R-:W-:Y:S01]  /*4230*/  LEA R6, P1, R18, c[0x0][0x1c8], 0x1 ;  /* 0x0000720012067a11 */ /* 0x000fe200078208ff */
[----:B------:R-:W-:Y:S01]  /*4240*/  @!P0 IMAD.MOV.U32 R9, RZ, RZ, R2 ;  /* 0x000000ffff098224 */ /* 0x000fe200078e0002 */
[----:B------:R-:W-:Y:S02]  /*4250*/  @!P0 F2FP.PACK_AB R3, R3, R20 ;  /* 0x000000140303823e */ /* 0x000fe400000000ff */
[----:B------:R-:W-:Y:S02]  /*4260*/  @!P0 F2FP.PACK_AB R4, R4, R19 ;  /* 0x000000130404823e */ /* 0x000fe400000000ff */
[----:B------:R-:W-:Y:S02]  /*4270*/  LEA.HI.X R7, R18, c[0x0][0x1cc], R5, 0x1, P1 ;  /* 0x0000730012077a11 */ /* 0x000fe400008f0c05 */
[----:B------:R-:W-:Y:S02]  /*4280*/  @!P0 MOV R10, R3 ;  /* 0x00000003000a8202 */ /* 0x000fe40000000f00 */
[----:B------:R-:W-:Y:S05]  /*4290*/  @!P0 MOV R11, R4 ;  /* 0x00000004000b8202 */ /* 0x000fea0000000f00 */
[----:B------:R1:W-:Y:S02]  /*42a0*/  STG.E.128 [R6.64], R8 ;  /* 0x0000000806007986 */ /* 0x0003e4000c101d08 */
.L_x_81:
[----:B------:R-:W-:Y:S05]  /*42b0*/  BSYNC B0 ;  /* 0x0000000000007941 */ /* 0x000fea0003800000 */
.L_x_80:
[----:B------:R-:W-:Y:S11]  /*42c0*/  ISETP.GE.AND P0, PT, R93, c[0x0][0x1d4], PT ;  /* 0x000075005d007a0c */ /* 0x000ff60003f06270 */
[----:B------:R-:W-:Y:S02]  /*42d0*/  @!UPT UIADD3 URZ, URZ, URZ, URZ ;  /* 0x0000003f3f3ff290 */ /* 0x000fe4000fffe03f */
[----:B------:R-:W-:-:S05]  /*42e0*/  @P0 BRA `(.L_x_79) ;  /* 0x00002c3000000947 */ /* 0x000fca0003800000 */
[----:B------:R-:W-:Y:S01]  /*42f0*/  ISETP.GE.AND P0, PT, R31, c[0x0][0x27c], PT ;  /* 0x00009f001f007a0c */ /* 0x000fe20003f06270 */
[----:B-1----:R-:W1:Y:S01]  /*4300*/  LDS.128 R8, [R75+0xf100] ;  /* 0x00f100004b087984 */ /* 0x002e620000000c00 */
        /* <DEDUP_REMOVED lines=25> */
[----:B------:R-:W-:Y:S01]  /*44a0*/  @!P0 HADD2.F32 R6, -RZ, R5.H0_H0 ;  /* 0x20000005ff068230 */ /* 0x000fe20000004100 */
        /* <DEDUP_REMOVED lines=16> */
[----:B------:R-:W-:Y:S01]  /*45b0*/  @!P0 FFMA.FTZ R19, R5, R17, -R19 ;  /* 0x0000001105138223 */ /* 0x000fe20000010813 */
        /* <DEDUP_REMOVED lines=9> */
[----:B------:R1:W-:Y:S01]  /*4650*/  STG.E.128 [R6.64], R8 ;  /* 0x0000000806007986 */ /* 0x0003e2000c101d08 */
[----:B------:R-:W-:-:S05]  /*4660*/  BRA `(.L_x_79) ;  /* 0x000028b000007947 */ /* 0x000fca0003800000 */
.L_x_58:
[----:B------:R-:W-:Y:S01]  /*4670*/  ISETP.GE.AND P0, PT, R169, R76, PT ;  /* 0x0000004ca900720c */ /* 0x000fe20003f06270 */
[----:B------:R-:W-:Y:S01]  /*4680*/  CS2R R18, SRZ ;  /* 0x0000000000127805 */ /* 0x000fe2000001ff00 */
[----:B------:R-:W-:Y:S01]  /*4690*/  CS2R R16, SRZ ;  /* 0x0000000000107805 */ /* 0x000fe2000001ff00 */
[----:B------:R-:W-:Y:S01]  /*46a0*/  CS2R R62, SRZ ;  /* 0x00000000003e7805 */ /* 0x000fe2000001ff00 */
[----:B------:R-:W-:Y:S01]  /*46b0*/  ISETP.GE.OR P4, PT, R32, c[0x0][0x27c], P0 ;  /* 0x00009f0020007a0c */ /* 0x000fe20000786670 */
        /* <DEDUP_REMOVED lines=9> */
[----:B------:R-:W-:Y:S03]  /*4750*/  BSSY B0, `(.L_x_82) ;  /* 0x00000d2000007945 */ /* 0x000fe60003800000 */
[----:B------:R-:W-:Y:S04]  /*4760*/  @!P4 IADD3 R0, P1, P0, R106, R36, R206 ;  /* 0x000000246a00c210 */ /* 0x000fe8000783e0ce */
[C---:B------:R-:W-:Y:S02]  /*4770*/  @!P4 IADD3.X R2, R123.reuse, R41, R177, P1, P0 ;  /* 0x000000297b02c210 */ /* 0x040fe40000fe04b1 */
[----:B------:R-:W-:Y:S04]  /*4780*/  @!P4 IADD3 R3, P1, P0, R104, R72, R202 ;  /* 0x000000486803c210 */ /* 0x000fe8000783e0ca */
[----:B------:R-:W-:Y:S02]  /*4790*/  @!P4 IADD3.X R4, R120, R43, R178, P1, P0 ;  /* 0x0000002b7804c210 */ /* 0x000fe40000fe04b2 */
[----:B------:R-:W-:Y:S04]  /*47a0*/  ISETP.GE.AND P0, PT, R168, R76, PT ;  /* 0x0000004ca800720c */ /* 0x000fe80003f06270 */
[----:B------:R-:W-:Y:S11]  /*47b0*/  ISETP.GE.OR P3, PT, R32, c[0x0][0x27c], P0 ;  /* 0x00009f0020007a0c */ /* 0x000ff60000766670 */
[----:B------:R-:W-:Y:S02]  /*47c0*/  @!UPT UIADD3 URZ, URZ, URZ, URZ ;  /* 0x0000003f3f3ff290 */ /* 0x000fe4000fffe03f */
[----:B------:R-:W-:Y:S04]  /*47d0*/  @!P3 IADD3 R5, P1, P0, R106, R203, R36 ;  /* 0x000000cb6a05b210 */ /* 0x000fe8000783e024 */
[----:B------:R-:W-:Y:S02]  /*47e0*/  @!P3 IADD3.X R8, R123, R175, R41, P1, P0 ;  /* 0x000000af7b08b210 */ /* 0x000fe40000fe0429 */
        /* <DEDUP_REMOVED lines=9> */
[C---:B------:R-:W-:Y:S04]  /*4880*/  @!P4 LEA R6, P0, R0.reuse, c[0x0][0x270], 0x1 ;  /* 0x00009c000006ca11 */ /* 0x040fe800078008ff */
[----:B------:R-:W-:Y:S02]  /*4890*/  @!P4 LEA.HI.X R7, R0, c[0x0][0x274], R2, 0x1, P0 ;  /* 0x00009d000007ca11 */ /* 0x000fe400000f0c02 */
[C---:B------:R-:W-:Y:S03]  /*48a0*/  @!P4 LEA R2, P0, R3.reuse, c[0x0][0x288], 0x1 ;  /* 0x0000a2000302ca11 */ /* 0x040fe600078008ff */
[----:B------:R1:W2:Y:S01]  /*48b0*/  @!P4 LDG.E.128 R60, [R6.64] ;  /* 0x00000008063cc981 */ /* 0x0002a2000c1e1d00 */
[----:B------:R-:W-:Y:S02]  /*48c0*/  @!P4 LEA.HI.X R3, R3, c[0x0][0x28c], R4, 0x1, P0 ;  /* 0x0000a3000303ca11 */ /* 0x000fe400000f0c04 */
[C---:B------:R-:W-:Y:S04]  /*48d0*/  @!P3 LEA R4, P0, R5.reuse, c[0x0][0x270], 0x1 ;  /* 0x00009c000504ba11 */ /* 0x040fe800078008ff */
[----:B------:R-:W-:Y:S01]  /*48e0*/  @!P3 LEA.HI.X R5, R5, c[0x0][0x274], R8, 0x1, P0 ;  /* 0x00009d000505ba11 */ /* 0x000fe200000f0c08 */
[----:B------:R3:W4:Y:S01]  /*48f0*/  @!P4 LDG.E.128 R16, [R2.64] ;  /* 0x000000080210c981 */ /* 0x000722000c1e1d00 */
[C---:B------:R-:W-:Y:S04]  /*4900*/  @!P3 LEA R8, P0, R9.reuse, c[0x0][0x288], 0x1 ;  /* 0x0000a2000908ba11 */ /* 0x040fe800078008ff */
[----:B------:R-:W-:Y:S02]  /*4910*/  @!P3 LEA.HI.X R9, R9, c[0x0][0x28c], R10, 0x1, P0 ;  /* 0x0000a3000909ba11 */ /* 0x000fe400000f0c0a */
[C---:B------:R-:W-:Y:S01]  /*4920*/  @!P2 LEA R10, P0, R11.reuse, c[0x0][0x270], 0x1 ;  /* 0x00009c000b0aaa11 */ /* 0x040fe200078008ff */
[----:B------:R3:W4:Y:S03]  /*4930*/  @!P3 LDG.E.128 R64, [R4.64] ;  /* 0x000000080440b981 */ /* 0x000726000c1e1d00 */
[----:B------:R-:W-:Y:S02]  /*4940*/  @!P2 LEA.HI.X R11, R11, c[0x0][0x274], R12, 0x1, P0 ;  /* 0x00009d000b0baa11 */ /* 0x000fe400000f0c0c */
[C---:B------:R-:W-:Y:S03]  /*4950*/  @!P2 LEA R12, P0, R13.reuse, c[0x0][0x288], 0x1 ;  /* 0x0000a2000d0caa11 */ /* 0x040fe600078008ff */
[----:B------:R2:W4:Y:S01]  /*4960*/  @!P3 LDG.E.128 R20, [R8.64] ;  /* 0x000000080814b981 */ /* 0x000522000c1e1d00 */
[----:B------:R-:W-:Y:S01]  /*4970*/  @!P2 LEA.HI.X R13, R13, c[0x0][0x28c], R14, 0x1, P0 ;  /* 0x0000a3000d0daa11 */ /* 0x000fe200000f0c0e */
[----:B-1----:R-:W-:Y:S01]  /*4980*/  CS2R R6, SRZ ;  /* 0x0000000000067805 */ /* 0x002fe2000001ff00 */
[----:B------:R-:W-:Y:S04]  /*4990*/  ISETP.GE.AND P0, PT, R97, R76, PT ;  /* 0x0000004c6100720c */ /* 0x000fe80003f06270 */
[----:B------:R-:W-:Y:S01]  /*49a0*/  ISETP.GE.OR P0, PT, R32, c[0x0][0x27c], P0 ;  /* 0x00009f0020007a0c */ /* 0x000fe20000706670 */
[----:B------:R-:W4:Y:S08]  /*49b0*/  @!P2 LDG.E.128 R68, [R10.64] ;  /* 0x000000080a44a981 */ /* 0x000f30000c1e1d00 */
[----:B------:R-:W4:Y:S01]  /*49c0*/  @!P2 LDG.E.128 R24, [R12.64] ;  /* 0x000000080c18a981 */ /* 0x000f22000c1e1d00 */
[----:B---3--:R-:W-:Y:S03]  /*49d0*/  CS2R R4, SRZ ;  /* 0x0000000000047805 */ /* 0x008fe6000001ff00 */
[----:B------:R-:W-:Y:S05]  /*49e0*/  @!P0 IADD3 R0, P1, R106, R36, RZ ;  /* 0x000000246a008210 */ /* 0x000fea0007f3e0ff */
[----:B------:R-:W-:Y:S01]  /*49f0*/  @!P0 IMAD.X R2, R41, 0x1, R123, P1 ;  /* 0x0000000129028824 */ /* 0x000fe200008e067b */
[C---:B------:R-:W-:Y:S01]  /*4a00*/  @!P0 LEA R14, P1, R0.reuse, c[0x0][0x270], 0x1 ;  /* 0x00009c00000e8a11 */ /* 0x040fe200078208ff */
[----:B------:R-:W-:Y:S03]  /*4a10*/  CS2R R40, SRZ ;  /* 0x0000000000287805 */ /* 0x000fe6000001ff00 */
[----:B------:R-:W-:Y:S02]  /*4a20*/  @!P0 LEA.HI.X R15, R0, c[0x0][0x274], R2, 0x1, P1 ;  /* 0x00009d00000f8a11 */ /* 0x000fe400008f0c02 */
[----:B------:R-:W-:Y:S05]  /*4a30*/  @!P0 IADD3 R0, P1, R104, R72, RZ ;  /* 0x0000004868008210 */ /* 0x000fea0007f3e0ff */
[----:B------:R-:W-:Y:S01]  /*4a40*/  @!P0 IMAD.X R3, R43, 0x1, R120, P1 ;  /* 0x000000012b038824 */ /* 0x000fe200008e0678 */
[C---:B------:R-:W-:Y:S01]  /*4a50*/  @!P0 LEA R2, P1, R0.reuse, c[0x0][0x288], 0x1 ;  /* 0x0000a20000028a11 */ /* 0x040fe200078208ff */
[----:B------:R-:W-:Y:S03]  /*4a60*/  CS2R R42, SRZ ;  /* 0x00000000002a7805 */ /* 0x000fe6000001ff00 */
[----:B------:R-:W-:Y:S02]  /*4a70*/  @!P0 LEA.HI.X R3, R0, c[0x0][0x28c], R3, 0x1, P1 ;  /* 0x0000a30000038a11 */ /* 0x000fe400008f0c03 */
[----:B------:R-:W-:Y:S01]  /*4a80*/  ISETP.GE.OR P1, PT, R97, R76, P5 ;  /* 0x0000004c6100720c */ /* 0x000fe20002f26670 */
[----:B------:R1:W5:Y:S08]  /*4a90*/  @!P0 LDG.E.128 R40, [R14.64] ;  /* 0x000000080e288981 */ /* 0x000370000c1e1d00 */
[----:B------:R3:W5:Y:S01]  /*4aa0*/  @!P0 LDG.E.128 R4, [R2.64] ;  /* 0x0000000802048981 */ /* 0x000762000c1e1d00 */
[----:B------:R-:W-:Y:S01]  /*4ab0*/  ISETP.GE.AND P0, PT, R32, c[0x0][0x27c], PT ;  /* 0x00009f0020007a0c */ /* 0x000fe20003f06270 */
[----:B--2---:R-:W-:Y:S02]  /*4ac0*/  IMAD.MOV.U32 R8, RZ, RZ, R62 ;  /* 0x000000ffff087224 */ /* 0x004fe400078e003e */
[----:B---3--:R-:W-:Y:S02]  /*4ad0*/  IMAD.MOV.U32 R3, RZ, RZ, R63 ;  /* 0x000000ffff037224 */ /* 0x008fe400078e003f */
[----:B------:R-:W-:Y:S02]  /*4ae0*/  IMAD.MOV.U32 R2, RZ, RZ, R60 ;  /* 0x000000ffff027224 */ /* 0x000fe400078e003c */
[----:B------:R-:W-:Y:S01]  /*4af0*/  IMAD.MOV.U32 R0, RZ, RZ, R61 ;  /* 0x000000ffff007224 */ /* 0x000fe200078e003d */
[----:B------:R-:W-:Y:S01]  /*4b00*/  PRMT R54, R3, 0x5410, R8 ;  /* 0x0000541003367816 */ /* 0x000fe20000000008 */
[----:B----4-:R-:W-:Y:S02]  /*4b10*/  IMAD.MOV.U32 R8, RZ, RZ, R18 ;  /* 0x000000ffff087224 */ /* 0x010fe400078e0012 */
[----:B------:R-:W-:Y:S01]  /*4b20*/  IMAD.MOV.U32 R3, RZ, RZ, R19 ;  /* 0x000000ffff037224 */ /* 0x000fe200078e0013 */
[----:B------:R-:W-:Y:S01]  /*4b30*/  PRMT R53, R2, 0x5410, R0 ;  /* 0x0000541002357816 */ /* 0x000fe20000000000 */
[----:B------:R-:W-:Y:S02]  /*4b40*/  IMAD.MOV.U32 R2, RZ, RZ, R16 ;  /* 0x000000ffff027224 */ /* 0x000fe400078e0010 */
        /* <DEDUP_REMOVED lines=25> */
[----:B------:R-:W-:Y:S04]  /*4ce0*/  PRMT R39, R3, 0x5410, R8 ;  /* 0x0000541003277816 */ /* 0x000fe80000000008 */
[----:B------:R-:W-:Y:S01]  /*4cf0*/  PRMT R38, R0, 0x5410, R2 ;  /* 0x0000541000267816 */ /* 0x000fe20000000002 */
[----:B------:R-:W-:-:S05]  /*4d00*/  @P1 BRA `(.L_x_83) ;  /* 0x0000076000001947 */ /* 0x000fca0003800000 */
[----:B-1---5:R-:W-:Y:S01]  /*4d10*/  IMAD.MOV.U32 R11, RZ, RZ, R7 ;  /* 0x000000ffff0b7224 */ /* 0x022fe200078e0007 */
[----:B------:R-:W-:Y:S01]  /*4d20*/  IADD3 R0, P1, R180, R86, RZ ;  /* 0x00000056b4007210 */ /* 0x000fe20007f3e0ff */
[----:B------:R-:W-:Y:S01]  /*4d30*/  LDS.128 R56, [R149+0x8100] ;  /* 0x0081000095387984 */ /* 0x000fe20000000c00 */
[----:B------:R-:W-:Y:S01]  /*4d40*/  @!P0 SHF.R.U32.HI R9, RZ, 0x10, R5 ;  /* 0x00000010ff098819 */ /* 0x000fe20000011605 */
[----:B------:R-:W-:Y:S01]  /*4d50*/  IMAD.MOV.U32 R51, RZ, RZ, R43 ;  /* 0x000000ffff337224 */ /* 0x000fe200078e002b */
[----:B------:R-:W-:Y:S02]  /*4d60*/  IADD3.X R2, R90, R142, RZ, P1, !PT ;  /* 0x0000008e5a027210 */ /* 0x000fe40000ffe4ff */
[----:B------:R-:W-:Y:S02]  /*4d70*/  IADD3 R3, P2, P1, R94, R0, R116 ;  /* 0x000000005e037210 */ /* 0x000fe4000795e074 */
[----:B------:R-:W-:Y:S01]  /*4d80*/  @!P0 SHF.R.U64 R48, R40, 0x10, R41 ;  /* 0x0000001028308819 */ /* 0x000fe20000001229 */
[----:B------:R-:W1:Y:S01]  /*4d90*/  LDS.128 R12, [R153+0x8100] ;  /* 0x00810000990c7984 */ /* 0x000e620000000c00 */
[----:B------:R-:W-:Y:S02]  /*4da0*/  IADD3.X R8, R96, R2, R122, P2, P1 ;  /* 0x0000000260087210 */ /* 0x000fe400017e247a */
[----:B------:R-:W-:Y:S02]  /*4db0*/  ISETP.GE.AND P1, PT, R98, c[0x0][0x1d4], PT ;  /* 0x0000750062007a0c */ /* 0x000fe40003f26270 */
[--C-:B------:R-:W-:Y:S02]  /*4dc0*/  @!P0 SHF.R.U64 R10, R6, 0x10, R7.reuse ;  /* 0x00000010060a8819 */ /* 0x100fe40000001207 */
[----:B------:R-:W-:Y:S02]  /*4dd0*/  @!P0 SHF.R.U32.HI R30, RZ, 0x10, R7 ;  /* 0x00000010ff1e8819 */ /* 0x000fe40000011607 */
[----:B------:R-:W-:Y:S02]  /*4de0*/  MOV R45, R41 ;  /* 0x00000029002d7202 */ /* 0x000fe40000000f00 */
[----:B------:R-:W-:Y:S02]  /*4df0*/  @!P0 SHF.R.U32.HI R47, RZ, 0x10, R41 ;  /* 0x00000010ff2f8819 */ /* 0x000fe40000011629 */
[----:B------:R-:W-:Y:S02]  /*4e00*/  MOV R50, R42 ;  /* 0x0000002a00327202 */ /* 0x000fe40000000f00 */
[--C-:B------:R-:W-:Y:S02]  /*4e10*/  @!P0 SHF.R.U64 R49, R42, 0x10, R43.reuse ;  /* 0x000000102a318819 */ /* 0x100fe4000000122b */
[----:B------:R-:W-:Y:S02]  /*4e20*/  @!P1 IADD3 R0, P3, P2, R94, R0, R98 ;  /* 0x000000005e009210 */ /* 0x000fe40007a7e062 */
[----:B------:R-:W-:Y:S01]  /*4e30*/  @!P0 SHF.R.U32.HI R52, RZ, 0x10, R43 ;  /* 0x00000010ff348819 */ /* 0x000fe2000001162b */
[----:B------:R-:W-:Y:S01]  /*4e40*/  @!P0 HADD2.F32 R43, -RZ, R45.H0_H0 ;  /* 0x2000002dff2b8230 */ /* 0x000fe20000004100 */
[----:B------:R-:W-:Y:S01]  /*4e50*/  @!P1 IADD3.X R2, R96, R2, R121, P3, P2 ;  /* 0x0000000260029210 */ /* 0x000fe20001fe4479 */
[----:B------:R-:W-:Y:S01]  /*4e60*/  @!P0 HADD2.F32 R49, -RZ, R49.H0_H0 ;  /* 0x20000031ff318230 */ /* 0x000fe20000004100 */
[C---:B------:R-:W-:Y:S01]  /*4e70*/  LEA R80, P2, R3.reuse, c[0x0][0x1c8], 0x1 ;  /* 0x0000720003507a11 */ /* 0x040fe200078408ff */
[----:B------:R-:W-:Y:S03]  /*4e80*/  @!P0 HADD2.F32 R52, -RZ, R52.H0_H0 ;  /* 0x20000034ff348230 */ /* 0x000fe60000004100 */
[----:B------:R-:W-:Y:S02]  /*4e90*/  LEA.HI.X R81, R3, c[0x0][0x1cc], R8, 0x1, P2 ;  /* 0x0000730003517a11 */ /* 0x000fe400010f0c08 */
[C---:B------:R-:W-:Y:S02]  /*4ea0*/  @!P1 LEA R78, P2, R0.reuse, c[0x0][0x1c8], 0x1 ;  /* 0x00007200004e9a11 */ /* 0x040fe400078408ff */
[----:B------:R-:W-:Y:S02]  /*4eb0*/  MOV R3, R5 ;  /* 0x0000000500037202 */ /* 0x000fe40000000f00 */
[----:B------:R-:W-:Y:S01]  /*4ec0*/  @!P1 LEA.HI.X R79, R0, c[0x0][0x1cc], R2, 0x1, P2 ;  /* 0x00007300004f9a11 */ /* 0x000fe200010f0c02 */
[----:B------:R-:W-:Y:S01]  /*4ed0*/  IMAD.MOV.U32 R0, RZ, RZ, R4 ;  /* 0x000000ffff007224 */ /* 0x000fe200078e0004 */
[----:B------:R-:W-:Y:S01]  /*4ee0*/  @!P0 SHF.R.U64 R5, R4, 0x10, R5 ;  /* 0x0000001004058819 */ /* 0x000fe20000001205 */
[----:B------:R-:W-:Y:S01]  /*4ef0*/  IMAD.MOV.U32 R4, RZ, RZ, R40 ;  /* 0x000000ffff047224 */ /* 0x000fe200078e0028 */
[----:B------:R-:W-:Y:S02]  /*4f00*/  @!P0 HADD2.F32 R3, -RZ, R3.H0_H0 ;  /* 0x20000003ff038230 */ /* 0x000fe40000004100 */
[----:B------:R-:W-:Y:S01]  /*4f10*/  @!P0 HADD2.F32 R0, -RZ, R0.H0_H0 ;  /* 0x20000000ff008230 */ /* 0x000fe20000004100 */
[----:B-1----:R-:W-:Y:S01]  /*4f20*/  @!P0 IMAD.MOV.U32 R8, RZ, RZ, R12 ;  /* 0x000000ffff088224 */ /* 0x002fe200078e000c */
[----:B------:R-:W-:Y:S01]  /*4f30*/  @!P0 MOV R46, R56 ;  /* 0x00000038002e8202 */ /* 0x000fe20000000f00 */
[----:B------:R-:W-:Y:S01]  /*4f40*/  @!P0 HADD2.F32 R41, -RZ, R4.H0_H0 ;  /* 0x20000004ff298230 */ /* 0x000fe20000004100 */
[----:B------:R-:W-:Y:S01]  /*4f50*/  @!P0 MOV R44, R57 ;  /* 0x00000039002c8202 */ /* 0x000fe20000000f00 */
[----:B------:R-:W-:Y:S01]  /*4f60*/  @!P0 HADD2.F32 R5, -RZ, R5.H0_H0 ;  /* 0x20000005ff058230 */ /* 0x000fe20000004100 */
[----:B------:R-:W-:Y:S01]  /*4f70*/  @!P0 MOV R7, R13 ;  /* 0x0000000d00078202 */ /* 0x000fe20000000f00 */
[----:B------:R-:W-:Y:S02]  /*4f80*/  @!P0 HADD2.F32 R40, -RZ, R46.H0_H0 ;  /* 0x2000002eff288230 */ /* 0x000fe40000004100 */
[----:B------:R-:W-:Y:S02]  /*4f90*/  @!P0 HADD2.F32 R2, -RZ, R8.H0_H0 ;  /* 0x20000008ff028230 */ /* 0x000fe40000004100 */
[--C-:B------:R-:W-:Y:S01]  /*4fa0*/  @!P0 HADD2.F32 R42, -RZ, R44.reuse.H0_H0 ;  /* 0x2000002cff2a8230 */ /* 0x100fe20000004100 */
[-C--:B------:R-:W-:Y:S01]  /*4fb0*/  @!P0 FMUL.FTZ R77, R40, R0.reuse ;  /* 0x00000000284d8220 */ /* 0x080fe20000410000 */
[--C-:B------:R-:W-:Y:S01]  /*4fc0*/  @!P0 HADD2.F32 R4, -RZ, R7.reuse.H0_H0 ;  /* 0x20000007ff048230 */ /* 0x100fe20000004100 */
[----:B------:R-:W-:Y:S01]  /*4fd0*/  @!P0 FMUL.FTZ R0, R2, R0 ;  /* 0x0000000002008220 */ /* 0x000fe20000410000 */
[----:B------:R-:W-:Y:S01]  /*4fe0*/  @!P0 HADD2.F32 R7, -RZ, R7.H1_H1 ;  /* 0x30000007ff078230 */ /* 0x000fe20000004100 */
[----:B------:R-:W-:Y:S01]  /*4ff0*/  @!P0 FMUL.FTZ R45, R42, R3 ;  /* 0x000000032a2d8220 */ /* 0x000fe20000410000 */
[----:B------:R-:W-:Y:S01]  /*5000*/  @!P0 HADD2.F32 R44, -RZ, R44.H1_H1 ;  /* 0x3000002cff2c8230 */ /* 0x000fe20000004100 */
[----:B------:R-:W-:Y:S01]  /*5010*/  @!P0 FFMA.FTZ R91, R2, R41, -R77 ;  /* 0x00000029025b8223 */ /* 0x000fe2000001084d */
[----:B------:R-:W-:Y:S01]  /*5020*/  @!P0 HADD2.F32 R2, -RZ, R9.H0_H0 ;  /* 0x20000009ff028230 */ /* 0x000fe20000004100 */
[----:B------:R-:W-:Y:S01]  /*5030*/  @!P0 FFMA.FTZ R89, R4, R43, -R45 ;  /* 0x0000002b04598223 */ /* 0x000fe2000001082d */
[----:B------:R-:W-:Y:S01]  /*5040*/  @!P0 HADD2.F32 R45, -RZ, R47.H0_H0 ;  /* 0x2000002fff2d8230 */ /* 0x000fe20000004100 */
[----:B------:R-:W-:Y:S01]  /*5050*/  @!P0 FFMA.FTZ R0, R40, R41, R0 ;  /* 0x0000002928008223 */ /* 0x000fe20000010000 */
[----:B------:R-:W-:Y:S01]  /*5060*/  @!P0 HADD2.F32 R40, -RZ, R46.H1_H1 ;  /* 0x3000002eff288230 */ /* 0x000fe20000004100 */
[-C--:B------:R-:W-:Y:S01]  /*5070*/  @!P0 FMUL.FTZ R9, R44, R2.reuse ;  /* 0x000000022c098220 */ /* 0x080fe20000410000 */
[----:B------:R-:W-:Y:S01]  /*5080*/  @!P0 HADD2.F32 R8, -RZ, R8.H1_H1 ;  /* 0x30000008ff088230 */ /* 0x000fe20000004100 */
[----:B------:R-:W-:Y:S01]  /*5090*/  @!P0 IMAD.MOV.U32 R46, RZ, RZ, R58 ;  /* 0x000000ffff2e8224 */ /* 0x000fe200078e003a */
[----:B------:R-:W-:Y:S01]  /*50a0*/  @!P0 HADD2.F32 R41, -RZ, R48.H0_H0 ;  /* 0x20000030ff298230 */ /* 0x000fe20000004100 */
[----:B------:R-:W-:Y:S02]  /*50b0*/  @!P0 FMUL.FTZ R3, R4, R3 ;  /* 0x0000000304038220 */ /* 0x000fe40000410000 */
[C---:B------:R-:W-:Y:S01]  /*50c0*/  @!P0 FMUL.FTZ R4, R7.reuse, R2 ;  /* 0x0000000207048220 */ /* 0x040fe20000410000 */
[--C-:B------:R-:W-:Y:S01]  /*50d0*/  @!P0 HADD2.F32 R48, -RZ, R46.reuse.H1_H1 ;  /* 0x3000002eff308230 */ /* 0x100fe20000004100 */
[----:B------:R-:W-:Y:S01]  /*50e0*/  @!P0 FFMA.FTZ R88, R7, R45, -R9 ;  /* 0x0000002d07588223 */ /* 0x000fe20000010809 */
[----:B------:R-:W-:Y:S01]  /*50f0*/  @!P0 MOV R7, R14 ;  /* 0x0000000e00078202 */ /* 0x000fe20000000f00 */
[-C--:B------:R-:W-:Y:S01]  /*5100*/  @!P0 FMUL.FTZ R47, R40, R5.reuse ;  /* 0x00000005282f8220 */ /* 0x080fe20000410000 */
[----:B------:R-:W-:Y:S01]  /*5110*/  @!P0 HADD2.F32 R46, -RZ, R46.H0_H0 ;  /* 0x2000002eff2e8230 */ /* 0x000fe20000004100 */
[C---:B------:R-:W-:Y:S01]  /*5120*/  @!P0 FMUL.FTZ R2, R8.reuse, R5 ;  /* 0x0000000508028220 */ /* 0x040fe20000410000 */
[----:B------:R-:W-:Y:S01]  /*5130*/  @!P0 HADD2.F32 R5, -RZ, R10.H0_H0 ;  /* 0x2000000aff058230 */ /* 0x000fe20000004100 */
[-C--:B------:R-:W-:Y:S01]  /*5140*/  @!P0 FFMA.FTZ R85, R8, R41.reuse, -R47 ;  /* 0x0000002908558223 */ /* 0x080fe2000001082f */
[--C-:B------:R-:W-:Y:S01]  /*5150*/  @!P0 HADD2.F32 R9, -RZ, R7.reuse.H1_H1 ;  /* 0x30000007ff098230 */ /* 0x100fe20000004100 */
[----:B------:R-:W-:Y:S01]  /*5160*/  @!P0 FFMA.FTZ R2, R40, R41, R2 ;  /* 0x0000002928028223 */ /* 0x000fe20000010002 */
[----:B------:R-:W-:Y:S01]  /*5170*/  @!P0 HADD2.F32 R8, -RZ, R6.H0_H0 ;  /* 0x20000006ff088230 */ /* 0x000fe20000004100 */
[-C--:B------:R-:W-:Y:S01]  /*5180*/  @!P0 FMUL.FTZ R10, R48, R5.reuse ;  /* 0x00000005300a8220 */ /* 0x080fe20000410000 */
[----:B------:R-:W-:Y:S01]  /*5190*/  @!P0 HADD2.F32 R7, -RZ, R7.H0_H0 ;  /* 0x20000007ff078230 */ /* 0x000fe20000004100 */
[C---:B------:R-:W-:Y:S01]  /*51a0*/  @!P0 FMUL.FTZ R6, R9.reuse, R5 ;  /* 0x0000000509068220 */ /* 0x040fe20000410000 */
[----:B------:R-:W-:Y:S01]  /*51b0*/  @!P0 F2FP.PACK_AB R0, R2, R0 ;  /* 0x000000000200823e */ /* 0x000fe200000000ff */
[----:B------:R-:W-:Y:S01]  /*51c0*/  @!P0 FFMA.FTZ R84, R9, R49, -R10 ;  /* 0x0000003109548223 */ /* 0x000fe2000001080a */
[----:B------:R-:W-:Y:S01]  /*51d0*/  @!P0 MOV R10, R59 ;  /* 0x0000003b000a8202 */ /* 0x000fe20000000f00 */
[CC--:B------:R-:W-:Y:S01]  /*51e0*/  @!P0 FMUL.FTZ R5, R7.reuse, R8.reuse ;  /* 0x0000000807058220 */ /* 0x0c0fe20000410000 */
[----:B------:R-:W-:Y:S01]  /*51f0*/  @!P0 HADD2.F32 R47, -RZ, R50.H0_H0 ;  /* 0x20000032ff2f8230 */ /* 0x000fe20000004100 */
[----:B------:R-:W-:Y:S01]  /*5200*/  @!P0 FMUL.FTZ R50, R46, R8 ;  /* 0x000000082e328220 */ /* 0x000fe20000410000 */
[----:B------:R-:W-:Y:S01]  /*5210*/  @!P0 MOV R56, R0 ;  /* 0x0000000000388202 */ /* 0x000fe20000000f00 */
[----:B------:R-:W-:Y:S01]  /*5220*/  @!P0 IMAD.MOV.U32 R8, RZ, RZ, R15 ;  /* 0x000000ffff088224 */ /* 0x000fe200078e000f */
[----:B------:R-:W-:Y:S01]  /*5230*/  @!P0 HADD2.F32 R9, -RZ, R30.H0_H0 ;  /* 0x2000001eff098230 */ /* 0x000fe20000004100 */
[----:B------:R-:W-:Y:S01]  /*5240*/  @!P0 FFMA.FTZ R83, R7, R47, -R50 ;  /* 0x0000002f07538223 */ /* 0x000fe20000010832 */
[----:B------:R-:W-:Y:S01]  /*5250*/  @!P0 HADD2.F32 R7, -RZ, R11.H0_H0 ;  /* 0x2000000bff078230 */ /* 0x000fe20000004100 */
[----:B------:R-:W-:Y:S01]  /*5260*/  @!P0 FFMA.FTZ R3, R42, R43, R3 ;  /* 0x0000002b2a038223 */ /* 0x000fe20000010003 */
[--C-:B------:R-:W-:Y:S01]  /*5270*/  @!P0 HADD2.F32 R30, -RZ, R10.reuse.H0_H0 ;  /* 0x2000000aff1e8230 */ /* 0x100fe20000004100 */
[----:B------:R-:W-:Y:S01]  /*5280*/  @!P0 FFMA.FTZ R4, R44, R45, R4 ;  /* 0x0000002d2c048223 */ /* 0x000fe20000010004 */
[----:B------:R-:W-:Y:S01]  /*5290*/  @!P0 HADD2.F32 R50, -RZ, R51.H0_H0 ;  /* 0x20000033ff328230 */ /* 0x000fe20000004100 */
[----:B------:R-:W-:Y:S01]  /*52a0*/  @!P0 FFMA.FTZ R5, R46, R47, R5 ;  /* 0x0000002f2e058223 */ /* 0x000fe20000010005 */
[----:B------:R-:W-:Y:S01]  /*52b0*/  @!P0 HADD2.F32 R51, -RZ, R10.H1_H1 ;  /* 0x3000000aff338230 */ /* 0x000fe20000004100 */
[----:B------:R-:W-:Y:S01]  /*52c0*/  @!P0 FFMA.FTZ R6, R48, R49, R6 ;  /* 0x0000003130068223 */ /* 0x000fe20000010006 */
[----:B------:R-:W-:Y:S01]  /*52d0*/  @!P0 F2FP.PACK_AB R3, R4, R3 ;  /* 0x000000030403823e */ /* 0x000fe200000000ff */
[--C-:B------:R-:W-:Y:S02]  /*52e0*/  @!P0 HADD2.F32 R11, -RZ, R8.reuse.H0_H0 ;  /* 0x20000008ff0b8230 */ /* 0x100fe40000004100 */
[----:B------:R-:W-:Y:S01]  /*52f0*/  @!P0 HADD2.F32 R10, -RZ, R8.H1_H1 ;  /* 0x30000008ff0a8230 */ /* 0x000fe20000004100 */
[----:B------:R-:W-:Y:S01]  /*5300*/  @!P0 F2FP.PACK_AB R5, R6, R5 ;  /* 0x000000050605823e */ /* 0x000fe200000000ff */
[----:B------:R-:W-:Y:S02]  /*5310*/  @!P0 FMUL.FTZ R77, R51, R9 ;  /* 0x00000009334d8220 */ /* 0x000fe40000410000 */
[----:B------:R-:W-:Y:S01]  /*5320*/  @!P0 FMUL.FTZ R8, R30, R7 ;  /* 0x000000071e088220 */ /* 0x000fe20000410000 */
[----:B------:R-:W-:Y:S01]  /*5330*/  @!P0 MOV R58, R5 ;  /* 0x00000005003a8202 */ /* 0x000fe20000000f00 */
[----:B------:R-:W-:Y:S02]  /*5340*/  @!P0 FFMA.FTZ R77, R10, R52, -R77 ;  /* 0x000000340a4d8223 */ /* 0x000fe4000001084d */
[CC--:B------:R-:W-:Y:S02]  /*5350*/  @!P0 FFMA.FTZ R82, R11.reuse, R50.reuse, -R8 ;  /* 0x000000320b528223 */ /* 0x0c0fe40000010808 */
[----:B------:R-:W-:Y:S01]  /*5360*/  @!P0 FMUL.FTZ R7, R11, R7 ;  /* 0x000000070b078220 */ /* 0x000fe20000410000 */
[----:B------:R-:W-:Y:S01]  /*5370*/  @!P0 F2FP.PACK_AB R11, R84, R83 ;  /* 0x00000053540b823e */ /* 0x000fe200000000ff */
[----:B------:R-:W-:Y:S01]  /*5380*/  @!P0 FMUL.FTZ R8, R10, R9 ;  /* 0x000000090a088220 */ /* 0x000fe20000410000 */
[----:B------:R-:W-:Y:S01]  /*5390*/  @!P0 F2FP.PACK_AB R10, R88, R89 ;  /* 0x00000059580a823e */ /* 0x000fe200000000ff */
[----:B------:R-:W-:Y:S01]  /*53a0*/  @!P0 FFMA.FTZ R7, R30, R50, R7 ;  /* 0x000000321e078223 */ /* 0x000fe20000010007 */
[----:B------:R-:W-:Y:S01]  /*53b0*/  @!P0 F2FP.PACK_AB R9, R85, R91 ;  /* 0x0000005b5509823e */ /* 0x000fe200000000ff */
[----:B------:R-:W-:Y:S01]  /*53c0*/  @!P0 FFMA.FTZ R8, R51, R52, R8 ;  /* 0x0000003433088223 */ /* 0x000fe20000010008 */
[----:B------:R-:W-:Y:S01]  /*53d0*/  @!P0 F2FP.PACK_AB R40, R77, R82 ;  /* 0x000000524d28823e */ /* 0x000fe200000000ff */
[----:B------:R-:W-:Y:S01]  /*53e0*/  @!P0 IMAD.MOV.U32 R14, RZ, RZ, R11 ;  /* 0x000000ffff0e8224 */ /* 0x000fe200078e000b */
[----:B------:R-:W-:Y:S01]  /*53f0*/  @!P0 MOV R12, R9 ;  /* 0x00000009000c8202 */ /* 0x000fe20000000f00 */
[----:B------:R-:W-:Y:S01]  /*5400*/  @!P0 IMAD.MOV.U32 R57, RZ, RZ, R3 ;  /* 0x000000ffff398224 */ /* 0x000fe200078e0003 */
[----:B------:R-:W-:Y:S02]  /*5410*/  @!P0 MOV R13, R10 ;  /* 0x0000000a000d8202 */ /* 0x000fe40000000f00 */
[----:B------:R-:W-:Y:S02]  /*5420*/  @!P0 MOV R15, R40 ;  /* 0x00000028000f8202 */ /* 0x000fe40000000f00 */
[----:B------:R-:W-:Y:S03]  /*5430*/  @!P0 F2FP.PACK_AB R7, R8, R7 ;  /* 0x000000070807823e */ /* 0x000fe600000000ff */
[----:B------:R1:W-:Y:S01]  /*5440*/  STG.E.128 [R80.64], R12 ;  /* 0x0000000c50007986 */ /* 0x0003e2000c101d08 */
[----:B------:R-:W-:Y:S07]  /*5450*/  @!P0 MOV R59, R7 ;  /* 0x00000007003b8202 */ /* 0x000fee0000000f00 */
[----:B------:R1:W-:Y:S02]  /*5460*/  @!P1 STG.E.128 [R78.64], R56 ;  /* 0x000000384e009986 */ /* 0x0003e4000c101d08 */
.L_x_83:
[----:B-1----:R-:W-:Y:S05]  /*5470*/  BSYNC B0 ;  /* 0x0000000000007941 */ /* 0x002fea0003800000 */
.L_x_82:
[----:B------:R-:W-:Y:S01]  /*5480*/  ISETP.GE.OR P1, PT, R169, R76, P5 ;  /* 0x0000004ca900720c */ /* 0x000fe20002f26670 */
[----:B------:R-:W-:Y:S01]  /*5490*/  @!UPT UIADD3 URZ, URZ, URZ, URZ ;  /* 0x0000003f3f3ff290 */ /* 0x000fe2000fffe03f */
[----:B------:R-:W-:Y:S11]  /*54a0*/  BSSY B0, `(.L_x_84) ;  /* 0x0000071000007945 */ /* 0x000ff60003800000 */
[----:B------:R-:W-:-:S05]  /*54b0*/  @P1 BRA `(.L_x_85) ;  /* 0x000006f000001947 */ /* 0x000fca0003800000 */
[----:B------:R-:W-:Y:S01]  /*54c0*/  IADD3 R0, P1, R188, R86, RZ ;  /* 0x00000056bc007210 */ /* 0x000fe20007f3e0ff */
[----:B------:R-:W-:Y:S01]  /*54d0*/  LDS.128 R48, [R147+0x8100] ;  /* 0x0081000093307984 */ /* 0x000fe20000000c00 */
[--C-:B------:R-:W-:Y:S01]  /*54e0*/  @!P0 SHF.R.U32.HI R8, RZ, 0x10, R17.reuse ;  /* 0x00000010ff088819 */ /* 0x100fe20000011611 */
[----:B------:R-:W-:Y:S01]  /*54f0*/  @!P0 HADD2.F32 R44, -RZ, R54.H0_H0 ;  /* 0x20000036ff2c8230 */ /* 0x000fe20000004100 */
[----:B------:R-:W-:Y:S02]  /*5500*/  IADD3.X R2, R90, R159, RZ, P1, !PT ;  /* 0x0000009f5a027210 */ /* 0x000fe40000ffe4ff */
[----:B------:R-:W-:Y:S02]  /*5510*/  IADD3 R3, P2, P1, R94, R0, R116 ;  /* 0x000000005e037210 */ /* 0x000fe4000795e074 */
[----:B-----5:R-:W-:Y:S01]  /*5520*/  @!P0 SHF.R.U64 R5, R16, 0x10, R17 ;  /* 0x0000001010058819 */ /* 0x020fe20000001211 */
[----:B------:R-:W1:Y:S01]  /*5530*/  LDS.128 R12, [R152+0x8100] ;  /* 0x00810000980c7984 */ /* 0x000e620000000c00 */
[----:B------:R-:W-:Y:S01]  /*5540*/  IADD3.X R4, R96, R2, R122, P2, P1 ;  /* 0x0000000260047210 */ /* 0x000fe200017e247a */
[----:B------:R-:W-:Y:S01]  /*5550*/  @!P0 HADD2.F32 R16, -RZ, R53.H0_H0 ;  /* 0x20000035ff108230 */ /* 0x000fe20000004100 */
[----:B------:R-:W-:Y:S01]  /*5560*/  ISETP.GE.AND P1, PT, R98, c[0x0][0x1d4], PT ;  /* 0x0000750062007a0c */ /* 0x000fe20003f26270 */
[----:B------:R-:W-:Y:S01]  /*5570*/  @!P0 HADD2.F32 R5, -RZ, R5.H0_H0 ;  /* 0x20000005ff058230 */ /* 0x000fe20000004100 */
[--C-:B------:R-:W-:Y:S02]  /*5580*/  @!P0 SHF.R.U64 R10, R18, 0x10, R19.reuse ;  /* 0x00000010120a8819 */ /* 0x100fe40000001213 */
[----:B------:R-:W-:Y:S01]  /*5590*/  @!P0 SHF.R.U32.HI R9, RZ, 0x10, R19 ;  /* 0x00000010ff098819 */ /* 0x000fe20000011613 */
[----:B------:R-:W-:Y:S01]  /*55a0*/  @!P0 HADD2.F32 R19, -RZ, R53.H1_H1 ;  /* 0x30000035ff138230 */ /* 0x000fe20000004100 */
[--C-:B------:R-:W-:Y:S02]  /*55b0*/  @!P0 SHF.R.U64 R42, R60, 0x10, R61.reuse ;  /* 0x000000103c2a8819 */ /* 0x100fe4000000123d */
[----:B------:R-:W-:Y:S02]  /*55c0*/  @!P0 SHF.R.U32.HI R41, RZ, 0x10, R61 ;  /* 0x00000010ff298819 */ /* 0x000fe4000001163d */
[--C-:B------:R-:W-:Y:S02]  /*55d0*/  @!P0 SHF.R.U32.HI R46, RZ, 0x10, R63.reuse ;  /* 0x00000010ff2e8819 */ /* 0x100fe4000001163f */
[----:B------:R-:W-:Y:S02]  /*55e0*/  @!P0 SHF.R.U64 R62, R62, 0x10, R63 ;  /* 0x000000103e3e8819 */ /* 0x000fe4000000123f */
[----:B------:R-:W-:Y:S01]  /*55f0*/  @!P1 IADD3 R0, P3, P2, R94, R0, R98 ;  /* 0x000000005e009210 */ /* 0x000fe20007a7e062 */
[----:B------:R-:W-:Y:S03]  /*5600*/  @!P0 HADD2.F32 R46, -RZ, R46.H0_H0 ;  /* 0x2000002eff2e8230 */ /* 0x000fe60000004100 */
[----:B------:R-:W-:Y:S02]  /*5610*/  @!P1 IADD3.X R2, R96, R2, R121, P3, P2 ;  /* 0x0000000260029210 */ /* 0x000fe40001fe4479 */
[C---:B------:R-:W-:Y:S04]  /*5620*/  LEA R58, P2, R3.reuse, c[0x0][0x1c8], 0x1 ;  /* 0x00007200033a7a11 */ /* 0x040fe800078408ff */
[----:B------:R-:W-:Y:S01]  /*5630*/  LEA.HI.X R59, R3, c[0x0][0x1cc], R4, 0x1, P2 ;  /* 0x00007300033b7a11 */ /* 0x000fe200010f0c04 */
[--C-:B------:R-:W-:Y:S01]  /*5640*/  @!P0 HADD2.F32 R3, -RZ, R34.reuse.H1_H1 ;  /* 0x30000022ff038230 */ /* 0x100fe20000004100 */
[C---:B------:R-:W-:Y:S04]  /*5650*/  @!P1 LEA R56, P2, R0.reuse, c[0x0][0x1c8], 0x1 ;  /* 0x0000720000389a11 */ /* 0x040fe800078408ff */
[----:B------:R-:W-:Y:S01]  /*5660*/  @!P1 LEA.HI.X R57, R0, c[0x0][0x1cc], R2, 0x1, P2 ;  /* 0x0000730000399a11 */ /* 0x000fe200010f0c02 */
[----:B------:R-:W-:Y:S01]  /*5670*/  @!P0 HADD2.F32 R0, -RZ, R34.H0_H0 ;  /* 0x20000022ff008230 */ /* 0x000fe20000004100 */
[----:B-1----:R-:W-:Y:S01]  /*5680*/  @!P0 IMAD.MOV.U32 R7, RZ, RZ, R12 ;  /* 0x000000ffff078224 */ /* 0x002fe200078e000c */
[----:B------:R-:W-:Y:S02]  /*5690*/  @!P0 MOV R40, R48 ;  /* 0x0000003000288202 */ /* 0x000fe40000000f00 */
[----:B------:R-:W-:Y:S02]  /*56a0*/  @!P0 MOV R17, R49 ;  /* 0x0000003100118202 */ /* 0x000fe40000000f00 */
[----:B------:R-:W-:Y:S01]  /*56b0*/  @!P0 HADD2.F32 R2, -RZ, R7.H0_H0 ;  /* 0x20000007ff028230 */ /* 0x000fe20000004100 */
[----:B------:R-:W-:Y:S01]  /*56c0*/  @!P0 MOV R6, R13 ;  /* 0x0000000d00068202 */ /* 0x000fe20000000f00 */
[----:B------:R-:W-:Y:S02]  /*56d0*/  @!P0 HADD2.F32 R11, -RZ, R40.H0_H0 ;  /* 0x20000028ff0b8230 */ /* 0x000fe40000004100 */
[----:B------:R-:W-:Y:S02]  /*56e0*/  @!P0 HADD2.F32 R18, -RZ, R17.H0_H0 ;  /* 0x20000011ff128230 */ /* 0x000fe40000004100 */
[--C-:B------:R-:W-:Y:S01]  /*56f0*/  @!P0 HADD2.F32 R4, -RZ, R6.reuse.H0_H0 ;  /* 0x20000006ff048230 */ /* 0x100fe20000004100 */
[CC--:B------:R-:W-:Y:S01]  /*5700*/  @!P0 FMUL.FTZ R34, R11.reuse, R0.reuse ;  /* 0x000000000b228220 */ /* 0x0c0fe20000410000 */
[----:B------:R-:W-:Y:S01]  /*5710*/  @!P0 HADD2.F32 R6, -RZ, R6.H1_H1 ;  /* 0x30000006ff068230 */ /* 0x000fe20000004100 */
[----:B------:R-:W-:Y:S01]  /*5720*/  @!P0 FMUL.FTZ R0, R2, R0 ;  /* 0x0000000002008220 */ /* 0x000fe20000410000 */
[----:B------:R-:W-:Y:S01]  /*5730*/  @!P0 HADD2.F32 R7, -RZ, R7.H1_H1 ;  /* 0x30000007ff078230 */ /* 0x000fe20000004100 */
[----:B------:R-:W-:Y:S02]  /*5740*/  @!P0 FMUL.FTZ R30, R18, R3 ;  /* 0x00000003121e8220 */ /* 0x000fe40000410000 */
[-C--:B------:R-:W-:Y:S01]  /*5750*/  @!P0 FFMA.FTZ R78, R2, R16.reuse, -R34 ;  /* 0x00000010024e8223 */ /* 0x080fe20000010822 */
[----:B------:R-:W-:Y:S01]  /*5760*/  @!P0 HADD2.F32 R2, -RZ, R8.H0_H0 ;  /* 0x20000008ff028230 */ /* 0x000fe20000004100 */
[----:B------:R-:W-:Y:S01]  /*5770*/  @!P0 FFMA.FTZ R0, R11, R16, R0 ;  /* 0x000000100b008223 */ /* 0x000fe20000010000 */
[----:B------:R-:W-:Y:S01]  /*5780*/  @!P0 HADD2.F32 R16, -RZ, R40.H1_H1 ;  /* 0x30000028ff108230 */ /* 0x000fe20000004100 */
[----:B------:R-:W-:Y:S01]  /*5790*/  @!P0 FFMA.FTZ R77, R4, R19, -R30 ;  /* 0x00000013044d8223 */ /* 0x000fe2000001081e */
[----:B------:R-:W-:Y:S01]  /*57a0*/  @!P0 HADD2.F32 R30, -RZ, R17.H1_H1 ;  /* 0x30000011ff1e8230 */ /* 0x000fe20000004100 */
[----:B------:R-:W-:Y:S01]  /*57b0*/  @!P0 IMAD.MOV.U32 R11, RZ, RZ, R51 ;  /* 0x000000ffff0b8224 */ /* 0x000fe200078e0033 */
[----:B------:R-:W-:Y:S01]  /*57c0*/  @!P0 HADD2.F32 R17, -RZ, R42.H0_H0 ;  /* 0x2000002aff118230 */ /* 0x000fe20000004100 */
[----:B------:R-:W-:Y:S01]  /*57d0*/  @!P0 FMUL.FTZ R40, R16, R5 ;  /* 0x0000000510288220 */ /* 0x000fe20000410000 */
[----:B------:R-:W-:Y:S01]  /*57e0*/  @!P0 HADD2.F32 R34, -RZ, R41.H0_H0 ;  /* 0x20000029ff228230 */ /* 0x000fe20000004100 */
[----:B------:R-:W-:Y:S01]  /*57f0*/  @!P0 FMUL.FTZ R3, R4, R3 ;  /* 0x0000000304038220 */ /* 0x000fe20000410000 */
[--C-:B------:R-:W-:Y:S01]  /*5800*/  @!P0 HADD2.F32 R43, -RZ, R11.reuse.H0_H0 ;  /* 0x2000000bff2b8230 */ /* 0x100fe20000004100 */
[-C--:B------:R-:W-:Y:S01]  /*5810*/  @!P0 FMUL.FTZ R8, R30, R2.reuse ;  /* 0x000000021e088220 */ /* 0x080fe20000410000 */
[----:B------:R-:W-:Y:S01]  /*5820*/  @!P0 HADD2.F32 R45, -RZ, R11.H1_H1 ;  /* 0x3000000bff2d8230 */ /* 0x000fe20000004100 */
[C---:B------:R-:W-:Y:S01]  /*5830*/  @!P0 FMUL.FTZ R4, R6.reuse, R2 ;  /* 0x0000000206048220 */ /* 0x040fe20000410000 */
[----:B------:R-:W-:Y:S01]  /*5840*/  @!P0 HADD2.F32 R42, -RZ, R62.H0_H0 ;  /* 0x2000003eff2a8230 */ /* 0x000fe20000004100 */
[C---:B------:R-:W-:Y:S01]  /*5850*/  @!P0 FMUL.FTZ R2, R7.reuse, R5 ;  /* 0x0000000507028220 */ /* 0x040fe20000410000 */
[----:B------:R-:W-:Y:S01]  /*5860*/  @!P0 MOV R5, R15 ;  /* 0x0000000f00058202 */ /* 0x000fe20000000f00 */
[-C--:B------:R-:W-:Y:S01]  /*5870*/  @!P0 FFMA.FTZ R61, R7, R17.reuse, -R40 ;  /* 0x00000011073d8223 */ /* 0x080fe20000010828 */
[----:B------:R-:W-:Y:S01]  /*5880*/  @!P0 HADD2.F32 R7, -RZ, R35.H0_H0 ;  /* 0x20000023ff078230 */ /* 0x000fe20000004100 */
[----:B------:R-:W-:Y:S01]  /*5890*/  @!P0 FFMA.FTZ R63, R6, R34, -R8 ;  /* 0x00000022063f8223 */ /* 0x000fe20000010808 */
[----:B------:R-:W-:Y:S01]  /*58a0*/  @!P0 HADD2.F32 R6, -RZ, R9.H0_H0 ;  /* 0x20000009ff068230 */ /* 0x000fe20000004100 */
[----:B------:R-:W-:Y:S01]  /*58b0*/  @!P0 FFMA.FTZ R2, R16, R17, R2 ;  /* 0x0000001110028223 */ /* 0x000fe20000010002 */
[--C-:B------:R-:W-:Y:S01]  /*58c0*/  @!P0 HADD2.F32 R8, -RZ, R5.reuse.H0_H0 ;  /* 0x20000005ff088230 */ /* 0x100fe20000004100 */
[-C--:B------:R-:W-:Y:S01]  /*58d0*/  @!P0 FMUL.FTZ R11, R43, R7.reuse ;  /* 0x000000072b0b8220 */ /* 0x080fe20000410000 */
[----:B------:R-:W-:Y:S01]  /*58e0*/  @!P0 HADD2.F32 R5, -RZ, R5.H1_H1 ;  /* 0x30000005ff058230 */ /* 0x000fe20000004100 */
[----:B------:R-:W-:Y:S01]  /*58f0*/  @!P0 FMUL.FTZ R9, R45, R6 ;  /* 0x000000062d098220 */ /* 0x000fe20000410000 */
[----:B------:R-:W-:Y:S01]  /*5900*/  @!P0 F2FP.PACK_AB R0, R2, R0 ;  /* 0x000000000200823e */ /* 0x000fe200000000ff */
[C---:B------:R-:W-:Y:S01]  /*5910*/  @!P0 FFMA.FTZ R60, R8.reuse, R44, -R11 ;  /* 0x0000002c083c8223 */ /* 0x040fe2000001080b */
[----:B------:R-:W-:Y:S01]  /*5920*/  @!P0 MOV R11, R50 ;  /* 0x00000032000b8202 */ /* 0x000fe20000000f00 */
[----:B------:R-:W-:Y:S01]  /*5930*/  @!P0 FMUL.FTZ R7, R8, R7 ;  /* 0x0000000708078220 */ /* 0x000fe20000410000 */
[----:B------:R-:W-:Y:S01]  /*5940*/  @!P0 MOV R48, R0 ;  /* 0x0000000000308202 */ /* 0x000fe20000000f00 */
[C---:B------:R-:W-:Y:S01]  /*5950*/  @!P0 FMUL.FTZ R8, R5.reuse, R6 ;  /* 0x0000000605088220 */ /* 0x040fe20000410000 */
[----:B------:R-:W-:Y:S01]  /*5960*/  @!P0 HADD2.F32 R40, -RZ, R54.H1_H1 ;  /* 0x30000036ff288230 */ /* 0x000fe20000004100 */
[----:B------:R-:W-:Y:S01]  /*5970*/  @!P0 IMAD.MOV.U32 R6, RZ, RZ, R14 ;  /* 0x000000ffff068224 */ /* 0x000fe200078e000e */
[----:B------:R-:W-:Y:S01]  /*5980*/  @!P0 HADD2.F32 R41, -RZ, R11.H1_H1 ;  /* 0x3000000bff298230 */ /* 0x000fe20000004100 */
[----:B------:R-:W-:Y:S01]  /*5990*/  @!P0 FFMA.FTZ R53, R5, R46, -R9 ;  /* 0x0000002e05358223 */ /* 0x000fe20000010809 */
[----:B------:R-:W-:Y:S01]  /*59a0*/  @!P0 HADD2.F32 R9, -RZ, R10.H0_H0 ;  /* 0x2000000aff098230 */ /* 0x000fe20000004100 */
[----:B------:R-:W-:Y:S01]  /*59b0*/  @!P0 FFMA.FTZ R3, R18, R19, R3 ;  /* 0x0000001312038223 */ /* 0x000fe20000010003 */
[----:B------:R-:W-:Y:S01]  /*59c0*/  @!P0 HADD2.F32 R5, -RZ, R35.H1_H1 ;  /* 0x30000023ff058230 */ /* 0x000fe20000004100 */
[----:B------:R-:W-:Y:S01]  /*59d0*/  @!P0 FFMA.FTZ R4, R30, R34, R4 ;  /* 0x000000221e048223 */ /* 0x000fe20000010004 */
[----:B------:R-:W-:Y:S01]  /*59e0*/  @!P0 F2FP.PACK_AB R16, R53, R60 ;  /* 0x0000003c3510823e */ /* 0x000fe200000000ff */
[----:B------:R-:W-:Y:S01]  /*59f0*/  @!P0 FMUL.FTZ R47, R41, R9 ;  /* 0x00000009292f8220 */ /* 0x000fe20000410000 */
[----:B------:R-:W-:Y:S02]  /*5a00*/  @!P0 HADD2.F32 R35, -RZ, R11.H0_H0 ;  /* 0x2000000bff238230 */ /* 0x000fe40000004100 */
[----:B------:R-:W-:Y:S01]  /*5a10*/  @!P0 MOV R15, R16 ;  /* 0x00000010000f8202 */ /* 0x000fe20000000f00 */
[--C-:B------:R-:W-:Y:S01]  /*5a20*/  @!P0 HADD2.F32 R11, -RZ, R6.reuse.H0_H0 ;  /* 0x20000006ff0b8230 */ /* 0x100fe20000004100 */
[----:B------:R-:W-:Y:S01]  /*5a30*/  @!P0 F2FP.PACK_AB R3, R4, R3 ;  /* 0x000000030403823e */ /* 0x000fe200000000ff */
[----:B------:R-:W-:Y:S01]  /*5a40*/  @!P0 HADD2.F32 R10, -RZ, R6.H1_H1 ;  /* 0x30000006ff0a8230 */ /* 0x000fe20000004100 */
[-C--:B------:R-:W-:Y:S02]  /*5a50*/  @!P0 FMUL.FTZ R6, R35, R5.reuse ;  /* 0x0000000523068220 */ /* 0x080fe40000410000 */
[C---:B------:R-:W-:Y:S02]  /*5a60*/  @!P0 FMUL.FTZ R5, R11.reuse, R5 ;  /* 0x000000050b058220 */ /* 0x040fe40000410000 */
[----:B------:R-:W-:Y:S02]  /*5a70*/  @!P0 FFMA.FTZ R52, R11, R40, -R6 ;  /* 0x000000280b348223 */ /* 0x000fe40000010806 */
[C---:B------:R-:W-:Y:S02]  /*5a80*/  @!P0 FFMA.FTZ R11, R10.reuse, R42, -R47 ;  /* 0x0000002a0a0b8223 */ /* 0x040fe4000001082f */
[----:B------:R-:W-:Y:S01]  /*5a90*/  @!P0 FMUL.FTZ R6, R10, R9 ;  /* 0x000000090a068220 */ /* 0x000fe20000410000 */
[----:B------:R-:W-:Y:S01]  /*5aa0*/  @!P0 F2FP.PACK_AB R10, R63, R77 ;  /* 0x0000004d3f0a823e */ /* 0x000fe200000000ff */
[----:B------:R-:W-:Y:S01]  /*5ab0*/  @!P0 FFMA.FTZ R5, R35, R40, R5 ;  /* 0x0000002823058223 */ /* 0x000fe20000010005 */
[----:B------:R-:W-:Y:S01]  /*5ac0*/  @!P0 F2FP.PACK_AB R11, R11, R52 ;  /* 0x000000340b0b823e */ /* 0x000fe200000000ff */
[----:B------:R-:W-:Y:S01]  /*5ad0*/  @!P0 FFMA.FTZ R6, R41, R42, R6 ;  /* 0x0000002a29068223 */ /* 0x000fe20000010006 */
[----:B------:R-:W-:Y:S01]  /*5ae0*/  @!P0 F2FP.PACK_AB R9, R61, R78 ;  /* 0x0000004e3d09823e */ /* 0x000fe200000000ff */
[----:B------:R-:W-:Y:S01]  /*5af0*/  @!P0 FFMA.FTZ R7, R43, R44, R7 ;  /* 0x0000002c2b078223 */ /* 0x000fe20000010007 */
[----:B------:R-:W-:Y:S01]  /*5b00*/  @!P0 MOV R13, R10 ;  /* 0x0000000a000d8202 */ /* 0x000fe20000000f00 */
[----:B------:R-:W-:Y:S01]  /*5b10*/  @!P0 FFMA.FTZ R8, R45, R46, R8 ;  /* 0x0000002e2d088223 */ /* 0x000fe20000010008 */
[----:B------:R-:W-:Y:S01]  /*5b20*/  @!P0 MOV R12, R9 ;  /* 0x00000009000c8202 */ /* 0x000fe20000000f00 */
[----:B------:R-:W-:Y:S01]  /*5b30*/  @!P0 IMAD.MOV.U32 R14, RZ, RZ, R11 ;  /* 0x000000ffff0e8224 */ /* 0x000fe200078e000b */
[----:B------:R-:W-:Y:S01]  /*5b40*/  @!P0 F2FP.PACK_AB R5, R6, R5 ;  /* 0x000000050605823e */ /* 0x000fe200000000ff */
[----:B------:R-:W-:Y:S01]  /*5b50*/  @!P0 IMAD.MOV.U32 R49, RZ, RZ, R3 ;  /* 0x000000ffff318224 */ /* 0x000fe200078e0003 */
[----:B------:R-:W-:Y:S02]  /*5b60*/  @!P0 F2FP.PACK_AB R7, R8, R7 ;  /* 0x000000070807823e */ /* 0x000fe400000000ff */
[----:B------:R1:W-:Y:S01]  /*5b70*/  STG.E.128 [R58.64], R12 ;  /* 0x0000000c3a007986 */ /* 0x0003e2000c101d08 */
[----:B------:R-:W-:Y:S02]  /*5b80*/  @!P0 MOV R50, R5 ;  /* 0x0000000500328202 */ /* 0x000fe40000000f00 */
[----:B------:R-:W-:Y:S05]  /*5b90*/  @!P0 MOV R51, R7 ;  /* 0x0000000700338202 */ /* 0x000fea0000000f00 */
[----:B------:R1:W-:Y:S02]  /*5ba0*/  @!P1 STG.E.128 [R56.64], R48 ;  /* 0x0000003038009986 */ /* 0x0003e4000c101d08 */
.L_x_85:
[----:B------:R-:W-:Y:S05]  /*5bb0*/  BSYNC B0 ;  /* 0x0000000000007941 */ /* 0x000fea0003800000 */
.L_x_84:
[----:B------:R-:W-:Y:S01]  /*5bc0*/  ISETP.GE.OR P1, PT, R168, R76, P5 ;  /* 0x0000004ca800720c */ /* 0x000fe20002f26670 */
[----:B------:R-:W-:Y:S01]  /*5bd0*/  @!UPT UIADD3 URZ, URZ, URZ, URZ ;  /* 0x0000003f3f3ff290 */ /* 0x000fe2000fffe03f */
[----:B------:R-:W-:Y:S11]  /*5be0*/  BSSY B0, `(.L_x_86) ;  /* 0x0000071000007945 */ /* 0x000ff60003800000 */
[----:B------:R-:W-:-:S05]  /*5bf0*/  @P1 BRA `(.L_x_87) ;  /* 0x000006f000001947 */ /* 0x000fca0003800000 */
[----:B------:R-:W-:Y:S01]  /*5c00*/  IADD3 R0, P1, R186, R86, RZ ;  /* 0x00000056ba007210 */ /* 0x000fe20007f3e0ff */
[----:B------:R-:W-:Y:S01]  /*5c10*/  LDS.128 R44, [R146+0x8100] ;  /* 0x00810000922c7984 */ /* 0x000fe20000000c00 */
[----:B------:R-:W-:Y:S01]  /*5c20*/  @!P0 SHF.R.U64 R10, R22, 0x10, R23 ;  /* 0x00000010160a8819 */ /* 0x000fe20000001217 */
[--C-:B------:R-:W-:Y:S01]  /*5c30*/  @!P0 HADD2.F32 R16, -RZ, R55.reuse.H0_H0 ;  /* 0x20000037ff108230 */ /* 0x100fe20000004100 */
[----:B------:R-:W-:Y:S01]  /*5c40*/  IADD3.X R2, R90, R157, RZ, P1, !PT ;  /* 0x0000009d5a027210 */ /* 0x000fe20000ffe4ff */
[----:B------:R-:W-:Y:S01]  /*5c50*/  @!P0 HADD2.F32 R19, -RZ, R55.H1_H1 ;  /* 0x30000037ff138230 */ /* 0x000fe20000004100 */
[----:B------:R-:W-:Y:S02]  /*5c60*/  IADD3 R3, P2, P1, R94, R0, R116 ;  /* 0x000000005e037210 */ /* 0x000fe4000795e074 */
[--C-:B-----5:R-:W-:Y:S01]  /*5c70*/  @!P0 SHF.R.U32.HI R5, RZ, 0x10, R21.reuse ;  /* 0x00000010ff058819 */ /* 0x120fe20000011615 */
[----:B-1----:R-:W1:Y:S01]  /*5c80*/  LDS.128 R12, [R151+0x8100] ;  /* 0x00810000970c7984 */ /* 0x002e620000000c00 */
[----:B------:R-:W-:Y:S02]  /*5c90*/  IADD3.X R4, R96, R2, R122, P2, P1 ;  /* 0x0000000260047210 */ /* 0x000fe400017e247a */
[----:B------:R-:W-:Y:S02]  /*5ca0*/  ISETP.GE.AND P1, PT, R98, c[0x0][0x1d4], PT ;  /* 0x0000750062007a0c */ /* 0x000fe40003f26270 */
[----:B------:R-:W-:Y:S02]  /*5cb0*/  @!P0 SHF.R.U64 R8, R20, 0x10, R21 ;  /* 0x0000001014088819 */ /* 0x000fe40000001215 */
[----:B------:R-:W-:Y:S02]  /*5cc0*/  @!P0 SHF.R.U32.HI R9, RZ, 0x10, R23 ;  /* 0x00000010ff098819 */ /* 0x000fe40000011617 */
[--C-:B------:R-:W-:Y:S02]  /*5cd0*/  @!P0 SHF.R.U64 R30, R64, 0x10, R65.reuse ;  /* 0x00000010401e8819 */ /* 0x100fe40000001241 */
[----:B------:R-:W-:Y:S02]  /*5ce0*/  @!P0 SHF.R.U32.HI R21, RZ, 0x10, R65 ;  /* 0x00000010ff158819 */ /* 0x000fe40000011641 */
[--C-:B------:R-:W-:Y:S02]  /*5cf0*/  @!P0 SHF.R.U32.HI R23, RZ, 0x10, R67.reuse ;  /* 0x00000010ff178819 */ /* 0x100fe40000011643 */
[----:B------:R-:W-:Y:S01]  /*5d00*/  @!P0 SHF.R.U64 R34, R66, 0x10, R67 ;  /* 0x0000001042228819 */ /* 0x000fe20000001243 */
[----:B------:R-:W-:Y:S01]  /*5d10*/  @!P0 HADD2.F32 R21, -RZ, R21.H0_H0 ;  /* 0x20000015ff158230 */ /* 0x000fe20000004100 */
[----:B------:R-:W-:Y:S01]  /*5d20*/  @!P1 IADD3 R0, P3, P2, R94, R0, R98 ;  /* 0x000000005e009210 */ /* 0x000fe20007a7e062 */
[----:B------:R-:W-:Y:S02]  /*5d30*/  @!P0 HADD2.F32 R41, -RZ, R23.H0_H0 ;  /* 0x20000017ff298230 */ /* 0x000fe40000004100 */
[----:B------:R-:W-:Y:S01]  /*5d40*/  @!P0 HADD2.F32 R23, -RZ, R72.H1_H1 ;  /* 0x30000048ff178230 */ /* 0x000fe20000004100 */
[----:B------:R-:W-:Y:S01]  /*5d50*/  @!P1 IADD3.X R2, R96, R2, R121, P3, P2 ;  /* 0x0000000260029210 */ /* 0x000fe20001fe4479 */
[----:B------:R-:W-:Y:S01]  /*5d60*/  @!P0 HADD2.F32 R34, -RZ, R34.H0_H0 ;  /* 0x20000022ff228230 */ /* 0x000fe20000004100 */
[C---:B------:R-:W-:Y:S04]  /*5d70*/  LEA R52, P2, R3.reuse, c[0x0][0x1c8], 0x1 ;  /* 0x0000720003347a11 */ /* 0x040fe800078408ff */
[----:B------:R-:W-:Y:S01]  /*5d80*/  LEA.HI.X R53, R3, c[0x0][0x1cc], R4, 0x1, P2 ;  /* 0x0000730003357a11 */ /* 0x000fe200010f0c04 */
[--C-:B------:R-:W-:Y:S01]  /*5d90*/  @!P0 HADD2.F32 R3, -RZ, R36.reuse.H1_H1 ;  /* 0x30000024ff038230 */ /* 0x100fe20000004100 */
[C---:B------:R-:W-:Y:S04]  /*5da0*/  @!P1 LEA R50, P2, R0.reuse, c[0x0][0x1c8], 0x1 ;  /* 0x0000720000329a11 */ /* 0x040fe800078408ff */
[----:B------:R-:W-:Y:S01]  /*5db0*/  @!P1 LEA.HI.X R51, R0, c[0x0][0x1cc], R2, 0x1, P2 ;  /* 0x0000730000339a11 */ /* 0x000fe200010f0c02 */
[----:B------:R-:W-:Y:S02]  /*5dc0*/  @!P0 HADD2.F32 R0, -RZ, R36.H0_H0 ;  /* 0x20000024ff008230 */ /* 0x000fe40000004100 */
        /* <DEDUP_REMOVED lines=17> */
[----:B------:R-:W-:Y:S01]  /*5ee0*/  @!P0 HADD2.F32 R5, -RZ, R8.H0_H0 ;  /* 0x20000008ff058230 */ /* 0x000fe20000004100 */
[C---:B------:R-:W-:Y:S01]  /*5ef0*/  @!P0 FFMA.FTZ R55, R4.reuse, R19, -R20 ;  /* 0x0000001304378223 */ /* 0x040fe20000010814 */
[----:B------:R-:W-:Y:S01]  /*5f00*/  @!P0 HADD2.F32 R16, -RZ, R22.H1_H1 ;  /* 0x30000016ff108230 */ /* 0x000fe20000004100 */
[----:B------:R-:W-:Y:S01]  /*5f10*/  @!P0 IMAD.MOV.U32 R11, RZ, RZ, R47 ;  /* 0x000000ffff0b8224 */ /* 0x000fe200078e002f */
[----:B------:R-:W-:Y:S01]  /*5f20*/  @!P0 HADD2.F32 R20, -RZ, R17.H1_H1 ;  /* 0x30000011ff148230 */ /* 0x000fe20000004100 */
[----:B------:R-:W-:Y:S01]  /*5f30*/  @!P0 FMUL.FTZ R3, R4, R3 ;  /* 0x0000000304038220 */ /* 0x000fe20000410000 */
[----:B------:R-:W-:Y:S01]  /*5f40*/  @!P0 HADD2.F32 R17, -RZ, R30.H0_H0 ;  /* 0x2000001eff118230 */ /* 0x000fe20000004100 */
[-C--:B------:R-:W-:Y:S01]  /*5f50*/  @!P0 FMUL.FTZ R22, R16, R5.reuse ;  /* 0x0000000510168220 */ /* 0x080fe20000410000 */
[--C-:B------:R-:W-:Y:S01]  /*5f60*/  @!P0 HADD2.F32 R35, -RZ, R11.reuse.H0_H0 ;  /* 0x2000000bff238230 */ /* 0x100fe20000004100 */
[-C--:B------:R-:W-:Y:S01]  /*5f70*/  @!P0 FMUL.FTZ R8, R20, R2.reuse ;  /* 0x0000000214088220 */ /* 0x080fe20000410000 */
[----:B------:R-:W-:Y:S01]  /*5f80*/  @!P0 HADD2.F32 R40, -RZ, R11.H1_H1 ;  /* 0x3000000bff288230 */ /* 0x000fe20000004100 */
[C---:B------:R-:W-:Y:S02]  /*5f90*/  @!P0 FMUL.FTZ R4, R6.reuse, R2 ;  /* 0x0000000206048220 */ /* 0x040fe40000410000 */
[C---:B------:R-:W-:Y:S01]  /*5fa0*/  @!P0 FMUL.FTZ R2, R7.reuse, R5 ;  /* 0x0000000507028220 */ /* 0x040fe20000410000 */
[----:B------:R-:W-:Y:S01]  /*5fb0*/  @!P0 MOV R5, R15 ;  /* 0x0000000f00058202 */ /* 0x000fe20000000f00 */
[----:B------:R-:W-:Y:S01]  /*5fc0*/  @!P0 FFMA.FTZ R49, R7, R17, -R22 ;  /* 0x0000001107318223 */ /* 0x000fe20000010816 */
        /* <DEDUP_REMOVED lines=13> */
[C---:B------:R-:W-:Y:S02]  /*60a0*/  @!P0 FMUL.FTZ R8, R5.reuse, R6 ;  /* 0x0000000605088220 */ /* 0x040fe40000410000 */
[----:B------:R-:W-:Y:S01]  /*60b0*/  @!P0 IMAD.MOV.U32 R6, RZ, RZ, R14 ;  /* 0x000000ffff068224 */ /* 0x000fe200078e000e */
[----:B------:R-:W-:Y:S01]  /*60c0*/  @!P0 HADD2.F32 R22, -RZ, R11.H0_H0 ;  /* 0x2000000bff168230 */ /* 0x000fe20000004100 */
[----:B------:R-:W-:Y:S01]  /*60d0*/  @!P0 FFMA.FTZ R43, R5, R41, -R9 ;  /* 0x00000029052b8223 */ /* 0x000fe20000010809 */
[----:B------:R-:W-:Y:S01]  /*60e0*/  @!P0 HADD2.F32 R9, -RZ, R10.H0_H0 ;  /* 0x2000000aff098230 */ /* 0x000fe20000004100 */
[----:B------:R-:W-:Y:S01]  /*60f0*/  @!P0 FFMA.FTZ R3, R18, R19, R3 ;  /* 0x0000001312038223 */ /* 0x000fe20000010003 */
[----:B------:R-:W-:Y:S01]  /*6100*/  @!P0 HADD2.F32 R5, -RZ, R37.H1_H1 ;  /* 0x30000025ff058230 */ /* 0x000fe20000004100 */
[----:B------:R-:W-:Y:S01]  /*6110*/  @!P0 FFMA.FTZ R4, R20, R21, R4 ;  /* 0x0000001514048223 */ /* 0x000fe20000010004 */
[----:B------:R-:W-:Y:S01]  /*6120*/  @!P0 F2FP.PACK_AB R16, R43, R48 ;  /* 0x000000302b10823e */ /* 0x000fe200000000ff */
[----:B------:R-:W-:Y:S02]  /*6130*/  @!P0 HADD2.F32 R30, -RZ, R11.H1_H1 ;  /* 0x3000000bff1e8230 */ /* 0x000fe40000004100 */
[--C-:B------:R-:W-:Y:S01]  /*6140*/  @!P0 HADD2.F32 R11, -RZ, R6.reuse.H0_H0 ;  /* 0x20000006ff0b8230 */ /* 0x100fe20000004100 */
[----:B------:R-:W-:Y:S01]  /*6150*/  @!P0 MOV R15, R16 ;  /* 0x00000010000f8202 */ /* 0x000fe20000000f00 */
[----:B------:R-:W-:Y:S01]  /*6160*/  @!P0 HADD2.F32 R10, -RZ, R6.H1_H1 ;  /* 0x30000006ff0a8230 */ /* 0x000fe20000004100 */
[----:B------:R-:W-:Y:S01]  /*6170*/  @!P0 FMUL.FTZ R6, R22, R5 ;  /* 0x0000000516068220 */ /* 0x000fe20000410000 */
[----:B------:R-:W-:Y:S01]  /*6180*/  @!P0 F2FP.PACK_AB R3, R4, R3 ;  /* 0x000000030403823e */ /* 0x000fe200000000ff */
[----:B------:R-:W-:Y:S02]  /*6190*/  @!P0 FMUL.FTZ R37, R30, R9 ;  /* 0x000000091e258220 */ /* 0x000fe40000410000 */
        /* <DEDUP_REMOVED lines=21> */
.L_x_87:
[----:B------:R-:W-:Y:S05]  /*62f0*/  BSYNC B0 ;  /* 0x0000000000007941 */ /* 0x000fea0003800000 */
.L_x_86:
[----:B------:R-:W-:Y:S05]  /*6300*/  IADD3 R54, P1, R184, R86, RZ ;  /* 0x00000056b8367210 */ /* 0x000fea0007f3e0ff */
[----:B------:R-:W-:Y:S01]  /*6310*/  IMAD.X R55, R90, 0x1, R155, P1 ;  /* 0x000000015a377824 */ /* 0x000fe200008e069b */
[----:B------:R-:W-:Y:S11]  /*6320*/  ISETP.GE.OR P1, PT, R167, R76, P5 ;  /* 0x0000004ca700720c */ /* 0x000ff60002f26670 */
[----:B------:R-:W-:Y:S02]  /*6330*/  @!UPT UIADD3 URZ, URZ, URZ, URZ ;  /* 0x0000003f3f3ff290 */ /* 0x000fe4000fffe03f */
[----:B------:R-:W-:-:S05]  /*6340*/  @P1 BRA `(.L_x_79) ;  /* 0x00000bd000001947 */ /* 0x000fca0003800000 */
[----:B-----5:R-:W-:Y:S01]  /*6350*/  @!P0 SHF.R.U64 R4, R24, 0x10, R25 ;  /* 0x0000001018048819 */ /* 0x020fe20000001219 */
[----:B------:R-:W2:Y:S01]  /*6360*/  LDS.128 R40, [R145+0x8100] ;  /* 0x0081000091287984 */ /* 0x000ea20000000c00 */
[----:B------:R-:W-:Y:S01]  /*6370*/  IADD3 R2, P2, P1, R94, R54, R116 ;  /* 0x000000365e027210 */ /* 0x000fe2000795e074 */
[----:B------:R-:W-:Y:S01]  /*6380*/  @!P0 HADD2.F32 R3, -RZ, R38.H0_H0 ;  /* 0x20000026ff038230 */ /* 0x000fe20000004100 */
[----:B-1----:R-:W-:Y:S01]  /*6390*/  @!P0 SHF.R.U64 R12, R68, 0x10, R69 ;  /* 0x00000010440c8819 */ /* 0x002fe20000001245 */
[--C-:B------:R-:W-:Y:S01]  /*63a0*/  @!P0 HADD2.F32 R23, -RZ, R73.reuse.H0_H0 ;  /* 0x20000049ff178230 */ /* 0x100fe20000004100 */
[----:B------:R-:W-:Y:S01]  /*63b0*/  IADD3.X R5, R96, R55, R122, P2, P1 ;  /* 0x0000003760057210 */ /* 0x000fe200017e247a */
[----:B------:R-:W-:Y:S01]  /*63c0*/  @!P0 HADD2.F32 R4, -RZ, R4.H0_H0 ;  /* 0x20000004ff048230 */ /* 0x000fe20000004100 */
[----:B------:R-:W-:Y:S01]  /*63d0*/  LEA R50, P1, R2, c[0x0][0x1c8], 0x1 ;  /* 0x0000720002327a11 */ /* 0x000fe200078208ff */
[----:B------:R-:W1:Y:S01]  /*63e0*/  LDS.128 R8, [R150+0x8100] ;  /* 0x0081000096087984 */ /* 0x000e620000000c00 */
[----:B------:R-:W-:Y:S01]  /*63f0*/  @!P0 SHF.R.U64 R16, R26, 0x10, R27 ;  /* 0x000000101a108819 */ /* 0x000fe2000000121b */
[----:B------:R-:W-:Y:S01]  /*6400*/  @!P0 HADD2.F32 R19, -RZ, R73.H1_H1 ;  /* 0x30000049ff138230 */ /* 0x000fe20000004100 */
[----:B------:R-:W-:Y:S01]  /*6410*/  LEA.HI.X R51, R2, c[0x0][0x1cc], R5, 0x1, P1 ;  /* 0x0000730002337a11 */ /* 0x000fe200008f0c05 */
[----:B------:R-:W-:Y:S01]  /*6420*/  @!P0 HADD2.F32 R21, -RZ, R12.H0_H0 ;  /* 0x2000000cff158230 */ /* 0x000fe20000004100 */
[----:B------:R-:W-:Y:S01]  /*6430*/  @!P0 SHF.R.U32.HI R26, RZ, 0x10, R71 ;  /* 0x00000010ff1a8819 */ /* 0x000fe20000011647 */
[--C-:B------:R-:W-:Y:S01]  /*6440*/  @!P0 HADD2.F32 R36, -RZ, R74.reuse.H0_H0 ;  /* 0x2000004aff248230 */ /* 0x100fe20000004100 */
[----:B------:R-:W-:Y:S01]  /*6450*/  @!P0 SHF.R.U32.HI R15, RZ, 0x10, R27 ;  /* 0x00000010ff0f8819 */ /* 0x000fe2000001161b */
[----:B------:R-:W-:Y:S01]  /*6460*/  @!P0 HADD2.F32 R27, -RZ, R74.H1_H1 ;  /* 0x3000004aff1b8230 */ /* 0x000fe20000004100 */
[----:B------:R-:W-:Y:S01]  /*6470*/  @!P0 SHF.R.U32.HI R13, RZ, 0x10, R25 ;  /* 0x00000010ff0d8819 */ /* 0x000fe20000011619 */
[----:B------:R-:W-:Y:S01]  /*6480*/  @!P0 HADD2.F32 R14, -RZ, R39.H0_H0 ;  /* 0x20000027ff0e8230 */ /* 0x000fe20000004100 */
[----:B------:R-:W-:Y:S01]  /*6490*/  @!P0 SHF.R.U32.HI R25, RZ, 0x10, R69 ;  /* 0x00000010ff198819 */ /* 0x000fe20000011645 */
[----:B------:R-:W-:Y:S01]  /*64a0*/  @!P0 HADD2.F32 R17, -RZ, R15.H0_H0 ;  /* 0x2000000fff118230 */ /* 0x000fe20000004100 */
[----:B------:R-:W-:Y:S02]  /*64b0*/  @!P0 SHF.R.U64 R34, R70, 0x10, R71 ;  /* 0x0000001046228819 */ /* 0x000fe40000001247 */
[----:B------:R-:W-:Y:S01]  /*64c0*/  ISETP.GE.AND P1, PT, R98, c[0x0][0x1d4], PT ;  /* 0x0000750062007a0c */ /* 0x000fe20003f26270 */
[----:B------:R-:W-:Y:S02]  /*64d0*/  @!P0 HADD2.F32 R25, -RZ, R25.H0_H0 ;  /* 0x20000019ff198230 */ /* 0x000fe40000004100 */
[----:B------:R-:W-:Y:S01]  /*64e0*/  @!P0 HADD2.F32 R34, -RZ, R34.H0_H0 ;  /* 0x20000022ff228230 */ /* 0x000fe20000004100 */
[----:B--2---:R-:W-:Y:S01]  /*64f0*/  @!P0 IMAD.MOV.U32 R30, RZ, RZ, R42 ;  /* 0x000000ffff1e8224 */ /* 0x004fe200078e002a */
[----:B------:R-:W-:Y:S02]  /*6500*/  @!P0 MOV R24, R41 ;  /* 0x0000002900188202 */ /* 0x000fe40000000f00 */
[----:B------:R-:W-:Y:S03]  /*6510*/  @!P0 MOV R5, R40 ;  /* 0x0000002800058202 */ /* 0x000fe60000000f00 */
[----:B------:R-:W-:Y:S01]  /*6520*/  @!P0 HADD2.F32 R22, -RZ, R24.H0_H0 ;  /* 0x20000018ff168230 */ /* 0x000fe20000004100 */
[----:B-1----:R-:W-:Y:S01]  /*6530*/  @!P0 MOV R7, R9 ;  /* 0x0000000900078202 */ /* 0x002fe20000000f00 */
[--C-:B------:R-:W-:Y:S01]  /*6540*/  @!P0 HADD2.F32 R18, -RZ, R5.reuse.H0_H0 ;  /* 0x20000005ff128230 */ /* 0x100fe20000004100 */
[----:B------:R-:W-:Y:S02]  /*6550*/  @!P0 MOV R2, R8 ;  /* 0x0000000800028202 */ /* 0x000fe40000000f00 */
[-C--:B------:R-:W-:Y:S01]  /*6560*/  @!P0 FMUL.FTZ R6, R22, R3.reuse ;  /* 0x0000000316068220 */ /* 0x080fe20000410000 */
[----:B------:R-:W-:Y:S02]  /*6570*/  @!P0 HADD2.F32 R20, -RZ, R5.H1_H1 ;  /* 0x30000005ff148230 */ /* 0x000fe40000004100 */
[--C-:B------:R-:W-:Y:S02]  /*6580*/  @!P0 HADD2.F32 R0, -RZ, R7.reuse.H0_H0 ;  /* 0x20000007ff008230 */ /* 0x100fe40000004100 */
[----:B------:R-:W-:Y:S01]  /*6590*/  @!P0 HADD2.F32 R5, -RZ, R2.H1_H1 ;  /* 0x30000002ff058230 */ /* 0x000fe20000004100 */
[----:B------:R-:W-:Y:S01]  /*65a0*/  @!P0 FMUL.FTZ R12, R20, R4 ;  /* 0x00000004140c8220 */ /* 0x000fe20000410000 */
[----:B------:R-:W-:Y:S01]  /*65b0*/  @!P0 HADD2.F32 R7, -RZ, R7.H1_H1 ;  /* 0x30000007ff078230 */ /* 0x000fe20000004100 */
[C---:B------:R-:W-:Y:S01]  /*65c0*/  @!P0 FMUL.FTZ R3, R0.reuse, R3 ;  /* 0x0000000300038220 */ /* 0x040fe20000410000 */
[----:B------:R-:W-:Y:S01]  /*65d0*/  @!P0 HADD2.F32 R24, -RZ, R24.H1_H1 ;  /* 0x30000018ff188230 */ /* 0x000fe20000004100 */
[----:B------:R-:W-:Y:S01]  /*65e0*/  @!P0 FFMA.FTZ R56, R0, R23, -R6 ;  /* 0x0000001700388223 */ /* 0x000fe20000010806 */
[----:B------:R-:W-:Y:S01]  /*65f0*/  @!P0 HADD2.F32 R0, -RZ, R38.H1_H1 ;  /* 0x30000026ff008230 */ /* 0x000fe20000004100 */
[C---:B------:R-:W-:Y:S01]  /*6600*/  @!P0 FFMA.FTZ R52, R5.reuse, R21, -R12 ;  /* 0x0000001505348223 */ /* 0x040fe2000001080c */
[----:B------:R-:W-:Y:S02]  /*6610*/  @!P0 HADD2.F32 R6, -RZ, R2.H0_H0 ;  /* 0x20000002ff068230 */ /* 0x000fe40000004100 */
[----:B------:R-:W-:Y:S01]  /*6620*/  @!P0 HADD2.F32 R38, -RZ, R26.H0_H0 ;  /* 0x2000001aff268230 */ /* 0x000fe20000004100 */
[-C--:B------:R-:W-:Y:S01]  /*6630*/  @!P0 FMUL.FTZ R2, R18, R0.reuse ;  /* 0x0000000012028220 */ /* 0x080fe20000410000 */
[----:B------:R-:W-:Y:S01]  /*6640*/  @!P0 MOV R26, R43 ;  /* 0x0000002b001a8202 */ /* 0x000fe20000000f00 */
[C---:B------:R-:W-:Y:S01]  /*6650*/  @!P0 FMUL.FTZ R0, R6.reuse, R0 ;  /* 0x0000000006008220 */ /* 0x040fe20000410000 */
[----:B------:R-:W-:Y:S01]  /*6660*/  @!P0 HADD2.F32 R12, -RZ, R39.H1_H1 ;  /* 0x30000027ff0c8230 */ /* 0x000fe20000004100 */
[----:B------:R-:W-:Y:S01]  /*6670*/  @!P0 FFMA.FTZ R53, R6, R19, -R2 ;  /* 0x0000001306358223 */ /* 0x000fe20000010802 */
[----:B------:R-:W-:Y:S01]  /*6680*/  @!P0 MOV R6, R10 ;  /* 0x0000000a00068202 */ /* 0x000fe20000000f00 */
[----:B------:R-:W-:Y:S01]  /*6690*/  @!P0 FMUL.FTZ R2, R5, R4 ;  /* 0x0000000405028220 */ /* 0x000fe20000410000 */
[----:B------:R-:W-:Y:S01]  /*66a0*/  @!P0 MOV R5, R11 ;  /* 0x0000000b00058202 */ /* 0x000fe20000000f00 */
[----:B------:R-:W-:Y:S01]  /*66b0*/  @!P0 FFMA.FTZ R0, R18, R19, R0 ;  /* 0x0000001312008223 */ /* 0x000fe20000010000 */
[--C-:B------:R-:W-:Y:S01]  /*66c0*/  @!P0 HADD2.F32 R35, -RZ, R26.reuse.H0_H0 ;  /* 0x2000001aff238230 */ /* 0x100fe20000004100 */
[----:B------:R-:W-:Y:S01]  /*66d0*/  @!P0 FFMA.FTZ R2, R20, R21, R2 ;  /* 0x0000001514028223 */ /* 0x000fe20000010002 */
[----:B------:R-:W-:Y:S01]  /*66e0*/  @!P0 HADD2.F32 R37, -RZ, R26.H1_H1 ;  /* 0x3000001aff258230 */ /* 0x000fe20000004100 */
[----:B------:R-:W-:Y:S01]  /*66f0*/  @!P0 FFMA.FTZ R3, R22, R23, R3 ;  /* 0x0000001716038223 */ /* 0x000fe20000010003 */
[--C-:B------:R-:W-:Y:S01]  /*6700*/  @!P0 HADD2.F32 R26, -RZ, R30.reuse.H0_H0 ;  /* 0x2000001eff1a8230 */ /* 0x100fe20000004100 */
[----:B------:R-:W-:Y:S01]  /*6710*/  @!P0 FMUL.FTZ R44, R35, R14 ;  /* 0x0000000e232c8220 */ /* 0x000fe20000410000 */
[----:B------:R-:W-:Y:S01]  /*6720*/  @!P0 HADD2.F32 R30, -RZ, R30.H1_H1 ;  /* 0x3000001eff1e8230 */ /* 0x000fe20000004100 */
[----:B------:R-:W-:Y:S01]  /*6730*/  @!P0 FMUL.FTZ R39, R37, R17 ;  /* 0x0000001125278220 */ /* 0x000fe20000410000 */
[----:B------:R-:W-:Y:S01]  /*6740*/  @!P0 HADD2.F32 R4, -RZ, R13.H0_H0 ;  /* 0x2000000dff048230 */ /* 0x000fe20000004100 */
[----:B------:R-:W-:Y:S01]  /*6750*/  @!P0 FMUL.FTZ R46, R26, R12 ;  /* 0x0000000c1a2e8220 */ /* 0x000fe20000410000 */
[----:B------:R-:W-:Y:S01]  /*6760*/  @!P0 HADD2.F32 R13, -RZ, R16.H0_H0 ;  /* 0x20000010ff0d8230 */ /* 0x000fe20000004100 */
[----:B------:R-:W-:Y:S01]  /*6770*/  @!P0 F2FP.PACK_AB R0, R2, R0 ;  /* 0x000000000200823e */ /* 0x000fe200000000ff */
[--C-:B------:R-:W-:Y:S01]  /*6780*/  @!P0 HADD2.F32 R16, -RZ, R5.reuse.H0_H0 ;  /* 0x20000005ff108230 */ /* 0x100fe20000004100 */
[----:B------:R-:W-:Y:S01]  /*6790*/  @!P0 FMUL.FTZ R47, R24, R4 ;  /* 0x00000004182f8220 */ /* 0x000fe20000410000 */
[----:B------:R-:W-:Y:S01]  /*67a0*/  @!P0 HADD2.F32 R15, -RZ, R5.H1_H1 ;  /* 0x30000005ff0f8230 */ /* 0x000fe20000004100 */
[----:B------:R-:W-:Y:S01]  /*67b0*/  @!P0 FMUL.FTZ R45, R30, R13 ;  /* 0x0000000d1e2d8220 */ /* 0x000fe20000410000 */
[--C-:B------:R-:W-:Y:S01]  /*67c0*/  @!P0 HADD2.F32 R5, -RZ, R6.reuse.H0_H0 ;  /* 0x20000006ff058230 */ /* 0x100fe20000004100 */
[----:B------:R-:W-:Y:S01]  /*67d0*/  @!P0 FFMA.FTZ R44, R16, R36, -R44 ;  /* 0x00000024102c8223 */ /* 0x000fe2000001082c */
[----:B------:R-:W-:Y:S01]  /*67e0*/  @!P0 HADD2.F32 R6, -RZ, R6.H1_H1 ;  /* 0x30000006ff068230 */ /* 0x000fe20000004100 */
[----:B------:R-:W-:Y:S01]  /*67f0*/  @!P0 FFMA.FTZ R39, R15, R38, -R39 ;  /* 0x000000260f278223 */ /* 0x000fe20000010827 */
[----:B------:R-:W-:Y:S01]  /*6800*/  @!P0 MOV R40, R0 ;  /* 0x0000000000288202 */ /* 0x000fe20000000f00 */
[----:B------:R-:W-:Y:S02]  /*6810*/  @!P0 FFMA.FTZ R49, R7, R25, -R47 ;  /* 0x0000001907318223 */ /* 0x000fe4000001082f */
[----:B------:R-:W-:Y:S01]  /*6820*/  @!P0 FFMA.FTZ R48, R5, R27, -R46 ;  /* 0x0000001b05308223 */ /* 0x000fe2000001082e */
[----:B------:R-:W-:Y:S01]  /*6830*/  @!P0 F2FP.PACK_AB R44, R39, R44 ;  /* 0x0000002c272c823e */ /* 0x000fe200000000ff */
[----:B------:R-:W-:Y:S01]  /*6840*/  @!P0 FFMA.FTZ R47, R6, R34, -R45 ;  /* 0x00000022062f8223 */ /* 0x000fe2000001082d */
[----:B------:R-:W-:Y:S01]  /*6850*/  @!P0 F2FP.PACK_AB R46, R49, R56 ;  /* 0x00000038312e823e */ /* 0x000fe200000000ff */
[----:B------:R-:W-:Y:S01]  /*6860*/  @!P0 FMUL.FTZ R4, R7, R4 ;  /* 0x0000000407048220 */ /* 0x000fe20000410000 */
[----:B------:R-:W-:Y:S01]  /*6870*/  @!P0 F2FP.PACK_AB R45, R52, R53 ;  /* 0x00000035342d823e */ /* 0x000fe200000000ff */
[----:B------:R-:W-:Y:S01]  /*6880*/  @!P0 IMAD.MOV.U32 R11, RZ, RZ, R44 ;  /* 0x000000ffff0b8224 */ /* 0x000fe200078e002c */
[----:B------:R-:W-:Y:S01]  /*6890*/  @!P0 F2FP.PACK_AB R39, R47, R48 ;  /* 0x000000302f27823e */ /* 0x000fe200000000ff */
[----:B------:R-:W-:Y:S01]  /*68a0*/  @!P0 FMUL.FTZ R5, R5, R12 ;  /* 0x0000000c05058220 */ /* 0x000fe20000410000 */
[----:B------:R-:W-:Y:S01]  /*68b0*/  @!P0 MOV R8, R45 ;  /* 0x0000002d00088202 */ /* 0x000fe20000000f00 */
[----:B------:R-:W-:Y:S01]  /*68c0*/  @!P0 FMUL.FTZ R6, R6, R13 ;  /* 0x0000000d06068220 */ /* 0x000fe20000410000 */
[----:B------:R-:W-:Y:S01]  /*68d0*/  @!P0 MOV R9, R46 ;  /* 0x0000002e00098202 */ /* 0x000fe20000000f00 */
[----:B------:R-:W-:Y:S01]  /*68e0*/  @!P0 FFMA.FTZ R4, R24, R25, R4 ;  /* 0x0000001918048223 */ /* 0x000fe20000010004 */
[----:B------:R-:W-:Y:S01]  /*68f0*/  @!P0 MOV R10, R39 ;  /* 0x00000027000a8202 */ /* 0x000fe20000000f00 */
[----:B------:R-:W-:Y:S02]  /*6900*/  @!P0 FMUL.FTZ R7, R16, R14 ;  /* 0x0000000e10078220 */ /* 0x000fe40000410000 */
[----:B------:R-:W-:Y:S01]  /*6910*/  @!P0 FFMA.FTZ R5, R26, R27, R5 ;  /* 0x0000001b1a058223 */ /* 0x000fe20000010005 */
[----:B------:R-:W-:Y:S01]  /*6920*/  @!P0 F2FP.PACK_AB R3, R4, R3 ;  /* 0x000000030403823e */ /* 0x000fe200000000ff */
[----:B------:R1:W-:Y:S01]  /*6930*/  STG.E.128 [R50.64], R8 ;  /* 0x0000000832007986 */ /* 0x0003e2000c101d08 */
[----:B------:R-:W-:Y:S02]  /*6940*/  @!P0 FFMA.FTZ R6, R30, R34, R6 ;  /* 0x000000221e068223 */ /* 0x000fe40000010006 */
[----:B------:R-:W-:Y:S01]  /*6950*/  @!P0 MOV R41, R3 ;  /* 0x0000000300298202 */ /* 0x000fe20000000f00 */
[----:B------:R-:W-:Y:S02]  /*6960*/  @!P0 FFMA.FTZ R7, R35, R36, R7 ;  /* 0x0000002423078223 */ /* 0x000fe40000010007 */
[----:B------:R-:W-:Y:S04]  /*6970*/  @!P0 F2FP.PACK_AB R5, R6, R5 ;  /* 0x000000050605823e */ /* 0x000fe800000000ff */
[----:B------:R-:W-:Y:S01]  /*6980*/  @!P0 MOV R42, R5 ;  /* 0x00000005002a8202 */ /* 0x000fe20000000f00 */
[----:B-1----:R-:W-:Y:S04]  /*6990*/  @!P0 FMUL.FTZ R8, R15, R17 ;  /* 0x000000110f088220 */ /* 0x002fe80000410000 */
[----:B------:R-:W-:Y:S05]  /*69a0*/  @!P0 FFMA.FTZ R8, R37, R38, R8 ;  /* 0x0000002625088223 */ /* 0x000fea0000010008 */
[----:B------:R-:W-:Y:S04]  /*69b0*/  @!P0 F2FP.PACK_AB R7, R8, R7 ;  /* 0x000000070807823e */ /* 0x000fe800000000ff */
[----:B------:R-:W-:Y:S01]  /*69c0*/  @!P0 MOV R43, R7 ;  /* 0x00000007002b8202 */ /* 0x000fe20000000f00 */
[----:B------:R-:W-:-:S05]  /*69d0*/  @P1 BRA `(.L_x_79) ;  /* 0x0000054000001947 */ /* 0x000fca0003800000 */
[----:B------:R-:W-:Y:S04]  /*69e0*/  IADD3 R0, P1, P0, R94, R54, R98 ;  /* 0x000000365e007210 */ /* 0x000fe8000783e062 */
[----:B------:R-:W-:Y:S02]  /*69f0*/  IADD3.X R3, R96, R55, R121, P1, P0 ;  /* 0x0000003760037210 */ /* 0x000fe40000fe0479 */
[C---:B------:R-:W-:Y:S04]  /*6a00*/  LEA R2, P0, R0.reuse, c[0x0][0x1c8], 0x1 ;  /* 0x0000720000027a11 */ /* 0x040fe800078008ff */
[----:B------:R-:W-:Y:S05]  /*6a10*/  LEA.HI.X R3, R0, c[0x0][0x1cc], R3, 0x1, P0 ;  /* 0x0000730000037a11 */ /* 0x000fea00000f0c03 */
[----:B------:R1:W-:Y:S01]  /*6a20*/  STG.E.128 [R2.64], R40 ;  /* 0x0000002802007986 */ /* 0x0003e2000c101d08 */
[----:B------:R-:W-:-:S05]  /*6a30*/  BRA `(.L_x_79) ;  /* 0x000004e000007947 */ /* 0x000fca0003800000 */
.L_x_57:
[----:B------:R-:W-:Y:S01]  /*6a40*/  IMAD R0, R92, -0x80, R127 ;  /* 0xffffff805c007824 */ /* 0x000fe200078e027f */
[----:B------:R-:W-:Y:S04]  /*6a50*/  BSSY B0, `(.L_x_88) ;  /* 0x0000012000007945 */ /* 0x000fe80003800000 */
[----:B------:R-:W-:Y:S04]  /*6a60*/  IMNMX R6, R0, 0x80, PT ;  /* 0x0000008000067817 */ /* 0x000fe80003800200 */
[----:B------:R-:W-:Y:S11]  /*6a70*/  ISETP.GE.AND P0, PT, R97, R6, PT ;  /* 0x000000066100720c */ /* 0x000ff60003f06270 */
[----:B------:R-:W-:Y:S02]  /*6a80*/  @!UPT UIADD3 URZ, URZ, URZ, URZ ;  /* 0x0000003f3f3ff290 */ /* 0x000fe4000fffe03f */
[----:B------:R-:W-:-:S05]  /*6a90*/  @P0 BRA `(.L_x_89) ;  /* 0x000000d000000947 */ /* 0x000fca0003800000 */
[----:B------:R-:W1:Y:S01]  /*6aa0*/  @!P5 LDS.128 R12, [R75+0x8100] ;  /* 0x008100004b0cd984 */ /* 0x000e620000000c00 */
[----:B------:R-:W-:Y:S02]  /*6ab0*/  ISETP.GE.AND P1, PT, R93, c[0x0][0x1d4], PT ;  /* 0x000075005d007a0c */ /* 0x000fe40003f26270 */
[-C--:B------:R-:W-:Y:S05]  /*6ac0*/  @!P5 IADD3 R0, P0, R115, R86.reuse, RZ ;  /* 0x000000567300d210 */ /* 0x080fea0007f1e0ff */
[----:B------:R-:W-:Y:S01]  /*6ad0*/  @!P5 IMAD.X R2, R114, 0x1, R90, P0 ;  /* 0x000000017202d824 */ /* 0x000fe200000e065a */
[C---:B------:R-:W-:Y:S04]  /*6ae0*/  @!P5 LEA R4, P0, R0.reuse, c[0x0][0x1c8], 0x1 ;  /* 0x000072000004da11 */ /* 0x040fe800078008ff */
[----:B------:R-:W-:Y:S01]  /*6af0*/  @!P5 LEA.HI.X R5, R0, c[0x0][0x1cc], R2, 0x1, P0 ;  /* 0x000073000005da11 */ /* 0x000fe200000f0c02 */
[----:B------:R-:W2:Y:S01]  /*6b00*/  @!P1 LDS.128 R8, [R75+0xc100] ;  /* 0x00c100004b089984 */ /* 0x000ea20000000c00 */
[----:B------:R-:W-:Y:S05]  /*6b10*/  @!P1 IADD3 R0, P0, R119, R86, RZ ;  /* 0x0000005677009210 */ /* 0x000fea0007f1e0ff */
[----:B------:R-:W-:Y:S01]  /*6b20*/  @!P1 IMAD.X R3, R90, 0x1, R118, P0 ;  /* 0x000000015a039824 */ /* 0x000fe200000e0676 */
[C---:B------:R-:W-:Y:S04]  /*6b30*/  @!P1 LEA R2, P0, R0.reuse, c[0x0][0x1c8], 0x1 ;  /* 0x0000720000029a11 */ /* 0x040fe800078008ff */
[----:B------:R-:W-:Y:S01]  /*6b40*/  @!P1 LEA.HI.X R3, R0, c[0x0][0x1cc], R3, 0x1, P0 ;  /* 0x0000730000039a11 */ /* 0x000fe200000f0c03 */
[----:B-1----:R1:W-:Y:S04]  /*6b50*/  @!P5 STG.E.128 [R4.64], R12 ;  /* 0x0000000c0400d986 */ /* 0x0023e8000c101d08 */
[----:B--2---:R1:W-:Y:S04]  /*6b60*/  @!P1 STG.E.128 [R2.64], R8 ;  /* 0x0000000802009986 */ /* 0x0043e8000c101d08 */
.L_x_89:
[----:B------:R-:W-:Y:S05]  /*6b70*/  BSYNC B0 ;  /* 0x0000000000007941 */ /* 0x000fea0003800000 */
.L_x_88:
[----:B------:R-:W-:Y:S01]  /*6b80*/  ISETP.GE.AND P0, PT, R169, R6, PT ;  /* 0x00000006a900720c */ /* 0x000fe20003f06270 */
[----:B------:R-:W-:Y:S01]  /*6b90*/  @!UPT UIADD3 URZ, URZ, URZ, URZ ;  /* 0x0000003f3f3ff290 */ /* 0x000fe2000fffe03f */
[----:B------:R-:W-:Y:S11]  /*6ba0*/  BSSY B0, `(.L_x_90) ;  /* 0x0000011000007945 */ /* 0x000ff60003800000 */
[----:B------:R-:W-:-:S05]  /*6bb0*/  @P0 BRA `(.L_x_91) ;  /* 0x000000f000000947 */ /* 0x000fca0003800000 */
[----:B-1----:R-:W1:Y:S01]  /*6bc0*/  @!P5 LDS.128 R12, [R75+0x9100] ;  /* 0x009100004b0cd984 */ /* 0x002e620000000c00 */
[----:B------:R-:W-:Y:S02]  /*6bd0*/  ISETP.GE.AND P1, PT, R93, c[0x0][0x1d4], PT ;  /* 0x000075005d007a0c */ /* 0x000fe40003f26270 */
[----:B------:R-:W-:Y:S05]  /*6be0*/  IADD3 R2, P0, R210, R86, RZ ;  /* 0x00000056d2027210 */ /* 0x000fea0007f1e0ff */
[----:B------:R-:W-:Y:S01]  /*6bf0*/  IMAD.X R0, R190, 0x1, R90, P0 ;  /* 0x00000001be007824 */ /* 0x000fe200000e065a */
[----:B------:R-:W-:Y:S05]  /*6c00*/  @!P5 IADD3 R3, P0, R115, R2, RZ ;  /* 0x000000027303d210 */ /* 0x000fea0007f1e0ff */
[----:B------:R-:W2:Y:S01]  /*6c10*/  @!P1 LDS.128 R8, [R75+0xd100] ;  /* 0x00d100004b089984 */ /* 0x000ea20000000c00 */
[----:B------:R-:W-:Y:S01]  /*6c20*/  @!P5 IMAD.X R5, R114, 0x1, R0, P0 ;  /* 0x000000017205d824 */ /* 0x000fe200000e0600 */
[C---:B------:R-:W-:Y:S04]  /*6c30*/  @!P5 LEA R4, P0, R3.reuse, c[0x0][0x1c8], 0x1 ;  /* 0x000072000304da11 */ /* 0x040fe800078008ff */
[----:B------:R-:W-:Y:S02]  /*6c40*/  @!P5 LEA.HI.X R5, R3, c[0x0][0x1cc], R5, 0x1, P0 ;  /* 0x000073000305da11 */ /* 0x000fe400000f0c05 */
[----:B------:R-:W-:Y:S05]  /*6c50*/  @!P1 IADD3 R3, P0, R2, R119, RZ ;  /* 0x0000007702039210 */ /* 0x000fea0007f1e0ff */
[----:B------:R-:W-:Y:S01]  /*6c60*/  @!P1 IMAD.X R0, R0, 0x1, R118, P0 ;  /* 0x0000000100009824 */ /* 0x000fe200000e0676 */
[C---:B------:R-:W-:Y:S04]  /*6c70*/  @!P1 LEA R2, P0, R3.reuse, c[0x0][0x1c8], 0x1 ;  /* 0x0000720003029a11 */ /* 0x040fe800078008ff */
[----:B------:R-:W-:Y:S01]  /*6c80*/  @!P1 LEA.HI.X R3, R3, c[0x0][0x1cc], R0, 0x1, P0 ;  /* 0x0000730003039a11 */ /* 0x000fe200000f0c00 */
[----:B-1----:R1:W-:Y:S04]  /*6c90*/  @!P5 STG.E.128 [R4.64], R12 ;  /* 0x0000000c0400d986 */ /* 0x0023e8000c101d08 */
[----:B--2---:R1:W-:Y:S04]  /*6ca0*/  @!P1 STG.E.128 [R2.64], R8 ;  /* 0x0000000802009986 */ /* 0x0043e8000c101d08 */
.L_x_91:
[----:B------:R-:W-:Y:S05]  /*6cb0*/  BSYNC B0 ;  /* 0x0000000000007941 */ /* 0x000fea0003800000 */
.L_x_90:
        /* <DEDUP_REMOVED lines=19> */
.L_x_93:
[----:B------:R-:W-:Y:S05]  /*6df0*/  BSYNC B0 ;  /* 0x0000000000007941 */ /* 0x000fea0003800000 */
.L_x_92:
[----:B------:R-:W-:Y:S11]  /*6e00*/  ISETP.GE.AND P0, PT, R167, R6, PT ;  /* 0x00000006a700720c */ /* 0x000ff60003f06270 */
[----:B------:R-:W-:Y:S02]  /*6e10*/  @!UPT UIADD3 URZ, URZ, URZ, URZ ;  /* 0x0000003f3f3ff290 */ /* 0x000fe4000fffe03f */
        /* <DEDUP_REMOVED lines=16> */
.L_x_79:
[----:B------:R-:W-:Y:S05]  /*6f20*/  BSYNC B2 ;  /* 0x0000000000027941 */ /* 0x000fea0003800000 */
.L_x_56:
[C---:B-1----:R-:W-:Y:S01]  /*6f30*/  IMAD.SHL.U32 R14, R92.reuse, 0x80, RZ ;  /* 0x000000805c0e7824 */ /* 0x042fe200078e00ff */
[----:B------:R-:W-:Y:S01]  /*6f40*/  ISETP.NE.AND P6, PT, R165, RZ, PT ;  /* 0x000000ffa500720c */ /* 0x000fe20003fc5270 */
[----:B------:R-:W-:Y:S01]  /*6f50*/  BSSY B0, `(.L_x_94) ;  /* 0x0000051000007945 */ /* 0x000fe20003800000 */
[----:B------:R-:W-:Y:S01]  /*6f60*/  SHF.L.U64.HI R16, R92, 0x7, R99 ;  /* 0x000000075c107819 */ /* 0x000fe20000010263 */
[----:B-----5:R-:W-:Y:S01]  /*6f70*/  IMAD.IADD R5, R138, 0x1, -R14 ;  /* 0x000000018a057824 */ /* 0x020fe200078e0a0e */
[----:B------:R-:W-:Y:S04]  /*6f80*/  IADD3 R0, P0, R14, R154, RZ ;  /* 0x0000009a0e007210 */ /* 0x000fe80007f1e0ff */
[C---:B------:R-:W-:Y:S01]  /*6f90*/  ISETP.GE.AND P3, PT, R5.reuse, 0x1, PT ;  /* 0x000000010500780c */ /* 0x040fe20003f66270 */
[----:B------:R-:W-:Y:S01]  /*6fa0*/  IMAD.X R4, R16, 0x1, R164, P0 ;  /* 0x0000000110047824 */ /* 0x000fe200000e06a4 */
[C---:B------:R-:W-:Y:S02]  /*6fb0*/  ISETP.GE.AND P2, PT, R5.reuse, 0x21, PT ;  /* 0x000000210500780c */ /* 0x040fe40003f46270 */
[----:B------:R-:W-:Y:S09]  /*6fc0*/  ISETP.GE.AND P1, PT, R5, 0x41, PT ;  /* 0x000000410500780c */ /* 0x000ff20003f26270 */
[----:B------:R-:W-:Y:S01]  /*6fd0*/  @P3 IMAD R6, R4, c[0x0][0x258], RZ ;  /* 0x0000960004063a24 */ /* 0x000fe200078e02ff */
[-C--:B------:R-:W-:Y:S01]  /*6fe0*/  @P3 MOV R3, R113.reuse ;  /* 0x0000007100033202 */ /* 0x080fe20000000f00 */
[----:B------:R-:W-:Y:S01]  /*6ff0*/  @P3 IMAD.MOV.U32 R2, RZ, RZ, R102 ;  /* 0x000000ffff023224 */ /* 0x000fe200078e0066 */
[C---:B------:R-:W-:Y:S01]  /*7000*/  @P2 IADD3 R7, P0, R0.reuse, 0x20, RZ ;  /* 0x0000002000072810 */ /* 0x040fe20007f1e0ff */
[C---:B------:R-:W-:Y:S02]  /*7010*/  @P3 IMAD R6, R0.reuse, c[0x0][0x25c], R6 ;  /* 0x0000970000063a24 */ /* 0x040fe400078e0206 */
[C---:B------:R-:W-:Y:S01]  /*7020*/  @P3 IMAD.WIDE.U32 R2, R0.reuse, c[0x0][0x258], R2 ;  /* 0x0000960000023a25 */ /* 0x040fe200078e0002 */
[----:B------:R-:W-:Y:S02]  /*7030*/  @P2 IADD3.X R8, RZ, R4, RZ, P0, !PT ;  /* 0x00000004ff082210 */ /* 0x000fe400007fe4ff */
[----:B------:R-:W-:Y:S01]  /*7040*/  @P1 IADD3 R12, P0, R0, 0x40, RZ ;  /* 0x00000040000c1810 */ /* 0x000fe20007f1e0ff */
[----:B------:R-:W-:Y:S01]  /*7050*/  @P3 IMAD.IADD R6, R3, 0x1, R6 ;  /* 0x0000000103063824 */ /* 0x000fe200078e0206 */
[----:B------:R-:W-:Y:S03]  /*7060*/  @P2 MOV R3, R113 ;  /* 0x0000007100032202 */ /* 0x000fe60000000f00 */
[----:B------:R-:W-:Y:S01]  /*7070*/  @P1 IMAD.X R13, RZ, RZ, R4, P0 ;  /* 0x000000ffff0d1224 */ /* 0x000fe200000e0604 */
[C---:B------:R-:W-:Y:S04]  /*7080*/  @P3 LEA R10, P0, R2.reuse, c[0x0][0x250], 0x1 ;  /* 0x00009400020a3a11 */ /* 0x040fe800078008ff */
[----:B------:R-:W-:Y:S01]  /*7090*/  @P3 LEA.HI.X R11, R2, c[0x0][0x254], R6, 0x1, P0 ;  /* 0x00009500020b3a11 */ /* 0x000fe200000f0c06 */
[----:B------:R-:W-:Y:S02]  /*70a0*/  @P2 IMAD R6, R8, c[0x0][0x258], RZ ;  /* 0x0000960008062a24 */ /* 0x000fe400078e02ff */
[----:B------:R-:W-:Y:S02]  /*70b0*/  @P2 IMAD.MOV.U32 R2, RZ, RZ, R102 ;  /* 0x000000ffff022224 */ /* 0x000fe400078e0066 */
[C---:B------:R-:W-:Y:S02]  /*70c0*/  @P2 IMAD R6, R7.reuse, c[0x0][0x25c], R6 ;  /* 0x0000970007062a24 */ /* 0x040fe400078e0206 */
[----:B------:R-:W-:Y:S04]  /*70d0*/  @P2 IMAD.WIDE.U32 R2, R7, c[0x0][0x258], R2 ;  /* 0x0000960007022a25 */ /* 0x000fe800078e0002 */
[----:B------:R-:W-:Y:S01]  /*70e0*/  @P2 IMAD.IADD R6, R3, 0x1, R6 ;  /* 0x0000000103062824 */ /* 0x000fe200078e0206 */
[C---:B------:R-:W-:Y:S01]  /*70f0*/  @P2 LEA R8, P0, R2.reuse, c[0x0][0x250], 0x1 ;  /* 0x0000940002082a11 */ /* 0x040fe200078008ff */
[----:B------:R-:W-:Y:S03]  /*7100*/  @P1 IMAD.MOV.U32 R3, RZ, RZ, R113 ;  /* 0x000000ffff031224 */ /* 0x000fe600078e0071 */
[----:B------:R-:W-:Y:S02]  /*7110*/  @P2 LEA.HI.X R9, R2, c[0x0][0x254], R6, 0x1, P0 ;  /* 0x0000950002092a11 */ /* 0x000fe400000f0c06 */
[----:B------:R-:W-:Y:S02]  /*7120*/  ISETP.GE.AND P0, PT, R5, 0x61, PT ;  /* 0x000000610500780c */ /* 0x000fe40003f06270 */
[-C--:B------:R-:W-:Y:S05]  /*7130*/  @P1 MOV R2, R102.reuse ;  /* 0x0000006600021202 */ /* 0x080fea0000000f00 */
[----:B------:R-:W-:Y:S06]  /*7140*/  @P1 IMAD.WIDE.U32 R2, R12, c[0x0][0x258], R2 ;  /* 0x000096000c021a25 */ /* 0x000fec00078e0002 */
[----:B------:R-:W-:Y:S01]  /*7150*/  @P0 IADD3 R5, P4, R0, 0x60, RZ ;  /* 0x0000006000050810 */ /* 0x000fe20007f9e0ff */
[----:B------:R-:W-:Y:S04]  /*7160*/  @P1 IMAD R0, R13, c[0x0][0x258], RZ ;  /* 0x000096000d001a24 */ /* 0x000fe800078e02ff */
[----:B------:R-:W-:Y:S02]  /*7170*/  @P1 IMAD R0, R12, c[0x0][0x25c], R0 ;  /* 0x000097000c001a24 */ /* 0x000fe400078e0200 */
[----:B------:R-:W-:Y:S01]  /*7180*/  @P0 IMAD.X R4, RZ, RZ, R4, P4 ;  /* 0x000000ffff040224 */ /* 0x000fe200020e0604 */
[C---:B------:R-:W-:Y:S01]  /*7190*/  @P1 LEA R6, P4, R2.reuse, c[0x0][0x250], 0x1 ;  /* 0x0000940002061a11 */ /* 0x040fe200078808ff */
[----:B------:R-:W-:Y:S02]  /*71a0*/  @P1 IMAD.IADD R0, R3, 0x1, R0 ;  /* 0x0000000103001824 */ /* 0x000fe400078e0200 */
[----:B------:R-:W-:Y:S03]  /*71b0*/  @P0 IMAD.MOV.U32 R3, RZ, RZ, R113 ;  /* 0x000000ffff030224 */ /* 0x000fe600078e0071 */
[----:B------:R-:W-:Y:S01]  /*71c0*/  @P1 LEA.HI.X R7, R2, c[0x0][0x254], R0, 0x1, P4 ;  /* 0x0000950002071a11 */ /* 0x000fe200020f0c00 */
[----:B------:R-:W-:Y:S01]  /*71d0*/  @P0 IMAD R0, R4, c[0x0][0x258], RZ ;  /* 0x0000960004000a24 */ /* 0x000fe200078e02ff */
[----:B------:R-:W-:Y:S03]  /*71e0*/  @P0 MOV R2, R102 ;  /* 0x0000006600020202 */ /* 0x000fe60000000f00 */
[C---:B------:R-:W-:Y:S02]  /*71f0*/  @P0 IMAD R0, R5.reuse, c[0x0][0x25c], R0 ;  /* 0x0000970005000a24 */ /* 0x040fe400078e0200 */
[----:B------:R-:W-:Y:S04]  /*7200*/  @P0 IMAD.WIDE.U32 R2, R5, c[0x0][0x258], R2 ;  /* 0x0000960005020a25 */ /* 0x000fe800078e0002 */
[----:B------:R-:W-:Y:S01]  /*7210*/  @P0 IMAD.IADD R0, R3, 0x1, R0 ;  /* 0x0000000103000824 */ /* 0x000fe200078e0200 */
[C---:B------:R-:W-:Y:S04]  /*7220*/  @P0 LEA R4, P4, R2.reuse, c[0x0][0x250], 0x1 ;  /* 0x0000940002040a11 */ /* 0x040fe800078808ff */
[----:B------:R-:W-:Y:S02]  /*7230*/  @P0 LEA.HI.X R5, R2, c[0x0][0x254], R0, 0x1, P4 ;  /* 0x0000950002050a11 */ /* 0x000fe400020f0c00 */
[----:B------:R-:W-:Y:S02]  /*7240*/  ISETP.NE.AND P4, PT, R148, RZ, PT ;  /* 0x000000ff9400720c */ /* 0x000fe40003f85270 */
[----:B------:R-:W-:Y:S11]  /*7250*/  IADD3 R0, -R14, R127, RZ ;  /* 0x0000007f0e007210 */ /* 0x000ff60007ffe1ff */
[----:B------:R-:W-:Y:S01]  /*7260*/  @!PT LDS RZ, [RZ] ;  /* 0x00000000fffff984 */ /* 0x000fe20000000800 */
[----:B------:R-:W-:Y:S01]  /*7270*/  @!PT LDS RZ, [RZ] ;  /* 0x00000000fffff984 */ /* 0x000fe20000000800 */
[----:B------:R-:W-:Y:S01]  /*7280*/  @!PT LDS RZ, [RZ] ;  /* 0x00000000fffff984 */ /* 0x000fe20000000800 */
[----:B------:R1:W-:Y:S05]  /*7290*/  @P3 LDGSTS.E.BYPASS.LTC128B.128 [R75+0x100], [R10.64], !P4 ;  /* 0x001000000a4b3fae */ /* 0x0003ea000e101d48 */
[----:B------:R1:W-:Y:S05]  /*72a0*/  @P3 LDGSTS.E.BYPASS.LTC128B.128 [R75+0x4100], [R10.64+0x80], !P6 ;  /* 0x041000800a4b3fae */ /* 0x0003ea000f101d48 */
[----:B------:R1:W-:Y:S05]  /*72b0*/  @P2 LDGSTS.E.BYPASS.LTC128B.128 [R75+0x1100], [R8.64], !P4 ;  /* 0x01100000084b2fae */ /* 0x0003ea000e101d48 */
[----:B------:R1:W-:Y:S05]  /*72c0*/  @P2 LDGSTS.E.BYPASS.LTC128B.128 [R75+0x5100], [R8.64+0x80], !P6 ;  /* 0x05100080084b2fae */ /* 0x0003ea000f101d48 */
[----:B------:R2:W-:Y:S05]  /*72d0*/  @P1 LDGSTS.E.BYPASS.LTC128B.128 [R75+0x2100], [R6.64], !P4 ;  /* 0x02100000064b1fae */ /* 0x0005ea000e101d48 */
[----:B------:R2:W-:Y:S05]  /*72e0*/  @P1 LDGSTS.E.BYPASS.LTC128B.128 [R75+0x6100], [R6.64+0x80], !P6 ;  /* 0x06100080064b1fae */ /* 0x0005ea000f101d48 */
[----:B------:R1:W-:Y:S05]  /*72f0*/  @P0 LDGSTS.E.BYPASS.LTC128B.128 [R75+0x3100], [R4.64], !P4 ;  /* 0x03100000044b0fae */ /* 0x0003ea000e101d48 */
[----:B------:R1:W-:Y:S05]  /*7300*/  @P0 LDGSTS.E.BYPASS.LTC128B.128 [R75+0x7100], [R4.64+0x80], !P6 ;  /* 0x07100080044b0fae */ /* 0x0003ea000f101d48 */
[----:B------:R-:W0:Y:S01]  /*7310*/  LDGDEPBAR ;  /* 0x00000000000079af */ /* 0x000e220000000000 */
[----:B--2---:R-:W-:Y:S02]  /*7320*/  IMNMX R7, R0, 0x80, PT ;  /* 0x0000008000077817 */ /* 0x004fe40003800200 */
[----:B------:R-:W-:Y:S02]  /*7330*/  IADD3 R6, P0, R14, R162, RZ ;  /* 0x000000a20e067210 */ /* 0x000fe40007f1e0ff */
[----:B------:R-:W-:Y:S03]  /*7340*/  ISETP.GE.AND P1, PT, R97, R7, PT ;  /* 0x000000076100720c */ /* 0x000fe60003f26270 */
[----:B------:R-:W-:Y:S01]  /*7350*/  IMAD.X R16, R16, 0x1, R161, P0 ;  /* 0x0000000110107824 */ /* 0x000fe200000e06a1 */
[----:B------:R-:W-:Y:S04]  /*7360*/  DEPBAR.LE SB0, 0x0 ;  /* 0x000080000000791a */ /* 0x000fe80000000000 */
[----:B------:R-:W-:Y:S06]  /*7370*/  BAR.SYNC.DEFER_BLOCKING 0x0 ;  /* 0x0000000000007b1d */ /* 0x000fec0000010000 */
[----:B------:R-:W-:-:S05]  /*7380*/  @P1 BRA `(.L_x_95) ;  /* 0x000000d000001947 */ /* 0x000fca0003800000 */
[----:B-1----:R-:W1:Y:S01]  /*7390*/  @!P5 LDS.128 R12, [R75+0x100] ;  /* 0x000100004b0cd984 */ /* 0x002e620000000c00 */
[----:B------:R-:W-:Y:S01]  /*73a0*/  ISETP.GE.AND P0, PT, R93, c[0x0][0x1d4], PT ;  /* 0x000075005d007a0c */ /* 0x000fe20003f06270 */
[----:B------:R-:W-:Y:S01]  /*73b0*/  IMAD R0, R16, c[0x0][0x208], RZ ;  /* 0x0000820010007a24 */ /* 0x000fe200078e02ff */
[----:B------:R-:W-:Y:S02]  /*73c0*/  MOV R4, R100 ;  /* 0x0000006400047202 */ /* 0x000fe40000000f00 */
[----:B------:R-:W-:Y:S01]  /*73d0*/  MOV R5, R112 ;  /* 0x0000007000057202 */ /* 0x000fe20000000f00 */
[C---:B------:R-:W-:Y:S04]  /*73e0*/  IMAD R0, R6.reuse, c[0x0][0x20c], R0 ;  /* 0x0000830006007a24 */ /* 0x040fe800078e0200 */
[----:B------:R-:W-:Y:S04]  /*73f0*/  IMAD.WIDE.U32 R4, R6, c[0x0][0x208], R4 ;  /* 0x0000820006047a25 */ /* 0x000fe800078e0004 */
[----:B------:R-:W2:Y:S01]  /*7400*/  @!P0 LDS.128 R8, [R75+0x4100] ;  /* 0x004100004b088984 */ /* 0x000ea20000000c00 */
[C---:B------:R-:W-:Y:S02]  /*7410*/  LEA R2, P1, R4.reuse, c[0x0][0x1f8], 0x1 ;  /* 0x00007e0004027a11 */ /* 0x040fe400078208ff */
[----:B------:R-:W-:Y:S04]  /*7420*/  IADD3 R0, R5, R0, RZ ;  /* 0x0000000005007210 */ /* 0x000fe80007ffe0ff */
[----:B------:R-:W-:Y:S05]  /*7430*/  LEA.HI.X R3, R4, c[0x0][0x1fc], R0, 0x1, P1 ;  /* 0x00007f0004037a11 */ /* 0x000fea00008f0c00 */
[----:B-1----:R1:W-:Y:S04]  /*7440*/  @!P5 STG.E.128 [R2.64], R12 ;  /* 0x0000000c0200d986 */ /* 0x0023e8000c101d08 */
[----:B--2---:R1:W-:Y:S02]  /*7450*/  @!P0 STG.E.128 [R2.64+0x80], R8 ;  /* 0x0000800802008986 */ /* 0x0043e4000c101d08 */
.L_x_95:
[----:B-1----:R-:W-:Y:S05]  /*7460*/  BSYNC B0 ;  /* 0x0000000000007941 */ /* 0x002fea0003800000 */
.L_x_94:
[----:B------:R-:W-:Y:S01]  /*7470*/  ISETP.GE.AND P0, PT, R169, R7, PT ;  /* 0x00000007a900720c */ /* 0x000fe20003f06270 */
[----:B------:R-:W-:Y:S01]  /*7480*/  @!UPT UIADD3 URZ, URZ, URZ, URZ ;  /* 0x0000003f3f3ff290 */ /* 0x000fe2000fffe03f */
[----:B------:R-:W-:Y:S11]  /*7490*/  BSSY B0, `(.L_x_96) ;  /* 0x0000011000007945 */ /* 0x000ff60003800000 */
[----:B------:R-:W-:-:S05]  /*74a0*/  @P0 BRA `(.L_x_97) ;  /* 0x000000f000000947 */ /* 0x000fca0003800000 */
[----:B------:R-:W1:Y:S01]  /*74b0*/  @!P5 LDS.128 R12, [R75+0x1100] ;  /* 0x001100004b0cd984 */ /* 0x000e620000000c00 */
[----:B------:R-:W-:Y:S01]  /*74c0*/  ISETP.GE.AND P1, PT, R93, c[0x0][0x1d4], PT ;  /* 0x000075005d007a0c */ /* 0x000fe20003f26270 */
[----:B------:R-:W-:Y:S01]  /*74d0*/  IMAD.MOV.U32 R4, RZ, RZ, R100 ;  /* 0x000000ffff047224 */ /* 0x000fe200078e0064 */
[----:B------:R-:W-:Y:S02]  /*74e0*/  IADD3 R0, P0, R6, 0x20, RZ ;  /* 0x0000002006007810 */ /* 0x000fe40007f1e0ff */
[----:B------:R-:W-:Y:S03]  /*74f0*/  MOV R5, R112 ;  /* 0x0000007000057202 */ /* 0x000fe60000000f00 */
[----:B------:R-:W-:Y:S02]  /*7500*/  IMAD.X R2, RZ, RZ, R16, P0 ;  /* 0x000000ffff027224 */ /* 0x000fe400000e0610 */
[----:B------:R-:W-:Y:S04]  /*7510*/  IMAD.WIDE.U32 R4, R0, c[0x0][0x208], R4 ;  /* 0x0000820000047a25 */ /* 0x000fe800078e0004 */
[----:B------:R-:W2:Y:S01]  /*7520*/  @!P1 LDS.128 R8, [R75+0x5100] ;  /* 0x005100004b089984 */ /* 0x000ea20000000c00 */
[----:B------:R-:W-:Y:S04]  /*7530*/  IMAD R2, R2, c[0x0][0x208], RZ ;  /* 0x0000820002027a24 */ /* 0x000fe800078e02ff */
[----:B------:R-:W-:Y:S01]  /*7540*/  IMAD R0, R0, c[0x0][0x20c], R2 ;  /* 0x0000830000007a24 */ /* 0x000fe200078e0202 */
[C---:B------:R-:W-:Y:S04]  /*7550*/  LEA R2, P0, R4.reuse, c[0x0][0x1f8], 0x1 ;  /* 0x00007e0004027a11 */ /* 0x040fe800078008ff */
[----:B------:R-:W-:Y:S04]  /*7560*/  IADD3 R0, R5, R0, RZ ;  /* 0x0000000005007210 */ /* 0x000fe80007ffe0ff */
[----:B------:R-:W-:Y:S05]  /*7570*/  LEA.HI.X R3, R4, c[0x0][0x1fc], R0, 0x1, P0 ;  /* 0x00007f0004037a11 */ /* 0x000fea00000f0c00 */
[----:B-1----:R1:W-:Y:S04]  /*7580*/  @!P5 STG.E.128 [R2.64], R12 ;  /* 0x0000000c0200d986 */ /* 0x0023e8000c101d08 */
[----:B--2---:R1:W-:Y:S02]  /*7590*/  @!P1 STG.E.128 [R2.64+0x80], R8 ;  /* 0x0000800802009986 */ /* 0x0043e4000c101d08 */
.L_x_97:
[----:B------:R-:W-:Y:S05]  /*75a0*/  BSYNC B0 ;  /* 0x0000000000007941 */ /* 0x000fea0003800000 */
.L_x_96:
[----:B------:R-:W-:Y:S01]  /*75b0*/  ISETP.GE.AND P0, PT, R168, R7, PT ;  /* 0x00000007a800720c */ /* 0x000fe20003f06270 */
[----:B------:R-:W-:Y:S01]  /*75c0*/  @!UPT UIADD3 URZ, URZ, URZ, URZ ;  /* 0x0000003f3f3ff290 */ /* 0x000fe2000fffe03f */
[----:B------:R-:W-:Y:S11]  /*75d0*/  BSSY B0, `(.L_x_98) ;  /* 0x0000011000007945 */ /* 0x000ff60003800000 */
[----:B------:R-:W-:-:S05]  /*75e0*/  @P0 BRA `(.L_x_99) ;  /* 0x000000f000000947 */ /* 0x000fca0003800000 */
[----:B-1----:R-:W1:Y:S01]  /*75f0*/  @!P5 LDS.128 R12, [R75+0x2100] ;  /* 0x002100004b0cd984 */ /* 0x002e620000000c00 */
        /* <DEDUP_REMOVED lines=14> */
.L_x_99:
[----:B------:R-:W-:Y:S05]  /*76e0*/  BSYNC B0 ;  /* 0x0000000000007941 */ /* 0x000fea0003800000 */
.L_x_98:
        /* <DEDUP_REMOVED lines=19> */
.L_x_101:
[----:B------:R-:W-:Y:S05]  /*7820*/  BSYNC B0 ;  /* 0x0000000000007941 */ /* 0x000fea0003800000 */
.L_x_100:
[C---:B------:R-:W-:Y:S02]  /*7830*/  ISETP.GT.AND P0, PT, R92.reuse, R158, PT ;  /* 0x0000009e5c00720c */ /* 0x040fe40003f04270 */
[----:B------:R-:W-:Y:S11]  /*7840*/  IADD3 R92, R92, -0x1, RZ ;  /* 0xffffffff5c5c7810 */ /* 0x000ff60007ffe0ff */
[----:B-1----:R-:W-:Y:S01]  /*7850*/  @P0 SHF.R.S32.HI R2, RZ, 0x1f, R92 ;  /* 0x0000001fff020819 */ /* 0x002fe2000001145c */
[----:B------:R-:W-:Y:S02]  /*7860*/  @P0 IMAD R0, R200, R92, RZ ;  /* 0x0000005cc8000224 */ /* 0x000fe400078e02ff */
[----:B------:R-:W-:Y:S02]  /*7870*/  @P0 IMAD.MOV.U32 R4, RZ, RZ, R136 ;  /* 0x000000ffff040224 */ /* 0x000fe400078e0088 */
[----:B------:R-:W-:Y:S02]  /*7880*/  @P0 IMAD.MOV.U32 R5, RZ, RZ, R133 ;  /* 0x000000ffff050224 */ /* 0x000fe400078e0085 */
[-C--:B------:R-:W-:Y:S02]  /*7890*/  @P0 IMAD R0, R2, R208.reuse, R0 ;  /* 0x000000d002000224 */ /* 0x080fe400078e0200 */
[----:B------:R-:W-:Y:S04]  /*78a0*/  @P0 IMAD.WIDE.U32 R4, R92, R208, R4 ;  /* 0x000000d05c040225 */ /* 0x000fe800078e0004 */
[----:B------:R-:W-:Y:S01]  /*78b0*/  @P0 IMAD.IADD R0, R5, 0x1, R0 ;  /* 0x0000000105000824 */ /* 0x000fe200078e0200 */
[C---:B------:R-:W-:Y:S04]  /*78c0*/  @P0 LEA R2, P1, R4.reuse, c[0x0][0x220], 0x1 ;  /* 0x0000880004020a11 */ /* 0x040fe800078208ff */
[----:B------:R-:W-:Y:S02]  /*78d0*/  @P0 LEA.HI.X R3, R4, c[0x0][0x224], R0, 0x1, P1 ;  /* 0x0000890004030a11 */ /* 0x000fe400008f0c00 */
[----:B------:R-:W-:Y:S03]  /*78e0*/  @P0 IADD3 R12, P2, P1, R174, 0x80, R2 ;  /* 0x00000080ae0c0810 */ /* 0x000fe6000795e002 */
[----:B------:R-:W-:Y:S01]  /*78f0*/  @!PT LDS RZ, [RZ] ;  /* 0x00000000fffff984 */ /* 0x000fe20000000800 */
[----:B------:R-:W-:Y:S01]  /*7900*/  @!PT LDS RZ, [RZ] ;  /* 0x00000000fffff984 */ /* 0x000fe20000000800 */
[----:B------:R-:W-:Y:S01]  /*7910*/  @!PT LDS RZ, [RZ] ;  /* 0x00000000fffff984 */ /* 0x000fe20000000800 */
[----:B------:R1:W-:Y:S01]  /*7920*/  @P0 LDGSTS.E.BYPASS.LTC128B.128 [R75+0x8100], [R2.64], !P4 ;  /* 0x08100000024b0fae */ /* 0x0003e2000e101d48 */
[----:B------:R-:W-:Y:S02]  /*7930*/  @P0 IADD3.X R13, R170, RZ, R3, P2, P1 ;  /* 0x000000ffaa0d0210 */ /* 0x000fe400017e2403 */
[-C--:B------:R-:W-:Y:S01]  /*7940*/  @P0 IADD3 R6, P1, R2, R174.reuse, RZ ;  /* 0x000000ae02060210 */ /* 0x080fe20007f3e0ff */
[----:B------:R1:W-:Y:S04]  /*7950*/  @P0 LDGSTS.E.BYPASS.LTC128B.128 [R75+0xc100], [R2.64+0x80], !P6 ;  /* 0x0c100080024b0fae */ /* 0x0003e8000f101d48 */
[--C-:B------:R-:W-:Y:S01]  /*7960*/  @P0 IMAD.X R7, R3, 0x1, R170.reuse, P1 ;  /* 0x0000000103070824 */ /* 0x100fe200008e06aa */
[CC--:B------:R-:W-:Y:S04]  /*7970*/  @P0 IADD3 R4, P1, R6.reuse, R174.reuse, RZ ;  /* 0x000000ae06040210 */ /* 0x0c0fe80007f3e0ff */
[----:B------:R2:W-:Y:S01]  /*7980*/  @P0 LDGSTS.E.BYPASS.LTC128B.128 [R75+0x9100], [R6.64], !P4 ;  /* 0x09100000064b0fae */ /* 0x0005e2000e101d48 */
[C---:B------:R-:W-:Y:S01]  /*7990*/  @P0 IMAD.X R5, R7.reuse, 0x1, R170, P1 ;  /* 0x0000000107050824 */ /* 0x040fe200008e06aa */
[-C--:B------:R-:W-:Y:S02]  /*79a0*/  @P0 IADD3 R10, P1, R6, R131.reuse, RZ ;  /* 0x00000083060a0210 */ /* 0x080fe40007f3e0ff */
[----:B------:R2:W-:Y:S03]  /*79b0*/  @P0 LDGSTS.E.BYPASS.LTC128B.128 [R75+0xd100], [R12.64], !P6 ;  /* 0x0d1000000c4b0fae */ /* 0x0005e6000f101d48 */
[----:B------:R-:W-:Y:S01]  /*79c0*/  @P0 IMAD.X R11, R7, 0x1, R128, P1 ;  /* 0x00000001070b0824 */ /* 0x000fe200008e0680 */
[----:B------:R2:W-:Y:S01]  /*79d0*/  @P0 LDGSTS.E.BYPASS.LTC128B.128 [R75+0xa100], [R4.64], !P4 ;  /* 0x0a100000044b0fae */ /* 0x0005e2000e101d48 */
[C---:B------:R-:W-:Y:S03]  /*79e0*/  @P0 IADD3 R8, P1, R4.reuse, R174, RZ ;  /* 0x000000ae04080210 */ /* 0x040fe60007f3e0ff */
[----:B------:R2:W-:Y:S02]  /*79f0*/  @P0 LDGSTS.E.BYPASS.LTC128B.128 [R75+0xe100], [R10.64], !P6 ;  /* 0x0e1000000a4b0fae */ /* 0x0005e4000f101d48 */
[C---:B------:R-:W-:Y:S01]  /*7a00*/  @P0 IMAD.X R9, R5.reuse, 0x1, R170, P1 ;  /* 0x0000000105090824 */ /* 0x040fe200008e06aa */
[----:B-1----:R-:W-:Y:S04]  /*7a10*/  @P0 IADD3 R2, P1, R4, R131, RZ ;  /* 0x0000008304020210 */ /* 0x002fe80007f3e0ff */
[----:B------:R2:W-:Y:S01]  /*7a20*/  @P0 LDGSTS.E.BYPASS.LTC128B.128 [R75+0xb100], [R8.64], !P4 ;  /* 0x0b100000084b0fae */ /* 0x0005e2000e101d48 */
[----:B------:R-:W-:Y:S05]  /*7a30*/  @P0 IMAD.X R3, R5, 0x1, R128, P1 ;  /* 0x0000000105030824 */ /* 0x000fea00008e0680 */
[----:B------:R2:W-:Y:S04]  /*7a40*/  @P0 LDGSTS.E.BYPASS.LTC128B.128 [R75+0xf100], [R2.64], !P6 ;  /* 0x0f100000024b0fae */ /* 0x0005e8000f101d48 */
[----:B------:R-:W0:Y:S01]  /*7a50*/  LDGDEPBAR ;  /* 0x00000000000079af */ /* 0x000e220000000000 */
[----:B------:R-:W-:-:S05]  /*7a60*/  @P0 BRA `(.L_x_102) ;  /* 0xffffa1f000000947 */ /* 0x000fca000383ffff */
[----:B------:R-:W-:Y:S06]  /*7a70*/  BAR.SYNC.DEFER_BLOCKING 0x0 ;  /* 0x0000000000007b1d */ /* 0x000fec0000010000 */
.L_x_55:
[----:B-1----:R-:W-:Y:S01]  /*7a80*/  ISETP.GE.AND P0, PT, R209, 0x1, PT ;  /* 0x00000001d100780c */ /* 0x002fe20003f06270 */
[----:B------:R-:W-:Y:S01]  /*7a90*/  IMAD.IADD R19, R182, 0x1, R179 ;  /* 0x00000001b6137824 */ /* 0x000fe200078e02b3 */
[----:B------:R-:W-:Y:S01]  /*7aa0*/  PLOP3.LUT P2, PT, PT, PT, PT, 0x80, 0x0 ;  /* 0x000000000000781c */ /* 0x000fe20003f4f070 */
[----:B--2---:R-:W-:Y:S01]  /*7ab0*/  CS2R R10, SRZ ;  /* 0x00000000000a7805 */ /* 0x004fe2000001ff00 */
[----:B------:R-:W-:Y:S01]  /*7ac0*/  MOV R134, RZ ;  /* 0x000000ff00867202 */ /* 0x000fe20000000f00 */
[----:B------:R-:W-:Y:S01]  /*7ad0*/  CS2R R14, SRZ ;  /* 0x00000000000e7805 */ /* 0x000fe2000001ff00 */
[----:B------:R-:W-:Y:S01]  /*7ae0*/  IMAD.MOV.U32 R132, RZ, RZ, RZ ;  /* 0x000000ffff847224 */ /* 0x000fe200078e00ff */
        /* <DEDUP_REMOVED lines=10> */
[----:B------:R-:W-:Y:S01]  /*7b90*/  IMAD.MOV.U32 R18, RZ, RZ, RZ ;  /* 0x000000ffff127224 */ /* 0x000fe200078e00ff */
[----:B------:R-:W-:Y:S01]  /*7ba0*/  MOV R116, RZ ;  /* 0x000000ff00747202 */ /* 0x000fe20000000f00 */
[----:B------:R-:W-:Y:S01]  /*7bb0*/  CS2R R114, SRZ ;  /* 0x0000000000727805 */ /* 0x000fe2000001ff00 */
[----:B------:R-:W-:Y:S01]  /*7bc0*/  CS2R R20, SRZ ;  /* 0x0000000000147805 */ /* 0x000fe2000001ff00 */
[----:B------:R-:W-:Y:S01]  /*7bd0*/  IMAD.MOV.U32 R112, RZ, RZ, RZ ;  /* 0x000000ffff707224 */ /* 0x000fe200078e00ff */
[----:B------:R-:W-:Y:S01]  /*7be0*/  CS2R R110, SRZ ;  /* 0x00000000006e7805 */ /* 0x000fe2000001ff00 */
[----:B------:R-:W-:Y:S01]  /*7bf0*/  MOV R108, RZ ;  /* 0x000000ff006c7202 */ /* 0x000fe20000000f00 */
[----:B------:R-:W-:Y:S01]  /*7c00*/  CS2R R106, SRZ ;  /* 0x00000000006a7805 */ /* 0x000fe2000001ff00 */
        /* <DEDUP_REMOVED lines=17> */
[----:B------:R-:W-:Y:S01]  /*7d20*/  MOV R76, RZ ;  /* 0x000000ff004c7202 */ /* 0x000fe20000000f00 */
[----:B------:R-:W-:Y:S01]  /*7d30*/  CS2R R74, SRZ ;  /* 0x00000000004a7805 */ /* 0x000fe2000001ff00 */
[----:B------:R-:W-:Y:S01]  /*7d40*/  IMAD.MOV.U32 R72, RZ, RZ, RZ ;  /* 0x000000ffff487224 */ /* 0x000fe200078e00ff */
[----:B------:R-:W-:Y:S01]  /*7d50*/  CS2R R30, SRZ ;  /* 0x00000000001e7805 */ /* 0x000fe2000001ff00 */
[----:B------:R-:W-:Y:S05]  /*7d60*/  @!P0 BRA `(.L_x_103) ;  /* 0x0000d15000008947 */ /* 0x000fea0003800000 */
[----:B------:R-:W2:Y:S01]  /*7d70*/  LDL R32, [R1+0x40] ;  /* 0x0000400001207983 */ /* 0x000ea20000100800 */
[----:B------:R-:W-:-:S03]  /*7d80*/  ISETP.NE.U32.AND P0, PT, RZ, c[0x0][0x340], PT ;  /* 0x0000d000ff007a0c */ /* 0x000fc60003f05070 */
[----:B------:R-:W3:Y:S01]  /*7d90*/  LDL R157, [R1] ;  /* 0x00000000019d7983 */ /* 0x000ee20000100800 */
[----:B------:R-:W-:-:S13]  /*7da0*/  ISETP.NE.AND.EX P3, PT, RZ, c[0x0][0x344], PT, P0 ;  /* 0x0000d100ff007a0c */ /* 0x000fda0003f65300 */
[----:B------:R-:W-:Y:S01]  /*7db0*/  @P3 IMAD.MOV.U32 R2, RZ, RZ, 0x4 ;  /* 0x00000004ff023424 */ /* 0x000fe200078e00ff */
[----:B------:R-:W-:Y:S01]  /*7dc0*/  SHF.R.S32.HI R0, RZ, 0x1f, R171 ;  /* 0x0000001fff007819 */ /* 0x000fe200000114ab */
[----:B------:R-:W1:Y:S01]  /*7dd0*/  S2R R29, SR_CTAID.Y ;  /* 0x00000000001d7919 */ /* 0x000e620000002600 */
[----:B------:R-:W-:-:S03]  /*7de0*/  SHF.R.S32.HI R149, RZ, 0x1f, R213 ;  /* 0x0000001fff957819 */ /* 0x000fc600000114d5 */
[----:B------:R-:W-:Y:S01]  /*7df0*/  IMAD R0, R0, c[0x0][0x178], RZ ;  /* 0x00005e0000007a24 */ /* 0x000fe200078e02ff */
[----:B------:R-:W-:-:S03]  /*7e00*/  LEA.HI R4, R149, R213, RZ, 0x3 ;  /* 0x000000d595047211 */ /* 0x000fc600078f18ff */
[----:B------:R-:W-:Y:S02]  /*7e10*/  IMAD R0, R171, c[0x0][0x17c], R0 ;  /* 0x00005f00ab007a24 */ /* 0x000fe400078e0200 */
[----:B------:R-:W-:Y:S01]  /*7e20*/  IMAD.MOV.U32 R5, RZ, RZ, c[0x0][0x2c4] ;  /* 0x0000b100ff057624 */ /* 0x000fe200078e00ff */
[----:B------:R-:W-:-:S04]  /*7e30*/  SHF.R.S32.HI R45, RZ, 0x3, R4 ;  /* 0x00000003ff2d7819 */ /* 0x000fc80000011404 */
[----:B------:R-:W-:Y:S02]  /*7e40*/  ISETP.NE.AND P1, PT, R5, 0x1, PT ;  /* 0x000000010500780c */ /* 0x000fe40003f25270 */
[----:B------:R-:W-:-:S04]  /*7e50*/  ISETP.NE.U32.AND P0, PT, RZ, c[0x0][0x348], PT ;  /* 0x0000d200ff007a0c */ /* 0x000fc80003f05070 */
[----:B------:R-:W-:Y:S01]  /*7e60*/  ISETP.NE.AND.EX P0, PT, RZ, c[0x0][0x34c], PT, P0 ;  /* 0x0000d300ff007a0c */ /* 0x000fe20003f05300 */
[----:B--2---:R-:W-:-:S05]  /*7e70*/  @P3 IMAD.WIDE R2, R32, R2, c[0x0][0x340] ;  /* 0x0000d00020023625 */ /* 0x004fca00078e0202 */
[----:B------:R2:W4:Y:S01]  /*7e80*/  @P3 LDG.E R12, [R2.64] ;  /* 0x00000008020c3981 */ /* 0x000522000c1e1900 */
[----:B------:R-:W-:Y:S01]  /*7e90*/  SHF.R.S32.HI R11, RZ, 0x1f, R32 ;  /* 0x0000001fff0b7819 */ /* 0x000fe20000011420 */
[----:B------:R-:W-:-:S03]  /*7ea0*/  IMAD R25, R183, c[0x0][0x2c4], RZ ;  /* 0x0000b100b7197a24 */ /* 0x000fc600078e02ff */
[----:B------:R-:W-:-:S05]  /*7eb0*/  SEL R6, R11, RZ, !P0 ;  /* 0x000000ff0b067207 */ /* 0x000fca0004000000 */
[----:B------:R-:W-:Y:S02]  /*7ec0*/  IMAD R6, R6, c[0x0][0x1c0], RZ ;  /* 0x0000700006067a24 */ /* 0x000fe400078e02ff */
[----:B--2---:R-:W-:-:S04]  /*7ed0*/  IMAD.WIDE.U32 R2, R171, c[0x0][0x178], RZ ;  /* 0x00005e00ab027a25 */ /* 0x004fc800078e00ff */
[----:B------:R-:W-:Y:S01]  /*7ee0*/  IMAD.IADD R3, R3, 0x1, R0 ;  /* 0x0000000103037824 */ /* 0x000fe200078e0200 */
[----:B------:R-:W-:Y:S02]  /*7ef0*/  LOP3.LUT R0, R4, 0xfffffff8, RZ, 0xc0, !PT ;  /* 0xfffffff804007812 */ /* 0x000fe400078ec0ff */
[----:B------:R-:W-:Y:S01]  /*7f00*/  SEL R4, R32, RZ, !P0 ;  /* 0x000000ff20047207 */ /* 0x000fe20004000000 */
[----:B-1----:R-:W-:-:S04]  /*7f10*/  IMAD.WIDE.U32 R2, R29, c[0x0][0x1b8], R2 ;  /* 0x00006e001d027a25 */ /* 0x002fc800078e0002 */
[----:B------:R-:W-:Y:S02]  /*7f20*/  IMAD.IADD R64, R213, 0x1, -R0 ;  /* 0x00000001d5407824 */ /* 0x000fe400078e0a00 */
[----:B------:R-:W-:Y:S02]  /*7f30*/  IMAD R0, R215, c[0x0][0x1b8], RZ ;  /* 0x00006e00d7007a24 */ /* 0x000fe400078e02ff */
[----:B------:R-:W-:Y:S02]  /*7f40*/  IMAD R5, R64, 0x20, R45 ;  /* 0x0000002040057824 */ /* 0x000fe400078e022d */
[----:B------:R-:W-:Y:S02]  /*7f50*/  IMAD R0, R29, c[0x0][0x1bc], R0 ;  /* 0x00006f001d007a24 */ /* 0x000fe400078e0200 */
[----:B------:R-:W-:Y:S02]  /*7f60*/  IMAD R5, R212, 0x80, R5 ;  /* 0x00000080d4057824 */ /* 0x000fe400078e0205 */
[----:B------:R-:W-:-:S02]  /*7f70*/  IMAD.IADD R3, R3, 0x1, R0 ;  /* 0x0000000103037824 */ /* 0x000fc400078e0200 */
[----:B------:R-:W-:-:S04]  /*7f80*/  @P1 IMAD.HI.U32 R7, R5, c[0x0][0x2c8], RZ ;  /* 0x0000b20005071a27 */ /* 0x000fc800078e00ff */
[----:B------:R-:W-:Y:S01]  /*7f90*/  IMAD.MOV.U32 R0, RZ, RZ, R5 ;  /* 0x000000ffff007224 */ /* 0x000fe200078e0005 */
[----:B------:R-:W-:Y:S01]  /*7fa0*/  @P1 SHF.R.U32.HI R0, RZ, c[0x0][0x2cc], R7 ;  /* 0x0000b300ff001a19 */ /* 0x000fe20000011607 */
[C---:B------:R-:W-:Y:S02]  /*7fb0*/  IMAD R6, R4.reuse, c[0x0][0x1c4], R6 ;  /* 0x0000710004067a24 */ /* 0x040fe400078e0206 */
[----:B------:R-:W-:Y:S01]  /*7fc0*/  IMAD.WIDE.U32 R2, R4, c[0x0][0x1c0], R2 ;  /* 0x0000700004027a25 */ /* 0x000fe200078e0002 */
[----:B------:R-:W-:-:S03]  /*7fd0*/  SHF.R.S32.HI R7, RZ, 0x1f, R0 ;  /* 0x0000001fff077819 */ /* 0x000fc60000011400 */
[----:B------:R-:W-:Y:S02]  /*7fe0*/  IMAD.MOV R4, RZ, RZ, -R0 ;  /* 0x000000ffff047224 */ /* 0x000fe400078e0a00 */
[----:B------:R-:W-:Y:S02]  /*7ff0*/  IMAD.IADD R3, R3, 0x1, R6 ;  /* 0x0000000103037824 */ /* 0x000fe400078e0206 */
[----:B------:R-:W-:Y:S02]  /*8000*/  IMAD R4, R4, c[0x0][0x2c4], R5 ;  /* 0x0000b10004047a24 */ /* 0x000fe400078e0205 */
[----:B------:R-:W-:Y:S02]  /*8010*/  IMAD R5, R7, c[0x0][0x1b0], RZ ;  /* 0x00006c0007057a24 */ /* 0x000fe400078e02ff */
[----:B------:R-:W-:-:S04]  /*8020*/  IMAD.WIDE.U32 R2, R0, c[0x0][0x1b0], R2 ;  /* 0x00006c0000027a25 */ /* 0x000fc800078e0002 */
[----:B------:R-:W-:Y:S01]  /*8030*/  IMAD R6, R0, c[0x0][0x1b4], R5 ;  /* 0x00006d0000067a24 */ /* 0x000fe200078e0205 */
[----:B------:R-:W-:Y:S01]  /*8040*/  SHF.R.S32.HI R5, RZ, 0x1f, R4 ;  /* 0x0000001fff057819 */ /* 0x000fe20000011404 */
[----:B------:R-:W-:Y:S02]  /*8050*/  IMAD.SHL.U32 R22, R64, 0x8, RZ ;  /* 0x0000000840167824 */ /* 0x000fe400078e00ff */
[----:B------:R-:W-:Y:S02]  /*8060*/  IMAD.IADD R3, R3, 0x1, R6 ;  /* 0x0000000103037824 */ /* 0x000fe400078e0206 */
[----:B------:R-:W-:Y:S01]  /*8070*/  IMAD R0, R5, c[0x0][0x1a8], RZ ;  /* 0x00006a0005007a24 */ /* 0x000fe200078e02ff */
[----:B------:R-:W-:Y:S01]  /*8080*/  IADD3 R21, R22, 0x40, RZ ;  /* 0x0000004016157810 */ /* 0x000fe20007ffe0ff */
[----:B------:R-:W-:Y:S01]  /*8090*/  IMAD R6, R212, 0x80, R45 ;  /* 0x00000080d4067824 */ /* 0x000fe200078e022d */
[----:B------:R-:W-:Y:S01]  /*80a0*/  SHF.R.S32.HI R23, RZ, 0x1f, R22 ;  /* 0x0000001fff177819 */ /* 0x000fe20000011416 */
[----:B------:R-:W-:-:S02]  /*80b0*/  IMAD R0, R4, c[0x0][0x1ac], R0 ;  /* 0x00006b0004007a24 */ /* 0x000fc400078e0200 */
[----:B------:R-:W-:Y:S01]  /*80c0*/  IMAD.WIDE.U32 R2, R4, c[0x0][0x1a8], R2 ;  /* 0x00006a0004027a25 */ /* 0x000fe200078e0002 */
[C---:B------:R-:W-:Y:S02]  /*80d0*/  ISETP.GE.AND P5, PT, R6.reuse, R25, PT ;  /* 0x000000190600720c */ /* 0x040fe40003fa6270 */
[----:B------:R-:W-:Y:S01]  /*80e0*/  IADD3 R9, R6, 0x20, RZ ;  /* 0x0000002006097810 */ /* 0x000fe20007ffe0ff */
[----:B------:R-:W-:Y:S01]  /*80f0*/  IMAD.IADD R0, R3, 0x1, R0 ;  /* 0x0000000103007824 */ /* 0x000fe200078e0200 */
[----:B------:R-:W-:Y:S01]  /*8100*/  BAR.SYNC.DEFER_BLOCKING 0x0 ;  /* 0x0000000000007b1d */ /* 0x000fe20000010000 */
[C---:B------:R-:W-:Y:S02]  /*8110*/  LEA R15, P0, R2.reuse, c[0x0][0x160], 0x1 ;  /* 0x00005800020f7a11 */ /* 0x040fe400078008ff */
[----:B------:R-:W-:Y:S02]  /*8120*/  SHF.R.S32.HI R3, RZ, 0x1f, R19 ;  /* 0x0000001fff037819 */ /* 0x000fe40000011413 */
[----:B------:R-:W-:Y:S01]  /*8130*/  IADD3 R19, P1, R45, R19, RZ ;  /* 0x000000132d137210 */ /* 0x000fe20007f3e0ff */
[----:B------:R-:W-:Y:S01]  /*8140*/  SHFL.IDX PT, R4, R15, RZ, 0x181f ;  /* 0x00181fff0f047589 */ /* 0x000fe200000e0000 */
[----:B------:R-:W-:-:S02]  /*8150*/  LEA.HI.X R18, R2, c[0x0][0x164], R0, 0x1, P0 ;  /* 0x0000590002127a11 */ /* 0x000fc400000f0c00 */
[----:B------:R-:W-:Y:S02]  /*8160*/  LEA.HI.X.SX32 R20, R45, R3, 0x1, P1 ;  /* 0x000000032d147211 */ /* 0x000fe400008f0eff */
[C---:B------:R-:W-:Y:S01]  /*8170*/  IADD3 R8, R6.reuse, 0x40, RZ ;  /* 0x0000004006087810 */ /* 0x040fe20007ffe0ff */
[----:B------:R-:W1:Y:S01]  /*8180*/  SHFL.IDX PT, R5, R18, RZ, 0x181f ;  /* 0x00181fff12057589 */ /* 0x000e6200000e0000 */
[----:B------:R-:W-:Y:S01]  /*8190*/  IADD3 R3, R6, 0x60, RZ ;  /* 0x0000006006037810 */ /* 0x000fe20007ffe0ff */
[----:B------:R-:W-:Y:S01]  /*81a0*/  IMAD R0, R20, c[0x0][0x1e0], RZ ;  /* 0x0000780014007a24 */ /* 0x000fe200078e02ff */
[----:B------:R-:W-:Y:S01]  /*81b0*/  @!P5 SHF.R.S32.HI R2, RZ, 0x1f, R21 ;  /* 0x0000001fff02d819 */ /* 0x000fe20000011415 */
[----:B------:R-:W-:Y:S01]  /*81c0*/  IMAD.WIDE.U32 R6, R19, c[0x0][0x1e0], R22 ;  /* 0x0000780013067a25 */ /* 0x000fe200078e0016 */
[-C--:B------:R-:W-:Y:S02]  /*81d0*/  ISETP.GE.AND P0, PT, R9, R25.reuse, PT ;  /* 0x000000190900720c */ /* 0x080fe40003f06270 */
[-C--:B------:R-:W-:Y:S01]  /*81e0*/  ISETP.GE.AND P1, PT, R8, R25.reuse, PT ;  /* 0x000000190800720c */ /* 0x080fe20003f26270 */
[----:B------:R-:W-:Y:S01]  /*81f0*/  IMAD R0, R19, c[0x0][0x1e4], R0 ;  /* 0x0000790013007a24 */ /* 0x000fe200078e0200 */
[----:B------:R-:W-:Y:S01]  /*8200*/  ISETP.GE.AND P2, PT, R3, R25, PT ;  /* 0x000000190300720c */ /* 0x000fe20003f46270 */
[----:B------:R-:W-:Y:S01]  /*8210*/  IMAD.SHL.U32 R9, R45, 0x40, RZ ;  /* 0x000000402d097824 */ /* 0x000fe200078e00ff */
[----:B------:R-:W-:Y:S01]  /*8220*/  @!P5 LEA.HI R8, R2, R21, RZ, 0x3 ;  /* 0x000000150208d211 */ /* 0x000fe200078f18ff */
[----:B------:R-:W-:Y:S01]  /*8230*/  SHFL.IDX PT, R3, R18, 0x1, 0x181f ;  /* 0x00381f0012037f89 */ /* 0x000fe200000e0000 */
[----:B------:R-:W-:Y:S01]  /*8240*/  IMAD.IADD R7, R7, 0x1, R0 ;  /* 0x0000000107077824 */ /* 0x000fe200078e0200 */
[----:B------:R-:W-:-:S02]  /*8250*/  LEA.HI R0, R149, R213, RZ, 0x6 ;  /* 0x000000d595007211 */ /* 0x000fc400078f30ff */
[----:B------:R-:W2:Y:S01]  /*8260*/  SHFL.IDX PT, R2, R15, 0x1, 0x181f ;  /* 0x00381f000f027f89 */ /* 0x000ea200000e0000 */
[----:B------:R-:W-:Y:S02]  /*8270*/  @!P5 LOP3.LUT R8, R8, 0xfffffff8, RZ, 0xc0, !PT ;  /* 0xfffffff80808d812 */ /* 0x000fe400078ec0ff */
[----:B------:R-:W-:Y:S01]  /*8280*/  IMAD.SHL.U32 R0, R0, 0x8, RZ ;  /* 0x0000000800007824 */ /* 0x000fe200078e00ff */
[----:B------:R-:W-:Y:S02]  /*8290*/  @!P0 SHF.R.S32.HI R10, RZ, 0x1f, R21 ;  /* 0x0000001fff0a8819 */ /* 0x000fe40000011415 */
[----:B------:R-:W-:Y:S02]  /*82a0*/  LOP3.LUT R26, R9, 0x1c0, RZ, 0xc0, !PT ;  /* 0x000001c0091a7812 */ /* 0x000fe400078ec0ff */
[----:B------:R-:W-:Y:S01]  /*82b0*/  LOP3.LUT R27, R0, 0xfffffe00, RZ, 0xc0, !PT ;  /* 0xfffffe00001b7812 */ /* 0x000fe200078ec0ff */
[----:B-1----:R-:W-:Y:S01]  /*82c0*/  @!P5 IMAD.WIDE R16, R8, 0x2, R4 ;  /* 0x000000020810d825 */ /* 0x002fe200078e0204 */
[----:B------:R-:W-:-:S02]  /*82d0*/  LOP3.LUT R0, R26, 0x38, R22, 0xf8, !PT ;  /* 0x000000381a007812 */ /* 0x000fc400078ef816 */
[----:B------:R-:W-:Y:S02]  /*82e0*/  SHF.R.U32.HI R28, RZ, 0x3, R26 ;  /* 0x00000003ff1c7819 */ /* 0x000fe4000001161a */
[----:B------:R-:W-:Y:S02]  /*82f0*/  ISETP.GE.AND P4, PT, R22, c[0x0][0x198], PT ;  /* 0x0000660016007a0c */ /* 0x000fe40003f86270 */
[----:B------:R-:W-:Y:S02]  /*8300*/  LOP3.LUT R55, R27, R0, R28, 0xf6, !PT ;  /* 0x000000001b377212 */ /* 0x000fe400078ef61c */
[----:B------:R-:W-:-:S03]  /*8310*/  ISETP.GE.AND P6, PT, R21, c[0x0][0x198], PT ;  /* 0x0000660015007a0c */ /* 0x000fc60003fc6270 */
[C---:B------:R-:W-:Y:S02]  /*8320*/  @!P5 IMAD.SHL.U32 R14, R55.reuse, 0x2, RZ ;  /* 0x00000002370ed824 */ /* 0x040fe400078e00ff */
[----:B------:R-:W-:Y:S02]  /*8330*/  @!P0 IMAD.SHL.U32 R0, R55, 0x2, RZ ;  /* 0x0000000237008824 */ /* 0x000fe400078e00ff */
[----:B------:R-:W-:Y:S01]  /*8340*/  IMAD.MOV.U32 R152, RZ, RZ, c[0x0][0x1e0] ;  /* 0x00007800ff987624 */ /* 0x000fe200078e00ff */
[----:B---3--:R-:W-:-:S03]  /*8350*/  LEA.HI.SX32 R56, R157, 0xffffffff, 0x19 ;  /* 0xffffffff9d387811 */ /* 0x008fc600078fcaff */
[C---:B------:R-:W-:Y:S01]  /*8360*/  IMAD.SHL.U32 R153, R152.reuse, 0x80, RZ ;  /* 0x0000008098997824 */ /* 0x040fe200078e00ff */
[----:B------:R-:W-:Y:S01]  /*8370*/  SHF.R.S32.HI R58, RZ, 0x1f, R56 ;  /* 0x0000001fff3a7819 */ /* 0x000fe20000011438 */
[----:B------:R-:W-:Y:S01]  /*8380*/  IMAD.WIDE.U32 R154, R152, 0x40, RZ ;  /* 0x00000040989a7825 */ /* 0x000fe200078e00ff */
[----:B----4-:R-:W-:-:S03]  /*8390*/  @P3 SHF.R.S32.HI R9, RZ, 0x1f, R12 ;  /* 0x0000001fff093819 */ /* 0x010fc6000001140c */
[----:B------:R-:W-:Y:S01]  /*83a0*/  @!P3 IMAD.MOV.U32 R9, RZ, RZ, R11 ;  /* 0x000000ffff09b224 */ /* 0x000fe200078e000b */
[----:B------:R-:W-:Y:S01]  /*83b0*/  @!P0 LEA.HI R11, R10, R21, RZ, 0x3 ;  /* 0x000000150a0b8211 */ /* 0x000fe200078f18ff */
[----:B------:R-:W-:Y:S01]  /*83c0*/  @P3 IMAD.MOV.U32 R8, RZ, RZ, R12 ;  /* 0x000000ffff083224 */ /* 0x000fe200078e000c */
[----:B------:R-:W1:Y:S01]  /*83d0*/  SHFL.IDX PT, R10, R15, 0x2, 0x181f ;  /* 0x00581f000f0a7f89 */ /* 0x000e6200000e0000 */
[----:B------:R-:W-:Y:S01]  /*83e0*/  @!P3 IMAD.MOV.U32 R8, RZ, RZ, R32 ;  /* 0x000000ffff08b224 */ /* 0x000fe200078e0020 */
[----:B------:R-:W-:Y:S02]  /*83f0*/  @!P0 LOP3.LUT R12, R11, 0xfffffff8, RZ, 0xc0, !PT ;  /* 0xfffffff80b0c8812 */ /* 0x000fe400078ec0ff */
[----:B------:R-:W-:Y:S01]  /*8400*/  @!P5 LEA R4, P3, R22, R4, 0x1 ;  /* 0x000000041604d211 */ /* 0x000fe200078608ff */
[----:B------:R-:W3:Y:S02]  /*8410*/  SHFL.IDX PT, R11, R18, 0x2, 0x181f ;  /* 0x00581f00120b7f89 */ /* 0x000ee400000e0000 */
[----:B--2---:R-:W-:Y:S01]  /*8420*/  @!P0 IMAD.WIDE R12, R12, 0x2, R2 ;  /* 0x000000020c0c8825 */ /* 0x004fe200078e0202 */
[----:B------:R-:W-:-:S02]  /*8430*/  @!P5 LEA.HI.X R5, R22, R5, R23, 0x1, P3 ;  /* 0x000000051605d211 */ /* 0x000fc400018f0c17 */
[----:B------:R-:W-:-:S03]  /*8440*/  @!P0 LEA R2, P3, R22, R2, 0x1 ;  /* 0x0000000216028211 */ /* 0x000fc600078608ff */
[----:B------:R2:W-:Y:S01]  /*8450*/  @!P5 LDGSTS.E.BYPASS.LTC128B.128 [R14+0x100], [R4.64], !P4 ;  /* 0x00100000040edfae */ /* 0x0005e2000e101d48 */
[----:B------:R-:W-:-:S03]  /*8460*/  @!P0 LEA.HI.X R3, R22, R3, R23, 0x1, P3 ;  /* 0x0000000316038211 */ /* 0x000fc600018f0c17 */
[----:B------:R4:W-:Y:S04]  /*8470*/  @!P5 LDGSTS.E.BYPASS.LTC128B.128 [R14+0x4100], [R16.64], !P6 ;  /* 0x04100000100edfae */ /* 0x0009e8000f101d48 */
[----:B------:R1:W-:Y:S04]  /*8480*/  @!P0 LDGSTS.E.BYPASS.LTC128B.128 [R0+0x1100], [R2.64], !P4 ;  /* 0x0110000002008fae */ /* 0x0003e8000e101d48 */
[----:B------:R3:W-:Y:S01]  /*8490*/  @!P0 LDGSTS.E.BYPASS.LTC128B.128 [R0+0x5100], [R12.64], !P6 ;  /* 0x051000000c008fae */ /* 0x0007e2000f101d48 */
[----:B------:R-:W-:Y:S01]  /*84a0*/  ISETP.NE.U32.AND P6, PT, RZ, c[0x0][0x350], PT ;  /* 0x0000d400ff007a0c */ /* 0x000fe20003fc5070 */
[----:B--2---:R-:W-:-:S04]  /*84b0*/  IMAD R4, R215, c[0x0][0x1e8], RZ ;  /* 0x00007a00d7047a24 */ /* 0x004fc800078e02ff */
[C---:B------:R-:W-:Y:S01]  /*84c0*/  IMAD R4, R29.reuse, c[0x0][0x1ec], R4 ;  /* 0x00007b001d047a24 */ /* 0x040fe200078e0204 */
[----:B------:R-:W-:Y:S01]  /*84d0*/  @!P2 SHF.R.S32.HI R5, RZ, 0x1f, R21 ;  /* 0x0000001fff05a819 */ /* 0x000fe20000011415 */
[----:B-1----:R-:W-:Y:S01]  /*84e0*/  IMAD.WIDE.U32 R2, R29, c[0x0][0x1e8], R6 ;  /* 0x00007a001d027a25 */ /* 0x002fe200078e0006 */
[----:B---3--:R-:W-:-:S03]  /*84f0*/  @!P1 SHF.R.S32.HI R0, RZ, 0x1f, R21 ;  /* 0x0000001fff009819 */ /* 0x008fc60000011415 */
[----:B------:R-:W-:Y:S01]  /*8500*/  IMAD.IADD R3, R4, 0x1, R3 ;  /* 0x0000000104037824 */ /* 0x000fe200078e0203 */
[----:B------:R-:W-:Y:S01]  /*8510*/  @!P1 LEA R6, P0, R22, R10, 0x1 ;  /* 0x0000000a16069211 */ /* 0x000fe200078008ff */
[----:B------:R-:W1:Y:S01]  /*8520*/  SHFL.IDX PT, R4, R15, 0x3, 0x181f ;  /* 0x00781f000f047f89 */ /* 0x000e6200000e0000 */
[-C--:B------:R-:W-:Y:S02]  /*8530*/  @!P1 LEA.HI R0, R0, R21.reuse, RZ, 0x3 ;  /* 0x0000001500009211 */ /* 0x080fe400078f18ff */
[----:B------:R-:W-:Y:S02]  /*8540*/  @!P2 LEA.HI R12, R5, R21, RZ, 0x3 ;  /* 0x00000015050ca211 */ /* 0x000fe400078f18ff */
[----:B------:R-:W-:Y:S01]  /*8550*/  @!P1 LOP3.LUT R0, R0, 0xfffffff8, RZ, 0xc0, !PT ;  /* 0xfffffff800009812 */ /* 0x000fe200078ec0ff */
[----:B------:R-:W2:Y:S01]  /*8560*/  SHFL.IDX PT, R5, R18, 0x3, 0x181f ;  /* 0x00781f0012057f89 */ /* 0x000ea200000e0000 */
[----:B------:R-:W-:Y:S02]  /*8570*/  @!P1 LEA.HI.X R7, R22, R11, R23, 0x1, P0 ;  /* 0x0000000b16079211 */ /* 0x000fe400000f0c17 */
[----:B------:R-:W-:-:S02]  /*8580*/  ISETP.NE.AND.EX P0, PT, RZ, c[0x0][0x354], PT, P6 ;  /* 0x0000d500ff007a0c */ /* 0x000fc40003f05360 */
[----:B------:R-:W-:Y:S01]  /*8590*/  ISETP.GE.AND P6, PT, R21, c[0x0][0x198], PT ;  /* 0x0000660015007a0c */ /* 0x000fe20003fc6270 */
[----:B------:R-:W-:Y:S01]  /*85a0*/  @!P1 IMAD.WIDE R10, R0, 0x2, R10 ;  /* 0x00000002000a9825 */ /* 0x000fe200078e020a */
[----:B----4-:R-:W-:-:S03]  /*85b0*/  SEL R16, R9, RZ, !P0 ;  /* 0x000000ff09107207 */ /* 0x010fc60004000000 */
[----:B------:R-:W-:Y:S01]  /*85c0*/  @!P1 IMAD.SHL.U32 R0, R55, 0x2, RZ ;  /* 0x0000000237009824 */ /* 0x000fe200078e00ff */
[----:B------:R-:W-:Y:S01]  /*85d0*/  SEL R17, R8, RZ, !P0 ;  /* 0x000000ff08117207 */ /* 0x000fe20004000000 */
[----:B------:R-:W-:-:S03]  /*85e0*/  IMAD.MOV.U32 R9, RZ, RZ, 0x7 ;  /* 0x00000007ff097424 */ /* 0x000fc600078e00ff */
[----:B------:R3:W-:Y:S01]  /*85f0*/  @!P1 LDGSTS.E.BYPASS.LTC128B.128 [R0+0x2100], [R6.64], !P4 ;  /* 0x0210000006009fae */ /* 0x0007e2000e101d48 */
[----:B------:R-:W-:Y:S01]  /*8600*/  IMAD.IADD R8, R209, 0x1, -R45 ;  /* 0x00000001d1087824 */ /* 0x000fe200078e0a2d */
[----:B------:R-:W-:Y:S01]  /*8610*/  SHF.L.U64.HI R150, R152, R9, c[0x0][0x1e4] ;  /* 0x0000790098967619 */ /* 0x000fe20000010209 */
[----:B------:R-:W-:Y:S01]  /*8620*/  IMAD.WIDE.U32 R30, R17, c[0x0][0x1f0], R2 ;  /* 0x00007c00111e7a25 */ /* 0x000fe200078e0002 */
[----:B------:R4:W-:Y:S01]  /*8630*/  @!P1 LDGSTS.E.BYPASS.LTC128B.128 [R0+0x6100], [R10.64], !P6 ;  /* 0x061000000a009fae */ /* 0x0009e2000f101d48 */
[----:B------:R-:W-:Y:S02]  /*8640*/  ISETP.GE.AND P1, PT, R21, c[0x0][0x198], PT ;  /* 0x0000660015007a0c */ /* 0x000fe40003f26270 */
[----:B------:R-:W-:Y:S02]  /*8650*/  IMAD.MOV.U32 R158, RZ, RZ, R30 ;  /* 0x000000ffff9e7224 */ /* 0x000fe400078e001e */
[----:B---3--:R-:W-:-:S04]  /*8660*/  IMAD R6, R16, c[0x0][0x1f0], RZ ;  /* 0x00007c0010067a24 */ /* 0x008fc800078e02ff */
[----:B------:R-:W-:Y:S02]  /*8670*/  IMAD R6, R17, c[0x0][0x1f4], R6 ;  /* 0x00007d0011067a24 */ /* 0x000fe400078e0206 */
[----:B----4-:R-:W-:Y:S02]  /*8680*/  IMAD R10, R56, -0x80, R8 ;  /* 0xffffff80380a7824 */ /* 0x010fe400078e0208 */
[----:B------:R-:W-:Y:S02]  /*8690*/  IMAD R0, R150, R56, RZ ;  /* 0x0000003896007224 */ /* 0x000fe400078e02ff */
[----:B------:R-:W-:Y:S01]  /*86a0*/  IMAD.IADD R159, R31, 0x1, R6 ;  /* 0x000000011f9f7824 */ /* 0x000fe200078e0206 */
[----:B-1----:R-:W-:Y:S02]  /*86b0*/  @!P2 LEA R6, P0, R22, R4, 0x1 ;  /* 0x000000041606a211 */ /* 0x002fe400078008ff */
[----:B------:R-:W-:Y:S02]  /*86c0*/  ISETP.GE.AND P6, PT, R10, 0x1, PT ;  /* 0x000000010a00780c */ /* 0x000fe40003fc6270 */
[----:B------:R-:W-:Y:S01]  /*86d0*/  @!P2 LOP3.LUT R8, R12, 0xfffffff8, RZ, 0xc0, !PT ;  /* 0xfffffff80c08a812 */ /* 0x000fe200078ec0ff */
[----:B------:R-:W-:Y:S01]  /*86e0*/  IMAD R11, R58, R153, R0 ;  /* 0x000000993a0b7224 */ /* 0x000fe200078e0200 */
[----:B--2---:R-:W-:Y:S01]  /*86f0*/  @!P2 LEA.HI.X R7, R22, R5, R23, 0x1, P0 ;  /* 0x000000051607a211 */ /* 0x004fe200000f0c17 */
[----:B------:R-:W-:-:S02]  /*8700*/  @!P2 IMAD.SHL.U32 R0, R55, 0x2, RZ ;  /* 0x000000023700a824 */ /* 0x000fc400078e00ff */
[----:B------:R-:W-:Y:S01]  /*8710*/  @!P2 IMAD.WIDE R8, R8, 0x2, R4 ;  /* 0x000000020808a825 */ /* 0x000fe200078e0204 */
[----:B------:R-:W-:Y:S02]  /*8720*/  ISETP.GE.AND P3, PT, R21, c[0x0][0x1d4], PT ;  /* 0x0000750015007a0c */ /* 0x000fe40003f66270 */
[----:B------:R1:W-:Y:S01]  /*8730*/  @!P2 LDGSTS.E.BYPASS.LTC128B.128 [R0+0x3100], [R6.64], !P4 ;  /* 0x031000000600afae */ /* 0x0003e2000e101d48 */
[----:B------:R-:W-:Y:S01]  /*8740*/  IMAD.WIDE.U32 R2, R56, R153, R158 ;  /* 0x0000009938027225 */ /* 0x000fe200078e009e */
[----:B------:R-:W-:Y:S02]  /*8750*/  ISETP.GE.AND P4, PT, R22, c[0x0][0x1d4], PT ;  /* 0x0000750016007a0c */ /* 0x000fe40003f86270 */
[----:B------:R1:W-:Y:S01]  /*8760*/  @!P2 LDGSTS.E.BYPASS.LTC128B.128 [R0+0x7100], [R8.64], !P1 ;  /* 0x071000000800afae */ /* 0x0003e2000c901d48 */
[----:B------:R-:W-:Y:S01]  /*8770*/  ISETP.GE.AND P2, PT, R10, 0x21, PT ;  /* 0x000000210a00780c */ /* 0x000fe20003f46270 */
[----:B------:R-:W-:Y:S01]  /*8780*/  IMAD.IADD R3, R3, 0x1, R11 ;  /* 0x0000000103037824 */ /* 0x000fe200078e020b */
[C---:B------:R-:W-:Y:S01]  /*8790*/  @P6 LEA R4, P0, R2.reuse, c[0x0][0x1c8], 0x1 ;  /* 0x0000720002046a11 */ /* 0x040fe200078008ff */
[----:B------:R-:W0:Y:S03]  /*87a0*/  LDGDEPBAR ;  /* 0x00000000000079af */ /* 0x000e260000000000 */
[----:B------:R-:W-:-:S02]  /*87b0*/  @P6 LEA.HI.X R5, R2, c[0x0][0x1cc], R3, 0x1, P0 ;  /* 0x0000730002056a11 */ /* 0x000fc400000f0c03 */
[C---:B------:R-:W-:Y:S01]  /*87c0*/  ISETP.GE.AND P1, PT, R10.reuse, 0x41, PT ;  /* 0x000000410a00780c */ /* 0x040fe20003f26270 */
[----:B------:R-:W-:Y:S01]  /*87d0*/  IMAD.MOV.U32 R13, RZ, RZ, c[0x0][0x1e4] ;  /* 0x00007900ff0d7624 */ /* 0x000fe200078e00ff */
[----:B------:R-:W-:Y:S01]  /*87e0*/  ISETP.GE.AND P0, PT, R10, 0x61, PT ;  /* 0x000000610a00780c */ /* 0x000fe20003f06270 */
[----:B-1----:R-:W-:Y:S01]  /*87f0*/  @P6 IMAD.SHL.U32 R0, R55, 0x2, RZ ;  /* 0x0000000237006824 */ /* 0x002fe200078e00ff */
[----:B------:R-:W-:Y:S01]  /*8800*/  LEA.HI R8, R149, R213, RZ, 0x4 ;  /* 0x000000d595087211 */ /* 0x000fe200078f20ff */
[----:B------:R-:W-:-:S03]  /*8810*/  IMAD R6, R20, c[0x0][0x208], RZ ;  /* 0x0000820014067a24 */ /* 0x000fc600078e02ff */
[----:B------:R1:W-:Y:S04]  /*8820*/  @P6 LDGSTS.E.BYPASS.LTC128B.128 [R0+0x8100], [R4.64], !P4 ;  /* 0x0810000004006fae */ /* 0x0003e8000e101d48 */
[----:B------:R1:W-:Y:S01]  /*8830*/  @P6 LDGSTS.E.BYPASS.LTC128B.128 [R0+0xc100], [R4.64+0x80], !P3 ;  /* 0x0c10008004006fae */ /* 0x0003e2000d901d48 */
[----:B------:R-:W-:Y:S01]  /*8840*/  IMAD R14, R19, c[0x0][0x20c], R6 ;  /* 0x00008300130e7a24 */ /* 0x000fe200078e0206 */
[----:B------:R-:W-:Y:S01]  /*8850*/  LOP3.LUT R7, R8, 0xfffffff0, RZ, 0xc0, !PT ;  /* 0xfffffff008077812 */ /* 0x000fe200078ec0ff */
[----:B------:R-:W-:Y:S01]  /*8860*/  IMAD.SHL.U32 R12, R13, 0x40, RZ ;  /* 0x000000400d0c7824 */ /* 0x000fe200078e00ff */
[----:B------:R-:W-:-:S03]  /*8870*/  SHF.R.S32.HI R9, RZ, 0x4, R8 ;  /* 0x00000004ff097819 */ /* 0x000fc60000011408 */
[----:B------:R-:W-:Y:S02]  /*8880*/  IMAD.IADD R7, R213, 0x1, -R7 ;  /* 0x00000001d5077824 */ /* 0x000fe400078e0a07 */
[----:B------:R-:W-:-:S03]  /*8890*/  IMAD.IADD R156, R155, 0x1, R12 ;  /* 0x000000019b9c7824 */ /* 0x000fc600078e020c */
[----:B------:R-:W-:Y:S02]  /*88a0*/  SHF.R.S32.HI R15, RZ, 0x1f, R7 ;  /* 0x0000001fff0f7819 */ /* 0x000fe40000011407 */
[----:B-1----:R-:W-:-:S04]  /*88b0*/  @P2 LEA R0, P6, R152, R2, 0x5 ;  /* 0x0000000298002211 */ /* 0x002fc800078c28ff */
[----:B------:R-:W-:Y:S02]  /*88c0*/  @P2 LEA.HI.X R6, R152, R3, R13, 0x5, P6 ;  /* 0x0000000398062211 */ /* 0x000fe400030f2c0d */
[----:B------:R-:W-:-:S04]  /*88d0*/  @P2 LEA R10, P6, R0, c[0x0][0x1c8], 0x1 ;  /* 0x00007200000a2a11 */ /* 0x000fc800078c08ff */
[----:B------:R-:W-:Y:S02]  /*88e0*/  @P2 LEA.HI.X R11, R0, c[0x0][0x1cc], R6, 0x1, P6 ;  /* 0x00007300000b2a11 */ /* 0x000fe400030f0c06 */
[----:B------:R-:W-:Y:S02]  /*88f0*/  LEA.HI R6, R8, R9, RZ, 0x1 ;  /* 0x0000000908067211 */ /* 0x000fe400078f08ff */
[----:B------:R-:W-:Y:S02]  /*8900*/  @P1 IADD3 R0, P6, R2, R154, RZ ;  /* 0x0000009a02001210 */ /* 0x000fe40007fde0ff */
[----:B------:R-:W-:-:S03]  /*8910*/  LOP3.LUT R12, R6, 0xfffffffe, RZ, 0xc0, !PT ;  /* 0xfffffffe060c7812 */ /* 0x000fc600078ec0ff */
[--C-:B------:R-:W-:Y:S01]  /*8920*/  @P1 IMAD.X R6, R156, 0x1, R3.reuse, P6 ;  /* 0x000000019c061824 */ /* 0x100fe200030e0603 */
[C---:B------:R-:W-:Y:S02]  /*8930*/  @P1 LEA R8, P6, R0.reuse, c[0x0][0x1c8], 0x1 ;  /* 0x0000720000081a11 */ /* 0x040fe400078c08ff */
[----:B------:R-:W-:Y:S01]  /*8940*/  LEA.HI R15, R15, R7, RZ, 0x3 ;  /* 0x000000070f0f7211 */ /* 0x000fe200078f18ff */
[----:B------:R-:W-:Y:S01]  /*8950*/  IMAD.IADD R57, R9, 0x1, -R12 ;  /* 0x0000000109397824 */ /* 0x000fe200078e0a0c */
[----:B------:R-:W-:Y:S01]  /*8960*/  @P1 LEA.HI.X R9, R0, c[0x0][0x1cc], R6, 0x1, P6 ;  /* 0x0000730000091a11 */ /* 0x000fe200030f0c06 */
[----:B------:R-:W-:Y:S01]  /*8970*/  @P0 IMAD R13, R13, 0x60, RZ ;  /* 0x000000600d0d0824 */ /* 0x000fe200078e02ff */
[----:B------:R-:W-:Y:S01]  /*8980*/  LOP3.LUT R0, R15, 0xfffffff8, RZ, 0xc0, !PT ;  /* 0xfffffff80f007812 */ /* 0x000fe200078ec0ff */
[----:B------:R-:W-:-:S04]  /*8990*/  @P0 IMAD.WIDE.U32 R2, R152, 0x60, R2 ;  /* 0x0000006098020825 */ /* 0x000fc800078e0002 */
[----:B------:R-:W-:Y:S02]  /*89a0*/  @P0 IMAD.IADD R12, R13, 0x1, R3 ;  /* 0x000000010d0c0824 */ /* 0x000fe400078e0203 */
[----:B------:R-:W-:Y:S02]  /*89b0*/  @P2 IMAD.SHL.U32 R3, R55, 0x2, RZ ;  /* 0x0000000237032824 */ /* 0x000fe400078e00ff */
[----:B------:R-:W-:Y:S02]  /*89c0*/  IMAD.IADD R13, R7, 0x1, -R0 ;  /* 0x00000001070d7824 */ /* 0x000fe400078e0a00 */
[----:B------:R-:W-:Y:S01]  /*89d0*/  @P1 IMAD.SHL.U32 R0, R55, 0x2, RZ ;  /* 0x0000000237001824 */ /* 0x000fe200078e00ff */
[C---:B------:R-:W-:Y:S01]  /*89e0*/  @P0 LEA R6, P6, R2.reuse, c[0x0][0x1c8], 0x1 ;  /* 0x0000720002060a11 */ /* 0x040fe200078c08ff */
[----:B------:R-:W-:Y:S01]  /*89f0*/  IMAD.WIDE.U32 R4, R19, c[0x0][0x208], R22 ;  /* 0x0000820013047a25 */ /* 0x000fe200078e0016 */
[----:B------:R1:W-:Y:S04]  /*8a00*/  @P2 LDGSTS.E.BYPASS.LTC128B.128 [R3+0x9100], [R10.64], !P4 ;  /* 0x091000000a032fae */ /* 0x0003e8000e101d48 */
[----:B------:R1:W-:Y:S01]  /*8a10*/  @P2 LDGSTS.E.BYPASS.LTC128B.128 [R3+0xd100], [R10.64+0x80], !P3 ;  /* 0x0d1000800a032fae */ /* 0x0003e2000d901d48 */
[----:B------:R-:W-:Y:S01]  /*8a20*/  IMAD.IADD R5, R5, 0x1, R14 ;  /* 0x0000000105057824 */ /* 0x000fe200078e020e */
[----:B------:R-:W-:-:S02]  /*8a30*/  @P0 LEA.HI.X R7, R2, c[0x0][0x1cc], R12, 0x1, P6 ;  /* 0x0000730002070a11 */ /* 0x000fc400030f0c0c */
[----:B------:R2:W-:Y:S04]  /*8a40*/  @P1 LDGSTS.E.BYPASS.LTC128B.128 [R0+0xa100], [R8.64], !P4 ;  /* 0x0a10000008001fae */ /* 0x0005e8000e101d48 */
[----:B------:R2:W-:Y:S01]  /*8a50*/  @P1 LDGSTS.E.BYPASS.LTC128B.128 [R0+0xe100], [R8.64+0x80], !P3 ;  /* 0x0e10008008001fae */ /* 0x0005e2000d901d48 */
[----:B-1----:R-:W-:Y:S02]  /*8a60*/  IMAD R10, R215, c[0x0][0x210], RZ ;  /* 0x00008400d70a7a24 */ /* 0x002fe400078e02ff */
[----:B------:R-:W-:-:S04]  /*8a70*/  IMAD.WIDE.U32 R2, R29, c[0x0][0x210], R4 ;  /* 0x000084001d027a25 */ /* 0x000fc800078e0004 */
[----:B--2---:R-:W-:Y:S02]  /*8a80*/  @P0 IMAD.SHL.U32 R0, R55, 0x2, RZ ;  /* 0x0000000237000824 */ /* 0x004fe400078e00ff */
[----:B------:R-:W-:-:S03]  /*8a90*/  IMAD R10, R29, c[0x0][0x214], R10 ;  /* 0x000085001d0a7a24 */ /* 0x000fc600078e020a */
[----:B------:R1:W-:Y:S01]  /*8aa0*/  @P0 LDGSTS.E.BYPASS.LTC128B.128 [R0+0xb100], [R6.64], !P4 ;  /* 0x0b10000006000fae */ /* 0x0003e2000e101d48 */
[----:B------:R-:W-:-:S03]  /*8ab0*/  IMAD.IADD R3, R10, 0x1, R3 ;  /* 0x000000010a037824 */ /* 0x000fc600078e0203 */
[----:B------:R1:W-:Y:S01]  /*8ac0*/  @P0 LDGSTS.E.BYPASS.LTC128B.128 [R0+0xf100], [R6.64+0x80], !P3 ;  /* 0x0f10008006000fae */ /* 0x0003e2000d901d48 */
[----:B------:R-:W-:-:S03]  /*8ad0*/  IMAD.WIDE.U32 R60, R17, c[0x0][0x218], R2 ;  /* 0x00008600113c7a25 */ /* 0x000fc600078e0002 */
[----:B------:R2:W-:Y:S01]  /*8ae0*/  STL.64 [R1+0x38], R30 ;  /* 0x0000381e01007387 */ /* 0x0005e20000100a00 */
[----:B------:R-:W-:-:S03]  /*8af0*/  IMAD.SHL.U32 R8, R13, 0x40, RZ ;  /* 0x000000400d087824 */ /* 0x000fc600078e00ff */
[----:B------:R2:W-:Y:S04]  /*8b00*/  STL.64 [R1+0x28], R158 ;  /* 0x0000289e01007387 */ /* 0x0005e80000100a00 */
[----:B------:R2:W-:Y:S01]  /*8b10*/  STL [R1+0x48], R156 ;  /* 0x0000489c01007387 */ /* 0x0005e20000100800 */
[----:B-1----:R-:W-:Y:S01]  /*8b20*/  IMAD R0, R16, c[0x0][0x218], RZ ;  /* 0x0000860010007a24 */ /* 0x002fe200078e02ff */
[----:B------:R-:W-:Y:S01]  /*8b30*/  R2P PR, R13, 0x6 ;  /* 0x000000060d007804 */ /* 0x000fe20000000000 */
[----:B------:R-:W-:Y:S01]  /*8b40*/  IMAD.SHL.U32 R9, R57, 0x8, RZ ;  /* 0x0000000839097824 */ /* 0x000fe200078e00ff */
[----:B------:R-:W0:Y:S01]  /*8b50*/  LDGDEPBAR ;  /* 0x00000000000079af */ /* 0x000e220000000000 */
[----:B------:R-:W-:-:S04]  /*8b60*/  IMAD R0, R17, c[0x0][0x21c], R0 ;  /* 0x0000870011007a24 */ /* 0x000fc800078e0200 */
[----:B------:R-:W-:Y:S01]  /*8b70*/  IMAD.IADD R59, R61, 0x1, R0 ;  /* 0x000000013d3b7824 */ /* 0x000fe200078e0200 */
[----:B------:R2:W-:Y:S04]  /*8b80*/  STL.64 [R1+0x30], R60 ;  /* 0x0000303c01007387 */ /* 0x0005e80000100a00 */
[----:B------:R2:W-:Y:S01]  /*8b90*/  STL [R1+0x44], R59 ;  /* 0x0000443b01007387 */ /* 0x0005e20000100800 */
[----:B------:R-:W-:Y:S02]  /*8ba0*/  LOP3.LUT R8, R8, 0x1c0, RZ, 0xc0, !PT ;  /* 0x000001c008087812 */ /* 0x000fe400078ec0ff */
[----:B------:R-:W-:Y:S02]  /*8bb0*/  ISETP.LT.AND P0, PT, RZ, c[0x0][0x27c], PT ;  /* 0x00009f00ff007a0c */ /* 0x000fe40003f01270 */
[----:B------:R-:W-:-:S02]  /*8bc0*/  LOP3.LUT R4, R8, 0x8, R9, 0xf8, !PT ;  /* 0x0000000808047812 */ /* 0x000fc400078ef809 */
[----:B------:R-:W-:Y:S01]  /*8bd0*/  SHF.R.U32.HI R8, RZ, 0x3, R8 ;  /* 0x00000003ff087819 */ /* 0x000fe20000011608 */
[----:B------:R-:W-:Y:S02]  /*8be0*/  IMAD.MOV.U32 R5, RZ, RZ, 0x10 ;  /* 0x00000010ff057424 */ /* 0x000fe400078e00ff */
[----:B------:R-:W-:Y:S01]  /*8bf0*/  IMAD.MOV.U32 R2, RZ, RZ, 0x20 ;  /* 0x00000020ff027424 */ /* 0x000fe200078e00ff */
[----:B------:R-:W-:Y:S01]  /*8c00*/  LOP3.LUT R8, R4, R8, RZ, 0x3c, !PT ;  /* 0x0000000804087212 */ /* 0x000fe200078e3cff */
[----:B------:R-:W-:Y:S01]  /*8c10*/  IMAD.SHL.U32 R4, R15, 0x40, RZ ;  /* 0x000000400f047824 */ /* 0x000fe200078e00ff */
[----:B------:R-:W-:Y:S02]  /*8c20*/  SEL R5, R5, 0xfffffff0, !P1 ;  /* 0xfffffff005057807 */ /* 0x000fe40004800000 */
[----:B------:R-:W-:Y:S02]  /*8c30*/  SEL R2, R2, 0xffffffe0, !P2 ;  /* 0xffffffe002027807 */ /* 0x000fe40005000000 */
[----:B------:R-:W-:Y:S01]  /*8c40*/  LOP3.LUT R4, R8, 0xfffffe00, R4, 0xf8, !PT ;  /* 0xfffffe0008047812 */ /* 0x000fe200078ef804 */
[----:B------:R-:W-:Y:S05]  /*8c50*/  @P0 BRA `(.L_x_104) ;  /* 0x0000002000000947 */ /* 0x000fea0003800000 */
[----:B------:R-:W-:-:S04]  /*8c60*/  DEPBAR.LE SB0, 0x1 ;  /* 0x000080400000791a */ /* 0x000fc80000000000 */
[----:B------:R-:W-:Y:S05]  /*8c70*/  BRA `(.L_x_105) ;  /* 0x000035f000007947 */ /* 0x000fea0003800000 */
.L_x_104:
[----:B-----5:R-:W-:Y:S01]  /*8c80*/  SHF.R.S32.HI R0, RZ, 0x1f, R166 ;  /* 0x0000001fff007819 */ /* 0x020fe200000114a6 */
[----:B------:R-:W-:Y:S01]  /*8c90*/  ULDC.U8 UR4, c[0x0][0x298] ;  /* 0x0000a60000047ab9 */ /* 0x000fe20000000000 */
[----:B------:R-:W-:Y:S01]  /*8ca0*/  IMAD.WIDE.U32 R8, R166, c[0x0][0x280], RZ ;  /* 0x0000a000a6087a25 */ /* 0x000fe200078e00ff */
[----:B------:R-:W-:Y:S01]  /*8cb0*/  ISETP.NE.AND P2, PT, RZ, UR4, PT ;  /* 0x00000004ff007c0c */ /* 0x000fe2000bf45270 */
[----:B------:R-:W-:Y:S01]  /*8cc0*/  BSSY B2, `(.L_x_105) ;  /* 0x000035a000027945 */ /* 0x000fe20003800000 */
[----:B------:R-:W-:Y:S01]  /*8cd0*/  SHF.L.U32 R36, R55, 0x1, RZ ;  /* 0x0000000137247819 */ /* 0x000fe200000006ff */
[----:B------:R-:W-:Y:S01]  /*8ce0*/  IMAD R3, R0, c[0x0][0x280], RZ ;  /* 0x0000a00000037a24 */ /* 0x000fe200078e02ff */
[----:B------:R-:W-:Y:S01]  /*8cf0*/  LEA R18, P1, R8, c[0x0][0x270], 0x1 ;  /* 0x00009c0008127a11 */ /* 0x000fe200078208ff */
[----:B------:R-:W-:Y:S02]  /*8d00*/  IMAD R0, R0, c[0x0][0x290], RZ ;  /* 0x0000a40000007a24 */ /* 0x000fe400078e02ff */
[----:B------:R-:W-:-:S04]  /*8d10*/  IMAD.WIDE.U32 R6, R166, c[0x0][0x290], RZ ;  /* 0x0000a400a6067a25 */ /* 0x000fc800078e00ff */
[----:B------:R-:W-:Y:S01]  /*8d20*/  IMAD R3, R166, c[0x0][0x284], R3 ;  /* 0x0000a100a6037a24 */ /* 0x000fe200078e0203 */
[----:B------:R-:W-:Y:S01]  /*8d30*/  LEA R16, P0, R6, c[0x0][0x288], 0x1 ;  /* 0x0000a20006107a11 */ /* 0x000fe200078008ff */
[----:B------:R-:W-:-:S03]  /*8d40*/  IMAD R0, R166, c[0x0][0x294], R0 ;  /* 0x0000a500a6007a24 */ /* 0x000fc600078e0200 */
[----:B------:R-:W-:Y:S02]  /*8d50*/  IADD3 R3, R3, R9, RZ ;  /* 0x0000000903037210 */ /* 0x000fe40007ffe0ff */
[----:B------:R-:W-:Y:S02]  /*8d60*/  IADD3 R0, R0, R7, RZ ;  /* 0x0000000700007210 */ /* 0x000fe40007ffe0ff */
[----:B------:R-:W-:Y:S02]  /*8d70*/  LEA.HI.X R19, R8, c[0x0][0x274], R3, 0x1, P1 ;  /* 0x00009d0008137a11 */ /* 0x000fe400008f0c03 */
[----:B------:R-:W-:Y:S01]  /*8d80*/  LEA.HI.X R17, R6, c[0x0][0x28c], R0, 0x1, P0 ;  /* 0x0000a30006117a11 */ /* 0x000fe200000f0c00 */
[----:B------:R-:W-:Y:S05]  /*8d90*/  @!P2 BRA `(.L_x_106) ;  /* 0x000019200000a947 */ /* 0x000fea0003800000 */
[----:B------:R-:W-:Y:S01]  /*8da0*/  BSSY B0, `(.L_x_107) ;  /* 0x0000017000007945 */ /* 0x000fe20003800000 */
[----:B------:R-:W-:Y:S01]  /*8db0*/  SHF.L.U32 R26, R64, 0x2, RZ ;  /* 0x00000002401a7819 */ /* 0x000fe200000006ff */
[----:B------:R-:W-:Y:S01]  /*8dc0*/  CS2R R8, SRZ ;  /* 0x0000000000087805 */ /* 0x000fe2000001ff00 */
[----:B------:R-:W-:Y:S01]  /*8dd0*/  CS2R R12, SRZ ;  /* 0x00000000000c7805 */ /* 0x000fe2000001ff00 */
[----:B------:R-:W-:Y:S01]  /*8de0*/  CS2R R6, SRZ ;  /* 0x0000000000067805 */ /* 0x000fe2000001ff00 */
[----:B------:R-:W-:Y:S01]  /*8df0*/  CS2R R10, SRZ ;  /* 0x00000000000a7805 */ /* 0x000fe2000001ff00 */
[----:B------:R-:W-:Y:S05]  /*8e00*/  @P5 BRA `(.L_x_108) ;  /* 0x0000010000005947 */ /* 0x000fea0003800000 */
[C---:B------:R-:W-:Y:S01]  /*8e10*/  IADD3 R3, R26.reuse, 0x20, RZ ;  /* 0x000000201a037810 */ /* 0x040fe20007ffe0ff */
[----:B------:R-:W-:Y:S01]  /*8e20*/  CS2R R8, SRZ ;  /* 0x0000000000087805 */ /* 0x000fe2000001ff00 */
[----:B------:R-:W-:Y:S01]  /*8e30*/  ISETP.GE.AND P1, PT, R26, c[0x0][0x27c], PT ;  /* 0x00009f001a007a0c */ /* 0x000fe20003f26270 */
[----:B------:R-:W-:Y:S01]  /*8e40*/  CS2R R6, SRZ ;  /* 0x0000000000067805 */ /* 0x000fe2000001ff00 */
[----:B------:R-:W-:-:S11]  /*8e50*/  ISETP.GE.AND P0, PT, R3, c[0x0][0x27c], PT ;  /* 0x00009f0003007a0c */ /* 0x000fd60003f06270 */
[----:B------:R-:W-:Y:S02]  /*8e60*/  @!P1 IMAD.WIDE R20, R26, 0x2, R18 ;  /* 0x000000021a149825 */ /* 0x000fe400078e0212 */
[----:B------:R-:W-:-:S03]  /*8e70*/  @!P0 SHF.R.S32.HI R0, RZ, 0x1f, R3 ;  /* 0x0000001fff008819 */ /* 0x000fc60000011403 */
[----:B------:R1:W5:Y:S01]  /*8e80*/  @!P1 LD.E.64 R12, [R20.64] ;  /* 0x00000008140c9980 */ /* 0x000362000c101b00 */
[----:B------:R-:W-:-:S04]  /*8e90*/  @!P0 LEA.HI R0, R0, R3, RZ, 0x2 ;  /* 0x0000000300008211 */ /* 0x000fc800078f10ff */
[----:B------:R-:W-:-:S05]  /*8ea0*/  @!P0 LOP3.LUT R0, R0, 0xfffffffc, RZ, 0xc0, !PT ;  /* 0xfffffffc00008812 */ /* 0x000fca00078ec0ff */
[----:B------:R-:W-:-:S04]  /*8eb0*/  @!P0 IMAD.WIDE R14, R0, 0x2, R16 ;  /* 0x00000002000e8825 */ /* 0x000fc800078e0210 */
[----:B------:R-:W-:Y:S01]  /*8ec0*/  @!P0 IMAD.WIDE R18, R0, 0x2, R18 ;  /* 0x0000000200128825 */ /* 0x000fe200078e0212 */
[----:B------:R1:W5:Y:S03]  /*8ed0*/  @!P0 LD.E.64 R6, [R14.64] ;  /* 0x000000080e068980 */ /* 0x000366000c101b00 */
[----:B------:R-:W-:Y:S01]  /*8ee0*/  @!P1 IMAD.WIDE R16, R26, 0x2, R16 ;  /* 0x000000021a109825 */ /* 0x000fe200078e0210 */
[----:B------:R1:W5:Y:S04]  /*8ef0*/  @!P0 LD.E.64 R8, [R18.64] ;  /* 0x0000000812088980 */ /* 0x000368000c101b00 */
[----:B------:R1:W5:Y:S02]  /*8f00*/  @!P1 LD.E.64 R10, [R16.64] ;  /* 0x00000008100a9980 */ /* 0x000364000c101b00 */
.L_x_108:
[----:B------:R-:W-:Y:S05]  /*8f10*/  BSYNC B0 ;  /* 0x0000000000007941 */ /* 0x000fea0003800000 */
.L_x_107:
[--C-:B-1---5:R-:W-:Y:S01]  /*8f20*/  IMAD.MOV.U32 R21, RZ, RZ, R13.reuse ;  /* 0x000000ffff157224 */ /* 0x122fe200078e000d */
[----:B------:R-:W-:Y:S01]  /*8f30*/  SHF.R.U32.HI R17, RZ, 0x10, R13 ;  /* 0x00000010ff117819 */ /* 0x000fe2000001160d */
[----:B------:R-:W-:Y:S01]  /*8f40*/  IMAD R3, R212, -0x80, R25 ;  /* 0xffffff80d4037824 */ /* 0x000fe200078e0219 */
[----:B------:R-:W-:Y:S01]  /*8f50*/  SHF.R.U64 R20, R12, 0x10, R13 ;  /* 0x000000100c147819 */ /* 0x000fe2000000120d */
[----:B------:R-:W-:Y:S01]  /*8f60*/  IMAD.MOV.U32 R22, RZ, RZ, R12 ;  /* 0x000000ffff167224 */ /* 0x000fe200078e000c */
[----:B------:R-:W-:Y:S01]  /*8f70*/  PRMT R24, R17, 0x5410, R21 ;  /* 0x0000541011187816 */ /* 0x000fe20000000015 */
[--C-:B------:R-:W-:Y:S01]  /*8f80*/  IMAD.MOV.U32 R18, RZ, RZ, R9.reuse ;  /* 0x000000ffff127224 */ /* 0x100fe200078e0009 */
[----:B------:R-:W-:Y:S01]  /*8f90*/  IMNMX R21, R3, 0x80, PT ;  /* 0x0000008003157817 */ /* 0x000fe20003800200 */
[----:B------:R-:W-:Y:S01]  /*8fa0*/  IMAD.MOV.U32 R15, RZ, RZ, R10 ;  /* 0x000000ffff0f7224 */ /* 0x000fe200078e000a */
[----:B------:R-:W-:Y:S01]  /*8fb0*/  SHF.R.U64 R16, R8, 0x10, R9 ;  /* 0x0000001008107819 */ /* 0x000fe20000001209 */
[----:B------:R-:W-:Y:S01]  /*8fc0*/  IMAD.MOV.U32 R19, RZ, RZ, R8 ;  /* 0x000000ffff137224 */ /* 0x000fe200078e0008 */
[----:B------:R-:W-:Y:S01]  /*8fd0*/  ISETP.GE.AND P0, PT, R45, R21, PT ;  /* 0x000000152d00720c */ /* 0x000fe20003f06270 */
[----:B------:R-:W-:Y:S01]  /*8fe0*/  IMAD.MOV.U32 R14, RZ, RZ, R11 ;  /* 0x000000ffff0e7224 */ /* 0x000fe200078e000b */
[----:B------:R-:W-:Y:S01]  /*8ff0*/  SHF.R.U32.HI R13, RZ, 0x10, R9 ;  /* 0x00000010ff0d7819 */ /* 0x000fe20000011609 */
[----:B------:R-:W-:Y:S01]  /*9000*/  IMAD.MOV.U32 R9, RZ, RZ, R7 ;  /* 0x000000ffff097224 */ /* 0x000fe200078e0007 */
[--C-:B------:R-:W-:Y:S01]  /*9010*/  SHF.R.U64 R12, R10, 0x10, R11.reuse ;  /* 0x000000100a0c7819 */ /* 0x100fe2000000120b */
[----:B------:R-:W-:Y:S01]  /*9020*/  IMAD.MOV.U32 R10, RZ, RZ, R6 ;  /* 0x000000ffff0a7224 */ /* 0x000fe200078e0006 */
[----:B------:R-:W-:Y:S01]  /*9030*/  SHF.R.U32.HI R8, RZ, 0x10, R11 ;  /* 0x00000010ff087819 */ /* 0x000fe2000001160b */
[----:B------:R-:W-:-:S04]  /*9040*/  DEPBAR.LE SB0, 0x1 ;  /* 0x000080400000791a */ /* 0x000fc80000000000 */
[--C-:B------:R-:W-:Y:S01]  /*9050*/  SHF.R.U64 R6, R6, 0x10, R7.reuse ;  /* 0x0000001006067819 */ /* 0x100fe20000001207 */
[----:B------:R-:W-:Y:S01]  /*9060*/  BSSY B1, `(.L_x_109) ;  /* 0x000005e000017945 */ /* 0x000fe20003800000 */
[----:B------:R-:W-:Y:S02]  /*9070*/  SHF.R.U32.HI R0, RZ, 0x10, R7 ;  /* 0x00000010ff007819 */ /* 0x000fe40000011607 */
[----:B------:R-:W-:Y:S02]  /*9080*/  PRMT R23, R20, 0x5410, R22 ;  /* 0x0000541014177816 */ /* 0x000fe40000000016 */
[----:B------:R-:W-:Y:S02]  /*9090*/  PRMT R28, R16, 0x5410, R19 ;  /* 0x00005410101c7816 */ /* 0x000fe40000000013 */
[----:B------:R-:W-:Y:S02]  /*90a0*/  PRMT R29, R13, 0x5410, R18 ;  /* 0x000054100d1d7816 */ /* 0x000fe40000000012 */
[----:B------:R-:W-:-:S02]  /*90b0*/  PRMT R20, R15, 0x5410, R12 ;  /* 0x000054100f147816 */ /* 0x000fc4000000000c */
[----:B------:R-:W-:Y:S02]  /*90c0*/  PRMT R22, R8, 0x5410, R14 ;  /* 0x0000541008167816 */ /* 0x000fe4000000000e */
[----:B------:R-:W-:Y:S02]  /*90d0*/  PRMT R25, R10, 0x5410, R6 ;  /* 0x000054100a197816 */ /* 0x000fe40000000006 */
[----:B------:R-:W-:Y:S01]  /*90e0*/  PRMT R27, R0, 0x5410, R9 ;  /* 0x00005410001b7816 */ /* 0x000fe20000000009 */
[----:B------:R-:W-:Y:S06]  /*90f0*/  BAR.SYNC.DEFER_BLOCKING 0x0 ;  /* 0x0000000000007b1d */ /* 0x000fec0000010000 */
[----:B------:R-:W-:Y:S05]  /*9100*/  @P0 BRA `(.L_x_110) ;  /* 0x0000053000000947 */ /* 0x000fea0003800000 */
[----:B------:R-:W-:Y:S01]  /*9110*/  ISETP.GE.AND P0, PT, R26, c[0x0][0x27c], PT ;  /* 0x00009f001a007a0c */ /* 0x000fe20003f06270 */
[----:B------:R-:W-:-:S12]  /*9120*/  BSSY B0, `(.L_x_111) ;  /* 0x0000028000007945 */ /* 0x000fd80003800000 */
[----:B------:R-:W-:Y:S05]  /*9130*/  @P0 BRA `(.L_x_112) ;  /* 0x0000026000000947 */ /* 0x000fea0003800000 */
[----:B------:R-:W1:Y:S01]  /*9140*/  LDS.128 R8, [R36+0x100] ;  /* 0x0001000024087984 */ /* 0x000e620000000c00 */
[--C-:B------:R-:W-:Y:S02]  /*9150*/  HADD2.F32 R12, -RZ, R20.reuse.H0_H0 ;  /* 0x20000014ff0c7230 */ /* 0x100fe40000004100 */
[----:B------:R-:W-:Y:S02]  /*9160*/  HADD2.F32 R0, -RZ, R20.H1_H1 ;  /* 0x30000014ff007230 */ /* 0x000fe40000004100 */
[--C-:B------:R-:W-:Y:S02]  /*9170*/  HADD2.F32 R6, -RZ, R23.reuse.H1_H1 ;  /* 0x30000017ff067230 */ /* 0x100fe40000004100 */
[----:B------:R-:W-:Y:S02]  /*9180*/  HADD2.F32 R3, -RZ, R23.H0_H0 ;  /* 0x20000017ff037230 */ /* 0x000fe40000004100 */
[--C-:B-1----:R-:W-:Y:S02]  /*9190*/  HADD2.F32 R13, -RZ, R8.reuse.H0_H0 ;  /* 0x20000008ff0d7230 */ /* 0x102fe40000004100 */
[----:B------:R-:W-:-:S02]  /*91a0*/  HADD2.F32 R8, -RZ, R8.H1_H1 ;  /* 0x30000008ff087230 */ /* 0x000fc40000004100 */
[--C-:B------:R-:W-:Y:S02]  /*91b0*/  HADD2.F32 R7, -RZ, R9.reuse.H0_H0 ;  /* 0x20000009ff077230 */ /* 0x100fe40000004100 */
[----:B------:R-:W-:Y:S02]  /*91c0*/  HADD2.F32 R9, -RZ, R9.H1_H1 ;  /* 0x30000009ff097230 */ /* 0x000fe40000004100 */
[--C-:B------:R-:W-:Y:S02]  /*91d0*/  HADD2.F32 R17, -RZ, R11.reuse.H0_H0 ;  /* 0x2000000bff117230 */ /* 0x100fe40000004100 */
[----:B------:R-:W-:Y:S01]  /*91e0*/  HADD2.F32 R16, -RZ, R11.H1_H1 ;  /* 0x3000000bff107230 */ /* 0x000fe20000004100 */
[-C--:B------:R-:W-:Y:S01]  /*91f0*/  FMUL.FTZ R11, R8, R12.reuse ;  /* 0x0000000c080b7220 */ /* 0x080fe20000410000 */
[--C-:B------:R-:W-:Y:S01]  /*9200*/  HADD2.F32 R15, -RZ, R10.reuse.H0_H0 ;  /* 0x2000000aff0f7230 */ /* 0x100fe20000004100 */
[----:B------:R-:W-:Y:S01]  /*9210*/  FMUL.FTZ R12, R13, R12 ;  /* 0x0000000c0d0c7220 */ /* 0x000fe20000410000 */
[----:B------:R-:W-:Y:S01]  /*9220*/  HADD2.F32 R14, -RZ, R10.H1_H1 ;  /* 0x3000000aff0e7230 */ /* 0x000fe20000004100 */
[----:B------:R-:W-:-:S02]  /*9230*/  FMUL.FTZ R10, R9, R0 ;  /* 0x00000000090a7220 */ /* 0x000fc40000410000 */
[----:B------:R-:W-:Y:S02]  /*9240*/  FMUL.FTZ R0, R7, R0 ;  /* 0x0000000007007220 */ /* 0x000fe40000410000 */
[-C--:B------:R-:W-:Y:S02]  /*9250*/  FFMA.FTZ R19, R13, R6.reuse, -R11 ;  /* 0x000000060d137223 */ /* 0x080fe4000001080b */
[----:B------:R-:W-:Y:S01]  /*9260*/  FFMA.FTZ R18, R8, R6, R12 ;  /* 0x0000000608127223 */ /* 0x000fe2000001000c */
[----:B------:R-:W-:Y:S01]  /*9270*/  HADD2.F32 R6, -RZ, R24.H1_H1 ;  /* 0x30000018ff067230 */ /* 0x000fe20000004100 */
[-C--:B------:R-:W-:Y:S01]  /*9280*/  FFMA.FTZ R13, R7, R3.reuse, -R10 ;  /* 0x00000003070d7223 */ /* 0x080fe2000001080a */
[--C-:B------:R-:W-:Y:S01]  /*9290*/  HADD2.F32 R7, -RZ, R22.reuse.H1_H1 ;  /* 0x30000016ff077230 */ /* 0x100fe20000004100 */
[----:B------:R-:W-:Y:S01]  /*92a0*/  FFMA.FTZ R12, R9, R3, R0 ;  /* 0x00000003090c7223 */ /* 0x000fe20000010000 */
[----:B------:R-:W-:Y:S02]  /*92b0*/  HADD2.F32 R0, -RZ, R22.H0_H0 ;  /* 0x20000016ff007230 */ /* 0x000fe40000004100 */
[----:B------:R-:W-:Y:S01]  /*92c0*/  HADD2.F32 R3, -RZ, R24.H0_H0 ;  /* 0x20000018ff037230 */ /* 0x000fe20000004100 */
[----:B------:R-:W-:-:S02]  /*92d0*/  FMUL.FTZ R9, R14, R7 ;  /* 0x000000070e097220 */ /* 0x000fc40000410000 */
[----:B------:R-:W-:Y:S02]  /*92e0*/  FMUL.FTZ R8, R15, R7 ;  /* 0x000000070f087220 */ /* 0x000fe40000410000 */
[-C--:B------:R-:W-:Y:S02]  /*92f0*/  FMUL.FTZ R7, R16, R0.reuse ;  /* 0x0000000010077220 */ /* 0x080fe40000410000 */
[----:B------:R-:W-:Y:S02]  /*9300*/  FMUL.FTZ R0, R17, R0 ;  /* 0x0000000011007220 */ /* 0x000fe40000410000 */
[-C--:B------:R-:W-:Y:S01]  /*9310*/  FFMA.FTZ R11, R15, R6.reuse, -R9 ;  /* 0x000000060f0b7223 */ /* 0x080fe20000010809 */
[----:B------:R-:W-:Y:S01]  /*9320*/  F2FP.PACK_AB R9, R12, R13 ;  /* 0x0000000d0c09723e */ /* 0x000fe200000000ff */
[----:B------:R-:W-:Y:S01]  /*9330*/  FFMA.FTZ R10, R14, R6, R8 ;  /* 0x000000060e0a7223 */ /* 0x000fe20000010008 */
[----:B------:R-:W-:Y:S01]  /*9340*/  F2FP.PACK_AB R8, R18, R19 ;  /* 0x000000131208723e */ /* 0x000fe200000000ff */
[----:B------:R-:W-:-:S02]  /*9350*/  FFMA.FTZ R7, R17, R3, -R7 ;  /* 0x0000000311077223 */ /* 0x000fc40000010807 */
[----:B------:R-:W-:Y:S01]  /*9360*/  FFMA.FTZ R0, R16, R3, R0 ;  /* 0x0000000310007223 */ /* 0x000fe20000010000 */
[----:B------:R-:W-:-:S04]  /*9370*/  F2FP.PACK_AB R10, R10, R11 ;  /* 0x0000000b0a0a723e */ /* 0x000fc800000000ff */
[----:B------:R-:W-:-:S05]  /*9380*/  F2FP.PACK_AB R11, R0, R7 ;  /* 0x00000007000b723e */ /* 0x000fca00000000ff */
[----:B------:R1:W-:Y:S02]  /*9390*/  STS.128 [R36+0x100], R8 ;  /* 0x0001000824007388 */ /* 0x0003e40000000c00 */
.L_x_112:
[----:B------:R-:W-:Y:S05]  /*93a0*/  BSYNC B0 ;  /* 0x0000000000007941 */ /* 0x000fea0003800000 */
.L_x_111:
[----:B------:R-:W-:-:S04]  /*93b0*/  IADD3 R0, R26, 0x20, RZ ;  /* 0x000000201a007810 */ /* 0x000fc80007ffe0ff */
[----:B------:R-:W-:-:S13]  /*93c0*/  ISETP.GE.AND P0, PT, R0, c[0x0][0x27c], PT ;  /* 0x00009f0000007a0c */ /* 0x000fda0003f06270 */
[----:B------:R-:W-:Y:S05]  /*93d0*/  @P0 BRA `(.L_x_110) ;  /* 0x0000026000000947 */ /* 0x000fea0003800000 */
[----:B-1----:R-:W1:Y:S01]  /*93e0*/  LDS.128 R8, [R36+0x4100] ;  /* 0x0041000024087984 */ /* 0x002e620000000c00 */
        /* <DEDUP_REMOVED lines=37> */
.L_x_110:
[----:B------:R-:W-:Y:S05]  /*9640*/  BSYNC B1 ;  /* 0x0000000000017941 */ /* 0x000fea0003800000 */
.L_x_109:
[----:B------:R-:W-:Y:S01]  /*9650*/  IADD3 R0, R45, 0x20, RZ ;  /* 0x000000202d007810 */ /* 0x000fe20007ffe0ff */
[----:B------:R-:W-:Y:S03]  /*9660*/  BSSY B1, `(.L_x_113) ;  /* 0x0000056000017945 */ /* 0x000fe60003800000 */
[----:B------:R-:W-:-:S13]  /*9670*/  ISETP.GE.AND P0, PT, R0, R21, PT ;  /* 0x000000150000720c */ /* 0x000fda0003f06270 */
[----:B------:R-:W-:Y:S05]  /*9680*/  @P0 BRA `(.L_x_114) ;  /* 0x0000053000000947 */ /* 0x000fea0003800000 */
[----:B------:R-:W-:Y:S01]  /*9690*/  ISETP.GE.AND P0, PT, R26, c[0x0][0x27c], PT ;  /* 0x00009f001a007a0c */ /* 0x000fe20003f06270 */
[----:B------:R-:W-:-:S12]  /*96a0*/  BSSY B0, `(.L_x_115) ;  /* 0x0000028000007945 */ /* 0x000fd80003800000 */
        /* <DEDUP_REMOVED lines=12> */
[C---:B------:R-:W-:Y:S01]  /*9770*/  FMUL.FTZ R11, R12.reuse, R8 ;  /* 0x000000080c0b7220 */ /* 0x040fe20000410000 */
[--C-:B------:R-:W-:Y:S01]  /*9780*/  HADD2.F32 R15, -RZ, R10.reuse.H0_H0 ;  /* 0x2000000aff0f7230 */ /* 0x100fe20000004100 */
[----:B------:R-:W-:Y:S01]  /*9790*/  FMUL.FTZ R12, R12, R13 ;  /* 0x0000000d0c0c7220 */ /* 0x000fe20000410000 */
[----:B------:R-:W-:Y:S01]  /*97a0*/  HADD2.F32 R14, -RZ, R10.H1_H1 ;  /* 0x3000000aff0e7230 */ /* 0x000fe20000004100 */
[----:B------:R-:W-:-:S02]  /*97b0*/  FMUL.FTZ R10, R0, R9 ;  /* 0x00000009000a7220 */ /* 0x000fc40000410000 */
[----:B------:R-:W-:Y:S02]  /*97c0*/  FMUL.FTZ R0, R0, R7 ;  /* 0x0000000700007220 */ /* 0x000fe40000410000 */
[C---:B------:R-:W-:Y:S02]  /*97d0*/  FFMA.FTZ R19, R6.reuse, R13, -R11 ;  /* 0x0000000d06137223 */ /* 0x040fe4000001080b */
[----:B------:R-:W-:Y:S01]  /*97e0*/  FFMA.FTZ R18, R6, R8, R12 ;  /* 0x0000000806127223 */ /* 0x000fe2000001000c */
[----:B------:R-:W-:Y:S01]  /*97f0*/  HADD2.F32 R6, -RZ, R24.H1_H1 ;  /* 0x30000018ff067230 */ /* 0x000fe20000004100 */
[C---:B------:R-:W-:Y:S01]  /*9800*/  FFMA.FTZ R13, R3.reuse, R7, -R10 ;  /* 0x00000007030d7223 */ /* 0x040fe2000001080a */
[--C-:B------:R-:W-:Y:S01]  /*9810*/  HADD2.F32 R7, -RZ, R22.reuse.H1_H1 ;  /* 0x30000016ff077230 */ /* 0x100fe20000004100 */
[----:B------:R-:W-:Y:S01]  /*9820*/  FFMA.FTZ R12, R3, R9, R0 ;  /* 0x00000009030c7223 */ /* 0x000fe20000010000 */
[----:B------:R-:W-:Y:S02]  /*9830*/  HADD2.F32 R0, -RZ, R22.H0_H0 ;  /* 0x20000016ff007230 */ /* 0x000fe40000004100 */
[----:B------:R-:W-:Y:S01]  /*9840*/  HADD2.F32 R3, -RZ, R24.H0_H0 ;  /* 0x20000018ff037230 */ /* 0x000fe20000004100 */
[----:B------:R-:W-:-:S02]  /*9850*/  FMUL.FTZ R9, R7, R14 ;  /* 0x0000000e07097220 */ /* 0x000fc40000410000 */
[----:B------:R-:W-:Y:S02]  /*9860*/  FMUL.FTZ R8, R7, R15 ;  /* 0x0000000f07087220 */ /* 0x000fe40000410000 */
[C---:B------:R-:W-:Y:S02]  /*9870*/  FMUL.FTZ R7, R0.reuse, R16 ;  /* 0x0000001000077220 */ /* 0x040fe40000410000 */
[----:B------:R-:W-:Y:S02]  /*9880*/  FMUL.FTZ R0, R0, R17 ;  /* 0x0000001100007220 */ /* 0x000fe40000410000 */
[----:B------:R-:W-:Y:S01]  /*9890*/  FFMA.FTZ R11, R6, R15, -R9 ;  /* 0x0000000f060b7223 */ /* 0x000fe20000010809 */
        /* <DEDUP_REMOVED lines=8> */
.L_x_116:
[----:B------:R-:W-:Y:S05]  /*9920*/  BSYNC B0 ;  /* 0x0000000000007941 */ /* 0x000fea0003800000 */
.L_x_115:
        /* <DEDUP_REMOVED lines=41> */
.L_x_114:
[----:B------:R-:W-:Y:S05]  /*9bc0*/  BSYNC B1 ;  /* 0x0000000000017941 */ /* 0x000fea0003800000 */
.L_x_113:
        /* <DEDUP_REMOVED lines=45> */
.L_x_120:
[----:B------:R-:W-:Y:S05]  /*9ea0*/  BSYNC B0 ;  /* 0x0000000000007941 */ /* 0x000fea0003800000 */
.L_x_119:
        /* <DEDUP_REMOVED lines=41> */
.L_x_118:
[----:B------:R-:W-:Y:S05]  /*a140*/  BSYNC B1 ;  /* 0x0000000000017941 */ /* 0x000fea0003800000 */
.L_x_117:
[----:B------:R-:W-:-:S04]  /*a150*/  IADD3 R0, R45, 0x60, RZ ;  /* 0x000000602d007810 */ /* 0x000fc80007ffe0ff */
        /* <DEDUP_REMOVED lines=43> */
.L_x_123:
[----:B------:R-:W-:Y:S05]  /*a410*/  BSYNC B0 ;  /* 0x0000000000007941 */ /* 0x000fea0003800000 */
.L_x_122:
        /* <DEDUP_REMOVED lines=40> */
[----:B------:R1:W-:Y:S01]  /*a6a0*/  STS.128 [R36+0x7100], R8 ;  /* 0x0071000824007388 */ /* 0x0003e20000000c00 */
[----:B------:R-:W-:Y:S05]  /*a6b0*/  BRA `(.L_x_121) ;  /* 0x00001ba000007947 */ /* 0x000fea0003800000 */
.L_x_106:
[----:B------:R-:W-:Y:S01]  /*a6c0*/  BSSY B0, `(.L_x_124) ;  /* 0x0000011000007945 */ /* 0x000fe20003800000 */
[----:B------:R-:W-:Y:S01]  /*a6d0*/  CS2R R10, SRZ ;  /* 0x00000000000a7805 */ /* 0x000fe2000001ff00 */
[----:B------:R-:W-:Y:S01]  /*a6e0*/  CS2R R8, SRZ ;  /* 0x0000000000087805 */ /* 0x000fe2000001ff00 */
[----:B------:R-:W-:Y:S01]  /*a6f0*/  CS2R R14, SRZ ;  /* 0x00000000000e7805 */ /* 0x000fe2000001ff00 */
[----:B------:R-:W-:Y:S01]  /*a700*/  CS2R R12, SRZ ;  /* 0x00000000000c7805 */ /* 0x000fe2000001ff00 */
[----:B------:R-:W-:Y:S05]  /*a710*/  @P5 BRA `(.L_x_125) ;  /* 0x000000b000005947 */ /* 0x000fea0003800000 */
[C---:B------:R-:W-:Y:S01]  /*a720*/  ISETP.GE.AND P0, PT, R22.reuse, c[0x0][0x27c], PT ;  /* 0x00009f0016007a0c */ /* 0x040fe20003f06270 */
[C---:B------:R-:W-:Y:S01]  /*a730*/  IMAD.SHL.U32 R6, R22.reuse, 0x2, RZ ;  /* 0x0000000216067824 */ /* 0x040fe200078e00ff */
[----:B------:R-:W-:Y:S01]  /*a740*/  SHF.L.U64.HI R0, R22, 0x1, R23 ;  /* 0x0000000116007819 */ /* 0x000fe20000010217 */
[----:B------:R-:W-:-:S03]  /*a750*/  CS2R R10, SRZ ;  /* 0x00000000000a7805 */ /* 0x000fc6000001ff00 */
[C---:B------:R-:W-:Y:S02]  /*a760*/  IADD3 R18, P2, R6.reuse, R18, RZ ;  /* 0x0000001206127210 */ /* 0x040fe40007f5e0ff */
[----:B------:R-:W-:-:S03]  /*a770*/  IADD3 R6, P1, R6, R16, RZ ;  /* 0x0000001006067210 */ /* 0x000fc60007f3e0ff */
[C---:B------:R-:W-:Y:S02]  /*a780*/  IMAD.X R19, R0.reuse, 0x1, R19, P2 ;  /* 0x0000000100137824 */ /* 0x040fe400010e0613 */
[----:B------:R-:W-:Y:S01]  /*a790*/  IMAD.X R7, R0, 0x1, R17, P1 ;  /* 0x0000000100077824 */ /* 0x000fe200008e0611 */
[----:B------:R-:W-:Y:S05]  /*a7a0*/  @P0 BRA `(.L_x_125) ;  /* 0x0000002000000947 */ /* 0x000fea0003800000 */
[----:B------:R1:W5:Y:S04]  /*a7b0*/  LD.E.128 R12, [R18.64] ;  /* 0x00000008120c7980 */ /* 0x000368000c101d00 */
[----:B------:R1:W5:Y:S02]  /*a7c0*/  LD.E.128 R8, [R6.64] ;  /* 0x0000000806087980 */ /* 0x000364000c101d00 */
.L_x_125:
[----:B------:R-:W-:Y:S05]  /*a7d0*/  BSYNC B0 ;  /* 0x0000000000007941 */ /* 0x000fea0003800000 */
.L_x_124:
[----:B------:R-:W-:Y:S01]  /*a7e0*/  IMAD R3, R212, -0x80, R25 ;  /* 0xffffff80d4037824 */ /* 0x000fe200078e0219 */
[----:B------:R-:W-:Y:S01]  /*a7f0*/  ISETP.GE.AND P0, PT, R22, c[0x0][0x27c], PT ;  /* 0x00009f0016007a0c */ /* 0x000fe20003f06270 */
[--C-:B-----5:R-:W-:Y:S01]  /*a800*/  IMAD.MOV.U32 R21, RZ, RZ, R13.reuse ;  /* 0x000000ffff157224 */ /* 0x120fe200078e000d */
[--C-:B------:R-:W-:Y:S01]  /*a810*/  SHF.R.U64 R20, R12, 0x10, R13.reuse ;  /* 0x000000100c147819 */ /* 0x100fe2000000120d */
[----:B------:R-:W-:Y:S01]  /*a820*/  IMAD.MOV.U32 R24, RZ, RZ, R12 ;  /* 0x000000ffff187224 */ /* 0x000fe200078e000c */
[----:B------:R-:W-:Y:S01]  /*a830*/  IMNMX R46, R3, 0x80, PT ;  /* 0x00000080032e7817 */ /* 0x000fe20003800200 */
[----:B-1----:R-:W-:Y:S01]  /*a840*/  IMAD.MOV.U32 R19, RZ, RZ, R14 ;  /* 0x000000ffff137224 */ /* 0x002fe200078e000e */
[----:B------:R-:W-:Y:S01]  /*a850*/  SHF.R.U32.HI R17, RZ, 0x10, R13 ;  /* 0x00000010ff117819 */ /* 0x000fe2000001160d */
[----:B------:R-:W-:Y:S01]  /*a860*/  IMAD.MOV.U32 R18, RZ, RZ, R15 ;  /* 0x000000ffff127224 */ /* 0x000fe200078e000f */
[----:B------:R-:W-:Y:S01]  /*a870*/  ISETP.GE.OR P1, PT, R45, R46, P0 ;  /* 0x0000002e2d00720c */ /* 0x000fe20000726670 */
[----:B------:R-:W-:-:S04]  /*a880*/  DEPBAR.LE SB0, 0x1 ;  /* 0x000080400000791a */ /* 0x000fc80000000000 */
[----:B------:R-:W-:Y:S01]  /*a890*/  SHF.R.U64 R16, R14, 0x10, R15 ;  /* 0x000000100e107819 */ /* 0x000fe2000000120f */
[----:B------:R-:W-:Y:S01]  /*a8a0*/  IMAD.MOV.U32 R14, RZ, RZ, R9 ;  /* 0x000000ffff0e7224 */ /* 0x000fe200078e0009 */
[----:B------:R-:W-:Y:S01]  /*a8b0*/  SHF.R.U32.HI R13, RZ, 0x10, R15 ;  /* 0x00000010ff0d7819 */ /* 0x000fe2000001160f */
[----:B------:R-:W-:Y:S01]  /*a8c0*/  IMAD.MOV.U32 R15, RZ, RZ, R8 ;  /* 0x000000ffff0f7224 */ /* 0x000fe200078e0008 */
[----:B------:R-:W-:Y:S01]  /*a8d0*/  SHF.R.U64 R12, R8, 0x10, R9 ;  /* 0x00000010080c7819 */ /* 0x000fe20000001209 */
[----:B------:R-:W-:Y:S01]  /*a8e0*/  IMAD.MOV.U32 R8, RZ, RZ, R11 ;  /* 0x000000ffff087224 */ /* 0x000fe200078e000b */
[----:B------:R-:W-:Y:S01]  /*a8f0*/  SHF.R.U32.HI R7, RZ, 0x10, R9 ;  /* 0x00000010ff077819 */ /* 0x000fe20000011609 */
[----:B------:R-:W-:Y:S01]  /*a900*/  IMAD.MOV.U32 R9, RZ, RZ, R10 ;  /* 0x000000ffff097224 */ /* 0x000fe200078e000a */
[--C-:B------:R-:W-:Y:S01]  /*a910*/  SHF.R.U64 R6, R10, 0x10, R11.reuse ;  /* 0x000000100a067819 */ /* 0x100fe2000000120b */
[----:B------:R-:W-:Y:S01]  /*a920*/  BSSY B0, `(.L_x_126) ;  /* 0x0000063000007945 */ /* 0x000fe20003800000 */
[----:B------:R-:W-:-:S02]  /*a930*/  SHF.R.U32.HI R0, RZ, 0x10, R11 ;  /* 0x00000010ff007819 */ /* 0x000fc4000001160b */
[----:B------:R-:W-:Y:S02]  /*a940*/  PRMT R49, R24, 0x5410, R9 ;  /* 0x0000541018317816 */ /* 0x000fe40000000009 */
[----:B------:R-:W-:Y:S02]  /*a950*/  PRMT R51, R21, 0x5410, R0 ;  /* 0x0000541015337816 */ /* 0x000fe40000000000 */
[----:B------:R-:W-:Y:S02]  /*a960*/  PRMT R50, R6, 0x5410, R20 ;  /* 0x0000541006327816 */ /* 0x000fe40000000014 */
[----:B------:R-:W-:Y:S02]  /*a970*/  PRMT R52, R17, 0x5410, R19 ;  /* 0x0000541011347816 */ /* 0x000fe40000000013 */
[----:B------:R-:W-:Y:S02]  /*a980*/  PRMT R54, R13, 0x5410, R18 ;  /* 0x000054100d367816 */ /* 0x000fe40000000012 */
[----:B------:R-:W-:-:S02]  /*a990*/  PRMT R53, R8, 0x5410, R16 ;  /* 0x0000541008357816 */ /* 0x000fc40000000010 */
[----:B------:R-:W-:Y:S02]  /*a9a0*/  PRMT R47, R15, 0x5410, R12 ;  /* 0x000054100f2f7816 */ /* 0x000fe4000000000c */
[----:B------:R-:W-:Y:S01]  /*a9b0*/  PRMT R48, R14, 0x5410, R7 ;  /* 0x000054100e307816 */ /* 0x000fe20000000007 */
[----:B------:R-:W-:Y:S06]  /*a9c0*/  BAR.SYNC.DEFER_BLOCKING 0x0 ;  /* 0x0000000000007b1d */ /* 0x000fec0000010000 */
[----:B------:R-:W-:Y:S05]  /*a9d0*/  @P1 BRA `(.L_x_127) ;  /* 0x0000057000001947 */ /* 0x000fea0003800000 */
[----:B------:R-:W-:Y:S01]  /*a9e0*/  MOV R0, c[0x0][0x27c] ;  /* 0x00009f0000007a02 */ /* 0x000fe20000000f00 */
[----:B------:R-:W1:Y:S01]  /*a9f0*/  LDS.128 R12, [R36+0x100] ;  /* 0x00010000240c7984 */ /* 0x000e620000000c00 */
[----:B------:R-:W-:-:S02]  /*aa00*/  HADD2.F32 R7, -RZ, R47.H0_H0 ;  /* 0x2000002fff077230 */ /* 0x000fc40000004100 */
[----:B------:R-:W-:Y:S01]  /*aa10*/  LEA.HI R0, R0, R64, RZ, 0x1d ;  /* 0x0000004000007211 */ /* 0x000fe200078fe8ff */
[----:B------:R-:W-:Y:S02]  /*aa20*/  HADD2.F32 R19, -RZ, R49.H0_H0 ;  /* 0x20000031ff137230 */ /* 0x000fe40000004100 */
[----:B------:R-:W-:Y:S01]  /*aa30*/  HADD2.F32 R17, -RZ, R50.H1_H1 ;  /* 0x30000032ff117230 */ /* 0x000fe20000004100 */
[----:B------:R-:W-:Y:S01]  /*aa40*/  SHF.R.S32.HI R6, RZ, 0x1f, R0 ;  /* 0x0000001fff067819 */ /* 0x000fe20000011400 */
[----:B------:R-:W-:Y:S01]  /*aa50*/  HADD2.F32 R18, -RZ, R51.H0_H0 ;  /* 0x20000033ff127230 */ /* 0x000fe20000004100 */
[----:B------:R-:W-:Y:S02]  /*aa60*/  SHF.L.U32 R3, R0, 0x3, RZ ;  /* 0x0000000300037819 */ /* 0x000fe400000006ff */
[----:B------:R-:W-:Y:S01]  /*aa70*/  LEA.HI R0, R6, R0, RZ, 0x3 ;  /* 0x0000000006007211 */ /* 0x000fe200078f18ff */
[----:B------:R-:W-:Y:S01]  /*aa80*/  HADD2.F32 R6, -RZ, R48.H0_H0 ;  /* 0x20000030ff067230 */ /* 0x000fe20000004100 */
[----:B------:R-:W-:-:S02]  /*aa90*/  LOP3.LUT R3, R26, 0x38, R3, 0xf8, !PT ;  /* 0x000000381a037812 */ /* 0x000fc400078ef803 */
[----:B------:R-:W-:Y:S02]  /*aaa0*/  SHF.L.U32 R0, R0, 0xa, RZ ;  /* 0x0000000a00007819 */ /* 0x000fe400000006ff */
[----:B------:R-:W-:Y:S02]  /*aab0*/  LOP3.LUT R3, R3, R28, RZ, 0x3c, !PT ;  /* 0x0000001c03037212 */ /* 0x000fe400078e3cff */
[----:B------:R-:W-:-:S04]  /*aac0*/  LOP3.LUT R0, R0, 0x7fffe000, RZ, 0xc0, !PT ;  /* 0x7fffe00000007812 */ /* 0x000fc800078ec0ff */
[----:B------:R-:W-:-:S04]  /*aad0*/  IADD3 R0, R3, R0, R27 ;  /* 0x0000000003007210 */ /* 0x000fc80007ffe01b */
[----:B------:R-:W-:Y:S01]  /*aae0*/  SHF.L.U32 R37, R0, 0x1, RZ ;  /* 0x0000000100257819 */ /* 0x000fe200000006ff */
[----:B------:R-:W-:-:S04]  /*aaf0*/  HADD2.F32 R0, -RZ, R47.H1_H1 ;  /* 0x3000002fff007230 */ /* 0x000fc80000004100 */
[----:B------:R-:W3:Y:S01]  /*ab00*/  LDS.128 R8, [R37+0x100] ;  /* 0x0001000025087984 */ /* 0x000ee20000000c00 */
[--C-:B-1----:R-:W-:Y:S02]  /*ab10*/  HADD2.F32 R25, -RZ, R12.reuse.H0_H0 ;  /* 0x2000000cff197230 */ /* 0x102fe40000004100 */
[----:B------:R-:W-:Y:S02]  /*ab20*/  HADD2.F32 R24, -RZ, R12.H1_H1 ;  /* 0x3000000cff187230 */ /* 0x000fe40000004100 */
[--C-:B------:R-:W-:Y:S01]  /*ab30*/  HADD2.F32 R27, -RZ, R13.reuse.H0_H0 ;  /* 0x2000000dff1b7230 */ /* 0x100fe20000004100 */
[----:B------:R-:W-:Y:S01]  /*ab40*/  FMUL.FTZ R3, R25, R7 ;  /* 0x0000000719037220 */ /* 0x000fe20000410000 */
[----:B------:R-:W-:Y:S02]  /*ab50*/  HADD2.F32 R26, -RZ, R13.H1_H1 ;  /* 0x3000000dff1a7230 */ /* 0x000fe40000004100 */
[--C-:B------:R-:W-:Y:S02]  /*ab60*/  HADD2.F32 R29, -RZ, R14.reuse.H0_H0 ;  /* 0x2000000eff1d7230 */ /* 0x100fe40000004100 */
[----:B------:R-:W-:-:S02]  /*ab70*/  HADD2.F32 R28, -RZ, R14.H1_H1 ;  /* 0x3000000eff1c7230 */ /* 0x000fc40000004100 */
[--C-:B--2---:R-:W-:Y:S02]  /*ab80*/  HADD2.F32 R31, -RZ, R15.reuse.H0_H0 ;  /* 0x2000000fff1f7230 */ /* 0x104fe40000004100 */
[----:B------:R-:W-:Y:S02]  /*ab90*/  HADD2.F32 R30, -RZ, R15.H1_H1 ;  /* 0x3000000fff1e7230 */ /* 0x000fe40000004100 */
[--C-:B---3--:R-:W-:Y:S02]  /*aba0*/  HADD2.F32 R12, -RZ, R8.reuse.H0_H0 ;  /* 0x20000008ff0c7230 */ /* 0x108fe40000004100 */
[----:B------:R-:W-:Y:S02]  /*abb0*/  HADD2.F32 R8, -RZ, R8.H1_H1 ;  /* 0x30000008ff087230 */ /* 0x000fe40000004100 */
[----:B------:R-:W-:Y:S01]  /*abc0*/  HADD2.F32 R13, -RZ, R9.H0_H0 ;  /* 0x20000009ff0d7230 */ /* 0x000fe20000004100 */
[----:B------:R-:W-:Y:S01]  /*abd0*/  FFMA.FTZ R43, R12, R19, R3 ;  /* 0x000000130c2b7223 */ /* 0x000fe20000010003 */
[--C-:B------:R-:W-:Y:S01]  /*abe0*/  HADD2.F32 R14, -RZ, R10.reuse.H0_H0 ;  /* 0x2000000aff0e7230 */ /* 0x100fe20000004100 */
[-C--:B------:R-:W-:Y:S01]  /*abf0*/  FMUL.FTZ R3, R24, R0.reuse ;  /* 0x0000000018037220 */ /* 0x080fe20000410000 */
[----:B------:R-:W-:Y:S01]  /*ac00*/  HADD2.F32 R16, -RZ, R10.H1_H1 ;  /* 0x3000000aff107230 */ /* 0x000fe20000004100 */
[----:B------:R-:W-:Y:S01]  /*ac10*/  FMUL.FTZ R39, R8, R0 ;  /* 0x0000000008277220 */ /* 0x000fe20000410000 */
[----:B------:R-:W-:Y:S01]  /*ac20*/  HADD2.F32 R0, -RZ, R49.H1_H1 ;  /* 0x30000031ff007230 */ /* 0x000fe20000004100 */
[----:B------:R-:W-:Y:S01]  /*ac30*/  FMUL.FTZ R40, R12, R7 ;  /* 0x000000070c287220 */ /* 0x000fe20000410000 */
[----:B------:R-:W-:Y:S01]  /*ac40*/  HADD2.F32 R15, -RZ, R9.H1_H1 ;  /* 0x30000009ff0f7230 */ /* 0x000fe20000004100 */
[-C--:B------:R-:W-:Y:S01]  /*ac50*/  FMUL.FTZ R7, R27, R6.reuse ;  /* 0x000000061b077220 */ /* 0x080fe20000410000 */
[----:B------:R-:W-:Y:S01]  /*ac60*/  HADD2.F32 R10, -RZ, R52.H1_H1 ;  /* 0x30000034ff0a7230 */ /* 0x000fe20000004100 */
[----:B------:R-:W-:Y:S01]  /*ac70*/  FFMA.FTZ R42, R8, R17, R3 ;  /* 0x00000011082a7223 */ /* 0x000fe20000010003 */
[----:B------:R-:W-:Y:S01]  /*ac80*/  HADD2.F32 R3, -RZ, R48.H1_H1 ;  /* 0x30000030ff037230 */ /* 0x000fe20000004100 */
[----:B------:R-:W-:Y:S01]  /*ac90*/  FMUL.FTZ R35, R13, R6 ;  /* 0x000000060d237220 */ /* 0x000fe20000410000 */
[----:B------:R-:W-:Y:S01]  /*aca0*/  HADD2.F32 R9, -RZ, R50.H0_H0 ;  /* 0x20000032ff097230 */ /* 0x000fe20000004100 */
[----:B------:R-:W-:Y:S01]  /*acb0*/  FMUL.FTZ R6, R29, R0 ;  /* 0x000000001d067220 */ /* 0x000fe20000410000 */
[--C-:B------:R-:W-:Y:S01]  /*acc0*/  HADD2.F32 R21, -RZ, R11.reuse.H0_H0 ;  /* 0x2000000bff157230 */ /* 0x100fe20000004100 */
[----:B------:R-:W-:Y:S01]  /*acd0*/  FFMA.FTZ R41, R13, R18, R7 ;  /* 0x000000120d297223 */ /* 0x000fe20000010007 */
[----:B------:R-:W-:Y:S01]  /*ace0*/  HADD2.F32 R20, -RZ, R11.H1_H1 ;  /* 0x3000000bff147230 */ /* 0x000fe20000004100 */
[----:B------:R-:W-:Y:S01]  /*acf0*/  FFMA.FTZ R34, R14, R10, R6 ;  /* 0x0000000a0e227223 */ /* 0x000fe20000010006 */
[--C-:B------:R-:W-:Y:S01]  /*ad00*/  HADD2.F32 R8, -RZ, R53.reuse.H1_H1 ;  /* 0x30000035ff087230 */ /* 0x100fe20000004100 */
[-C--:B------:R-:W-:Y:S01]  /*ad10*/  FMUL.FTZ R7, R26, R3.reuse ;  /* 0x000000031a077220 */ /* 0x080fe20000410000 */
[----:B------:R-:W-:Y:S01]  /*ad20*/  HADD2.F32 R11, -RZ, R52.H0_H0 ;  /* 0x20000034ff0b7230 */ /* 0x000fe20000004100 */
[----:B------:R-:W-:Y:S01]  /*ad30*/  FMUL.FTZ R13, R15, R3 ;  /* 0x000000030f0d7220 */ /* 0x000fe20000410000 */
[----:B------:R-:W-:Y:S01]  /*ad40*/  HADD2.F32 R3, -RZ, R53.H0_H0 ;  /* 0x20000035ff037230 */ /* 0x000fe20000004100 */
[----:B------:R-:W-:Y:S01]  /*ad50*/  FMUL.FTZ R32, R14, R0 ;  /* 0x000000000e207220 */ /* 0x000fe20000410000 */
[----:B------:R-:W-:Y:S01]  /*ad60*/  HADD2.F32 R0, -RZ, R51.H1_H1 ;  /* 0x30000033ff007230 */ /* 0x000fe20000004100 */
[----:B------:R-:W-:-:S02]  /*ad70*/  FMUL.FTZ R6, R28, R9 ;  /* 0x000000091c067220 */ /* 0x000fc40000410000 */
[----:B------:R-:W-:Y:S01]  /*ad80*/  FFMA.FTZ R38, R15, R11, R7 ;  /* 0x0000000b0f267223 */ /* 0x000fe20000010007 */
[--C-:B------:R-:W-:Y:S01]  /*ad90*/  HADD2.F32 R7, -RZ, R54.reuse.H1_H1 ;  /* 0x30000036ff077230 */ /* 0x100fe20000004100 */
[C---:B------:R-:W-:Y:S01]  /*ada0*/  FFMA.FTZ R33, R16.reuse, R8, R6 ;  /* 0x0000000810217223 */ /* 0x040fe20000010006 */
[----:B------:R-:W-:Y:S01]  /*adb0*/  HADD2.F32 R6, -RZ, R54.H0_H0 ;  /* 0x20000036ff067230 */ /* 0x000fe20000004100 */
[----:B------:R-:W-:Y:S02]  /*adc0*/  FMUL.FTZ R14, R16, R9 ;  /* 0x00000009100e7220 */ /* 0x000fe40000410000 */
[-C--:B------:R-:W-:Y:S02]  /*add0*/  FMUL.FTZ R9, R31, R3.reuse ;  /* 0x000000031f097220 */ /* 0x080fe40000410000 */
[----:B------:R-:W-:Y:S02]  /*ade0*/  FMUL.FTZ R12, R30, R0 ;  /* 0x000000001e0c7220 */ /* 0x000fe40000410000 */
[----:B------:R-:W-:-:S02]  /*adf0*/  FMUL.FTZ R3, R21, R3 ;  /* 0x0000000315037220 */ /* 0x000fc40000410000 */
[C---:B------:R-:W-:Y:S02]  /*ae00*/  FMUL.FTZ R0, R20.reuse, R0 ;  /* 0x0000000014007220 */ /* 0x040fe40000410000 */
[----:B------:R-:W-:Y:S02]  /*ae10*/  FFMA.FTZ R20, R20, R6, R12 ;  /* 0x0000000614147223 */ /* 0x000fe4000001000c */
[----:B------:R-:W-:Y:S02]  /*ae20*/  FFMA.FTZ R15, R27, R18, -R35 ;  /* 0x000000121b0f7223 */ /* 0x000fe40000010823 */
[----:B------:R-:W-:Y:S02]  /*ae30*/  FFMA.FTZ R13, R26, R11, -R13 ;  /* 0x0000000b1a0d7223 */ /* 0x000fe4000001080d */
[----:B------:R-:W-:Y:S02]  /*ae40*/  FFMA.FTZ R16, R25, R19, -R40 ;  /* 0x0000001319107223 */ /* 0x000fe40000010828 */
[----:B------:R-:W-:Y:S01]  /*ae50*/  FFMA.FTZ R12, R24, R17, -R39 ;  /* 0x00000011180c7223 */ /* 0x000fe20000010827 */
[----:B------:R-:W-:Y:S01]  /*ae60*/  F2FP.PACK_AB R13, R13, R15 ;  /* 0x0000000f0d0d723e */ /* 0x000fe200000000ff */
        /* <DEDUP_REMOVED lines=8> */
[----:B------:R-:W-:Y:S01]  /*aef0*/  FFMA.FTZ R21, R21, R7, R9 ;  /* 0x0000000715157223 */ /* 0x000fe20000010009 */
[----:B------:R-:W-:-:S02]  /*af00*/  F2FP.PACK_AB R9, R38, R41 ;  /* 0x000000292609723e */ /* 0x000fc400000000ff */
[----:B------:R-:W-:Y:S02]  /*af10*/  F2FP.PACK_AB R15, R0, R3 ;  /* 0x00000003000f723e */ /* 0x000fe400000000ff */
[----:B------:R-:W-:-:S03]  /*af20*/  F2FP.PACK_AB R11, R20, R21 ;  /* 0x00000015140b723e */ /* 0x000fc600000000ff */
[----:B------:R1:W-:Y:S04]  /*af30*/  STS.128 [R36+0x100], R12 ;  /* 0x0001000c24007388 */ /* 0x0003e80000000c00 */
[----:B------:R1:W-:Y:S02]  /*af40*/  STS.128 [R37+0x100], R8 ;  /* 0x0001000825007388 */ /* 0x0003e40000000c00 */
.L_x_127:
[----:B------:R-:W-:Y:S05]  /*af50*/  BSYNC B0 ;  /* 0x0000000000007941 */ /* 0x000fea0003800000 */
.L_x_126:
[----:B------:R-:W-:Y:S01]  /*af60*/  IADD3 R3, R45, 0x20, RZ ;  /* 0x000000202d037810 */ /* 0x000fe20007ffe0ff */
[----:B------:R-:W-:Y:S03]  /*af70*/  BSSY B0, `(.L_x_128) ;  /* 0x0000064000007945 */ /* 0x000fe60003800000 */
[----:B------:R-:W-:-:S13]  /*af80*/  ISETP.GE.OR P1, PT, R3, R46, P0 ;  /* 0x0000002e0300720c */ /* 0x000fda0000726670 */
[----:B------:R-:W-:Y:S05]  /*af90*/  @P1 BRA `(.L_x_129) ;  /* 0x0000061000001947 */ /* 0x000fea0003800000 */
[----:B------:R-:W-:Y:S01]  /*afa0*/  MOV R7, c[0x0][0x27c] ;  /* 0x00009f0000077a02 */ /* 0x000fe20000000f00 */
[----:B------:R-:W-:Y:S01]  /*afb0*/  HADD2.F32 R18, -RZ, R49.H0_H0 ;  /* 0x20000031ff127230 */ /* 0x000fe20000004100 */
[----:B------:R-:W-:Y:S01]  /*afc0*/  SHF.R.S32.HI R0, RZ, 0x1f, R3 ;  /* 0x0000001fff007819 */ /* 0x000fe20000011403 */
[----:B------:R-:W-:Y:S01]  /*afd0*/  HADD2.F32 R17, -RZ, R51.H0_H0 ;  /* 0x20000033ff117230 */ /* 0x000fe20000004100 */
[----:B------:R-:W-:Y:S02]  /*afe0*/  LEA.HI R7, R7, R64, RZ, 0x1d ;  /* 0x0000004007077211 */ /* 0x000fe400078fe8ff */
[----:B------:R-:W-:Y:S02]  /*aff0*/  SHF.L.U32 R6, R3, 0x6, RZ ;  /* 0x0000000603067819 */ /* 0x000fe400000006ff */
[----:B------:R-:W-:Y:S02]  /*b000*/  LEA.HI R3, R0, R3, RZ, 0x3 ;  /* 0x0000000300037211 */ /* 0x000fe400078f18ff */
[----:B-1----:R-:W-:-:S02]  /*b010*/  SHF.R.S32.HI R10, RZ, 0x1f, R7 ;  /* 0x0000001fff0a7819 */ /* 0x002fc40000011407 */
[----:B------:R-:W-:Y:S02]  /*b020*/  LOP3.LUT R0, R6, 0x1c0, RZ, 0xc0, !PT ;  /* 0x000001c006007812 */ /* 0x000fe400078ec0ff */
[----:B------:R-:W-:Y:S02]  /*b030*/  SHF.L.U32 R6, R3, 0x6, RZ ;  /* 0x0000000603067819 */ /* 0x000fe400000006ff */
[----:B------:R-:W-:Y:S02]  /*b040*/  SHF.L.U32 R8, R7, 0x3, RZ ;  /* 0x0000000307087819 */ /* 0x000fe400000006ff */
[----:B------:R-:W-:Y:S02]  /*b050*/  LEA.HI R7, R10, R7, RZ, 0x3 ;  /* 0x000000070a077211 */ /* 0x000fe400078f18ff */
[----:B------:R-:W-:Y:S02]  /*b060*/  LOP3.LUT R9, R0, 0x38, R22, 0xf8, !PT ;  /* 0x0000003800097812 */ /* 0x000fe400078ef816 */
[----:B------:R-:W-:-:S02]  /*b070*/  SHF.R.U32.HI R3, RZ, 0x3, R0 ;  /* 0x00000003ff037819 */ /* 0x000fc40000011600 */
[----:B------:R-:W-:Y:S02]  /*b080*/  LOP3.LUT R6, R6, 0xfffffe00, RZ, 0xc0, !PT ;  /* 0xfffffe0006067812 */ /* 0x000fe400078ec0ff */
[----:B------:R-:W-:Y:S02]  /*b090*/  LOP3.LUT R8, R0, 0x38, R8, 0xf8, !PT ;  /* 0x0000003800087812 */ /* 0x000fe400078ef808 */
[----:B------:R-:W-:Y:S01]  /*b0a0*/  SHF.L.U32 R0, R7, 0xa, RZ ;  /* 0x0000000a07007819 */ /* 0x000fe200000006ff */
[----:B------:R-:W-:Y:S01]  /*b0b0*/  HADD2.F32 R7, -RZ, R48.H0_H0 ;  /* 0x20000030ff077230 */ /* 0x000fe20000004100 */
[----:B------:R-:W-:Y:S02]  /*b0c0*/  LOP3.LUT R9, R6, R9, R3, 0xf6, !PT ;  /* 0x0000000906097212 */ /* 0x000fe400078ef603 */
[----:B------:R-:W-:Y:S02]  /*b0d0*/  LOP3.LUT R3, R8, R3, RZ, 0x3c, !PT ;  /* 0x0000000308037212 */ /* 0x000fe400078e3cff */
[----:B------:R-:W-:-:S02]  /*b0e0*/  LOP3.LUT R0, R0, 0x7fffe000, RZ, 0xc0, !PT ;  /* 0x7fffe00000007812 */ /* 0x000fc400078ec0ff */
[----:B------:R-:W-:Y:S02]  /*b0f0*/  SHF.L.U32 R41, R9, 0x1, RZ ;  /* 0x0000000109297819 */ /* 0x000fe400000006ff */
[----:B------:R-:W-:Y:S01]  /*b100*/  IADD3 R0, R3, R0, R6 ;  /* 0x0000000003007210 */ /* 0x000fe20007ffe006 */
[--C-:B------:R-:W-:Y:S02]  /*b110*/  HADD2.F32 R3, -RZ, R47.reuse.H0_H0 ;  /* 0x2000002fff037230 */ /* 0x100fe40000004100 */
[----:B------:R-:W1:Y:S01]  /*b120*/  LDS.128 R8, [R41+0x100] ;  /* 0x0001000029087984 */ /* 0x000e620000000c00 */
[----:B------:R-:W-:Y:S01]  /*b130*/  SHF.L.U32 R37, R0, 0x1, RZ ;  /* 0x0000000100257819 */ /* 0x000fe200000006ff */
[----:B------:R-:W-:-:S04]  /*b140*/  HADD2.F32 R0, -RZ, R47.H1_H1 ;  /* 0x3000002fff007230 */ /* 0x000fc80000004100 */
[----:B------:R-:W3:Y:S01]  /*b150*/  LDS.128 R12, [R37+0x100] ;  /* 0x00010000250c7984 */ /* 0x000ee20000000c00 */
[--C-:B-1----:R-:W-:Y:S02]  /*b160*/  HADD2.F32 R25, -RZ, R8.reuse.H0_H0 ;  /* 0x20000008ff197230 */ /* 0x102fe40000004100 */
[----:B------:R-:W-:Y:S02]  /*b170*/  HADD2.F32 R24, -RZ, R8.H1_H1 ;  /* 0x30000008ff187230 */ /* 0x000fe40000004100 */
[----:B------:R-:W-:Y:S01]  /*b180*/  HADD2.F32 R27, -RZ, R9.H0_H0 ;  /* 0x20000009ff1b7230 */ /* 0x000fe20000004100 */
[C---:B------:R-:W-:Y:S01]  /*b190*/  FMUL.FTZ R8, R3.reuse, R25 ;  /* 0x0000001903087220 */ /* 0x040fe20000410000 */
[--C-:B---3--:R-:W-:Y:S02]  /*b1a0*/  HADD2.F32 R6, -RZ, R12.reuse.H0_H0 ;  /* 0x2000000cff067230 */ /* 0x108fe40000004100 */
[--C-:B------:R-:W-:Y:S02]  /*b1b0*/  HADD2.F32 R20, -RZ, R15.reuse.H0_H0 ;  /* 0x2000000fff147230 */ /* 0x100fe40000004100 */
[----:B------:R-:W-:Y:S01]  /*b1c0*/  HADD2.F32 R19, -RZ, R15.H1_H1 ;  /* 0x3000000fff137230 */ /* 0x000fe20000004100 */
[----:B------:R-:W-:Y:S01]  /*b1d0*/  FMUL.FTZ R40, R3, R6 ;  /* 0x0000000603287220 */ /* 0x000fe20000410000 */
[----:B------:R-:W-:Y:S01]  /*b1e0*/  HADD2.F32 R12, -RZ, R12.H1_H1 ;  /* 0x3000000cff0c7230 */ /* 0x000fe20000004100 */
[----:B------:R-:W-:Y:S01]  /*b1f0*/  FMUL.FTZ R3, R0, R24 ;  /* 0x0000001800037220 */ /* 0x000fe20000410000 */
[----:B------:R-:W-:Y:S01]  /*b200*/  HADD2.F32 R15, -RZ, R50.H1_H1 ;  /* 0x30000032ff0f7230 */ /* 0x000fe20000004100 */
[----:B------:R-:W-:Y:S01]  /*b210*/  FFMA.FTZ R44, R18, R6, R8 ;  /* 0x00000006122c7223 */ /* 0x000fe20000010008 */
[----:B------:R-:W-:Y:S01]  /*b220*/  HADD2.F32 R26, -RZ, R9.H1_H1 ;  /* 0x30000009ff1a7230 */ /* 0x000fe20000004100 */
[-C--:B------:R-:W-:Y:S01]  /*b230*/  FMUL.FTZ R39, R0, R12.reuse ;  /* 0x0000000c00277220 */ /* 0x080fe20000410000 */
[----:B------:R-:W-:Y:S01]  /*b240*/  HADD2.F32 R9, -RZ, R13.H0_H0 ;  /* 0x2000000dff097230 */ /* 0x000fe20000004100 */
[----:B------:R-:W-:Y:S01]  /*b250*/  FFMA.FTZ R43, R15, R12, R3 ;  /* 0x0000000c0f2b7223 */ /* 0x000fe20000010003 */
[----:B------:R-:W-:Y:S01]  /*b260*/  HADD2.F32 R3, -RZ, R48.H1_H1 ;  /* 0x30000030ff037230 */ /* 0x000fe20000004100 */
[C---:B------:R-:W-:Y:S01]  /*b270*/  FMUL.FTZ R6, R7.reuse, R27 ;  /* 0x0000001b07067220 */ /* 0x040fe20000410000 */
[----:B------:R-:W-:Y:S01]  /*b280*/  HADD2.F32 R29, -RZ, R10.H0_H0 ;  /* 0x2000000aff1d7230 */ /* 0x000fe20000004100 */
[-C--:B------:R-:W-:Y:S01]  /*b290*/  FMUL.FTZ R36, R7, R9.reuse ;  /* 0x0000000907247220 */ /* 0x080fe20000410000 */
[----:B------:R-:W-:Y:S01]  /*b2a0*/  HADD2.F32 R0, -RZ, R49.H1_H1 ;  /* 0x30000031ff007230 */ /* 0x000fe20000004100 */
[----:B------:R-:W-:Y:S01]  /*b2b0*/  FFMA.FTZ R42, R17, R9, R6 ;  /* 0x00000009112a7223 */ /* 0x000fe20000010006 */
[----:B------:R-:W-:Y:S01]  /*b2c0*/  HADD2.F32 R16, -RZ, R13.H1_H1 ;  /* 0x3000000dff107230 */ /* 0x000fe20000004100 */
[C---:B------:R-:W-:Y:S01]  /*b2d0*/  FMUL.FTZ R8, R3.reuse, R26 ;  /* 0x0000001a03087220 */ /* 0x040fe20000410000 */
[--C-:B--2---:R-:W-:Y:S01]  /*b2e0*/  HADD2.F32 R31, -RZ, R11.reuse.H0_H0 ;  /* 0x2000000bff1f7230 */ /* 0x104fe20000004100 */
[----:B------:R-:W-:Y:S01]  /*b2f0*/  FMUL.FTZ R7, R0, R29 ;  /* 0x0000001d00077220 */ /* 0x000fe20000410000 */
[----:B------:R-:W-:Y:S01]  /*b300*/  HADD2.F32 R30, -RZ, R11.H1_H1 ;  /* 0x3000000bff1e7230 */ /* 0x000fe20000004100 */
[----:B------:R-:W-:Y:S01]  /*b310*/  FMUL.FTZ R34, R3, R16 ;  /* 0x0000001003227220 */ /* 0x000fe20000410000 */
[----:B------:R-:W-:-:S02]  /*b320*/  HADD2.F32 R13, -RZ, R14.H0_H0 ;  /* 0x2000000eff0d7230 */ /* 0x000fc40000004100 */
[----:B------:R-:W-:Y:S02]  /*b330*/  HADD2.F32 R28, -RZ, R10.H1_H1 ;  /* 0x3000000aff1c7230 */ /* 0x000fe40000004100 */
[--C-:B------:R-:W-:Y:S01]  /*b340*/  HADD2.F32 R11, -RZ, R52.reuse.H0_H0 ;  /* 0x20000034ff0b7230 */ /* 0x100fe20000004100 */
[-C--:B------:R-:W-:Y:S01]  /*b350*/  FMUL.FTZ R32, R0, R13.reuse ;  /* 0x0000000d00207220 */ /* 0x080fe20000410000 */
[----:B------:R-:W-:Y:S02]  /*b360*/  HADD2.F32 R10, -RZ, R52.H1_H1 ;  /* 0x30000034ff0a7230 */ /* 0x000fe40000004100 */
[----:B------:R-:W-:Y:S01]  /*b370*/  HADD2.F32 R6, -RZ, R50.H0_H0 ;  /* 0x20000032ff067230 */ /* 0x000fe20000004100 */
[----:B------:R-:W-:Y:S01]  /*b380*/  FFMA.FTZ R38, R11, R16, R8 ;  /* 0x000000100b267223 */ /* 0x000fe20000010008 */
[----:B------:R-:W-:Y:S01]  /*b390*/  HADD2.F32 R14, -RZ, R14.H1_H1 ;  /* 0x3000000eff0e7230 */ /* 0x000fe20000004100 */
[----:B------:R-:W-:Y:S01]  /*b3a0*/  FFMA.FTZ R35, R10, R13, R7 ;  /* 0x0000000d0a237223 */ /* 0x000fe20000010007 */
[----:B------:R-:W-:Y:S01]  /*b3b0*/  HADD2.F32 R0, -RZ, R51.H1_H1 ;  /* 0x30000033ff007230 */ /* 0x000fe20000004100 */
[C---:B------:R-:W-:Y:S01]  /*b3c0*/  FMUL.FTZ R7, R6.reuse, R28 ;  /* 0x0000001c06077220 */ /* 0x040fe20000410000 */
[--C-:B------:R-:W-:Y:S01]  /*b3d0*/  HADD2.F32 R8, -RZ, R53.reuse.H1_H1 ;  /* 0x30000035ff087230 */ /* 0x100fe20000004100 */
[----:B------:R-:W-:Y:S01]  /*b3e0*/  FMUL.FTZ R21, R6, R14 ;  /* 0x0000000e06157220 */ /* 0x000fe20000410000 */
[----:B------:R-:W-:Y:S01]  /*b3f0*/  HADD2.F32 R3, -RZ, R53.H0_H0 ;  /* 0x20000035ff037230 */ /* 0x000fe20000004100 */
[----:B------:R-:W-:Y:S01]  /*b400*/  FMUL.FTZ R12, R0, R30 ;  /* 0x0000001e000c7220 */ /* 0x000fe20000410000 */
[--C-:B------:R-:W-:Y:S01]  /*b410*/  HADD2.F32 R6, -RZ, R54.reuse.H0_H0 ;  /* 0x20000036ff067230 */ /* 0x100fe20000004100 */
[----:B------:R-:W-:Y:S01]  /*b420*/  FFMA.FTZ R33, R8, R14, R7 ;  /* 0x0000000e08217223 */ /* 0x000fe20000010007 */
[----:B------:R-:W-:Y:S01]  /*b430*/  HADD2.F32 R7, -RZ, R54.H1_H1 ;  /* 0x30000036ff077230 */ /* 0x000fe20000004100 */
[----:B------:R-:W-:-:S02]  /*b440*/  FMUL.FTZ R9, R3, R31 ;  /* 0x0000001f03097220 */ /* 0x000fc40000410000 */
[----:B------:R-:W-:Y:S02]  /*b450*/  FMUL.FTZ R3, R3, R20 ;  /* 0x0000001403037220 */ /* 0x000fe40000410000 */
[-C--:B------:R-:W-:Y:S02]  /*b460*/  FMUL.FTZ R0, R0, R19.reuse ;  /* 0x0000001300007220 */ /* 0x080fe40000410000 */
[----:B------:R-:W-:Y:S02]  /*b470*/  FFMA.FTZ R19, R6, R19, R12 ;  /* 0x0000001306137223 */ /* 0x000fe4000001000c */
[----:B------:R-:W-:Y:S02]  /*b480*/  FFMA.FTZ R12, R15, R24, -R39 ;  /* 0x000000180f0c7223 */ /* 0x000fe40000010827 */
[----:B------:R-:W-:Y:S02]  /*b490*/  FFMA.FTZ R15, R17, R27, -R36 ;  /* 0x0000001b110f7223 */ /* 0x000fe40000010824 */
[----:B------:R-:W-:-:S02]  /*b4a0*/  FFMA.FTZ R13, R11, R26, -R34 ;  /* 0x0000001a0b0d7223 */ /* 0x000fc40000010822 */
        /* <DEDUP_REMOVED lines=12> */
[----:B------:R-:W-:Y:S02]  /*b570*/  F2FP.PACK_AB R10, R33, R35 ;  /* 0x00000023210a723e */ /* 0x000fe400000000ff */
[----:B------:R-:W-:Y:S01]  /*b580*/  F2FP.PACK_AB R11, R19, R20 ;  /* 0x00000014130b723e */ /* 0x000fe200000000ff */
[----:B------:R1:W-:Y:S04]  /*b590*/  STS.128 [R41+0x100], R12 ;  /* 0x0001000c29007388 */ /* 0x0003e80000000c00 */
[----:B------:R1:W-:Y:S02]  /*b5a0*/  STS.128 [R37+0x100], R8 ;  /* 0x0001000825007388 */ /* 0x0003e40000000c00 */
.L_x_129:
[----:B------:R-:W-:Y:S05]  /*b5b0*/  BSYNC B0 ;  /* 0x0000000000007941 */ /* 0x000fea0003800000 */
.L_x_128:
        /* <DEDUP_REMOVED lines=101> */
.L_x_131:
[----:B------:R-:W-:Y:S05]  /*bc10*/  BSYNC B0 ;  /* 0x0000000000007941 */ /* 0x000fea0003800000 */
.L_x_130:
[----:B------:R-:W-:-:S04]  /*bc20*/  IADD3 R3, R45, 0x60, RZ ;  /* 0x000000602d037810 */ /* 0x000fc80007ffe0ff */
        /* <DEDUP_REMOVED lines=37> */
[-C--:B------:R-:W-:Y:S01]  /*be80*/  FMUL.FTZ R38, R3, R6.reuse ;  /* 0x0000000603267220 */ /* 0x080fe20000410000 */
        /* <DEDUP_REMOVED lines=32> */
[-C--:B------:R-:W-:Y:S01]  /*c090*/  FMUL.FTZ R21, R6, R14.reuse ;  /* 0x0000000e06157220 */ /* 0x080fe20000410000 */
        /* <DEDUP_REMOVED lines=28> */
.L_x_121:
[----:B------:R-:W-:Y:S05]  /*c260*/  BSYNC B2 ;  /* 0x0000000000027941 */ /* 0x000fea0003800000 */
.L_x_105:
[----:B------:R-:W-:Y:S01]  /*c270*/  LEA.HI R149, R149, R213, RZ, 0x5 ;  /* 0x000000d595957211 */ /* 0x000fe200078f28ff */
[----:B------:R-:W-:Y:S01]  /*c280*/  BAR.SYNC.DEFER_BLOCKING 0x0 ;  /* 0x0000000000007b1d */ /* 0x000fe20000010000 */
[----:B------:R-:W-:Y:S01]  /*c290*/  SHF.L.U32 R0, R64, 0x6, RZ ;  /* 0x0000000640007819 */ /* 0x000fe200000006ff */
[----:B------:R-:W-:Y:S01]  /*c2a0*/  IMAD.WIDE.U32 R6, R56, c[0x0][0x208], RZ ;  /* 0x0000820038067a25 */ /* 0x000fe200078e00ff */
[----:B------:R-:W-:-:S02]  /*c2b0*/  SHF.L.U32 R184, R149, 0x5, RZ ;  /* 0x0000000595b87819 */ /* 0x000fc400000006ff */
[----:B------:R-:W-:Y:S01]  /*c2c0*/  SHF.L.U32 R3, R45, 0x3, RZ ;  /* 0x000000032d037819 */ /* 0x000fe200000006ff */
[----:B------:R-:W-:Y:S01]  /*c2d0*/  IMAD R148, R56, -0x80, R209 ;  /* 0xffffff8038947824 */ /* 0x000fe200078e02d1 */
[----:B------:R-:W-:Y:S01]  /*c2e0*/  LOP3.LUT R184, R184, 0x7ffffc00, RZ, 0xc0, !PT ;  /* 0x7ffffc00b8b87812 */ /* 0x000fe200078ec0ff */
[----:B------:R-:W-:Y:S01]  /*c2f0*/  IMAD.SHL.U32 R231, R55, 0x2, RZ ;  /* 0x0000000237e77824 */ /* 0x000fe200078e00ff */
[----:B------:R-:W-:Y:S02]  /*c300*/  LOP3.LUT R0, R0, 0x1c0, RZ, 0xc0, !PT ;  /* 0x000001c000007812 */ /* 0x000fe400078ec0ff */
[----:B------:R-:W-:Y:S02]  /*c310*/  IADD3 R184, R4, R184, RZ ;  /* 0x000000b804b87210 */ /* 0x000fe40007ffe0ff */
[----:B------:R-:W-:Y:S02]  /*c320*/  LOP3.LUT R3, R0, 0x8, R3, 0xf8, !PT ;  /* 0x0000000800037812 */ /* 0x000fe400078ef803 */
[C---:B------:R-:W-:Y:S01]  /*c330*/  LEA R200, R184.reuse, 0x100, 0x1 ;  /* 0x00000100b8c87811 */ /* 0x040fe200078e08ff */
[----:B------:R-:W-:Y:S01]  /*c340*/  IMAD.SHL.U32 R184, R184, 0x2, RZ ;  /* 0x00000002b8b87824 */ /* 0x000fe200078e00ff */
[----:B------:R-:W-:-:S02]  /*c350*/  SHF.R.U32.HI R0, RZ, 0x3, R0 ;  /* 0x00000003ff007819 */ /* 0x000fc40000011600 */
[-C--:B------:R-:W-:Y:S02]  /*c360*/  LEA R196, R5, R200.reuse, 0x1 ;  /* 0x000000c805c47211 */ /* 0x080fe400078e08ff */
[C---:B------:R-:W-:Y:S02]  /*c370*/  LEA R200, R2.reuse, R200, 0x1 ;  /* 0x000000c802c87211 */ /* 0x040fe400078e08ff */
[----:B------:R-:W-:Y:S01]  /*c380*/  LEA R204, R2, R196, 0x1 ;  /* 0x000000c402cc7211 */ /* 0x000fe200078e08ff */
[----:B------:R-:W-:Y:S01]  /*c390*/  LDSM.16.M88.4 R140, [R184+0x100] ;  /* 0x00010000b88c783b */ /* 0x000fe20000000200 */
[----:B------:R-:W-:Y:S02]  /*c3a0*/  LOP3.LUT R0, R3, R0, RZ, 0x3c, !PT ;  /* 0x0000000003007212 */ /* 0x000fe400078e3cff */
[----:B------:R-:W-:Y:S01]  /*c3b0*/  LOP3.LUT P0, RZ, R64, 0x2, RZ, 0xc0, !PT ;  /* 0x0000000240ff7812 */ /* 0x000fe2000780c0ff */
[----:B------:R-:W-:Y:S01]  /*c3c0*/  LDSM.16.M88.4 R144, [R196] ;  /* 0x00000000c490783b */ /* 0x000fe20000000200 */
[----:B------:R-:W-:-:S02]  /*c3d0*/  LEA R0, R57, R0, 0x9 ;  /* 0x0000000039007211 */ /* 0x000fc400078e48ff */
[----:B------:R-:W-:Y:S01]  /*c3e0*/  MOV R151, 0x6 ;  /* 0x0000000600977802 */ /* 0x000fe20000000f00 */
[----:B------:R-:W-:Y:S01]  /*c3f0*/  LDSM.16.M88.4 R172, [R200] ;  /* 0x00000000c8ac783b */ /* 0x000fe20000000200 */
[----:B------:R-:W-:-:S03]  /*c400*/  SHF.L.U32 R208, R0, 0x1, RZ ;  /* 0x0000000100d07819 */ /* 0x000fc600000006ff */
[----:B------:R-:W-:Y:S01]  /*c410*/  LDSM.16.M88.4 R180, [R204] ;  /* 0x00000000ccb4783b */ /* 0x000fe20000000200 */
[C---:B------:R-:W-:Y:S02]  /*c420*/  IADD3 R0, R208.reuse, 0x8100, RZ ;  /* 0x00008100d0007810 */ /* 0x040fe40007ffe0ff */
[----:B------:R-:W-:Y:S01]  /*c430*/  IADD3 R215, R208, 0x8120, RZ ;  /* 0x00008120d0d77810 */ /* 0x000fe20007ffe0ff */
[----:B------:R-:W-:Y:S01]  /*c440*/  LDSM.16.M88.4 R184, [R184+0x4100] ;  /* 0x00410000b8b8783b */ /* 0x000fe20000000200 */
[----:B------:R-:W-:Y:S01]  /*c450*/  @P0 IADD3 R215, R0, -0x20, RZ ;  /* 0xffffffe000d70810 */ /* 0x000fe20007ffe0ff */
[----:B------:R-:W-:Y:S02]  /*c460*/  IMAD R0, R58, c[0x0][0x208], RZ ;  /* 0x000082003a007a24 */ /* 0x000fe400078e02ff */
[----:B------:R-:W-:Y:S01]  /*c470*/  LDSM.16.M88.4 R196, [R196+0x4000] ;  /* 0x00400000c4c4783b */ /* 0x000fe20000000200 */
[C---:B------:R-:W-:Y:S01]  /*c480*/  IADD3 R230, R215.reuse, 0x800, RZ ;  /* 0x00000800d7e67810 */ /* 0x040fe20007ffe0ff */
[----:B------:R-:W-:Y:S01]  /*c490*/  IMAD R3, R56, c[0x0][0x20c], R0 ;  /* 0x0000830038037a24 */ /* 0x000fe200078e0200 */
[----:B------:R-:W-:Y:S01]  /*c4a0*/  LEA R0, P0, R6, R60, 0x7 ;  /* 0x0000003c06007211 */ /* 0x000fe200078038ff */
[----:B------:R-:W-:Y:S01]  /*c4b0*/  LDSM.16.M88.4 R200, [R200+0x4000] ;  /* 0x00400000c8c8783b */ /* 0x000fe20000000200 */
[----:B------:R-:W-:Y:S01]  /*c4c0*/  IADD3 R229, R215, 0x1000, RZ ;  /* 0x00001000d7e57810 */ /* 0x000fe20007ffe0ff */
[----:B------:R-:W-:Y:S01]  /*c4d0*/  IMAD.IADD R3, R7, 0x1, R3 ;  /* 0x0000000107037824 */ /* 0x000fe200078e0203 */
[C---:B------:R-:W-:Y:S01]  /*c4e0*/  IADD3 R228, R215.reuse, 0x1800, RZ ;  /* 0x00001800d7e47810 */ /* 0x040fe20007ffe0ff */
[----:B------:R-:W-:Y:S01]  /*c4f0*/  LDSM.16.M88.4 R204, [R204+0x4000] ;  /* 0x00400000cccc783b */ /* 0x000fe20000000200 */
[----:B------:R-:W-:-:S02]  /*c500*/  IADD3 R227, R215, 0x2000, RZ ;  /* 0x00002000d7e37810 */ /* 0x000fc40007ffe0ff */
[----:B------:R-:W-:Y:S01]  /*c510*/  LEA.HI.X R3, R6, R59, R3, 0x7, P0 ;  /* 0x0000003b06037211 */ /* 0x000fe200000f3c03 */
[----:B------:R-:W-:Y:S01]  /*c520*/  BAR.SYNC.DEFER_BLOCKING 0x0 ;  /* 0x0000000000007b1d */ /* 0x000fe20000010000 */
[C---:B------:R-:W-:Y:S02]  /*c530*/  LEA R6, P0, R0.reuse, c[0x0][0x1f8], 0x1 ;  /* 0x00007e0000067a11 */ /* 0x040fe400078008ff */
[----:B------:R-:W-:Y:S02]  /*c540*/  IADD3 R226, R215, 0x2800, RZ ;  /* 0x00002800d7e27810 */ /* 0x000fe40007ffe0ff */
[----:B------:R-:W-:Y:S02]  /*c550*/  LEA.HI.X R7, R0, c[0x0][0x1fc], R3, 0x1, P0 ;  /* 0x00007f0000077a11 */ /* 0x000fe400000f0c03 */
[----:B------:R-:W-:Y:S02]  /*c560*/  IADD3 R0, -R45, R148, RZ ;  /* 0x000000942d007210 */ /* 0x000fe40007ffe1ff */
[----:B------:R-:W-:-:S02]  /*c570*/  IADD3 R225, R215, 0x3000, RZ ;  /* 0x00003000d7e17810 */ /* 0x000fc40007ffe0ff */
[C---:B------:R-:W-:Y:S02]  /*c580*/  ISETP.LT.OR P6, PT, R0.reuse, 0x1, P4 ;  /* 0x000000010000780c */ /* 0x040fe400027c1670 */
[----:B------:R-:W-:Y:S02]  /*c590*/  ISETP.LT.OR P5, PT, R0, 0x1, P3 ;  /* 0x000000010000780c */ /* 0x000fe40001fa1670 */
[C---:B------:R-:W-:Y:S02]  /*c5a0*/  IADD3 R224, R215.reuse, 0x3800, RZ ;  /* 0x00003800d7e07810 */ /* 0x040fe40007ffe0ff */
[C---:B------:R-:W-:Y:S02]  /*c5b0*/  IADD3 R223, R215.reuse, 0x4000, RZ ;  /* 0x00004000d7df7810 */ /* 0x040fe40007ffe0ff */
[C---:B------:R-:W-:Y:S02]  /*c5c0*/  IADD3 R222, R215.reuse, 0x4800, RZ ;  /* 0x00004800d7de7810 */ /* 0x040fe40007ffe0ff */
[----:B------:R-:W-:-:S02]  /*c5d0*/  IADD3 R221, R215, 0x5000, RZ ;  /* 0x00005000d7dd7810 */ /* 0x000fc40007ffe0ff */
[----:B------:R-:W-:Y:S01]  /*c5e0*/  IADD3 R220, R215, 0x5800, RZ ;  /* 0x00005800d7dc7810 */ /* 0x000fe20007ffe0ff */
[----:B------:R-:W-:-:S04]  /*c5f0*/  DEPBAR.LE SB0, 0x0 ;  /* 0x000080000000791a */ /* 0x000fc80000000000 */
[----:B------:R-:W-:Y:S01]  /*c600*/  BAR.SYNC.DEFER_BLOCKING 0x0 ;  /* 0x0000000000007b1d */ /* 0x000fe20000010000 */
[C---:B------:R-:W-:Y:S02]  /*c610*/  IADD3 R219, R215.reuse, 0x6000, RZ ;  /* 0x00006000d7db7810 */ /* 0x040fe40007ffe0ff */
[C---:B------:R-:W-:Y:S02]  /*c620*/  IADD3 R218, R215.reuse, 0x6800, RZ ;  /* 0x00006800d7da7810 */ /* 0x040fe40007ffe0ff */
[C---:B------:R-:W-:Y:S02]  /*c630*/  IADD3 R217, R215.reuse, 0x7000, RZ ;  /* 0x00007000d7d97810 */ /* 0x040fe40007ffe0ff */
[----:B------:R-:W-:Y:S01]  /*c640*/  IADD3 R216, R215, 0x7800, RZ ;  /* 0x00007800d7d87810 */ /* 0x000fe20007ffe0ff */
[----:B-1----:R-:W1:Y:S04]  /*c650*/  LDSM.16.M88.4 R8, [R208+0x8900] ;  /* 0x00890000d008783b */ /* 0x002e680000000200 */
[----:B------:R-:W3:Y:S04]  /*c660*/  LDSM.16.M88.4 R12, [R208+0x8100] ;  /* 0x00810000d00c783b */ /* 0x000ee80000000200 */
[----:B------:R-:W4:Y:S04]  /*c670*/  LDSM.16.M88.4 R36, [R208+0x9100] ;  /* 0x00910000d024783b */ /* 0x000f280000000200 */
[----:B--2---:R-:W2:Y:S04]  /*c680*/  LDSM.16.M88.4 R28, [R215+0x800] ;  /* 0x00080000d71c783b */ /* 0x004ea80000000200 */
[----:B------:R-:W-:Y:S04]  /*c690*/  LDSM.16.M88.4 R72, [R215+0x1000] ;  /* 0x00100000d748783b */ /* 0x000fe80000000200 */
[----:B------:R-:W2:Y:S04]  /*c6a0*/  LDSM.16.M88.4 R32, [R215] ;  /* 0x00000000d720783b */ /* 0x000ea80000000200 */
[----:B------:R-:W-:Y:S04]  /*c6b0*/  LDSM.16.M88.4 R40, [R208+0x9900] ;  /* 0x00990000d028783b */ /* 0x000fe80000000200 */
[----:B------:R-:W-:Y:S04]  /*c6c0*/  LDSM.16.M88.4 R56, [R215+0x1800] ;  /* 0x00180000d738783b */ /* 0x000fe80000000200 */
[----:B------:R-:W-:Y:S04]  /*c6d0*/  LDSM.16.M88.4 R52, [R215+0x2000] ;  /* 0x00200000d734783b */ /* 0x000fe80000000200 */
[----:B------:R-:W-:Y:S01]  /*c6e0*/  LDSM.16.M88.4 R48, [R215+0x2800] ;  /* 0x00280000d730783b */ /* 0x000fe20000000200 */
[C---:B-1----:R-:W-:Y:S03]  /*c6f0*/  HMMA.16816.F32 R16, R140.reuse, R8, RZ ;  /* 0x000000088c10723c */ /* 0x042fe600000018ff */
[----:B------:R-:W-:Y:S04]  /*c700*/  LDSM.16.M88.4 R44, [R215+0x3000] ;  /* 0x00300000d72c783b */ /* 0x000fe80000000200 */
[----:B------:R-:W-:Y:S01]  /*c710*/  LDSM.16.M88.4 R68, [R215+0x3800] ;  /* 0x00380000d744783b */ /* 0x000fe20000000200 */
[C---:B---3--:R-:W-:Y:S08]  /*c720*/  HMMA.16816.F32 R24, R140.reuse, R12, RZ ;  /* 0x0000000c8c18723c */ /* 0x048ff000000018ff */
[C---:B------:R-:W-:Y:S08]  /*c730*/  HMMA.16816.F32 R20, R140.reuse, R14, RZ ;  /* 0x0000000e8c14723c */ /* 0x040ff000000018ff */
[C---:B------:R-:W-:Y:S08]  /*c740*/  HMMA.16816.F32 R12, R140.reuse, R10, RZ ;  /* 0x0000000a8c0c723c */ /* 0x040ff000000018ff */
[----:B----4-:R-:W-:Y:S08]  /*c750*/  HMMA.16816.F32 R8, R140, R36, RZ ;  /* 0x000000248c08723c */ /* 0x010ff000000018ff */
[C---:B--2---:R-:W-:Y:S01]  /*c760*/  HMMA.16816.F32 R128, R144.reuse, R28, R16 ;  /* 0x0000001c9080723c */ /* 0x044fe20000001810 */
[----:B------:R-:W1:Y:S07]  /*c770*/  LDSM.16.M88.4 R16, [R208+0xa900] ;  /* 0x00a90000d010783b */ /* 0x000e6e0000000200 */
[C---:B------:R-:W-:Y:S01]  /*c780*/  HMMA.16816.F32 R124, R144.reuse, R32, R24 ;  /* 0x00000020907c723c */ /* 0x040fe20000001818 */
[----:B------:R-:W2:Y:S07]  /*c790*/  LDSM.16.M88.4 R24, [R208+0xa100] ;  /* 0x00a10000d018783b */ /* 0x000eae0000000200 */
[C---:B------:R-:W-:Y:S07]  /*c7a0*/  HMMA.16816.F32 R136, R144.reuse, R72, R8 ;  /* 0x000000489088723c */ /* 0x040fee0000001808 */
[----:B------:R-:W-:Y:S01]  /*c7b0*/  MOV R8, c[0x0][0x208] ;  /* 0x0000820000087a02 */ /* 0x000fe20000000f00 */
[----:B------:R-:W-:Y:S01]  /*c7c0*/  HMMA.16816.F32 R88, R144, R34, R20 ;  /* 0x000000229058723c */ /* 0x000fe20000001814 */
[----:B------:R-:W3:Y:S02]  /*c7d0*/  LDSM.16.M88.4 R20, [R208+0xb100] ;  /* 0x00b10000d014783b */ /* 0x000ee40000000200 */
[----:B------:R-:W-:-:S02]  /*c7e0*/  SHF.L.U64.HI R65, R8, R151, c[0x0][0x20c] ;  /* 0x0000830008417619 */ /* 0x000fc40000010297 */
[----:B------:R-:W4:Y:S03]  /*c7f0*/  LDSM.16.M88.4 R32, [R208+0xb900] ;  /* 0x00b90000d020783b */ /* 0x000f260000000200 */
[----:B------:R-:W-:Y:S01]  /*c800*/  HMMA.16816.F32 R132, R144, R30, R12 ;  /* 0x0000001e9084723c */ /* 0x000fe2000000180c */
[----:B------:R-:W-:Y:S01]  /*c810*/  @!PT LDS RZ, [RZ] ;  /* 0x00000000fffff984 */ /* 0x000fe20000000800 */
[----:B------:R-:W-:Y:S01]  /*c820*/  @!PT LDS RZ, [RZ] ;  /* 0x00000000fffff984 */ /* 0x000fe20000000800 */
[----:B------:R-:W-:Y:S01]  /*c830*/  @!PT LDS RZ, [RZ] ;  /* 0x00000000fffff984 */ /* 0x000fe20000000800 */
[----:B------:R2:W-:Y:S01]  /*c840*/  LDGSTS.E.BYPASS.LTC128B.128 [R231+0x100], [R6.64], !P6 ;  /* 0x0010000006e77fae */ /* 0x0005e2000f101d48 */
[----:B------:R-:W-:-:S03]  /*c850*/  ISETP.LT.OR P6, PT, R0, 0x21, P3 ;  /* 0x000000210000780c */ /* 0x000fc60001fc1670 */
[----:B------:R2:W-:Y:S01]  /*c860*/  LDGSTS.E.BYPASS.LTC128B.128 [R231+0x4100], [R6.64+0x80], !P5 ;  /* 0x0410008006e77fae */ /* 0x0005e2000e901d48 */
[----:B------:R-:W-:Y:S02]  /*c870*/  ISETP.LT.OR P5, PT, R0, 0x41, P4 ;  /* 0x000000410000780c */ /* 0x000fe400027a1670 */
[----:B------:R-:W-:Y:S01]  /*c880*/  SHF.L.U32 R14, R8, 0x6, RZ ;  /* 0x00000006080e7819 */ /* 0x000fe200000006ff */
[C---:B------:R-:W-:Y:S01]  /*c890*/  HMMA.16816.F32 R84, R140.reuse, R38, RZ ;  /* 0x000000268c54723c */ /* 0x040fe200000018ff */
[----:B------:R-:W-:Y:S02]  /*c8a0*/  STL [R1+0x4c], R65 ;  /* 0x00004c4101007387 */ /* 0x000fe40000100800 */
[C---:B------:R-:W-:Y:S02]  /*c8b0*/  IADD3 R12, P1, P0, R14.reuse, 0x80, R6 ;  /* 0x000000800e0c7810 */ /* 0x040fe4000783e006 */
[C---:B------:R-:W-:Y:S02]  /*c8c0*/  IADD3 R8, P2, R14.reuse, R6, RZ ;  /* 0x000000060e087210 */ /* 0x040fe40007f5e0ff */
[----:B------:R-:W-:Y:S01]  /*c8d0*/  IADD3.X R13, R65, RZ, R7, P1, P0 ;  /* 0x000000ff410d7210 */ /* 0x000fe20000fe0407 */
[----:B-1----:R-:W-:Y:S01]  /*c8e0*/  HMMA.16816.F32 R36, R140, R16, RZ ;  /* 0x000000108c24723c */ /* 0x002fe200000018ff */
[----:B------:R-:W-:-:S02]  /*c8f0*/  IADD3 R3, P0, R14, 0x80, RZ ;  /* 0x000000800e037810 */ /* 0x000fc40007f1e0ff */
[----:B------:R-:W-:Y:S02]  /*c900*/  IADD3.X R9, R65, R7, RZ, P2, !PT ;  /* 0x0000000741097210 */ /* 0x000fe400017fe4ff */
[----:B------:R-:W-:Y:S02]  /*c910*/  ISETP.LT.OR P2, PT, R0, 0x21, P4 ;  /* 0x000000210000780c */ /* 0x000fe40002741670 */
[----:B------:R-:W-:Y:S01]  /*c920*/  IADD3.X R15, RZ, R65, RZ, P0, !PT ;  /* 0x00000041ff0f7210 */ /* 0x000fe200007fe4ff */
[----:B------:R-:W-:Y:S01]  /*c930*/  HMMA.16816.F32 R80, R140, R40, RZ ;  /* 0x000000288c50723c */ /* 0x000fe200000018ff */
[----:B------:R-:W-:Y:S02]  /*c940*/  IADD3 R16, P0, R3, R8, RZ ;  /* 0x0000000803107210 */ /* 0x000fe40007f1e0ff */
[----:B------:R-:W-:Y:S02]  /*c950*/  IADD3 R10, P1, R8, R14, RZ ;  /* 0x0000000e080a7210 */ /* 0x000fe40007f3e0ff */
[----:B------:R-:W-:-:S02]  /*c960*/  IADD3.X R17, R15, R9, RZ, P0, !PT ;  /* 0x000000090f117210 */ /* 0x000fc400007fe4ff */
[-C--:B------:R-:W-:Y:S01]  /*c970*/  IADD3.X R11, R9, R65.reuse, RZ, P1, !PT ;  /* 0x00000041090b7210 */ /* 0x080fe20000ffe4ff */
[C---:B------:R-:W-:Y:S01]  /*c980*/  HMMA.16816.F32 R76, R140.reuse, R42, RZ ;  /* 0x0000002a8c4c723c */ /* 0x040fe200000018ff */
[----:B--2---:R-:W-:Y:S01]  /*c990*/  IADD3 R6, P0, R3, R10, RZ ;  /* 0x0000000a03067210 */ /* 0x004fe20007f1e0ff */
[----:B------:R1:W-:Y:S01]  /*c9a0*/  LDGSTS.E.BYPASS.LTC128B.128 [R231+0x1100], [R8.64], !P2 ;  /* 0x0110000008e77fae */ /* 0x0003e2000d101d48 */
[----:B------:R-:W-:Y:S02]  /*c9b0*/  IADD3 R14, P1, R10, R14, RZ ;  /* 0x0000000e0a0e7210 */ /* 0x000fe40007f3e0ff */
[C---:B------:R-:W-:Y:S01]  /*c9c0*/  ISETP.LT.OR P2, PT, R0.reuse, 0x41, P3 ;  /* 0x000000410000780c */ /* 0x040fe20001f41670 */
[----:B------:R-:W-:Y:S01]  /*c9d0*/  IMAD.X R7, R15, 0x1, R11, P0 ;  /* 0x000000010f077824 */ /* 0x000fe200000e060b */
[----:B------:R-:W-:Y:S01]  /*c9e0*/  IADD3.X R15, R11, R65, RZ, P1, !PT ;  /* 0x000000410b0f7210 */ /* 0x000fe20000ffe4ff */
[----:B------:R4:W-:Y:S01]  /*c9f0*/  LDGSTS.E.BYPASS.LTC128B.128 [R231+0x5100], [R12.64], !P6 ;  /* 0x051000000ce77fae */ /* 0x0009e2000f101d48 */
[C---:B------:R-:W-:Y:S01]  /*ca00*/  ISETP.LT.OR P1, PT, R0.reuse, 0x61, P4 ;  /* 0x000000610000780c */ /* 0x040fe20002721670 */
[----:B------:R-:W-:Y:S01]  /*ca10*/  HMMA.16816.F32 R60, R140, R24, RZ ;  /* 0x000000188c3c723c */ /* 0x000fe200000018ff */
[----:B------:R-:W-:Y:S01]  /*ca20*/  ISETP.LT.OR P0, PT, R0, 0x61, P3 ;  /* 0x000000610000780c */ /* 0x000fe20001f01670 */
[----:B------:R1:W-:Y:S01]  /*ca30*/  LDGSTS.E.BYPASS.LTC128B.128 [R231+0x2100], [R10.64], !P5 ;  /* 0x021000000ae77fae */ /* 0x0003e2000e901d48 */
[----:B------:R-:W-:-:S02]  /*ca40*/  MOV R3, 0x40 ;  /* 0x0000004000037802 */ /* 0x000fc40000000f00 */
[----:B------:R-:W-:-:S03]  /*ca50*/  LOP3.LUT P6, RZ, R64, 0x4, RZ, 0xc0, !PT ;  /* 0x0000000440ff7812 */ /* 0x000fc600078cc0ff */
[----:B------:R2:W-:Y:S01]  /*ca60*/  LDGSTS.E.BYPASS.LTC128B.128 [R231+0x6100], [R16.64], !P2 ;  /* 0x0610000010e77fae */ /* 0x0005e2000d101d48 */
[----:B------:R-:W-:Y:S01]  /*ca70*/  SEL R0, R3, 0xffffffc0, !P6 ;  /* 0xffffffc003007807 */ /* 0x000fe20007000000 */
[C---:B------:R-:W-:Y:S01]  /*ca80*/  HMMA.16816.F32 R40, R140.reuse, R26, RZ ;  /* 0x0000001a8c28723c */ /* 0x040fe200000018ff */
[----:B------:R-:W-:Y:S01]  /*ca90*/  ISETP.GE.AND P6, PT, R209, 0x81, PT ;  /* 0x00000081d100780c */ /* 0x000fe20003fc6270 */
[----:B------:R4:W-:Y:S01]  /*caa0*/  LDGSTS.E.BYPASS.LTC128B.128 [R231+0x3100], [R14.64], !P1 ;  /* 0x031000000ee77fae */ /* 0x0009e2000c901d48 */
[----:B------:R-:W-:Y:S02]  /*cab0*/  IADD3 R214, R208, R0, RZ ;  /* 0x00000000d0d67210 */ /* 0x000fe40007ffe0ff */
[----:B------:R-:W-:Y:S01]  /*cac0*/  IADD3 R211, R0, R215, RZ ;  /* 0x000000d700d37210 */ /* 0x000fe20007ffe0ff */
[----:B------:R2:W-:Y:S02]  /*cad0*/  LDGSTS.E.BYPASS.LTC128B.128 [R231+0x7100], [R6.64], !P0 ;  /* 0x0710000006e77fae */ /* 0x0005e4000c101d48 */
[C---:B------:R-:W-:Y:S02]  /*cae0*/  HMMA.16816.F32 R28, R140.reuse, R18, RZ ;  /* 0x000000128c1c723c */ /* 0x040fe400000018ff */
[----:B------:R-:W-:Y:S04]  /*caf0*/  LDSM.16.M88.4 R64, [R214+0x8900] ;  /* 0x00890000d640783b */ /* 0x000fe80000000200 */
[----:B------:R-:W0:Y:S02]  /*cb00*/  LDGDEPBAR ;  /* 0x00000000000079af */ /* 0x000e240000000000 */
[C---:B---3--:R-:W-:Y:S02]  /*cb10*/  HMMA.16816.F32 R24, R140.reuse, R20, RZ ;  /* 0x000000148c18723c */ /* 0x048fe400000018ff */
[----:B-1----:R-:W1:Y:S06]  /*cb20*/  LDSM.16.M88.4 R8, [R214+0x8100] ;  /* 0x00810000d608783b */ /* 0x002e6c0000000200 */
[C---:B------:R-:W-:Y:S08]  /*cb30*/  HMMA.16816.F32 R20, R140.reuse, R22, RZ ;  /* 0x000000168c14723c */ /* 0x040ff000000018ff */
[C---:B----4-:R-:W-:Y:S08]  /*cb40*/  HMMA.16816.F32 R12, R140.reuse, R34, RZ ;  /* 0x000000228c0c723c */ /* 0x050ff000000018ff */
[----:B--2---:R-:W-:Y:S01]  /*cb50*/  HMMA.16816.F32 R16, R140, R32, RZ ;  /* 0x000000208c10723c */ /* 0x004fe200000018ff */
[----:B------:R-:W-:Y:S07]  /*cb60*/  LDSM.16.M88.4 R32, [R214+0x9100] ;  /* 0x00910000d620783b */ /* 0x000fee0000000200 */
[C---:B------:R-:W-:Y:S01]  /*cb70*/  HMMA.16816.F32 R104, R144.reuse, R50, R28 ;  /* 0x000000329068723c */ /* 0x040fe2000000181c */
[----:B------:R-:W2:Y:S07]  /*cb80*/  LDSM.16.M88.4 R28, [R214+0x9900] ;  /* 0x00990000d61c783b */ /* 0x000eae0000000200 */
[C---:B------:R-:W-:Y:S08]  /*cb90*/  HMMA.16816.F32 R96, R144.reuse, R44, R24 ;  /* 0x0000002c9060723c */ /* 0x040ff00000001818 */
[C---:B------:R-:W-:Y:S01]  /*cba0*/  HMMA.16816.F32 R92, R144.reuse, R46, R20 ;  /* 0x0000002e905c723c */ /* 0x040fe20000001814 */
[----:B------:R-:W3:Y:S04]  /*cbb0*/  LDSM.16.M88.4 R20, [R214+0xa100] ;  /* 0x00a10000d614783b */ /* 0x000ee80000000200 */
[----:B------:R-:W-:Y:S03]  /*cbc0*/  LDSM.16.M88.4 R44, [R211] ;  /* 0x00000000d32c783b */ /* 0x000fe60000000200 */
[C---:B------:R-:W-:Y:S01]  /*cbd0*/  HMMA.16816.F32 R24, R144.reuse, R70, R12 ;  /* 0x000000469018723c */ /* 0x040fe2000000180c */
[----:B------:R-:W4:Y:S07]  /*cbe0*/  LDSM.16.M88.4 R12, [R214+0xb100] ;  /* 0x00b10000d60c783b */ /* 0x000f2e0000000200 */
[C---:B------:R-:W-:Y:S08]  /*cbf0*/  HMMA.16816.F32 R120, R144.reuse, R58, R76 ;  /* 0x0000003a9078723c */ /* 0x040ff0000000184c */
[C---:B------:R-:W-:Y:S08]  /*cc00*/  HMMA.16816.F32 R100, R144.reuse, R48, R36 ;  /* 0x000000309064723c */ /* 0x040ff00000001824 */
[----:B------:R-:W-:Y:S08]  /*cc10*/  HMMA.16816.F32 R116, R144, R56, R80 ;  /* 0x000000389074723c */ /* 0x000ff00000001850 */
[C---:B-1----:R-:W-:Y:S08]  /*cc20*/  HMMA.16816.F32 R36, R172.reuse, R8, R124 ;  /* 0x00000008ac24723c */ /* 0x042ff0000000187c */
[----:B------:R-:W-:Y:S01]  /*cc30*/  HMMA.16816.F32 R76, R172, R10, R88 ;  /* 0x0000000aac4c723c */ /* 0x000fe20000001858 */
[----:B------:R-:W1:Y:S07]  /*cc40*/  LDSM.16.M88.4 R8, [R214+0xb900] ;  /* 0x00b90000d608783b */ /* 0x000e6e0000000200 */
[C---:B------:R-:W-:Y:S01]  /*cc50*/  HMMA.16816.F32 R112, R144.reuse, R52, R60 ;  /* 0x000000349070723c */ /* 0x040fe2000000183c */
[----:B------:R-:W-:Y:S07]  /*cc60*/  LDSM.16.M88.4 R60, [R211+0x2000] ;  /* 0x00200000d33c783b */ /* 0x000fee0000000200 */
[C---:B------:R-:W-:Y:S01]  /*cc70*/  HMMA.16816.F32 R48, R144.reuse, R68, R16 ;  /* 0x000000449030723c */ /* 0x040fe20000001810 */
[----:B------:R-:W1:Y:S04]  /*cc80*/  LDSM.16.M88.4 R16, [R214+0xa900] ;  /* 0x00a90000d610783b */ /* 0x000e680000000200 */
[----:B------:R-:W-:Y:S03]  /*cc90*/  LDSM.16.M88.4 R68, [R211+0x1000] ;  /* 0x00100000d344783b */ /* 0x000fe60000000200 */
[C---:B------:R-:W-:Y:S08]  /*cca0*/  HMMA.16816.F32 R72, R144.reuse, R74, R84 ;  /* 0x0000004a9048723c */ /* 0x040ff00000001854 */
[----:B------:R-:W-:Y:S08]  /*ccb0*/  HMMA.16816.F32 R108, R144, R54, R40 ;  /* 0x00000036906c723c */ /* 0x000ff00000001828 */
[C---:B--2---:R-:W-:Y:S08]  /*ccc0*/  HMMA.16816.F32 R52, R172.reuse, R28, R116 ;  /* 0x0000001cac34723c */ /* 0x044ff00000001874 */
[C---:B------:R-:W-:Y:S08]  /*ccd0*/  HMMA.16816.F32 R40, R172.reuse, R30, R120 ;  /* 0x0000001eac28723c */ /* 0x040ff00000001878 */
[C---:B---3--:R-:W-:Y:S08]  /*cce0*/  HMMA.16816.F32 R28, R172.reuse, R20, R112 ;  /* 0x00000014ac1c723c */ /* 0x048ff00000001870 */
[C---:B----4-:R-:W-:Y:S08]  /*ccf0*/  HMMA.16816.F32 R96, R172.reuse, R12, R96 ;  /* 0x0000000cac60723c */ /* 0x050ff00000001860 */
[C---:B------:R-:W-:Y:S01]  /*cd00*/  HMMA.16816.F32 R92, R172.reuse, R14, R92 ;  /* 0x0000000eac5c723c */ /* 0x040fe2000000185c */
[----:B------:R-:W2:Y:S07]  /*cd10*/  LDSM.16.M88.4 R12, [R208+0xc100] ;  /* 0x00c10000d00c783b */ /* 0x000eae0000000200 */
[C---:B------:R-:W-:Y:S01]  /*cd20*/  HMMA.16816.F32 R56, R172.reuse, R34, R72 ;  /* 0x00000022ac38723c */ /* 0x040fe20000001848 */
[----:B------:R-:W3:Y:S07]  /*cd30*/  LDSM.16.M88.4 R72, [R211+0x800] ;  /* 0x00080000d348783b */ /* 0x000eee0000000200 */
[C---:B------:R-:W-:Y:S08]  /*cd40*/  HMMA.16816.F32 R80, R172.reuse, R64, R128 ;  /* 0x00000040ac50723c */ /* 0x040ff00000001880 */
[C---:B------:R-:W-:Y:S01]  /*cd50*/  HMMA.16816.F32 R88, R172.reuse, R66, R132 ;  /* 0x00000042ac58723c */ /* 0x040fe20000001884 */
[----:B------:R-:W4:Y:S07]  /*cd60*/  LDSM.16.M88.4 R64, [R211+0x1800] ;  /* 0x00180000d340783b */ /* 0x000f2e0000000200 */
[C---:B------:R-:W-:Y:S08]  /*cd70*/  HMMA.16816.F32 R84, R172.reuse, R32, R136 ;  /* 0x00000020ac54723c */ /* 0x040ff00000001888 */
[C---:B------:R-:W-:Y:S01]  /*cd80*/  HMMA.16816.F32 R32, R172.reuse, R22, R108 ;  /* 0x00000016ac20723c */ /* 0x040fe2000000186c */
[----:B------:R-:W2:Y:S07]  /*cd90*/  LDSM.16.M88.4 R20, [R211+0x2800] ;  /* 0x00280000d314783b */ /* 0x000eae0000000200 */
[C---:B-1----:R-:W-:Y:S01]  /*cda0*/  HMMA.16816.F32 R112, R172.reuse, R8, R48 ;  /* 0x00000008ac70723c */ /* 0x042fe20000001830 */
[----:B------:R-:W-:Y:S07]  /*cdb0*/  LDSM.16.M88.4 R48, [R215+0x4800] ;  /* 0x00480000d730783b */ /* 0x000fee0000000200 */
[----:B------:R-:W-:Y:S01]  /*cdc0*/  HMMA.16816.F32 R108, R172, R10, R24 ;  /* 0x0000000aac6c723c */ /* 0x000fe20000001818 */
[----:B------:R-:W-:Y:S07]  /*cdd0*/  LDSM.16.M88.4 R24, [R211+0x3000] ;  /* 0x00300000d318783b */ /* 0x000fee0000000200 */
[----:B------:R-:W-:Y:S01]  /*cde0*/  HMMA.16816.F32 R8, R180, R44, R36 ;  /* 0x0000002cb408723c */ /* 0x000fe20000001824 */
[----:B------:R-:W-:Y:S07]  /*cdf0*/  LDSM.16.M88.4 R36, [R208+0xc900] ;  /* 0x00c90000d024783b */ /* 0x000fee0000000200 */
[C---:B------:R-:W-:Y:S08]  /*ce00*/  HMMA.16816.F32 R100, R172.reuse, R16, R100 ;  /* 0x00000010ac64723c */ /* 0x040ff00000001864 */
[----:B------:R-:W-:Y:S08]  /*ce10*/  HMMA.16816.F32 R104, R172, R18, R104 ;  /* 0x00000012ac68723c */ /* 0x000ff00000001868 */
[C---:B------:R-:W-:Y:S08]  /*ce20*/  HMMA.16816.F32 R16, R180.reuse, R46, R76 ;  /* 0x0000002eb410723c */ /* 0x040ff0000000184c */
[----:B------:R-:W-:Y:S01]  /*ce30*/  HMMA.16816.F32 R76, R180, R60, R28 ;  /* 0x0000003cb44c723c */ /* 0x000fe2000000181c */
[----:B------:R-:W1:Y:S07]  /*ce40*/  LDSM.16.M88.4 R28, [R215+0x4000] ;  /* 0x00400000d71c783b */ /* 0x000e6e0000000200 */
[----:B--2---:R-:W-:Y:S08]  /*ce50*/  HMMA.16816.F32 R8, R184, R12, R8 ;  /* 0x0000000cb808723c */ /* 0x004ff00000001808 */
[C---:B---3--:R-:W-:Y:S08]  /*ce60*/  HMMA.16816.F32 R44, R180.reuse, R72, R80 ;  /* 0x00000048b42c723c */ /* 0x048ff00000001850 */
[----:B----4-:R-:W-:Y:S01]  /*ce70*/  HMMA.16816.F32 R80, R180, R66, R40 ;  /* 0x00000042b450723c */ /* 0x010fe20000001828 */
[----:B------:R-:W2:Y:S07]  /*ce80*/  LDSM.16.M88.4 R40, [R214+0xc100] ;  /* 0x00c10000d628783b */ /* 0x000eae0000000200 */
[----:B------:R-:W-:Y:S08]  /*ce90*/  HMMA.16816.F32 R16, R184, R14, R16 ;  /* 0x0000000eb810723c */ /* 0x000ff00000001810 */
[C---:B------:R-:W-:Y:S08]  /*cea0*/  HMMA.16816.F32 R100, R180.reuse, R20, R100 ;  /* 0x00000014b464723c */ /* 0x040ff00000001864 */
[----:B------:R-:W-:Y:S01]  /*ceb0*/  HMMA.16816.F32 R104, R180, R22, R104 ;  /* 0x00000016b468723c */ /* 0x000fe20000001868 */
[----:B------:R-:W3:Y:S07]  /*cec0*/  LDSM.16.M88.4 R20, [R211+0x3800] ;  /* 0x00380000d314783b */ /* 0x000eee0000000200 */
[----:B-1----:R-:W-:Y:S08]  /*ced0*/  HMMA.16816.F32 R8, R196, R28, R8 ;  /* 0x0000001cc408723c */ /* 0x002ff00000001808 */
[C---:B------:R-:W-:Y:S08]  /*cee0*/  HMMA.16816.F32 R84, R180.reuse, R68, R84 ;  /* 0x00000044b454723c */ /* 0x040ff00000001854 */
[C---:B------:R-:W-:Y:S01]  /*cef0*/  HMMA.16816.F32 R68, R180.reuse, R70, R56 ;  /* 0x00000046b444723c */ /* 0x040fe20000001838 */
[----:B------:R-:W1:Y:S07]  /*cf00*/  LDSM.16.M88.4 R56, [R211+0x4000] ;  /* 0x00400000d338783b */ /* 0x000e6e0000000200 */
[C---:B------:R-:W-:Y:S08]  /*cf10*/  HMMA.16816.F32 R88, R180.reuse, R74, R88 ;  /* 0x0000004ab458723c */ /* 0x040ff00000001858 */
[C---:B------:R-:W-:Y:S01]  /*cf20*/  HMMA.16816.F32 R116, R180.reuse, R62, R32 ;  /* 0x0000003eb474723c */ /* 0x040fe20000001820 */
[----:B------:R-:W4:Y:S04]  /*cf30*/  LDSM.16.M88.4 R32, [R208+0xd100] ;  /* 0x00d10000d020783b */ /* 0x000f280000000200 */
[----:B------:R-:W-:Y:S03]  /*cf40*/  LDSM.16.M88.4 R60, [R211+0x4800] ;  /* 0x00480000d33c783b */ /* 0x000fe60000000200 */
[C---:B------:R-:W-:Y:S08]  /*cf50*/  HMMA.16816.F32 R96, R180.reuse, R24, R96 ;  /* 0x00000018b460723c */ /* 0x040ff00000001860 */
[----:B------:R-:W-:Y:S08]  /*cf60*/  HMMA.16816.F32 R92, R180, R26, R92 ;  /* 0x0000001ab45c723c */ /* 0x000ff0000000185c */
[----:B------:R-:W-:Y:S08]  /*cf70*/  HMMA.16816.F32 R16, R196, R30, R16 ;  /* 0x0000001ec410723c */ /* 0x000ff00000001810 */
[----:B------:R-:W-:Y:S08]  /*cf80*/  HMMA.16816.F32 R24, R184, R36, R44 ;  /* 0x00000024b818723c */ /* 0x000ff0000000182c */
[----:B------:R-:W-:Y:S01]  /*cf90*/  HMMA.16816.F32 R72, R180, R64, R52 ;  /* 0x00000040b448723c */ /* 0x000fe20000001834 */
[----:B------:R-:W1:Y:S04]  /*cfa0*/  LDSM.16.M88.4 R52, [R214+0xc900] ;  /* 0x00c90000d634783b */ /* 0x000e680000000200 */
[----:B------:R-:W-:Y:S03]  /*cfb0*/  LDSM.16.M88.4 R64, [R208+0xd900] ;  /* 0x00d90000d040783b */ /* 0x000fe60000000200 */
[----:B--2---:R-:W-:Y:S08]  /*cfc0*/  HMMA.16816.F32 R12, R200, R40, R8 ;  /* 0x00000028c80c723c */ /* 0x004ff00000001808 */
[C---:B---3--:R-:W-:Y:S08]  /*cfd0*/  HMMA.16816.F32 R112, R180.reuse, R20, R112 ;  /* 0x00000014b470723c */ /* 0x048ff00000001870 */
[----:B------:R-:W-:Y:S08]  /*cfe0*/  HMMA.16816.F32 R120, R180, R22, R108 ;  /* 0x00000016b478723c */ /* 0x000ff0000000186c */
[----:B------:R-:W-:Y:S08]  /*cff0*/  HMMA.16816.F32 R20, R184, R38, R88 ;  /* 0x00000026b814723c */ /* 0x000ff00000001858 */
[----:B------:R-:W-:Y:S01]  /*d000*/  HMMA.16816.F32 R8, R200, R42, R16 ;  /* 0x0000002ac808723c */ /* 0x000fe20000001810 */
[----:B------:R-:W2:Y:S07]  /*d010*/  LDSM.16.M88.4 R40, [R215+0x5000] ;  /* 0x00500000d728783b */ /* 0x000eae0000000200 */
[----:B------:R-:W-:Y:S08]  /*d020*/  HMMA.16816.F32 R24, R196, R48, R24 ;  /* 0x00000030c418723c */ /* 0x000ff00000001818 */
[----:B-1----:R-:W-:Y:S08]  /*d030*/  HMMA.16816.F32 R28, R204, R56, R12 ;  /* 0x00000038cc1c723c */ /* 0x002ff0000000180c */
[----:B----4-:R-:W-:Y:S08]  /*d040*/  HMMA.16816.F32 R44, R184, R32, R84 ;  /* 0x00000020b82c723c */ /* 0x010ff00000001854 */
[----:B------:R-:W-:Y:S01]  /*d050*/  HMMA.16816.F32 R12, R196, R50, R20 ;  /* 0x00000032c40c723c */ /* 0x000fe20000001814 */
[----:B------:R-:W-:Y:S07]  /*d060*/  LDSM.16.M88.4 R48, [R215+0x5800] ;  /* 0x00580000d730783b */ /* 0x000fee0000000200 */
[----:B------:R-:W-:Y:S01]  /*d070*/  HMMA.16816.F32 R36, R184, R34, R68 ;  /* 0x00000022b824723c */ /* 0x000fe20000001844 */
[----:B------:R-:W1:Y:S01]  /*d080*/  LDSM.16.M88.4 R32, [R214+0xd100] ;  /* 0x00d10000d620783b */ /* 0x000e620000000200 */
[----:B------:R-:W-:-:S03]  /*d090*/  FMUL.FTZ R0, R28, c[0x0][0x320] ;  /* 0x0000c8001c007a20 */ /* 0x000fc60000410000 */
[----:B------:R-:W3:Y:S01]  /*d0a0*/  LDSM.16.M88.4 R68, [R208+0xe100] ;  /* 0x00e10000d044783b */ /* 0x000ee20000000200 */
[----:B------:R4:W1:Y:S02]  /*d0b0*/  MUFU.TANH R132, R0 ;  /* 0x0000000000847308 */ /* 0x0008640000002400 */
[----:B------:R-:W-:Y:S08]  /*d0c0*/  HMMA.16816.F32 R20, R200, R52, R24 ;  /* 0x00000034c814723c */ /* 0x000ff00000001818 */
[----:B------:R-:W-:Y:S01]  /*d0d0*/  HMMA.16816.F32 R8, R204, R58, R8 ;  /* 0x0000003acc08723c */ /* 0x000fe20000001808 */
[----:B------:R-:W-:Y:S01]  /*d0e0*/  LDSM.16.M88.4 R56, [R211+0x5000] ;  /* 0x00500000d338783b */ /* 0x000fe20000000200 */
[----:B----4-:R-:W-:-:S06]  /*d0f0*/  FMUL.FTZ R0, R29, c[0x0][0x320] ;  /* 0x0000c8001d007a20 */ /* 0x010fcc0000410000 */
[----:B--2---:R-:W-:Y:S01]  /*d100*/  HMMA.16816.F32 R16, R196, R40, R44 ;  /* 0x00000028c410723c */ /* 0x004fe2000000182c */
[----:B------:R-:W-:Y:S01]  /*d110*/  LDSM.16.M88.4 R44, [R211+0x5800] ;  /* 0x00580000d32c783b */ /* 0x000fe20000000200 */
[----:B------:R2:W4:Y:S06]  /*d120*/  MUFU.TANH R131, R0 ;  /* 0x0000000000837308 */ /* 0x00052c0000002400 */
[----:B------:R-:W-:Y:S01]  /*d130*/  HMMA.16816.F32 R12, R200, R54, R12 ;  /* 0x00000036c80c723c */ /* 0x000fe2000000180c */
[----:B------:R-:W3:Y:S07]  /*d140*/  LDSM.16.M88.4 R52, [R208+0xe900] ;  /* 0x00e90000d034783b */ /* 0x000eee0000000200 */
[----:B------:R-:W-:Y:S01]  /*d150*/  HMMA.16816.F32 R24, R196, R42, R36 ;  /* 0x0000002ac418723c */ /* 0x000fe20000001824 */
[----:B------:R-:W3:Y:S01]  /*d160*/  LDSM.16.M88.4 R40, [R214+0xd900] ;  /* 0x00d90000d628783b */ /* 0x000ee20000000200 */
[----:B--2---:R-:W-:-:S03]  /*d170*/  FMUL.FTZ R0, R30, c[0x0][0x320] ;  /* 0x0000c8001e007a20 */ /* 0x004fc60000410000 */
[----:B------:R-:W-:Y:S01]  /*d180*/  LDSM.16.M88.4 R36, [R214+0xe100] ;  /* 0x00e10000d624783b */ /* 0x000fe20000000200 */
[----:B------:R2:W1:Y:S02]  /*d190*/  MUFU.TANH R130, R0 ;  /* 0x0000000000827308 */ /* 0x0004640000002400 */
[C---:B------:R-:W-:Y:S08]  /*d1a0*/  HMMA.16816.F32 R72, R184.reuse, R64, R72 ;  /* 0x00000040b848723c */ /* 0x040ff00000001848 */
[----:B------:R-:W-:Y:S01]  /*d1b0*/  HMMA.16816.F32 R80, R184, R66, R80 ;  /* 0x00000042b850723c */ /* 0x000fe20000001850 */
[----:B--2---:R-:W-:-:S07]  /*d1c0*/  FMUL.FTZ R0, R31, c[0x0][0x320] ;  /* 0x0000c8001f007a20 */ /* 0x004fce0000410000 */
[----:B------:R-:W-:Y:S01]  /*d1d0*/  HMMA.16816.F32 R28, R204, R60, R20 ;  /* 0x0000003ccc1c723c */ /* 0x000fe20000001814 */
[----:B------:R2:W2:Y:S07]  /*d1e0*/  MUFU.TANH R129, R0 ;  /* 0x0000000000817308 */ /* 0x0004ae0000002400 */
[----:B-1----:R-:W-:Y:S08]  /*d1f0*/  HMMA.16816.F32 R20, R200, R32, R16 ;  /* 0x00000020c814723c */ /* 0x002ff00000001810 */
[----:B------:R-:W-:Y:S01]  /*d200*/  HMMA.16816.F32 R16, R196, R48, R72 ;  /* 0x00000030c410723c */ /* 0x000fe20000001848 */
[----:B--2---:R-:W-:-:S04]  /*d210*/  FMUL.FTZ R0, R8, c[0x0][0x320] ;  /* 0x0000c80008007a20 */ /* 0x004fc80000410000 */
[----:B------:R1:W2:Y:S03]  /*d220*/  MUFU.TANH R128, R0 ;  /* 0x0000000000807308 */ /* 0x0002a60000002400 */
[C---:B---3--:R-:W-:Y:S08]  /*d230*/  HMMA.16816.F32 R64, R184.reuse, R68, R76 ;  /* 0x00000044b840723c */ /* 0x048ff0000000184c */
[----:B------:R-:W-:Y:S01]  /*d240*/  HMMA.16816.F32 R76, R184, R70, R116 ;  /* 0x00000046b84c723c */ /* 0x000fe20000001874 */
[----:B-1----:R-:W-:-:S07]  /*d250*/  FMUL.FTZ R0, R9, c[0x0][0x320] ;  /* 0x0000c80009007a20 */ /* 0x002fce0000410000 */
[C---:B------:R-:W-:Y:S01]  /*d260*/  HMMA.16816.F32 R68, R184.reuse, R52, R100 ;  /* 0x00000034b844723c */ /* 0x040fe20000001864 */
[----:B------:R1:W3:Y:S07]  /*d270*/  MUFU.TANH R127, R0 ;  /* 0x00000000007f7308 */ /* 0x0002ee0000002400 */
[----:B------:R-:W-:Y:S01]  /*d280*/  HMMA.16816.F32 R72, R184, R54, R104 ;  /* 0x00000036b848723c */ /* 0x000fe20000001868 */
[----:B------:R-:W-:Y:S01]  /*d290*/  LDSM.16.M88.4 R52, [R215+0x6800] ;  /* 0x00680000d734783b */ /* 0x000fe20000000200 */
[----:B-1----:R-:W-:-:S04]  /*d2a0*/  FMUL.FTZ R0, R10, c[0x0][0x320] ;  /* 0x0000c8000a007a20 */ /* 0x002fc80000410000 */
[----:B------:R1:W1:Y:S02]  /*d2b0*/  MUFU.TANH R126, R0 ;  /* 0x00000000007e7308 */ /* 0x0002640000002400 */
[----:B-1----:R-:W-:Y:S02]  /*d2c0*/  FMUL.FTZ R0, R11, c[0x0][0x320] ;  /* 0x0000c8000b007a20 */ /* 0x002fe40000410000 */
[----:B------:R-:W-:Y:S01]  /*d2d0*/  HMMA.16816.F32 R8, R204, R62, R12 ;  /* 0x0000003ecc08723c */ /* 0x000fe2000000180c */
[----:B------:R-:W-:Y:S03]  /*d2e0*/  LDSM.16.M88.4 R60, [R208+0xf100] ;  /* 0x00f10000d03c783b */ /* 0x000fe60000000200 */
[----:B------:R1:W1:Y:S04]  /*d2f0*/  MUFU.TANH R125, R0 ;  /* 0x00000000007d7308 */ /* 0x0002680000002400 */
[----:B------:R-:W-:Y:S01]  /*d300*/  HMMA.16816.F32 R12, R200, R34, R24 ;  /* 0x00000022c80c723c */ /* 0x000fe20000001818 */
[----:B------:R-:W2:Y:S07]  /*d310*/  LDSM.16.M88.4 R32, [R215+0x6000] ;  /* 0x00600000d720783b */ /* 0x000eae0000000200 */
[----:B------:R-:W-:Y:S01]  /*d320*/  HMMA.16816.F32 R24, R196, R50, R80 ;  /* 0x00000032c418723c */ /* 0x000fe20000001850 */
[----:B------:R-:W2:Y:S01]  /*d330*/  LDSM.16.M88.4 R48, [R211+0x6000] ;  /* 0x00600000d330783b */ /* 0x000ea20000000200 */
[----:B-1----:R-:W-:-:S04]  /*d340*/  FMUL.FTZ R0, R28, c[0x0][0x320] ;  /* 0x0000c8001c007a20 */ /* 0x002fc80000410000 */
[----:B------:R1:W1:Y:S02]  /*d350*/  MUFU.TANH R124, R0 ;  /* 0x00000000007c7308 */ /* 0x0002640000002400 */
[----:B-1----:R-:W-:-:S06]  /*d360*/  FMUL.FTZ R0, R29, c[0x0][0x320] ;  /* 0x0000c8001d007a20 */ /* 0x002fcc0000410000 */
[----:B------:R1:W1:Y:S02]  /*d370*/  MUFU.TANH R111, R0 ;  /* 0x00000000006f7308 */ /* 0x0002640000002400 */
[----:B-1----:R-:W-:-:S06]  /*d380*/  FMUL.FTZ R0, R30, c[0x0][0x320] ;  /* 0x0000c8001e007a20 */ /* 0x002fcc0000410000 */
[----:B------:R1:W1:Y:S02]  /*d390*/  MUFU.TANH R110, R0 ;  /* 0x00000000006e7308 */ /* 0x0002640000002400 */
[----:B-1----:R-:W-:Y:S02]  /*d3a0*/  FMUL.FTZ R0, R31, c[0x0][0x320] ;  /* 0x0000c8001f007a20 */ /* 0x002fe40000410000 */
[----:B------:R-:W-:Y:S04]  /*d3b0*/  HMMA.16816.F32 R28, R204, R56, R20 ;  /* 0x00000038cc1c723c */ /* 0x000fe80000001814 */
[----:B------:R1:W1:Y:S04]  /*d3c0*/  MUFU.TANH R109, R0 ;  /* 0x00000000006d7308 */ /* 0x0002680000002400 */
[----:B------:R-:W-:Y:S08]  /*d3d0*/  HMMA.16816.F32 R20, R200, R40, R16 ;  /* 0x00000028c814723c */ /* 0x000ff00000001810 */
[----:B--2---:R-:W-:Y:S01]  /*d3e0*/  HMMA.16816.F32 R16, R196, R32, R64 ;  /* 0x00000020c410723c */ /* 0x004fe20000001840 */
[----:B-1----:R-:W-:-:S04]  /*d3f0*/  FMUL.FTZ R0, R8, c[0x0][0x320] ;  /* 0x0000c80008007a20 */ /* 0x002fc80000410000 */
[----:B------:R1:W2:Y:S03]  /*d400*/  MUFU.TANH R108, R0 ;  /* 0x00000000006c7308 */ /* 0x0002a60000002400 */
[----:B------:R-:W-:Y:S01]  /*d410*/  HMMA.16816.F32 R64, R184, R60, R96 ;  /* 0x0000003cb840723c */ /* 0x000fe20000001860 */
[----:B-1----:R-:W-:-:S04]  /*d420*/  FMUL.FTZ R0, R9, c[0x0][0x320] ;  /* 0x0000c80009007a20 */ /* 0x002fc80000410000 */
[----:B------:R1:W1:Y:S02]  /*d430*/  MUFU.TANH R100, R0 ;  /* 0x0000000000647308 */ /* 0x0002640000002400 */
[----:B-1----:R-:W-:-:S06]  /*d440*/  FMUL.FTZ R0, R10, c[0x0][0x320] ;  /* 0x0000c8000a007a20 */ /* 0x002fcc0000410000 */
[----:B------:R1:W1:Y:S02]  /*d450*/  MUFU.TANH R91, R0 ;  /* 0x00000000005b7308 */ /* 0x0002640000002400 */
[----:B-1----:R-:W-:Y:S02]  /*d460*/  FMUL.FTZ R0, R11, c[0x0][0x320] ;  /* 0x0000c8000b007a20 */ /* 0x002fe40000410000 */
[----:B------:R-:W-:Y:S04]  /*d470*/  HMMA.16816.F32 R8, R204, R58, R12 ;  /* 0x0000003acc08723c */ /* 0x000fe8000000180c */
[----:B------:R1:W1:Y:S04]  /*d480*/  MUFU.TANH R90, R0 ;  /* 0x00000000005a7308 */ /* 0x0002680000002400 */
[----:B------:R-:W-:Y:S01]  /*d490*/  HMMA.16816.F32 R12, R200, R42, R24 ;  /* 0x0000002ac80c723c */ /* 0x000fe20000001818 */
[----:B------:R-:W-:Y:S07]  /*d4a0*/  LDSM.16.M88.4 R40, [R211+0x6800] ;  /* 0x00680000d328783b */ /* 0x000fee0000000200 */
[----:B------:R-:W-:Y:S01]  /*d4b0*/  HMMA.16816.F32 R24, R196, R34, R76 ;  /* 0x00000022c418723c */ /* 0x000fe2000000184c */
[----:B------:R-:W2:Y:S01]  /*d4c0*/  LDSM.16.M88.4 R32, [R214+0xe900] ;  /* 0x00e90000d620783b */ /* 0x000ea20000000200 */
        /* <DEDUP_REMOVED lines=25> */
[----:B------:R-:W-:Y:S01]  /*d660*/  LDSM.16.M88.4 R52, [R208+0xf900] ;  /* 0x00f90000d034783b */ /* 0x000fe20000000200 */
        /* <DEDUP_REMOVED lines=9> */
[----:B--2---:R-:W-:Y:S08]  /*d700*/  HMMA.16816.F32 R20, R200, R32, R16 ;  /* 0x00000020c814723c */ /* 0x004ff00000001810 */
[----:B------:R-:W-:Y:S01]  /*d710*/  HMMA.16816.F32 R16, R196, R36, R64 ;  /* 0x00000024c410723c */ /* 0x000fe20000001840 */
[----:B-1----:R-:W-:-:S04]  /*d720*/  FMUL.FTZ R0, R8, c[0x0][0x320] ;  /* 0x0000c80008007a20 */ /* 0x002fc80000410000 */
[----:B------:R1:W2:Y:S02]  /*d730*/  MUFU.TANH R77, R0 ;  /* 0x00000000004d7308 */ /* 0x0002a40000002400 */
        /* <DEDUP_REMOVED lines=8> */
[----:B------:R-:W-:Y:S08]  /*d7c0*/  HMMA.16816.F32 R12, R200, R34, R24 ;  /* 0x00000022c80c723c */ /* 0x000ff00000001818 */
[----:B------:R-:W-:Y:S01]  /*d7d0*/  HMMA.16816.F32 R32, R196, R38, R56 ;  /* 0x00000026c420723c */ /* 0x000fe20000001838 */
[----:B------:R-:W-:Y:S01]  /*d7e0*/  LDSM.16.M88.4 R36, [R214+0xf900] ;  /* 0x00f90000d624783b */ /* 0x000fe20000000200 */
[----:B--2---:R-:W-:-:S03]  /*d7f0*/  FMUL.FTZ R0, R28, c[0x0][0x320] ;  /* 0x0000c8001c007a20 */ /* 0x004fc60000410000 */
[----:B------:R-:W2:Y:S01]  /*d800*/  LDSM.16.M88.4 R56, [R211+0x7000] ;  /* 0x00700000d338783b */ /* 0x000ea20000000200 */
[----:B------:R3:W1:Y:S10]  /*d810*/  MUFU.TANH R72, R0 ;  /* 0x0000000000487308 */ /* 0x0006740000002400 */
[----:B------:R-:W-:Y:S01]  /*d820*/  HMMA.16816.F32 R12, R204, R42, R12 ;  /* 0x0000002acc0c723c */ /* 0x000fe2000000180c */
[----:B---3--:R-:W-:-:S07]  /*d830*/  FMUL.FTZ R0, R29, c[0x0][0x320] ;  /* 0x0000c8001d007a20 */ /* 0x008fce0000410000 */
[----:B-1----:R-:W-:Y:S01]  /*d840*/  HMMA.16816.F32 R24, R200, R48, R16 ;  /* 0x00000030c818723c */ /* 0x002fe20000001810 */
[----:B------:R1:W3:Y:S11]  /*d850*/  MUFU.TANH R65, R0 ;  /* 0x0000000000417308 */ /* 0x0002f60000002400 */
[----:B------:R-:W-:Y:S04]  /*d860*/  @!UPT UIADD3 URZ, URZ, URZ, URZ ;  /* 0x0000003f3f3ff290 */ /* 0x000fe8000fffe03f */
[----:B------:R-:W-:Y:S02]  /*d870*/  FMUL.FTZ R12, R12, c[0x0][0x320] ;  /* 0x0000c8000c0c7a20 */ /* 0x000fe40000410000 */
[----:B-1----:R-:W-:Y:S02]  /*d880*/  FMUL.FTZ R0, R30, c[0x0][0x320] ;  /* 0x0000c8001e007a20 */ /* 0x002fe40000410000 */
[----:B------:R-:W-:Y:S02]  /*d890*/  FMUL.FTZ R13, R13, c[0x0][0x320] ;  /* 0x0000c8000d0d7a20 */ /* 0x000fe40000410000 */
[----:B------:R1:W1:Y:S01]  /*d8a0*/  MUFU.TANH R64, R0 ;  /* 0x0000000000407308 */ /* 0x0002620000002400 */
[----:B------:R-:W-:Y:S02]  /*d8b0*/  FMUL.FTZ R14, R14, c[0x0][0x320] ;  /* 0x0000c8000e0e7a20 */ /* 0x000fe40000410000 */
[----:B------:R-:W-:Y:S01]  /*d8c0*/  FMUL.FTZ R15, R15, c[0x0][0x320] ;  /* 0x0000c8000f0f7a20 */ /* 0x000fe20000410000 */
[----:B--2---:R-:W-:Y:S04]  /*d8d0*/  HMMA.16816.F32 R24, R204, R56, R24 ;  /* 0x00000038cc18723c */ /* 0x004fe80000001818 */
[----:B------:R-:W2:Y:S01]  /*d8e0*/  MUFU.TANH R43, R13 ;  /* 0x0000000d002b7308 */ /* 0x000ea20000002400 */
[----:B-1----:R-:W-:-:S07]  /*d8f0*/  FMUL.FTZ R0, R31, c[0x0][0x320] ;  /* 0x0000c8001f007a20 */ /* 0x002fce0000410000 */
[----:B------:R-:W1:Y:S01]  /*d900*/  MUFU.TANH R42, R14 ;  /* 0x0000000e002a7308 */ /* 0x000e620000002400 */
[----:B------:R-:W-:Y:S07]  /*d910*/  HMMA.16816.F32 R28, R204, R40, R20 ;  /* 0x00000028cc1c723c */ /* 0x000fee0000001814 */
[----:B------:R1:W1:Y:S01]  /*d920*/  MUFU.TANH R62, R0 ;  /* 0x00000000003e7308 */ /* 0x0002620000002400 */
[----:B------:R-:W-:Y:S03]  /*d930*/  HMMA.16816.F32 R20, R184, R52, R112 ;  /* 0x00000034b814723c */ /* 0x000fe60000001870 */
[----:B------:R-:W-:-:S02]  /*d940*/  FMUL.FTZ R24, R24, c[0x0][0x320] ;  /* 0x0000c80018187a20 */ /* 0x000fc40000410000 */
[----:B------:R-:W-:Y:S02]  /*d950*/  FMUL.FTZ R27, R27, c[0x0][0x320] ;  /* 0x0000c8001b1b7a20 */ /* 0x000fe40000410000 */
[----:B------:R-:W-:Y:S01]  /*d960*/  FMUL.FTZ R25, R25, c[0x0][0x320] ;  /* 0x0000c80019197a20 */ /* 0x000fe20000410000 */
[----:B------:R-:W2:Y:S01]  /*d970*/  MUFU.TANH R41, R15 ;  /* 0x0000000f00297308 */ /* 0x000ea20000002400 */
[----:B------:R-:W-:Y:S02]  /*d980*/  FMUL.FTZ R26, R26, c[0x0][0x320] ;  /* 0x0000c8001a1a7a20 */ /* 0x000fe40000410000 */
[----:B-1----:R-:W-:-:S05]  /*d990*/  FMUL.FTZ R0, R8, c[0x0][0x320] ;  /* 0x0000c80008007a20 */ /* 0x002fca0000410000 */
[----:B------:R-:W1:Y:S01]  /*d9a0*/  MUFU.TANH R40, R24 ;  /* 0x0000001800287308 */ /* 0x000e620000002400 */
[----:B------:R-:W-:Y:S02]  /*d9b0*/  FMUL.FTZ R29, R29, c[0x0][0x320] ;  /* 0x0000c8001d1d7a20 */ /* 0x000fe40000410000 */
[----:B------:R-:W-:Y:S02]  /*d9c0*/  FMUL.FTZ R30, R30, c[0x0][0x320] ;  /* 0x0000c8001e1e7a20 */ /* 0x000fe40000410000 */
[----:B------:R-:W-:-:S03]  /*d9d0*/  FMUL.FTZ R31, R31, c[0x0][0x320] ;  /* 0x0000c8001f1f7a20 */ /* 0x000fc60000410000 */
[----:B------:R1:W1:Y:S01]  /*d9e0*/  MUFU.TANH R63, R0 ;  /* 0x00000000003f7308 */ /* 0x0002620000002400 */
[----:B------:R-:W-:Y:S07]  /*d9f0*/  HMMA.16816.F32 R16, R196, R44, R20 ;  /* 0x0000002cc410723c */ /* 0x000fee0000001814 */
[----:B------:R-:W2:Y:S01]  /*da00*/  MUFU.TANH R49, R29 ;  /* 0x0000001d00317308 */ /* 0x000ea20000002400 */
[----:B------:R-:W-:Y:S01]  /*da10*/  HMMA.16816.F32 R20, R200, R50, R32 ;  /* 0x00000032c814723c */ /* 0x000fe20000001820 */
[----:B-1----:R-:W-:-:S06]  /*da20*/  FMUL.FTZ R0, R9, c[0x0][0x320] ;  /* 0x0000c80009007a20 */ /* 0x002fcc0000410000 */
[----:B------:R-:W1:Y:S08]  /*da30*/  MUFU.TANH R48, R30 ;  /* 0x0000001e00307308 */ /* 0x000e700000002400 */
[----:B------:R1:W1:Y:S01]  /*da40*/  MUFU.TANH R61, R0 ;  /* 0x00000000003d7308 */ /* 0x0002620000002400 */
[----:B------:R-:W-:Y:S07]  /*da50*/  HMMA.16816.F32 R16, R200, R36, R16 ;  /* 0x00000024c810723c */ /* 0x000fee0000001810 */
[----:B------:R-:W2:Y:S01]  /*da60*/  MUFU.TANH R45, R31 ;  /* 0x0000001f002d7308 */ /* 0x000ea20000002400 */
[----:B------:R-:W-:Y:S01]  /*da70*/  HMMA.16816.F32 R20, R204, R58, R20 ;  /* 0x0000003acc14723c */ /* 0x000fe20000001814 */
[----:B-1----:R-:W-:-:S06]  /*da80*/  FMUL.FTZ R0, R10, c[0x0][0x320] ;  /* 0x0000c8000a007a20 */ /* 0x002fcc0000410000 */
[----:B------:R-:W1:Y:S08]  /*da90*/  MUFU.TANH R44, R12 ;  /* 0x0000000c002c7308 */ /* 0x000e700000002400 */
[----:B------:R1:W1:Y:S09]  /*daa0*/  MUFU.TANH R60, R0 ;  /* 0x00000000003c7308 */ /* 0x0002720000002400 */
[----:B------:R-:W-:Y:S01]  /*dab0*/  FMUL.FTZ R20, R20, c[0x0][0x320] ;  /* 0x0000c80014147a20 */ /* 0x000fe20000410000 */
[----:B------:R-:W2:Y:S01]  /*dac0*/  MUFU.TANH R35, R27 ;  /* 0x0000001b00237308 */ /* 0x000ea20000002400 */
[----:B------:R-:W-:-:S02]  /*dad0*/  FMUL.FTZ R21, R21, c[0x0][0x320] ;  /* 0x0000c80015157a20 */ /* 0x000fc40000410000 */
[----:B------:R-:W-:Y:S02]  /*dae0*/  FMUL.FTZ R22, R22, c[0x0][0x320] ;  /* 0x0000c80016167a20 */ /* 0x000fe40000410000 */
[----:B------:R-:W-:Y:S02]  /*daf0*/  FMUL.FTZ R23, R23, c[0x0][0x320] ;  /* 0x0000c80017177a20 */ /* 0x000fe40000410000 */
[----:B-1----:R-:W-:Y:S01]  /*db00*/  FMUL.FTZ R0, R11, c[0x0][0x320] ;  /* 0x0000c8000b007a20 */ /* 0x002fe20000410000 */
[----:B------:R-:W1:Y:S01]  /*db10*/  MUFU.TANH R37, R25 ;  /* 0x0000001900257308 */ /* 0x000e620000002400 */
[----:B------:R-:W-:Y:S07]  /*db20*/  HMMA.16816.F32 R8, R184, R54, R120 ;  /* 0x00000036b808723c */ /* 0x000fee0000001878 */
[----:B------:R1:W1:Y:S08]  /*db30*/  MUFU.TANH R53, R0 ;  /* 0x0000000000357308 */ /* 0x0002700000002400 */
[----:B------:R2:W2:Y:S01]  /*db40*/  MUFU.TANH R36, R26 ;  /* 0x0000001a00247308 */ /* 0x0004a20000002400 */
[----:B-1----:R-:W-:-:S08]  /*db50*/  FMUL.FTZ R0, R28, c[0x0][0x320] ;  /* 0x0000c8001c007a20 */ /* 0x002fd00000410000 */
[----:B------:R-:W-:Y:S01]  /*db60*/  HMMA.16816.F32 R8, R196, R46, R8 ;  /* 0x0000002ec408723c */ /* 0x000fe20000001808 */
[----:B------:R-:W1:Y:S01]  /*db70*/  LDSM.16.M88.4 R28, [R211+0x7800] ;  /* 0x00780000d31c783b */ /* 0x000e620000000200 */
[----:B------:R1:W1:Y:S01]  /*db80*/  MUFU.TANH R34, R20 ;  /* 0x0000001400227308 */ /* 0x0002620000002400 */
[----:B------:R-:W-:-:S07]  /*db90*/  DEPBAR.LE SB0, 0x0 ;  /* 0x000080000000791a */ /* 0x000fce0000000000 */
[----:B------:R1:W1:Y:S08]  /*dba0*/  MUFU.TANH R27, R21 ;  /* 0x00000015001b7308 */ /* 0x0002700000002400 */
[----:B------:R1:W1:Y:S06]  /*dbb0*/  MUFU.TANH R24, R22 ;  /* 0x0000001600187308 */ /* 0x00026c0000002400 */
[----:B------:R-:W-:Y:S02]  /*dbc0*/  HMMA.16816.F32 R8, R200, R38, R8 ;  /* 0x00000026c808723c */ /* 0x000fe40000001808 */
[----:B------:R2:W2:Y:S08]  /*dbd0*/  MUFU.TANH R52, R0 ;  /* 0x0000000000347308 */ /* 0x0004b00000002400 */
[----:B------:R-:W2:Y:S01]  /*dbe0*/  MUFU.TANH R23, R23 ;  /* 0x0000001700177308 */ /* 0x000ea20000002400 */
[----:B-1----:R-:W-:Y:S07]  /*dbf0*/  HMMA.16816.F32 R12, R204, R28, R16 ;  /* 0x0000001ccc0c723c */ /* 0x002fee0000001810 */
[----:B------:R-:W-:-:S06]  /*dc00*/  P2R R16, PR, RZ, 0x40 ;  /* 0x00000040ff107803 */ /* 0x000fcc0000000000 */
[----:B------:R-:W-:Y:S11]  /*dc10*/  HMMA.16816.F32 R8, R204, R30, R8 ;  /* 0x0000001ecc08723c */ /* 0x000ff60000001808 */
[----:B------:R-:W-:-:S02]  /*dc20*/  FMUL.FTZ R12, R12, c[0x0][0x320] ;  /* 0x0000c8000c0c7a20 */ /* 0x000fc40000410000 */
[----:B------:R-:W-:Y:S02]  /*dc30*/  FMUL.FTZ R13, R13, c[0x0][0x320] ;  /* 0x0000c8000d0d7a20 */ /* 0x000fe40000410000 */
[----:B------:R-:W-:Y:S01]  /*dc40*/  FMUL.FTZ R14, R14, c[0x0][0x320] ;  /* 0x0000c8000e0e7a20 */ /* 0x000fe20000410000 */
[----:B------:R1:W1:Y:S01]  /*dc50*/  MUFU.TANH R20, R12 ;  /* 0x0000000c00147308 */ /* 0x0002620000002400 */
[----:B------:R-:W-:-:S07]  /*dc60*/  FMUL.FTZ R15, R15, c[0x0][0x320] ;  /* 0x0000c8000f0f7a20 */ /* 0x000fce0000410000 */
[----:B------:R-:W-:Y:S02]  /*dc70*/  FMUL.FTZ R8, R8, c[0x0][0x320] ;  /* 0x0000c80008087a20 */ /* 0x000fe40000410000 */
[----:B------:R-:W-:Y:S02]  /*dc80*/  FMUL.FTZ R9, R9, c[0x0][0x320] ;  /* 0x0000c80009097a20 */ /* 0x000fe40000410000 */
        /* <DEDUP_REMOVED lines=11> */
[----:B-1234-:R-:W-:Y:S01]  /*dd40*/  LEA.HI.SX32 R10, R157, 0xfffffffe, 0x19 ;  /* 0xfffffffe9d0a7811 */ /* 0x01efe200078fcaff */
[----:B------:R-:W-:-:S03]  /*dd50*/  IMAD.SHL.U32 R13, R152, 0x40, RZ ;  /* 0x00000040980d7824 */ /* 0x000fc600078e00ff */
[----:B------:R-:W-:Y:S01]  /*dd60*/  SHF.R.S32.HI R3, RZ, 0x1f, R10 ;  /* 0x0000001fff037819 */ /* 0x000fe2000001140a */
[----:B------:R-:W-:Y:S02]  /*dd70*/  IMAD R0, R150, R10, RZ ;  /* 0x0000000a96007224 */ /* 0x000fe400078e02ff */
[----:B------:R-:W-:-:S04]  /*dd80*/  IMAD.WIDE.U32 R10, R10, R153, R158 ;  /* 0x000000990a0a7225 */ /* 0x000fc800078e009e */
[----:B------:R-:W-:Y:S01]  /*dd90*/  IMAD R0, R3, R153, R0 ;  /* 0x0000009903007224 */ /* 0x000fe200078e0200 */
[----:B------:R-:W-:-:S03]  /*dda0*/  LEA R6, P1, R10, c[0x0][0x1c8], 0x1 ;  /* 0x000072000a067a11 */ /* 0x000fc600078208ff */
[----:B------:R-:W-:Y:S01]  /*ddb0*/  IMAD.IADD R0, R11, 0x1, R0 ;  /* 0x000000010b007824 */ /* 0x000fe200078e0200 */
[----:B------:R-:W-:Y:S02]  /*ddc0*/  SHF.L.U64.HI R11, R152, R151, c[0x0][0x1e4] ;  /* 0x00007900980b7619 */ /* 0x000fe40000010297 */
[----:B------:R-:W-:Y:S02]  /*ddd0*/  IADD3 R8, P0, R6, R13, RZ ;  /* 0x0000000d06087210 */ /* 0x000fe40007f1e0ff */
[----:B------:R-:W-:Y:S02]  /*dde0*/  LEA.HI.X R7, R10, c[0x0][0x1cc], R0, 0x1, P1 ;  /* 0x000073000a077a11 */ /* 0x000fe400008f0c00 */
[----:B------:R-:W-:-:S03]  /*ddf0*/  IADD3 R0, P2, R154, 0x80, RZ ;  /* 0x000000809a007810 */ /* 0x000fc60007f5e0ff */
[----:B------:R-:W-:Y:S01]  /*de00*/  IMAD.X R9, R7, 0x1, R11, P0 ;  /* 0x0000000107097824 */ /* 0x000fe200000e060b */
[----:B------:R-:W-:Y:S01]  /*de10*/  @!PT LDS RZ, [RZ] ;  /* 0x00000000fffff984 */ /* 0x000fe20000000800 */
[----:B------:R-:W-:Y:S01]  /*de20*/  @!PT LDS RZ, [RZ] ;  /* 0x00000000fffff984 */ /* 0x000fe20000000800 */
[----:B------:R-:W-:Y:S01]  /*de30*/  @!PT LDS RZ, [RZ] ;  /* 0x00000000fffff984 */ /* 0x000fe20000000800 */
[----:B------:R1:W-:Y:S01]  /*de40*/  LDGSTS.E.BYPASS.LTC128B.128 [R231+0x8100], [R6.64], !P4 ;  /* 0x0810000006e77fae */ /* 0x0003e2000e101d48 */
[----:B------:R-:W-:Y:S01]  /*de50*/  IADD3 R14, P1, P0, R13, 0x80, R6 ;  /* 0x000000800d0e7810 */ /* 0x000fe2000783e006 */
[----:B------:R-:W-:Y:S01]  /*de60*/  IMAD.X R3, RZ, RZ, R156, P2 ;  /* 0x000000ffff037224 */ /* 0x000fe200010e069c */
[----:B------:R-:W-:Y:S01]  /*de70*/  IADD3 R12, P2, R0, R8, RZ ;  /* 0x00000008000c7210 */ /* 0x000fe20007f5e0ff */
[----:B------:R1:W-:Y:S01]  /*de80*/  LDGSTS.E.BYPASS.LTC128B.128 [R231+0xc100], [R6.64+0x80], !P3 ;  /* 0x0c10008006e77fae */ /* 0x0003e2000d901d48 */
[----:B------:R-:W-:-:S03]  /*de90*/  IADD3.X R15, R11, RZ, R7, P1, P0 ;  /* 0x000000ff0b0f7210 */ /* 0x000fc60000fe0407 */
[----:B------:R2:W-:Y:S04]  /*dea0*/  LDGSTS.E.BYPASS.LTC128B.128 [R231+0x9100], [R8.64], !P4 ;  /* 0x0910000008e77fae */ /* 0x0005e8000e101d48 */
[----:B------:R3:W-:Y:S01]  /*deb0*/  LDGSTS.E.BYPASS.LTC128B.128 [R231+0xd100], [R14.64], !P3 ;  /* 0x0d1000000ee77fae */ /* 0x0007e2000d901d48 */
[----:B-1----:R-:W-:-:S04]  /*dec0*/  IADD3 R6, P5, R8, R13, RZ ;  /* 0x0000000d08067210 */ /* 0x002fc80007fbe0ff */
[----:B------:R-:W-:Y:S01]  /*ded0*/  IADD3 R10, P1, R6, R13, RZ ;  /* 0x0000000d060a7210 */ /* 0x000fe20007f3e0ff */
[----:B------:R-:W-:Y:S01]  /*dee0*/  IMAD.X R7, R9, 0x1, R11, P5 ;  /* 0x0000000109077824 */ /* 0x000fe200028e060b */
[----:B--2---:R-:W-:Y:S01]  /*def0*/  IADD3 R8, P0, R0, R6, RZ ;  /* 0x0000000600087210 */ /* 0x004fe20007f1e0ff */
[----:B------:R-:W-:Y:S02]  /*df00*/  IMAD.X R13, R3, 0x1, R9, P2 ;  /* 0x00000001030d7824 */ /* 0x000fe400010e0609 */
[----:B------:R-:W-:Y:S01]  /*df10*/  IMAD.X R11, R7, 0x1, R11, P1 ;  /* 0x00000001070b7824 */ /* 0x000fe200008e060b */
[----:B------:R3:W-:Y:S01]  /*df20*/  LDGSTS.E.BYPASS.LTC128B.128 [R231+0xa100], [R6.64], !P4 ;  /* 0x0a10000006e77fae */ /* 0x0007e2000e101d48 */
[----:B------:R-:W-:-:S03]  /*df30*/  IMAD.X R9, R3, 0x1, R7, P0 ;  /* 0x0000000103097824 */ /* 0x000fc600000e0607 */
[----:B------:R3:W-:Y:S04]  /*df40*/  LDGSTS.E.BYPASS.LTC128B.128 [R231+0xe100], [R12.64], !P3 ;  /* 0x0e1000000ce77fae */ /* 0x0007e8000d901d48 */
[----:B------:R3:W-:Y:S04]  /*df50*/  LDGSTS.E.BYPASS.LTC128B.128 [R231+0xb100], [R10.64], !P4 ;  /* 0x0b1000000ae77fae */ /* 0x0007e8000e101d48 */
[----:B------:R3:W-:Y:S02]  /*df60*/  LDGSTS.E.BYPASS.LTC128B.128 [R231+0xf100], [R8.64], !P3 ;  /* 0x0f10000008e77fae */ /* 0x0007e4000d901d48 */
.L_x_132:
[----:B--234-:R-:W-:Y:S01]  /*df70*/  LOP3.LUT R0, R149, 0xffffffe0, RZ, 0xc0, !PT ;  /* 0xffffffe095007812 */ /* 0x01cfe200078ec0ff */
[----:B------:R-:W-:Y:S01]  /*df80*/  IMAD.SHL.U32 R209, R4, 0x2, RZ ;  /* 0x0000000204d17824 */ /* 0x000fe200078e00ff */
[----:B------:R-:W0:Y:S03]  /*df90*/  LDGDEPBAR ;  /* 0x00000000000079af */ /* 0x000e260000000000 */
[----:B------:R-:W-:-:S02]  /*dfa0*/  IMAD.IADD R0, R213, 0x1, -R0 ;  /* 0x00000001d5007824 */ /* 0x000fc400078e0a00 */
[--C-:B------:R-:W-:Y:S02]  /*dfb0*/  IMAD R210, R5, 0x2, R209.reuse ;  /* 0x0000000205d27824 */ /* 0x100fe400078e02d1 */
[C---:B------:R-:W-:Y:S01]  /*dfc0*/  IMAD R213, R2.reuse, 0x2, R209 ;  /* 0x0000000202d57824 */ /* 0x040fe200078e02d1 */
[----:B------:R-:W-:Y:S01]  /*dfd0*/  SHF.R.S32.HI R3, RZ, 0x1f, R0 ;  /* 0x0000001fff037819 */ /* 0x000fe20000011400 */
[----:B------:R-:W-:-:S03]  /*dfe0*/  IMAD R212, R2, 0x2, R210 ;  /* 0x0000000202d47824 */ /* 0x000fc600078e02d2 */
[----:B------:R-:W-:-:S04]  /*dff0*/  LEA.HI R3, R3, R0, RZ, 0x2 ;  /* 0x0000000003037211 */ /* 0x000fc800078f10ff */
[----:B------:R-:W-:-:S05]  /*e000*/  LOP3.LUT R3, R3, 0x7ffffffc, RZ, 0xc0, !PT ;  /* 0x7ffffffc03037812 */ /* 0x000fca00078ec0ff */
[----:B------:R-:W-:-:S04]  /*e010*/  IMAD.IADD R0, R0, 0x1, -R3 ;  /* 0x0000000100007824 */ /* 0x000fc800078e0a03 */
[----:B------:R-:W-:-:S05]  /*e020*/  IMAD R0, R0, -0x2, R148 ;  /* 0xfffffffe00007824 */ /* 0x000fca00078e0294 */
[C---:B------:R-:W-:Y:S02]  /*e030*/  ISETP.GT.AND P0, PT, R0.reuse, RZ, PT ;  /* 0x000000ff0000720c */ /* 0x040fe40003f04270 */
[C---:B------:R-:W-:Y:S02]  /*e040*/  ISETP.GT.AND P1, PT, R0.reuse, 0x1, PT ;  /* 0x000000010000780c */ /* 0x040fe40003f24270 */
[----:B------:R-:W-:Y:S02]  /*e050*/  ISETP.GT.AND P2, PT, R0, 0x8, PT ;  /* 0x000000080000780c */ /* 0x000fe40003f44270 */
[----:B-1----:R-:W-:Y:S02]  /*e060*/  FSEL R8, R132, -INF , P0 ;  /* 0xff80000084087808 */ /* 0x002fe40000000000 */
        /* <DEDUP_REMOVED lines=85> */
[----:B-----5:R-:W-:-:S02]  /*e5c0*/  FSEL R166, R52, -INF , P1 ;  /* 0xff80000034a67808 */ /* 0x020fc40000800000 */
        /* <DEDUP_REMOVED lines=64> */
[----:B------:R-:W-:Y:S01]  /*e9d0*/  FMNMX.FTZ R0, R249, R0, !PT ;  /* 0x00000000f9007209 */ /* 0x000fe20007810000 */
[----:B------:R-:W-:Y:S01]  /*e9e0*/  LDSM.16.MT88.4 R24, [R212+0x100] ;  /* 0x00010000d418783b */ /* 0x000fe20000004200 */
[----:B------:R-:W-:Y:S02]  /*e9f0*/  FSEL R250, R22, -INF , P1 ;  /* 0xff80000016fa7808 */ /* 0x000fe40000800000 */
[----:B------:R-:W-:Y:S02]  /*ea00*/  FMNMX.FTZ R0, R251, R0, !PT ;  /* 0x00000000fb007209 */ /* 0x000fe40007810000 */
[----:B------:R-:W-:-:S02]  /*ea10*/  FSEL R164, R21, -INF , P0 ;  /* 0xff80000015a47808 */ /* 0x000fc40000000000 */
[----:B------:R-:W-:Y:S01]  /*ea20*/  FMNMX.FTZ R0, R250, R0, !PT ;  /* 0x00000000fa007209 */ /* 0x000fe20007810000 */
[----:B------:R-:W-:Y:S01]  /*ea30*/  LDSM.16.MT88.4 R20, [R209+0x100] ;  /* 0x00010000d114783b */ /* 0x000fe20000004200 */
[----:B------:R-:W-:Y:S02]  /*ea40*/  ISETP.NE.AND P6, PT, R16, RZ, PT ;  /* 0x000000ff1000720c */ /* 0x000fe40003fc5270 */
[----:B------:R-:W-:Y:S01]  /*ea50*/  FMNMX.FTZ R0, R164, R0, !PT ;  /* 0x00000000a4007209 */ /* 0x000fe20007810000 */
[----:B------:R-:W-:Y:S01]  /*ea60*/  LDSM.16.MT88.4 R16, [R210+0x100] ;  /* 0x00010000d210783b */ /* 0x000fe20000004200 */
        /* <DEDUP_REMOVED lines=18> */
[--C-:B------:R-:W-:Y:S02]  /*eb90*/  FFMA.FTZ R0, R10, c[0x0][0x2d0], -R6.reuse ;  /* 0x0000b4000a007a23 */ /* 0x100fe40000010806 */
[----:B------:R-:W-:Y:S01]  /*eba0*/  FFMA.FTZ R7, R11, c[0x0][0x2d0], -R6 ;  /* 0x0000b4000b077a23 */ /* 0x000fe20000010806 */
[----:B------:R-:W-:-:S03]  /*ebb0*/  FSETP.NEU.FTZ.AND P0, PT, R3, -INF , PT ;  /* 0xff8000000300780b */ /* 0x000fc60003f1d000 */
[----:B------:R1:W-:Y:S01]  /*ebc0*/  MUFU.EX2 R189, R0 ;  /* 0x0000000000bd7308 */ /* 0x0003e20000000800 */
[----:B---3--:R-:W-:-:S07]  /*ebd0*/  FFMA.FTZ R2, R30, c[0x0][0x2d0], -R6 ;  /* 0x0000b4001e027a23 */ /* 0x008fce0000010806 */
[----:B------:R2:W3:Y:S01]  /*ebe0*/  MUFU.EX2 R114, R7 ;  /* 0x0000000700727308 */ /* 0x0004e20000000800 */
[----:B-1----:R-:W-:-:S07]  /*ebf0*/  FMUL.FTZ R0, R3, c[0x0][0x2d0] ;  /* 0x0000b40003007a20 */ /* 0x002fce0000410000 */
[----:B------:R1:W-:Y:S01]  /*ec00*/  MUFU.EX2 R179, R2 ;  /* 0x0000000200b37308 */ /* 0x0003e20000000800 */
[----:B------:R-:W-:Y:S01]  /*ec10*/  FSEL R0, R0, RZ, P0 ;  /* 0x000000ff00007208 */ /* 0x000fe20000000000 */
[----:B--2---:R-:W-:Y:S01]  /*ec20*/  IMAD.MOV.U32 R7, RZ, RZ, R38 ;  /* 0x000000ffff077224 */ /* 0x004fe200078e0026 */
[----:B---3--:R-:W-:-:S03]  /*ec30*/  F2FP.PACK_AB R10, R114, R189 ;  /* 0x000000bd720a723e */ /* 0x008fc600000000ff */
[----:B------:R-:W-:Y:S01]  /*ec40*/  FFMA.FTZ R4, R12, c[0x0][0x2d0], -R0 ;  /* 0x0000b4000c047a23 */ /* 0x000fe20000010800 */
[----:B------:R-:W-:Y:S03]  /*ec50*/  LDSM.16.MT88.4 R36, [R209+0x900] ;  /* 0x00090000d124783b */ /* 0x000fe60000004200 */
[----:B------:R2:W3:Y:S01]  /*ec60*/  MUFU.EX2 R8, R4 ;  /* 0x0000000400087308 */ /* 0x0004e20000000800 */
[----:B-1----:R-:W-:Y:S02]  /*ec70*/  FFMA.FTZ R2, R31, c[0x0][0x2d0], -R6 ;  /* 0x0000b4001f027a23 */ /* 0x002fe40000010806 */
[----:B------:R-:W-:Y:S05]  /*ec80*/  LDSM.16.MT88.4 R28, [R213+0x900] ;  /* 0x00090000d51c783b */ /* 0x000fea0000004200 */
[----:B------:R1:W-:Y:S01]  /*ec90*/  MUFU.EX2 R5, R2 ;  /* 0x0000000200057308 */ /* 0x0003e20000000800 */
[----:B--2---:R-:W-:-:S07]  /*eca0*/  FFMA.FTZ R4, R13, c[0x0][0x2d0], -R0 ;  /* 0x0000b4000d047a23 */ /* 0x004fce0000010800 */
[----:B------:R2:W-:Y:S01]  /*ecb0*/  MUFU.EX2 R178, R4 ;  /* 0x0000000400b27308 */ /* 0x0005e20000000800 */
[----:B-1----:R-:W-:-:S07]  /*ecc0*/  FFMA.FTZ R2, R32, c[0x0][0x2d0], -R0 ;  /* 0x0000b40020027a23 */ /* 0x002fce0000010800 */
[----:B------:R1:W-:Y:S01]  /*ecd0*/  MUFU.EX2 R163, R2 ;  /* 0x0000000200a37308 */ /* 0x0003e20000000800 */
[----:B--2---:R-:W-:-:S07]  /*ece0*/  FFMA.FTZ R4, R14, c[0x0][0x2d0], -R0 ;  /* 0x0000b4000e047a23 */ /* 0x004fce0000010800 */
[----:B------:R2:W-:Y:S01]  /*ecf0*/  MUFU.EX2 R188, R4 ;  /* 0x0000000400bc7308 */ /* 0x0005e20000000800 */
[--C-:B-1----:R-:W-:Y:S02]  /*ed00*/  FFMA.FTZ R2, R33, c[0x0][0x2d0], -R0.reuse ;  /* 0x0000b40021027a23 */ /* 0x102fe40000010800 */
[----:B------:R-:W-:Y:S05]  /*ed10*/  LDSM.16.MT88.4 R32, [R210+0x900] ;  /* 0x00090000d220783b */ /* 0x000fea0000004200 */
[----:B------:R1:W-:Y:S01]  /*ed20*/  MUFU.EX2 R252, R2 ;  /* 0x0000000200fc7308 */ /* 0x0003e20000000800 */
[--C-:B--2---:R-:W-:Y:S02]  /*ed30*/  FFMA.FTZ R4, R15, c[0x0][0x2d0], -R0.reuse ;  /* 0x0000b4000f047a23 */ /* 0x104fe40000010800 */
[----:B------:R-:W2:Y:S05]  /*ed40*/  LDSM.16.MT88.4 R12, [R213+0x100] ;  /* 0x00010000d50c783b */ /* 0x000eaa0000004200 */
[----:B------:R3:W4:Y:S01]  /*ed50*/  MUFU.EX2 R165, R4 ;  /* 0x0000000400a57308 */ /* 0x0007220000000800 */
[----:B-1----:R-:W-:-:S07]  /*ed60*/  FFMA.FTZ R2, R69, c[0x0][0x2d0], -R0 ;  /* 0x0000b40045027a23 */ /* 0x002fce0000010800 */
[----:B------:R1:W-:Y:S01]  /*ed70*/  MUFU.EX2 R69, R2 ;  /* 0x0000000200457308 */ /* 0x0003e20000000800 */
[----:B---3--:R-:W-:Y:S01]  /*ed80*/  IMAD.MOV.U32 R4, RZ, RZ, R8 ;  /* 0x000000ffff047224 */ /* 0x008fe200078e0008 */
[----:B------:R-:W-:Y:S02]  /*ed90*/  F2FP.PACK_AB R8, R7, R162 ;  /* 0x000000a20708723e */ /* 0x000fe400000000ff */
[----:B----4-:R-:W-:Y:S02]  /*eda0*/  F2FP.PACK_AB R11, R165, R188 ;  /* 0x000000bca50b723e */ /* 0x010fe400000000ff */
[----:B------:R-:W-:Y:S01]  /*edb0*/  F2FP.PACK_AB R9, R178, R4 ;  /* 0x00000004b209723e */ /* 0x000fe200000000ff */
[----:B-1----:R-:W-:-:S06]  /*edc0*/  FFMA.FTZ R2, R70, c[0x0][0x2d0], -R0 ;  /* 0x0000b40046027a23 */ /* 0x002fcc0000010800 */
        /* <DEDUP_REMOVED lines=9> */
[----:B------:R-:W3:Y:S07]  /*ee60*/  LDSM.16.MT88.4 R16, [R213+0x4100] ;  /* 0x00410000d510783b */ /* 0x000eee0000004200 */
        /* <DEDUP_REMOVED lines=17> */
[----:B------:R-:W4:Y:S07]  /*ef80*/  LDSM.16.MT88.4 R40, [R210+0x4900] ;  /* 0x00490000d228783b */ /* 0x000f2e0000004200 */
[----:B---3--:R-:W-:Y:S01]  /*ef90*/  HMMA.16816.F32 R96, R8, R16, RZ ;  /* 0x000000100860723c */ /* 0x008fe200000018ff */
[----:B--2---:R-:W-:-:S04]  /*efa0*/  FFMA.FTZ R2, R112, c[0x0][0x2d0], -R0 ;  /* 0x0000b40070027a23 */ /* 0x004fc80000010800 */
[----:B------:R2:W-:Y:S03]  /*efb0*/  MUFU.EX2 R240, R2 ;  /* 0x0000000200f07308 */ /* 0x0005e60000000800 */
[C---:B------:R-:W-:Y:S01]  /*efc0*/  HMMA.16816.F32 R92, R8.reuse, R18, RZ ;  /* 0x00000012085c723c */ /* 0x040fe200000018ff */
[----:B------:R-:W3:Y:S07]  /*efd0*/  LDSM.16.MT88.4 R16, [R213+0x4900] ;  /* 0x00490000d510783b */ /* 0x000eee0000004200 */
        /* <DEDUP_REMOVED lines=8> */
[----:B------:R-:W-:Y:S01]  /*f060*/  F2FP.PACK_AB R11, R70, R69 ;  /* 0x00000045460b723e */ /* 0x000fe200000000ff */
[----:B--2---:R-:W-:-:S06]  /*f070*/  FFMA.FTZ R2, R124, c[0x0][0x2d0], -R0 ;  /* 0x0000b4007c027a23 */ /* 0x004fcc0000010800 */
[C---:B------:R-:W-:Y:S01]  /*f080*/  HMMA.16816.F32 R128, R8.reuse, R36, R76 ;  /* 0x000000240880723c */ /* 0x040fe2000000184c */
[----:B------:R2:W-:Y:S07]  /*f090*/  MUFU.EX2 R238, R2 ;  /* 0x0000000200ee7308 */ /* 0x0005ee0000000800 */
[C---:B------:R-:W-:Y:S01]  /*f0a0*/  HMMA.16816.F32 R120, R8.reuse, R38, R64 ;  /* 0x000000260878723c */ /* 0x040fe20000001840 */
[----:B------:R-:W1:Y:S07]  /*f0b0*/  LDSM.16.MT88.4 R36, [R209+0x1100] ;  /* 0x00110000d124783b */ /* 0x000e6e0000004200 */
        /* <DEDUP_REMOVED lines=17> */
[----:B------:R-:W4:Y:S01]  /*f1d0*/  LDSM.16.MT88.4 R20, [R209+0x5100] ;  /* 0x00510000d114783b */ /* 0x000f220000004200 */
[----:B--2---:R-:W-:-:S06]  /*f1e0*/  FFMA.FTZ R2, R137, c[0x0][0x2d0], -R6 ;  /* 0x0000b40089027a23 */ /* 0x004fcc0000010806 */
[C---:B------:R-:W-:Y:S08]  /*f1f0*/  HMMA.16816.F32 R124, R8.reuse, R40, R100 ;  /* 0x00000028087c723c */ /* 0x040ff00000001864 */
[C---:B------:R-:W-:Y:S08]  /*f200*/  HMMA.16816.F32 R132, R8.reuse, R42, R104 ;  /* 0x0000002a0884723c */ /* 0x040ff00000001868 */
[C---:B---3--:R-:W-:Y:S08]  /*f210*/  HMMA.16816.F32 R100, R8.reuse, R16, R96 ;  /* 0x000000100864723c */ /* 0x048ff00000001860 */
[C---:B------:R-:W-:Y:S01]  /*f220*/  HMMA.16816.F32 R92, R8.reuse, R18, R92 ;  /* 0x00000012085c723c */ /* 0x040fe2000000185c */
[----:B------:R-:W-:Y:S07]  /*f230*/  LDSM.16.MT88.4 R16, [R213+0x5100] ;  /* 0x00510000d510783b */ /* 0x000fee0000004200 */
[C---:B-1----:R-:W-:Y:S07]  /*f240*/  HMMA.16816.F32 R88, R8.reuse, R12, R116 ;  /* 0x0000000c0858723c */ /* 0x042fee0000001874 */
[----:B------:R-:W-:Y:S01]  /*f250*/  IMAD.MOV.U32 R118, RZ, RZ, R189 ;  /* 0x000000ffff767224 */ /* 0x000fe200078e00bd */
[----:B------:R-:W-:Y:S01]  /*f260*/  HMMA.16816.F32 R72, R8, R14, R80 ;  /* 0x0000000e0848723c */ /* 0x000fe20000001850 */
[----:B------:R1:W-:Y:S01]  /*f270*/  MUFU.EX2 R189, R2 ;  /* 0x0000000200bd7308 */ /* 0x0003e20000000800 */
[----:B------:R-:W-:Y:S01]  /*f280*/  LDSM.16.MT88.4 R12, [R212+0x5100] ;  /* 0x00510000d40c783b */ /* 0x000fe20000004200 */
[----:B------:R-:W-:-:S02]  /*f290*/  IMAD.MOV.U32 R119, RZ, RZ, R188 ;  /* 0x000000ffff777224 */ /* 0x000fc400078e00bc */
[----:B------:R-:W-:Y:S02]  /*f2a0*/  IMAD.MOV.U32 R117, RZ, RZ, R179 ;  /* 0x000000ffff757224 */ /* 0x000fe400078e00b3 */
[----:B------:R-:W-:Y:S01]  /*f2b0*/  F2FP.PACK_AB R8, R242, R244 ;  /* 0x000000f4f208723e */ /* 0x000fe200000000ff */
[----:B------:R-:W-:Y:S01]  /*f2c0*/  IMAD.MOV.U32 R116, RZ, RZ, R4 ;  /* 0x000000ffff747224 */ /* 0x000fe200078e0004 */
[----:B------:R-:W-:Y:S02]  /*f2d0*/  F2FP.PACK_AB R10, R243, R241 ;  /* 0x000000f1f30a723e */ /* 0x000fe400000000ff */
[----:B------:R-:W-:Y:S02]  /*f2e0*/  F2FP.PACK_AB R9, R239, R240 ;  /* 0x000000f0ef09723e */ /* 0x000fe400000000ff */
[----:B------:R-:W-:Y:S01]  /*f2f0*/  F2FP.PACK_AB R11, R237, R238 ;  /* 0x000000eeed0b723e */ /* 0x000fe200000000ff */
[----:B-1----:R-:W-:-:S06]  /*f300*/  FFMA.FTZ R2, R139, c[0x0][0x2d0], -R6 ;  /* 0x0000b4008b027a23 */ /* 0x002fcc0000010806 */
[C---:B------:R-:W-:Y:S01]  /*f310*/  HMMA.16816.F32 R84, R8.reuse, R36, R128 ;  /* 0x000000240854723c */ /* 0x040fe20000001880 */
[----:B------:R1:W2:Y:S06]  /*f320*/  MUFU.EX2 R191, R2 ;  /* 0x0000000200bf7308 */ /* 0x0002ac0000000800 */
[----:B------:R-:W-:Y:S01]  /*f330*/  IMAD.MOV.U32 R130, RZ, RZ, R178 ;  /* 0x000000ffff827224 */ /* 0x000fe200078e00b2 */
[----:B------:R-:W-:Y:S01]  /*f340*/  HMMA.16816.F32 R80, R8, R38, R120 ;  /* 0x000000260850723c */ /* 0x000fe20000001878 */
[----:B------:R-:W3:Y:S01]  /*f350*/  LDSM.16.MT88.4 R36, [R210+0x5100] ;  /* 0x00510000d224783b */ /* 0x000ee20000004200 */
[----:B------:R-:W-:-:S02]  /*f360*/  IMAD.MOV.U32 R129, RZ, RZ, R165 ;  /* 0x000000ffff817224 */ /* 0x000fc400078e00a5 */
[----:B------:R-:W-:Y:S02]  /*f370*/  IMAD.MOV.U32 R131, RZ, RZ, R162 ;  /* 0x000000ffff837224 */ /* 0x000fe400078e00a2 */
[----:B------:R-:W-:Y:S02]  /*f380*/  IMAD.MOV.U32 R128, RZ, RZ, R163 ;  /* 0x000000ffff807224 */ /* 0x000fe400078e00a3 */
[----:B------:R-:W-:Y:S01]  /*f390*/  HMMA.16816.F32 R52, R8, R26, R44 ;  /* 0x0000001a0834723c */ /* 0x000fe2000000182c */
[----:B-1----:R-:W-:Y:S02]  /*f3a0*/  FFMA.FTZ R2, R149, c[0x0][0x2d0], -R0 ;  /* 0x0000b40095027a23 */ /* 0x002fe40000010800 */
[----:B------:R-:W-:Y:S02]  /*f3b0*/  IMAD.MOV.U32 R123, RZ, RZ, R161 ;  /* 0x000000ffff7b7224 */ /* 0x000fe400078e00a1 */
[----:B------:R1:W-:Y:S01]  /*f3c0*/  MUFU.EX2 R188, R2 ;  /* 0x0000000200bc7308 */ /* 0x0003e20000000800 */
[----:B------:R-:W-:-:S02]  /*f3d0*/  IMAD.MOV.U32 R122, RZ, RZ, R160 ;  /* 0x000000ffff7a7224 */ /* 0x000fc400078e00a0 */
[C---:B------:R-:W-:Y:S01]  /*f3e0*/  HMMA.16816.F32 R44, R8.reuse, R28, R48 ;  /* 0x0000001c082c723c */ /* 0x040fe20000001830 */
[----:B------:R-:W-:Y:S02]  /*f3f0*/  IMAD.MOV.U32 R120, RZ, RZ, R123 ;  /* 0x000000ffff787224 */ /* 0x000fe400078e007b */
[----:B------:R-:W-:Y:S02]  /*f400*/  IMAD.MOV.U32 R121, RZ, RZ, R129 ;  /* 0x000000ffff797224 */ /* 0x000fe400078e0081 */
[----:B------:R-:W-:Y:S02]  /*f410*/  IMAD.MOV.U32 R129, RZ, RZ, R116 ;  /* 0x000000ffff817224 */ /* 0x000fe400078e0074 */
[----:B------:R-:W-:Y:S01]  /*f420*/  IMAD.MOV.U32 R123, RZ, RZ, R119 ;  /* 0x000000ffff7b7224 */ /* 0x000fe200078e0077 */
[----:B------:R-:W-:Y:S01]  /*f430*/  HMMA.16816.F32 R40, R8, R30, R56 ;  /* 0x0000001e0828723c */ /* 0x000fe20000001838 */
[----:B------:R-:W2:Y:S01]  /*f440*/  LDSM.16.MT88.4 R28, [R209+0x1900] ;  /* 0x00190000d11c783b */ /* 0x000ea20000004200 */
[----:B-1----:R-:W-:-:S06]  /*f450*/  FFMA.FTZ R2, R148, c[0x0][0x2d0], -R0 ;  /* 0x0000b40094027a23 */ /* 0x002fcc0000010800 */
[C---:B------:R-:W-:Y:S01]  /*f460*/  HMMA.16816.F32 R60, R8.reuse, R24, R60 ;  /* 0x00000018083c723c */ /* 0x040fe2000000183c */
[----:B------:R-:W1:Y:S01]  /*f470*/  LDSM.16.MT88.4 R24, [R210+0x1900] ;  /* 0x00190000d218783b */ /* 0x000e620000004200 */
[----:B------:R3:W1:Y:S06]  /*f480*/  MUFU.EX2 R179, R2 ;  /* 0x0000000200b37308 */ /* 0x00066c0000000800 */
[C---:B------:R-:W-:Y:S08]  /*f490*/  HMMA.16816.F32 R76, R8.reuse, R32, R76 ;  /* 0x00000020084c723c */ /* 0x040ff0000000184c */
[----:B------:R-:W-:Y:S01]  /*f4a0*/  HMMA.16816.F32 R64, R8, R34, R64 ;  /* 0x000000220840723c */ /* 0x000fe20000001840 */
[----:B------:R-:W-:Y:S01]  /*f4b0*/  LDSM.16.MT88.4 R32, [R212+0x1900] ;  /* 0x00190000d420783b */ /* 0x000fe20000004200 */
[----:B---3--:R-:W-:-:S04]  /*f4c0*/  FFMA.FTZ R2, R150, c[0x0][0x2d0], -R0 ;  /* 0x0000b40096027a23 */ /* 0x008fc80000010800 */
[----:B------:R3:W-:Y:S02]  /*f4d0*/  MUFU.EX2 R4, R2 ;  /* 0x0000000200047308 */ /* 0x0007e40000000800 */
[C---:B----4-:R-:W-:Y:S08]  /*f4e0*/  HMMA.16816.F32 R96, R8.reuse, R20, R108 ;  /* 0x000000140860723c */ /* 0x050ff0000000186c */
[----:B------:R-:W-:Y:S01]  /*f4f0*/  HMMA.16816.F32 R104, R8, R22, R112 ;  /* 0x000000160868723c */ /* 0x000fe20000001870 */
[----:B------:R-:W4:Y:S01]  /*f500*/  LDSM.16.MT88.4 R20, [R213+0x1900] ;  /* 0x00190000d514783b */ /* 0x000f220000004200 */
[----:B---3--:R-:W-:-:S06]  /*f510*/  FFMA.FTZ R2, R151, c[0x0][0x2d0], -R0 ;  /* 0x0000b40097027a23 */ /* 0x008fcc0000010800 */
[C---:B------:R-:W-:Y:S01]  /*f520*/  HMMA.16816.F32 R108, R8.reuse, R36, R124 ;  /* 0x00000024086c723c */ /* 0x040fe2000000187c */
[----:B------:R3:W1:Y:S06]  /*f530*/  MUFU.EX2 R178, R2 ;  /* 0x0000000200b27308 */ /* 0x00066c0000000800 */
[----:B------:R-:W-:Y:S01]  /*f540*/  IMAD.MOV.U32 R124, RZ, RZ, R117 ;  /* 0x000000ffff7c7224 */ /* 0x000fe200078e0075 */
[----:B------:R-:W-:Y:S01]  /*f550*/  HMMA.16816.F32 R112, R8, R38, R132 ;  /* 0x000000260870723c */ /* 0x000fe20000001884 */
[----:B------:R-:W-:Y:S02]  /*f560*/  IMAD.MOV.U32 R117, RZ, RZ, R71 ;  /* 0x000000ffff757224 */ /* 0x000fe400078e0047 */
[----:B------:R-:W-:-:S02]  /*f570*/  IMAD.MOV.U32 R71, RZ, RZ, R7 ;  /* 0x000000ffff477224 */ /* 0x000fc400078e0007 */
[----:B------:R-:W-:Y:S02]  /*f580*/  IMAD.MOV.U32 R7, RZ, RZ, R164 ;  /* 0x000000ffff077224 */ /* 0x000fe400078e00a4 */
[----:B------:R-:W-:Y:S01]  /*f590*/  IMAD.MOV.U32 R127, RZ, RZ, R70 ;  /* 0x000000ffff7f7224 */ /* 0x000fe200078e0046 */
[C---:B------:R-:W-:Y:S01]  /*f5a0*/  HMMA.16816.F32 R100, R8.reuse, R16, R100 ;  /* 0x000000100864723c */ /* 0x040fe20000001864 */
[----:B------:R-:W-:Y:S02]  /*f5b0*/  IMAD.MOV.U32 R126, RZ, RZ, R69 ;  /* 0x000000ffff7e7224 */ /* 0x000fe400078e0045 */
[--C-:B---3--:R-:W-:Y:S02]  /*f5c0*/  FFMA.FTZ R2, R153, c[0x0][0x2d0], -R6.reuse ;  /* 0x0000b40099027a23 */ /* 0x108fe40000010806 */
[----:B------:R-:W-:Y:S02]  /*f5d0*/  IMAD.MOV.U32 R125, RZ, RZ, R7 ;  /* 0x000000ffff7d7224 */ /* 0x000fe400078e0007 */
[----:B------:R3:W-:Y:S01]  /*f5e0*/  MUFU.EX2 R165, R2 ;  /* 0x0000000200a57308 */ /* 0x0007e20000000800 */
[C---:B------:R-:W-:Y:S01]  /*f5f0*/  HMMA.16816.F32 R92, R8.reuse, R18, R92 ;  /* 0x00000012085c723c */ /* 0x040fe2000000185c */
[----:B------:R-:W-:Y:S07]  /*f600*/  LDSM.16.MT88.4 R16, [R209+0x2100] ;  /* 0x00210000d110783b */ /* 0x000fee0000004200 */
[----:B------:R-:W-:Y:S01]  /*f610*/  HMMA.16816.F32 R88, R8, R12, R88 ;  /* 0x0000000c0858723c */ /* 0x000fe20000001858 */
[----:B---3--:R-:W-:-:S07]  /*f620*/  FFMA.FTZ R2, R154, c[0x0][0x2d0], -R6 ;  /* 0x0000b4009a027a23 */ /* 0x008fce0000010806 */
[----:B------:R-:W-:Y:S01]  /*f630*/  HMMA.16816.F32 R72, R8, R14, R72 ;  /* 0x0000000e0848723c */ /* 0x000fe20000001848 */
[----:B------:R-:W3:Y:S01]  /*f640*/  LDSM.16.MT88.4 R12, [R209+0x5900] ;  /* 0x00590000d10c783b */ /* 0x000ee20000004200 */
[----:B------:R4:W3:Y:S05]  /*f650*/  MUFU.EX2 R164, R2 ;  /* 0x0000000200a47308 */ /* 0x0008ea0000000800 */
[----:B------:R-:W-:Y:S02]  /*f660*/  F2FP.PACK_AB R8, R190, R192 ;  /* 0x000000c0be08723e */ /* 0x000fe400000000ff */
[----:B--2---:R-:W-:Y:S02]  /*f670*/  F2FP.PACK_AB R10, R191, R189 ;  /* 0x000000bdbf0a723e */ /* 0x004fe400000000ff */
[----:B-1----:R-:W-:-:S02]  /*f680*/  F2FP.PACK_AB R9, R179, R188 ;  /* 0x000000bcb309723e */ /* 0x002fc400000000ff */
[----:B------:R-:W-:Y:S01]  /*f690*/  F2FP.PACK_AB R11, R178, R4 ;  /* 0x00000004b20b723e */ /* 0x000fe200000000ff */
[----:B----4-:R-:W-:-:S06]  /*f6a0*/  FFMA.FTZ R2, R152, c[0x0][0x2d0], -R6 ;  /* 0x0000b40098027a23 */ /* 0x010fcc0000010806 */
[C---:B------:R-:W-:Y:S01]  /*f6b0*/  HMMA.16816.F32 R84, R8.reuse, R28, R84 ;  /* 0x0000001c0854723c */ /* 0x040fe20000001854 */
[----:B------:R1:W-:Y:S07]  /*f6c0*/  MUFU.EX2 R162, R2 ;  /* 0x0000000200a27308 */ /* 0x0003ee0000000800 */
[C---:B------:R-:W-:Y:S01]  /*f6d0*/  HMMA.16816.F32 R56, R8.reuse, R30, R80 ;  /* 0x0000001e0838723c */ /* 0x040fe20000001850 */
[----:B------:R-:W2:Y:S07]  /*f6e0*/  LDSM.16.MT88.4 R28, [R210+0x5900] ;  /* 0x00590000d21c783b */ /* 0x000eae0000004200 */
[----:B------:R-:W-:Y:S01]  /*f6f0*/  HMMA.16816.F32 R76, R8, R24, R76 ;  /* 0x00000018084c723c */ /* 0x000fe2000000184c */
[----:B-1----:R-:W-:-:S04]  /*f700*/  FFMA.FTZ R2, R155, c[0x0][0x2d0], -R6 ;  /* 0x0000b4009b027a23 */ /* 0x002fc80000010806 */
[----:B------:R1:W4:Y:S03]  /*f710*/  MUFU.EX2 R163, R2 ;  /* 0x0000000200a37308 */ /* 0x0003260000000800 */
[C---:B------:R-:W-:Y:S01]  /*f720*/  HMMA.16816.F32 R64, R8.reuse, R26, R64 ;  /* 0x0000001a0840723c */ /* 0x040fe20000001840 */
[----:B------:R-:W2:Y:S07]  /*f730*/  LDSM.16.MT88.4 R24, [R213+0x5900] ;  /* 0x00590000d518783b */ /* 0x000eae0000004200 */
[----:B------:R-:W-:Y:S01]  /*f740*/  HMMA.16816.F32 R60, R8, R20, R60 ;  /* 0x00000014083c723c */ /* 0x000fe2000000183c */
[----:B-1----:R-:W-:-:S07]  /*f750*/  FFMA.FTZ R2, R156, c[0x0][0x2d0], -R0 ;  /* 0x0000b4009c027a23 */ /* 0x002fce0000010800 */
[C---:B------:R-:W-:Y:S01]  /*f760*/  HMMA.16816.F32 R52, R8.reuse, R22, R52 ;  /* 0x000000160834723c */ /* 0x040fe20000001834 */
[----:B------:R-:W1:Y:S01]  /*f770*/  LDSM.16.MT88.4 R20, [R212+0x5900] ;  /* 0x00590000d414783b */ /* 0x000e620000004200 */
[----:B------:R3:W-:Y:S06]  /*f780*/  MUFU.EX2 R161, R2 ;  /* 0x0000000200a17308 */ /* 0x0007ec0000000800 */
[C---:B------:R-:W-:Y:S08]  /*f790*/  HMMA.16816.F32 R48, R8.reuse, R32, R44 ;  /* 0x000000200830723c */ /* 0x040ff0000000182c */
[----:B------:R-:W-:Y:S01]  /*f7a0*/  HMMA.16816.F32 R36, R8, R34, R40 ;  /* 0x000000220824723c */ /* 0x000fe20000001828 */
[----:B------:R-:W-:Y:S01]  /*f7b0*/  LDSM.16.MT88.4 R32, [R213+0x2100] ;  /* 0x00210000d520783b */ /* 0x000fe20000004200 */
[----:B---3--:R-:W-:-:S04]  /*f7c0*/  FFMA.FTZ R2, R158, c[0x0][0x2d0], -R0 ;  /* 0x0000b4009e027a23 */ /* 0x008fc80000010800 */
[----:B------:R3:W1:Y:S02]  /*f7d0*/  MUFU.EX2 R160, R2 ;  /* 0x0000000200a07308 */ /* 0x0006640000000800 */
[C---:B------:R-:W-:Y:S08]  /*f7e0*/  HMMA.16816.F32 R44, R8.reuse, R12, R96 ;  /* 0x0000000c082c723c */ /* 0x040ff00000001860 */
[----:B------:R-:W-:Y:S01]  /*f7f0*/  HMMA.16816.F32 R40, R8, R14, R104 ;  /* 0x0000000e0828723c */ /* 0x000fe20000001868 */
[----:B------:R-:W1:Y:S01]  /*f800*/  LDSM.16.MT88.4 R12, [R210+0x2100] ;  /* 0x00210000d20c783b */ /* 0x000e620000004200 */
[----:B---3--:R-:W-:-:S06]  /*f810*/  FFMA.FTZ R2, R159, c[0x0][0x2d0], -R0 ;  /* 0x0000b4009f027a23 */ /* 0x008fcc0000010800 */
[----:B--2---:R-:W-:Y:S01]  /*f820*/  HMMA.16816.F32 R80, R8, R28, R108 ;  /* 0x0000001c0850723c */ /* 0x004fe2000000186c */
[----:B------:R-:W-:Y:S01]  /*f830*/  IMAD.MOV.U32 R159, RZ, RZ, R122 ;  /* 0x000000ffff9f7224 */ /* 0x000fe200078e007a */
[----:B------:R2:W-:Y:S01]  /*f840*/  MUFU.EX2 R158, R2 ;  /* 0x00000002009e7308 */ /* 0x0005e20000000800 */
[----:B------:R-:W-:-:S05]  /*f850*/  IMAD.MOV.U32 R122, RZ, RZ, R117 ;  /* 0x000000ffff7a7224 */ /* 0x000fca00078e0075 */
[C---:B------:R-:W-:Y:S01]  /*f860*/  HMMA.16816.F32 R104, R8.reuse, R30, R112 ;  /* 0x0000001e0868723c */ /* 0x040fe20000001870 */
[----:B------:R-:W3:Y:S07]  /*f870*/  LDSM.16.MT88.4 R28, [R212+0x2100] ;  /* 0x00210000d41c783b */ /* 0x000eee0000004200 */
[----:B------:R-:W-:Y:S01]  /*f880*/  HMMA.16816.F32 R112, R8, R26, R92 ;  /* 0x0000001a0870723c */ /* 0x000fe2000000185c */
[----:B--2---:R-:W-:Y:S02]  /*f890*/  FFMA.FTZ R2, R157, c[0x0][0x2d0], -R0 ;  /* 0x0000b4009d027a23 */ /* 0x004fe40000010800 */
[----:B------:R-:W-:-:S02]  /*f8a0*/  IMAD.MOV.U32 R157, RZ, RZ, R128 ;  /* 0x000000ffff9d7224 */ /* 0x000fc400078e0080 */
[----:B------:R-:W-:Y:S01]  /*f8b0*/  IMAD.MOV.U32 R128, RZ, RZ, R118 ;  /* 0x000000ffff807224 */ /* 0x000fe200078e0076 */
[----:B------:R2:W2:Y:S02]  /*f8c0*/  MUFU.EX2 R156, R2 ;  /* 0x00000002009c7308 */ /* 0x0004a40000000800 */
[C---:B------:R-:W-:Y:S01]  /*f8d0*/  HMMA.16816.F32 R116, R8.reuse, R24, R100 ;  /* 0x000000180874723c */ /* 0x040fe20000001864 */
[----:B------:R-:W3:Y:S07]  /*f8e0*/  LDSM.16.MT88.4 R24, [R209+0x6100] ;  /* 0x00610000d118783b */ /* 0x000eee0000004200 */
[----:B-1----:R-:W-:Y:S01]  /*f8f0*/  HMMA.16816.F32 R108, R8, R20, R88 ;  /* 0x00000014086c723c */ /* 0x002fe20000001858 */
[----:B--2---:R-:W-:-:S07]  /*f900*/  FFMA.FTZ R2, R166, c[0x0][0x2d0], -R6 ;  /* 0x0000b400a6027a23 */ /* 0x004fce0000010806 */
[----:B------:R-:W-:Y:S01]  /*f910*/  HMMA.16816.F32 R96, R8, R22, R72 ;  /* 0x000000160860723c */ /* 0x000fe20000001848 */
[----:B------:R-:W1:Y:S01]  /*f920*/  LDSM.16.MT88.4 R20, [R210+0x6100] ;  /* 0x00610000d214783b */ /* 0x000e620000004200 */
[----:B------:R-:W-:Y:S01]  /*f930*/  IMAD.MOV.U32 R166, RZ, RZ, R120 ;  /* 0x000000ffffa67224 */ /* 0x000fe200078e0078 */
[----:B------:R2:W-:Y:S04]  /*f940*/  MUFU.EX2 R155, R2 ;  /* 0x00000002009b7308 */ /* 0x0005e80000000800 */
[----:B------:R-:W-:Y:S02]  /*f950*/  F2FP.PACK_AB R8, R164, R165 ;  /* 0x000000a5a408723e */ /* 0x000fe400000000ff */
[----:B----4-:R-:W-:Y:S02]  /*f960*/  F2FP.PACK_AB R10, R163, R162 ;  /* 0x000000a2a30a723e */ /* 0x010fe400000000ff */
[----:B------:R-:W-:-:S02]  /*f970*/  F2FP.PACK_AB R9, R160, R161 ;  /* 0x000000a1a009723e */ /* 0x000fc400000000ff */
[----:B------:R-:W-:Y:S01]  /*f980*/  F2FP.PACK_AB R11, R156, R158 ;  /* 0x0000009e9c0b723e */ /* 0x000fe200000000ff */
[----:B--2---:R-:W-:-:S06]  /*f990*/  FFMA.FTZ R2, R168, c[0x0][0x2d0], -R6 ;  /* 0x0000b400a8027a23 */ /* 0x004fcc0000010806 */
[C---:B------:R-:W-:Y:S01]  /*f9a0*/  HMMA.16816.F32 R100, R8.reuse, R16, R84 ;  /* 0x000000100864723c */ /* 0x040fe20000001854 */
[----:B------:R-:W-:Y:S01]  /*f9b0*/  IMAD.MOV.U32 R168, RZ, RZ, R121 ;  /* 0x000000ffffa87224 */ /* 0x000fe200078e0079 */
[----:B------:R2:W4:Y:S06]  /*f9c0*/  MUFU.EX2 R154, R2 ;  /* 0x00000002009a7308 */ /* 0x00052c0000000800 */
[C---:B------:R-:W-:Y:S01]  /*f9d0*/  HMMA.16816.F32 R92, R8.reuse, R18, R56 ;  /* 0x00000012085c723c */ /* 0x040fe20000001838 */
[----:B------:R-:W1:Y:S07]  /*f9e0*/  LDSM.16.MT88.4 R16, [R213+0x6100] ;  /* 0x00610000d510783b */ /* 0x000e6e0000004200 */
[----:B------:R-:W-:Y:S01]  /*f9f0*/  HMMA.16816.F32 R88, R8, R12, R76 ;  /* 0x0000000c0858723c */ /* 0x000fe2000000184c */
[----:B--2---:R-:W-:-:S02]  /*fa00*/  FFMA.FTZ R2, R167, c[0x0][0x2d0], -R6 ;  /* 0x0000b400a7027a23 */ /* 0x004fc40000010806 */
[----:B------:R-:W-:Y:S02]  /*fa10*/  IMAD.MOV.U32 R167, RZ, RZ, R122 ;  /* 0x000000ffffa77224 */ /* 0x000fe400078e007a */
[----:B------:R2:W-:Y:S03]  /*fa20*/  MUFU.EX2 R153, R2 ;  /* 0x0000000200997308 */ /* 0x0005e60000000800 */
[C---:B------:R-:W-:Y:S01]  /*fa30*/  HMMA.16816.F32 R84, R8.reuse, R14, R64 ;  /* 0x0000000e0854723c */ /* 0x040fe20000001840 */
[----:B------:R-:W1:Y:S07]  /*fa40*/  LDSM.16.MT88.4 R12, [R212+0x6100] ;  /* 0x00610000d40c783b */ /* 0x000e6e0000004200 */
[----:B------:R-:W-:Y:S01]  /*fa50*/  HMMA.16816.F32 R76, R8, R32, R60 ;  /* 0x00000020084c723c */ /* 0x000fe2000000183c */
[----:B--2---:R-:W-:-:S07]  /*fa60*/  FFMA.FTZ R2, R169, c[0x0][0x2d0], -R6 ;  /* 0x0000b400a9027a23 */ /* 0x004fce0000010806 */
[C---:B------:R-:W-:Y:S01]  /*fa70*/  HMMA.16816.F32 R72, R8.reuse, R34, R52 ;  /* 0x000000220848723c */ /* 0x040fe20000001834 */
[----:B------:R-:W2:Y:S01]  /*fa80*/  LDSM.16.MT88.4 R32, [R209+0x2900] ;  /* 0x00290000d120783b */ /* 0x000ea20000004200 */
[----:B------:R-:W-:Y:S01]  /*fa90*/  IMAD.MOV.U32 R169, RZ, RZ, R123 ;  /* 0x000000ffffa97224 */ /* 0x000fe200078e007b */
[----:B------:R4:W1:Y:S05]  /*faa0*/  MUFU.EX2 R152, R2 ;  /* 0x0000000200987308 */ /* 0x00086a0000000800 */
[C---:B---3--:R-:W-:Y:S08]  /*fab0*/  HMMA.16816.F32 R64, R8.reuse, R28, R48 ;  /* 0x0000001c0840723c */ /* 0x048ff00000001830 */
[----:B------:R-:W-:Y:S01]  /*fac0*/  HMMA.16816.F32 R44, R8, R24, R44 ;  /* 0x00000018082c723c */ /* 0x000fe2000000182c */
[----:B----4-:R-:W-:-:S02]  /*fad0*/  FFMA.FTZ R2, R170, c[0x0][0x2d0], -R0 ;  /* 0x0000b400aa027a23 */ /* 0x010fc40000010800 */
[----:B------:R-:W-:Y:S02]  /*fae0*/  IMAD.MOV.U32 R170, RZ, RZ, R128 ;  /* 0x000000ffffaa7224 */ /* 0x000fe400078e0080 */
[----:B------:R3:W-:Y:S03]  /*faf0*/  MUFU.EX2 R151, R2 ;  /* 0x0000000200977308 */ /* 0x0007e60000000800 */
[C---:B------:R-:W-:Y:S01]  /*fb00*/  HMMA.16816.F32 R48, R8.reuse, R26, R40 ;  /* 0x0000001a0830723c */ /* 0x040fe20000001828 */
[----:B------:R-:W4:Y:S07]  /*fb10*/  LDSM.16.MT88.4 R24, [R213+0x2900] ;  /* 0x00290000d518783b */ /* 0x000f2e0000004200 */
[----:B------:R-:W-:Y:S01]  /*fb20*/  HMMA.16816.F32 R56, R8, R30, R36 ;  /* 0x0000001e0838723c */ /* 0x000fe20000001824 */
[----:B------:R-:W2:Y:S01]  /*fb30*/  LDSM.16.MT88.4 R28, [R210+0x2900] ;  /* 0x00290000d21c783b */ /* 0x000ea20000004200 */
[----:B---3--:R-:W-:-:S06]  /*fb40*/  FFMA.FTZ R2, R176, c[0x0][0x2d0], -R0 ;  /* 0x0000b400b0027a23 */ /* 0x008fcc0000010800 */
[C---:B-1----:R-:W-:Y:S01]  /*fb50*/  HMMA.16816.F32 R40, R8.reuse, R20, R80 ;  /* 0x000000140828723c */ /* 0x042fe20000001850 */
[----:B------:R-:W-:Y:S01]  /*fb60*/  IMAD.MOV.U32 R176, RZ, RZ, R129 ;  /* 0x000000ffffb07224 */ /* 0x000fe200078e0081 */
[----:B------:R1:W3:Y:S06]  /*fb70*/  MUFU.EX2 R150, R2 ;  /* 0x0000000200967308 */ /* 0x0002ec0000000800 */
[C---:B------:R-:W-:Y:S08]  /*fb80*/  HMMA.16816.F32 R60, R8.reuse, R18, R112 ;  /* 0x00000012083c723c */ /* 0x040ff00000001870 */
[----:B------:R-:W-:Y:S01]  /*fb90*/  HMMA.16816.F32 R36, R8, R22, R104 ;  /* 0x000000160824723c */ /* 0x000fe20000001868 */
[----:B------:R-:W2:Y:S01]  /*fba0*/  LDSM.16.MT88.4 R20, [R212+0x2900] ;  /* 0x00290000d414783b */ /* 0x000ea20000004200 */
[----:B-1----:R-:W-:-:S02]  /*fbb0*/  FFMA.FTZ R2, R171, c[0x0][0x2d0], -R0 ;  /* 0x0000b400ab027a23 */ /* 0x002fc40000010800 */
[----:B------:R-:W-:Y:S02]  /*fbc0*/  IMAD.MOV.U32 R171, RZ, RZ, R130 ;  /* 0x000000ffffab7224 */ /* 0x000fe400078e0082 */
[----:B------:R1:W-:Y:S02]  /*fbd0*/  MUFU.EX2 R149, R2 ;  /* 0x0000000200957308 */ /* 0x0003e40000000800 */
[C---:B------:R-:W-:Y:S01]  /*fbe0*/  HMMA.16816.F32 R52, R8.reuse, R16, R116 ;  /* 0x000000100834723c */ /* 0x040fe20000001874 */
[----:B------:R-:W-:Y:S07]  /*fbf0*/  LDSM.16.MT88.4 R16, [R210+0x6900] ;  /* 0x00690000d210783b */ /* 0x000fee0000004200 */
[----:B------:R-:W-:Y:S01]  /*fc00*/  HMMA.16816.F32 R112, R8, R12, R108 ;  /* 0x0000000c0870723c */ /* 0x000fe2000000186c */
[----:B-1----:R-:W-:-:S07]  /*fc10*/  FFMA.FTZ R2, R177, c[0x0][0x2d0], -R0 ;  /* 0x0000b400b1027a23 */ /* 0x002fce0000010800 */
[----:B------:R-:W-:Y:S01]  /*fc20*/  HMMA.16816.F32 R80, R8, R14, R96 ;  /* 0x0000000e0850723c */ /* 0x000fe20000001860 */
[----:B------:R-:W1:Y:S01]  /*fc30*/  LDSM.16.MT88.4 R12, [R209+0x6900] ;  /* 0x00690000d10c783b */ /* 0x000e620000004200 */
[----:B------:R-:W-:Y:S01]  /*fc40*/  IMAD.MOV.U32 R177, RZ, RZ, R131 ;  /* 0x000000ffffb17224 */ /* 0x000fe200078e0083 */
[----:B------:R-:W2:Y:S04]  /*fc50*/  MUFU.EX2 R148, R2 ;  /* 0x0000000200947308 */ /* 0x000ea80000000800 */
[----:B------:R-:W-:Y:S02]  /*fc60*/  F2FP.PACK_AB R8, R154, R155 ;  /* 0x0000009b9a08723e */ /* 0x000fe400000000ff */
[----:B------:R-:W-:Y:S02]  /*fc70*/  F2FP.PACK_AB R10, R152, R153 ;  /* 0x00000099980a723e */ /* 0x000fe400000000ff */
[----:B---3--:R-:W-:-:S02]  /*fc80*/  F2FP.PACK_AB R9, R150, R151 ;  /* 0x000000979609723e */ /* 0x008fc400000000ff */
[----:B--2---:R-:W-:Y:S01]  /*fc90*/  F2FP.PACK_AB R11, R148, R149 ;  /* 0x00000095940b723e */ /* 0x004fe200000000ff */
[--C-:B------:R-:W-:Y:S02]  /*fca0*/  FFMA.FTZ R2, R193, c[0x0][0x2d0], -R6.reuse ;  /* 0x0000b400c1027a23 */ /* 0x100fe40000010806 */
[----:B------:R-:W-:Y:S02]  /*fcb0*/  IMAD.MOV.U32 R193, RZ, RZ, R71 ;  /* 0x000000ffffc17224 */ /* 0x000fe400078e0047 */
[----:B------:R2:W-:Y:S02]  /*fcc0*/  MUFU.EX2 R139, R2 ;  /* 0x00000002008b7308 */ /* 0x0005e40000000800 */
[C---:B------:R-:W-:Y:S08]  /*fcd0*/  HMMA.16816.F32 R116, R8.reuse, R34, R92 ;  /* 0x000000220874723c */ /* 0x040ff0000000185c */
[----:B----4-:R-:W-:Y:S01]  /*fce0*/  HMMA.16816.F32 R96, R8, R24, R76 ;  /* 0x000000180860723c */ /* 0x010fe2000000184c */
[----:B--2---:R-:W-:-:S07]  /*fcf0*/  FFMA.FTZ R2, R194, c[0x0][0x2d0], -R6 ;  /* 0x0000b400c2027a23 */ /* 0x004fce0000010806 */
[C---:B------:R-:W-:Y:S01]  /*fd00*/  HMMA.16816.F32 R92, R8.reuse, R26, R72 ;  /* 0x0000001a085c723c */ /* 0x040fe20000001848 */
[----:B------:R-:W2:Y:S01]  /*fd10*/  LDSM.16.MT88.4 R24, [R213+0x6900] ;  /* 0x00690000d518783b */ /* 0x000ea20000004200 */
[----:B------:R3:W4:Y:S06]  /*fd20*/  MUFU.EX2 R138, R2 ;  /* 0x00000002008a7308 */ /* 0x00072c0000000800 */
[C---:B------:R-:W-:Y:S01]  /*fd30*/  HMMA.16816.F32 R108, R8.reuse, R32, R100 ;  /* 0x00000020086c723c */ /* 0x040fe20000001864 */
[----:B------:R-:W4:Y:S07]  /*fd40*/  LDSM.16.MT88.4 R32, [R212+0x6900] ;  /* 0x00690000d420783b */ /* 0x000f2e0000004200 */
[----:B------:R-:W-:Y:S01]  /*fd50*/  HMMA.16816.F32 R104, R8, R28, R88 ;  /* 0x0000001c0868723c */ /* 0x000fe20000001858 */
[----:B---3--:R-:W-:-:S04]  /*fd60*/  FFMA.FTZ R2, R195, c[0x0][0x2d0], -R6 ;  /* 0x0000b400c3027a23 */ /* 0x008fc80000010806 */
[----:B------:R3:W-:Y:S03]  /*fd70*/  MUFU.EX2 R137, R2 ;  /* 0x0000000200897308 */ /* 0x0007e60000000800 */
[C---:B------:R-:W-:Y:S08]  /*fd80*/  HMMA.16816.F32 R88, R8.reuse, R20, R64 ;  /* 0x000000140858723c */ /* 0x040ff00000001840 */
[----:B-1----:R-:W-:Y:S01]  /*fd90*/  HMMA.16816.F32 R64, R8, R14, R48 ;  /* 0x0000000e0840723c */ /* 0x002fe20000001830 */
[----:B---3--:R-:W-:-:S07]  /*fda0*/  FFMA.FTZ R2, R232, c[0x0][0x2d0], -R6 ;  /* 0x0000b400e8027a23 */ /* 0x008fce0000010806 */
[C---:B------:R-:W-:Y:S01]  /*fdb0*/  HMMA.16816.F32 R76, R8.reuse, R12, R44 ;  /* 0x0000000c084c723c */ /* 0x040fe2000000182c */
[----:B------:R-:W-:Y:S01]  /*fdc0*/  LDSM.16.MT88.4 R12, [R212+0x3100] ;  /* 0x00310000d40c783b */ /* 0x000fe20000004200 */
[----:B------:R1:W3:Y:S06]  /*fdd0*/  MUFU.EX2 R136, R2 ;  /* 0x0000000200887308 */ /* 0x0002ec0000000800 */
[C---:B--2---:R-:W-:Y:S08]  /*fde0*/  HMMA.16816.F32 R48, R8.reuse, R24, R52 ;  /* 0x000000180830723c */ /* 0x044ff00000001834 */
[----:B------:R-:W-:Y:S01]  /*fdf0*/  HMMA.16816.F32 R52, R8, R26, R60 ;  /* 0x0000001a0834723c */ /* 0x000fe2000000183c */
[----:B------:R-:W2:Y:S01]  /*fe00*/  LDSM.16.MT88.4 R24, [R209+0x7100] ;  /* 0x00710000d118783b */ /* 0x000ea20000004200 */
[----:B-1----:R-:W-:-:S04]  /*fe10*/  FFMA.FTZ R2, R234, c[0x0][0x2d0], -R0 ;  /* 0x0000b400ea027a23 */ /* 0x002fc80000010800 */
[----:B------:R1:W-:Y:S02]  /*fe20*/  MUFU.EX2 R71, R2 ;  /* 0x0000000200477308 */ /* 0x0003e40000000800 */
[C---:B------:R-:W-:Y:S01]  /*fe30*/  HMMA.16816.F32 R100, R8.reuse, R30, R84 ;  /* 0x0000001e0864723c */ /* 0x040fe20000001854 */
[----:B------:R-:W-:Y:S07]  /*fe40*/  LDSM.16.MT88.4 R28, [R209+0x3100] ;  /* 0x00310000d11c783b */ /* 0x000fee0000004200 */
[----:B------:R-:W-:Y:S01]  /*fe50*/  HMMA.16816.F32 R84, R8, R22, R56 ;  /* 0x000000160854723c */ /* 0x000fe20000001838 */
[----:B------:R-:W2:Y:S01]  /*fe60*/  LDSM.16.MT88.4 R20, [R210+0x3100] ;  /* 0x00310000d214783b */ /* 0x000ea20000004200 */
[----:B-1----:R-:W-:-:S06]  /*fe70*/  FFMA.FTZ R2, R233, c[0x0][0x2d0], -R0 ;  /* 0x0000b400e9027a23 */ /* 0x002fcc0000010800 */
[C---:B------:R-:W-:Y:S01]  /*fe80*/  HMMA.16816.F32 R56, R8.reuse, R16, R40 ;  /* 0x000000100838723c */ /* 0x040fe20000001828 */
[----:B------:R1:W1:Y:S07]  /*fe90*/  MUFU.EX2 R70, R2 ;  /* 0x0000000200467308 */ /* 0x00026e0000000800 */
[C---:B------:R-:W-:Y:S01]  /*fea0*/  HMMA.16816.F32 R40, R8.reuse, R18, R36 ;  /* 0x000000120828723c */ /* 0x040fe20000001824 */
[----:B------:R-:W2:Y:S07]  /*feb0*/  LDSM.16.MT88.4 R16, [R213+0x3100] ;  /* 0x00310000d510783b */ /* 0x000eae0000004200 */
[----:B----4-:R-:W-:Y:S01]  /*fec0*/  HMMA.16816.F32 R44, R8, R32, R112 ;  /* 0x00000020082c723c */ /* 0x010fe20000001870 */
[----:B-1----:R-:W-:-:S04]  /*fed0*/  FFMA.FTZ R2, R235, c[0x0][0x2d0], -R0 ;  /* 0x0000b400eb027a23 */ /* 0x002fc80000010800 */
[----:B------:R1:W-:Y:S03]  /*fee0*/  MUFU.EX2 R69, R2 ;  /* 0x0000000200457308 */ /* 0x0003e60000000800 */
[----:B------:R-:W-:Y:S01]  /*fef0*/  HMMA.16816.F32 R36, R8, R34, R80 ;  /* 0x000000220824723c */ /* 0x000fe20000001850 */
[----:B------:R-:W4:Y:S06]  /*ff00*/  LDSM.16.MT88.4 R32, [R210+0x7100] ;  /* 0x00710000d220783b */ /* 0x000f2c0000004200 */
[----:B------:R-:W-:-:S02]  /*ff10*/  F2FP.PACK_AB R8, R138, R139 ;  /* 0x0000008b8a08723e */ /* 0x000fc400000000ff */
[----:B---3--:R-:W-:Y:S02]  /*ff20*/  F2FP.PACK_AB R10, R136, R137 ;  /* 0x00000089880a723e */ /* 0x008fe400000000ff */
[----:B------:R-:W-:Y:S01]  /*ff30*/  F2FP.PACK_AB R9, R70, R71 ;  /* 0x000000474609723e */ /* 0x000fe200000000ff */
[----:B-1----:R-:W-:-:S04]  /*ff40*/  FFMA.FTZ R2, R236, c[0x0][0x2d0], -R0 ;  /* 0x0000b400ec027a23 */ /* 0x002fc80000010800 */
[----:B------:R1:W3:Y:S02]  /*ff50*/  MUFU.EX2 R62, R2 ;  /* 0x00000002003e7308 */ /* 0x0002e40000000800 */
[----:B-1----:R-:W-:Y:S01]  /*ff60*/  FFMA.FTZ R2, R246, c[0x0][0x2d0], -R6 ;  /* 0x0000b400f6027a23 */ /* 0x002fe20000010806 */
[----:B---3--:R-:W-:-:S05]  /*ff70*/  F2FP.PACK_AB R11, R62, R69 ;  /* 0x000000453e0b723e */ /* 0x008fca00000000ff */
[----:B------:R1:W-:Y:S02]  /*ff80*/  MUFU.EX2 R61, R2 ;  /* 0x00000002003d7308 */ /* 0x0003e40000000800 */
[C---:B--2---:R-:W-:Y:S08]  /*ff90*/  HMMA.16816.F32 R64, R8.reuse, R26, R64 ;  /* 0x0000001a0840723c */ /* 0x044ff00000001840 */
        /* <DEDUP_REMOVED lines=17> */
[----:B------:R2:W1:Y:S02]  /*100b0*/  MUFU.EX2 R25, R2 ;  /* 0x0000000200197308 */ /* 0x0004640000000800 */
[C---:B------:R-:W-:Y:S01]  /*100c0*/  HMMA.16816.F32 R20, R8.reuse, R22, R100 ;  /* 0x000000160814723c */ /* 0x040fe20000001864 */
[----:B------:R-:W3:Y:S07]  /*100d0*/  LDSM.16.MT88.4 R100, [R212+0x3900] ;  /* 0x00390000d464783b */ /* 0x000eee0000004200 */
[----:B------:R-:W-:Y:S01]  /*100e0*/  HMMA.16816.F32 R72, R8, R28, R108 ;  /* 0x0000001c0848723c */ /* 0x000fe2000000186c */
[----:B------:R-:W3:Y:S01]  /*100f0*/  LDSM.16.MT88.4 R108, [R209+0x7900] ;  /* 0x00790000d16c783b */ /* 0x000ee20000004200 */
[----:B--2---:R-:W-:-:S06]  /*10100*/  FFMA.FTZ R2, R249, c[0x0][0x2d0], -R0 ;  /* 0x0000b400f9027a23 */ /* 0x004fcc0000010800 */
[C---:B------:R-:W-:Y:S01]  /*10110*/  HMMA.16816.F32 R28, R8.reuse, R30, R116 ;  /* 0x0000001e081c723c */ /* 0x040fe20000001874 */
[----:B------:R-:W2:Y:S01]  /*10120*/  LDSM.16.MT88.4 R116, [R210+0x7900] ;  /* 0x00790000d274783b */ /* 0x000ea20000004200 */
[----:B-1----:R-:W-:Y:S01]  /*10130*/  F2FP.PACK_AB R134, R25, R26 ;  /* 0x0000001a1986723e */ /* 0x002fe200000000ff */
[----:B------:R1:W-:Y:S05]  /*10140*/  MUFU.EX2 R24, R2 ;  /* 0x0000000200187308 */ /* 0x0003ea0000000800 */
[C---:B----4-:R-:W-:Y:S08]  /*10150*/  HMMA.16816.F32 R56, R8.reuse, R32, R56 ;  /* 0x000000200838723c */ /* 0x050ff00000001838 */
[----:B------:R-:W-:Y:S01]  /*10160*/  HMMA.16816.F32 R40, R8, R34, R40 ;  /* 0x000000220828723c */ /* 0x000fe20000001828 */
[----:B-1----:R-:W-:-:S04]  /*10170*/  FFMA.FTZ R2, R251, c[0x0][0x2d0], -R0 ;  /* 0x0000b400fb027a23 */ /* 0x002fc80000010800 */
[----:B------:R1:W4:Y:S03]  /*10180*/  MUFU.EX2 R7, R2 ;  /* 0x0000000200077308 */ /* 0x0003260000000800 */
[C---:B------:R-:W-:Y:S08]  /*10190*/  HMMA.16816.F32 R48, R8.reuse, R16, R48 ;  /* 0x000000100830723c */ /* 0x040ff00000001830 */
[----:B------:R-:W-:Y:S01]  /*101a0*/  HMMA.16816.F32 R52, R8, R18, R52 ;  /* 0x000000120834723c */ /* 0x000fe20000001834 */
[----:B-1----:R-:W-:-:S07]  /*101b0*/  FFMA.FTZ R2, R250, c[0x0][0x2d0], -R0 ;  /* 0x0000b400fa027a23 */ /* 0x002fce0000010800 */
[----:B---3--:R-:W-:Y:S01]  /*101c0*/  HMMA.16816.F32 R44, R8, R12, R44 ;  /* 0x0000000c082c723c */ /* 0x008fe2000000182c */
[----:B------:R-:W-:Y:S01]  /*101d0*/  FFMA.FTZ R0, R125, c[0x0][0x2d0], -R0 ;  /* 0x0000b4007d007a23 */ /* 0x000fe20000010800 */
[----:B----4-:R-:W-:Y:S01]  /*101e0*/  F2FP.PACK_AB R133, R7, R24 ;  /* 0x000000180785723e */ /* 0x010fe200000000ff */
[----:B------:R-:W-:Y:S01]  /*101f0*/  IMAD.MOV.U32 R125, RZ, RZ, R126 ;  /* 0x000000ffff7d7224 */ /* 0x000fe200078e007e */
[----:B------:R1:W-:Y:S01]  /*10200*/  MUFU.EX2 R6, R2 ;  /* 0x0000000200067308 */ /* 0x0003e20000000800 */
[----:B------:R-:W-:-:S03]  /*10210*/  IMAD.MOV.U32 R126, RZ, RZ, R5 ;  /* 0x000000ffff7e7224 */ /* 0x000fc600078e0005 */
[----:B------:R-:W-:Y:S01]  /*10220*/  HMMA.16816.F32 R36, R8, R14, R36 ;  /* 0x0000000e0824723c */ /* 0x000fe20000001824 */
[----:B------:R-:W-:Y:S03]  /*10230*/  LDSM.16.MT88.4 R8, [R212+0x7900] ;  /* 0x00790000d408783b */ /* 0x000fe60000004200 */
        /* <DEDUP_REMOVED lines=35> */
[----:B------:R-:W-:Y:S03]  /*10470*/  HMMA.16816.F32 R80, R132, R84, R80 ;  /* 0x000000548450723c */ /* 0x000fe60000001850 */
[----:B------:R-:W-:-:S04]  /*10480*/  FADD.FTZ R0, R189, R0 ;  /* 0x00000000bd007221 */ /* 0x000fc80000010000 */
[----:B------:R-:W-:Y:S01]  /*10490*/  FADD.FTZ R2, R191, R0 ;  /* 0x00000000bf027221 */ /* 0x000fe20000010000 */
[C---:B------:R-:W-:Y:S01]  /*104a0*/  HMMA.16816.F32 R104, R132.reuse, R108, R128 ;  /* 0x0000006c8468723c */ /* 0x040fe20000001880 */
[----:B------:R-:W-:Y:S02]  /*104b0*/  FADD.FTZ R0, R178, R4 ;  /* 0x00000004b2007221 */ /* 0x000fe40000010000 */
[----:B------:R-:W-:Y:S02]  /*104c0*/  FADD.FTZ R2, R165, R2 ;  /* 0x00000002a5027221 */ /* 0x000fe40000010000 */
[----:B------:R-:W-:Y:S02]  /*104d0*/  FADD.FTZ R0, R161, R0 ;  /* 0x00000000a1007221 */ /* 0x000fe40000010000 */
[----:B------:R-:W-:Y:S01]  /*104e0*/  FADD.FTZ R2, R164, R2 ;  /* 0x00000002a4027221 */ /* 0x000fe20000010000 */
[----:B--2---:R-:W-:Y:S01]  /*104f0*/  HMMA.16816.F32 R112, R132, R116, R56 ;  /* 0x000000748470723c */ /* 0x004fe20000001838 */
[----:B------:R-:W-:-:S02]  /*10500*/  FADD.FTZ R0, R160, R0 ;  /* 0x00000000a0007221 */ /* 0x000fc40000010000 */
[----:B------:R-:W-:Y:S02]  /*10510*/  FADD.FTZ R2, R162, R2 ;  /* 0x00000002a2027221 */ /* 0x000fe40000010000 */
[----:B------:R-:W-:Y:S02]  /*10520*/  FADD.FTZ R0, R158, R0 ;  /* 0x000000009e007221 */ /* 0x000fe40000010000 */
[----:B------:R-:W-:Y:S01]  /*10530*/  FADD.FTZ R2, R163, R2 ;  /* 0x00000002a3027221 */ /* 0x000fe20000010000 */
[----:B-1----:R-:W-:Y:S01]  /*10540*/  HMMA.16816.F32 R120, R132, R124, R48 ;  /* 0x0000007c8478723c */ /* 0x002fe20000001830 */
        /* <DEDUP_REMOVED lines=30> */
[----:B------:R-:W-:-:S05]  /*10730*/  FADD.FTZ R0, R5, R2 ;  /* 0x0000000205007221 */ /* 0x000fca0000010000 */
[----:B------:R1:W-:Y:S02]  /*10740*/  STL [R1+0x8], R0 ;  /* 0x0000080001007387 */ /* 0x0003e40000100800 */
[----:B------:R-:W-:Y:S02]  /*10750*/  HMMA.16816.F32 R132, R132, R10, R36 ;  /* 0x0000000a8484723c */ /* 0x000fe40000001824 */
[----:B------:R1:W-:Y:S01]  /*10760*/  STL [R1+0x4], R4 ;  /* 0x0000040401007387 */ /* 0x0003e20000100800 */
[----:B------:R-:W-:Y:S05]  /*10770*/  @!P6 BRA `(.L_x_133) ;  /* 0x000041700000e947 */ /* 0x000fea0003800000 */
[----:B------:R-:W2:Y:S04]  /*10780*/  LDL.64 R170, [R1+0x30] ;  /* 0x0000300001aa7983 */ /* 0x000ea80000100a00 */
[----:B------:R-:W3:Y:S04]  /*10790*/  LDL.64 R168, [R1+0x38] ;  /* 0x0000380001a87983 */ /* 0x000ee80000100a00 */
[----:B------:R-:W4:Y:S04]  /*107a0*/  LDL R157, [R1+0x44] ;  /* 0x00004400019d7983 */ /* 0x000f280000100800 */
[----:B------:R-:W5:Y:S04]  /*107b0*/  LDL R159, [R1+0x4c] ;  /* 0x00004c00019f7983 */ /* 0x000f680000100800 */
[----:B------:R-:W4:Y:S04]  /*107c0*/  LDL.64 R166, [R1+0x28] ;  /* 0x0000280001a67983 */ /* 0x000f280000100a00 */
[----:B------:R-:W5:Y:S01]  /*107d0*/  LDL.LU R176, [R1] ;  /* 0x0000000001b07983 */ /* 0x000f620000300800 */
[----:B-1----:R-:W-:Y:S01]  /*107e0*/  MOV R0, c[0x0][0x208] ;  /* 0x0000820000007a02 */ /* 0x002fe20000000f00 */
[----:B------:R-:W-:-:S04]  /*107f0*/  IMAD.MOV.U32 R70, RZ, RZ, R3 ;  /* 0x000000ffff467224 */ /* 0x000fc800078e0003 */
[----:B------:R-:W-:-:S05]  /*10800*/  IMAD.SHL.U32 R2, R0, 0x40, RZ ;  /* 0x0000004000027824 */ /* 0x000fca00078e00ff */
[----:B------:R-:W-:Y:S01]  /*10810*/  IADD3 R0, P2, R2, 0x80, RZ ;  /* 0x0000008002007810 */ /* 0x000fe20007f5e0ff */
[----:B------:R-:W-:Y:S01]  /*10820*/  IMAD.MOV.U32 R69, RZ, RZ, R68 ;  /* 0x000000ffff457224 */ /* 0x000fe200078e0044 */
[----:B------:R-:W-:Y:S01]  /*10830*/  ULDC.64 UR4, c[0x0][0x118] ;  /* 0x0000460000047ab9 */ /* 0x000fe20000000a00 */
[----:B--2---:R-:W-:Y:S02]  /*10840*/  IADD3 R3, P1, R170, 0x40, RZ ;  /* 0x00000040aa037810 */ /* 0x004fe40007f3e0ff */
[----:B---3--:R-:W-:-:S03]  /*10850*/  IADD3 R4, P0, R168, 0x40, RZ ;  /* 0x00000040a8047810 */ /* 0x008fc60007f1e0ff */
[----:B------:R1:W-:Y:S04]  /*10860*/  STL [R1+0x20], R3 ;  /* 0x0000200301007387 */ /* 0x0003e80000100800 */
[----:B------:R-:W-:Y:S04]  /*10870*/  STL [R1+0x18], R4 ;  /* 0x0000180401007387 */ /* 0x000fe80000100800 */
[----:B------:R5:W-:Y:S01]  /*10880*/  STL [R1+0x10], R0 ;  /* 0x0000100001007387 */ /* 0x000be20000100800 */
[----:B----4-:R-:W-:Y:S01]  /*10890*/  IMAD.X R2, RZ, RZ, R167, P0 ;  /* 0x000000ffff027224 */ /* 0x010fe200000e06a7 */
[----:B-1----:R-:W-:-:S02]  /*108a0*/  IADD3.X R3, RZ, R157, RZ, P1, !PT ;  /* 0x0000009dff037210 */ /* 0x002fc40000ffe4ff */
[----:B-----5:R-:W-:-:S03]  /*108b0*/  IADD3.X R0, RZ, R159, RZ, P2, !PT ;  /* 0x0000009fff007210 */ /* 0x020fc600017fe4ff */
[----:B------:R1:W-:Y:S04]  /*108c0*/  STL [R1+0x1c], R3 ;  /* 0x00001c0301007387 */ /* 0x0003e80000100800 */
[----:B------:R1:W-:Y:S04]  /*108d0*/  STL [R1+0xc], R0 ;  /* 0x00000c0001007387 */ /* 0x0003e80000100800 */
[----:B------:R1:W-:Y:S01]  /*108e0*/  STL [R1+0x14], R2 ;  /* 0x0000140201007387 */ /* 0x0003e20000100800 */
[----:B------:R-:W-:-:S03]  /*108f0*/  LEA.HI.SX32 R232, R176, 0xfffffffe, 0x19 ;  /* 0xfffffffeb0e87811 */ /* 0x000fc600078fcaff */
.L_x_134:
[----:B------:R-:W2:Y:S01]  /*10900*/  LDL.64 R160, [R1+0x30] ;  /* 0x0000300001a07983 */ /* 0x000ea20000100a00 */
[----:B------:R-:W-:Y:S04]  /*10910*/  DEPBAR.LE SB0, 0x0 ;  /* 0x000080000000791a */ /* 0x000fe80000000000 */
[----:B-1----:R-:W-:Y:S01]  /*10920*/  SHF.R.S32.HI R0, RZ, 0x1f, R232 ;  /* 0x0000001fff007819 */ /* 0x002fe200000114e8 */
[----:B------:R-:W3:Y:S01]  /*10930*/  LDL R159, [R1+0x20] ;  /* 0x00002000019f7983 */ /* 0x000ee20000100800 */
[----:B------:R-:W-:Y:S01]  /*10940*/  IMAD.WIDE.U32 R156, R232, c[0x0][0x208], RZ ;  /* 0x00008200e89c7a25 */ /* 0x000fe200078e00ff */
[----:B------:R-:W-:Y:S02]  /*10950*/  MOV R191, c[0x0][0x208] ;  /* 0x0000820000bf7a02 */ /* 0x000fe40000000f00 */
[----:B------:R-:W4:Y:S01]  /*10960*/  LDL R68, [R1+0x44] ;  /* 0x0000440001447983 */ /* 0x000f220000100800 */
[----:B------:R-:W-:Y:S01]  /*10970*/  IMAD R0, R0, c[0x0][0x208], RZ ;  /* 0x0000820000007a24 */ /* 0x000fe200078e02ff */
[----:B------:R-:W-:Y:S02]  /*10980*/  SHF.L.U32 R3, R156, 0x7, RZ ;  /* 0x000000079c037819 */ /* 0x000fe400000006ff */
[----:B------:R-:W5:Y:S01]  /*10990*/  LDL R158, [R1+0x1c] ;  /* 0x00001c00019e7983 */ /* 0x000f620000100800 */
[----:B------:R-:W-:Y:S01]  /*109a0*/  IMAD R0, R232, c[0x0][0x20c], R0 ;  /* 0x00008300e8007a24 */ /* 0x000fe200078e0200 */
[----:B------:R-:W-:Y:S02]  /*109b0*/  SHF.L.U32 R191, R191, 0x6, RZ ;  /* 0x00000006bfbf7819 */ /* 0x000fe400000006ff */
[----:B------:R-:W5:Y:S01]  /*109c0*/  LDL R190, [R1+0x10] ;  /* 0x0000100001be7983 */ /* 0x000f620000100800 */
[----:B------:R-:W-:Y:S02]  /*109d0*/  MOV R189, 0x6 ;  /* 0x0000000600bd7802 */ /* 0x000fe40000000f00 */
[----:B------:R-:W-:Y:S01]  /*109e0*/  IADD3 R0, R157, R0, RZ ;  /* 0x000000009d007210 */ /* 0x000fe20007ffe0ff */
[----:B------:R-:W5:Y:S01]  /*109f0*/  LDL R71, [R1+0xc] ;  /* 0x00000c0001477983 */ /* 0x000f620000100800 */
[----:B------:R-:W-:Y:S02]  /*10a00*/  MOV R188, c[0x0][0x208] ;  /* 0x0000820000bc7a02 */ /* 0x000fe40000000f00 */
[----:B------:R-:W-:Y:S01]  /*10a10*/  SHF.L.U64.HI R0, R156, 0x7, R0 ;  /* 0x000000079c007819 */ /* 0x000fe20000010200 */
[----:B------:R-:W-:Y:S01]  /*10a20*/  BAR.SYNC.DEFER_BLOCKING 0x0 ;  /* 0x0000000000007b1d */ /* 0x000fe20000010000 */
[----:B------:R-:W-:Y:S07]  /*10a30*/  SHF.L.U64.HI R188, R188, R189, c[0x0][0x20c] ;  /* 0x00008300bcbc7619 */ /* 0x000fee00000102bd */
        /* <DEDUP_REMOVED lines=19> */
[C---:B------:R-:W-:Y:S06]  /*10b70*/  HMMA.16816.F32 R32, R140.reuse, R34, RZ ;  /* 0x000000228c20723c */ /* 0x040fec00000018ff */
[----:B------:R-:W-:Y:S02]  /*10b80*/  LDSM.16.M88.4 R168, [R224] ;  /* 0x00000000e0a8783b */ /* 0x000fe40000000200 */
        /* <DEDUP_REMOVED lines=12> */
[C---:B------:R-:W-:Y:S08]  /*10c50*/  HMMA.16816.F32 R16, R144.reuse, R150, R16 ;  /* 0x000000969010723c */ /* 0x040ff00000001810 */
[C---:B------:R-:W-:Y:S08]  /*10c60*/  HMMA.16816.F32 R20, R144.reuse, R152, R20 ;  /* 0x000000989014723c */ /* 0x040ff00000001814 */
[C---:B------:R-:W-:Y:S08]  /*10c70*/  HMMA.16816.F32 R24, R144.reuse, R154, R24 ;  /* 0x0000009a9018723c */ /* 0x040ff00000001818 */
[C---:B-1----:R-:W-:Y:S08]  /*10c80*/  HMMA.16816.F32 R28, R144.reuse, R136, R28 ;  /* 0x00000088901c723c */ /* 0x042ff0000000181c */
[C---:B------:R-:W-:Y:S04]  /*10c90*/  HMMA.16816.F32 R32, R144.reuse, R138, R32 ;  /* 0x0000008a9020723c */ /* 0x040fe80000001820 */
[C---:B--2---:R-:W-:Y:S02]  /*10ca0*/  IADD3 R2, P5, R3.reuse, R160, RZ ;  /* 0x000000a003027210 */ /* 0x044fe40007fbe0ff */
[----:B------:R-:W-:Y:S02]  /*10cb0*/  LDSM.16.M88.4 R160, [R226] ;  /* 0x00000000e2a0783b */ /* 0x000fe40000000200 */
[----:B------:R-:W-:Y:S04]  /*10cc0*/  LEA R176, P2, R2, c[0x0][0x1f8], 0x1 ;  /* 0x00007e0002b07a11 */ /* 0x000fe800078408ff */
[----:B---3--:R-:W-:Y:S02]  /*10cd0*/  IADD3 R3, P1, R3, R159, RZ ;  /* 0x0000009f03037210 */ /* 0x008fe40007f3e0ff */
[C---:B----4-:R-:W-:Y:S02]  /*10ce0*/  IADD3.X R68, R0.reuse, R68, RZ, P5, !PT ;  /* 0x0000004400447210 */ /* 0x050fe40002ffe4ff */
[C---:B------:R-:W-:Y:S02]  /*10cf0*/  LEA R178, P0, R3.reuse, c[0x0][0x1f8], 0x1 ;  /* 0x00007e0003b27a11 */ /* 0x040fe400078008ff */
[----:B-----5:R-:W-:Y:S02]  /*10d00*/  IADD3.X R0, R0, R158, RZ, P1, !PT ;  /* 0x0000009e00007210 */ /* 0x020fe40000ffe4ff */
[----:B------:R-:W1:Y:S01]  /*10d10*/  LDSM.16.M88.4 R156, [R227] ;  /* 0x00000000e39c783b */ /* 0x000e620000000200 */
[----:B------:R-:W-:Y:S02]  /*10d20*/  LEA.HI.X R177, R2, c[0x0][0x1fc], R68, 0x1, P2 ;  /* 0x00007f0002b17a11 */ /* 0x000fe400010f0c44 */
[----:B------:R-:W-:Y:S02]  /*10d30*/  LEA.HI.X R179, R3, c[0x0][0x1fc], R0, 0x1, P0 ;  /* 0x00007f0003b37a11 */ /* 0x000fe400000f0c00 */
[-C--:B------:R-:W-:Y:S03]  /*10d40*/  IADD3 R2, P0, R176, R191.reuse, RZ ;  /* 0x000000bfb0027210 */ /* 0x080fe60007f1e0ff */
[----:B------:R-:W-:Y:S01]  /*10d50*/  @!PT LDS RZ, [RZ] ;  /* 0x00000000fffff984 */ /* 0x000fe20000000800 */
[----:B------:R-:W-:Y:S01]  /*10d60*/  @!PT LDS RZ, [RZ] ;  /* 0x00000000fffff984 */ /* 0x000fe20000000800 */
[----:B------:R-:W-:Y:S01]  /*10d70*/  @!PT LDS RZ, [RZ] ;  /* 0x00000000fffff984 */ /* 0x000fe20000000800 */
[----:B------:R2:W-:Y:S01]  /*10d80*/  LDGSTS.E.BYPASS.LTC128B.128 [R231+0x100], [R176.64], !P4 ;  /* 0x00100000b0e77fae */ /* 0x0005e2000e101d44 */
[-C--:B------:R-:W-:Y:S02]  /*10d90*/  IADD3.X R3, R177, R188.reuse, RZ, P0, !PT ;  /* 0x000000bcb1037210 */ /* 0x080fe400007fe4ff */
[-C--:B------:R-:W-:Y:S04]  /*10da0*/  IADD3 R148, P0, R2, R191.reuse, RZ ;  /* 0x000000bf02947210 */ /* 0x080fe80007f1e0ff */
[-C--:B------:R-:W-:Y:S01]  /*10db0*/  IADD3.X R149, R3, R188.reuse, RZ, P0, !PT ;  /* 0x000000bc03957210 */ /* 0x080fe200007fe4ff */
[----:B------:R3:W-:Y:S01]  /*10dc0*/  LDGSTS.E.BYPASS.LTC128B.128 [R231+0x4100], [R178.64], !P3 ;  /* 0x04100000b2e77fae */ /* 0x0007e2000d901d44 */
[----:B------:R-:W-:Y:S04]  /*10dd0*/  IADD3 R150, P1, R148, R191, RZ ;  /* 0x000000bf94967210 */ /* 0x000fe80007f3e0ff */
[----:B------:R-:W-:Y:S03]  /*10de0*/  IADD3.X R151, R149, R188, RZ, P1, !PT ;  /* 0x000000bc95977210 */ /* 0x000fe60000ffe4ff */
[----:B------:R4:W-:Y:S08]  /*10df0*/  LDGSTS.E.BYPASS.LTC128B.128 [R231+0x1100], [R2.64], !P4 ;  /* 0x0110000002e77fae */ /* 0x0009f0000e101d44 */
[----:B------:R4:W-:Y:S01]  /*10e00*/  LDGSTS.E.BYPASS.LTC128B.128 [R231+0x5100], [R2.64+0x80], !P3 ;  /* 0x0510008002e77fae */ /* 0x0009e2000d901d44 */
[-C--:B--2---:R-:W-:Y:S04]  /*10e10*/  IADD3 R176, P2, R2, R190.reuse, RZ ;  /* 0x000000be02b07210 */ /* 0x084fe80007f5e0ff */
[-C--:B------:R-:W-:Y:S01]  /*10e20*/  IADD3.X R177, R3, R71.reuse, RZ, P2, !PT ;  /* 0x0000004703b17210 */ /* 0x080fe200017fe4ff */
[C---:B-1----:R-:W-:Y:S02]  /*10e30*/  HMMA.16816.F32 R36, R144.reuse, R156, R36 ;  /* 0x0000009c9024723c */ /* 0x042fe40000001824 */
[----:B------:R1:W-:Y:S06]  /*10e40*/  LDGSTS.E.BYPASS.LTC128B.128 [R231+0x2100], [R148.64], !P4 ;  /* 0x0210000094e77fae */ /* 0x0003ec000e101d44 */
[C---:B------:R-:W-:Y:S02]  /*10e50*/  HMMA.16816.F32 R40, R144.reuse, R158, R40 ;  /* 0x0000009e9028723c */ /* 0x040fe40000001828 */
[----:B------:R3:W-:Y:S06]  /*10e60*/  LDGSTS.E.BYPASS.LTC128B.128 [R231+0x6100], [R176.64], !P3 ;  /* 0x06100000b0e77fae */ /* 0x0007ec000d901d44 */
[C---:B------:R-:W-:Y:S02]  /*10e70*/  HMMA.16816.F32 R44, R144.reuse, R160, R44 ;  /* 0x000000a0902c723c */ /* 0x040fe4000000182c */
[----:B------:R1:W-:Y:S02]  /*10e80*/  LDGSTS.E.BYPASS.LTC128B.128 [R231+0x3100], [R150.64], !P4 ;  /* 0x0310000096e77fae */ /* 0x0003e4000e101d44 */
[----:B----4-:R-:W-:Y:S04]  /*10e90*/  IADD3 R2, P0, R148, R190, RZ ;  /* 0x000000be94027210 */ /* 0x010fe80007f1e0ff */
[C---:B------:R-:W-:Y:S04]  /*10ea0*/  HMMA.16816.F32 R48, R144.reuse, R162, R48 ;  /* 0x000000a29030723c */ /* 0x040fe80000001830 */
[----:B------:R-:W-:Y:S02]  /*10eb0*/  IADD3.X R3, R149, R71, RZ, P0, !PT ;  /* 0x0000004795037210 */ /* 0x000fe400007fe4ff */
[C---:B------:R-:W-:Y:S02]  /*10ec0*/  ISETP.GT.AND P0, PT, R232.reuse, RZ, PT ;  /* 0x000000ffe800720c */ /* 0x040fe40003f04270 */
[C---:B------:R-:W-:Y:S01]  /*10ed0*/  HMMA.16816.F32 R52, R144.reuse, R164, R52 ;  /* 0x000000a49034723c */ /* 0x040fe20000001834 */
[----:B------:R2:W-:Y:S03]  /*10ee0*/  LDGSTS.E.BYPASS.LTC128B.128 [R231+0x7100], [R2.64], !P3 ;  /* 0x0710000002e77fae */ /* 0x0005e6000d901d44 */
[----:B------:R-:W-:Y:S04]  /*10ef0*/  IADD3 R232, R232, -0x1, RZ ;  /* 0xffffffffe8e87810 */ /* 0x000fe80007ffe0ff */
[C---:B------:R-:W-:Y:S01]  /*10f00*/  HMMA.16816.F32 R56, R144.reuse, R166, R56 ;  /* 0x000000a69038723c */ /* 0x040fe20000001838 */
[----:B------:R-:W-:Y:S07]  /*10f10*/  LDSM.16.M88.4 R136, [R214+0x8900] ;  /* 0x00890000d688783b */ /* 0x000fee0000000200 */
[C---:B------:R-:W-:Y:S01]  /*10f20*/  HMMA.16816.F32 R60, R144.reuse, R168, R60 ;  /* 0x000000a8903c723c */ /* 0x040fe2000000183c */
[----:B-1----:R-:W1:Y:S07]  /*10f30*/  LDSM.16.M88.4 R148, [R214+0x8100] ;  /* 0x00810000d694783b */ /* 0x002e6e0000000200 */
[----:B------:R-:W-:Y:S01]  /*10f40*/  HMMA.16816.F32 R64, R144, R170, R64 ;  /* 0x000000aa9040723c */ /* 0x000fe20000001840 */
[----:B------:R-:W4:Y:S08]  /*10f50*/  LDSM.16.M88.4 R152, [R214+0x9100] ;  /* 0x00910000d698783b */ /* 0x000f300000000200 */
[----:B------:R-:W0:Y:S08]  /*10f60*/  LDGDEPBAR ;  /* 0x00000000000079af */ /* 0x000e300000000000 */
[----:B------:R-:W5:Y:S08]  /*10f70*/  LDSM.16.M88.4 R156, [R214+0x9900] ;  /* 0x00990000d69c783b */ /* 0x000f700000000200 */
[----:B------:R-:W2:Y:S01]  /*10f80*/  LDSM.16.M88.4 R160, [R214+0xa100] ;  /* 0x00a10000d6a0783b */ /* 0x000ea20000000200 */
[C---:B-1----:R-:W-:Y:S07]  /*10f90*/  HMMA.16816.F32 R4, R172.reuse, R148, R4 ;  /* 0x00000094ac04723c */ /* 0x042fee0000001804 */
[----:B------:R-:W1:Y:S01]  /*10fa0*/  LDSM.16.M88.4 R164, [R214+0xa900] ;  /* 0x00a90000d6a4783b */ /* 0x000e620000000200 */
[C---:B------:R-:W-:Y:S07]  /*10fb0*/  HMMA.16816.F32 R8, R172.reuse, R150, R8 ;  /* 0x00000096ac08723c */ /* 0x040fee0000001808 */
[----:B---3--:R-:W3:Y:S01]  /*10fc0*/  LDSM.16.M88.4 R176, [R214+0xb100] ;  /* 0x00b10000d6b0783b */ /* 0x008ee20000000200 */
[C---:B------:R-:W-:Y:S07]  /*10fd0*/  HMMA.16816.F32 R12, R172.reuse, R136, R12 ;  /* 0x00000088ac0c723c */ /* 0x040fee000000180c */
[----:B------:R-:W1:Y:S01]  /*10fe0*/  LDSM.16.M88.4 R168, [R214+0xb900] ;  /* 0x00b90000d6a8783b */ /* 0x000e620000000200 */
[C---:B------:R-:W-:Y:S07]  /*10ff0*/  HMMA.16816.F32 R16, R172.reuse, R138, R16 ;  /* 0x0000008aac10723c */ /* 0x040fee0000001810 */
[----:B------:R-:W1:Y:S01]  /*11000*/  LDSM.16.M88.4 R148, [R211] ;  /* 0x00000000d394783b */ /* 0x000e620000000200 */
[C---:B----4-:R-:W-:Y:S07]  /*11010*/  HMMA.16816.F32 R20, R172.reuse, R152, R20 ;  /* 0x00000098ac14723c */ /* 0x050fee0000001814 */
[----:B------:R-:W4:Y:S01]  /*11020*/  LDSM.16.M88.4 R136, [R211+0x800] ;  /* 0x00080000d388783b */ /* 0x000f220000000200 */
[C---:B------:R-:W-:Y:S07]  /*11030*/  HMMA.16816.F32 R24, R172.reuse, R154, R24 ;  /* 0x0000009aac18723c */ /* 0x040fee0000001818 */
[----:B------:R-:W3:Y:S01]  /*11040*/  LDSM.16.M88.4 R152, [R211+0x1000] ;  /* 0x00100000d398783b */ /* 0x000ee20000000200 */
[C---:B-----5:R-:W-:Y:S07]  /*11050*/  HMMA.16816.F32 R28, R172.reuse, R156, R28 ;  /* 0x0000009cac1c723c */ /* 0x060fee000000181c */
[----:B------:R-:W-:Y:S01]  /*11060*/  LDSM.16.M88.4 R188, [R208+0xc100] ;  /* 0x00c10000d0bc783b */ /* 0x000fe20000000200 */
[C---:B------:R-:W-:Y:S07]  /*11070*/  HMMA.16816.F32 R32, R172.reuse, R158, R32 ;  /* 0x0000009eac20723c */ /* 0x040fee0000001820 */
[----:B------:R-:W5:Y:S01]  /*11080*/  LDSM.16.M88.4 R156, [R211+0x1800] ;  /* 0x00180000d39c783b */ /* 0x000f620000000200 */
[C---:B--2---:R-:W-:Y:S07]  /*11090*/  HMMA.16816.F32 R36, R172.reuse, R160, R36 ;  /* 0x000000a0ac24723c */ /* 0x044fee0000001824 */
[----:B------:R-:W-:Y:S01]  /*110a0*/  LDSM.16.M88.4 R192, [R208+0xc900] ;  /* 0x00c90000d0c0783b */ /* 0x000fe20000000200 */
[C---:B------:R-:W-:Y:S07]  /*110b0*/  HMMA.16816.F32 R40, R172.reuse, R162, R40 ;  /* 0x000000a2ac28723c */ /* 0x040fee0000001828 */
[----:B------:R-:W2:Y:S01]  /*110c0*/  LDSM.16.M88.4 R160, [R211+0x2000] ;  /* 0x00200000d3a0783b */ /* 0x000ea20000000200 */
[C---:B-1----:R-:W-:Y:S08]  /*110d0*/  HMMA.16816.F32 R44, R172.reuse, R164, R44 ;  /* 0x000000a4ac2c723c */ /* 0x042ff0000000182c */
[C---:B------:R-:W-:Y:S01]  /*110e0*/  HMMA.16816.F32 R48, R172.reuse, R166, R48 ;  /* 0x000000a6ac30723c */ /* 0x040fe20000001830 */
[----:B------:R-:W1:Y:S07]  /*110f0*/  LDSM.16.M88.4 R164, [R211+0x2800] ;  /* 0x00280000d3a4783b */ /* 0x000e6e0000000200 */
[C---:B---3--:R-:W-:Y:S08]  /*11100*/  HMMA.16816.F32 R52, R172.reuse, R176, R52 ;  /* 0x000000b0ac34723c */ /* 0x048ff00000001834 */
[C---:B------:R-:W-:Y:S01]  /*11110*/  HMMA.16816.F32 R56, R172.reuse, R178, R56 ;  /* 0x000000b2ac38723c */ /* 0x040fe20000001838 */
[----:B------:R-:W-:Y:S07]  /*11120*/  LDSM.16.M88.4 R176, [R211+0x3800] ;  /* 0x00380000d3b0783b */ /* 0x000fee0000000200 */
[C---:B------:R-:W-:Y:S08]  /*11130*/  HMMA.16816.F32 R60, R172.reuse, R168, R60 ;  /* 0x000000a8ac3c723c */ /* 0x040ff0000000183c */
[----:B------:R-:W-:Y:S01]  /*11140*/  HMMA.16816.F32 R64, R172, R170, R64 ;  /* 0x000000aaac40723c */ /* 0x000fe20000001840 */
[----:B------:R-:W3:Y:S07]  /*11150*/  LDSM.16.M88.4 R168, [R211+0x3000] ;  /* 0x00300000d3a8783b */ /* 0x000eee0000000200 */
[C---:B------:R-:W-:Y:S08]  /*11160*/  HMMA.16816.F32 R4, R180.reuse, R148, R4 ;  /* 0x00000094b404723c */ /* 0x040ff00000001804 */
[C---:B------:R-:W-:Y:S01]  /*11170*/  HMMA.16816.F32 R8, R180.reuse, R150, R8 ;  /* 0x00000096b408723c */ /* 0x040fe20000001808 */
[----:B------:R-:W1:Y:S07]  /*11180*/  LDSM.16.M88.4 R148, [R208+0xd100] ;  /* 0x00d10000d094783b */ /* 0x000e6e0000000200 */
[C---:B----4-:R-:W-:Y:S08]  /*11190*/  HMMA.16816.F32 R12, R180.reuse, R136, R12 ;  /* 0x00000088b40c723c */ /* 0x050ff0000000180c */
[C---:B------:R-:W-:Y:S01]  /*111a0*/  HMMA.16816.F32 R16, R180.reuse, R138, R16 ;  /* 0x0000008ab410723c */ /* 0x040fe20000001810 */
[----:B------:R-:W4:Y:S07]  /*111b0*/  LDSM.16.M88.4 R136, [R208+0xd900] ;  /* 0x00d90000d088783b */ /* 0x000f2e0000000200 */
[C---:B------:R-:W-:Y:S08]  /*111c0*/  HMMA.16816.F32 R20, R180.reuse, R152, R20 ;  /* 0x00000098b414723c */ /* 0x040ff00000001814 */
[C---:B------:R-:W-:Y:S01]  /*111d0*/  HMMA.16816.F32 R24, R180.reuse, R154, R24 ;  /* 0x0000009ab418723c */ /* 0x040fe20000001818 */
[----:B------:R-:W3:Y:S07]  /*111e0*/  LDSM.16.M88.4 R152, [R208+0xe100] ;  /* 0x00e10000d098783b */ /* 0x000eee0000000200 */
[C---:B-----5:R-:W-:Y:S08]  /*111f0*/  HMMA.16816.F32 R28, R180.reuse, R156, R28 ;  /* 0x0000009cb41c723c */ /* 0x060ff0000000181c */
[C---:B------:R-:W-:Y:S01]  /*11200*/  HMMA.16816.F32 R32, R180.reuse, R158, R32 ;  /* 0x0000009eb420723c */ /* 0x040fe20000001820 */
[----:B------:R-:W5:Y:S07]  /*11210*/  LDSM.16.M88.4 R156, [R208+0xe900] ;  /* 0x00e90000d09c783b */ /* 0x000f6e0000000200 */
[C---:B--2---:R-:W-:Y:S08]  /*11220*/  HMMA.16816.F32 R36, R180.reuse, R160, R36 ;  /* 0x000000a0b424723c */ /* 0x044ff00000001824 */
[C---:B------:R-:W-:Y:S01]  /*11230*/  HMMA.16816.F32 R40, R180.reuse, R162, R40 ;  /* 0x000000a2b428723c */ /* 0x040fe20000001828 */
[----:B------:R-:W2:Y:S07]  /*11240*/  LDSM.16.M88.4 R160, [R208+0xf100] ;  /* 0x00f10000d0a0783b */ /* 0x000eae0000000200 */
[C---:B-1----:R-:W-:Y:S08]  /*11250*/  HMMA.16816.F32 R44, R180.reuse, R164, R44 ;  /* 0x000000a4b42c723c */ /* 0x042ff0000000182c */
[C---:B------:R-:W-:Y:S01]  /*11260*/  HMMA.16816.F32 R48, R180.reuse, R166, R48 ;  /* 0x000000a6b430723c */ /* 0x040fe20000001830 */
[----:B------:R-:W1:Y:S07]  /*11270*/  LDSM.16.M88.4 R164, [R208+0xf900] ;  /* 0x00f90000d0a4783b */ /* 0x000e6e0000000200 */
[C---:B---3--:R-:W-:Y:S08]  /*11280*/  HMMA.16816.F32 R52, R180.reuse, R168, R52 ;  /* 0x000000a8b434723c */ /* 0x048ff00000001834 */
[C---:B------:R-:W-:Y:S01]  /*11290*/  HMMA.16816.F32 R56, R180.reuse, R170, R56 ;  /* 0x000000aab438723c */ /* 0x040fe20000001838 */
[----:B------:R-:W3:Y:S07]  /*112a0*/  LDSM.16.M88.4 R168, [R223] ;  /* 0x00000000dfa8783b */ /* 0x000eee0000000200 */
[C---:B------:R-:W-:Y:S08]  /*112b0*/  HMMA.16816.F32 R60, R180.reuse, R176, R60 ;  /* 0x000000b0b43c723c */ /* 0x040ff0000000183c */
[----:B------:R-:W-:Y:S01]  /*112c0*/  HMMA.16816.F32 R64, R180, R178, R64 ;  /* 0x000000b2b440723c */ /* 0x000fe20000001840 */
[----:B------:R-:W1:Y:S07]  /*112d0*/  LDSM.16.M88.4 R176, [R222] ;  /* 0x00000000deb0783b */ /* 0x000e6e0000000200 */
        /* <DEDUP_REMOVED lines=8> */
[----:B------:R-:W1:Y:S07]  /*11360*/  LDSM.16.M88.4 R148, [R219] ;  /* 0x00000000db94783b */ /* 0x000e6e0000000200 */
[C---:B----4-:R-:W-:Y:S08]  /*11370*/  HMMA.16816.F32 R28, R184.reuse, R136, R28 ;  /* 0x00000088b81c723c */ /* 0x050ff0000000181c */
[C---:B------:R-:W-:Y:S01]  /*11380*/  HMMA.16816.F32 R32, R184.reuse, R138, R32 ;  /* 0x0000008ab820723c */ /* 0x040fe20000001820 */
[----:B------:R-:W4:Y:S07]  /*11390*/  LDSM.16.M88.4 R136, [R218] ;  /* 0x00000000da88783b */ /* 0x000f2e0000000200 */
[C---:B------:R-:W-:Y:S08]  /*113a0*/  HMMA.16816.F32 R36, R184.reuse, R152, R36 ;  /* 0x00000098b824723c */ /* 0x040ff00000001824 */
[C---:B------:R-:W-:Y:S01]  /*113b0*/  HMMA.16816.F32 R40, R184.reuse, R154, R40 ;  /* 0x0000009ab828723c */ /* 0x040fe20000001828 */
[----:B------:R-:W3:Y:S07]  /*113c0*/  LDSM.16.M88.4 R152, [R217] ;  /* 0x00000000d998783b */ /* 0x000eee0000000200 */
[C---:B-----5:R-:W-:Y:S08]  /*113d0*/  HMMA.16816.F32 R44, R184.reuse, R156, R44 ;  /* 0x0000009cb82c723c */ /* 0x060ff0000000182c */
[C---:B------:R-:W-:Y:S01]  /*113e0*/  HMMA.16816.F32 R48, R184.reuse, R158, R48 ;  /* 0x0000009eb830723c */ /* 0x040fe20000001830 */
[----:B------:R-:W5:Y:S07]  /*113f0*/  LDSM.16.M88.4 R156, [R216] ;  /* 0x00000000d89c783b */ /* 0x000f6e0000000200 */
[C---:B--2---:R-:W-:Y:S08]  /*11400*/  HMMA.16816.F32 R52, R184.reuse, R160, R52 ;  /* 0x000000a0b834723c */ /* 0x044ff00000001834 */
[C---:B------:R-:W-:Y:S01]  /*11410*/  HMMA.16816.F32 R56, R184.reuse, R162, R56 ;  /* 0x000000a2b838723c */ /* 0x040fe20000001838 */
[----:B------:R-:W-:Y:S07]  /*11420*/  LDSM.16.M88.4 R160, [R214+0xd100] ;  /* 0x00d10000d6a0783b */ /* 0x000fee0000000200 */
[C---:B-1----:R-:W-:Y:S08]  /*11430*/  HMMA.16816.F32 R60, R184.reuse, R164, R60 ;  /* 0x000000a4b83c723c */ /* 0x042ff0000000183c */
[----:B------:R-:W-:Y:S01]  /*11440*/  HMMA.16816.F32 R64, R184, R166, R64 ;  /* 0x000000a6b840723c */ /* 0x000fe20000001840 */
[----:B------:R-:W-:Y:S07]  /*11450*/  LDSM.16.M88.4 R164, [R214+0xd900] ;  /* 0x00d90000d6a4783b */ /* 0x000fee0000000200 */
[C---:B---3--:R-:W-:Y:S08]  /*11460*/  HMMA.16816.F32 R4, R196.reuse, R168, R4 ;  /* 0x000000a8c404723c */ /* 0x048ff00000001804 */
[C---:B------:R-:W-:Y:S01]  /*11470*/  HMMA.16816.F32 R8, R196.reuse, R170, R8 ;  /* 0x000000aac408723c */ /* 0x040fe20000001808 */
[----:B------:R-:W-:Y:S07]  /*11480*/  LDSM.16.M88.4 R168, [R214+0xe100] ;  /* 0x00e10000d6a8783b */ /* 0x000fee0000000200 */
[C---:B------:R-:W-:Y:S08]  /*11490*/  HMMA.16816.F32 R12, R196.reuse, R176, R12 ;  /* 0x000000b0c40c723c */ /* 0x040ff0000000180c */
        /* <DEDUP_REMOVED lines=10> */
[----:B------:R-:W1:Y:S07]  /*11540*/  LDSM.16.M88.4 R148, [R214+0xc100] ;  /* 0x00c10000d694783b */ /* 0x000e6e0000000200 */
[C---:B----4-:R-:W-:Y:S08]  /*11550*/  HMMA.16816.F32 R44, R196.reuse, R136, R44 ;  /* 0x00000088c42c723c */ /* 0x050ff0000000182c */
[C---:B------:R-:W-:Y:S01]  /*11560*/  HMMA.16816.F32 R48, R196.reuse, R138, R48 ;  /* 0x0000008ac430723c */ /* 0x040fe20000001830 */
[----:B------:R-:W2:Y:S07]  /*11570*/  LDSM.16.M88.4 R136, [R214+0xc900] ;  /* 0x00c90000d688783b */ /* 0x000eae0000000200 */
[C---:B------:R-:W-:Y:S08]  /*11580*/  HMMA.16816.F32 R52, R196.reuse, R152, R52 ;  /* 0x00000098c434723c */ /* 0x040ff00000001834 */
[C---:B------:R-:W-:Y:S01]  /*11590*/  HMMA.16816.F32 R56, R196.reuse, R154, R56 ;  /* 0x0000009ac438723c */ /* 0x040fe20000001838 */
[----:B------:R-:W3:Y:S07]  /*115a0*/  LDSM.16.M88.4 R152, [R211+0x4000] ;  /* 0x00400000d398783b */ /* 0x000eee0000000200 */
[C---:B-----5:R-:W-:Y:S08]  /*115b0*/  HMMA.16816.F32 R60, R196.reuse, R156, R60 ;  /* 0x0000009cc43c723c */ /* 0x060ff0000000183c */
[----:B------:R-:W-:Y:S08]  /*115c0*/  HMMA.16816.F32 R64, R196, R158, R64 ;  /* 0x0000009ec440723c */ /* 0x000ff00000001840 */
[C---:B-1----:R-:W-:Y:S08]  /*115d0*/  HMMA.16816.F32 R4, R200.reuse, R148, R4 ;  /* 0x00000094c804723c */ /* 0x042ff00000001804 */
[C---:B------:R-:W-:Y:S08]  /*115e0*/  HMMA.16816.F32 R8, R200.reuse, R150, R8 ;  /* 0x00000096c808723c */ /* 0x040ff00000001808 */
[C---:B--2---:R-:W-:Y:S08]  /*115f0*/  HMMA.16816.F32 R12, R200.reuse, R136, R12 ;  /* 0x00000088c80c723c */ /* 0x044ff0000000180c */
        /* <DEDUP_REMOVED lines=19> */
[----:B------:R-:W1:Y:S01]  /*11730*/  MUFU.TANH R148, R4 ;  /* 0x0000000400947308 */ /* 0x000e620000002400 */
[----:B------:R-:W-:Y:S02]  /*11740*/  FMUL.FTZ R5, R5, c[0x0][0x320] ;  /* 0x0000c80005057a20 */ /* 0x000fe40000410000 */
[----:B------:R-:W-:Y:S02]  /*11750*/  FMUL.FTZ R6, R6, c[0x0][0x320] ;  /* 0x0000c80006067a20 */ /* 0x000fe40000410000 */
[----:B------:R-:W-:Y:S04]  /*11760*/  FMUL.FTZ R7, R7, c[0x0][0x320] ;  /* 0x0000c80007077a20 */ /* 0x000fe80000410000 */
[----:B------:R-:W-:Y:S01]  /*11770*/  FMUL.FTZ R8, R8, c[0x0][0x320] ;  /* 0x0000c80008087a20 */ /* 0x000fe20000410000 */
[----:B------:R-:W2:Y:S01]  /*11780*/  MUFU.TANH R150, R5 ;  /* 0x0000000500967308 */ /* 0x000ea20000002400 */
[----:B------:R-:W-:Y:S02]  /*11790*/  FMUL.FTZ R9, R9, c[0x0][0x320] ;  /* 0x0000c80009097a20 */ /* 0x000fe40000410000 */
[----:B------:R-:W-:Y:S02]  /*117a0*/  FMUL.FTZ R10, R10, c[0x0][0x320] ;  /* 0x0000c8000a0a7a20 */ /* 0x000fe40000410000 */
[----:B------:R-:W-:Y:S02]  /*117b0*/  FMUL.FTZ R11, R11, c[0x0][0x320] ;  /* 0x0000c8000b0b7a20 */ /* 0x000fe40000410000 */
[----:B------:R-:W-:Y:S02]  /*117c0*/  FMUL.FTZ R12, R12, c[0x0][0x320] ;  /* 0x0000c8000c0c7a20 */ /* 0x000fe40000410000 */
[----:B------:R-:W-:Y:S01]  /*117d0*/  FMUL.FTZ R15, R15, c[0x0][0x320] ;  /* 0x0000c8000f0f7a20 */ /* 0x000fe20000410000 */
[----:B------:R-:W3:Y:S01]  /*117e0*/  MUFU.TANH R154, R6 ;  /* 0x00000006009a7308 */ /* 0x000ee20000002400 */
[----:B------:R-:W-:Y:S02]  /*117f0*/  FMUL.FTZ R18, R18, c[0x0][0x320] ;  /* 0x0000c80012127a20 */ /* 0x000fe40000410000 */
[----:B------:R-:W-:Y:S01]  /*11800*/  FMUL.FTZ R19, R19, c[0x0][0x320] ;  /* 0x0000c80013137a20 */ /* 0x000fe20000410000 */
[----:B-1----:R-:W-:Y:S01]  /*11810*/  FMNMX.FTZ R0, R148, R69, !PT ;  /* 0x0000004594007209 */ /* 0x002fe20007810000 */
[----:B------:R-:W-:Y:S02]  /*11820*/  FMUL.FTZ R16, R16, c[0x0][0x320] ;  /* 0x0000c80010107a20 */ /* 0x000fe40000410000 */
[----:B------:R-:W-:Y:S02]  /*11830*/  FMUL.FTZ R17, R17, c[0x0][0x320] ;  /* 0x0000c80011117a20 */ /* 0x000fe40000410000 */
[----:B------:R-:W-:Y:S01]  /*11840*/  FMUL.FTZ R13, R13, c[0x0][0x320] ;  /* 0x0000c8000d0d7a20 */ /* 0x000fe20000410000 */
[----:B------:R1:W4:Y:S01]  /*11850*/  MUFU.TANH R155, R7 ;  /* 0x00000007009b7308 */ /* 0x0003220000002400 */
[----:B------:R-:W-:Y:S01]  /*11860*/  FMUL.FTZ R14, R14, c[0x0][0x320] ;  /* 0x0000c8000e0e7a20 */ /* 0x000fe20000410000 */
[----:B--2---:R-:W-:Y:S08]  /*11870*/  FMNMX.FTZ R0, R150, R0, !PT ;  /* 0x0000000096007209 */ /* 0x004ff00007810000 */
[----:B------:R-:W2:Y:S01]  /*11880*/  MUFU.TANH R151, R8 ;  /* 0x0000000800977308 */ /* 0x000ea20000002400 */
[----:B---3--:R-:W-:Y:S09]  /*11890*/  FMNMX.FTZ R3, R154, R70, !PT ;  /* 0x000000469a037209 */ /* 0x008ff20007810000 */
[----:B------:R-:W3:Y:S01]  /*118a0*/  MUFU.TANH R149, R9 ;  /* 0x0000000900957308 */ /* 0x000ee20000002400 */
[----:B-1----:R-:W1:Y:S01]  /*118b0*/  LDSM.16.M88.4 R4, [R211+0x5000] ;  /* 0x00500000d304783b */ /* 0x002e620000000200 */
[----:B----4-:R-:W-:Y:S08]  /*118c0*/  FMNMX.FTZ R3, R155, R3, !PT ;  /* 0x000000039b037209 */ /* 0x010ff00007810000 */
[----:B------:R-:W4:Y:S01]  /*118d0*/  MUFU.TANH R152, R10 ;  /* 0x0000000a00987308 */ /* 0x000f220000002400 */
[----:B--2---:R-:W-:Y:S09]  /*118e0*/  FMNMX.FTZ R0, R151, R0, !PT ;  /* 0x0000000097007209 */ /* 0x004ff20007810000 */
[----:B------:R2:W5:Y:S01]  /*118f0*/  MUFU.TANH R153, R11 ;  /* 0x0000000b00997308 */ /* 0x0005620000002400 */
[----:B---3--:R-:W-:Y:S09]  /*11900*/  FMNMX.FTZ R0, R149, R0, !PT ;  /* 0x0000000095007209 */ /* 0x008ff20007810000 */
[----:B------:R-:W-:Y:S01]  /*11910*/  MUFU.TANH R159, R18 ;  /* 0x00000012009f7308 */ /* 0x000fe20000002400 */
[----:B----4-:R-:W-:Y:S09]  /*11920*/  FMNMX.FTZ R3, R152, R3, !PT ;  /* 0x0000000398037209 */ /* 0x010ff20007810000 */
[----:B------:R3:W-:Y:S01]  /*11930*/  MUFU.TANH R161, R19 ;  /* 0x0000001300a17308 */ /* 0x0007e20000002400 */
[----:B--2---:R-:W2:Y:S01]  /*11940*/  LDSM.16.M88.4 R8, [R211+0x5800] ;  /* 0x00580000d308783b */ /* 0x004ea20000000200 */
[C---:B-1----:R-:W-:Y:S03]  /*11950*/  HMMA.16816.F32 R20, R204.reuse, R4, R20 ;  /* 0x00000004cc14723c */ /* 0x042fe60000001814 */
[----:B-----5:R-:W-:Y:S05]  /*11960*/  FMNMX.FTZ R3, R153, R3, !PT ;  /* 0x0000000399037209 */ /* 0x020fea0007810000 */
[----:B------:R-:W-:Y:S01]  /*11970*/  MUFU.TANH R156, R16 ;  /* 0x00000010009c7308 */ /* 0x000fe20000002400 */
[C---:B------:R-:W-:Y:S01]  /*11980*/  HMMA.16816.F32 R24, R204.reuse, R6, R24 ;  /* 0x00000006cc18723c */ /* 0x040fe20000001818 */
[----:B------:R-:W1:Y:S08]  /*11990*/  LDSM.16.M88.4 R4, [R211+0x6000] ;  /* 0x00600000d304783b */ /* 0x000e700000000200 */
[----:B------:R4:W-:Y:S01]  /*119a0*/  MUFU.TANH R157, R17 ;  /* 0x00000011009d7308 */ /* 0x0009e20000002400 */
[----:B---3--:R-:W3:Y:S05]  /*119b0*/  LDL.64 R18, [R1+0x38] ;  /* 0x0000380001127983 */ /* 0x008eea0000100a00 */
[----:B------:R-:W-:Y:S04]  /*119c0*/  FMUL.FTZ R20, R20, c[0x0][0x320] ;  /* 0x0000c80014147a20 */ /* 0x000fe80000410000 */
[----:B------:R-:W5:Y:S01]  /*119d0*/  MUFU.TANH R138, R12 ;  /* 0x0000000c008a7308 */ /* 0x000f620000002400 */
[----:B------:R-:W-:Y:S02]  /*119e0*/  FMUL.FTZ R21, R21, c[0x0][0x320] ;  /* 0x0000c80015157a20 */ /* 0x000fe40000410000 */
[----:B------:R-:W-:Y:S02]  /*119f0*/  FMUL.FTZ R22, R22, c[0x0][0x320] ;  /* 0x0000c80016167a20 */ /* 0x000fe40000410000 */
[----:B------:R-:W-:Y:S02]  /*11a00*/  FMUL.FTZ R23, R23, c[0x0][0x320] ;  /* 0x0000c80017177a20 */ /* 0x000fe40000410000 */
[----:B------:R-:W-:Y:S02]  /*11a10*/  FMUL.FTZ R24, R24, c[0x0][0x320] ;  /* 0x0000c80018187a20 */ /* 0x000fe40000410000 */
[----:B------:R-:W-:Y:S01]  /*11a20*/  FMUL.FTZ R25, R25, c[0x0][0x320] ;  /* 0x0000c80019197a20 */ /* 0x000fe20000410000 */
[----:B------:R1:W1:Y:S01]  /*11a30*/  MUFU.TANH R139, R13 ;  /* 0x0000000d008b7308 */ /* 0x0002620000002400 */
[----:B------:R-:W-:Y:S02]  /*11a40*/  FMUL.FTZ R26, R26, c[0x0][0x320] ;  /* 0x0000c8001a1a7a20 */ /* 0x000fe40000410000 */
[----:B------:R-:W-:Y:S01]  /*11a50*/  FMUL.FTZ R27, R27, c[0x0][0x320] ;  /* 0x0000c8001b1b7a20 */ /* 0x000fe20000410000 */
[C---:B--2---:R-:W-:Y:S01]  /*11a60*/  HMMA.16816.F32 R28, R204.reuse, R8, R28 ;  /* 0x00000008cc1c723c */ /* 0x044fe2000000181c */
[----:B----4-:R-:W2:Y:S05]  /*11a70*/  LDL.64 R16, [R1+0x28] ;  /* 0x0000280001107983 */ /* 0x010eaa0000100a00 */
[----:B------:R-:W4:Y:S02]  /*11a80*/  MUFU.TANH R158, R14 ;  /* 0x0000000e009e7308 */ /* 0x000f240000002400 */
[C---:B------:R-:W-:Y:S01]  /*11a90*/  HMMA.16816.F32 R32, R204.reuse, R10, R32 ;  /* 0x0000000acc20723c */ /* 0x040fe20000001820 */
[----:B------:R-:W4:Y:S03]  /*11aa0*/  LDSM.16.M88.4 R8, [R211+0x6800] ;  /* 0x00680000d308783b */ /* 0x000f260000000200 */
[----:B-----5:R-:W-:Y:S04]  /*11ab0*/  FMNMX.FTZ R0, R138, R0, !PT ;  /* 0x000000008a007209 */ /* 0x020fe80007810000 */
[----:B------:R-:W5:Y:S01]  /*11ac0*/  MUFU.TANH R160, R15 ;  /* 0x0000000f00a07308 */ /* 0x000f620000002400 */
[C---:B-1----:R-:W-:Y:S01]  /*11ad0*/  HMMA.16816.F32 R36, R204.reuse, R4, R36 ;  /* 0x00000004cc24723c */ /* 0x042fe20000001824 */
[----:B------:R-:W3:Y:S02]  /*11ae0*/  LDL R12, [R1+0x48] ;  /* 0x00004800010c7983 */ /* 0x000ee40000100800 */
[----:B------:R-:W-:Y:S02]  /*11af0*/  MOV R13, 0x6 ;  /* 0x00000006000d7802 */ /* 0x000fe40000000f00 */
[----:B------:R-:W-:Y:S02]  /*11b00*/  FMNMX.FTZ R0, R139, R0, !PT ;  /* 0x000000008b007209 */ /* 0x000fe40007810000 */
[----:B------:R-:W-:Y:S01]  /*11b10*/  FMUL.FTZ R28, R28, c[0x0][0x320] ;  /* 0x0000c8001c1c7a20 */ /* 0x000fe20000410000 */
[C---:B------:R-:W-:Y:S01]  /*11b20*/  HMMA.16816.F32 R40, R204.reuse, R6, R40 ;  /* 0x00000006cc28723c */ /* 0x040fe20000001828 */
[----:B------:R-:W1:Y:S01]  /*11b30*/  MUFU.TANH R162, R20 ;  /* 0x0000001400a27308 */ /* 0x000e620000002400 */
[----:B------:R-:W1:Y:S02]  /*11b40*/  LDSM.16.M88.4 R4, [R211+0x7000] ;  /* 0x00700000d304783b */ /* 0x000e640000000200 */
[----:B------:R-:W-:Y:S01]  /*11b50*/  FMUL.FTZ R29, R29, c[0x0][0x320] ;  /* 0x0000c8001d1d7a20 */ /* 0x000fe20000410000 */
[----:B----4-:R-:W-:Y:S01]  /*11b60*/  FMNMX.FTZ R3, R158, R3, !PT ;  /* 0x000000039e037209 */ /* 0x010fe20007810000 */
[----:B------:R-:W-:Y:S01]  /*11b70*/  FMUL.FTZ R30, R30, c[0x0][0x320] ;  /* 0x0000c8001e1e7a20 */ /* 0x000fe20000410000 */
[----:B------:R-:W-:Y:S01]  /*11b80*/  FMNMX.FTZ R0, R156, R0, !PT ;  /* 0x000000009c007209 */ /* 0x000fe20007810000 */
[----:B------:R-:W-:Y:S03]  /*11b90*/  FMUL.FTZ R31, R31, c[0x0][0x320] ;  /* 0x0000c8001f1f7a20 */ /* 0x000fe60000410000 */
[----:B------:R-:W4:Y:S01]  /*11ba0*/  MUFU.TANH R167, R21 ;  /* 0x0000001500a77308 */ /* 0x000f220000002400 */
[----:B------:R-:W-:Y:S01]  /*11bb0*/  FMUL.FTZ R33, R33, c[0x0][0x320] ;  /* 0x0000c80021217a20 */ /* 0x000fe20000410000 */
[----:B------:R-:W-:Y:S01]  /*11bc0*/  FMNMX.FTZ R0, R157, R0, !PT ;  /* 0x000000009d007209 */ /* 0x000fe20007810000 */
[----:B------:R-:W-:Y:S01]  /*11bd0*/  FMUL.FTZ R34, R34, c[0x0][0x320] ;  /* 0x0000c80022227a20 */ /* 0x000fe20000410000 */
[----:B-----5:R-:W-:Y:S01]  /*11be0*/  FMNMX.FTZ R3, R160, R3, !PT ;  /* 0x00000003a0037209 */ /* 0x020fe20007810000 */
[----:B------:R-:W-:Y:S02]  /*11bf0*/  FMUL.FTZ R36, R36, c[0x0][0x320] ;  /* 0x0000c80024247a20 */ /* 0x000fe40000410000 */
[----:B------:R-:W-:Y:S01]  /*11c00*/  FMUL.FTZ R37, R37, c[0x0][0x320] ;  /* 0x0000c80025257a20 */ /* 0x000fe20000410000 */
[----:B------:R-:W-:Y:S01]  /*11c10*/  FMNMX.FTZ R3, R159, R3, !PT ;  /* 0x000000039f037209 */ /* 0x000fe20007810000 */
[----:B------:R-:W-:Y:S01]  /*11c20*/  FMUL.FTZ R38, R38, c[0x0][0x320] ;  /* 0x0000c80026267a20 */ /* 0x000fe20000410000 */
[----:B------:R-:W5:Y:S01]  /*11c30*/  MUFU.TANH R169, R24 ;  /* 0x0000001800a97308 */ /* 0x000f620000002400 */
[----:B------:R-:W-:Y:S01]  /*11c40*/  FMUL.FTZ R39, R39, c[0x0][0x320] ;  /* 0x0000c80027277a20 */ /* 0x000fe20000410000 */
[----:B------:R-:W-:Y:S01]  /*11c50*/  FMNMX.FTZ R3, R161, R3, !PT ;  /* 0x00000003a1037209 */ /* 0x000fe20007810000 */
[C---:B------:R-:W-:Y:S01]  /*11c60*/  HMMA.16816.F32 R44, R204.reuse, R8, R44 ;  /* 0x00000008cc2c723c */ /* 0x040fe2000000182c */
[----:B------:R-:W3:Y:S02]  /*11c70*/  LDL R9, [R1+0x18] ;  /* 0x0000180001097983 */ /* 0x000ee40000100800 */
[----:B------:R-:W-:Y:S01]  /*11c80*/  FMUL.FTZ R35, R35, c[0x0][0x320] ;  /* 0x0000c80023237a20 */ /* 0x000fe20000410000 */
[----:B-1----:R-:W-:Y:S01]  /*11c90*/  FMNMX.FTZ R0, R162, R0, !PT ;  /* 0x00000000a2007209 */ /* 0x002fe20007810000 */
[----:B------:R-:W-:Y:S02]  /*11ca0*/  FMUL.FTZ R32, R32, c[0x0][0x320] ;  /* 0x0000c80020207a20 */ /* 0x000fe40000410000 */
[----:B------:R-:W1:Y:S01]  /*11cb0*/  MUFU.TANH R171, R22 ;  /* 0x0000001600ab7308 */ /* 0x000e620000002400 */
[C---:B------:R-:W-:Y:S01]  /*11cc0*/  HMMA.16816.F32 R48, R204.reuse, R10, R48 ;  /* 0x0000000acc30723c */ /* 0x040fe20000001830 */
[----:B------:R-:W3:Y:S03]  /*11cd0*/  LDL R10, [R1+0x14] ;  /* 0x00001400010a7983 */ /* 0x000ee60000100800 */
[----:B------:R-:W-:Y:S01]  /*11ce0*/  FMUL.FTZ R41, R41, c[0x0][0x320] ;  /* 0x0000c80029297a20 */ /* 0x000fe20000410000 */
[----:B----4-:R-:W-:Y:S01]  /*11cf0*/  FMNMX.FTZ R0, R167, R0, !PT ;  /* 0x00000000a7007209 */ /* 0x010fe20007810000 */
[----:B------:R-:W-:Y:S02]  /*11d00*/  FMUL.FTZ R42, R42, c[0x0][0x320] ;  /* 0x0000c8002a2a7a20 */ /* 0x000fe40000410000 */
[----:B------:R-:W-:Y:S01]  /*11d10*/  FMUL.FTZ R43, R43, c[0x0][0x320] ;  /* 0x0000c8002b2b7a20 */ /* 0x000fe20000410000 */
[----:B------:R-:W-:Y:S01]  /*11d20*/  MUFU.TANH R168, R25 ;  /* 0x0000001900a87308 */ /* 0x000fe20000002400 */
[C---:B------:R-:W-:Y:S03]  /*11d30*/  HMMA.16816.F32 R52, R204.reuse, R4, R52 ;  /* 0x00000004cc34723c */ /* 0x040fe60000001834 */
[----:B-----5:R-:W-:Y:S01]  /*11d40*/  FMNMX.FTZ R0, R169, R0, !PT ;  /* 0x00000000a9007209 */ /* 0x020fe20007810000 */
[----:B------:R-:W-:Y:S02]  /*11d50*/  FMUL.FTZ R40, R40, c[0x0][0x320] ;  /* 0x0000c80028287a20 */ /* 0x000fe40000410000 */
[----:B------:R-:W-:Y:S02]  /*11d60*/  FMUL.FTZ R44, R44, c[0x0][0x320] ;  /* 0x0000c8002c2c7a20 */ /* 0x000fe40000410000 */
[C---:B------:R-:W-:Y:S01]  /*11d70*/  HMMA.16816.F32 R56, R204.reuse, R6, R56 ;  /* 0x00000006cc38723c */ /* 0x040fe20000001838 */
[----:B------:R-:W-:Y:S01]  /*11d80*/  MUFU.TANH R176, R23 ;  /* 0x0000001700b07308 */ /* 0x000fe20000002400 */
[----:B------:R-:W4:Y:S01]  /*11d90*/  LDSM.16.M88.4 R4, [R211+0x7800] ;  /* 0x00780000d304783b */ /* 0x000f220000000200 */
[----:B------:R-:W-:Y:S04]  /*11da0*/  DEPBAR.LE SB0, 0x0 ;  /* 0x000080000000791a */ /* 0x000fe80000000000 */
[----:B------:R-:W-:Y:S01]  /*11db0*/  FMUL.FTZ R45, R45, c[0x0][0x320] ;  /* 0x0000c8002d2d7a20 */ /* 0x000fe20000410000 */
[----:B-1----:R-:W-:Y:S01]  /*11dc0*/  FMNMX.FTZ R3, R171, R3, !PT ;  /* 0x00000003ab037209 */ /* 0x002fe20007810000 */
[----:B------:R-:W-:Y:S02]  /*11dd0*/  FMUL.FTZ R46, R46, c[0x0][0x320] ;  /* 0x0000c8002e2e7a20 */ /* 0x000fe40000410000 */
[----:B------:R-:W-:Y:S01]  /*11de0*/  MUFU.TANH R178, R28 ;  /* 0x0000001c00b27308 */ /* 0x000fe20000002400 */
[----:B------:R-:W-:Y:S01]  /*11df0*/  BAR.SYNC.DEFER_BLOCKING 0x0 ;  /* 0x0000000000007b1d */ /* 0x000fe20000010000 */
[----:B------:R-:W-:Y:S02]  /*11e00*/  FMUL.FTZ R47, R47, c[0x0][0x320] ;  /* 0x0000c8002f2f7a20 */ /* 0x000fe40000410000 */
[----:B------:R-:W-:Y:S02]  /*11e10*/  FMUL.FTZ R49, R49, c[0x0][0x320] ;  /* 0x0000c80031317a20 */ /* 0x000fe40000410000 */
[----:B------:R-:W-:Y:S02]  /*11e20*/  FMUL.FTZ R52, R52, c[0x0][0x320] ;  /* 0x0000c80034347a20 */ /* 0x000fe40000410000 */
[----:B------:R-:W-:Y:S02]  /*11e30*/  FMUL.FTZ R53, R53, c[0x0][0x320] ;  /* 0x0000c80035357a20 */ /* 0x000fe40000410000 */
        /* <DEDUP_REMOVED lines=10> */
[----:B------:R-:W-:Y:S03]  /*11ee0*/  FMUL.FTZ R48, R48, c[0x0][0x320] ;  /* 0x0000c80030307a20 */ /* 0x000fe60000410000 */
[----:B------:R1:W-:Y:S01]  /*11ef0*/  MUFU.TANH R15, R59 ;  /* 0x0000003b000f7308 */ /* 0x0003e20000002400 */
[C---:B----4-:R-:W-:Y:S08]  /*11f00*/  HMMA.16816.F32 R60, R204.reuse, R4, R60 ;  /* 0x00000004cc3c723c */ /* 0x050ff0000000183c */
[----:B------:R-:W-:Y:S01]  /*11f10*/  HMMA.16816.F32 R64, R204, R6, R64 ;  /* 0x00000006cc40723c */ /* 0x000fe20000001840 */
[----:B------:R-:W4:Y:S06]  /*11f20*/  MUFU.TANH R191, R29 ;  /* 0x0000001d00bf7308 */ /* 0x000f2c0000002400 */
[----:B------:R-:W-:Y:S04]  /*11f30*/  @P0 SHF.R.S32.HI R6, RZ, 0x1f, R232 ;  /* 0x0000001fff060819 */ /* 0x000fe800000114e8 */
[----:B------:R-:W5:Y:S01]  /*11f40*/  MUFU.TANH R192, R32 ;  /* 0x0000002000c07308 */ /* 0x000f620000002400 */
[----:B------:R-:W-:Y:S01]  /*11f50*/  @P0 IMAD R6, R6, c[0x0][0x1e0], RZ ;  /* 0x0000780006060a24 */ /* 0x000fe200078e02ff */
[----:B-1----:R-:W-:Y:S03]  /*11f60*/  MOV R59, R2 ;  /* 0x00000002003b7202 */ /* 0x002fe60000000f00 */
[----:B------:R-:W-:Y:S01]  /*11f70*/  FMUL.FTZ R60, R60, c[0x0][0x320] ;  /* 0x0000c8003c3c7a20 */ /* 0x000fe20000410000 */
[----:B------:R-:W-:Y:S01]  /*11f80*/  FMNMX.FTZ R2, R168, R0, !PT ;  /* 0x00000000a8027209 */ /* 0x000fe20007810000 */
[----:B------:R-:W-:Y:S01]  /*11f90*/  FMUL.FTZ R61, R61, c[0x0][0x320] ;  /* 0x0000c8003d3d7a20 */ /* 0x000fe20000410000 */
[----:B------:R-:W-:Y:S01]  /*11fa0*/  FMNMX.FTZ R0, R176, R3, !PT ;  /* 0x00000003b0007209 */ /* 0x000fe20007810000 */
[----:B------:R-:W-:Y:S01]  /*11fb0*/  FMUL.FTZ R63, R63, c[0x0][0x320] ;  /* 0x0000c8003f3f7a20 */ /* 0x000fe20000410000 */
[----:B------:R-:W1:Y:S01]  /*11fc0*/  MUFU.TANH R194, R33 ;  /* 0x0000002100c27308 */ /* 0x000e620000002400 */
[----:B------:R-:W-:Y:S01]  /*11fd0*/  FMNMX.FTZ R2, R178, R2, !PT ;  /* 0x00000002b2027209 */ /* 0x000fe20007810000 */
[----:B------:R-:W-:Y:S01]  /*11fe0*/  FMUL.FTZ R62, R62, c[0x0][0x320] ;  /* 0x0000c8003e3e7a20 */ /* 0x000fe20000410000 */
[----:B------:R-:W-:Y:S01]  /*11ff0*/  FMNMX.FTZ R3, R170, R0, !PT ;  /* 0x00000000aa037209 */ /* 0x000fe20007810000 */
[----:B------:R-:W-:Y:S01]  /*12000*/  FMUL.FTZ R64, R64, c[0x0][0x320] ;  /* 0x0000c80040407a20 */ /* 0x000fe20000410000 */
[----:B----4-:R-:W-:Y:S01]  /*12010*/  FMNMX.FTZ R0, R191, R2, !PT ;  /* 0x00000002bf007209 */ /* 0x010fe20007810000 */
[----:B------:R-:W-:Y:S02]  /*12020*/  FMUL.FTZ R65, R65, c[0x0][0x320] ;  /* 0x0000c80041417a20 */ /* 0x000fe40000410000 */
[----:B------:R-:W-:Y:S02]  /*12030*/  FMUL.FTZ R66, R66, c[0x0][0x320] ;  /* 0x0000c80042427a20 */ /* 0x000fe40000410000 */
[----:B------:R-:W4:Y:S01]  /*12040*/  MUFU.TANH R243, R36 ;  /* 0x0000002400f37308 */ /* 0x000f220000002400 */
[----:B------:R-:W-:Y:S01]  /*12050*/  @P0 IMAD R7, R232, c[0x0][0x1e4], R6 ;  /* 0x00007900e8070a24 */ /* 0x000fe200078e0206 */
[----:B-----5:R-:W-:Y:S08]  /*12060*/  FMNMX.FTZ R0, R192, R0, !PT ;  /* 0x00000000c0007209 */ /* 0x020ff00007810000 */
[----:B------:R-:W5:Y:S01]  /*12070*/  MUFU.TANH R245, R37 ;  /* 0x0000002500f57308 */ /* 0x000f620000002400 */
[----:B-1----:R-:W-:Y:S09]  /*12080*/  FMNMX.FTZ R0, R194, R0, !PT ;  /* 0x00000000c2007209 */ /* 0x002ff20007810000 */
[----:B------:R-:W1:Y:S01]  /*12090*/  MUFU.TANH R244, R40 ;  /* 0x0000002800f47308 */ /* 0x000e620000002400 */
[----:B----4-:R-:W-:Y:S09]  /*120a0*/  FMNMX.FTZ R0, R243, R0, !PT ;  /* 0x00000000f3007209 */ /* 0x010ff20007810000 */
[----:B------:R-:W4:Y:S01]  /*120b0*/  MUFU.TANH R246, R41 ;  /* 0x0000002900f67308 */ /* 0x000f220000002400 */
[----:B-----5:R-:W-:Y:S09]  /*120c0*/  FMNMX.FTZ R0, R245, R0, !PT ;  /* 0x00000000f5007209 */ /* 0x020ff20007810000 */
        /* <DEDUP_REMOVED lines=16> */
[----:B------:R5:W-:Y:S10]  /*121d0*/  MUFU.TANH R14, R64 ;  /* 0x00000040000e7308 */ /* 0x000bf40000002400 */
[----:B------:R-:W4:Y:S10]  /*121e0*/  MUFU.TANH R177, R27 ;  /* 0x0000001b00b17308 */ /* 0x000f340000002400 */
[----:B------:R-:W4:Y:S01]  /*121f0*/  MUFU.TANH R164, R57 ;  /* 0x0000003900a47308 */ /* 0x000f220000002400 */
[----:B-----5:R-:W-:Y:S02]  /*12200*/  MOV R64, R68 ;  /* 0x0000004400407202 */ /* 0x020fe40000000f00 */
[----:B-1----:R-:W-:Y:S01]  /*12210*/  FMNMX.FTZ R68, R165, R0, !PT ;  /* 0x00000000a5447209 */ /* 0x002fe20007810000 */
[----:B------:R-:W-:Y:S01]  /*12220*/  FMUL.FTZ R0, R67, c[0x0][0x320] ;  /* 0x0000c80043007a20 */ /* 0x000fe20000410000 */
[----:B--2---:R-:W-:Y:S05]  /*12230*/  MOV R16, c[0x0][0x1e0] ;  /* 0x0000780000107a02 */ /* 0x004fea0000000f00 */
[----:B------:R-:W1:Y:S01]  /*12240*/  MUFU.TANH R234, R30 ;  /* 0x0000001e00ea7308 */ /* 0x000e620000002400 */
[C---:B------:R-:W-:Y:S02]  /*12250*/  @P0 SHF.L.U32 R11, R16.reuse, 0x6, RZ ;  /* 0x00000006100b0819 */ /* 0x040fe400000006ff */
[----:B----4-:R-:W-:Y:S02]  /*12260*/  FMNMX.FTZ R2, R177, R3, !PT ;  /* 0x00000003b1027209 */ /* 0x010fe40007810000 */
[C---:B------:R-:W-:Y:S02]  /*12270*/  @P0 SHF.L.U64.HI R13, R16.reuse, R13, c[0x0][0x1e4] ;  /* 0x00007900100d0619 */ /* 0x040fe4000001020d */
[----:B------:R-:W-:Y:S03]  /*12280*/  SHF.L.U32 R16, R16, 0x6, RZ ;  /* 0x0000000610107819 */ /* 0x000fe600000006ff */
[----:B------:R-:W2:Y:S01]  /*12290*/  MUFU.TANH R190, R60 ;  /* 0x0000003c00be7308 */ /* 0x000ea20000002400 */
[----:B------:R-:W-:Y:S09]  /*122a0*/  FMNMX.FTZ R68, R164, R68, !PT ;  /* 0x00000044a4447209 */ /* 0x000ff20007810000 */
[----:B------:R-:W4:Y:S01]  /*122b0*/  MUFU.TANH R237, R31 ;  /* 0x0000001f00ed7308 */ /* 0x000f220000002400 */
[----:B-1----:R-:W-:Y:S09]  /*122c0*/  FMNMX.FTZ R2, R234, R2, !PT ;  /* 0x00000002ea027209 */ /* 0x002ff20007810000 */
[----:B------:R-:W1:Y:S01]  /*122d0*/  MUFU.TANH R56, R61 ;  /* 0x0000003d00387308 */ /* 0x000e620000002400 */
[----:B--2---:R-:W-:Y:S09]  /*122e0*/  FMNMX.FTZ R68, R190, R68, !PT ;  /* 0x00000044be447209 */ /* 0x004ff20007810000 */
[----:B------:R-:W2:Y:S01]  /*122f0*/  MUFU.TANH R236, R34 ;  /* 0x0000002200ec7308 */ /* 0x000ea20000002400 */
[----:B----4-:R-:W-:Y:S09]  /*12300*/  FMNMX.FTZ R2, R237, R2, !PT ;  /* 0x00000002ed027209 */ /* 0x010ff20007810000 */
[----:B------:R-:W4:Y:S01]  /*12310*/  MUFU.TANH R238, R35 ;  /* 0x0000002300ee7308 */ /* 0x000f220000002400 */
[----:B-1----:R-:W-:Y:S04]  /*12320*/  FMNMX.FTZ R68, R56, R68, !PT ;  /* 0x0000004438447209 */ /* 0x002fe80007810000 */
[----:B------:R-:W-:Y:S05]  /*12330*/  FMNMX.FTZ R68, R14, R68, !PT ;  /* 0x000000440e447209 */ /* 0x000fea0007810000 */
[----:B------:R-:W1:Y:S01]  /*12340*/  MUFU.TANH R65, R65 ;  /* 0x0000004100417308 */ /* 0x000e620000002400 */
[----:B--2---:R-:W-:Y:S09]  /*12350*/  FMNMX.FTZ R2, R236, R2, !PT ;  /* 0x00000002ec027209 */ /* 0x004ff20007810000 */
[----:B------:R-:W2:Y:S01]  /*12360*/  MUFU.TANH R248, R38 ;  /* 0x0000002600f87308 */ /* 0x000ea20000002400 */
[----:B----4-:R-:W-:Y:S09]  /*12370*/  FMNMX.FTZ R2, R238, R2, !PT ;  /* 0x00000002ee027209 */ /* 0x010ff20007810000 */
[----:B------:R-:W4:Y:S01]  /*12380*/  MUFU.TANH R249, R39 ;  /* 0x0000002700f97308 */ /* 0x000f220000002400 */
[----:B-1----:R-:W-:Y:S05]  /*12390*/  FMNMX.FTZ R68, R65, R68, !PT ;  /* 0x0000004441447209 */ /* 0x002fea0007810000 */
[----:B------:R-:W1:Y:S04]  /*123a0*/  SHFL.BFLY PT, R3, R68, 0x2, 0x1f ;  /* 0x0c401f0044037f89 */ /* 0x000e6800000e0000 */
[----:B------:R-:W5:Y:S01]  /*123b0*/  MUFU.TANH R247, R42 ;  /* 0x0000002a00f77308 */ /* 0x000f620000002400 */
[----:B--2---:R-:W-:Y:S09]  /*123c0*/  FMNMX.FTZ R2, R248, R2, !PT ;  /* 0x00000002f8027209 */ /* 0x004ff20007810000 */
[----:B------:R-:W2:Y:S01]  /*123d0*/  MUFU.TANH R250, R43 ;  /* 0x0000002b00fa7308 */ /* 0x000ea20000002400 */
[----:B----4-:R-:W-:Y:S09]  /*123e0*/  FMNMX.FTZ R2, R249, R2, !PT ;  /* 0x00000002f9027209 */ /* 0x010ff20007810000 */
[----:B------:R-:W4:Y:S01]  /*123f0*/  MUFU.TANH R235, R46 ;  /* 0x0000002e00eb7308 */ /* 0x000f220000002400 */
[----:B-1----:R-:W-:Y:S02]  /*12400*/  FMNMX.FTZ R68, R68, R3, !PT ;  /* 0x0000000344447209 */ /* 0x002fe40007810000 */
[----:B-----5:R-:W-:Y:S07]  /*12410*/  FMNMX.FTZ R2, R247, R2, !PT ;  /* 0x00000002f7027209 */ /* 0x020fee0007810000 */
[----:B------:R-:W1:Y:S01]  /*12420*/  MUFU.TANH R233, R47 ;  /* 0x0000002f00e97308 */ /* 0x000e620000002400 */
[----:B--2---:R-:W-:Y:S09]  /*12430*/  FMNMX.FTZ R2, R250, R2, !PT ;  /* 0x00000002fa027209 */ /* 0x004ff20007810000 */
[----:B------:R-:W2:Y:S01]  /*12440*/  MUFU.TANH R189, R50 ;  /* 0x0000003200bd7308 */ /* 0x000ea20000002400 */
[----:B----4-:R-:W-:Y:S09]  /*12450*/  FMNMX.FTZ R2, R235, R2, !PT ;  /* 0x00000002eb027209 */ /* 0x010ff20007810000 */
[----:B------:R-:W4:Y:S01]  /*12460*/  MUFU.TANH R71, R51 ;  /* 0x0000003300477308 */ /* 0x000f220000002400 */
[----:B-1----:R-:W-:Y:S09]  /*12470*/  FMNMX.FTZ R2, R233, R2, !PT ;  /* 0x00000002e9027209 */ /* 0x002ff20007810000 */
[----:B------:R-:W1:Y:S01]  /*12480*/  MUFU.TANH R4, R63 ;  /* 0x0000003f00047308 */ /* 0x000e620000002400 */
[----:B--2---:R-:W-:Y:S09]  /*12490*/  FMNMX.FTZ R2, R189, R2, !PT ;  /* 0x00000002bd027209 */ /* 0x004ff20007810000 */
[----:B------:R-:W2:Y:S01]  /*124a0*/  MUFU.TANH R193, R54 ;  /* 0x0000003600c17308 */ /* 0x000ea20000002400 */
[----:B----4-:R-:W-:Y:S04]  /*124b0*/  MOV R57, R71 ;  /* 0x0000004700397202 */ /* 0x010fe80000000f00 */
[----:B------:R-:W-:Y:S05]  /*124c0*/  FMNMX.FTZ R2, R57, R2, !PT ;  /* 0x0000000239027209 */ /* 0x000fea0007810000 */
[----:B------:R4:W-:Y:S01]  /*124d0*/  MUFU.TANH R136, R0 ;  /* 0x0000000000887308 */ /* 0x0009e20000002400 */
[----:B-1----:R-:W-:Y:S02]  /*124e0*/  MOV R67, R4 ;  /* 0x0000000400437202 */ /* 0x002fe40000000f00 */
[----:B------:R-:W1:Y:S07]  /*124f0*/  SHFL.BFLY PT, R4, R68, 0x1, 0x1f ;  /* 0x0c201f0044047f89 */ /* 0x000e6e00000e0000 */
[----:B------:R-:W5:Y:S01]  /*12500*/  MUFU.TANH R58, R62 ;  /* 0x0000003e003a7308 */ /* 0x000f620000002400 */
[----:B--2---:R-:W-:Y:S09]  /*12510*/  FMNMX.FTZ R2, R193, R2, !PT ;  /* 0x00000002c1027209 */ /* 0x004ff20007810000 */
[----:B------:R-:W2:Y:S01]  /*12520*/  MUFU.TANH R71, R66 ;  /* 0x0000004200477308 */ /* 0x000ea20000002400 */
[----:B----4-:R-:W-:Y:S04]  /*12530*/  FMNMX.FTZ R0, R64, R2, !PT ;  /* 0x0000000240007209 */ /* 0x010fe80007810000 */
[----:B------:R-:W-:Y:S02]  /*12540*/  FMNMX.FTZ R0, R59, R0, !PT ;  /* 0x000000003b007209 */ /* 0x000fe40007810000 */
[----:B-1----:R-:W-:Y:S01]  /*12550*/  FMNMX.FTZ R68, R68, R4, !PT ;  /* 0x0000000444447209 */ /* 0x002fe20007810000 */
[----:B------:R-:W-:Y:S01]  /*12560*/  @P0 IMAD.WIDE.U32 R4, R232, c[0x0][0x1e0], RZ ;  /* 0x00007800e8040a25 */ /* 0x000fe200078e00ff */
[----:B------:R-:W-:Y:S03]  /*12570*/  FMNMX.FTZ R0, R15, R0, !PT ;  /* 0x000000000f007209 */ /* 0x000fe60007810000 */
[----:B------:R-:W-:Y:S01]  /*12580*/  FMUL.FTZ R137, R68, c[0x0][0x2d0] ;  /* 0x0000b40044897a20 */ /* 0x000fe20000410000 */
[----:B-----5:R-:W-:Y:S02]  /*12590*/  FMNMX.FTZ R0, R58, R0, !PT ;  /* 0x000000003a007209 */ /* 0x020fe40007810000 */
[----:B------:R-:W-:Y:S01]  /*125a0*/  @P0 SHF.L.U32 R6, R4, 0x7, RZ ;  /* 0x0000000704060819 */ /* 0x000fe200000006ff */
[--C-:B------:R-:W-:Y:S01]  /*125b0*/  FFMA.FTZ R8, R148, c[0x0][0x2d0], -R137.reuse ;  /* 0x0000b40094087a23 */ /* 0x100fe20000010889 */
[----:B------:R-:W-:Y:S01]  /*125c0*/  FMNMX.FTZ R0, R67, R0, !PT ;  /* 0x0000000043007209 */ /* 0x000fe20007810000 */
[--C-:B------:R-:W-:Y:S01]  /*125d0*/  FFMA.FTZ R32, R138, c[0x0][0x2d0], -R137.reuse ;  /* 0x0000b4008a207a23 */ /* 0x100fe20000010889 */
[----:B------:R-:W-:Y:S01]  /*125e0*/  @P0 IADD3 R5, R5, R7, RZ ;  /* 0x0000000705050210 */ /* 0x000fe20007ffe0ff */
[----:B------:R1:W-:Y:S01]  /*125f0*/  MUFU.EX2 R240, R8 ;  /* 0x0000000800f07308 */ /* 0x0003e20000000800 */
[----:B--2---:R-:W-:Y:S01]  /*12600*/  FMNMX.FTZ R0, R71, R0, !PT ;  /* 0x0000000047007209 */ /* 0x004fe20007810000 */
[----:B------:R-:W-:Y:S01]  /*12610*/  FFMA.FTZ R40, R156, c[0x0][0x2d0], -R137 ;  /* 0x0000b4009c287a23 */ /* 0x000fe20000010889 */
[----:B---3--:R-:W-:Y:S02]  /*12620*/  @P0 IADD3 R7, P1, R6, R18, RZ ;  /* 0x0000001206070210 */ /* 0x008fe40007f3e0ff */
[----:B------:R-:W-:Y:S02]  /*12630*/  FMNMX.FTZ R0, R136, R0, !PT ;  /* 0x0000000088007209 */ /* 0x000fe40007810000 */
[----:B------:R-:W-:Y:S02]  /*12640*/  @P0 SHF.L.U64.HI R5, R4, 0x7, R5 ;  /* 0x0000000704050819 */ /* 0x000fe40000010205 */
[----:B------:R-:W-:Y:S01]  /*12650*/  @P0 IADD3 R4, P2, R6, R9, RZ ;  /* 0x0000000906040210 */ /* 0x000fe20007f5e0ff */
[----:B------:R-:W2:Y:S01]  /*12660*/  SHFL.BFLY PT, R2, R0, 0x2, 0x1f ;  /* 0x0c401f0000027f89 */ /* 0x000ea200000e0000 */
[----:B------:R-:W-:Y:S02]  /*12670*/  @P0 LEA R6, P5, R7, c[0x0][0x1c8], 0x1 ;  /* 0x0000720007060a11 */ /* 0x000fe400078a08ff */
[C---:B------:R-:W-:Y:S02]  /*12680*/  @P0 IADD3.X R9, R5.reuse, R17, RZ, P1, !PT ;  /* 0x0000001105090210 */ /* 0x040fe40000ffe4ff */
[----:B------:R-:W-:Y:S01]  /*12690*/  @P0 IADD3.X R5, R5, R10, RZ, P2, !PT ;  /* 0x0000000a05050210 */ /* 0x000fe200017fe4ff */
[----:B------:R-:W-:Y:S01]  /*126a0*/  FFMA.FTZ R10, R151, c[0x0][0x2d0], -R137 ;  /* 0x0000b400970a7a23 */ /* 0x000fe20000010889 */
[----:B------:R-:W-:Y:S02]  /*126b0*/  @P0 LEA.HI.X R7, R7, c[0x0][0x1cc], R9, 0x1, P5 ;  /* 0x0000730007070a11 */ /* 0x000fe400028f0c09 */
[----:B------:R-:W-:Y:S01]  /*126c0*/  MOV R151, R164 ;  /* 0x000000a400977202 */ /* 0x000fe20000000f00 */
[----:B------:R3:W-:Y:S01]  /*126d0*/  MUFU.EX2 R241, R10 ;  /* 0x0000000a00f17308 */ /* 0x0007e20000000800 */
[----:B------:R-:W-:Y:S01]  /*126e0*/  MOV R66, R195 ;  /* 0x000000c300427202 */ /* 0x000fe20000000f00 */
[----:B------:R4:W-:Y:S01]  /*126f0*/  @P0 LDGSTS.E.BYPASS.LTC128B.128 [R231+0x8100], [R6.64], !P4 ;  /* 0x0810000006e70fae */ /* 0x0009e2000e101d44 */
[----:B------:R-:W-:Y:S01]  /*12700*/  MOV R148, R193 ;  /* 0x000000c100947202 */ /* 0x000fe20000000f00 */
[----:B-1----:R-:W-:Y:S01]  /*12710*/  FFMA.FTZ R8, R150, c[0x0][0x2d0], -R137 ;  /* 0x0000b40096087a23 */ /* 0x002fe20000010889 */
[----:B------:R-:W-:Y:S02]  /*12720*/  MOV R150, R14 ;  /* 0x0000000e00967202 */ /* 0x000fe40000000f00 */
[----:B------:R-:W-:Y:S03]  /*12730*/  MOV R138, R67 ;  /* 0x00000043008a7202 */ /* 0x000fe60000000f00 */
[----:B------:R1:W-:Y:S01]  /*12740*/  MUFU.EX2 R242, R8 ;  /* 0x0000000800f27308 */ /* 0x0003e20000000800 */
[----:B--2---:R-:W-:Y:S01]  /*12750*/  FMNMX.FTZ R0, R0, R2, !PT ;  /* 0x0000000200007209 */ /* 0x004fe20007810000 */
[----:B------:R-:W-:Y:S04]  /*12760*/  FADD.FTZ R2, -R68, R69 ;  /* 0x0000004544027221 */ /* 0x000fe80000010100 */
[----:B------:R-:W2:Y:S01]  /*12770*/  SHFL.BFLY PT, R3, R0, 0x1, 0x1f ;  /* 0x0c201f0000037f89 */ /* 0x000ea200000e0000 */
[----:B------:R-:W-:Y:S03]  /*12780*/  FMUL.FTZ R2, R2, c[0x0][0x2d0] ;  /* 0x0000b40002027a20 */ /* 0x000fe60000410000 */
[----:B------:R-:W-:Y:S01]  /*12790*/  MUFU.EX2 R195, R40 ;  /* 0x0000002800c37308 */ /* 0x000fe20000000800 */
[----:B---3--:R-:W-:Y:S01]  /*127a0*/  FFMA.FTZ R10, R149, c[0x0][0x2d0], -R137 ;  /* 0x0000b400950a7a23 */ /* 0x008fe20000010889 */
[----:B------:R-:W-:Y:S08]  /*127b0*/  MOV R149, R165 ;  /* 0x000000a500957202 */ /* 0x000ff00000000f00 */
[----:B------:R-:W-:Y:S01]  /*127c0*/  MUFU.EX2 R239, R10 ;  /* 0x0000000a00ef7308 */ /* 0x000fe20000000800 */
[C---:B-1----:R-:W-:Y:S04]  /*127d0*/  @P0 LEA R8, P1, R4.reuse, c[0x0][0x1c8], 0x1 ;  /* 0x0000720004080a11 */ /* 0x042fe800078208ff */
[----:B------:R-:W-:Y:S02]  /*127e0*/  @P0 LEA.HI.X R9, R4, c[0x0][0x1cc], R5, 0x1, P1 ;  /* 0x0000730004090a11 */ /* 0x000fe400008f0c05 */
[----:B------:R-:W-:Y:S03]  /*127f0*/  @P0 IADD3 R4, P1, R6, R11, RZ ;  /* 0x0000000b06040210 */ /* 0x000fe60007f3e0ff */
[----:B------:R-:W1:Y:S01]  /*12800*/  MUFU.EX2 R2, R2 ;  /* 0x0000000200027308 */ /* 0x000e620000000800 */
[----:B--2---:R-:W-:Y:S01]  /*12810*/  FMNMX.FTZ R3, R0, R3, !PT ;  /* 0x0000000300037209 */ /* 0x004fe20007810000 */
[----:B------:R2:W-:Y:S01]  /*12820*/  @P0 LDGSTS.E.BYPASS.LTC128B.128 [R231+0xc100], [R8.64], !P3 ;  /* 0x0c10000008e70fae */ /* 0x0005e2000d901d44 */
[----:B------:R-:W-:Y:S02]  /*12830*/  @P0 IADD3.X R5, R7, R13, RZ, P1, !PT ;  /* 0x0000000d07050210 */ /* 0x000fe40000ffe4ff */
[----:B----4-:R-:W-:Y:S01]  /*12840*/  @P0 IADD3 R6, P6, R4, R11, RZ ;  /* 0x0000000b04060210 */ /* 0x010fe20007fde0ff */
[C---:B------:R-:W-:Y:S02]  /*12850*/  FMUL.FTZ R69, R3.reuse, c[0x0][0x2d0] ;  /* 0x0000b40003457a20 */ /* 0x040fe40000410000 */
[----:B------:R-:W-:Y:S01]  /*12860*/  FADD.FTZ R0, -R3, R70 ;  /* 0x0000004603007221 */ /* 0x000fe20000010100 */
[----:B------:R-:W-:Y:S01]  /*12870*/  MOV R70, R15 ;  /* 0x0000000f00467202 */ /* 0x000fe20000000f00 */
[--C-:B------:R-:W-:Y:S01]  /*12880*/  FFMA.FTZ R7, R154, c[0x0][0x2d0], -R69.reuse ;  /* 0x0000b4009a077a23 */ /* 0x100fe20000010845 */
[----:B------:R3:W-:Y:S01]  /*12890*/  @P0 LDGSTS.E.BYPASS.LTC128B.128 [R231+0x9100], [R4.64], !P4 ;  /* 0x0910000004e70fae */ /* 0x0007e2000e101d44 */
[--C-:B------:R-:W-:Y:S01]  /*128a0*/  FFMA.FTZ R14, R155, c[0x0][0x2d0], -R69.reuse ;  /* 0x0000b4009b0e7a23 */ /* 0x100fe20000010845 */
[----:B------:R-:W-:Y:S01]  /*128b0*/  MOV R154, R163 ;  /* 0x000000a3009a7202 */ /* 0x000fe20000000f00 */
[----:B------:R4:W-:Y:S01]  /*128c0*/  MUFU.EX2 R166, R7 ;  /* 0x0000000700a67308 */ /* 0x0009e20000000800 */
[----:B------:R-:W-:Y:S01]  /*128d0*/  FMUL.FTZ R0, R0, c[0x0][0x2d0] ;  /* 0x0000b40000007a20 */ /* 0x000fe20000410000 */
[----:B------:R-:W-:Y:S01]  /*128e0*/  MOV R155, R235 ;  /* 0x000000eb009b7202 */ /* 0x000fe20000000f00 */
[--C-:B------:R-:W-:Y:S02]  /*128f0*/  FFMA.FTZ R48, R158, c[0x0][0x2d0], -R69.reuse ;  /* 0x0000b4009e307a23 */ /* 0x100fe40000010845 */
[----:B------:R3:W-:Y:S01]  /*12900*/  @P0 LDGSTS.E.BYPASS.LTC128B.128 [R231+0xd100], [R4.64+0x80], !P3 ;  /* 0x0d10008004e70fae */ /* 0x0007e2000d901d44 */
[--C-:B------:R-:W-:Y:S02]  /*12910*/  FFMA.FTZ R71, R71, c[0x0][0x2d0], -R69.reuse ;  /* 0x0000b40047477a23 */ /* 0x100fe40000010845 */
[C---:B-1----:R-:W-:Y:S02]  /*12920*/  FMUL.FTZ R17, R2.reuse, R85 ;  /* 0x0000005502117220 */ /* 0x042fe40000410000 */
[----:B------:R-:W-:Y:S01]  /*12930*/  MUFU.EX2 R165, R14 ;  /* 0x0000000e00a57308 */ /* 0x000fe20000000800 */
[C---:B------:R-:W-:Y:S02]  /*12940*/  FMUL.FTZ R24, R2.reuse, R92 ;  /* 0x0000005c02187220 */ /* 0x040fe40000410000 */
[----:B------:R-:W-:Y:S01]  /*12950*/  FMUL.FTZ R25, R2, R93 ;  /* 0x0000005d02197220 */ /* 0x000fe20000410000 */
[----:B--2---:R-:W-:Y:S01]  /*12960*/  @P0 IADD3 R9, P1, R16, 0x80, RZ ;  /* 0x0000008010090810 */ /* 0x004fe20007f3e0ff */
[----:B------:R-:W-:Y:S01]  /*12970*/  FMUL.FTZ R16, R2, R84 ;  /* 0x0000005402107220 */ /* 0x000fe20000410000 */
[----:B------:R-:W-:Y:S01]  /*12980*/  @P0 IADD3 R8, P2, R6, R11, RZ ;  /* 0x0000000b06080210 */ /* 0x000fe20007f5e0ff */
[----:B------:R-:W-:Y:S01]  /*12990*/  FMUL.FTZ R33, R2, R101 ;  /* 0x0000006502217220 */ /* 0x000fe20000410000 */
[----:B------:R-:W-:Y:S02]  /*129a0*/  @P0 IADD3.X R12, RZ, R12, RZ, P1, !PT ;  /* 0x0000000cff0c0210 */ /* 0x000fe40000ffe4ff */
[----:B------:R-:W1:Y:S01]  /*129b0*/  MUFU.EX2 R0, R0 ;  /* 0x0000000000007308 */ /* 0x000e620000000800 */
[----:B------:R-:W-:Y:S01]  /*129c0*/  @P0 IADD3 R10, P5, R4, R9, RZ ;  /* 0x00000009040a0210 */ /* 0x000fe20007fbe0ff */
[C---:B------:R-:W-:Y:S01]  /*129d0*/  FMUL.FTZ R40, R2.reuse, R108 ;  /* 0x0000006c02287220 */ /* 0x040fe20000410000 */
[----:B------:R-:W-:Y:S01]  /*129e0*/  MOV R108, R59 ;  /* 0x0000003b006c7202 */ /* 0x000fe20000000f00 */
[C---:B------:R-:W-:Y:S01]  /*129f0*/  FMUL.FTZ R41, R2.reuse, R109 ;  /* 0x0000006d02297220 */ /* 0x040fe20000410000 */
[C---:B----4-:R-:W-:Y:S01]  /*12a00*/  @P0 IADD3.X R7, R5.reuse, R13, RZ, P6, !PT ;  /* 0x0000000d05070210 */ /* 0x050fe200037fe4ff */
[----:B------:R-:W-:Y:S01]  /*12a10*/  FMUL.FTZ R49, R2, R117 ;  /* 0x0000007502317220 */ /* 0x000fe20000410000 */
[----:B------:R-:W-:Y:S02]  /*12a20*/  @P0 IADD3.X R11, R5, R12, RZ, P5, !PT ;  /* 0x0000000c050b0210 */ /* 0x000fe40002ffe4ff */
[----:B------:R-:W-:Y:S01]  /*12a30*/  MOV R109, R66 ;  /* 0x00000042006d7202 */ /* 0x000fe20000000f00 */
[----:B------:R2:W-:Y:S01]  /*12a40*/  @P0 LDGSTS.E.BYPASS.LTC128B.128 [R231+0xa100], [R6.64], !P4 ;  /* 0x0a10000006e70fae */ /* 0x0005e2000e101d44 */
[----:B------:R4:W-:Y:S01]  /*12a50*/  MUFU.EX2 R235, R32 ;  /* 0x0000002000eb7308 */ /* 0x0009e20000000800 */
[----:B---3--:R-:W-:Y:S02]  /*12a60*/  @P0 IADD3 R4, P1, R6, R9, RZ ;  /* 0x0000000906040210 */ /* 0x008fe40007f3e0ff */
[C---:B------:R-:W-:Y:S02]  /*12a70*/  @P0 IADD3.X R9, R7.reuse, R13, RZ, P2, !PT ;  /* 0x0000000d07090210 */ /* 0x040fe400017fe4ff */
[----:B------:R-:W-:Y:S02]  /*12a80*/  @P0 IADD3.X R5, R7, R12, RZ, P1, !PT ;  /* 0x0000000c07050210 */ /* 0x000fe40000ffe4ff */
[----:B------:R3:W-:Y:S03]  /*12a90*/  @P0 LDGSTS.E.BYPASS.LTC128B.128 [R231+0xe100], [R10.64], !P3 ;  /* 0x0e1000000ae70fae */ /* 0x0007e6000d901d44 */
[----:B------:R5:W-:Y:S01]  /*12aa0*/  MUFU.EX2 R158, R48 ;  /* 0x00000030009e7308 */ /* 0x000be20000000800 */
[C---:B-1----:R-:W-:Y:S04]  /*12ab0*/  FMUL.FTZ R18, R0.reuse, R86 ;  /* 0x0000005600127220 */ /* 0x042fe80000410000 */
[----:B------:R1:W-:Y:S01]  /*12ac0*/  @P0 LDGSTS.E.BYPASS.LTC128B.128 [R231+0xb100], [R8.64], !P4 ;  /* 0x0b10000008e70fae */ /* 0x0003e2000e101d44 */
[C---:B------:R-:W-:Y:S02]  /*12ad0*/  FMUL.FTZ R19, R0.reuse, R87 ;  /* 0x0000005700137220 */ /* 0x040fe40000410000 */
[C---:B------:R-:W-:Y:S02]  /*12ae0*/  FMUL.FTZ R26, R0.reuse, R94 ;  /* 0x0000005e001a7220 */ /* 0x040fe40000410000 */
[C---:B------:R-:W-:Y:S01]  /*12af0*/  FMUL.FTZ R27, R0.reuse, R95 ;  /* 0x0000005f001b7220 */ /* 0x040fe20000410000 */
[----:B------:R-:W-:Y:S01]  /*12b00*/  MUFU.EX2 R71, R71 ;  /* 0x0000004700477308 */ /* 0x000fe20000000800 */
[----:B------:R-:W-:Y:S01]  /*12b10*/  FMUL.FTZ R34, R0, R102 ;  /* 0x0000006600227220 */ /* 0x000fe20000410000 */
[----:B------:R5:W-:Y:S01]  /*12b20*/  @P0 LDGSTS.E.BYPASS.LTC128B.128 [R231+0xf100], [R4.64], !P3 ;  /* 0x0f10000004e70fae */ /* 0x000be2000d901d44 */
[----:B----4-:R-:W-:Y:S02]  /*12b30*/  FMUL.FTZ R32, R2, R100 ;  /* 0x0000006402207220 */ /* 0x010fe40000410000 */
[--C-:B--2---:R-:W-:Y:S01]  /*12b40*/  FFMA.FTZ R6, R152, c[0x0][0x2d0], -R69.reuse ;  /* 0x0000b40098067a23 */ /* 0x104fe20000010845 */
[----:B------:R-:W-:Y:S01]  /*12b50*/  MOV R152, R233 ;  /* 0x000000e900987202 */ /* 0x000fe20000000f00 */
[C---:B------:R-:W-:Y:S02]  /*12b60*/  FMUL.FTZ R7, R0.reuse, R75 ;  /* 0x0000004b00077220 */ /* 0x040fe40000410000 */
[C---:B------:R-:W-:Y:S01]  /*12b70*/  FMUL.FTZ R35, R0.reuse, R103 ;  /* 0x0000006700237220 */ /* 0x040fe20000410000 */
[----:B------:R-:W2:Y:S01]  /*12b80*/  LDSM.16.MT88.4 R12, [R209+0x100] ;  /* 0x00010000d10c783b */ /* 0x000ea20000004200 */
[----:B------:R4:W-:Y:S01]  /*12b90*/  MUFU.EX2 R164, R6 ;  /* 0x0000000600a47308 */ /* 0x0009e20000000800 */
[C---:B------:R-:W-:Y:S01]  /*12ba0*/  FMUL.FTZ R42, R0.reuse, R110 ;  /* 0x0000006e002a7220 */ /* 0x040fe20000410000 */
[----:B------:R-:W-:Y:S01]  /*12bb0*/  MOV R110, R64 ;  /* 0x00000040006e7202 */ /* 0x000fe20000000f00 */
[C---:B---3--:R-:W-:Y:S02]  /*12bc0*/  FMUL.FTZ R10, R0.reuse, R78 ;  /* 0x0000004e000a7220 */ /* 0x048fe40000410000 */
[C---:B------:R-:W-:Y:S02]  /*12bd0*/  FMUL.FTZ R11, R0.reuse, R79 ;  /* 0x0000004f000b7220 */ /* 0x040fe40000410000 */
[----:B------:R-:W3:Y:S01]  /*12be0*/  LDSM.16.MT88.4 R20, [R210+0x100] ;  /* 0x00010000d214783b */ /* 0x000ee20000004200 */
[----:B------:R-:W-:Y:S01]  /*12bf0*/  FMUL.FTZ R43, R0, R111 ;  /* 0x0000006f002b7220 */ /* 0x000fe20000410000 */
[----:B------:R-:W-:Y:S01]  /*12c00*/  MOV R111, R148 ;  /* 0x00000094006f7202 */ /* 0x000fe20000000f00 */
[C---:B-1----:R-:W-:Y:S01]  /*12c10*/  FMUL.FTZ R8, R2.reuse, R76 ;  /* 0x0000004c02087220 */ /* 0x042fe20000410000 */
[----:B------:R-:W-:Y:S01]  /*12c20*/  MOV R148, R65 ;  /* 0x0000004100947202 */ /* 0x000fe20000000f00 */
[----:B------:R-:W-:Y:S02]  /*12c30*/  FMUL.FTZ R9, R2, R77 ;  /* 0x0000004d02097220 */ /* 0x000fe40000410000 */
[----:B------:R-:W-:Y:S01]  /*12c40*/  FMUL.FTZ R50, R0, R118 ;  /* 0x0000007600327220 */ /* 0x000fe20000410000 */
[----:B------:R-:W1:Y:S01]  /*12c50*/  LDSM.16.MT88.4 R28, [R213+0x100] ;  /* 0x00010000d51c783b */ /* 0x000e620000004200 */
[C---:B-----5:R-:W-:Y:S02]  /*12c60*/  FMUL.FTZ R48, R2.reuse, R116 ;  /* 0x0000007402307220 */ /* 0x060fe40000410000 */
[--C-:B------:R-:W-:Y:S01]  /*12c70*/  FFMA.FTZ R4, R153, c[0x0][0x2d0], -R69.reuse ;  /* 0x0000b40099047a23 */ /* 0x100fe20000010845 */
[----:B------:R-:W-:Y:S01]  /*12c80*/  MOV R153, R149 ;  /* 0x0000009500997202 */ /* 0x000fe20000000f00 */
[----:B------:R-:W-:Y:S01]  /*12c90*/  FMUL.FTZ R5, R2, R73 ;  /* 0x0000004902057220 */ /* 0x000fe20000410000 */
[----:B------:R-:W-:Y:S01]  /*12ca0*/  F2FP.PACK_AB R73, R165, R166 ;  /* 0x000000a6a549723e */ /* 0x000fe200000000ff */
[----:B------:R5:W2:Y:S01]  /*12cb0*/  MUFU.EX2 R163, R4 ;  /* 0x0000000400a37308 */ /* 0x000aa20000000800 */
[----:B------:R-:W1:Y:S01]  /*12cc0*/  LDSM.16.MT88.4 R36, [R212+0x100] ;  /* 0x00010000d424783b */ /* 0x000e620000004200 */
[C---:B----4-:R-:W-:Y:S01]  /*12cd0*/  FMUL.FTZ R6, R0.reuse, R74 ;  /* 0x0000004a00067220 */ /* 0x050fe20000410000 */
[----:B------:R-:W-:Y:S01]  /*12ce0*/  F2FP.PACK_AB R74, R239, R241 ;  /* 0x000000f1ef4a723e */ /* 0x000fe200000000ff */
[C---:B------:R-:W-:Y:S01]  /*12cf0*/  FMUL.FTZ R51, R0.reuse, R119 ;  /* 0x0000007700337220 */ /* 0x040fe20000410000 */
[----:B------:R-:W-:Y:S01]  /*12d00*/  MOV R149, R150 ;  /* 0x0000009600957202 */ /* 0x000fe20000000f00 */
[----:B------:R-:W-:Y:S01]  /*12d10*/  FMUL.FTZ R59, R0, R127 ;  /* 0x0000007f003b7220 */ /* 0x000fe20000410000 */
[----:B------:R-:W-:Y:S01]  /*12d20*/  MOV R150, R56 ;  /* 0x0000003800967202 */ /* 0x000fe20000000f00 */
[----:B------:R-:W-:Y:S01]  /*12d30*/  FFMA.FTZ R56, R159, c[0x0][0x2d0], -R69 ;  /* 0x0000b4009f387a23 */ /* 0x000fe20000010845 */
[----:B------:R-:W4:Y:S01]  /*12d40*/  LDSM.16.MT88.4 R44, [R209+0x4100] ;  /* 0x00410000d12c783b */ /* 0x000f220000004200 */
[----:B------:R-:W-:Y:S01]  /*12d50*/  MOV R159, R188 ;  /* 0x000000bc009f7202 */ /* 0x000fe20000000f00 */
[C---:B------:R-:W-:Y:S01]  /*12d60*/  FMUL.FTZ R64, R2.reuse, R132 ;  /* 0x0000008402407220 */ /* 0x040fe20000410000 */
[----:B------:R-:W-:Y:S01]  /*12d70*/  MOV R119, R57 ;  /* 0x0000003900777202 */ /* 0x000fe20000000f00 */
[C---:B------:R-:W-:Y:S01]  /*12d80*/  FMUL.FTZ R57, R2.reuse, R125 ;  /* 0x0000007d02397220 */ /* 0x040fe20000410000 */
[----:B------:R3:W-:Y:S01]  /*12d90*/  MUFU.EX2 R117, R56 ;  /* 0x0000003800757308 */ /* 0x0007e20000000800 */
[----:B------:R-:W-:Y:S02]  /*12da0*/  FMUL.FTZ R65, R2, R133 ;  /* 0x0000008502417220 */ /* 0x000fe40000410000 */
[----:B------:R-:W1:Y:S01]  /*12db0*/  LDSM.16.MT88.4 R52, [R210+0x4100] ;  /* 0x00410000d234783b */ /* 0x000e620000004200 */
[C---:B------:R-:W-:Y:S02]  /*12dc0*/  FMUL.FTZ R66, R0.reuse, R134 ;  /* 0x0000008600427220 */ /* 0x040fe40000410000 */
[----:B------:R-:W-:Y:S02]  /*12dd0*/  FMUL.FTZ R67, R0, R135 ;  /* 0x0000008700437220 */ /* 0x000fe40000410000 */
[----:B-----5:R-:W-:Y:S01]  /*12de0*/  FMUL.FTZ R4, R2, R72 ;  /* 0x0000004802047220 */ /* 0x020fe20000410000 */
[----:B------:R-:W-:Y:S02]  /*12df0*/  F2FP.PACK_AB R72, R242, R240 ;  /* 0x000000f0f248723e */ /* 0x000fe400000000ff */
[----:B------:R-:W5:Y:S01]  /*12e00*/  LDSM.16.MT88.4 R60, [R213+0x4100] ;  /* 0x00410000d53c783b */ /* 0x000f620000004200 */
[----:B--2---:R-:W-:Y:S07]  /*12e10*/  F2FP.PACK_AB R75, R163, R164 ;  /* 0x000000a4a34b723e */ /* 0x004fee00000000ff */
[C---:B------:R-:W-:Y:S01]  /*12e20*/  HMMA.16816.F32 R4, R72.reuse, R12, R4 ;  /* 0x0000000c4804723c */ /* 0x040fe20000001804 */
[----:B------:R-:W2:Y:S04]  /*12e30*/  LDSM.16.MT88.4 R76, [R212+0x4100] ;  /* 0x00410000d44c783b */ /* 0x000ea80000004200 */
[C---:B---3--:R-:W-:Y:S02]  /*12e40*/  FMUL.FTZ R56, R2.reuse, R124 ;  /* 0x0000007c02387220 */ /* 0x048fe40000410000 */
[C---:B------:R-:W-:Y:S01]  /*12e50*/  FMUL.FTZ R12, R2.reuse, R80 ;  /* 0x00000050020c7220 */ /* 0x040fe20000410000 */
[C---:B------:R-:W-:Y:S01]  /*12e60*/  HMMA.16816.F32 R8, R72.reuse, R14, R8 ;  /* 0x0000000e4808723c */ /* 0x040fe20000001808 */
[----:B------:R-:W-:Y:S03]  /*12e70*/  LDSM.16.MT88.4 R84, [R210+0x900] ;  /* 0x00090000d254783b */ /* 0x000fe60000004200 */
[----:B------:R-:W-:Y:S03]  /*12e80*/  FMUL.FTZ R13, R2, R81 ;  /* 0x00000051020d7220 */ /* 0x000fe60000410000 */
[C---:B------:R-:W-:Y:S02]  /*12e90*/  FMUL.FTZ R14, R0.reuse, R82 ;  /* 0x00000052000e7220 */ /* 0x040fe40000410000 */
[----:B------:R-:W-:Y:S01]  /*12ea0*/  FMUL.FTZ R15, R0, R83 ;  /* 0x00000053000f7220 */ /* 0x000fe20000410000 */
[----:B------:R-:W-:Y:S06]  /*12eb0*/  LDSM.16.MT88.4 R92, [R212+0x900] ;  /* 0x00090000d45c783b */ /* 0x000fec0000004200 */
[C---:B------:R-:W-:Y:S02]  /*12ec0*/  HMMA.16816.F32 R12, R72.reuse, R20, R12 ;  /* 0x00000014480c723c */ /* 0x040fe4000000180c */
[----:B------:R-:W3:Y:S05]  /*12ed0*/  LDSM.16.MT88.4 R80, [R209+0x900] ;  /* 0x00090000d150783b */ /* 0x000eea0000004200 */
[C---:B------:R-:W-:Y:S01]  /*12ee0*/  FMUL.FTZ R20, R2.reuse, R88 ;  /* 0x0000005802147220 */ /* 0x040fe20000410000 */
[C---:B------:R-:W-:Y:S02]  /*12ef0*/  HMMA.16816.F32 R16, R72.reuse, R22, R16 ;  /* 0x000000164810723c */ /* 0x040fe40000001810 */
[----:B------:R-:W-:Y:S02]  /*12f00*/  LDSM.16.MT88.4 R100, [R212+0x5100] ;  /* 0x00510000d464783b */ /* 0x000fe40000004200 */
[----:B------:R-:W-:Y:S03]  /*12f10*/  FMUL.FTZ R21, R2, R89 ;  /* 0x0000005902157220 */ /* 0x000fe60000410000 */
[C---:B------:R-:W-:Y:S02]  /*12f20*/  FMUL.FTZ R22, R0.reuse, R90 ;  /* 0x0000005a00167220 */ /* 0x040fe40000410000 */
[----:B------:R-:W-:Y:S01]  /*12f30*/  FMUL.FTZ R23, R0, R91 ;  /* 0x0000005b00177220 */ /* 0x000fe20000410000 */
[----:B------:R-:W0:Y:S06]  /*12f40*/  LDGDEPBAR ;  /* 0x00000000000079af */ /* 0x000e2c0000000000 */
[C---:B-1----:R-:W-:Y:S02]  /*12f50*/  HMMA.16816.F32 R20, R72.reuse, R28, R20 ;  /* 0x0000001c4814723c */ /* 0x042fe40000001814 */
[----:B------:R-:W1:Y:S05]  /*12f60*/  LDSM.16.MT88.4 R88, [R213+0x900] ;  /* 0x00090000d558783b */ /* 0x000e6a0000004200 */
        /* <DEDUP_REMOVED lines=10> */
[----:B------:R-:W-:Y:S01]  /*13010*/  FMUL.FTZ R37, R2, R105 ;  /* 0x0000006902257220 */ /* 0x000fe20000410000 */
[----:B------:R-:W-:Y:S01]  /*13020*/  MOV R139, R58 ;  /* 0x0000003a008b7202 */ /* 0x000fe20000000f00 */
[C---:B------:R-:W-:Y:S02]  /*13030*/  FMUL.FTZ R58, R0.reuse, R126 ;  /* 0x0000007e003a7220 */ /* 0x040fe40000410000 */
[C---:B------:R-:W-:Y:S04]  /*13040*/  FMUL.FTZ R38, R0.reuse, R106 ;  /* 0x0000006a00267220 */ /* 0x040fe80000410000 */
[----:B------:R-:W-:Y:S02]  /*13050*/  FMUL.FTZ R39, R0, R107 ;  /* 0x0000006b00277220 */ /* 0x000fe40000410000 */
[C---:B-1----:R-:W-:Y:S02]  /*13060*/  FMUL.FTZ R36, R2.reuse, R104 ;  /* 0x0000006802247220 */ /* 0x042fe40000410000 */
[----:B------:R-:W-:Y:S05]  /*13070*/  LDSM.16.MT88.4 R104, [R210+0x1900] ;  /* 0x00190000d268783b */ /* 0x000fea0000004200 */
[C---:B----4-:R-:W-:Y:S07]  /*13080*/  HMMA.16816.F32 R36, R72.reuse, R44, R36 ;  /* 0x0000002c4824723c */ /* 0x050fee0000001824 */
[----:B------:R-:W-:Y:S01]  /*13090*/  FFMA.FTZ R44, R157, c[0x0][0x2d0], -R137 ;  /* 0x0000b4009d2c7a23 */ /* 0x000fe20000010889 */
[C---:B------:R-:W-:Y:S03]  /*130a0*/  HMMA.16816.F32 R40, R72.reuse, R46, R40 ;  /* 0x0000002e4828723c */ /* 0x040fe60000001828 */
[----:B------:R1:W-:Y:S01]  /*130b0*/  MUFU.EX2 R193, R44 ;  /* 0x0000002c00c17308 */ /* 0x0003e20000000800 */
[----:B------:R-:W-:Y:S03]  /*130c0*/  FMUL.FTZ R45, R2, R113 ;  /* 0x00000071022d7220 */ /* 0x000fe60000410000 */
[C---:B------:R-:W-:Y:S02]  /*130d0*/  FMUL.FTZ R46, R0.reuse, R114 ;  /* 0x00000072002e7220 */ /* 0x040fe40000410000 */
[----:B------:R-:W-:Y:S03]  /*130e0*/  FMUL.FTZ R47, R0, R115 ;  /* 0x00000073002f7220 */ /* 0x000fe60000410000 */
[----:B-1----:R-:W-:Y:S07]  /*130f0*/  FMUL.FTZ R44, R2, R112 ;  /* 0x00000070022c7220 */ /* 0x002fee0000410000 */
[C---:B------:R-:W-:Y:S07]  /*13100*/  HMMA.16816.F32 R44, R72.reuse, R52, R44 ;  /* 0x00000034482c723c */ /* 0x040fee000000182c */
[----:B------:R-:W-:Y:S01]  /*13110*/  FFMA.FTZ R52, R160, c[0x0][0x2d0], -R69 ;  /* 0x0000b400a0347a23 */ /* 0x000fe20000010845 */
[C---:B------:R-:W-:Y:S03]  /*13120*/  HMMA.16816.F32 R48, R72.reuse, R54, R48 ;  /* 0x000000364830723c */ /* 0x040fe60000001830 */
[----:B------:R1:W4:Y:S01]  /*13130*/  MUFU.EX2 R118, R52 ;  /* 0x0000003400767308 */ /* 0x0003220000000800 */
[----:B------:R-:W-:Y:S01]  /*13140*/  FMUL.FTZ R53, R2, R121 ;  /* 0x0000007902357220 */ /* 0x000fe20000410000 */
[----:B------:R-:W-:Y:S02]  /*13150*/  MOV R121, R155 ;  /* 0x0000009b00797202 */ /* 0x000fe40000000f00 */
[----:B------:R-:W-:Y:S01]  /*13160*/  MOV R155, R70 ;  /* 0x00000046009b7202 */ /* 0x000fe20000000f00 */
[----:B------:R-:W-:Y:S01]  /*13170*/  FFMA.FTZ R70, R162, c[0x0][0x2d0], -R137 ;  /* 0x0000b400a2467a23 */ /* 0x000fe20000010889 */
[----:B------:R-:W-:Y:S03]  /*13180*/  MOV R160, R189 ;  /* 0x000000bd00a07202 */ /* 0x000fe60000000f00 */
[C---:B------:R-:W-:Y:S02]  /*13190*/  FMUL.FTZ R54, R0.reuse, R122 ;  /* 0x0000007a00367220 */ /* 0x040fe40000410000 */
[----:B------:R-:W-:Y:S02]  /*131a0*/  FMUL.FTZ R55, R0, R123 ;  /* 0x0000007b00377220 */ /* 0x000fe40000410000 */
[C---:B-1----:R-:W-:Y:S01]  /*131b0*/  FMUL.FTZ R52, R2.reuse, R120 ;  /* 0x0000007802347220 */ /* 0x042fe20000410000 */
[----:B------:R-:W-:Y:S02]  /*131c0*/  MOV R120, R152 ;  /* 0x0000009800787202 */ /* 0x000fe40000000f00 */
[----:B------:R-:W-:Y:S02]  /*131d0*/  MOV R152, R151 ;  /* 0x0000009700987202 */ /* 0x000fe40000000f00 */
[----:B------:R-:W-:Y:S02]  /*131e0*/  MOV R151, R190 ;  /* 0x000000be00977202 */ /* 0x000fe40000000f00 */
[C---:B-----5:R-:W-:Y:S01]  /*131f0*/  HMMA.16816.F32 R52, R72.reuse, R60, R52 ;  /* 0x0000003c4834723c */ /* 0x060fe20000001834 */
[----:B------:R1:W-:Y:S06]  /*13200*/  MUFU.EX2 R190, R70 ;  /* 0x0000004600be7308 */ /* 0x0003ec0000000800 */
[----:B------:R-:W-:Y:S01]  /*13210*/  FFMA.FTZ R60, R161, c[0x0][0x2d0], -R69 ;  /* 0x0000b400a13c7a23 */ /* 0x000fe20000010845 */
[C---:B------:R-:W-:Y:S03]  /*13220*/  HMMA.16816.F32 R56, R72.reuse, R62, R56 ;  /* 0x0000003e4838723c */ /* 0x040fe60000001838 */
[----:B------:R5:W2:Y:S01]  /*13230*/  MUFU.EX2 R116, R60 ;  /* 0x0000003c00747308 */ /* 0x000aa20000000800 */
[----:B------:R-:W-:Y:S03]  /*13240*/  FMUL.FTZ R61, R2, R129 ;  /* 0x00000081023d7220 */ /* 0x000fe60000410000 */
[C---:B------:R-:W-:Y:S02]  /*13250*/  FMUL.FTZ R62, R0.reuse, R130 ;  /* 0x00000082003e7220 */ /* 0x040fe40000410000 */
[----:B------:R-:W-:Y:S03]  /*13260*/  FMUL.FTZ R63, R0, R131 ;  /* 0x00000083003f7220 */ /* 0x000fe60000410000 */
[--C-:B-1----:R-:W-:Y:S04]  /*13270*/  FFMA.FTZ R70, R167, c[0x0][0x2d0], -R137.reuse ;  /* 0x0000b400a7467a23 */ /* 0x102fe80000010889 */
[----:B------:R1:W-:Y:S01]  /*13280*/  MUFU.EX2 R189, R70 ;  /* 0x0000004600bd7308 */ /* 0x0003e20000000800 */
[----:B-----5:R-:W-:Y:S01]  /*13290*/  FMUL.FTZ R60, R2, R128 ;  /* 0x00000080023c7220 */ /* 0x020fe20000410000 */
[----:B------:R-:W-:Y:S06]  /*132a0*/  MOV R128, R179 ;  /* 0x000000b300807202 */ /* 0x000fec0000000f00 */
[C---:B--2---:R-:W-:Y:S08]  /*132b0*/  HMMA.16816.F32 R60, R72.reuse, R76, R60 ;  /* 0x0000004c483c723c */ /* 0x044ff0000000183c */
[----:B------:R-:W-:Y:S01]  /*132c0*/  HMMA.16816.F32 R64, R72, R78, R64 ;  /* 0x0000004e4840723c */ /* 0x000fe20000001840 */
[----:B------:R-:W2:Y:S03]  /*132d0*/  LDSM.16.MT88.4 R76, [R209+0x4900] ;  /* 0x00490000d14c783b */ /* 0x000ea60000004200 */
[--C-:B-1----:R-:W-:Y:S03]  /*132e0*/  FFMA.FTZ R70, R169, c[0x0][0x2d0], -R137.reuse ;  /* 0x0000b400a9467a23 */ /* 0x102fe60000010889 */
[----:B----4-:R-:W-:Y:S01]  /*132f0*/  F2FP.PACK_AB R73, R118, R158 ;  /* 0x0000009e7649723e */ /* 0x010fe200000000ff */
[----:B------:R1:W-:Y:S01]  /*13300*/  MUFU.EX2 R188, R70 ;  /* 0x0000004600bc7308 */ /* 0x0003e20000000800 */
[----:B------:R-:W-:Y:S03]  /*13310*/  F2FP.PACK_AB R75, R116, R117 ;  /* 0x00000075744b723e */ /* 0x000fe600000000ff */
[----:B------:R-:W-:Y:S02]  /*13320*/  F2FP.PACK_AB R72, R233, R235 ;  /* 0x000000ebe948723e */ /* 0x000fe400000000ff */
[----:B------:R-:W-:Y:S07]  /*13330*/  F2FP.PACK_AB R74, R193, R195 ;  /* 0x000000c3c14a723e */ /* 0x000fee00000000ff */
[C---:B---3--:R-:W-:Y:S08]  /*13340*/  HMMA.16816.F32 R4, R72.reuse, R80, R4 ;  /* 0x000000504804723c */ /* 0x048ff00000001804 */
[C---:B------:R-:W-:Y:S01]  /*13350*/  HMMA.16816.F32 R8, R72.reuse, R82, R8 ;  /* 0x000000524808723c */ /* 0x040fe20000001808 */
[----:B------:R-:W3:Y:S03]  /*13360*/  LDSM.16.MT88.4 R80, [R210+0x4900] ;  /* 0x00490000d250783b */ /* 0x000ee60000004200 */
[----:B-1----:R-:W-:Y:S04]  /*13370*/  FFMA.FTZ R70, R168, c[0x0][0x2d0], -R137 ;  /* 0x0000b400a8467a23 */ /* 0x002fe80000010889 */
[C---:B------:R-:W-:Y:S01]  /*13380*/  HMMA.16816.F32 R12, R72.reuse, R84, R12 ;  /* 0x00000054480c723c */ /* 0x040fe2000000180c */
[----:B------:R1:W-:Y:S07]  /*13390*/  MUFU.EX2 R179, R70 ;  /* 0x0000004600b37308 */ /* 0x0003ee0000000800 */
[C---:B------:R-:W-:Y:S01]  /*133a0*/  HMMA.16816.F32 R16, R72.reuse, R86, R16 ;  /* 0x000000564810723c */ /* 0x040fe20000001810 */
[----:B------:R-:W4:Y:S07]  /*133b0*/  LDSM.16.MT88.4 R84, [R213+0x4900] ;  /* 0x00490000d554783b */ /* 0x000f2e0000004200 */
[C---:B------:R-:W-:Y:S08]  /*133c0*/  HMMA.16816.F32 R20, R72.reuse, R88, R20 ;  /* 0x000000584814723c */ /* 0x040ff00000001814 */
[C---:B------:R-:W-:Y:S01]  /*133d0*/  HMMA.16816.F32 R24, R72.reuse, R90, R24 ;  /* 0x0000005a4818723c */ /* 0x040fe20000001818 */
[----:B------:R-:W5:Y:S03]  /*133e0*/  LDSM.16.MT88.4 R88, [R212+0x4900] ;  /* 0x00490000d458783b */ /* 0x000f660000004200 */
        /* <DEDUP_REMOVED lines=8> */
[--C-:B-1----:R-:W-:Y:S04]  /*13470*/  FFMA.FTZ R70, R176, c[0x0][0x2d0], -R69.reuse ;  /* 0x0000b400b0467a23 */ /* 0x102fe80000010845 */
[C---:B---3--:R-:W-:Y:S01]  /*13480*/  HMMA.16816.F32 R44, R72.reuse, R80, R44 ;  /* 0x00000050482c723c */ /* 0x048fe2000000182c */
[----:B------:R1:W3:Y:S07]  /*13490*/  MUFU.EX2 R126, R70 ;  /* 0x00000046007e7308 */ /* 0x0002ee0000000800 */
[C---:B------:R-:W-:Y:S01]  /*134a0*/  HMMA.16816.F32 R48, R72.reuse, R82, R48 ;  /* 0x000000524830723c */ /* 0x040fe20000001830 */
[----:B------:R-:W2:Y:S07]  /*134b0*/  LDSM.16.MT88.4 R80, [R210+0x1100] ;  /* 0x00110000d250783b */ /* 0x000eae0000004200 */
[C---:B----4-:R-:W-:Y:S08]  /*134c0*/  HMMA.16816.F32 R52, R72.reuse, R84, R52 ;  /* 0x000000544834723c */ /* 0x050ff00000001834 */
[C---:B------:R-:W-:Y:S01]  /*134d0*/  HMMA.16816.F32 R56, R72.reuse, R86, R56 ;  /* 0x000000564838723c */ /* 0x040fe20000001838 */
[----:B------:R-:W4:Y:S03]  /*134e0*/  LDSM.16.MT88.4 R84, [R213+0x1100] ;  /* 0x00110000d554783b */ /* 0x000f260000004200 */
[--C-:B-1----:R-:W-:Y:S04]  /*134f0*/  FFMA.FTZ R70, R170, c[0x0][0x2d0], -R69.reuse ;  /* 0x0000b400aa467a23 */ /* 0x102fe80000010845 */
[C---:B-----5:R-:W-:Y:S01]  /*13500*/  HMMA.16816.F32 R60, R72.reuse, R88, R60 ;  /* 0x00000058483c723c */ /* 0x060fe2000000183c */
[----:B------:R1:W-:Y:S07]  /*13510*/  MUFU.EX2 R125, R70 ;  /* 0x00000046007d7308 */ /* 0x0003ee0000000800 */
[----:B------:R-:W-:Y:S01]  /*13520*/  HMMA.16816.F32 R64, R72, R90, R64 ;  /* 0x0000005a4840723c */ /* 0x000fe20000001840 */
[----:B------:R-:W5:Y:S06]  /*13530*/  LDSM.16.MT88.4 R88, [R212+0x1100] ;  /* 0x00110000d458783b */ /* 0x000f6c0000004200 */
[----:B---3--:R-:W-:Y:S02]  /*13540*/  F2FP.PACK_AB R73, R126, R127 ;  /* 0x0000007f7e49723e */ /* 0x008fe400000000ff */
[----:B------:R-:W-:Y:S03]  /*13550*/  F2FP.PACK_AB R72, R189, R190 ;  /* 0x000000bebd48723e */ /* 0x000fe600000000ff */
[----:B------:R-:W-:Y:S01]  /*13560*/  F2FP.PACK_AB R74, R179, R188 ;  /* 0x000000bcb34a723e */ /* 0x000fe200000000ff */
[----:B-1----:R-:W-:Y:S04]  /*13570*/  FFMA.FTZ R70, R177, c[0x0][0x2d0], -R69 ;  /* 0x0000b400b1467a23 */ /* 0x002fe80000010845 */
        /* <DEDUP_REMOVED lines=12> */
[C---:B----4-:R-:W-:Y:S08]  /*13640*/  HMMA.16816.F32 R20, R72.reuse, R84, R20 ;  /* 0x000000544814723c */ /* 0x050ff00000001814 */
[C---:B------:R-:W-:Y:S01]  /*13650*/  HMMA.16816.F32 R24, R72.reuse, R86, R24 ;  /* 0x000000564818723c */ /* 0x040fe20000001818 */
[----:B------:R-:W4:Y:S07]  /*13660*/  LDSM.16.MT88.4 R84, [R213+0x1900] ;  /* 0x00190000d554783b */ /* 0x000f2e0000004200 */
[C---:B-----5:R-:W-:Y:S04]  /*13670*/  HMMA.16816.F32 R28, R72.reuse, R88, R28 ;  /* 0x00000058481c723c */ /* 0x060fe8000000181c */
[--C-:B-1----:R-:W-:Y:S04]  /*13680*/  FFMA.FTZ R70, R192, c[0x0][0x2d0], -R137.reuse ;  /* 0x0000b400c0467a23 */ /* 0x102fe80000010889 */
[C---:B------:R-:W-:Y:S01]  /*13690*/  HMMA.16816.F32 R32, R72.reuse, R90, R32 ;  /* 0x0000005a4820723c */ /* 0x040fe20000001820 */
[----:B------:R1:W-:Y:S01]  /*136a0*/  MUFU.EX2 R177, R70 ;  /* 0x0000004600b17308 */ /* 0x0003e20000000800 */
[----:B------:R-:W-:Y:S06]  /*136b0*/  LDSM.16.MT88.4 R88, [R210+0x5900] ;  /* 0x00590000d258783b */ /* 0x000fec0000004200 */
[C---:B--2---:R-:W-:Y:S08]  /*136c0*/  HMMA.16816.F32 R36, R72.reuse, R76, R36 ;  /* 0x0000004c4824723c */ /* 0x044ff00000001824 */
[C---:B------:R-:W-:Y:S01]  /*136d0*/  HMMA.16816.F32 R40, R72.reuse, R78, R40 ;  /* 0x0000004e4828723c */ /* 0x040fe20000001828 */
[----:B------:R-:W2:Y:S07]  /*136e0*/  LDSM.16.MT88.4 R76, [R212+0x1900] ;  /* 0x00190000d44c783b */ /* 0x000eae0000004200 */
[C---:B------:R-:W-:Y:S04]  /*136f0*/  HMMA.16816.F32 R44, R72.reuse, R92, R44 ;  /* 0x0000005c482c723c */ /* 0x040fe8000000182c */
[----:B-1----:R-:W-:Y:S04]  /*13700*/  FFMA.FTZ R70, R194, c[0x0][0x2d0], -R137 ;  /* 0x0000b400c2467a23 */ /* 0x002fe80000010889 */
[C---:B------:R-:W-:Y:S01]  /*13710*/  HMMA.16816.F32 R48, R72.reuse, R94, R48 ;  /* 0x0000005e4830723c */ /* 0x040fe20000001830 */
[----:B------:R1:W5:Y:S01]  /*13720*/  MUFU.EX2 R171, R70 ;  /* 0x0000004600ab7308 */ /* 0x0003620000000800 */
[----:B------:R-:W-:Y:S06]  /*13730*/  LDSM.16.MT88.4 R92, [R210+0x6100] ;  /* 0x00610000d25c783b */ /* 0x000fec0000004200 */
[C---:B------:R-:W-:Y:S08]  /*13740*/  HMMA.16816.F32 R52, R72.reuse, R96, R52 ;  /* 0x000000604834723c */ /* 0x040ff00000001834 */
[C---:B------:R-:W-:Y:S01]  /*13750*/  HMMA.16816.F32 R56, R72.reuse, R98, R56 ;  /* 0x000000624838723c */ /* 0x040fe20000001838 */
[----:B------:R-:W-:Y:S07]  /*13760*/  LDSM.16.MT88.4 R96, [R213+0x6100] ;  /* 0x00610000d560783b */ /* 0x000fee0000004200 */
[C---:B------:R-:W-:Y:S04]  /*13770*/  HMMA.16816.F32 R60, R72.reuse, R100, R60 ;  /* 0x00000064483c723c */ /* 0x040fe8000000183c */
[--C-:B-1----:R-:W-:Y:S04]  /*13780*/  FFMA.FTZ R70, R234, c[0x0][0x2d0], -R69.reuse ;  /* 0x0000b400ea467a23 */ /* 0x102fe80000010845 */
[----:B------:R-:W-:Y:S01]  /*13790*/  HMMA.16816.F32 R64, R72, R102, R64 ;  /* 0x000000664840723c */ /* 0x000fe20000001840 */
[----:B------:R1:W-:Y:S01]  /*137a0*/  MUFU.EX2 R157, R70 ;  /* 0x00000046009d7308 */ /* 0x0003e20000000800 */
[----:B------:R-:W-:Y:S05]  /*137b0*/  LDSM.16.MT88.4 R100, [R210+0x2900] ;  /* 0x00290000d264783b */ /* 0x000fea0000004200 */
[----:B---3--:R-:W-:Y:S02]  /*137c0*/  F2FP.PACK_AB R72, R176, R178 ;  /* 0x000000b2b048723e */ /* 0x008fe400000000ff */
[----:B-----5:R-:W-:Y:S03]  /*137d0*/  F2FP.PACK_AB R74, R171, R177 ;  /* 0x000000b1ab4a723e */ /* 0x020fe600000000ff */
        /* <DEDUP_REMOVED lines=10> */
[C---:B------:R-:W-:Y:S08]  /*13880*/  HMMA.16816.F32 R4, R72.reuse, R80, R4 ;  /* 0x000000504804723c */ /* 0x040ff00000001804 */
        /* <DEDUP_REMOVED lines=22> */
[----:B------:R-:W3:Y:S06]  /*139f0*/  LDSM.16.MT88.4 R88, [R210+0x2100] ;  /* 0x00210000d258783b */ /* 0x000eec0000004200 */
        /* <DEDUP_REMOVED lines=10> */
[--C-:B-1----:R-:W-:Y:S04]  /*13aa0*/  FFMA.FTZ R70, R249, c[0x0][0x2d0], -R69.reuse ;  /* 0x0000b400f9467a23 */ /* 0x102fe80000010845 */
[----:B------:R1:W5:Y:S02]  /*13ab0*/  MUFU.EX2 R112, R70 ;  /* 0x0000004600707308 */ /* 0x0003640000000800 */
[--C-:B-1----:R-:W-:Y:S01]  /*13ac0*/  FFMA.FTZ R70, R247, c[0x0][0x2d0], -R69.reuse ;  /* 0x0000b400f7467a23 */ /* 0x102fe20000010845 */
[----:B-----5:R-:W-:Y:S07]  /*13ad0*/  F2FP.PACK_AB R73, R112, R113 ;  /* 0x000000717049723e */ /* 0x020fee00000000ff */
[----:B------:R1:W-:Y:S02]  /*13ae0*/  MUFU.EX2 R123, R70 ;  /* 0x00000046007b7308 */ /* 0x0003e40000000800 */
[----:B-1----:R-:W-:Y:S08]  /*13af0*/  FFMA.FTZ R70, R250, c[0x0][0x2d0], -R69 ;  /* 0x0000b400fa467a23 */ /* 0x002ff00000010845 */
[----:B------:R1:W5:Y:S02]  /*13b00*/  MUFU.EX2 R122, R70 ;  /* 0x00000046007a7308 */ /* 0x0003640000000800 */
[--C-:B-1----:R-:W-:Y:S01]  /*13b10*/  FFMA.FTZ R70, R251, c[0x0][0x2d0], -R137.reuse ;  /* 0x0000b400fb467a23 */ /* 0x102fe20000010889 */
[----:B-----5:R-:W-:Y:S07]  /*13b20*/  F2FP.PACK_AB R75, R122, R123 ;  /* 0x0000007b7a4b723e */ /* 0x020fee00000000ff */
[----:B------:R1:W-:Y:S01]  /*13b30*/  MUFU.EX2 R162, R70 ;  /* 0x0000004600a27308 */ /* 0x0003e20000000800 */
[C---:B---3--:R-:W-:Y:S08]  /*13b40*/  HMMA.16816.F32 R4, R72.reuse, R80, R4 ;  /* 0x000000504804723c */ /* 0x048ff00000001804 */
[C---:B------:R-:W-:Y:S01]  /*13b50*/  HMMA.16816.F32 R8, R72.reuse, R82, R8 ;  /* 0x000000524808723c */ /* 0x040fe20000001808 */
[----:B------:R-:W3:Y:S07]  /*13b60*/  LDSM.16.MT88.4 R80, [R209+0x6100] ;  /* 0x00610000d150783b */ /* 0x000eee0000004200 */
[C---:B------:R-:W-:Y:S04]  /*13b70*/  HMMA.16816.F32 R12, R72.reuse, R88, R12 ;  /* 0x00000058480c723c */ /* 0x040fe8000000180c */
[--C-:B-1----:R-:W-:Y:S04]  /*13b80*/  FFMA.FTZ R70, R252, c[0x0][0x2d0], -R137.reuse ;  /* 0x0000b400fc467a23 */ /* 0x102fe80000010889 */
[C---:B------:R-:W-:Y:S01]  /*13b90*/  HMMA.16816.F32 R16, R72.reuse, R90, R16 ;  /* 0x0000005a4810723c */ /* 0x040fe20000001810 */
[----:B------:R1:W5:Y:S01]  /*13ba0*/  MUFU.EX2 R161, R70 ;  /* 0x0000004600a17308 */ /* 0x0003620000000800 */
[----:B------:R-:W5:Y:S06]  /*13bb0*/  LDSM.16.MT88.4 R88, [R212+0x6100] ;  /* 0x00610000d458783b */ /* 0x000f6c0000004200 */
[C---:B----4-:R-:W-:Y:S08]  /*13bc0*/  HMMA.16816.F32 R20, R72.reuse, R84, R20 ;  /* 0x000000544814723c */ /* 0x050ff00000001814 */
[C---:B------:R-:W-:Y:S01]  /*13bd0*/  HMMA.16816.F32 R24, R72.reuse, R86, R24 ;  /* 0x000000564818723c */ /* 0x040fe20000001818 */
[----:B------:R-:W4:Y:S07]  /*13be0*/  LDSM.16.MT88.4 R84, [R209+0x2900] ;  /* 0x00290000d154783b */ /* 0x000f2e0000004200 */
[C---:B--2---:R-:W-:Y:S04]  /*13bf0*/  HMMA.16816.F32 R28, R72.reuse, R76, R28 ;  /* 0x0000004c481c723c */ /* 0x044fe8000000181c */
[--C-:B-1----:R-:W-:Y:S01]  /*13c00*/  FFMA.FTZ R70, R128, c[0x0][0x2d0], -R137.reuse ;  /* 0x0000b40080467a23 */ /* 0x102fe20000010889 */
[----:B------:R-:W-:Y:S03]  /*13c10*/  MOV R128, R160 ;  /* 0x000000a000807202 */ /* 0x000fe60000000f00 */
        /* <DEDUP_REMOVED lines=14> */
[C---:B-----5:R-:W-:Y:S04]  /*13d00*/  HMMA.16816.F32 R60, R72.reuse, R88, R60 ;  /* 0x00000058483c723c */ /* 0x060fe8000000183c */
[--C-:B-1----:R-:W-:Y:S04]  /*13d10*/  FFMA.FTZ R70, R121, c[0x0][0x2d0], -R69.reuse ;  /* 0x0000b40079467a23 */ /* 0x102fe80000010845 */
[----:B------:R-:W-:Y:S01]  /*13d20*/  HMMA.16816.F32 R64, R72, R90, R64 ;  /* 0x0000005a4840723c */ /* 0x000fe20000001840 */
[----:B------:R1:W-:Y:S01]  /*13d30*/  MUFU.EX2 R121, R70 ;  /* 0x0000004600797308 */ /* 0x0003e20000000800 */
[----:B------:R-:W-:Y:S05]  /*13d40*/  LDSM.16.MT88.4 R88, [R210+0x6900] ;  /* 0x00690000d258783b */ /* 0x000fea0000004200 */
[----:B------:R-:W-:Y:S02]  /*13d50*/  F2FP.PACK_AB R72, R161, R162 ;  /* 0x000000a2a148723e */ /* 0x000fe400000000ff */
        /* <DEDUP_REMOVED lines=9> */
[----:B------:R-:W-:Y:S02]  /*13df0*/  MOV R109, R155 ;  /* 0x0000009b006d7202 */ /* 0x000fe40000000f00 */
[----:B-----5:R-:W-:Y:S05]  /*13e00*/  F2FP.PACK_AB R75, R130, R131 ;  /* 0x00000083824b723e */ /* 0x020fea00000000ff */
[----:B------:R1:W-:Y:S02]  /*13e10*/  MUFU.EX2 R155, R70 ;  /* 0x00000046009b7308 */ /* 0x0003e40000000800 */
[C---:B----4-:R-:W-:Y:S08]  /*13e20*/  HMMA.16816.F32 R4, R72.reuse, R84, R4 ;  /* 0x000000544804723c */ /* 0x050ff00000001804 */
[C---:B------:R-:W-:Y:S01]  /*13e30*/  HMMA.16816.F32 R8, R72.reuse, R86, R8 ;  /* 0x000000564808723c */ /* 0x040fe20000001808 */
[----:B------:R-:W4:Y:S07]  /*13e40*/  LDSM.16.MT88.4 R84, [R209+0x6900] ;  /* 0x00690000d154783b */ /* 0x000f2e0000004200 */
[C---:B------:R-:W-:Y:S04]  /*13e50*/  HMMA.16816.F32 R12, R72.reuse, R100, R12 ;  /* 0x00000064480c723c */ /* 0x040fe8000000180c */
[--C-:B-1----:R-:W-:Y:S04]  /*13e60*/  FFMA.FTZ R70, R154, c[0x0][0x2d0], -R137.reuse ;  /* 0x0000b4009a467a23 */ /* 0x102fe80000010889 */
[C---:B------:R-:W-:Y:S01]  /*13e70*/  HMMA.16816.F32 R16, R72.reuse, R102, R16 ;  /* 0x000000664810723c */ /* 0x040fe20000001810 */
[----:B------:R1:W5:Y:S01]  /*13e80*/  MUFU.EX2 R154, R70 ;  /* 0x00000046009a7308 */ /* 0x0003620000000800 */
[----:B------:R-:W-:Y:S06]  /*13e90*/  LDSM.16.MT88.4 R100, [R212+0x7100] ;  /* 0x00710000d464783b */ /* 0x000fec0000004200 */
[C---:B--2---:R-:W-:Y:S08]  /*13ea0*/  HMMA.16816.F32 R20, R72.reuse, R76, R20 ;  /* 0x0000004c4814723c */ /* 0x044ff00000001814 */
[C---:B------:R-:W-:Y:S01]  /*13eb0*/  HMMA.16816.F32 R24, R72.reuse, R78, R24 ;  /* 0x0000004e4818723c */ /* 0x040fe20000001818 */
[----:B------:R-:W2:Y:S07]  /*13ec0*/  LDSM.16.MT88.4 R76, [R213+0x6900] ;  /* 0x00690000d54c783b */ /* 0x000eae0000004200 */
[C---:B---3--:R-:W-:Y:S04]  /*13ed0*/  HMMA.16816.F32 R28, R72.reuse, R80, R28 ;  /* 0x00000050481c723c */ /* 0x048fe8000000181c */
[--C-:B-1----:R-:W-:Y:S04]  /*13ee0*/  FFMA.FTZ R70, R153, c[0x0][0x2d0], -R137.reuse ;  /* 0x0000b40099467a23 */ /* 0x102fe80000010889 */
[C---:B------:R-:W-:Y:S01]  /*13ef0*/  HMMA.16816.F32 R32, R72.reuse, R82, R32 ;  /* 0x000000524820723c */ /* 0x040fe20000001820 */
[----:B------:R1:W-:Y:S01]  /*13f00*/  MUFU.EX2 R153, R70 ;  /* 0x0000004600997308 */ /* 0x0003e20000000800 */
[----:B------:R-:W3:Y:S06]  /*13f10*/  LDSM.16.MT88.4 R80, [R212+0x6900] ;  /* 0x00690000d450783b */ /* 0x000eec0000004200 */
[C---:B----4-:R-:W-:Y:S08]  /*13f20*/  HMMA.16816.F32 R36, R72.reuse, R84, R36 ;  /* 0x000000544824723c */ /* 0x050ff00000001824 */
[C---:B------:R-:W-:Y:S01]  /*13f30*/  HMMA.16816.F32 R40, R72.reuse, R86, R40 ;  /* 0x000000564828723c */ /* 0x040fe20000001828 */
[----:B------:R-:W4:Y:S07]  /*13f40*/  LDSM.16.MT88.4 R84, [R209+0x3100] ;  /* 0x00310000d154783b */ /* 0x000f2e0000004200 */
[C---:B------:R-:W-:Y:S04]  /*13f50*/  HMMA.16816.F32 R44, R72.reuse, R88, R44 ;  /* 0x00000058482c723c */ /* 0x040fe8000000182c */
[----:B-1----:R-:W-:Y:S04]  /*13f60*/  FFMA.FTZ R70, R152, c[0x0][0x2d0], -R137 ;  /* 0x0000b40098467a23 */ /* 0x002fe80000010889 */
[C---:B------:R-:W-:Y:S01]  /*13f70*/  HMMA.16816.F32 R48, R72.reuse, R90, R48 ;  /* 0x0000005a4830723c */ /* 0x040fe20000001830 */
[----:B------:R1:W1:Y:S01]  /*13f80*/  MUFU.EX2 R152, R70 ;  /* 0x0000004600987308 */ /* 0x0002620000000800 */
[----:B------:R-:W-:Y:S06]  /*13f90*/  LDSM.16.MT88.4 R88, [R212+0x3100] ;  /* 0x00310000d458783b */ /* 0x000fec0000004200 */
[C---:B--2---:R-:W-:Y:S08]  /*13fa0*/  HMMA.16816.F32 R52, R72.reuse, R76, R52 ;  /* 0x0000004c4834723c */ /* 0x044ff00000001834 */
[C---:B------:R-:W-:Y:S01]  /*13fb0*/  HMMA.16816.F32 R56, R72.reuse, R78, R56 ;  /* 0x0000004e4838723c */ /* 0x040fe20000001838 */
[----:B------:R-:W2:Y:S07]  /*13fc0*/  LDSM.16.MT88.4 R76, [R210+0x3100] ;  /* 0x00310000d24c783b */ /* 0x000eae0000004200 */
[C---:B---3--:R-:W-:Y:S04]  /*13fd0*/  HMMA.16816.F32 R60, R72.reuse, R80, R60 ;  /* 0x00000050483c723c */ /* 0x048fe8000000183c */
[--C-:B-1----:R-:W-:Y:S04]  /*13fe0*/  FFMA.FTZ R70, R111, c[0x0][0x2d0], -R69.reuse ;  /* 0x0000b4006f467a23 */ /* 0x102fe80000010845 */
[----:B------:R-:W-:Y:S01]  /*13ff0*/  HMMA.16816.F32 R64, R72, R82, R64 ;  /* 0x000000524840723c */ /* 0x000fe20000001840 */
[----:B------:R1:W-:Y:S01]  /*14000*/  MUFU.EX2 R129, R70 ;  /* 0x0000004600817308 */ /* 0x0003e20000000800 */
[----:B------:R-:W3:Y:S05]  /*14010*/  LDSM.16.MT88.4 R80, [R213+0x3100] ;  /* 0x00310000d550783b */ /* 0x000eea0000004200 */
[----:B-----5:R-:W-:Y:S02]  /*14020*/  F2FP.PACK_AB R72, R154, R155 ;  /* 0x0000009b9a48723e */ /* 0x020fe400000000ff */
[----:B------:R-:W-:Y:S03]  /*14030*/  F2FP.PACK_AB R74, R152, R153 ;  /* 0x00000099984a723e */ /* 0x000fe600000000ff */
[--C-:B-1----:R-:W-:Y:S01]  /*14040*/  FFMA.FTZ R70, R110, c[0x0][0x2d0], -R69.reuse ;  /* 0x0000b4006e467a23 */ /* 0x102fe20000010845 */
[----:B------:R-:W-:Y:S03]  /*14050*/  MOV R110, R138 ;  /* 0x0000008a006e7202 */ /* 0x000fe60000000f00 */
[----:B------:R1:W5:Y:S02]  /*14060*/  MUFU.EX2 R128, R70 ;  /* 0x0000004600807308 */ /* 0x0003640000000800 */
[--C-:B-1----:R-:W-:Y:S01]  /*14070*/  FFMA.FTZ R70, R108, c[0x0][0x2d0], -R69.reuse ;  /* 0x0000b4006c467a23 */ /* 0x102fe20000010845 */
[----:B------:R-:W-:Y:S02]  /*14080*/  MOV R108, R139 ;  /* 0x0000008b006c7202 */ /* 0x000fe40000000f00 */
[----:B-----5:R-:W-:Y:S05]  /*14090*/  F2FP.PACK_AB R73, R128, R129 ;  /* 0x000000818049723e */ /* 0x020fea00000000ff */
[----:B------:R1:W-:Y:S02]  /*140a0*/  MUFU.EX2 R139, R70 ;  /* 0x00000046008b7308 */ /* 0x0003e40000000800 */
[----:B-1----:R-:W-:Y:S02]  /*140b0*/  FFMA.FTZ R70, R109, c[0x0][0x2d0], -R69 ;  /* 0x0000b4006d467a23 */ /* 0x002fe40000010845 */
[----:B------:R-:W5:Y:S06]  /*140c0*/  LDL.LU R109, [R1+0x4] ;  /* 0x00000400016d7983 */ /* 0x000f6c0000300800 */
[----:B------:R1:W1:Y:S02]  /*140d0*/  MUFU.EX2 R138, R70 ;  /* 0x00000046008a7308 */ /* 0x0002640000000800 */
[--C-:B-1----:R-:W-:Y:S01]  /*140e0*/  FFMA.FTZ R70, R151, c[0x0][0x2d0], -R137.reuse ;  /* 0x0000b40097467a23 */ /* 0x102fe20000010889 */
[----:B------:R-:W-:Y:S07]  /*140f0*/  F2FP.PACK_AB R75, R138, R139 ;  /* 0x0000008b8a4b723e */ /* 0x000fee00000000ff */
[----:B------:R1:W-:Y:S01]  /*14100*/  MUFU.EX2 R151, R70 ;  /* 0x0000004600977308 */ /* 0x0003e20000000800 */
[C---:B----4-:R-:W-:Y:S08]  /*14110*/  HMMA.16816.F32 R4, R72.reuse, R84, R4 ;  /* 0x000000544804723c */ /* 0x050ff00000001804 */
[C---:B------:R-:W-:Y:S01]  /*14120*/  HMMA.16816.F32 R8, R72.reuse, R86, R8 ;  /* 0x000000564808723c */ /* 0x040fe20000001808 */
[----:B------:R-:W4:Y:S07]  /*14130*/  LDSM.16.MT88.4 R84, [R209+0x7100] ;  /* 0x00710000d154783b */ /* 0x000f2e0000004200 */
[C---:B--2---:R-:W-:Y:S04]  /*14140*/  HMMA.16816.F32 R12, R72.reuse, R76, R12 ;  /* 0x0000004c480c723c */ /* 0x044fe8000000180c */
[--C-:B-1----:R-:W-:Y:S04]  /*14150*/  FFMA.FTZ R70, R150, c[0x0][0x2d0], -R137.reuse ;  /* 0x0000b40096467a23 */ /* 0x102fe80000010889 */
[C---:B------:R-:W-:Y:S01]  /*14160*/  HMMA.16816.F32 R16, R72.reuse, R78, R16 ;  /* 0x0000004e4810723c */ /* 0x040fe20000001810 */
[----:B------:R1:W2:Y:S01]  /*14170*/  MUFU.EX2 R150, R70 ;  /* 0x0000004600967308 */ /* 0x0002a20000000800 */
[----:B------:R-:W4:Y:S06]  /*14180*/  LDSM.16.MT88.4 R76, [R209+0x3900] ;  /* 0x00390000d14c783b */ /* 0x000f2c0000004200 */
[C---:B---3--:R-:W-:Y:S08]  /*14190*/  HMMA.16816.F32 R20, R72.reuse, R80, R20 ;  /* 0x000000504814723c */ /* 0x048ff00000001814 */
[C---:B------:R-:W-:Y:S08]  /*141a0*/  HMMA.16816.F32 R24, R72.reuse, R82, R24 ;  /* 0x000000524818723c */ /* 0x040ff00000001818 */
[C---:B------:R-:W-:Y:S04]  /*141b0*/  HMMA.16816.F32 R28, R72.reuse, R88, R28 ;  /* 0x00000058481c723c */ /* 0x040fe8000000181c */
[--C-:B-1----:R-:W-:Y:S01]  /*141c0*/  FFMA.FTZ R70, R149, c[0x0][0x2d0], -R137.reuse ;  /* 0x0000b40095467a23 */ /* 0x102fe20000010889 */
[----:B--2---:R-:W-:Y:S03]  /*141d0*/  F2FP.PACK_AB R132, R150, R151 ;  /* 0x000000979684723e */ /* 0x004fe600000000ff */
[C---:B------:R-:W-:Y:S01]  /*141e0*/  HMMA.16816.F32 R32, R72.reuse, R90, R32 ;  /* 0x0000005a4820723c */ /* 0x040fe20000001820 */
[----:B------:R1:W-:Y:S07]  /*141f0*/  MUFU.EX2 R149, R70 ;  /* 0x0000004600957308 */ /* 0x0003ee0000000800 */
[C---:B----4-:R-:W-:Y:S08]  /*14200*/  HMMA.16816.F32 R36, R72.reuse, R84, R36 ;  /* 0x000000544824723c */ /* 0x050ff00000001824 */
        /* <DEDUP_REMOVED lines=107> */
[----:B------:R1:W-:Y:S04]  /*148c0*/  STL [R1+0x4], R2 ;  /* 0x0000040201007387 */ /* 0x0003e80000100800 */
[----:B------:R1:W-:Y:S01]  /*148d0*/  STL [R1+0x8], R0 ;  /* 0x0000080001007387 */ /* 0x0003e20000100800 */
[----:B------:R-:W-:-:S05]  /*148e0*/  @P0 BRA `(.L_x_134) ;  /* 0xffffc01000000947 */ /* 0x000fca000383ffff */
.L_x_133:
[----:B-1----:R-:W2:Y:S04]  /*148f0*/  LDL.LU R0, [R1+0x4] ;  /* 0x0000040001007983 */ /* 0x002ea80000300800 */
[----:B------:R-:W3:Y:S01]  /*14900*/  LDL.LU R2, [R1+0x8] ;  /* 0x0000080001027983 */ /* 0x000ee20000300800 */
[----:B------:R-:W-:-:S02]  /*14910*/  MOV R30, 0xff800000 ;  /* 0xff800000001e7802 */ /* 0x000fc40000000f00 */
[----:B------:R-:W-:Y:S02]  /*14920*/  MOV R31, 0xff800000 ;  /* 0xff800000001f7802 */ /* 0x000fe40000000f00 */
[----:B------:R-:W-:Y:S01]  /*14930*/  PLOP3.LUT P2, PT, PT, PT, PT, 0x8, 0x0 ;  /* 0x000000000000781c */ /* 0x000fe20003f4e170 */
[----:B--2---:R-:W1:Y:S04]  /*14940*/  SHFL.BFLY PT, R4, R0, 0x2, 0x1f ;  /* 0x0c401f0000047f89 */ /* 0x004e6800000e0000 */
[----:B---3--:R-:W2:Y:S01]  /*14950*/  SHFL.BFLY PT, R7, R2, 0x2, 0x1f ;  /* 0x0c401f0002077f89 */ /* 0x008ea200000e0000 */
[----:B-1----:R-:W-:Y:S02]  /*14960*/  FADD.FTZ R4, R4, R0 ;  /* 0x0000000004047221 */ /* 0x002fe40000010000 */
[----:B--2---:R-:W-:-:S03]  /*14970*/  FADD.FTZ R7, R7, R2 ;  /* 0x0000000207077221 */ /* 0x004fc60000010000 */
[----:B------:R-:W1:Y:S01]  /*14980*/  SHFL.BFLY PT, R0, R4, 0x1, 0x1f ;  /* 0x0c201f0004007f89 */ /* 0x000e6200000e0000 */
[----:B------:R-:W-:-:S03]  /*14990*/  MOV R2, RZ ;  /* 0x000000ff00027202 */ /* 0x000fc60000000f00 */
[----:B------:R-:W2:Y:S01]  /*149a0*/  SHFL.BFLY PT, R5, R7, 0x1, 0x1f ;  /* 0x0c201f0007057f89 */ /* 0x000ea200000e0000 */
[----:B-1----:R-:W-:Y:S01]  /*149b0*/  FADD.FTZ R4, R4, R0 ;  /* 0x0000000004047221 */ /* 0x002fe20000010000 */
[----:B------:R-:W-:Y:S01]  /*149c0*/  MOV R0, RZ ;  /* 0x000000ff00007202 */ /* 0x000fe20000000f00 */
[----:B--2---:R-:W-:-:S03]  /*149d0*/  FADD.FTZ R7, R5, R7 ;  /* 0x0000000705077221 */ /* 0x004fc60000010000 */
[----:B------:R-:W-:Y:S02]  /*149e0*/  FSETP.NE.FTZ.AND P1, PT, R4, RZ, PT ;  /* 0x000000ff0400720b */ /* 0x000fe40003f35000 */
[----:B------:R-:W-:-:S11]  /*149f0*/  FSETP.NE.FTZ.AND P0, PT, R7, RZ, PT ;  /* 0x000000ff0700720b */ /* 0x000fd60003f15000 */
[----:B------:R-:W1:Y:S08]  /*14a00*/  @P1 MUFU.RCP R2, R4 ;  /* 0x0000000400021308 */ /* 0x000e700000001000 */
[----:B------:R-:W-:Y:S08]  /*14a10*/  @P0 MUFU.RCP R0, R7 ;  /* 0x0000000700000308 */ /* 0x000ff00000001000 */
[----:B------:R2:W3:Y:S01]  /*14a20*/  @P1 MUFU.LG2 R6, R4 ;  /* 0x0000000400061308 */ /* 0x0004e20000000c00 */
[----:B-1----:R-:W-:-:S02]  /*14a30*/  FMUL.FTZ R72, R2, R72 ;  /* 0x0000004802487220 */ /* 0x002fc40000410000 */
[C---:B------:R-:W-:Y:S02]  /*14a40*/  FMUL.FTZ R27, R2.reuse, R73 ;  /* 0x00000049021b7220 */ /* 0x040fe40000410000 */
[C---:B------:R-:W-:Y:S02]  /*14a50*/  FMUL.FTZ R76, R2.reuse, R76 ;  /* 0x0000004c024c7220 */ /* 0x040fe40000410000 */
[C---:B------:R-:W-:Y:S01]  /*14a60*/  FMUL.FTZ R8, R2.reuse, R77 ;  /* 0x0000004d02087220 */ /* 0x040fe20000410000 */
[----:B------:R-:W1:Y:S01]  /*14a70*/  @P0 MUFU.LG2 R7, R7 ;  /* 0x0000000700070308 */ /* 0x000e620000000c00 */
[C---:B------:R-:W-:Y:S02]  /*14a80*/  FMUL.FTZ R80, R2.reuse, R80 ;  /* 0x0000005002507220 */ /* 0x040fe40000410000 */
[C---:B------:R-:W-:Y:S02]  /*14a90*/  FMUL.FTZ R81, R2.reuse, R81 ;  /* 0x0000005102517220 */ /* 0x040fe40000410000 */
[----:B------:R-:W-:-:S02]  /*14aa0*/  FMUL.FTZ R84, R2, R84 ;  /* 0x0000005402547220 */ /* 0x000fc40000410000 */
[C---:B------:R-:W-:Y:S01]  /*14ab0*/  FMUL.FTZ R85, R2.reuse, R85 ;  /* 0x0000005502557220 */ /* 0x040fe20000410000 */
[----:B--2---:R-:W-:Y:S01]  /*14ac0*/  @P1 MOV R4, 0x3f317218 ;  /* 0x3f31721800041802 */ /* 0x004fe20000000f00 */
        /* <DEDUP_REMOVED lines=25> */
[----:B------:R-:W-:Y:S02]  /*14c60*/  @P1 FMUL.FTZ R5, R4, c[0x0][0x2d0] ;  /* 0x0000b40004051a20 */ /* 0x000fe40000410000 */
[----:B---3--:R-:W-:Y:S02]  /*14c70*/  @P1 FMUL.FTZ R6, R6, 0.69314718246459960938 ;  /* 0x3f31721806061820 */ /* 0x008fe40000410000 */
[----:B-1----:R-:W-:Y:S02]  /*14c80*/  @P0 FMUL.FTZ R4, R7, 0.69314718246459960938 ;  /* 0x3f31721807040820 */ /* 0x002fe40000410000 */
[----:B------:R-:W-:Y:S02]  /*14c90*/  @P0 FMUL.FTZ R2, R2, c[0x0][0x2d0] ;  /* 0x0000b40002020a20 */ /* 0x000fe40000410000 */
        /* <DEDUP_REMOVED lines=31> */
[----:B------:R-:W-:Y:S02]  /*14e90*/  FMUL.FTZ R10, R0, R135 ;  /* 0x00000087000a7220 */ /* 0x000fe40000410000 */
[----:B------:R-:W-:Y:S02]  /*14ea0*/  @P1 FFMA.FTZ R30, R5, R68, R6 ;  /* 0x00000044051e1223 */ /* 0x000fe40000010006 */
[----:B------:R-:W-:Y:S02]  /*14eb0*/  @P0 FFMA.FTZ R31, R2, R3, R4 ;  /* 0x00000003021f0223 */ /* 0x000fe40000010004 */
.L_x_103:
[----:B------:R-:W1:Y:S01]  /*14ec0*/  S2R R44, SR_CTAID.Y ;  /* 0x00000000002c7919 */ /* 0x000e620000002600 */
[----:B------:R-:W-:Y:S01]  /*14ed0*/  ULDC.64 UR4, c[0x0][0x118] ;  /* 0x0000460000047ab9 */ /* 0x000fe20000000a00 */
[----:B-1----:R-:W-:Y:S01]  /*14ee0*/  SHF.R.S32.HI R34, RZ, 0x1f, R44 ;  /* 0x0000001fff227819 */ /* 0x002fe2000001142c */
[----:B------:R-:W-:Y:S05]  /*14ef0*/  @P2 BRA `(.L_x_135) ;  /* 0x0000129000002947 */ /* 0x000fea0003800000 */
[----:B------:R-:W2:Y:S01]  /*14f00*/  LDL R35, [R1+0x40] ;  /* 0x0000400001237983 */ /* 0x000ea20000100800 */
[----:B------:R-:W-:Y:S02]  /*14f10*/  F2FP.PACK_AB R27, R27, R72 ;  /* 0x000000481b1b723e */ /* 0x000fe400000000ff */
[----:B------:R-:W-:Y:S01]  /*14f20*/  F2FP.PACK_AB R74, R75, R74 ;  /* 0x0000004a4b4a723e */ /* 0x000fe200000000ff */
[----:B------:R-:W1:Y:S01]  /*14f30*/  S2R R32, SR_TID.X ;  /* 0x0000000000207919 */ /* 0x000e620000002100 */
        /* <DEDUP_REMOVED lines=12> */
[----:B-1----:R-:W-:-:S02]  /*15000*/  SHF.R.S32.HI R33, RZ, 0x1f, R32 ;  /* 0x0000001fff217819 */ /* 0x002fc40000011420 */
[----:B------:R-:W-:Y:S02]  /*15010*/  F2FP.PACK_AB R24, R24, R100 ;  /* 0x000000641818723e */ /* 0x000fe400000000ff */
[CC--:B------:R-:W-:Y:S02]  /*15020*/  LEA.HI R2, R33.reuse, R32.reuse, RZ, 0x2 ;  /* 0x0000002021027211 */ /* 0x0c0fe400078f10ff */
[----:B------:R-:W-:Y:S02]  /*15030*/  LEA.HI R29, R33, R32, RZ, 0x5 ;  /* 0x00000020211d7211 */ /* 0x000fe400078f28ff */
[--C-:B------:R-:W-:Y:S02]  /*15040*/  SHF.R.S32.HI R4, RZ, 0x2, R2.reuse ;  /* 0x00000002ff047819 */ /* 0x100fe40000011402 */
[----:B------:R-:W-:Y:S02]  /*15050*/  SHF.R.S32.HI R0, RZ, 0x1f, R2 ;  /* 0x0000001fff007819 */ /* 0x000fe40000011402 */
[----:B------:R-:W-:-:S02]  /*15060*/  SHF.R.S32.HI R28, RZ, 0x5, R29 ;  /* 0x00000005ff1c7819 */ /* 0x000fc4000001141d */
[----:B------:R-:W-:Y:S02]  /*15070*/  LEA.HI R0, R0, R4, RZ, 0x3 ;  /* 0x0000000400007211 */ /* 0x000fe400078f18ff */
[----:B------:R-:W-:Y:S02]  /*15080*/  F2FP.PACK_AB R102, R103, R102 ;  /* 0x000000666766723e */ /* 0x000fe400000000ff */
[----:B------:R-:W-:Y:S02]  /*15090*/  LOP3.LUT R0, R0, 0xfffffff8, RZ, 0xc0, !PT ;  /* 0xfffffff800007812 */ /* 0x000fe400078ec0ff */
[----:B------:R-:W-:Y:S02]  /*150a0*/  F2FP.PACK_AB R23, R23, R104 ;  /* 0x000000681717723e */ /* 0x000fe400000000ff */
[----:B------:R-:W-:Y:S01]  /*150b0*/  F2FP.PACK_AB R106, R107, R106 ;  /* 0x0000006a6b6a723e */ /* 0x000fe200000000ff */
[----:B------:R-:W-:Y:S01]  /*150c0*/  IMAD.IADD R4, R4, 0x1, -R0 ;  /* 0x0000000104047824 */ /* 0x000fe200078e0a00 */
[----:B------:R-:W-:-:S02]  /*150d0*/  LOP3.LUT R0, R2, 0xfffffffc, RZ, 0xc0, !PT ;  /* 0xfffffffc02007812 */ /* 0x000fc400078ec0ff */
[----:B------:R-:W-:Y:S01]  /*150e0*/  F2FP.PACK_AB R21, R21, R108 ;  /* 0x0000006c1515723e */ /* 0x000fe200000000ff */
[C---:B------:R-:W-:Y:S01]  /*150f0*/  IMAD.SHL.U32 R2, R4.reuse, 0x40, RZ ;  /* 0x0000004004027824 */ /* 0x040fe200078e00ff */
[----:B------:R-:W-:Y:S01]  /*15100*/  LOP3.LUT R3, R4, 0x1, RZ, 0xc0, !PT ;  /* 0x0000000104037812 */ /* 0x000fe200078ec0ff */
[----:B------:R-:W-:Y:S01]  /*15110*/  IMAD.IADD R22, R32, 0x1, -R0 ;  /* 0x0000000120167824 */ /* 0x000fe200078e0a00 */
[----:B------:R-:W-:Y:S02]  /*15120*/  F2FP.PACK_AB R110, R111, R110 ;  /* 0x0000006e6f6e723e */ /* 0x000fe400000000ff */
[----:B------:R-:W-:Y:S01]  /*15130*/  LOP3.LUT R0, R2, 0x1c0, RZ, 0xc0, !PT ;  /* 0x000001c002007812 */ /* 0x000fe200078ec0ff */
[----:B------:R-:W-:Y:S01]  /*15140*/  IMAD R2, R28, 0x200, R22 ;  /* 0x000002001c027824 */ /* 0x000fe200078e0216 */
[----:B------:R-:W-:Y:S02]  /*15150*/  ISETP.NE.U32.AND P0, PT, R3, 0x1, PT ;  /* 0x000000010300780c */ /* 0x000fe40003f05070 */
[----:B------:R-:W-:-:S02]  /*15160*/  LEA.HI R0, R0, R0, RZ, 0x1d ;  /* 0x0000000000007211 */ /* 0x000fc400078fe8ff */
[----:B------:R-:W-:Y:S01]  /*15170*/  R2P PR, R4, 0x6 ;  /* 0x0000000604007804 */ /* 0x000fe20000000000 */
[----:B------:R-:W-:Y:S01]  /*15180*/  IMAD.MOV.U32 R4, RZ, RZ, 0x20 ;  /* 0x00000020ff047424 */ /* 0x000fe200078e00ff */
[----:B------:R-:W-:Y:S01]  /*15190*/  F2FP.PACK_AB R20, R20, R112 ;  /* 0x000000701414723e */ /* 0x000fe200000000ff */
[----:B------:R-:W-:Y:S01]  /*151a0*/  IMAD.U32 R0, R2, 0x2, R0 ;  /* 0x0000000202007824 */ /* 0x000fe200078e0000 */
[----:B------:R-:W-:Y:S02]  /*151b0*/  F2FP.PACK_AB R19, R115, R114 ;  /* 0x000000727313723e */ /* 0x000fe400000000ff */
[----:B------:R-:W-:Y:S01]  /*151c0*/  SEL R4, R4, 0xffffffe0, !P1 ;  /* 0xffffffe004047807 */ /* 0x000fe20004800000 */
[----:B------:R-:W-:Y:S01]  /*151d0*/  IMAD.SHL.U32 R0, R0, 0x2, RZ ;  /* 0x0000000200007824 */ /* 0x000fe200078e00ff */
[----:B------:R-:W-:Y:S01]  /*151e0*/  BAR.SYNC.DEFER_BLOCKING 0x1, 0x100 ;  /* 0x0044000000007b1d */ /* 0x000fe20000010000 */
[----:B------:R-:W-:Y:S02]  /*151f0*/  F2FP.PACK_AB R18, R18, R116 ;  /* 0x000000741212723e */ /* 0x000fe400000000ff */
[----:B------:R-:W-:-:S02]  /*15200*/  F2FP.PACK_AB R17, R17, R118 ;  /* 0x000000761111723e */ /* 0x000fc400000000ff */
[C---:B------:R-:W-:Y:S02]  /*15210*/  IADD3 R3, R0.reuse, 0x80, RZ ;  /* 0x0000008000037810 */ /* 0x040fe40007ffe0ff */
[C---:B------:R-:W-:Y:S02]  /*15220*/  IADD3 R2, R0.reuse, 0x70, RZ ;  /* 0x0000007000027810 */ /* 0x040fe40007ffe0ff */
[----:B------:R-:W-:Y:S01]  /*15230*/  @P0 IADD3 R2, R3, 0x10, RZ ;  /* 0x0000001003020810 */ /* 0x000fe20007ffe0ff */
[----:B------:R-:W-:Y:S01]  /*15240*/  IMAD.IADD R3, R0, 0x1, R4 ;  /* 0x0000000100037824 */ /* 0x000fe200078e0204 */
[----:B------:R-:W-:Y:S02]  /*15250*/  F2FP.PACK_AB R16, R16, R120 ;  /* 0x000000781010723e */ /* 0x000fe400000000ff */
[----:B------:R-:W-:Y:S01]  /*15260*/  F2FP.PACK_AB R13, R13, R122 ;  /* 0x0000007a0d0d723e */ /* 0x000fe200000000ff */
[----:B------:R-:W-:Y:S01]  /*15270*/  IMAD.IADD R4, R4, 0x1, R2 ;  /* 0x0000000104047824 */ /* 0x000fe200078e0202 */
[----:B------:R-:W-:-:S02]  /*15280*/  F2FP.PACK_AB R12, R12, R124 ;  /* 0x0000007c0c0c723e */ /* 0x000fc400000000ff */
[----:B------:R-:W-:Y:S02]  /*15290*/  F2FP.PACK_AB R11, R11, R126 ;  /* 0x0000007e0b0b723e */ /* 0x000fe400000000ff */
[----:B------:R-:W-:Y:S02]  /*152a0*/  F2FP.PACK_AB R9, R9, R128 ;  /* 0x000000800909723e */ /* 0x000fe400000000ff */
[----:B------:R-:W-:Y:S02]  /*152b0*/  F2FP.PACK_AB R15, R15, R130 ;  /* 0x000000820f0f723e */ /* 0x000fe400000000ff */
[----:B------:R-:W-:Y:S01]  /*152c0*/  F2FP.PACK_AB R14, R14, R132 ;  /* 0x000000840e0e723e */ /* 0x000fe200000000ff */
[----:B------:R1:W-:Y:S01]  /*152d0*/  STS [R0+0x80], R27 ;  /* 0x0000801b00007388 */ /* 0x0003e20000000800 */
[----:B------:R-:W-:Y:S02]  /*152e0*/  F2FP.PACK_AB R10, R10, R134 ;  /* 0x000000860a0a723e */ /* 0x000fe400000000ff */
[----:B------:R-:W-:Y:S01]  /*152f0*/  ISETP.NE.U32.AND P0, PT, RZ, c[0x0][0x500], PT ;  /* 0x00014000ff007a0c */ /* 0x000fe20003f05070 */
[----:B------:R-:W-:Y:S01]  /*15300*/  STS [R0+0x480], R74 ;  /* 0x0004804a00007388 */ /* 0x000fe20000000800 */
[----:B------:R-:W-:-:S02]  /*15310*/  ISETP.NE.U32.AND P1, PT, RZ, c[0x0][0x508], PT ;  /* 0x00014200ff007a0c */ /* 0x000fc40003f25070 */
[----:B------:R-:W-:Y:S01]  /*15320*/  ISETP.NE.AND.EX P0, PT, RZ, c[0x0][0x504], PT, P0 ;  /* 0x00014100ff007a0c */ /* 0x000fe20003f05300 */
[----:B------:R3:W-:Y:S01]  /*15330*/  STS [R2], R8 ;  /* 0x0000000802007388 */ /* 0x0007e20000000800 */
[----:B------:R-:W-:-:S03]  /*15340*/  ISETP.NE.AND.EX P1, PT, RZ, c[0x0][0x50c], PT, P1 ;  /* 0x00014300ff007a0c */ /* 0x000fc60003f25310 */
[----:B------:R-:W-:Y:S04]  /*15350*/  STS [R2+0x400], R78 ;  /* 0x0004004e02007388 */ /* 0x000fe80000000800 */
[----:B------:R4:W-:Y:S04]  /*15360*/  STS [R3+0x80], R5 ;  /* 0x0000800503007388 */ /* 0x0009e80000000800 */
[----:B------:R-:W-:Y:S04]  /*15370*/  STS [R3+0x480], R82 ;  /* 0x0004805203007388 */ /* 0x000fe80000000800 */
[----:B------:R4:W-:Y:S01]  /*15380*/  STS [R4], R6 ;  /* 0x0000000604007388 */ /* 0x0009e20000000800 */
[----:B-1----:R-:W-:-:S03]  /*15390*/  IMAD.MOV.U32 R27, RZ, RZ, 0x40 ;  /* 0x00000040ff1b7424 */ /* 0x002fc600078e00ff */
[----:B------:R-:W-:Y:S02]  /*153a0*/  STS [R4+0x400], R86 ;  /* 0x0004005604007388 */ /* 0x000fe40000000800 */
[----:B---3--:R-:W-:-:S05]  /*153b0*/  SEL R8, R27, 0xffffffc0, !P2 ;  /* 0xffffffc01b087807 */ /* 0x008fca0005000000 */
[----:B----4-:R-:W-:-:S05]  /*153c0*/  IMAD.IADD R5, R0, 0x1, R8 ;  /* 0x0000000100057824 */ /* 0x010fca00078e0208 */
[----:B------:R1:W-:Y:S01]  /*153d0*/  STS [R5+0x80], R7 ;  /* 0x0000800705007388 */ /* 0x0003e20000000800 */
[----:B------:R-:W-:-:S03]  /*153e0*/  IMAD.IADD R6, R8, 0x1, R2 ;  /* 0x0000000108067824 */ /* 0x000fc600078e0202 */
[----:B------:R-:W-:Y:S04]  /*153f0*/  STS [R5+0x480], R90 ;  /* 0x0004805a05007388 */ /* 0x000fe80000000800 */
[----:B------:R-:W-:Y:S04]  /*15400*/  STS [R6], R26 ;  /* 0x0000001a06007388 */ /* 0x000fe80000000800 */
[----:B------:R-:W-:Y:S01]  /*15410*/  STS [R6+0x400], R94 ;  /* 0x0004005e06007388 */ /* 0x000fe20000000800 */
[----:B-1----:R-:W-:Y:S02]  /*15420*/  IMAD.IADD R7, R8, 0x1, R3 ;  /* 0x0000000108077824 */ /* 0x002fe400078e0203 */
[----:B------:R-:W-:-:S03]  /*15430*/  IMAD.IADD R8, R4, 0x1, R8 ;  /* 0x0000000104087824 */ /* 0x000fc600078e0208 */
[----:B------:R-:W-:Y:S04]  /*15440*/  STS [R7+0x80], R25 ;  /* 0x0000801907007388 */ /* 0x000fe80000000800 */
[----:B------:R-:W-:Y:S04]  /*15450*/  STS [R7+0x480], R98 ;  /* 0x0004806207007388 */ /* 0x000fe80000000800 */
[----:B------:R-:W-:Y:S04]  /*15460*/  STS [R8], R24 ;  /* 0x0000001808007388 */ /* 0x000fe80000000800 */
[----:B------:R-:W-:Y:S04]  /*15470*/  STS [R8+0x400], R102 ;  /* 0x0004006608007388 */ /* 0x000fe80000000800 */
        /* <DEDUP_REMOVED lines=9> */
[----:B------:R2:W-:Y:S01]  /*15510*/  STS [R5+0x4480], R13 ;  /* 0x0044800d05007388 */ /* 0x0005e20000000800 */
[----:B-1----:R-:W-:-:S03]  /*15520*/  IMAD.MOV.U32 R2, RZ, RZ, 0x4 ;  /* 0x00000004ff027424 */ /* 0x002fc600078e00ff */
[----:B------:R-:W-:Y:S04]  /*15530*/  STS [R6+0x4000], R12 ;  /* 0x0040000c06007388 */ /* 0x000fe80000000800 */
[----:B------:R-:W-:Y:S04]  /*15540*/  STS [R6+0x4400], R11 ;  /* 0x0044000b06007388 */ /* 0x000fe80000000800 */
[----:B------:R-:W-:Y:S04]  /*15550*/  STS [R7+0x4080], R9 ;  /* 0x0040800907007388 */ /* 0x000fe80000000800 */
[----:B------:R1:W-:Y:S04]  /*15560*/  STS [R7+0x4480], R15 ;  /* 0x0044800f07007388 */ /* 0x0003e80000000800 */
[----:B------:R3:W-:Y:S04]  /*15570*/  STS [R8+0x4000], R14 ;  /* 0x0040000e08007388 */ /* 0x0007e80000000800 */
[----:B------:R3:W-:Y:S01]  /*15580*/  STS [R8+0x4400], R10 ;  /* 0x0044000a08007388 */ /* 0x0007e20000000800 */
[----:B--2---:R-:W-:-:S03]  /*15590*/  IMAD.WIDE R4, R35, R2, c[0x0][0x500] ;  /* 0x0001400023047625 */ /* 0x004fc600078e0202 */
[----:B------:R-:W-:Y:S06]  /*155a0*/  BAR.SYNC.DEFER_BLOCKING 0x1, 0x100 ;  /* 0x0044000000007b1d */ /* 0x000fec0000010000 */
[----:B------:R-:W2:Y:S01]  /*155b0*/  @P0 LDG.E R0, [R4.64] ;  /* 0x0000000404000981 */ /* 0x000ea2000c1e1900 */
[----:B-1----:R-:W-:Y:S02]  /*155c0*/  IMAD.MOV.U32 R15, RZ, RZ, c[0x0][0x388] ;  /* 0x0000e200ff0f7624 */ /* 0x002fe400078e00ff */
[----:B------:R-:W-:-:S05]  /*155d0*/  @P1 IMAD.WIDE R2, R35, R2, c[0x0][0x508] ;  /* 0x0001420023021625 */ /* 0x000fca00078e0202 */
[----:B------:R1:W5:Y:S02]  /*155e0*/  @P1 LDG.E R15, [R2.64] ;  /* 0x00000004020f1981 */ /* 0x000364000c1e1900 */
[----:B-1----:R-:W-:Y:S02]  /*155f0*/  CS2R R2, SRZ ;  /* 0x0000000000027805 */ /* 0x002fe4000001ff00 */
[--C-:B--2---:R-:W-:Y:S01]  /*15600*/  @P0 SHF.R.S32.HI R3, RZ, 0x1f, R0.reuse ;  /* 0x0000001fff030819 */ /* 0x104fe20000011400 */
[----:B------:R-:W-:Y:S01]  /*15610*/  @P0 IMAD.MOV.U32 R2, RZ, RZ, R0 ;  /* 0x000000ffff020224 */ /* 0x000fe200078e0000 */
[----:B------:R-:W-:Y:S05]  /*15620*/  @P1 BRA `(.L_x_136) ;  /* 0x0000004000001947 */ /* 0x000fea0003800000 */
[----:B---3--:R-:W-:Y:S05]  /*15630*/  @!P0 BRA `(.L_x_136) ;  /* 0x0000003000008947 */ /* 0x008fea0003800000 */
[----:B------:R1:W2:Y:S04]  /*15640*/  LDG.E R0, [R4.64] ;  /* 0x0000000404007981 */ /* 0x0002a8000c1e1900 */
[----:B-1----:R-:W2:Y:S02]  /*15650*/  LDG.E R4, [R4.64+0x4] ;  /* 0x0000040404047981 */ /* 0x002ea4000c1e1900 */
[----:B--2--5:R-:W-:-:S02]  /*15660*/  IADD3 R15, -R0, R4, RZ ;  /* 0x00000004000f7210 */ /* 0x024fc40007ffe1ff */
.L_x_136:
[----:B---3--:R-:W-:Y:S01]  /*15670*/  LOP3.LUT R0, R29, 0xffffffe0, RZ, 0xc0, !PT ;  /* 0xffffffe01d007812 */ /* 0x008fe200078ec0ff */
[----:B------:R-:W1:Y:S01]  /*15680*/  S2R R19, SR_CTAID.X ;  /* 0x0000000000137919 */ /* 0x000e620000002500 */
[----:B------:R-:W-:Y:S01]  /*15690*/  SHF.R.S32.HI R4, RZ, 0x1f, R28 ;  /* 0x0000001fff047819 */ /* 0x000fe2000001141c */
[----:B------:R-:W-:Y:S01]  /*156a0*/  IMAD.MOV.U32 R8, RZ, RZ, c[0x0][0x4e8] ;  /* 0x00013a00ff087624 */ /* 0x000fe200078e00ff */
[----:B------:R-:W-:Y:S01]  /*156b0*/  LEA.HI R5, R22, R22, RZ, 0x1 ;  /* 0x0000001616057211 */ /* 0x000fe200078f08ff */
[----:B------:R-:W-:Y:S01]  /*156c0*/  IMAD.IADD R0, R32, 0x1, -R0 ;  /* 0x0000000120007824 */ /* 0x000fe200078e0a00 */
[----:B------:R-:W-:Y:S01]  /*156d0*/  LEA.HI R4, R4, R28, RZ, 0x3 ;  /* 0x0000001c04047211 */ /* 0x000fe200078f18ff */
[----:B------:R-:W-:Y:S01]  /*156e0*/  IMAD R9, R34, c[0x0][0x3e8], RZ ;  /* 0x0000fa0022097a24 */ /* 0x000fe200078e02ff */
[----:B------:R-:W-:Y:S01]  /*156f0*/  LOP3.LUT R5, R5, 0x1ffffffe, RZ, 0xc0, !PT ;  /* 0x1ffffffe05057812 */ /* 0x000fe200078ec0ff */
[----:B-----5:R-:W-:Y:S01]  /*15700*/  IMAD R15, R15, c[0x0][0x4e8], RZ ;  /* 0x00013a000f0f7a24 */ /* 0x020fe200078e02ff */
[----:B------:R-:W-:Y:S01]  /*15710*/  SHF.R.S32.HI R7, RZ, 0x1f, R0 ;  /* 0x0000001fff077819 */ /* 0x000fe20000011400 */
[----:B------:R-:W-:Y:S01]  /*15720*/  BSSY B0, `(.L_x_137) ;  /* 0x0000076000007945 */ /* 0x000fe20003800000 */
[----:B------:R-:W-:-:S02]  /*15730*/  LOP3.LUT R6, R4, 0xffffff8, RZ, 0xc0, !PT ;  /* 0x0ffffff804067812 */ /* 0x000fc400078ec0ff */
[----:B------:R-:W-:Y:S01]  /*15740*/  LEA.HI R4, R7, R0, RZ, 0x2 ;  /* 0x0000000007047211 */ /* 0x000fe200078f10ff */
[----:B------:R-:W-:Y:S01]  /*15750*/  IMAD.IADD R7, R22, 0x1, -R5 ;  /* 0x0000000116077824 */ /* 0x000fe200078e0a05 */
[----:B------:R-:W-:Y:S01]  /*15760*/  IADD3 R6, R28, -R6, RZ ;  /* 0x800000061c067210 */ /* 0x000fe20007ffe0ff */
[----:B------:R-:W-:Y:S01]  /*15770*/  IMAD.MOV.U32 R5, RZ, RZ, R3 ;  /* 0x000000ffff057224 */ /* 0x000fe200078e0003 */
[----:B------:R-:W-:Y:S02]  /*15780*/  SHF.R.S32.HI R4, RZ, 0x2, R4 ;  /* 0x00000002ff047819 */ /* 0x000fe40000011404 */
[----:B------:R-:W-:Y:S01]  /*15790*/  LOP3.LUT P2, RZ, R0, 0x3, RZ, 0xc0, !PT ;  /* 0x0000000300ff7812 */ /* 0x000fe2000784c0ff */
[----:B------:R-:W-:Y:S01]  /*157a0*/  IMAD R0, R3, c[0x0][0x3a0], RZ ;  /* 0x0000e80003007a24 */ /* 0x000fe200078e02ff */
[----:B------:R-:W-:Y:S01]  /*157b0*/  ISETP.NE.AND P1, PT, R8, 0x1, PT ;  /* 0x000000010800780c */ /* 0x000fe20003f25270 */
[----:B------:R-:W-:Y:S01]  /*157c0*/  IMAD R17, R6, 0x10, R4 ;  /* 0x0000001006117824 */ /* 0x000fe200078e0204 */
[----:B------:R-:W-:Y:S01]  /*157d0*/  MOV R4, R2 ;  /* 0x0000000200047202 */ /* 0x000fe20000000f00 */
[----:B------:R-:W-:Y:S01]  /*157e0*/  IMAD R6, R2, c[0x0][0x3a4], R0 ;  /* 0x0000e90002067a24 */ /* 0x000fe200078e0200 */
[----:B------:R-:W-:Y:S01]  /*157f0*/  LEA.HI R16, R33, R32, RZ, 0x3 ;  /* 0x0000002021107211 */ /* 0x000fe200078f18ff */
[----:B------:R-:W-:Y:S01]  /*15800*/  IMAD R8, R34, c[0x0][0x490], RZ ;  /* 0x0001240022087a24 */ /* 0x000fe200078e02ff */
[----:B------:R-:W-:Y:S01]  /*15810*/  SEL R14, R35, RZ, !P0 ;  /* 0x000000ff230e7207 */ /* 0x000fe20004000000 */
[----:B------:R-:W-:Y:S01]  /*15820*/  IMAD R0, R7, 0x8, R17 ;  /* 0x0000000807007824 */ /* 0x000fe200078e0211 */
[----:B------:R-:W-:Y:S01]  /*15830*/  LOP3.LUT R12, R16, 0xfffffff8, RZ, 0xc0, !PT ;  /* 0xfffffff8100c7812 */ /* 0x000fe200078ec0ff */
[----:B------:R-:W-:Y:S01]  /*15840*/  IMAD.WIDE.U32 R10, R44, c[0x0][0x490], R4 ;  /* 0x000124002c0a7a25 */ /* 0x000fe200078e0004 */
[----:B------:R-:W-:-:S02]  /*15850*/  SHF.R.S32.HI R16, RZ, 0x3, R16 ;  /* 0x00000003ff107819 */ /* 0x000fc40000011410 */
[----:B------:R-:W-:Y:S01]  /*15860*/  LEA.HI R18, R33, R32, RZ, 0x6 ;  /* 0x0000002021127211 */ /* 0x000fe200078f30ff */
[----:B------:R-:W-:Y:S02]  /*15870*/  IMAD R4, R44, c[0x0][0x494], R8 ;  /* 0x000125002c047a24 */ /* 0x000fe400078e0208 */
[----:B-1----:R-:W-:Y:S02]  /*15880*/  IMAD R8, R19, 0x80, R0 ;  /* 0x0000008013087824 */ /* 0x002fe400078e0200 */
[----:B------:R-:W-:Y:S01]  /*15890*/  IMAD.WIDE.U32 R2, R2, c[0x0][0x3a0], RZ ;  /* 0x0000e80002027a25 */ /* 0x000fe200078e00ff */
[----:B------:R-:W-:-:S03]  /*158a0*/  IADD3 R5, R11, R4, RZ ;  /* 0x000000040b057210 */ /* 0x000fc60007ffe0ff */
[----:B------:R-:W-:Y:S01]  /*158b0*/  IMAD R7, R44, c[0x0][0x3ec], R9 ;  /* 0x0000fb002c077a24 */ /* 0x000fe200078e0209 */
[----:B------:R-:W-:Y:S01]  /*158c0*/  IADD3 R3, R3, R6, RZ ;  /* 0x0000000603037210 */ /* 0x000fe20007ffe0ff */
[----:B------:R-:W-:Y:S01]  /*158d0*/  @P1 IMAD.HI.U32 R9, R8, c[0x0][0x4ec], RZ ;  /* 0x00013b0008091a27 */ /* 0x000fe200078e00ff */
[----:B------:R-:W-:-:S03]  /*158e0*/  SHF.R.S32.HI R6, RZ, 0x1f, R35 ;  /* 0x0000001fff067819 */ /* 0x000fc60000011423 */
[----:B------:R-:W-:Y:S01]  /*158f0*/  IMAD.MOV.U32 R0, RZ, RZ, R8 ;  /* 0x000000ffff007224 */ /* 0x000fe200078e0008 */
[----:B------:R-:W-:Y:S01]  /*15900*/  @P1 SHF.R.U32.HI R0, RZ, c[0x0][0x4f0], R9 ;  /* 0x00013c00ff001a19 */ /* 0x000fe20000011609 */
[----:B------:R-:W-:Y:S01]  /*15910*/  IMAD.WIDE.U32 R2, R44, c[0x0][0x3e8], R2 ;  /* 0x0000fa002c027a25 */ /* 0x000fe200078e0002 */
[----:B------:R-:W-:-:S03]  /*15920*/  SEL R11, R6, RZ, !P0 ;  /* 0x000000ff060b7207 */ /* 0x000fc60004000000 */
[----:B------:R-:W-:Y:S01]  /*15930*/  IMAD.MOV.U32 R4, RZ, RZ, R10 ;  /* 0x000000ffff047224 */ /* 0x000fe200078e000a */
[----:B------:R-:W-:Y:S01]  /*15940*/  IADD3 R7, R3, R7, RZ ;  /* 0x0000000703077210 */ /* 0x000fe20007ffe0ff */
[----:B------:R-:W-:Y:S01]  /*15950*/  IMAD.MOV R10, RZ, RZ, -R0 ;  /* 0x000000ffff0a7224 */ /* 0x000fe200078e0a00 */
[----:B------:R-:W-:Y:S01]  /*15960*/  MOV R6, R2 ;  /* 0x0000000200067202 */ /* 0x000fe20000000f00 */
[----:B------:R-:W-:-:S04]  /*15970*/  IMAD.WIDE.U32 R2, R14, c[0x0][0x498], R4 ;  /* 0x000126000e027a25 */ /* 0x000fc800078e0004 */
[----:B------:R-:W-:Y:S01]  /*15980*/  IMAD.IADD R12, R32, 0x1, -R12 ;  /* 0x00000001200c7824 */ /* 0x000fe200078e0a0c */
[----:B------:R-:W-:Y:S01]  /*15990*/  IADD3 R2, P0, R0, R2, RZ ;  /* 0x0000000200027210 */ /* 0x000fe20007f1e0ff */
[----:B------:R-:W-:Y:S02]  /*159a0*/  IMAD R9, R11, c[0x0][0x498], RZ ;  /* 0x000126000b097a24 */ /* 0x000fe400078e02ff */
[----:B------:R-:W-:Y:S01]  /*159b0*/  IMAD R5, R10, c[0x0][0x4e8], R8 ;  /* 0x00013a000a057a24 */ /* 0x000fe200078e0208 */
[----:B------:R-:W-:Y:S01]  /*159c0*/  SHF.R.S32.HI R8, RZ, 0x1f, R0 ;  /* 0x0000001fff087819 */ /* 0x000fe20000011400 */
[----:B------:R-:W-:Y:S02]  /*159d0*/  IMAD R13, R12, 0x20, R16 ;  /* 0x000000200c0d7824 */ /* 0x000fe400078e0210 */
[----:B------:R-:W-:Y:S01]  /*159e0*/  IMAD R9, R14, c[0x0][0x49c], R9 ;  /* 0x000127000e097a24 */ /* 0x000fe200078e0209 */
[----:B------:R-:W-:Y:S01]  /*159f0*/  SHF.R.S32.HI R10, RZ, 0x1f, R5 ;  /* 0x0000001fff0a7819 */ /* 0x000fe20000011405 */
[----:B------:R-:W-:-:S02]  /*15a00*/  IMAD R13, R19, 0x80, R13 ;  /* 0x00000080130d7824 */ /* 0x000fc400078e020d */
[----:B------:R-:W-:Y:S01]  /*15a10*/  IMAD.SHL.U32 R12, R12, 0x8, RZ ;  /* 0x000000080c0c7824 */ /* 0x000fe200078e00ff */
[----:B------:R-:W-:Y:S01]  /*15a20*/  IADD3.X R3, R8, R3, R9, P0, !PT ;  /* 0x0000000308037210 */ /* 0x000fe200007fe409 */
[----:B------:R-:W-:Y:S01]  /*15a30*/  IMAD R9, R10, c[0x0][0x488], RZ ;  /* 0x000122000a097a24 */ /* 0x000fe200078e02ff */
[----:B------:R-:W-:Y:S01]  /*15a40*/  SHF.L.U32 R8, R16, 0x6, RZ ;  /* 0x0000000610087819 */ /* 0x000fe200000006ff */
[----:B------:R-:W-:-:S04]  /*15a50*/  @P1 IMAD.HI.U32 R4, R13, c[0x0][0x4ec], RZ ;  /* 0x00013b000d041a27 */ /* 0x000fc800078e00ff */
[----:B------:R-:W-:-:S04]  /*15a60*/  IMAD.WIDE.U32 R2, R5, c[0x0][0x488], R2 ;  /* 0x0001220005027a25 */ /* 0x000fc800078e0002 */
[----:B------:R-:W-:Y:S02]  /*15a70*/  IMAD R9, R5, c[0x0][0x48c], R9 ;  /* 0x0001230005097a24 */ /* 0x000fe400078e0209 */
[----:B------:R-:W-:Y:S01]  /*15a80*/  IMAD.MOV.U32 R0, RZ, RZ, R13 ;  /* 0x000000ffff007224 */ /* 0x000fe200078e000d */
[----:B------:R-:W-:Y:S01]  /*15a90*/  @P1 SHF.R.U32.HI R0, RZ, c[0x0][0x4f0], R4 ;  /* 0x00013c00ff001a19 */ /* 0x000fe20000011604 */
[----:B------:R-:W-:Y:S01]  /*15aa0*/  IMAD.IADD R9, R3, 0x1, R9 ;  /* 0x0000000103097824 */ /* 0x000fe200078e0209 */
[----:B------:R-:W-:Y:S01]  /*15ab0*/  LOP3.LUT R4, R8, 0x1c0, RZ, 0xc0, !PT ;  /* 0x000001c008047812 */ /* 0x000fe200078ec0ff */
[----:B------:R-:W-:Y:S01]  /*15ac0*/  IMAD R5, R11, c[0x0][0x3f0], RZ ;  /* 0x0000fc000b057a24 */ /* 0x000fe200078e02ff */
[----:B------:R-:W-:Y:S02]  /*15ad0*/  LEA R8, P0, R2, c[0x0][0x450], 0x2 ;  /* 0x0001140002087a11 */ /* 0x000fe400078010ff */
[----:B------:R-:W-:Y:S01]  /*15ae0*/  LOP3.LUT R11, R4, 0x38, R12, 0xf8, !PT ;  /* 0x00000038040b7812 */ /* 0x000fe200078ef80c */
[C---:B------:R-:W-:Y:S01]  /*15af0*/  IMAD R3, R14.reuse, c[0x0][0x3f4], R5 ;  /* 0x0000fd000e037a24 */ /* 0x040fe200078e0205 */
[----:B------:R-:W-:Y:S01]  /*15b00*/  SHF.R.U32.HI R10, RZ, 0x3, R4 ;  /* 0x00000003ff0a7819 */ /* 0x000fe20000011604 */
[----:B------:R-:W-:Y:S01]  /*15b10*/  IMAD.WIDE.U32 R4, R14, c[0x0][0x3f0], R6 ;  /* 0x0000fc000e047a25 */ /* 0x000fe200078e0006 */
[----:B------:R-:W-:-:S02]  /*15b20*/  LEA.HI.X R2, R2, c[0x0][0x454], R9, 0x2, P0 ;  /* 0x0001150002027a11 */ /* 0x000fc400000f1409 */
[----:B------:R-:W-:Y:S01]  /*15b30*/  LOP3.LUT R14, R11, R10, RZ, 0x3c, !PT ;  /* 0x0000000a0b0e7212 */ /* 0x000fe200078e3cff */
[----:B------:R-:W-:Y:S01]  /*15b40*/  IMAD.IADD R3, R5, 0x1, R3 ;  /* 0x0000000105037824 */ /* 0x000fe200078e0203 */
[----:B------:R-:W-:Y:S01]  /*15b50*/  SHFL.IDX PT, R10, R8, RZ, 0x1c1f ;  /* 0x001c1fff080a7589 */ /* 0x000fe200000e0000 */
[----:B------:R-:W-:Y:S02]  /*15b60*/  IADD3 R6, -R0, RZ, RZ ;  /* 0x000000ff00067210 */ /* 0x000fe40007ffe1ff */
[----:B------:R-:W-:Y:S01]  /*15b70*/  SHF.R.S32.HI R7, RZ, 0x1f, R0 ;  /* 0x0000001fff077819 */ /* 0x000fe20000011400 */
[----:B------:R-:W1:Y:S01]  /*15b80*/  SHFL.IDX PT, R11, R2, RZ, 0x1c1f ;  /* 0x001c1fff020b7589 */ /* 0x000e6200000e0000 */
[----:B------:R-:W-:Y:S01]  /*15b90*/  LEA R5, R19, R17, 0x7 ;  /* 0x0000001113057211 */ /* 0x000fe200078e38ff */
[----:B------:R-:W-:Y:S02]  /*15ba0*/  IMAD R6, R6, c[0x0][0x4e8], R13 ;  /* 0x00013a0006067a24 */ /* 0x000fe400078e020d */
[----:B------:R-:W-:Y:S01]  /*15bb0*/  SHFL.IDX PT, R8, R8, 0x1, 0x1c1f ;  /* 0x003c1f0008087f89 */ /* 0x000fe200000e0000 */
[----:B------:R-:W-:Y:S01]  /*15bc0*/  IMAD R7, R7, c[0x0][0x3e0], RZ ;  /* 0x0000f80007077a24 */ /* 0x000fe200078e02ff */
[----:B------:R-:W-:-:S02]  /*15bd0*/  ISETP.GE.OR P1, PT, R5, R15, P2 ;  /* 0x0000000f0500720c */ /* 0x000fc40001726670 */
[----:B------:R2:W3:Y:S01]  /*15be0*/  SHFL.IDX PT, R9, R2, 0x1, 0x1c1f ;  /* 0x003c1f0002097f89 */ /* 0x0004e200000e0000 */
[----:B------:R-:W-:-:S10]  /*15bf0*/  IMAD R7, R0, c[0x0][0x3e4], R7 ;  /* 0x0000f90000077a24 */ /* 0x000fd400078e0207 */
[----:B-1----:R1:W-:Y:S01]  /*15c00*/  @!P1 ST.E [R10.64], R30 ;  /* 0x0000001e0a009985 */ /* 0x0023e2000c101904 */
[----:B--2---:R-:W-:Y:S01]  /*15c10*/  IMAD.MOV.U32 R2, RZ, RZ, R4 ;  /* 0x000000ffff027224 */ /* 0x004fe200078e0004 */
[----:B------:R-:W-:-:S03]  /*15c20*/  IADD3 R4, R5, 0x8, RZ ;  /* 0x0000000805047810 */ /* 0x000fc60007ffe0ff */
[----:B------:R-:W-:Y:S01]  /*15c30*/  IMAD.WIDE.U32 R2, R0, c[0x0][0x3e0], R2 ;  /* 0x0000f80000027a25 */ /* 0x000fe200078e0002 */
[----:B------:R-:W-:Y:S02]  /*15c40*/  SHF.R.S32.HI R0, RZ, 0x1f, R6 ;  /* 0x0000001fff007819 */ /* 0x000fe40000011406 */
[----:B------:R-:W-:Y:S01]  /*15c50*/  ISETP.GE.OR P0, PT, R4, R15, P2 ;  /* 0x0000000f0400720c */ /* 0x000fe20001706670 */
[----:B------:R-:W-:Y:S01]  /*15c60*/  IMAD.IADD R3, R3, 0x1, R7 ;  /* 0x0000000103037824 */ /* 0x000fe200078e0207 */
[----:B------:R-:W-:Y:S01]  /*15c70*/  SHF.L.U32 R4, R18, 0x3, RZ ;  /* 0x0000000312047819 */ /* 0x000fe200000006ff */
[----:B------:R-:W-:Y:S01]  /*15c80*/  IMAD R0, R0, c[0x0][0x3d8], RZ ;  /* 0x0000f60000007a24 */ /* 0x000fe200078e02ff */
[----:B------:R-:W-:Y:S01]  /*15c90*/  LEA R7, R19, R16, 0x7 ;  /* 0x0000001013077211 */ /* 0x000fe200078e38ff */
[----:B------:R-:W-:Y:S01]  /*15ca0*/  IMAD.WIDE.U32 R2, R6, c[0x0][0x3d8], R2 ;  /* 0x0000f60006027a25 */ /* 0x000fe200078e0002 */
[----:B------:R-:W-:-:S03]  /*15cb0*/  LOP3.LUT R5, R14, 0x7ffffe00, R4, 0xf8, !PT ;  /* 0x7ffffe000e057812 */ /* 0x000fc600078ef804 */
[----:B------:R-:W-:Y:S01]  /*15cc0*/  IMAD R4, R6, c[0x0][0x3dc], R0 ;  /* 0x0000f70006047a24 */ /* 0x000fe200078e0200 */
[----:B------:R-:W-:Y:S02]  /*15cd0*/  SHF.L.U32 R0, R5, 0x1, RZ ;  /* 0x0000000105007819 */ /* 0x000fe400000006ff */
[----:B------:R-:W-:Y:S01]  /*15ce0*/  IADD3 R6, R12, 0x40, RZ ;  /* 0x000000400c067810 */ /* 0x000fe20007ffe0ff */
[----:B---3--:R1:W-:Y:S01]  /*15cf0*/  @!P0 ST.E [R8.64], R31 ;  /* 0x0000001f08008985 */ /* 0x0083e2000c101904 */
[----:B------:R-:W-:Y:S01]  /*15d00*/  IMAD.IADD R3, R3, 0x1, R4 ;  /* 0x0000000103037824 */ /* 0x000fe200078e0204 */
[C---:B------:R-:W-:Y:S02]  /*15d10*/  LEA R14, P0, R2.reuse, c[0x0][0x380], 0x1 ;  /* 0x0000e000020e7a11 */ /* 0x040fe400078008ff */
[----:B------:R1:W2:Y:S02]  /*15d20*/  LDS.128 R24, [R0+0x1080] ;  /* 0x0010800000187984 */ /* 0x0002a40000000c00 */
[----:B------:R-:W-:-:S02]  /*15d30*/  LEA.HI.X R13, R2, c[0x0][0x384], R3, 0x1, P0 ;  /* 0x0000e100020d7a11 */ /* 0x000fc400000f0c03 */
[----:B------:R1:W3:Y:S01]  /*15d40*/  LDS.128 R32, [R0+0x2080] ;  /* 0x0020800000207984 */ /* 0x0002e20000000c00 */
[----:B------:R-:W-:-:S03]  /*15d50*/  ISETP.GE.AND P0, PT, R7, R15, PT ;  /* 0x0000000f0700720c */ /* 0x000fc60003f06270 */
[----:B------:R1:W4:Y:S04]  /*15d60*/  LDS.128 R36, [R0+0x3080] ;  /* 0x0030800000247984 */ /* 0x0003280000000c00 */
[----:B------:R1:W1:Y:S04]  /*15d70*/  LDS.128 R20, [R0+0x5080] ;  /* 0x0050800000147984 */ /* 0x0002680000000c00 */
[----:B------:R1:W1:Y:S04]  /*15d80*/  LDS.128 R28, [R0+0x6080] ;  /* 0x00608000001c7984 */ /* 0x0002680000000c00 */
[----:B------:R1:W1:Y:S04]  /*15d90*/  LDS.128 R40, [R0+0x7080] ;  /* 0x0070800000287984 */ /* 0x0002680000000c00 */
[----:B------:R1:W1:Y:S04]  /*15da0*/  SHFL.IDX PT, R2, R14, RZ, 0x181f ;  /* 0x00181fff0e027589 */ /* 0x00026800000e0000 */
[----:B------:R1:W1:Y:S01]  /*15db0*/  SHFL.IDX PT, R3, R13, RZ, 0x181f ;  /* 0x00181fff0d037589 */ /* 0x00026200000e0000 */
[----:B------:R-:W-:Y:S05]  /*15dc0*/  @P0 BRA `(.L_x_138) ;  /* 0x000000b000000947 */ /* 0x000fea0003800000 */
[----:B------:R-:W5:Y:S01]  /*15dd0*/  LDS.128 R16, [R0+0x80] ;  /* 0x0000800000107984 */ /* 0x000f620000000c00 */
[----:B------:R-:W-:-:S02]  /*15de0*/  ISETP.GE.AND P0, PT, R6, c[0x0][0x3c8], PT ;  /* 0x0000f20006007a0c */ /* 0x000fc40003f06270 */
[----:B------:R-:W-:Y:S01]  /*15df0*/  ISETP.GE.AND P1, PT, R12, c[0x0][0x3c8], PT ;  /* 0x0000f2000c007a0c */ /* 0x000fe20003f26270 */
[----:B-1----:R1:W4:-:S12]  /*15e00*/  LDS.128 R8, [R0+0x4080] ;  /* 0x0040800000087984 */ /* 0x0023180000000c00 */
[----:B------:R-:W-:Y:S01]  /*15e10*/  @!P1 IMAD.WIDE R4, R12, 0x2, R2 ;  /* 0x000000020c049825 */ /* 0x000fe200078e0202 */
[----:B-1----:R-:W-:-:S04]  /*15e20*/  @!P0 SHF.R.S32.HI R0, RZ, 0x1f, R6 ;  /* 0x0000001fff008819 */ /* 0x002fc80000011406 */
[----:B------:R-:W-:-:S04]  /*15e30*/  @!P0 LEA.HI R0, R0, R6, RZ, 0x3 ;  /* 0x0000000600008211 */ /* 0x000fc800078f18ff */
[----:B------:R-:W-:-:S05]  /*15e40*/  @!P0 LOP3.LUT R0, R0, 0xfffffff8, RZ, 0xc0, !PT ;  /* 0xfffffff800008812 */ /* 0x000fca00078ec0ff */
[----:B------:R-:W-:Y:S01]  /*15e50*/  @!P0 IMAD.WIDE R2, R0, 0x2, R2 ;  /* 0x0000000200028825 */ /* 0x000fe200078e0202 */
[----:B-----5:R1:W-:Y:S04]  /*15e60*/  @!P1 ST.E.128 [R4.64], R16 ;  /* 0x0000001004009985 */ /* 0x0203e8000c101d04 */
[----:B----4-:R1:W-:Y:S02]  /*15e70*/  @!P0 ST.E.128 [R2.64], R8 ;  /* 0x0000000802008985 */ /* 0x0103e4000c101d04 */
.L_x_138:
[----:B------:R-:W-:Y:S05]  /*15e80*/  BSYNC B0 ;  /* 0x0000000000007941 */ /* 0x000fea0003800000 */
.L_x_137:
[----:B-1----:R-:W-:Y:S01]  /*15e90*/  IADD3 R0, R7, 0x20, RZ ;  /* 0x0000002007007810 */ /* 0x002fe20007ffe0ff */
[----:B------:R1:W4:Y:S01]  /*15ea0*/  SHFL.IDX PT, R3, R13, 0x1, 0x181f ;  /* 0x00381f000d037f89 */ /* 0x00032200000e0000 */
        /* <DEDUP_REMOVED lines=13> */
.L_x_140:
[----:B------:R-:W-:Y:S05]  /*15f80*/  BSYNC B0 ;  /* 0x0000000000007941 */ /* 0x000fea0003800000 */
.L_x_139:
        /* <DEDUP_REMOVED lines=15> */
.L_x_142:
[----:B------:R-:W-:Y:S05]  /*16080*/  BSYNC B0 ;  /* 0x0000000000007941 */ /* 0x000fea0003800000 */
.L_x_141:
        /* <DEDUP_REMOVED lines=16> */
.L_x_135:
[----:B------:R-:W2:Y:S01]  /*16190*/  LDL R8, [R1+0x40] ;  /* 0x0000400001087983 */ /* 0x000ea20000100800 */
[----:B------:R-:W-:Y:S01]  /*161a0*/  ISETP.NE.U32.AND P1, PT, RZ, c[0x0][0x508], PT ;  /* 0x00014200ff007a0c */ /* 0x000fe20003f25070 */
[----:B------:R-:W-:Y:S01]  /*161b0*/  IMAD.MOV.U32 R2, RZ, RZ, 0x4 ;  /* 0x00000004ff027424 */ /* 0x000fe200078e00ff */
[----:B------:R-:W-:Y:S02]  /*161c0*/  ISETP.NE.U32.AND P0, PT, RZ, c[0x0][0x500], PT ;  /* 0x00014000ff007a0c */ /* 0x000fe40003f05070 */
[----:B------:R-:W-:Y:S02]  /*161d0*/  ISETP.NE.AND.EX P1, PT, RZ, c[0x0][0x50c], PT, P1 ;  /* 0x00014300ff007a0c */ /* 0x000fe40003f25310 */
[----:B------:R-:W-:Y:S01]  /*161e0*/  ISETP.NE.AND.EX P0, PT, RZ, c[0x0][0x504], PT, P0 ;  /* 0x00014100ff007a0c */ /* 0x000fe20003f05300 */
[----:B------:R-:W-:Y:S02]  /*161f0*/  IMAD.MOV.U32 R13, RZ, RZ, c[0x0][0x388] ;  /* 0x0000e200ff0d7624 */ /* 0x000fe400078e00ff */
[----:B--2---:R-:W-:-:S08]  /*16200*/  IMAD.WIDE R6, R8, R2, c[0x0][0x500] ;  /* 0x0001400008067625 */ /* 0x004fd000078e0202 */
        /* <DEDUP_REMOVED lines=8> */
[----:B------:R1:W2:Y:S04]  /*16290*/  LDG.E R0, [R6.64] ;  /* 0x0000000406007981 */ /* 0x0002a8000c1e1900 */
[----:B-1----:R-:W2:Y:S02]  /*162a0*/  LDG.E R6, [R6.64+0x4] ;  /* 0x0000040406067981 */ /* 0x002ea4000c1e1900 */
[----:B--2--5:R-:W-:-:S02]  /*162b0*/  IADD3 R13, -R0, R6, RZ ;  /* 0x00000006000d7210 */ /* 0x024fc40007ffe1ff */
.L_x_143:
        /* <DEDUP_REMOVED lines=12> */
[----:B------:R-:W-:Y:S01]  /*16380*/  MOV R0, c[0x0][0x4e8] ;  /* 0x00013a0000007a02 */ /* 0x000fe20000000f00 */
[----:B------:R-:W-:Y:S01]  /*16390*/  IMAD R6, R34, c[0x0][0x490], RZ ;  /* 0x0001240022067a24 */ /* 0x000fe200078e02ff */
[----:B------:R-:W-:Y:S01]  /*163a0*/  MOV R2, R4 ;  /* 0x0000000400027202 */ /* 0x000fe20000000f00 */
[----:B------:R-:W-:Y:S01]  /*163b0*/  IMAD.MOV.U32 R3, RZ, RZ, R5 ;  /* 0x000000ffff037224 */ /* 0x000fe200078e0005 */
[----:B------:R-:W-:Y:S01]  /*163c0*/  ISETP.NE.AND P0, PT, R0, 0x1, PT ;  /* 0x000000010000780c */ /* 0x000fe20003f05270 */
[C---:B------:R-:W-:Y:S01]  /*163d0*/  IMAD R6, R44.reuse, c[0x0][0x494], R6 ;  /* 0x000125002c067a24 */ /* 0x040fe200078e0206 */
[----:B------:R-:W-:Y:S01]  /*163e0*/  MOV R0, R8 ;  /* 0x0000000800007202 */ /* 0x000fe20000000f00 */
[----:B------:R-:W-:-:S05]  /*163f0*/  IMAD.WIDE.U32 R2, R44, c[0x0][0x490], R2 ;  /* 0x000124002c027a25 */ /* 0x000fca00078e0002 */
[----:B------:R-:W-:-:S05]  /*16400*/  IADD3 R3, R6, R3, RZ ;  /* 0x0000000306037210 */ /* 0x000fca0007ffe0ff */
[----:B------:R-:W-:-:S04]  /*16410*/  @P0 IMAD.HI.U32 R7, R8, c[0x0][0x4ec], RZ ;  /* 0x00013b0008070a27 */ /* 0x000fc800078e00ff */
[----:B------:R-:W-:Y:S01]  /*16420*/  IMAD.WIDE.U32 R2, R9, c[0x0][0x498], R2 ;  /* 0x0001260009027a25 */ /* 0x000fe200078e0002 */
[----:B------:R-:W-:-:S03]  /*16430*/  @P0 SHF.R.U32.HI R0, RZ, c[0x0][0x4f0], R7 ;  /* 0x00013c00ff000a19 */ /* 0x000fc60000011607 */
[----:B------:R-:W-:Y:S01]  /*16440*/  IMAD R7, R10, c[0x0][0x498], RZ ;  /* 0x000126000a077a24 */ /* 0x000fe200078e02ff */
[----:B------:R-:W-:Y:S01]  /*16450*/  IADD3 R2, P0, R0, R2, RZ ;  /* 0x0000000200027210 */ /* 0x000fe20007f1e0ff */
[----:B------:R-:W-:Y:S02]  /*16460*/  IMAD.MOV R6, RZ, RZ, -R0 ;  /* 0x000000ffff067224 */ /* 0x000fe400078e0a00 */
[----:B------:R-:W-:Y:S02]  /*16470*/  IMAD R7, R9, c[0x0][0x49c], R7 ;  /* 0x0001270009077a24 */ /* 0x000fe400078e0207 */
[----:B------:R-:W-:Y:S01]  /*16480*/  IMAD R6, R6, c[0x0][0x4e8], R8 ;  /* 0x00013a0006067a24 */ /* 0x000fe200078e0208 */
[----:B------:R-:W-:-:S04]  /*16490*/  SHF.R.S32.HI R8, RZ, 0x1f, R0 ;  /* 0x0000001fff087819 */ /* 0x000fc80000011400 */
[----:B------:R-:W-:Y:S02]  /*164a0*/  SHF.R.S32.HI R0, RZ, 0x1f, R6 ;  /* 0x0000001fff007819 */ /* 0x000fe40000011406 */
[----:B------:R-:W-:-:S03]  /*164b0*/  IADD3.X R3, R8, R3, R7, P0, !PT ;  /* 0x0000000308037210 */ /* 0x000fc600007fe407 */
[----:B------:R-:W-:Y:S02]  /*164c0*/  IMAD R0, R0, c[0x0][0x488], RZ ;  /* 0x0001220000007a24 */ /* 0x000fe400078e02ff */
[----:B------:R-:W-:-:S04]  /*164d0*/  IMAD.WIDE.U32 R2, R6, c[0x0][0x488], R2 ;  /* 0x0001220006027a25 */ /* 0x000fc800078e0002 */
[----:B------:R-:W-:Y:S01]  /*164e0*/  IMAD R0, R6, c[0x0][0x48c], R0 ;  /* 0x0001230006007a24 */ /* 0x000fe200078e0200 */
[----:B------:R-:W-:-:S04]  /*164f0*/  LEA R6, P0, R2, c[0x0][0x450], 0x2 ;  /* 0x0001140002067a11 */ /* 0x000fc800078010ff */
[----:B------:R-:W-:-:S04]  /*16500*/  IADD3 R0, R3, R0, RZ ;  /* 0x0000000003007210 */ /* 0x000fc80007ffe0ff */
[----:B------:R-:W-:Y:S02]  /*16510*/  LEA.HI.X R7, R2, c[0x0][0x454], R0, 0x2, P0 ;  /* 0x0001150002077a11 */ /* 0x000fe400000f1400 */
[----:B------:R-:W-:-:S05]  /*16520*/  MOV R0, 0xff800000 ;  /* 0xff80000000007802 */ /* 0x000fca0000000f00 */
[----:B------:R1:W-:Y:S02]  /*16530*/  STG.E [R6.64], R0 ;  /* 0x0000000006007986 */ /* 0x0003e4000c101904 */
.L_x_145:
[----:B------:R-:W-:Y:S05]  /*16540*/  BSYNC B0 ;  /* 0x0000000000007941 */ /* 0x000fea0003800000 */
.L_x_144:
[----:B------:R-:W2:Y:S01]  /*16550*/  S2R R14, SR_CTAID.X ;  /* 0x00000000000e7919 */ /* 0x000ea20000002500 */
[----:B-1----:R-:W-:Y:S01]  /*16560*/  IMAD R0, R5, c[0x0][0x3a0], RZ ;  /* 0x0000e80005007a24 */ /* 0x002fe200078e02ff */
[----:B------:R-:W-:Y:S01]  /*16570*/  SHF.R.S32.HI R5, RZ, 0x1f, R12 ;  /* 0x0000001fff057819 */ /* 0x000fe2000001140c */
[C---:B------:R-:W-:Y:S01]  /*16580*/  IMAD.WIDE.U32 R2, R4.reuse, c[0x0][0x3a0], RZ ;  /* 0x0000e80004027a25 */ /* 0x040fe200078e00ff */
[----:B------:R-:W-:Y:S01]  /*16590*/  MOV R6, c[0x0][0x4e8] ;  /* 0x00013a0000067a02 */ /* 0x000fe20000000f00 */
[----:B------:R-:W-:Y:S01]  /*165a0*/  BSSY B0, `(.L_x_146) ;  /* 0x0000034000007945 */ /* 0x000fe20003800000 */
[-C--:B------:R-:W-:Y:S01]  /*165b0*/  LEA.HI R5, R5, R12.reuse, RZ, 0x3 ;  /* 0x0000000c05057211 */ /* 0x080fe200078f18ff */
[----:B------:R-:W-:Y:S01]  /*165c0*/  IMAD R0, R4, c[0x0][0x3a4], R0 ;  /* 0x0000e90004007a24 */ /* 0x000fe200078e0200 */
[----:B------:R-:W-:Y:S01]  /*165d0*/  ISETP.NE.AND P0, PT, R6, 0x1, PT ;  /* 0x000000010600780c */ /* 0x000fe20003f05270 */
[----:B------:R-:W-:Y:S01]  /*165e0*/  IMAD R6, R10, c[0x0][0x3f0], RZ ;  /* 0x0000fc000a067a24 */ /* 0x000fe200078e02ff */
[----:B------:R-:W-:Y:S01]  /*165f0*/  LOP3.LUT R4, R5, 0xfffffff8, RZ, 0xc0, !PT ;  /* 0xfffffff805047812 */ /* 0x000fe200078ec0ff */
[----:B-----5:R-:W-:Y:S01]  /*16600*/  IMAD R10, R13, c[0x0][0x4e8], RZ ;  /* 0x00013a000d0a7a24 */ /* 0x020fe200078e02ff */
[----:B------:R-:W-:Y:S01]  /*16610*/  SHF.R.S32.HI R8, RZ, 0x3, R5 ;  /* 0x00000003ff087819 */ /* 0x000fe20000011405 */
[----:B------:R-:W-:Y:S01]  /*16620*/  IMAD R7, R9, c[0x0][0x3f4], R6 ;  /* 0x0000fd0009077a24 */ /* 0x000fe200078e0206 */
[----:B------:R-:W-:-:S02]  /*16630*/  IADD3 R12, -R4, R12, RZ ;  /* 0x0000000c040c7210 */ /* 0x000fc40007ffe1ff */
[----:B------:R-:W-:Y:S01]  /*16640*/  IADD3 R3, R3, R0, RZ ;  /* 0x0000000003037210 */ /* 0x000fe20007ffe0ff */
[----:B------:R-:W-:Y:S02]  /*16650*/  IMAD R0, R34, c[0x0][0x3e8], RZ ;  /* 0x0000fa0022007a24 */ /* 0x000fe400078e02ff */
[----:B------:R-:W-:Y:S02]  /*16660*/  IMAD R4, R12, 0x20, R8 ;  /* 0x000000200c047824 */ /* 0x000fe400078e0208 */
[C---:B------:R-:W-:Y:S02]  /*16670*/  IMAD R0, R44.reuse, c[0x0][0x3ec], R0 ;  /* 0x0000fb002c007a24 */ /* 0x040fe400078e0200 */
[----:B------:R-:W-:Y:S01]  /*16680*/  IMAD.WIDE.U32 R2, R44, c[0x0][0x3e8], R2 ;  /* 0x0000fa002c027a25 */ /* 0x000fe200078e0002 */
[C---:B--2---:R-:W-:Y:S02]  /*16690*/  LEA R4, R14.reuse, R4, 0x7 ;  /* 0x000000040e047211 */ /* 0x044fe400078e38ff */
[----:B------:R-:W-:-:S02]  /*166a0*/  LEA R8, R14, R8, 0x7 ;  /* 0x000000080e087211 */ /* 0x000fc400078e38ff */
[----:B------:R-:W-:Y:S01]  /*166b0*/  IADD3 R3, R0, R3, RZ ;  /* 0x0000000300037210 */ /* 0x000fe20007ffe0ff */
[----:B------:R-:W-:-:S04]  /*166c0*/  @P0 IMAD.HI.U32 R5, R4, c[0x0][0x4ec], RZ ;  /* 0x00013b0004050a27 */ /* 0x000fc800078e00ff */
[----:B------:R-:W-:Y:S01]  /*166d0*/  IMAD.MOV.U32 R0, RZ, RZ, R4 ;  /* 0x000000ffff007224 */ /* 0x000fe200078e0004 */
[----:B------:R-:W-:Y:S01]  /*166e0*/  @P0 SHF.R.U32.HI R0, RZ, c[0x0][0x4f0], R5 ;  /* 0x00013c00ff000a19 */ /* 0x000fe20000011605 */
[----:B------:R-:W-:-:S03]  /*166f0*/  IMAD.WIDE.U32 R2, R9, c[0x0][0x3f0], R2 ;  /* 0x0000fc0009027a25 */ /* 0x000fc600078e0002 */
[----:B------:R-:W-:Y:S02]  /*16700*/  IADD3 R5, -R0, RZ, RZ ;  /* 0x000000ff00057210 */ /* 0x000fe40007ffe1ff */
[----:B------:R-:W-:Y:S02]  /*16710*/  SHF.R.S32.HI R6, RZ, 0x1f, R0 ;  /* 0x0000001fff067819 */ /* 0x000fe40000011400 */
[----:B------:R-:W-:Y:S01]  /*16720*/  IADD3 R3, R3, R7, RZ ;  /* 0x0000000703037210 */ /* 0x000fe20007ffe0ff */
[----:B------:R-:W-:Y:S02]  /*16730*/  IMAD R5, R5, c[0x0][0x4e8], R4 ;  /* 0x00013a0005057a24 */ /* 0x000fe400078e0204 */
[----:B------:R-:W-:Y:S02]  /*16740*/  IMAD R6, R6, c[0x0][0x3e0], RZ ;  /* 0x0000f80006067a24 */ /* 0x000fe400078e02ff */
[----:B------:R-:W-:Y:S01]  /*16750*/  IMAD.WIDE.U32 R2, R0, c[0x0][0x3e0], R2 ;  /* 0x0000f80000027a25 */ /* 0x000fe200078e0002 */
[----:B------:R-:W-:-:S03]  /*16760*/  SHF.R.S32.HI R4, RZ, 0x1f, R5 ;  /* 0x0000001fff047819 */ /* 0x000fc60000011405 */
[----:B------:R-:W-:-:S04]  /*16770*/  IMAD R0, R0, c[0x0][0x3e4], R6 ;  /* 0x0000f90000007a24 */ /* 0x000fc800078e0206 */
[----:B------:R-:W-:Y:S02]  /*16780*/  IMAD.IADD R3, R3, 0x1, R0 ;  /* 0x0000000103037824 */ /* 0x000fe400078e0200 */
[----:B------:R-:W-:Y:S02]  /*16790*/  IMAD R0, R4, c[0x0][0x3d8], RZ ;  /* 0x0000f60004007a24 */ /* 0x000fe400078e02ff */
[----:B------:R-:W-:-:S04]  /*167a0*/  IMAD.WIDE.U32 R2, R5, c[0x0][0x3d8], R2 ;  /* 0x0000f60005027a25 */ /* 0x000fc800078e0002 */
[----:B------:R-:W-:Y:S01]  /*167b0*/  IMAD R0, R5, c[0x0][0x3dc], R0 ;  /* 0x0000f70005007a24 */ /* 0x000fe200078e0200 */
[----:B------:R-:W-:-:S04]  /*167c0*/  LEA R11, P0, R2, c[0x0][0x380], 0x1 ;  /* 0x0000e000020b7a11 */ /* 0x000fc800078008ff */
[----:B------:R-:W-:-:S04]  /*167d0*/  IADD3 R0, R3, R0, RZ ;  /* 0x0000000003007210 */ /* 0x000fc80007ffe0ff */
[----:B------:R-:W-:Y:S02]  /*167e0*/  LEA.HI.X R9, R2, c[0x0][0x384], R0, 0x1, P0 ;  /* 0x0000e10002097a11 */ /* 0x000fe400000f0c00 */
[----:B------:R-:W-:Y:S01]  /*167f0*/  ISETP.GE.AND P0, PT, R8, R10, PT ;  /* 0x0000000a0800720c */ /* 0x000fe20003f06270 */
[----:B------:R1:W2:Y:S01]  /*16800*/  SHFL.IDX PT, R2, R11, RZ, 0x181f ;  /* 0x00181fff0b027589 */ /* 0x0002a200000e0000 */
[----:B------:R-:W-:-:S03]  /*16810*/  SHF.L.U32 R0, R12, 0x3, RZ ;  /* 0x000000030c007819 */ /* 0x000fc600000006ff */
[----:B------:R1:W3:Y:S01]  /*16820*/  SHFL.IDX PT, R3, R9, RZ, 0x181f ;  /* 0x00181fff09037589 */ /* 0x0002e200000e0000 */
[----:B------:R-:W-:-:S07]  /*16830*/  IADD3 R7, R0, 0x40, RZ ;  /* 0x0000004000077810 */ /* 0x000fce0007ffe0ff */
[----:B------:R-:W-:Y:S05]  /*16840*/  @P0 BRA `(.L_x_147) ;  /* 0x0000009000000947 */ /* 0x000fea0003800000 */
[----:B------:R-:W-:Y:S02]  /*16850*/  ISETP.GE.AND P0, PT, R7, c[0x0][0x3c8], PT ;  /* 0x0000f20007007a0c */ /* 0x000fe40003f06270 */
[----:B------:R-:W-:-:S11]  /*16860*/  ISETP.GE.AND P1, PT, R0, c[0x0][0x3c8], PT ;  /* 0x0000f20000007a0c */ /* 0x000fd60003f26270 */
[----:B------:R-:W-:-:S04]  /*16870*/  @!P0 SHF.R.S32.HI R4, RZ, 0x1f, R7 ;  /* 0x0000001fff048819 */ /* 0x000fc80000011407 */
[----:B------:R-:W-:-:S04]  /*16880*/  @!P0 LEA.HI R4, R4, R7, RZ, 0x3 ;  /* 0x0000000704048211 */ /* 0x000fc800078f18ff */
[----:B------:R-:W-:Y:S01]  /*16890*/  @!P0 LOP3.LUT R6, R4, 0xfffffff8, RZ, 0xc0, !PT ;  /* 0xfffffff804068812 */ /* 0x000fe200078ec0ff */
[----:B--23--:R-:W-:-:S04]  /*168a0*/  @!P1 IMAD.WIDE R4, R0, 0x2, R2 ;  /* 0x0000000200049825 */ /* 0x00cfc800078e0202 */
[----:B------:R-:W-:Y:S01]  /*168b0*/  @!P0 IMAD.WIDE R2, R6, 0x2, R2 ;  /* 0x0000000206028825 */ /* 0x000fe200078e0202 */
[----:B------:R2:W-:Y:S04]  /*168c0*/  @!P1 ST.E.128 [R4.64], RZ ;  /* 0x000000ff04009985 */ /* 0x0005e8000c101d04 */
[----:B------:R2:W-:Y:S02]  /*168d0*/  @!P0 ST.E.128 [R2.64], RZ ;  /* 0x000000ff02008985 */ /* 0x0005e4000c101d04 */
.L_x_147:
[----:B------:R-:W-:Y:S05]  /*168e0*/  BSYNC B0 ;  /* 0x0000000000007941 */ /* 0x000fea0003800000 */
.L_x_146:
[----:B--2---:R-:W-:Y:S01]  /*168f0*/  IADD3 R4, R8, 0x20, RZ ;  /* 0x0000002008047810 */ /* 0x004fe20007ffe0ff */
[----:B---3--:R2:W3:Y:S01]  /*16900*/  SHFL.IDX PT, R3, R9, 0x1, 0x181f ;  /* 0x00381f0009037f89 */ /* 0x0084e200000e0000 */
[----:B------:R-:W-:Y:S02]  /*16910*/  BSSY B0, `(.L_x_148) ;  /* 0x000000d000007945 */ /* 0x000fe40003800000 */
[----:B------:R-:W-:Y:S01]  /*16920*/  ISETP.GE.AND P0, PT, R4, R10, PT ;  /* 0x0000000a0400720c */ /* 0x000fe20003f06270 */
[----:B------:R2:W4:-:S12]  /*16930*/  SHFL.IDX PT, R2, R11, 0x1, 0x181f ;  /* 0x00381f000b027f89 */ /* 0x00051800000e0000 */
[----:B------:R-:W-:Y:S05]  /*16940*/  @P0 BRA `(.L_x_149) ;  /* 0x0000009000000947 */ /* 0x000fea0003800000 */
[----:B------:R-:W-:Y:S02]  /*16950*/  ISETP.GE.AND P0, PT, R7, c[0x0][0x3c8], PT ;  /* 0x0000f20007007a0c */ /* 0x000fe40003f06270 */
[----:B------:R-:W-:-:S11]  /*16960*/  ISETP.GE.AND P1, PT, R0, c[0x0][0x3c8], PT ;  /* 0x0000f20000007a0c */ /* 0x000fd60003f26270 */
[----:B------:R-:W-:-:S04]  /*16970*/  @!P0 SHF.R.S32.HI R4, RZ, 0x1f, R7 ;  /* 0x0000001fff048819 */ /* 0x000fc80000011407 */
[----:B------:R-:W-:-:S04]  /*16980*/  @!P0 LEA.HI R4, R4, R7, RZ, 0x3 ;  /* 0x0000000704048211 */ /* 0x000fc800078f18ff */
[----:B------:R-:W-:Y:S01]  /*16990*/  @!P0 LOP3.LUT R6, R4, 0xfffffff8, RZ, 0xc0, !PT ;  /* 0xfffffff804068812 */ /* 0x000fe200078ec0ff */
[----:B---34-:R-:W-:-:S04]  /*169a0*/  @!P1 IMAD.WIDE R4, R0, 0x2, R2 ;  /* 0x0000000200049825 */ /* 0x018fc800078e0202 */
[----:B------:R-:W-:Y:S01]  /*169b0*/  @!P0 IMAD.WIDE R2, R6, 0x2, R2 ;  /* 0x0000000206028825 */ /* 0x000fe200078e0202 */
[----:B------:R3:W-:Y:S04]  /*169c0*/  @!P1 ST.E.128 [R4.64], RZ ;  /* 0x000000ff04009985 */ /* 0x0007e8000c101d04 */
[----:B------:R3:W-:Y:S02]  /*169d0*/  @!P0 ST.E.128 [R2.64], RZ ;  /* 0x000000ff02008985 */ /* 0x0007e4000c101d04 */
.L_x_149:
[----:B------:R-:W-:Y:S05]  /*169e0*/  BSYNC B0 ;  /* 0x0000000000007941 */ /* 0x000fea0003800000 */
.L_x_148:
        /* <DEDUP_REMOVED lines=8> */
[----:B------:R-:W-:-:S04]  /*16a70*/  @!P0 SHF.R.S32.HI R4, RZ, 0x1f, R7 ;  /* 0x0000001fff048819 */ /* 0x000fc80000011407 */
[----:B------:R-:W-:-:S04]  /*16a80*/  @!P0 LEA.HI R4, R4, R7, RZ, 0x3 ;  /* 0x0000000704048211 */ /* 0x000fc800078f18ff */
[----:B------:R-:W-:Y:S01]  /*16a90*/  @!P0 LOP3.LUT R6, R4, 0xfffffff8, RZ, 0xc0, !PT ;  /* 0xfffffff804068812 */ /* 0x000fe200078ec0ff */
[----:B-1--4-:R-:W-:-:S04]  /*16aa0*/  @!P1 IMAD.WIDE R4, R0, 0x2, R2 ;  /* 0x0000000200049825 */ /* 0x012fc800078e0202 */
[----:B------:R-:W-:Y:S01]  /*16ab0*/  @!P0 IMAD.WIDE R2, R6, 0x2, R2 ;  /* 0x0000000206028825 */ /* 0x000fe200078e0202 */
[----:B------:R1:W-:Y:S04]  /*16ac0*/  @!P1 ST.E.128 [R4.64], RZ ;  /* 0x000000ff04009985 */ /* 0x0003e8000c101d04 */
[----:B------:R1:W-:Y:S02]  /*16ad0*/  @!P0 ST.E.128 [R2.64], RZ ;  /* 0x000000ff02008985 */ /* 0x0003e4000c101d04 */
.L_x_151:
[----:B------:R-:W-:Y:S05]  /*16ae0*/  BSYNC B0 ;  /* 0x0000000000007941 */ /* 0x000fea0003800000 */
.L_x_150:
[----:B-1----:R-:W-:Y:S01]  /*16af0*/  IADD3 R4, R8, 0x60, RZ ;  /* 0x0000006008047810 */ /* 0x002fe20007ffe0ff */
[----:B------:R1:W2:Y:S03]  /*16b00*/  SHFL.IDX PT, R3, R9, 0x3, 0x181f ;  /* 0x00781f0009037f89 */ /* 0x0002a600000e0000 */
[----:B------:R-:W-:Y:S01]  /*16b10*/  ISETP.GE.AND P0, PT, R4, R10, PT ;  /* 0x0000000a0400720c */ /* 0x000fe20003f06270 */
[----:B----4-:R1:W4:-:S12]  /*16b20*/  SHFL.IDX PT, R2, R11, 0x3, 0x181f ;  /* 0x00781f000b027f89 */ /* 0x01031800000e0000 */
[----:B------:R-:W-:Y:S05]  /*16b30*/  @P0 EXIT ;  /* 0x000000000000094d */ /* 0x000fea0003800000 */
[----:B------:R-:W-:-:S13]  /*16b40*/  ISETP.GE.AND P0, PT, R0, c[0x0][0x3c8], PT ;  /* 0x0000f20000007a0c */ /* 0x000fda0003f06270 */
[----:B--2-4-:R-:W-:-:S05]  /*16b50*/  @!P0 IMAD.WIDE R4, R0, 0x2, R2 ;  /* 0x0000000200048825 */ /* 0x014fca00078e0202 */
[----:B------:R2:W-:Y:S01]  /*16b60*/  @!P0 ST.E.128 [R4.64], RZ ;  /* 0x000000ff04008985 */ /* 0x0005e2000c101d04 */
[----:B------:R-:W-:-:S13]  /*16b70*/  ISETP.GE.AND P0, PT, R7, c[0x0][0x3c8], PT ;  /* 0x0000f20007007a0c */ /* 0x000fda0003f06270 */
[----:B------:R-:W-:Y:S05]  /*16b80*/  @P0 EXIT ;  /* 0x000000000000094d */ /* 0x000fea0003800000 */
[----:B------:R-:W-:-:S04]  /*16b90*/  SHF.R.S32.HI R0, RZ, 0x1f, R7 ;  /* 0x0000001fff007819 */ /* 0x000fc80000011407 */
[----:B------:R-:W-:-:S04]  /*16ba0*/  LEA.HI R0, R0, R7, RZ, 0x3 ;  /* 0x0000000700007211 */ /* 0x000fc800078f18ff */
[----:B------:R-:W-:-:S05]  /*16bb0*/  LOP3.LUT R0, R0, 0xfffffff8, RZ, 0xc0, !PT ;  /* 0xfffffff800007812 */ /* 0x000fca00078ec0ff */
[----:B------:R-:W-:-:S05]  /*16bc0*/  IMAD.WIDE R2, R0, 0x2, R2 ;  /* 0x0000000200027825 */ /* 0x000fca00078e0202 */
[----:B------:R-:W-:Y:S01]  /*16bd0*/  ST.E.128 [R2.64], RZ ;  /* 0x000000ff02007985 */ /* 0x000fe2000c101d04 */
[----:B------:R-:W-:Y:S05]  /*16be0*/  EXIT ;  /* 0x000000000000794d */ /* 0x000fea0003800000 */
.L_x_152:
        /* <DEDUP_REMOVED lines=9> */
.L_x_1714:


//--------------------- .text._ZN7cutlass13device_kernelIN5flash19enable_sm80_to_sm89INS1_16FlashAttnFwdSm80INS1_25CollectiveMainloopFwdSm80ILi8ELi1ELb1EN4cute5tupleIJNS5_1CILi128EEENS7_ILi96EEES8_EEELi128ENS_6half_tEfNS_4arch4Sm80ELb0ELb1ELb1ELb0ELb0ELb0ELb1ELb0EEENS1_21CollectiveEpilogueFwdINS6_IJS8_S8_S9_EEENS6_IJNS7_ILi1EEESH_SH_EEESB_SD_Li256ELb0ELb1ELb0ELb0EEENS1_19SingleTileSchedulerILb0ELb0ELb1ELi128EEEEEEEEEvNT_6ParamsE --------------------------
	.section	.text._ZN7cutlass13device_kernelIN5flash19enable_sm80_to_sm89INS1_16FlashAttnFwdSm80INS1_25CollectiveMainloopFwdSm80ILi8ELi1ELb1EN4cute5tupleIJNS5_1CILi128EEENS7_ILi96EEES8_EEELi128ENS_6half_tEfNS_4arch4Sm80ELb0ELb1ELb1ELb0ELb0ELb0ELb1ELb0EEENS1_21CollectiveEpilogueFwdINS6_IJS8_S8_S9_EEENS6_IJNS7_ILi1EEESH_SH_EEESB_SD_Li256ELb0ELb1ELb0ELb0EEENS1_19SingleTileSchedulerILb0ELb0ELb1ELi128EEEEEEEEEvNT_6ParamsE,"ax",@progbits
	.sectioninfo	@"SHI_REGISTERS=255"
	.align	128
.text._ZN7cutlass13device_kernelIN5flash19enable_sm80_to_sm89INS1_16FlashAttnFwdSm80INS1_25CollectiveMainloopFwdSm80ILi8ELi1ELb1EN4cute5tupleIJNS5_1CILi128EEENS7_ILi96EEES8_EEELi128ENS_6half_tEfNS_4arch4Sm80ELb0ELb1ELb1ELb0ELb0ELb0ELb1ELb0EEENS1_21CollectiveEpilogueFwdINS6_IJS8_S8_S9_EEENS6_IJNS7_ILi1EEESH_SH_EEESB_SD_Li256ELb0ELb1ELb0ELb0EEENS1_19SingleTileSchedulerILb0ELb0ELb1ELi128EEEEEEEEEvNT_6ParamsE:
        .type           _ZN7cutlass13device_kernelIN5flash19enable_sm80_to_sm89INS1_16FlashAttnFwdSm80INS1_25CollectiveMainloopFwdSm80ILi8ELi1ELb1EN4cute5tupleIJNS5_1CILi128EEENS7_ILi96EEES8_EEELi128ENS_6half_tEfNS_4arch4Sm80ELb0ELb1ELb1ELb0ELb0ELb0ELb1ELb0EEENS1_21CollectiveEpilogueFwdINS6_IJS8_S8_S9_EEENS6_IJNS7_ILi1EEESH_SH_EEESB_SD_Li256ELb0ELb1ELb0ELb0EEENS1_19SingleTileSchedulerILb0ELb0ELb1ELi128EEEEEEEEEvNT_6ParamsE,@function
        .size           _ZN7cutlass13device_kernelIN5flash19enable_sm80_to_sm89INS1_16FlashAttnFwdSm80INS1_25CollectiveMainloopFwdSm80ILi8ELi1ELb1EN4cute5tupleIJNS5_1CILi128EEENS7_ILi96EEES8_EEELi128ENS_6half_tEfNS_4arch4Sm80ELb0ELb1ELb1ELb0ELb0ELb0ELb1ELb0EEENS1_21CollectiveEpilogueFwdINS6_IJS8_S8_S9_EEENS6_IJNS7_ILi1EEESH_SH_EEESB_SD_Li256ELb0ELb1ELb0ELb0EEENS1_19SingleTileSchedulerILb0ELb0ELb1ELi128EEEEEEEEEvNT_6ParamsE,(.L_x_1715 - _ZN7cutlass13device_kernelIN5flash19enable_sm80_to_sm89INS1_16FlashAttnFwdSm80INS1_25CollectiveMainloopFwdSm80ILi8ELi1ELb1EN4cute5tupleIJNS5_1CILi128EEENS7_ILi96EEES8_EEELi128ENS_6half_tEfNS_4arch4Sm80ELb0ELb1ELb1ELb0ELb0ELb0ELb1ELb0EEENS1_21CollectiveEpilogueFwdINS6_IJS8_S8_S9_EEENS6_IJNS7_ILi1EEESH_SH_EEESB_SD_Li256ELb0ELb1ELb0ELb0EEENS1_19SingleTileSchedulerILb0ELb0ELb1ELi128EEEEEEEEEvNT_6ParamsE)
        .other          _ZN7cutlass13device_kernelIN5flash19enable_sm80_to_sm89INS1_16FlashAttnFwdSm80INS1_25CollectiveMainloopFwdSm80ILi8ELi1ELb1EN4cute5tupleIJNS5_1CILi128EEENS7_ILi96EEES8_EEELi128ENS_6half_tEfNS_4arch4Sm80ELb0ELb1ELb1ELb0ELb0ELb0ELb1ELb0EEENS1_21CollectiveEpilogueFwdINS6_IJS8_S8_S9_EEENS6_IJNS7_ILi1EEESH_SH_EEESB_SD_Li256ELb0ELb1ELb0ELb0EEENS1_19SingleTileSchedulerILb0ELb0ELb1ELi128EEEEEEEEEvNT_6ParamsE,@"STO_CUDA_ENTRY STV_DEFAULT"
_ZN7cutlass13device_kernelIN5flash19enable_sm80_to_sm89INS1_16FlashAttnFwdSm80INS1_25CollectiveMainloopFwdSm80ILi8ELi1ELb1EN4cute5tupleIJNS5_1CILi128EEENS7_ILi96EEES8_EEELi128ENS_6half_tEfNS_4arch4Sm80ELb0ELb1ELb1ELb0ELb0ELb0ELb1ELb0EEENS1_21CollectiveEpilogueFwdINS6_IJS8_S8_S9_EEENS6_IJNS7_ILi1EEESH_SH_EEESB_SD_Li256ELb0ELb1ELb0ELb0EEENS1_19SingleTileSchedulerILb0ELb0ELb1ELi128EEEEEEEEEvNT_6ParamsE:
[----:B------:R-:W-:Y:S02]  /*0000*/  MOV R1, c[0x0][0x28] ;  /* 0x00000a0000017a02 */ /* 0x000fe40000000f00 */
[----:B------:R-:W1:Y:S02]  /*0010*/  S2R R0, SR_CTAID.Z ;  /* 0x0000000000007919 */ /* 0x000e640000002700 */
[----:B-1----:R-:W-:-:S13]  /*0020*/  ISETP.GE.AND P0, PT, R0, RZ, PT ;  /* 0x000000ff0000720c */ /* 0x002fda0003f06270 */
[----:B------:R-:W-:Y:S05]  /*0030*/  @!P0 EXIT ;  /* 0x000000000000894d */ /* 0x000fea0003800000 */
[----:B------:R-:W1:Y:S01]  /*0040*/  S2UR UR4, SR_CTAID.X ;  /* 0x00000000000479c3 */ /* 0x000e620000002500 */
[----:B------:R-:W-:Y:S01]  /*0050*/  IMAD.MOV.U32 R2, RZ, RZ, c[0x0][0x2c4] ;  /* 0x0000b100ff027624 */ /* 0x000fe200078e00ff */
[----:B------:R-:W2:Y:S01]  /*0060*/  S2R R104, SR_TID.X ;  /* 0x0000000000687919 */ /* 0x000ea20000002100 */
[----:B------:R-:W-:-:S03]  /*0070*/  IMAD.MOV.U32 R4, RZ, RZ, 0x1 ;  /* 0x00000001ff047424 */ /* 0x000fc600078e00ff */
[----:B------:R-:W-:Y:S02]  /*0080*/  ISETP.NE.AND P4, PT, R2, 0x1, PT ;  /* 0x000000010200780c */ /* 0x000fe40003f85270 */
[C---:B------:R-:W-:Y:S02]  /*0090*/  ISETP.LE.AND P3, PT, R4.reuse, c[0x0][0x32c], PT ;  /* 0x0000cb0004007a0c */ /* 0x040fe40003f63270 */
[----:B------:R-:W-:Y:S01]  /*00a0*/  IADD3 R3, R4, -c[0x0][0x168], RZ ;  /* 0x80005a0004037a10 */ /* 0x000fe20007ffe0ff */
[----:B-1----:R-:W-:-:S06]  /*00b0*/  USHF.L.U32 UR4, UR4, 0x7, URZ ;  /* 0x0000000704047899 */ /* 0x002fcc000800063f */
[----:B------:R-:W-:Y:S01]  /*00c0*/  IMAD.U32 R37, RZ, RZ, UR4 ;  /* 0x00000004ff257e24 */ /* 0x000fe2000f8e00ff */
[----:B------:R-:W-:-:S04]  /*00d0*/  UIADD3 UR4, UR4, 0x7f, URZ ;  /* 0x0000007f04047890 */ /* 0x000fc8000fffe03f */
[----:B------:R-:W-:Y:S02]  /*00e0*/  @P4 IADD3 R5, R37, 0x7f, RZ ;  /* 0x0000007f25054810 */ /* 0x000fe40007ffe0ff */
[----:B------:R-:W-:-:S03]  /*00f0*/  IMAD.U32 R6, RZ, RZ, UR4 ;  /* 0x00000004ff067e24 */ /* 0x000fc6000f8e00ff */
[----:B------:R-:W-:-:S05]  /*0100*/  @P4 IMAD.HI.U32 R5, R5, c[0x0][0x2c8], RZ ;  /* 0x0000b20005054a27 */ /* 0x000fca00078e00ff */
[----:B------:R-:W-:-:S04]  /*0110*/  @P4 SHF.R.U32.HI R6, RZ, c[0x0][0x2cc], R5 ;  /* 0x0000b300ff064a19 */ /* 0x000fc80000011605 */
[----:B------:R-:W-:-:S04]  /*0120*/  IADD3 R3, R6, c[0x0][0x1d0], R3 ;  /* 0x0000740006037a10 */ /* 0x000fc80007ffe003 */
[----:B------:R-:W-:Y:S01]  /*0130*/  IADD3 R6, R3, c[0x0][0x328], RZ ;  /* 0x0000ca0003067a10 */ /* 0x000fe20007ffe0ff */
[----:B------:R-:W-:Y:S05]  /*0140*/  @!P3 BRA `(.L_x_153) ;  /* 0x000000f00000b947 */ /* 0x000fea0003800000 */
[C---:B--2---:R-:W-:Y:S02]  /*0150*/  ISETP.GT.AND P0, PT, R3.reuse, RZ, PT ;  /* 0x000000ff0300720c */ /* 0x044fe40003f04270 */
[----:B------:R-:W-:-:S11]  /*0160*/  IADD3 R5, R3, -0x1, RZ ;  /* 0xffffffff03057810 */ /* 0x000fd60007ffe0ff */
[----:B------:R-:W-:Y:S05]  /*0170*/  @P0 BRA `(.L_x_154) ;  /* 0x0000006000000947 */ /* 0x000fea0003800000 */
[----:B------:R-:W-:Y:S01]  /*0180*/  ISETP.NE.AND P0, PT, R4, c[0x0][0x32c], PT ;  /* 0x0000cb0004007a0c */ /* 0x000fe20003f05270 */
[----:B------:R-:W-:-:S12]  /*0190*/  IMAD.MOV R5, RZ, RZ, -R3 ;  /* 0x000000ffff057224 */ /* 0x000fd800078e0a03 */
[----:B------:R-:W-:-:S05]  /*01a0*/  @P0 IMAD.HI.U32 R3, R5, c[0x0][0x330], RZ ;  /* 0x0000cc0005030a27 */ /* 0x000fca00078e00ff */
[----:B------:R-:W-:-:S04]  /*01b0*/  @P0 SHF.R.U32.HI R5, RZ, c[0x0][0x334], R3 ;  /* 0x0000cd00ff050a19 */ /* 0x000fc80000011603 */
[----:B------:R-:W-:Y:S01]  /*01c0*/  LOP3.LUT R5, RZ, R5, RZ, 0x33, !PT ;  /* 0x00000005ff057212 */ /* 0x000fe200078e33ff */
[----:B------:R-:W-:Y:S05]  /*01d0*/  BRA `(.L_x_155) ;  /* 0x0000003000007947 */ /* 0x000fea0003800000 */
.L_x_154:
[----:B------:R-:W-:-:S13]  /*01e0*/  ISETP.NE.AND P0, PT, R4, c[0x0][0x32c], PT ;  /* 0x0000cb0004007a0c */ /* 0x000fda0003f05270 */
[----:B------:R-:W-:-:S05]  /*01f0*/  @P0 IMAD.HI.U32 R3, R5, c[0x0][0x330], RZ ;  /* 0x0000cc0005030a27 */ /* 0x000fca00078e00ff */
[----:B------:R-:W-:Y:S02]  /*0200*/  @P0 SHF.R.U32.HI R5, RZ, c[0x0][0x334], R3 ;  /* 0x0000cd00ff050a19 */ /* 0x000fe40000011603 */
.L_x_155:
[----:B------:R-:W-:-:S05]  /*0210*/  MOV R4, c[0x0][0x32c] ;  /* 0x0000cb0000047a02 */ /* 0x000fca0000000f00 */
[----:B------:R-:W-:-:S05]  /*0220*/  IMAD R5, R5, R4, c[0x0][0x32c] ;  /* 0x0000cb0005057624 */ /* 0x000fca00078e0204 */
[----:B------:R-:W-:-:S03]  /*0230*/  IMNMX R6, R6, R5, PT ;  /* 0x0000000506067217 */ /* 0x000fc60003800200 */
.L_x_153:
[----:B--2---:R-:W-:Y:S01]  /*0240*/  UMOV UR4, 0x5f ;  /* 0x0000005f00047882 */ /* 0x004fe20000000000 */
[----:B------:R-:W-:Y:S01]  /*0250*/  IADD3 R4, R6, 0x5f, RZ ;  /* 0x0000005f06047810 */ /* 0x000fe20007ffe0ff */
[----:B------:R-:W-:Y:S01]  /*0260*/  ULDC UR6, c[0x0][0x1d0] ;  /* 0x0000740000067ab9 */ /* 0x000fe20000000800 */
[----:B------:R-:W-:Y:S01]  /*0270*/  @P4 IMAD.HI.U32 R3, R37, c[0x0][0x2c8], RZ ;  /* 0x0000b20025034a27 */ /* 0x000fe200078e00ff */
[----:B------:R-:W-:Y:S02]  /*0280*/  UIADD3 UR4, UR4, UR6, URZ ;  /* 0x0000000604047290 */ /* 0x000fe4000fffe03f */
[----:B------:R-:W-:Y:S01]  /*0290*/  ULDC UR13, c[0x0][0x168] ;  /* 0x00005a00000d7ab9 */ /* 0x000fe20000000800 */
[----:B------:R-:W-:Y:S01]  /*02a0*/  IMAD.HI R4, R4, 0x2aaaaaab, RZ ;  /* 0x2aaaaaab04047827 */ /* 0x000fe200078e02ff */
[----:B------:R-:W-:Y:S02]  /*02b0*/  UIMAD.WIDE UR4, UR4, 0x2aaaaaab, URZ ;  /* 0x2aaaaaab040478a5 */ /* 0x000fe4000f8e023f */
[----:B------:R-:W-:Y:S01]  /*02c0*/  UIADD3 UR13, UR6, -UR13, URZ ;  /* 0x8000000d060d7290 */ /* 0x000fe2000fffe03f */
[----:B------:R-:W-:Y:S01]  /*02d0*/  IMAD.MOV.U32 R5, RZ, RZ, R37 ;  /* 0x000000ffff057224 */ /* 0x000fe200078e0025 */
[----:B------:R-:W-:Y:S01]  /*02e0*/  USHF.R.U32.HI UR4, URZ, 0x1f, UR5 ;  /* 0x0000001f3f047899 */ /* 0x000fe20008011605 */
[----:B------:R-:W-:-:S02]  /*02f0*/  @P4 SHF.R.U32.HI R5, RZ, c[0x0][0x2cc], R3 ;  /* 0x0000b300ff054a19 */ /* 0x000fc40000011603 */
[----:B------:R-:W-:Y:S01]  /*0300*/  SHF.R.U32.HI R3, RZ, 0x1f, R4 ;  /* 0x0000001fff037819 */ /* 0x000fe20000011604 */
[----:B------:R-:W-:Y:S01]  /*0310*/  ULEA.HI.SX32 UR4, UR5, UR4, 0x1c ;  /* 0x0000000405047291 */ /* 0x000fe2000f8fe23f */
[----:B------:R-:W-:Y:S02]  /*0320*/  IADD3 R5, R5, UR13, RZ ;  /* 0x0000000d05057c10 */ /* 0x000fe4000fffe0ff */
[----:B------:R-:W-:Y:S02]  /*0330*/  LEA.HI.SX32 R3, R4, R3, 0x1c ;  /* 0x0000000304037211 */ /* 0x000fe400078fe2ff */
[----:B------:R-:W-:Y:S02]  /*0340*/  IADD3 R4, R5, -c[0x0][0x324], RZ ;  /* 0x8000c90005047a10 */ /* 0x000fe40007ffe0ff */
[----:B------:R-:W-:Y:S01]  /*0350*/  IMNMX R36, R3, UR4, PT ;  /* 0x0000000403247c17 */ /* 0x000fe2000b800200 */
[----:B------:R-:W-:Y:S05]  /*0360*/  @!P3 BRA `(.L_x_156) ;  /* 0x000000f00000b947 */ /* 0x000fea0003800000 */
[----:B------:R-:W-:-:S13]  /*0370*/  ISETP.GT.AND P0, PT, R5, -0x1, PT ;  /* 0xffffffff0500780c */ /* 0x000fda0003f04270 */
[----:B------:R-:W-:Y:S05]  /*0380*/  @P0 BRA `(.L_x_157) ;  /* 0x0000007000000947 */ /* 0x000fea0003800000 */
[----:B------:R-:W-:Y:S01]  /*0390*/  IMAD.MOV.U32 R3, RZ, RZ, c[0x0][0x32c] ;  /* 0x0000cb00ff037624 */ /* 0x000fe200078e00ff */
[----:B------:R-:W-:-:S04]  /*03a0*/  LOP3.LUT R5, RZ, R5, RZ, 0x33, !PT ;  /* 0x00000005ff057212 */ /* 0x000fc800078e33ff */
[----:B------:R-:W-:-:S13]  /*03b0*/  ISETP.NE.AND P0, PT, R3, 0x1, PT ;  /* 0x000000010300780c */ /* 0x000fda0003f05270 */
[----:B------:R-:W-:-:S05]  /*03c0*/  @P0 IMAD.HI.U32 R3, R5, c[0x0][0x330], RZ ;  /* 0x0000cc0005030a27 */ /* 0x000fca00078e00ff */
[----:B------:R-:W-:-:S04]  /*03d0*/  @P0 SHF.R.U32.HI R5, RZ, c[0x0][0x334], R3 ;  /* 0x0000cd00ff050a19 */ /* 0x000fc80000011603 */
[----:B------:R-:W-:Y:S01]  /*03e0*/  LOP3.LUT R5, RZ, R5, RZ, 0x33, !PT ;  /* 0x00000005ff057212 */ /* 0x000fe200078e33ff */
[----:B------:R-:W-:Y:S05]  /*03f0*/  BRA `(.L_x_158) ;  /* 0x0000004000007947 */ /* 0x000fea0003800000 */
.L_x_157:
[----:B------:R-:W-:-:S04]  /*0400*/  MOV R3, c[0x0][0x32c] ;  /* 0x0000cb0000037a02 */ /* 0x000fc80000000f00 */
[----:B------:R-:W-:-:S13]  /*0410*/  ISETP.NE.AND P0, PT, R3, 0x1, PT ;  /* 0x000000010300780c */ /* 0x000fda0003f05270 */
[----:B------:R-:W-:-:S05]  /*0420*/  @P0 IMAD.HI.U32 R3, R5, c[0x0][0x330], RZ ;  /* 0x0000cc0005030a27 */ /* 0x000fca00078e00ff */
[----:B------:R-:W-:-:S05]  /*0430*/  @P0 SHF.R.U32.HI R5, RZ, c[0x0][0x334], R3 ;  /* 0x0000cd00ff050a19 */ /* 0x000fca0000011603 */
.L_x_158:
[----:B------:R-:W-:-:S05]  /*0440*/  IMAD R5, R5, c[0x0][0x32c], RZ ;  /* 0x0000cb0005057a24 */ /* 0x000fca00078e02ff */
[----:B------:R-:W-:-:S05]  /*0450*/  IMNMX R4, R4, R5, !PT ;  /* 0x0000000504047217 */ /* 0x000fca0007800200 */
.L_x_156:
[----:B------:R-:W-:Y:S01]  /*0460*/  IMAD.HI R4, R4, 0x2aaaaaab, RZ ;  /* 0x2aaaaaab04047827 */ /* 0x000fe200078e02ff */
[----:B------:R-:W-:Y:S01]  /*0470*/  ULDC.64 UR10, c[0x0][0x118] ;  /* 0x00004600000a7ab9 */ /* 0x000fe20000000a00 */
[----:B------:R-:W-:Y:S01]  /*0480*/  PLOP3.LUT P1, PT, PT, PT, PT, 0x80, 0x0 ;  /* 0x000000000000781c */ /* 0x000fe20003f2f070 */
[----:B------:R-:W-:Y:S01]  /*0490*/  CS2R R66, SRZ ;  /* 0x0000000000427805 */ /* 0x000fe2000001ff00 */
[----:B------:R-:W-:Y:S01]  /*04a0*/  IMAD.MOV.U32 R5, RZ, RZ, RZ ;  /* 0x000000ffff057224 */ /* 0x000fe200078e00ff */
[----:B------:R-:W-:Y:S01]  /*04b0*/  SHF.R.U32.HI R215, RZ, 0x1f, R4 ;  /* 0x0000001fffd77819 */ /* 0x000fe20000011604 */
[----:B------:R-:W-:Y:S01]  /*04c0*/  IMAD.MOV.U32 R64, RZ, RZ, RZ ;  /* 0x000000ffff407224 */ /* 0x000fe200078e00ff */
[----:B------:R-:W-:Y:S01]  /*04d0*/  CS2R R62, SRZ ;  /* 0x00000000003e7805 */ /* 0x000fe2000001ff00 */
[----:B------:R-:W-:Y:S01]  /*04e0*/  CS2R R60, SRZ ;  /* 0x00000000003c7805 */ /* 0x000fe2000001ff00 */
[----:B------:R-:W-:Y:S01]  /*04f0*/  LEA.HI.SX32 R215, R4, R215, 0x1c ;  /* 0x000000d704d77211 */ /* 0x000fe200078fe2ff */
[----:B------:R-:W-:Y:S01]  /*0500*/  CS2R R58, SRZ ;  /* 0x00000000003a7805 */ /* 0x000fe2000001ff00 */
[----:B------:R-:W-:Y:S01]  /*0510*/  CS2R R56, SRZ ;  /* 0x0000000000387805 */ /* 0x000fe2000001ff00 */
[----:B------:R-:W-:Y:S01]  /*0520*/  CS2R R54, SRZ ;  /* 0x0000000000367805 */ /* 0x000fe2000001ff00 */
[----:B------:R-:W-:Y:S01]  /*0530*/  IMNMX R215, RZ, R215, !PT ;  /* 0x000000d7ffd77217 */ /* 0x000fe20007800200 */
[----:B------:R-:W-:Y:S01]  /*0540*/  CS2R R52, SRZ ;  /* 0x0000000000347805 */ /* 0x000fe2000001ff00 */
[----:B------:R-:W-:Y:S01]  /*0550*/  CS2R R70, SRZ ;  /* 0x0000000000467805 */ /* 0x000fe2000001ff00 */
[----:B------:R-:W-:Y:S01]  /*0560*/  CS2R R68, SRZ ;  /* 0x0000000000447805 */ /* 0x000fe2000001ff00 */
[----:B------:R-:W-:Y:S01]  /*0570*/  ISETP.GT.AND P0, PT, R36, R215, PT ;  /* 0x000000d72400720c */ /* 0x000fe20003f04270 */
        /* <DEDUP_REMOVED lines=27> */
[----:B------:R-:W-:-:S02]  /*0730*/  SHF.R.S32.HI R107, RZ, 0x1f, R104 ;  /* 0x0000001fff6b7819 */ /* 0x000fc40000011468 */
[----:B------:R-:W-:Y:S01]  /*0740*/  SHF.R.S32.HI R7, RZ, 0x1f, R0 ;  /* 0x0000001fff077819 */ /* 0x000fe20000011400 */
[----:B------:R-:W-:Y:S01]  /*0750*/  IMAD.MOV.U32 R39, RZ, RZ, 0x60 ;  /* 0x00000060ff277424 */ /* 0x000fe200078e00ff */
[----:B------:R-:W-:Y:S01]  /*0760*/  ISETP.NE.AND.EX P2, PT, RZ, c[0x0][0x344], PT, P2 ;  /* 0x0000d100ff007a0c */ /* 0x000fe20003f45320 */
[----:B------:R-:W-:Y:S01]  /*0770*/  ULDC.64 UR6, c[0x0][0x1e0] ;  /* 0x0000780000067ab9 */ /* 0x000fe20000000a00 */
[----:B------:R-:W-:Y:S01]  /*0780*/  IADD3 R111, R36, -0x1, RZ ;  /* 0xffffffff246f7810 */ /* 0x000fe20007ffe0ff */
[----:B------:R-:W-:-:S10]  /*0790*/  ULDC.64 UR4, c[0x0][0x208] ;  /* 0x0000820000047ab9 */ /* 0x000fd40000000a00 */
[----:B------:R-:W-:-:S04]  /*07a0*/  @P2 IMAD.MOV.U32 R3, RZ, RZ, 0x4 ;  /* 0x00000004ff032424 */ /* 0x000fc800078e00ff */
[----:B------:R-:W-:-:S06]  /*07b0*/  @P2 IMAD.WIDE R226, R0, R3, c[0x0][0x340] ;  /* 0x0000d00000e22625 */ /* 0x000fcc00078e0203 */
[----:B------:R-:W2:Y:S01]  /*07c0*/  @P2 LDG.E R226, [R226.64] ;  /* 0x0000000ae2e22981 */ /* 0x000ea2000c1e1900 */
[-C--:B------:R-:W-:Y:S01]  /*07d0*/  LEA.HI R30, R107, R104.reuse, RZ, 0x3 ;  /* 0x000000686b1e7211 */ /* 0x080fe200078f18ff */
[----:B-1----:R-:W-:Y:S01]  /*07e0*/  IMAD.WIDE.U32 R10, R26, c[0x0][0x1b8], RZ ;  /* 0x00006e001a0a7a25 */ /* 0x002fe200078e00ff */
[----:B------:R-:W-:Y:S01]  /*07f0*/  SHF.R.S32.HI R28, RZ, 0x1f, R26 ;  /* 0x0000001fff1c7819 */ /* 0x000fe2000001141a */
[----:B------:R-:W-:Y:S01]  /*0800*/  UIMAD.WIDE.U32 UR14, UR6, 0x40, URZ ;  /* 0x00000040060e78a5 */ /* 0x000fe2000f8e003f */
[----:B------:R-:W-:Y:S01]  /*0810*/  LOP3.LUT R25, R30, 0xfffffff8, RZ, 0xc0, !PT ;  /* 0xfffffff81e197812 */ /* 0x000fe200078ec0ff */
[----:B------:R-:W-:Y:S01]  /*0820*/  IMAD.WIDE.U32 R108, R39, c[0x0][0x1e0], RZ ;  /* 0x00007800276c7a25 */ /* 0x000fe200078e00ff */
[----:B------:R-:W-:Y:S01]  /*0830*/  SHF.R.S32.HI R30, RZ, 0x3, R30 ;  /* 0x00000003ff1e7819 */ /* 0x000fe2000001141e */
[----:B------:R-:W-:Y:S01]  /*0840*/  USHF.L.U32 UR8, UR7, 0x6, URZ ;  /* 0x0000000607087899 */ /* 0x000fe2000800063f */
[----:B------:R-:W-:Y:S01]  /*0850*/  SHF.R.S32.HI R27, RZ, 0x1f, R111 ;  /* 0x0000001fff1b7819 */ /* 0x000fe2000001146f */
[----:B------:R-:W-:Y:S01]  /*0860*/  IMAD.IADD R25, R104, 0x1, -R25 ;  /* 0x0000000168197824 */ /* 0x000fe200078e0a19 */
[--C-:B------:R-:W-:Y:S01]  /*0870*/  SHF.R.S32.HI R29, RZ, 0x1f, R30.reuse ;  /* 0x0000001fff1d7819 */ /* 0x100fe2000001141e */
[----:B------:R-:W-:Y:S01]  /*0880*/  IMAD R5, R28, c[0x0][0x1b8], RZ ;  /* 0x00006e001c057a24 */ /* 0x000fe200078e02ff */
[-C--:B------:R-:W-:Y:S01]  /*0890*/  LEA.HI R214, R107, R104.reuse, RZ, 0x4 ;  /* 0x000000686bd67211 */ /* 0x080fe200078f20ff */
[----:B------:R-:W-:Y:S01]  /*08a0*/  IMAD R4, R25, 0x20, R30 ;  /* 0x0000002019047824 */ /* 0x000fe200078e021e */
[----:B------:R-:W-:Y:S01]  /*08b0*/  UIADD3 UR8, UR15, UR8, URZ ;  /* 0x000000080f087290 */ /* 0x000fe2000fffe03f */
[----:B------:R-:W-:Y:S01]  /*08c0*/  IMAD R5, R26, c[0x0][0x1bc], R5 ;  /* 0x00006f001a057a24 */ /* 0x000fe200078e0205 */
[----:B------:R-:W-:Y:S01]  /*08d0*/  LEA.HI R106, R107, R104, RZ, 0x5 ;  /* 0x000000686b6a7211 */ /* 0x000fe200078f28ff */
[----:B------:R-:W-:Y:S01]  /*08e0*/  IMAD.IADD R3, R37, 0x1, R4 ;  /* 0x0000000125037824 */ /* 0x000fe200078e0204 */
[----:B------:R-:W-:Y:S01]  /*08f0*/  USHF.L.U32 UR9, UR4, 0x6, URZ ;  /* 0x0000000604097899 */ /* 0x000fe2000800063f */
[----:B------:R-:W-:Y:S01]  /*0900*/  IMAD.IADD R11, R11, 0x1, R5 ;  /* 0x000000010b0b7824 */ /* 0x000fe200078e0205 */
[----:B------:R-:W-:Y:S01]  /*0910*/  SHF.R.S32.HI R105, RZ, 0x5, R106 ;  /* 0x00000005ff697819 */ /* 0x000fe2000001146a */
[----:B------:R-:W-:Y:S01]  /*0920*/  @P4 IMAD.HI.U32 R4, R3, c[0x0][0x2c8], RZ ;  /* 0x0000b20003044a27 */ /* 0x000fe200078e00ff */
[----:B------:R-:W-:-:S02]  /*0930*/  UMOV UR12, 0x6 ;  /* 0x00000006000c7882 */ /* 0x000fc40000000000 */
[----:B------:R-:W-:Y:S01]  /*0940*/  USHF.L.U64.HI UR12, UR4, UR12, UR5 ;  /* 0x0000000c040c7299 */ /* 0x000fe20008010205 */
[----:B------:R-:W-:Y:S01]  /*0950*/  IMAD.MOV.U32 R8, RZ, RZ, R3 ;  /* 0x000000ffff087224 */ /* 0x000fe200078e0003 */
[----:B------:R-:W-:Y:S01]  /*0960*/  @P4 SHF.R.U32.HI R8, RZ, c[0x0][0x2cc], R4 ;  /* 0x0000b300ff084a19 */ /* 0x000fe20000011604 */
[----:B------:R-:W-:Y:S02]  /*0970*/  IMAD R5, R7, c[0x0][0x1c0], RZ ;  /* 0x0000700007057a24 */ /* 0x000fe400078e02ff */
[----:B------:R-:W-:Y:S01]  /*0980*/  IMAD.WIDE.U32 R10, R0, c[0x0][0x1c0], R10 ;  /* 0x00007000000a7a25 */ /* 0x000fe200078e000a */
[----:B------:R-:W-:-:S03]  /*0990*/  SHF.R.S32.HI R6, RZ, 0x1f, R8 ;  /* 0x0000001fff067819 */ /* 0x000fc60000011408 */
[----:B------:R-:W-:Y:S02]  /*09a0*/  IMAD R5, R0, c[0x0][0x1c4], R5 ;  /* 0x0000710000057a24 */ /* 0x000fe400078e0205 */
[----:B------:R-:W-:Y:S02]  /*09b0*/  IMAD.MOV R4, RZ, RZ, -R8 ;  /* 0x000000ffff047224 */ /* 0x000fe400078e0a08 */
[----:B------:R-:W-:Y:S02]  /*09c0*/  IMAD.IADD R11, R11, 0x1, R5 ;  /* 0x000000010b0b7824 */ /* 0x000fe400078e0205 */
[----:B------:R-:W-:Y:S02]  /*09d0*/  IMAD R5, R6, c[0x0][0x1b0], RZ ;  /* 0x00006c0006057a24 */ /* 0x000fe400078e02ff */
[----:B------:R-:W-:Y:S02]  /*09e0*/  IMAD R4, R4, c[0x0][0x2c4], R3 ;  /* 0x0000b10004047a24 */ /* 0x000fe400078e0203 */
[----:B------:R-:W-:-:S02]  /*09f0*/  IMAD R3, R8, c[0x0][0x1b4], R5 ;  /* 0x00006d0008037a24 */ /* 0x000fc400078e0205 */
[----:B------:R-:W-:Y:S01]  /*0a00*/  IMAD.WIDE.U32 R10, R8, c[0x0][0x1b0], R10 ;  /* 0x00006c00080a7a25 */ /* 0x000fe200078e000a */
[----:B------:R-:W-:-:S03]  /*0a10*/  SHF.R.S32.HI R5, RZ, 0x1f, R4 ;  /* 0x0000001fff057819 */ /* 0x000fc60000011404 */
[----:B------:R-:W-:Y:S02]  /*0a20*/  IMAD.IADD R11, R11, 0x1, R3 ;  /* 0x000000010b0b7824 */ /* 0x000fe400078e0203 */
[----:B------:R-:W-:Y:S02]  /*0a30*/  IMAD R5, R5, c[0x0][0x1a8], RZ ;  /* 0x00006a0005057a24 */ /* 0x000fe400078e02ff */
[----:B------:R-:W-:-:S04]  /*0a40*/  IMAD.WIDE.U32 R8, R4, c[0x0][0x1a8], R10 ;  /* 0x00006a0004087a25 */ /* 0x000fc800078e000a */
[----:B------:R-:W-:Y:S01]  /*0a50*/  IMAD R5, R4, c[0x0][0x1ac], R5 ;  /* 0x00006b0004057a24 */ /* 0x000fe200078e0205 */
[----:B------:R-:W-:Y:S01]  /*0a60*/  BAR.SYNC.DEFER_BLOCKING 0x0 ;  /* 0x0000000000007b1d */ /* 0x000fe20000010000 */
[----:B------:R-:W-:Y:S01]  /*0a70*/  IMAD.SHL.U32 R3, R30, 0x40, RZ ;  /* 0x000000401e037824 */ /* 0x000fe200078e00ff */
[----:B------:R-:W-:Y:S01]  /*0a80*/  LEA R6, P0, R8, c[0x0][0x160], 0x1 ;  /* 0x0000580008067a11 */ /* 0x000fe200078008ff */
[----:B------:R-:W-:Y:S02]  /*0a90*/  IMAD.IADD R4, R9, 0x1, R5 ;  /* 0x0000000109047824 */ /* 0x000fe400078e0205 */
[----:B------:R-:W-:Y:S01]  /*0aa0*/  IMAD.SHL.U32 R32, R25, 0x8, RZ ;  /* 0x0000000819207824 */ /* 0x000fe200078e00ff */
[----:B------:R-:W-:Y:S01]  /*0ab0*/  LOP3.LUT R3, R3, 0x1c0, RZ, 0xc0, !PT ;  /* 0x000001c003037812 */ /* 0x000fe200078ec0ff */
[----:B------:R-:W-:Y:S01]  /*0ac0*/  IMAD R5, R2, c[0x0][0x168], RZ ;  /* 0x00005a0002057a24 */ /* 0x000fe200078e02ff */
[----:B------:R-:W-:Y:S01]  /*0ad0*/  LEA.HI.X R4, R8, c[0x0][0x164], R4, 0x1, P0 ;  /* 0x0000590008047a11 */ /* 0x000fe200000f0c04 */
[----:B------:R-:W1:Y:S01]  /*0ae0*/  SHFL.IDX PT, R12, R6, RZ, 0x181f ;  /* 0x00181fff060c7589 */ /* 0x000e6200000e0000 */
[----:B------:R-:W-:Y:S01]  /*0af0*/  IMAD.IADD R2, R37, 0x1, R30 ;  /* 0x0000000125027824 */ /* 0x000fe200078e021e */
[----:B------:R-:W-:-:S02]  /*0b00*/  LOP3.LUT R9, R3, 0x38, R32, 0xf8, !PT ;  /* 0x0000003803097812 */ /* 0x000fc400078ef820 */
[----:B------:R-:W-:Y:S01]  /*0b10*/  SHF.R.U32.HI R216, RZ, 0x3, R3 ;  /* 0x00000003ffd87819 */ /* 0x000fe20000011603 */
[----:B------:R-:W3:Y:S01]  /*0b20*/  SHFL.IDX PT, R13, R4, RZ, 0x181f ;  /* 0x00181fff040d7589 */ /* 0x000ee200000e0000 */
[----:B------:R-:W-:Y:S02]  /*0b30*/  LEA.HI R3, R107, R104, RZ, 0x6 ;  /* 0x000000686b037211 */ /* 0x000fe400078f30ff */
[C---:B------:R-:W-:Y:S01]  /*0b40*/  ISETP.GE.AND P1, PT, R2.reuse, R5, PT ;  /* 0x000000050200720c */ /* 0x040fe20003f26270 */
[----:B------:R-:W4:Y:S01]  /*0b50*/  SHFL.IDX PT, R10, R6, 0x1, 0x181f ;  /* 0x00381f00060a7f89 */ /* 0x000f2200000e0000 */
[----:B------:R-:W-:Y:S01]  /*0b60*/  LOP3.LUT R216, R9, R216, RZ, 0x3c, !PT ;  /* 0x000000d809d87212 */ /* 0x000fe200078e3cff */
[----:B------:R-:W-:Y:S01]  /*0b70*/  IMAD.SHL.U32 R3, R3, 0x8, RZ ;  /* 0x0000000803037824 */ /* 0x000fe200078e00ff */
[----:B------:R-:W-:Y:S01]  /*0b80*/  IADD3 R8, R2, 0x20, RZ ;  /* 0x0000002002087810 */ /* 0x000fe20007ffe0ff */
[----:B------:R-:W5:Y:S01]  /*0b90*/  SHFL.IDX PT, R11, R4, 0x1, 0x181f ;  /* 0x00381f00040b7f89 */ /* 0x000f6200000e0000 */
[----:B------:R-:W-:-:S02]  /*0ba0*/  SHF.R.S32.HI R33, RZ, 0x1f, R32 ;  /* 0x0000001fff217819 */ /* 0x000fc40000011420 */
[----:B------:R-:W-:Y:S01]  /*0bb0*/  LOP3.LUT R216, R216, 0xfffffe00, R3, 0xf8, !PT ;  /* 0xfffffe00d8d87812 */ /* 0x000fe200078ef803 */
[----:B------:R-:W-:Y:S01]  /*0bc0*/  SHFL.IDX PT, R9, R4, 0x2, 0x181f ;  /* 0x00581f0004097f89 */ /* 0x000fe200000e0000 */
[----:B------:R-:W-:Y:S02]  /*0bd0*/  IADD3 R3, R32, 0x40, RZ ;  /* 0x0000004020037810 */ /* 0x000fe40007ffe0ff */
[----:B------:R-:W-:Y:S01]  /*0be0*/  ISETP.GE.AND P0, PT, R8, R5, PT ;  /* 0x000000050800720c */ /* 0x000fe20003f06270 */
[----:B------:R-:W-:Y:S01]  /*0bf0*/  IMAD.SHL.U32 R216, R216, 0x2, RZ ;  /* 0x00000002d8d87824 */ /* 0x000fe200078e00ff */
[----:B------:R-:W-:Y:S02]  /*0c00*/  IADD3 R8, R2, 0x40, RZ ;  /* 0x0000004002087810 */ /* 0x000fe40007ffe0ff */
[C---:B-1----:R-:W-:Y:S02]  /*0c10*/  @!P1 LEA R16, P5, R32.reuse, R12, 0x1 ;  /* 0x0000000c20109211 */ /* 0x042fe400078a08ff */
[----:B------:R-:W-:-:S02]  /*0c20*/  ISETP.GE.AND P6, PT, R32, c[0x0][0x198], PT ;  /* 0x0000660020007a0c */ /* 0x000fc40003fc6270 */
[----:B------:R-:W-:Y:S02]  /*0c30*/  IADD3 R2, R2, 0x60, RZ ;  /* 0x0000006002027810 */ /* 0x000fe40007ffe0ff */
[----:B---3--:R-:W-:Y:S02]  /*0c40*/  @!P1 LEA.HI.X R17, R32, R13, R33, 0x1, P5 ;  /* 0x0000000d20119211 */ /* 0x008fe400028f0c21 */
[----:B------:R-:W-:Y:S02]  /*0c50*/  ISETP.GE.AND P5, PT, R8, R5, PT ;  /* 0x000000050800720c */ /* 0x000fe40003fa6270 */
[----:B------:R-:W1:Y:S05]  /*0c60*/  SHFL.IDX PT, R8, R6, 0x2, 0x181f ;  /* 0x00581f0006087f89 */ /* 0x000e6a00000e0000 */
[----:B------:R1:W-:Y:S01]  /*0c70*/  @!P1 LDGSTS.E.BYPASS.LTC128B.128 [R216+0x100], [R16.64], !P6 ;  /* 0x0010000010d89fae */ /* 0x0003e2000f101d4a */
[----:B--2---:R-:W-:Y:S01]  /*0c80*/  @P2 SHF.R.S32.HI R227, RZ, 0x1f, R226 ;  /* 0x0000001fffe32819 */ /* 0x004fe200000114e2 */
[----:B------:R-:W-:Y:S01]  /*0c90*/  @!P2 IMAD.MOV.U32 R226, RZ, RZ, R0 ;  /* 0x000000ffffe2a224 */ /* 0x000fe200078e0000 */
[----:B------:R-:W-:Y:S01]  /*0ca0*/  @!P1 SHF.R.S32.HI R0, RZ, 0x1f, R3 ;  /* 0x0000001fff009819 */ /* 0x000fe20000011403 */
[----:B------:R-:W-:Y:S01]  /*0cb0*/  @!P2 IMAD.MOV.U32 R227, RZ, RZ, R7 ;  /* 0x000000ffffe3a224 */ /* 0x000fe200078e0007 */
[----:B------:R-:W-:Y:S01]  /*0cc0*/  ISETP.GE.AND P2, PT, R3, c[0x0][0x198], PT ;  /* 0x0000660003007a0c */ /* 0x000fe20003f46270 */
[----:B------:R-:W-:Y:S01]  /*0cd0*/  IMAD R7, R29, c[0x0][0x1e0], RZ ;  /* 0x000078001d077a24 */ /* 0x000fe200078e02ff */
[----:B------:R-:W-:Y:S01]  /*0ce0*/  @!P1 LEA.HI R0, R0, R3, RZ, 0x3 ;  /* 0x0000000300009211 */ /* 0x000fe200078f18ff */
[----:B------:R-:W-:-:S02]  /*0cf0*/  IMAD R221, R227, c[0x0][0x1f0], RZ ;  /* 0x00007c00e3dd7a24 */ /* 0x000fc400078e02ff */
[----:B------:R-:W-:Y:S01]  /*0d00*/  IMAD R7, R30, c[0x0][0x1e4], R7 ;  /* 0x000079001e077a24 */ /* 0x000fe200078e0207 */
[----:B------:R-:W-:Y:S01]  /*0d10*/  @!P1 LOP3.LUT R0, R0, 0xfffffff8, RZ, 0xc0, !PT ;  /* 0xfffffff800009812 */ /* 0x000fe200078ec0ff */
[----:B------:R-:W-:Y:S02]  /*0d20*/  IMAD R221, R226, c[0x0][0x1f4], R221 ;  /* 0x00007d00e2dd7a24 */ /* 0x000fe400078e02dd */
[----:B------:R-:W-:Y:S02]  /*0d30*/  IMAD R29, R29, c[0x0][0x208], RZ ;  /* 0x000082001d1d7a24 */ /* 0x000fe400078e02ff */
[----:B------:R-:W-:Y:S01]  /*0d40*/  @!P1 IMAD.WIDE R18, R0, 0x2, R12 ;  /* 0x0000000200129825 */ /* 0x000fe200078e020c */
[----:B------:R-:W-:-:S03]  /*0d50*/  @!P0 SHF.R.S32.HI R0, RZ, 0x1f, R3 ;  /* 0x0000001fff008819 */ /* 0x000fc60000011403 */
[----:B------:R-:W-:Y:S01]  /*0d60*/  IMAD.WIDE.U32 R12, R30, c[0x0][0x1e0], R32 ;  /* 0x000078001e0c7a25 */ /* 0x000fe200078e0020 */
[----:B------:R-:W-:Y:S01]  /*0d70*/  @!P0 LEA.HI R0, R0, R3, RZ, 0x3 ;  /* 0x0000000300008211 */ /* 0x000fe200078f18ff */
[----:B------:R2:W-:Y:S01]  /*0d80*/  @!P1 LDGSTS.E.BYPASS.LTC128B.128 [R216+0x4100], [R18.64], !P2 ;  /* 0x0410000012d89fae */ /* 0x0005e2000d101d4a */
[----:B----4-:R-:W-:Y:S01]  /*0d90*/  @!P0 LEA R14, P1, R32, R10, 0x1 ;  /* 0x0000000a200e8211 */ /* 0x010fe200078208ff */
[----:B------:R-:W-:Y:S01]  /*0da0*/  IMAD.IADD R13, R13, 0x1, R7 ;  /* 0x000000010d0d7824 */ /* 0x000fe200078e0207 */
[----:B------:R-:W-:Y:S01]  /*0db0*/  @!P0 LOP3.LUT R0, R0, 0xfffffff8, RZ, 0xc0, !PT ;  /* 0xfffffff800008812 */ /* 0x000fe200078ec0ff */
[----:B------:R-:W-:Y:S01]  /*0dc0*/  IMAD R229, R227, c[0x0][0x218], RZ ;  /* 0x00008600e3e57a24 */ /* 0x000fe200078e02ff */
[----:B-----5:R-:W-:Y:S02]  /*0dd0*/  @!P0 LEA.HI.X R15, R32, R11, R33, 0x1, P1 ;  /* 0x0000000b200f8211 */ /* 0x020fe400008f0c21 */
[----:B------:R-:W-:Y:S01]  /*0de0*/  ISETP.GE.AND P1, PT, R2, R5, PT ;  /* 0x000000050200720c */ /* 0x000fe20003f26270 */
[----:B------:R-:W-:Y:S01]  /*0df0*/  @!P0 IMAD.WIDE R10, R0, 0x2, R10 ;  /* 0x00000002000a8825 */ /* 0x000fe200078e020a */
[----:B------:R-:W-:Y:S01]  /*0e00*/  @!P5 SHF.R.S32.HI R0, RZ, 0x1f, R3 ;  /* 0x0000001fff00d819 */ /* 0x000fe20000011403 */
[----:B------:R3:W-:Y:S01]  /*0e10*/  @!P0 LDGSTS.E.BYPASS.LTC128B.128 [R216+0x1100], [R14.64], !P6 ;  /* 0x011000000ed88fae */ /* 0x0007e2000f101d4a */
[----:B------:R-:W-:Y:S01]  /*0e20*/  LOP3.LUT R7, R214, 0xfffffff0, RZ, 0xc0, !PT ;  /* 0xfffffff0d6077812 */ /* 0x000fe200078ec0ff */
[----:B------:R-:W-:Y:S01]  /*0e30*/  IMAD R5, R28, c[0x0][0x1e8], RZ ;  /* 0x00007a001c057a24 */ /* 0x000fe200078e02ff */
[----:B------:R-:W-:Y:S01]  /*0e40*/  @!P5 LEA.HI R0, R0, R3, RZ, 0x3 ;  /* 0x000000030000d211 */ /* 0x000fe200078f18ff */
[----:B------:R4:W-:Y:S01]  /*0e50*/  @!P0 LDGSTS.E.BYPASS.LTC128B.128 [R216+0x5100], [R10.64], !P2 ;  /* 0x051000000ad88fae */ /* 0x0009e2000d101d4a */
[----:B-1----:R-:W-:Y:S01]  /*0e60*/  @!P5 LEA R16, P0, R32, R8, 0x1 ;  /* 0x000000082010d211 */ /* 0x002fe200078008ff */
[----:B------:R-:W-:Y:S01]  /*0e70*/  IMAD R218, R26, c[0x0][0x1ec], R5 ;  /* 0x00007b001ada7a24 */ /* 0x000fe200078e0205 */
[----:B------:R-:W-:Y:S01]  /*0e80*/  @!P5 LOP3.LUT R5, R0, 0xfffffff8, RZ, 0xc0, !PT ;  /* 0xfffffff80005d812 */ /* 0x000fe200078ec0ff */
[----:B------:R-:W-:Y:S01]  /*0e90*/  IMAD R229, R226, c[0x0][0x21c], R229 ;  /* 0x00008700e2e57a24 */ /* 0x000fe200078e02e5 */
[----:B------:R-:W-:-:S02]  /*0ea0*/  @!P5 LEA.HI.X R17, R32, R9, R33, 0x1, P0 ;  /* 0x000000092011d211 */ /* 0x000fc400000f0c21 */
[----:B------:R-:W-:Y:S01]  /*0eb0*/  @!P1 SHF.R.S32.HI R0, RZ, 0x1f, R3 ;  /* 0x0000001fff009819 */ /* 0x000fe20000011403 */
[----:B------:R-:W-:Y:S02]  /*0ec0*/  @!P5 IMAD.WIDE R8, R5, 0x2, R8 ;  /* 0x000000020508d825 */ /* 0x000fe400078e0208 */
[----:B------:R1:W-:Y:S01]  /*0ed0*/  @!P5 LDGSTS.E.BYPASS.LTC128B.128 [R216+0x2100], [R16.64], !P6 ;  /* 0x0210000010d8dfae */ /* 0x0003e2000f101d4a */
[----:B------:R-:W-:Y:S01]  /*0ee0*/  @!P1 LEA.HI R0, R0, R3, RZ, 0x3 ;  /* 0x0000000300009211 */ /* 0x000fe200078f18ff */
[----:B------:R-:W-:Y:S02]  /*0ef0*/  IMAD R5, R39, c[0x0][0x1e4], RZ ;  /* 0x0000790027057a24 */ /* 0x000fe400078e02ff */
[----:B--2---:R-:W-:Y:S01]  /*0f00*/  IMAD.WIDE.U32 R18, R26, c[0x0][0x1e8], R12 ;  /* 0x00007a001a127a25 */ /* 0x004fe200078e000c */
[----:B------:R2:W-:Y:S01]  /*0f10*/  @!P5 LDGSTS.E.BYPASS.LTC128B.128 [R216+0x6100], [R8.64], !P2 ;  /* 0x0610000008d8dfae */ /* 0x0005e2000d101d4a */
[----:B------:R-:W-:Y:S02]  /*0f20*/  @!P1 LOP3.LUT R0, R0, 0xfffffff8, RZ, 0xc0, !PT ;  /* 0xfffffff800009812 */ /* 0x000fe400078ec0ff */
[----:B------:R-:W-:Y:S01]  /*0f30*/  IMAD R39, R36, -0x60, R39 ;  /* 0xffffffa024277824 */ /* 0x000fe200078e0227 */
[----:B------:R-:W3:Y:S01]  /*0f40*/  SHFL.IDX PT, R12, R6, 0x3, 0x181f ;  /* 0x00781f00060c7f89 */ /* 0x000ee200000e0000 */
[----:B------:R-:W-:-:S02]  /*0f50*/  IMAD.IADD R219, R19, 0x1, R218 ;  /* 0x0000000113db7824 */ /* 0x000fc400078e02da */
[----:B------:R-:W-:Y:S01]  /*0f60*/  IMAD.MOV.U32 R218, RZ, RZ, R18 ;  /* 0x000000ffffda7224 */ /* 0x000fe200078e0012 */
[----:B------:R5:W1:Y:S01]  /*0f70*/  SHFL.IDX PT, R13, R4, 0x3, 0x181f ;  /* 0x00781f00040d7f89 */ /* 0x000a6200000e0000 */
[----:B------:R-:W-:Y:S01]  /*0f80*/  IADD3 R24, R39, c[0x0][0x1d0], -R30 ;  /* 0x0000740027187a10 */ /* 0x000fe20007ffe81e */
[----:B------:R-:W-:Y:S02]  /*0f90*/  IMAD.IADD R38, R109, 0x1, R5 ;  /* 0x000000016d267824 */ /* 0x000fe400078e0205 */
[----:B------:R-:W-:Y:S01]  /*0fa0*/  IMAD.WIDE.U32 R218, R226, c[0x0][0x1f0], R218 ;  /* 0x00007c00e2da7a25 */ /* 0x000fe200078e00da */
[----:B------:R-:W-:-:S03]  /*0fb0*/  ISETP.GE.AND P0, PT, R24, 0x1, PT ;  /* 0x000000011800780c */ /* 0x000fc60003f06270 */
[----:B------:R-:W-:Y:S02]  /*0fc0*/  IMAD R5, R38, R111, RZ ;  /* 0x0000006f26057224 */ /* 0x000fe400078e02ff */
[----:B------:R-:W-:Y:S02]  /*0fd0*/  IMAD.IADD R221, R219, 0x1, R221 ;  /* 0x00000001dbdd7824 */ /* 0x000fe400078e02dd */
[----:B------:R-:W-:Y:S02]  /*0fe0*/  IMAD.MOV.U32 R220, RZ, RZ, R218 ;  /* 0x000000ffffdc7224 */ /* 0x000fe400078e00da */
[-C--:B------:R-:W-:Y:S02]  /*0ff0*/  IMAD R5, R27, R108.reuse, R5 ;  /* 0x0000006c1b057224 */ /* 0x080fe400078e0205 */
[----:B--2---:R-:W-:Y:S01]  /*1000*/  IMAD.WIDE.U32 R8, R111, R108, R220 ;  /* 0x0000006c6f087225 */ /* 0x004fe200078e00dc */
[----:B---3--:R-:W-:-:S03]  /*1010*/  @!P1 LEA R14, P5, R32, R12, 0x1 ;  /* 0x0000000c200e9211 */ /* 0x008fc600078a08ff */
[----:B-----5:R-:W-:Y:S01]  /*1020*/  IMAD.IADD R4, R104, 0x1, -R7 ;  /* 0x0000000168047824 */ /* 0x020fe200078e0a07 */
[----:B-1----:R-:W-:Y:S01]  /*1030*/  @!P1 LEA.HI.X R15, R32, R13, R33, 0x1, P5 ;  /* 0x0000000d200f9211 */ /* 0x002fe200028f0c21 */
[----:B------:R-:W-:Y:S01]  /*1040*/  IMAD.IADD R5, R9, 0x1, R5 ;  /* 0x0000000109057824 */ /* 0x000fe200078e0205 */
[----:B----4-:R-:W-:Y:S01]  /*1050*/  @P0 LEA R10, P5, R8, c[0x0][0x1c8], 0x1 ;  /* 0x00007200080a0a11 */ /* 0x010fe200078a08ff */
[----:B------:R-:W-:Y:S01]  /*1060*/  @!P1 IMAD.WIDE R12, R0, 0x2, R12 ;  /* 0x00000002000c9825 */ /* 0x000fe200078e020c */
[----:B------:R-:W-:Y:S01]  /*1070*/  SHF.R.S32.HI R7, RZ, 0x1f, R4 ;  /* 0x0000001fff077819 */ /* 0x000fe20000011404 */
[----:B------:R1:W-:Y:S01]  /*1080*/  @!P1 LDGSTS.E.BYPASS.LTC128B.128 [R216+0x3100], [R14.64], !P6 ;  /* 0x031000000ed89fae */ /* 0x0003e2000f101d4a */
[----:B------:R-:W-:Y:S01]  /*1090*/  ISETP.GE.AND P6, PT, R32, c[0x0][0x1d4], PT ;  /* 0x0000750020007a0c */ /* 0x000fe20003fc6270 */
[----:B------:R-:W-:Y:S01]  /*10a0*/  IMAD.U32 R6, RZ, RZ, UR6 ;  /* 0x00000006ff067e24 */ /* 0x000fe2000f8e00ff */
[----:B------:R-:W-:Y:S01]  /*10b0*/  @P0 LEA.HI.X R11, R8, c[0x0][0x1cc], R5, 0x1, P5 ;  /* 0x00007300080b0a11 */ /* 0x000fe200028f0c05 */
[----:B------:R2:W-:Y:S01]  /*10c0*/  @!P1 LDGSTS.E.BYPASS.LTC128B.128 [R216+0x7100], [R12.64], !P2 ;  /* 0x071000000cd89fae */ /* 0x0005e2000d101d4a */
[----:B------:R-:W-:-:S02]  /*10d0*/  ISETP.GE.AND P5, PT, R3, c[0x0][0x1d4], PT ;  /* 0x0000750003007a0c */ /* 0x000fc40003fa6270 */
[C---:B------:R-:W-:Y:S01]  /*10e0*/  ISETP.GE.AND P2, PT, R24.reuse, 0x21, PT ;  /* 0x000000211800780c */ /* 0x040fe20003f46270 */
[----:B------:R-:W0:Y:S01]  /*10f0*/  LDGDEPBAR ;  /* 0x00000000000079af */ /* 0x000e220000000000 */
[----:B------:R-:W-:Y:S02]  /*1100*/  LEA.HI R2, R7, R4, RZ, 0x3 ;  /* 0x0000000407027211 */ /* 0x000fe400078f18ff */
[----:B------:R-:W-:Y:S02]  /*1110*/  ISETP.GE.AND P1, PT, R24, 0x41, PT ;  /* 0x000000411800780c */ /* 0x000fe40003f26270 */
[----:B------:R-:W-:Y:S01]  /*1120*/  LOP3.LUT R3, R2, 0xfffffff8, RZ, 0xc0, !PT ;  /* 0xfffffff802037812 */ /* 0x000fe200078ec0ff */
[----:B------:R3:W-:Y:S01]  /*1130*/  @P0 LDGSTS.E.BYPASS.LTC128B.128 [R216+0x8100], [R10.64], !P6 ;  /* 0x081000000ad80fae */ /* 0x0007e2000f101d4a */
[----:B------:R-:W-:-:S03]  /*1140*/  SHF.R.S32.HI R7, RZ, 0x4, R214 ;  /* 0x00000004ff077819 */ /* 0x000fc600000114d6 */
[----:B------:R-:W-:Y:S01]  /*1150*/  IMAD.IADD R0, R4, 0x1, -R3 ;  /* 0x0000000104007824 */ /* 0x000fe200078e0a03 */
[----:B------:R3:W-:Y:S01]  /*1160*/  @P0 LDGSTS.E.BYPASS.LTC128B.128 [R216+0xb100], [R10.64+0x80], !P5 ;  /* 0x0b1000800ad80fae */ /* 0x0007e2000e901d4a */
[----:B------:R-:W-:Y:S01]  /*1170*/  IMAD.U32 R4, RZ, RZ, UR6 ;  /* 0x00000006ff047e24 */ /* 0x000fe2000f8e00ff */
[----:B------:R-:W-:Y:S01]  /*1180*/  @P2 LEA R6, P0, R6, R8, 0x5 ;  /* 0x0000000806062211 */ /* 0x000fe200078028ff */
[----:B------:R-:W-:Y:S01]  /*1190*/  IMAD.U32 R3, RZ, RZ, UR7 ;  /* 0x00000007ff037e24 */ /* 0x000fe2000f8e00ff */
[----:B------:R-:W-:-:S04]  /*11a0*/  LEA.HI R214, R214, R7, RZ, 0x1 ;  /* 0x00000007d6d67211 */ /* 0x000fc800078f08ff */
[----:B------:R-:W-:Y:S02]  /*11b0*/  @P2 LEA.HI.X R3, R4, R5, R3, 0x5, P0 ;  /* 0x0000000504032211 */ /* 0x000fe400000f2c03 */
[----:B------:R-:W-:-:S05]  /*11c0*/  LOP3.LUT R214, R214, 0xfffffffe, RZ, 0xc0, !PT ;  /* 0xfffffffed6d67812 */ /* 0x000fca00078ec0ff */
[----:B------:R-:W-:Y:S02]  /*11d0*/  IMAD.IADD R214, R7, 0x1, -R214 ;  /* 0x0000000107d67824 */ /* 0x000fe400078e0ad6 */
[----:B------:R-:W-:Y:S02]  /*11e0*/  IMAD.SHL.U32 R7, R0, 0x40, RZ ;  /* 0x0000004000077824 */ /* 0x000fe400078e00ff */
[----:B------:R-:W-:-:S03]  /*11f0*/  IMAD.SHL.U32 R4, R214, 0x8, RZ ;  /* 0x00000008d6047824 */ /* 0x000fc600078e00ff */
[----:B------:R-:W-:-:S04]  /*1200*/  LOP3.LUT R7, R7, 0x1c0, RZ, 0xc0, !PT ;  /* 0x000001c007077812 */ /* 0x000fc800078ec0ff */
[----:B------:R-:W-:Y:S02]  /*1210*/  LOP3.LUT R4, R7, 0x8, R4, 0xf8, !PT ;  /* 0x0000000807047812 */ /* 0x000fe400078ef804 */
[C---:B---3--:R-:W-:Y:S02]  /*1220*/  @P2 LEA R10, P0, R6.reuse, c[0x0][0x1c8], 0x1 ;  /* 0x00007200060a2a11 */ /* 0x048fe400078008ff */
[----:B------:R-:W-:Y:S02]  /*1230*/  SHF.R.U32.HI R7, RZ, 0x3, R7 ;  /* 0x00000003ff077819 */ /* 0x000fe40000011607 */
[----:B------:R-:W-:Y:S01]  /*1240*/  @P2 LEA.HI.X R11, R6, c[0x0][0x1cc], R3, 0x1, P0 ;  /* 0x00007300060b2a11 */ /* 0x000fe200000f0c03 */
[----:B------:R-:W-:Y:S01]  /*1250*/  IMAD.SHL.U32 R6, R25, 0x40, RZ ;  /* 0x0000004019067824 */ /* 0x000fe200078e00ff */
[----:B------:R-:W-:Y:S01]  /*1260*/  @P1 IADD3 R8, P0, R8, UR14, RZ ;  /* 0x0000000e08081c10 */ /* 0x000fe2000ff1e0ff */
[----:B------:R-:W-:Y:S01]  /*1270*/  IMAD.SHL.U32 R3, R30, 0x8, RZ ;  /* 0x000000081e037824 */ /* 0x000fe200078e00ff */
[----:B------:R-:W-:Y:S01]  /*1280*/  LOP3.LUT R4, R4, R7, RZ, 0x3c, !PT ;  /* 0x0000000704047212 */ /* 0x000fe200078e3cff */
[----:B------:R3:W-:Y:S01]  /*1290*/  @P2 LDGSTS.E.BYPASS.LTC128B.128 [R216+0x9100], [R10.64], !P6 ;  /* 0x091000000ad82fae */ /* 0x0007e2000f101d4a */
[----:B------:R-:W-:-:S02]  /*12a0*/  @P1 IADD3.X R5, R5, UR8, RZ, P0, !PT ;  /* 0x0000000805051c10 */ /* 0x000fc400087fe4ff */
[----:B--2---:R-:W-:Y:S01]  /*12b0*/  @P1 LEA R12, P0, R8, c[0x0][0x1c8], 0x1 ;  /* 0x00007200080c1a11 */ /* 0x004fe200078008ff */
[----:B------:R3:W-:Y:S01]  /*12c0*/  @P2 LDGSTS.E.BYPASS.LTC128B.128 [R216+0xc100], [R10.64+0x80], !P5 ;  /* 0x0c1000800ad82fae */ /* 0x0007e2000e901d4a */
[----:B------:R-:W-:Y:S02]  /*12d0*/  LOP3.LUT R6, R6, 0x1c0, RZ, 0xc0, !PT ;  /* 0x000001c006067812 */ /* 0x000fe400078ec0ff */
[----:B------:R-:W-:Y:S01]  /*12e0*/  @P1 LEA.HI.X R13, R8, c[0x0][0x1cc], R5, 0x1, P0 ;  /* 0x00007300080d1a11 */ /* 0x000fe200000f0c05 */
[----:B------:R-:W-:Y:S01]  /*12f0*/  IMAD.SHL.U32 R5, R2, 0x40, RZ ;  /* 0x0000004002057824 */ /* 0x000fe200078e00ff */
[----:B------:R-:W-:-:S03]  /*1300*/  SHF.R.U32.HI R9, RZ, 0x3, R6 ;  /* 0x00000003ff097819 */ /* 0x000fc60000011606 */
[----:B------:R1:W-:Y:S01]  /*1310*/  @P1 LDGSTS.E.BYPASS.LTC128B.128 [R216+0xa100], [R12.64], !P6 ;  /* 0x0a1000000cd81fae */ /* 0x0003e2000f101d4a */
[----:B------:R-:W-:Y:S01]  /*1320*/  LOP3.LUT R2, R4, 0xfffffe00, R5, 0xf8, !PT ;  /* 0xfffffe0004027812 */ /* 0x000fe200078ef805 */
[----:B------:R-:W-:Y:S01]  /*1330*/  IMAD.MOV.U32 R5, RZ, RZ, 0x10 ;  /* 0x00000010ff057424 */ /* 0x000fe200078e00ff */
[----:B------:R-:W-:Y:S01]  /*1340*/  LOP3.LUT R4, R6, 0x8, R3, 0xf8, !PT ;  /* 0x0000000806047812 */ /* 0x000fe200078ef803 */
[----:B------:R1:W-:Y:S01]  /*1350*/  @P1 LDGSTS.E.BYPASS.LTC128B.128 [R216+0xd100], [R12.64+0x80], !P5 ;  /* 0x0d1000800cd81fae */ /* 0x0003e2000e901d4a */
[----:B------:R-:W-:Y:S01]  /*1360*/  R2P PR, R0, 0x6 ;  /* 0x0000000600007804 */ /* 0x000fe20000000000 */
[----:B------:R-:W-:Y:S01]  /*1370*/  IMAD R7, R105, 0x400, R2 ;  /* 0x0000040069077824 */ /* 0x000fe200078e0202 */
[----:B------:R-:W-:Y:S01]  /*1380*/  LOP3.LUT R9, R4, R9, RZ, 0x3c, !PT ;  /* 0x0000000904097212 */ /* 0x000fe200078e3cff */
[----:B------:R-:W0:Y:S01]  /*1390*/  LDGDEPBAR ;  /* 0x00000000000079af */ /* 0x000e220000000000 */
[----:B------:R-:W-:Y:S01]  /*13a0*/  IMAD.MOV.U32 R3, RZ, RZ, 0x20 ;  /* 0x00000020ff037424 */ /* 0x000fe200078e00ff */
[----:B------:R-:W-:-:S02]  /*13b0*/  SEL R5, R5, 0xfffffff0, !P1 ;  /* 0xfffffff005057807 */ /* 0x000fc40004800000 */
[C---:B------:R-:W-:Y:S01]  /*13c0*/  LEA R4, R7.reuse, 0x100, 0x1 ;  /* 0x0000010007047811 */ /* 0x040fe200078e08ff */
[----:B------:R-:W-:Y:S01]  /*13d0*/  IMAD.SHL.U32 R7, R7, 0x2, RZ ;  /* 0x0000000207077824 */ /* 0x000fe200078e00ff */
[----:B------:R-:W-:Y:S01]  /*13e0*/  SEL R3, R3, 0xffffffe0, !P2 ;  /* 0xffffffe003037807 */ /* 0x000fe20005000000 */
[----:B------:R-:W-:Y:S01]  /*13f0*/  IMAD R214, R214, 0x200, R9 ;  /* 0x00000200d6d67824 */ /* 0x000fe200078e0209 */
[----:B------:R-:W-:Y:S01]  /*1400*/  LOP3.LUT P0, RZ, R25, 0x2, RZ, 0xc0, !PT ;  /* 0x0000000219ff7812 */ /* 0x000fe2000780c0ff */
[--C-:B------:R-:W-:Y:S01]  /*1410*/  IMAD R6, R5, 0x2, R4.reuse ;  /* 0x0000000205067824 */ /* 0x100fe200078e0204 */
[----:B------:R-:W-:Y:S01]  /*1420*/  ISETP.LT.OR P2, PT, R24, 0x1, P6 ;  /* 0x000000011800780c */ /* 0x000fe20003741670 */
[C---:B------:R-:W-:Y:S02]  /*1430*/  IMAD R4, R3.reuse, 0x2, R4 ;  /* 0x0000000203047824 */ /* 0x040fe400078e0204 */
[----:B------:R-:W-:Y:S02]  /*1440*/  IMAD R0, R3, 0x2, R6 ;  /* 0x0000000203007824 */ /* 0x000fe400078e0206 */
[----:B------:R-:W-:-:S05]  /*1450*/  IMAD.SHL.U32 R214, R214, 0x2, RZ ;  /* 0x00000002d6d67824 */ /* 0x000fca00078e00ff */
[----:B------:R-:W-:Y:S01]  /*1460*/  IADD3 R213, R214, 0x8120, RZ ;  /* 0x00008120d6d57810 */ /* 0x000fe20007ffe0ff */
[----:B------:R-:W-:-:S04]  /*1470*/  DEPBAR.LE SB0, 0x1 ;  /* 0x000080400000791a */ /* 0x000fc80000000000 */
[----:B------:R-:W-:Y:S06]  /*1480*/  BAR.SYNC.DEFER_BLOCKING 0x0 ;  /* 0x0000000000007b1d */ /* 0x000fec0000010000 */
[----:B------:R-:W-:Y:S04]  /*1490*/  LDSM.16.M88.4 R120, [R7+0x100] ;  /* 0x000100000778783b */ /* 0x000fe80000000200 */
[----:B------:R2:W-:Y:S04]  /*14a0*/  LDSM.16.M88.4 R172, [R7+0x4100] ;  /* 0x0041000007ac783b */ /* 0x0005e80000000200 */
[----:B------:R-:W-:Y:S04]  /*14b0*/  LDSM.16.M88.4 R140, [R6] ;  /* 0x00000000068c783b */ /* 0x000fe80000000200 */
[----:B------:R-:W-:Y:S04]  /*14c0*/  LDSM.16.M88.4 R176, [R6+0x4000] ;  /* 0x0040000006b0783b */ /* 0x000fe80000000200 */
[----:B------:R-:W-:Y:S04]  /*14d0*/  LDSM.16.M88.4 R152, [R4] ;  /* 0x000000000498783b */ /* 0x000fe80000000200 */
[----:B------:R-:W-:Y:S04]  /*14e0*/  LDSM.16.M88.4 R180, [R4+0x4000] ;  /* 0x0040000004b4783b */ /* 0x000fe80000000200 */
[----:B------:R-:W-:Y:S01]  /*14f0*/  LDSM.16.M88.4 R168, [R0] ;  /* 0x0000000000a8783b */ /* 0x000fe20000000200 */
[----:B--2---:R-:W-:-:S03]  /*1500*/  IADD3 R7, R214, 0x8100, RZ ;  /* 0x00008100d6077810 */ /* 0x004fc60007ffe0ff */
[----:B------:R2:W-:Y:S01]  /*1510*/  LDSM.16.M88.4 R188, [R0+0x4000] ;  /* 0x0040000000bc783b */ /* 0x0005e20000000200 */
[----:B------:R-:W-:-:S03]  /*1520*/  @P0 IADD3 R213, R7, -0x20, RZ ;  /* 0xffffffe007d50810 */ /* 0x000fc60007ffe0ff */
[----:B------:R-:W-:Y:S01]  /*1530*/  BAR.SYNC.DEFER_BLOCKING 0x0 ;  /* 0x0000000000007b1d */ /* 0x000fe20000010000 */
[----:B------:R-:W-:Y:S01]  /*1540*/  IMAD R7, R28, c[0x0][0x210], RZ ;  /* 0x000084001c077a24 */ /* 0x000fe200078e02ff */
[C---:B------:R-:W-:Y:S02]  /*1550*/  IADD3 R207, R213.reuse, 0x800, RZ ;  /* 0x00000800d5cf7810 */ /* 0x040fe40007ffe0ff */
[C---:B------:R-:W-:Y:S02]  /*1560*/  IADD3 R206, R213.reuse, 0x1000, RZ ;  /* 0x00001000d5ce7810 */ /* 0x040fe40007ffe0ff */
[C---:B------:R-:W-:Y:S02]  /*1570*/  IADD3 R205, R213.reuse, 0x1800, RZ ;  /* 0x00001800d5cd7810 */ /* 0x040fe40007ffe0ff */
[C---:B------:R-:W-:Y:S02]  /*1580*/  IADD3 R204, R213.reuse, 0x2000, RZ ;  /* 0x00002000d5cc7810 */ /* 0x040fe40007ffe0ff */
[----:B------:R-:W-:-:S02]  /*1590*/  IADD3 R203, R213, 0x2800, RZ ;  /* 0x00002800d5cb7810 */ /* 0x000fc40007ffe0ff */
[C---:B------:R-:W-:Y:S02]  /*15a0*/  IADD3 R201, R213.reuse, 0x3000, RZ ;  /* 0x00003000d5c97810 */ /* 0x040fe40007ffe0ff */
[C---:B------:R-:W-:Y:S02]  /*15b0*/  IADD3 R200, R213.reuse, 0x3800, RZ ;  /* 0x00003800d5c87810 */ /* 0x040fe40007ffe0ff */
[C---:B------:R-:W-:Y:S01]  /*15c0*/  IADD3 R199, R213.reuse, 0x4000, RZ ;  /* 0x00004000d5c77810 */ /* 0x040fe20007ffe0ff */
[C---:B--2---:R-:W-:Y:S01]  /*15d0*/  IMAD R0, R30.reuse, c[0x0][0x20c], R29 ;  /* 0x000083001e007a24 */ /* 0x044fe200078e021d */
[C---:B------:R-:W-:Y:S01]  /*15e0*/  IADD3 R198, R213.reuse, 0x4800, RZ ;  /* 0x00004800d5c67810 */ /* 0x040fe20007ffe0ff */
[----:B------:R-:W-:Y:S01]  /*15f0*/  IMAD.WIDE.U32 R30, R30, c[0x0][0x208], R32 ;  /* 0x000082001e1e7a25 */ /* 0x000fe200078e0020 */
[----:B------:R-:W-:Y:S01]  /*1600*/  IADD3 R197, R213, 0x5000, RZ ;  /* 0x00005000d5c57810 */ /* 0x000fe20007ffe0ff */
[----:B------:R-:W-:-:S04]  /*1610*/  DEPBAR.LE SB0, 0x0 ;  /* 0x000080000000791a */ /* 0x000fc80000000000 */
[----:B------:R-:W-:Y:S01]  /*1620*/  BAR.SYNC.DEFER_BLOCKING 0x0 ;  /* 0x0000000000007b1d */ /* 0x000fe20000010000 */
[----:B------:R-:W-:Y:S01]  /*1630*/  IMAD.IADD R31, R31, 0x1, R0 ;  /* 0x000000011f1f7824 */ /* 0x000fe200078e0200 */
[----:B------:R-:W-:Y:S01]  /*1640*/  IADD3 R196, R213, 0x5800, RZ ;  /* 0x00005800d5c47810 */ /* 0x000fe20007ffe0ff */
[----:B------:R-:W-:Y:S02]  /*1650*/  IMAD R0, R27, c[0x0][0x208], RZ ;  /* 0x000082001b007a24 */ /* 0x000fe400078e02ff */
[----:B------:R-:W-:Y:S01]  /*1660*/  IMAD.U32 R27, RZ, RZ, UR9 ;  /* 0x00000009ff1b7e24 */ /* 0x000fe2000f8e00ff */
[----:B---3--:R-:W1:Y:S04]  /*1670*/  LDSM.16.M88.4 R8, [R214+0x8100] ;  /* 0x00810000d608783b */ /* 0x008e680000000200 */
[----:B------:R-:W-:Y:S04]  /*1680*/  LDSM.16.M88.4 R16, [R213] ;  /* 0x00000000d510783b */ /* 0x000fe80000000200 */
[----:B------:R-:W2:Y:S04]  /*1690*/  LDSM.16.M88.4 R76, [R214+0x8900] ;  /* 0x00890000d64c783b */ /* 0x000ea80000000200 */
[----:B------:R-:W3:Y:S04]  /*16a0*/  LDSM.16.M88.4 R68, [R214+0x9100] ;  /* 0x00910000d644783b */ /* 0x000ee80000000200 */
[----:B------:R-:W4:Y:S04]  /*16b0*/  LDSM.16.M88.4 R20, [R213+0x800] ;  /* 0x00080000d514783b */ /* 0x000f280000000200 */
[----:B------:R-:W5:Y:S04]  /*16c0*/  LDSM.16.M88.4 R60, [R214+0x9900] ;  /* 0x00990000d63c783b */ /* 0x000f680000000200 */
[----:B------:R-:W-:Y:S04]  /*16d0*/  LDSM.16.M88.4 R52, [R214+0xa100] ;  /* 0x00a10000d634783b */ /* 0x000fe80000000200 */
[----:B------:R-:W-:Y:S04]  /*16e0*/  LDSM.16.M88.4 R44, [R214+0xa900] ;  /* 0x00a90000d62c783b */ /* 0x000fe80000000200 */
[----:B------:R-:W-:Y:S01]  /*16f0*/  LDSM.16.M88.4 R40, [R213+0x2800] ;  /* 0x00280000d528783b */ /* 0x000fe20000000200 */
[C---:B-1----:R-:W-:Y:S08]  /*1700*/  HMMA.16816.F32 R12, R120.reuse, R8, RZ ;  /* 0x00000008780c723c */ /* 0x042ff000000018ff */
[C---:B------:R-:W-:Y:S08]  /*1710*/  HMMA.16816.F32 R8, R120.reuse, R10, RZ ;  /* 0x0000000a7808723c */ /* 0x040ff000000018ff */
[----:B--2---:R-:W-:Y:S08]  /*1720*/  HMMA.16816.F32 R80, R120, R76, RZ ;  /* 0x0000004c7850723c */ /* 0x004ff000000018ff */
[C---:B------:R-:W-:Y:S08]  /*1730*/  HMMA.16816.F32 R12, R140.reuse, R16, R12 ;  /* 0x000000108c0c723c */ /* 0x040ff0000000180c */
[----:B------:R-:W-:Y:S01]  /*1740*/  HMMA.16816.F32 R8, R140, R18, R8 ;  /* 0x000000128c08723c */ /* 0x000fe20000001808 */
[----:B------:R-:W1:Y:S07]  /*1750*/  LDSM.16.M88.4 R16, [R213+0x1000] ;  /* 0x00100000d510783b */ /* 0x000e6e0000000200 */
[----:B---3--:R-:W-:Y:S08]  /*1760*/  HMMA.16816.F32 R72, R120, R68, RZ ;  /* 0x000000447848723c */ /* 0x008ff000000018ff */
[----:B----4-:R-:W-:Y:S07]  /*1770*/  HMMA.16816.F32 R80, R140, R20, R80 ;  /* 0x000000148c50723c */ /* 0x010fee0000001850 */
[C---:B------:R-:W-:Y:S01]  /*1780*/  IMAD R21, R26.reuse, c[0x0][0x214], R7 ;  /* 0x000085001a157a24 */ /* 0x040fe200078e0207 */
[----:B------:R-:W-:Y:S01]  /*1790*/  HMMA.16816.F32 R76, R120, R78, RZ ;  /* 0x0000004e784c723c */ /* 0x000fe200000018ff */
[----:B------:R-:W-:-:S04]  /*17a0*/  IMAD.WIDE.U32 R6, R26, c[0x0][0x210], R30 ;  /* 0x000084001a067a25 */ /* 0x000fc800078e001e */
[----:B------:R-:W-:-:S03]  /*17b0*/  IMAD.IADD R7, R7, 0x1, R21 ;  /* 0x0000000107077824 */ /* 0x000fc600078e0215 */
[----:B------:R-:W-:Y:S01]  /*17c0*/  HMMA.16816.F32 R68, R120, R70, RZ ;  /* 0x000000467844723c */ /* 0x000fe200000018ff */
[----:B------:R-:W-:-:S04]  /*17d0*/  IMAD.WIDE.U32 R226, R226, c[0x0][0x218], R6 ;  /* 0x00008600e2e27a25 */ /* 0x000fc800078e0006 */
[----:B------:R-:W-:Y:S02]  /*17e0*/  IMAD R7, R111, c[0x0][0x20c], R0 ;  /* 0x000083006f077a24 */ /* 0x000fe400078e0200 */
[----:B------:R-:W-:Y:S01]  /*17f0*/  IMAD.IADD R229, R227, 0x1, R229 ;  /* 0x00000001e3e57824 */ /* 0x000fe200078e02e5 */
[----:B-----5:R-:W-:Y:S01]  /*1800*/  HMMA.16816.F32 R64, R120, R60, RZ ;  /* 0x0000003c7840723c */ /* 0x020fe200000018ff */
[----:B------:R-:W-:-:S07]  /*1810*/  IMAD.MOV.U32 R228, RZ, RZ, R226 ;  /* 0x000000ffffe47224 */ /* 0x000fce00078e00e2 */
[C---:B-1----:R-:W-:Y:S07]  /*1820*/  HMMA.16816.F32 R72, R140.reuse, R16, R72 ;  /* 0x000000108c48723c */ /* 0x042fee0000001848 */
[----:B------:R-:W-:Y:S01]  /*1830*/  IMAD.WIDE.U32 R16, R111, c[0x0][0x208], RZ ;  /* 0x000082006f107a25 */ /* 0x000fe200078e00ff */
[----:B------:R-:W-:Y:S01]  /*1840*/  HMMA.16816.F32 R76, R140, R22, R76 ;  /* 0x000000168c4c723c */ /* 0x000fe2000000184c */
[----:B------:R-:W1:Y:S02]  /*1850*/  LDSM.16.M88.4 R20, [R213+0x1800] ;  /* 0x00180000d514783b */ /* 0x000e640000000200 */
[----:B------:R-:W-:-:S02]  /*1860*/  IMAD.IADD R0, R17, 0x1, R7 ;  /* 0x0000000111007824 */ /* 0x000fc400078e0207 */
[----:B------:R-:W-:-:S03]  /*1870*/  IMAD.WIDE.U32 R16, R16, 0x60, R228 ;  /* 0x0000006010107825 */ /* 0x000fc600078e00e4 */
[----:B------:R-:W-:Y:S01]  /*1880*/  HMMA.16816.F32 R68, R140, R18, R68 ;  /* 0x000000128c44723c */ /* 0x000fe20000001844 */
[----:B------:R-:W-:Y:S01]  /*1890*/  IMAD R0, R0, 0x60, RZ ;  /* 0x0000006000007824 */ /* 0x000fe200078e02ff */
[----:B------:R-:W-:-:S03]  /*18a0*/  LEA R6, P0, R16, c[0x0][0x1f8], 0x1 ;  /* 0x00007e0010067a11 */ /* 0x000fc600078008ff */
[----:B------:R-:W-:-:S03]  /*18b0*/  IMAD.IADD R0, R17, 0x1, R0 ;  /* 0x0000000111007824 */ /* 0x000fc600078e0200 */
[C---:B------:R-:W-:Y:S02]  /*18c0*/  HMMA.16816.F32 R60, R120.reuse, R62, RZ ;  /* 0x0000003e783c723c */ /* 0x040fe400000018ff */
[----:B------:R-:W-:Y:S01]  /*18d0*/  LEA.HI.X R7, R16, c[0x0][0x1fc], R0, 0x1, P0 ;  /* 0x00007f0010077a11 */ /* 0x000fe200000f0c00 */
[----:B------:R-:W-:Y:S01]  /*18e0*/  IMAD.MOV.U32 R0, RZ, RZ, 0x40 ;  /* 0x00000040ff007424 */ /* 0x000fe200078e00ff */
[----:B------:R-:W-:Y:S01]  /*18f0*/  IADD3 R26, P1, P0, R27, 0x80, R6 ;  /* 0x000000801b1a7810 */ /* 0x000fe2000783e006 */
[----:B------:R-:W2:Y:S03]  /*1900*/  LDSM.16.M88.4 R16, [R213+0x2000] ;  /* 0x00200000d510783b */ /* 0x000ea60000000200 */
[----:B------:R-:W-:Y:S01]  /*1910*/  IADD3.X R27, RZ, UR12, R7, P1, P0 ;  /* 0x0000000cff1b7c10 */ /* 0x000fe20008fe0407 */
[----:B------:R-:W-:Y:S01]  /*1920*/  @!PT LDS RZ, [RZ] ;  /* 0x00000000fffff984 */ /* 0x000fe20000000800 */
[----:B------:R-:W-:Y:S01]  /*1930*/  @!PT LDS RZ, [RZ] ;  /* 0x00000000fffff984 */ /* 0x000fe20000000800 */
[----:B------:R-:W-:Y:S01]  /*1940*/  @!PT LDS RZ, [RZ] ;  /* 0x00000000fffff984 */ /* 0x000fe20000000800 */
[----:B------:R3:W-:Y:S01]  /*1950*/  LDGSTS.E.BYPASS.LTC128B.128 [R216+0x100], [R6.64], !P2 ;  /* 0x0010000006d87fae */ /* 0x0007e2000d101d4a */
[----:B------:R-:W-:Y:S01]  /*1960*/  IADD3 R28, P0, R6, UR9, RZ ;  /* 0x00000009061c7c10 */ /* 0x000fe2000ff1e0ff */
[----:B------:R-:W-:Y:S01]  /*1970*/  HMMA.16816.F32 R56, R120, R52, RZ ;  /* 0x000000347838723c */ /* 0x000fe200000018ff */
[----:B------:R-:W-:-:S02]  /*1980*/  ISETP.LT.OR P1, PT, R24, 0x1, P5 ;  /* 0x000000011800780c */ /* 0x000fc40002f21670 */
[----:B------:R-:W-:Y:S02]  /*1990*/  IADD3.X R29, R7, UR12, RZ, P0, !PT ;  /* 0x0000000c071d7c10 */ /* 0x000fe400087fe4ff */
[C---:B------:R-:W-:Y:S02]  /*19a0*/  ISETP.LT.OR P0, PT, R24.reuse, 0x21, P6 ;  /* 0x000000211800780c */ /* 0x040fe40003701670 */
[----:B------:R-:W-:Y:S01]  /*19b0*/  ISETP.LT.OR P2, PT, R24, 0x21, P5 ;  /* 0x000000211800780c */ /* 0x000fe20002f41670 */
[C---:B------:R-:W-:Y:S06]  /*19c0*/  HMMA.16816.F32 R52, R120.reuse, R54, RZ ;  /* 0x000000367834723c */ /* 0x040fec00000018ff */
[----:B------:R3:W-:Y:S01]  /*19d0*/  LDGSTS.E.BYPASS.LTC128B.128 [R216+0x3100], [R6.64+0x80], !P1 ;  /* 0x0310008006d87fae */ /* 0x0007e2000c901d4a */
[----:B------:R-:W-:Y:S01]  /*19e0*/  LOP3.LUT P1, RZ, R25, 0x4, RZ, 0xc0, !PT ;  /* 0x0000000419ff7812 */ /* 0x000fe2000782c0ff */
[----:B------:R-:W-:Y:S02]  /*19f0*/  HMMA.16816.F32 R48, R120, R44, RZ ;  /* 0x0000002c7830723c */ /* 0x000fe400000018ff */
[----:B------:R4:W-:Y:S01]  /*1a00*/  LDGSTS.E.BYPASS.LTC128B.128 [R216+0x1100], [R28.64], !P0 ;  /* 0x011000001cd87fae */ /* 0x0009e2000c101d4a */
[----:B------:R-:W-:-:S02]  /*1a10*/  IADD3 R84, P0, R28, UR9, RZ ;  /* 0x000000091c547c10 */ /* 0x000fc4000ff1e0ff */
[----:B------:R-:W-:Y:S01]  /*1a20*/  SEL R0, R0, 0xffffffc0, !P1 ;  /* 0xffffffc000007807 */ /* 0x000fe20004800000 */
[----:B------:R5:W-:Y:S01]  /*1a30*/  LDGSTS.E.BYPASS.LTC128B.128 [R216+0x4100], [R26.64], !P2 ;  /* 0x041000001ad87fae */ /* 0x000be2000d101d4a */
[----:B------:R-:W-:Y:S01]  /*1a40*/  IADD3.X R85, R29, UR12, RZ, P0, !PT ;  /* 0x0000000c1d557c10 */ /* 0x000fe200087fe4ff */
[----:B-1----:R-:W-:Y:S01]  /*1a50*/  HMMA.16816.F32 R64, R140, R20, R64 ;  /* 0x000000148c40723c */ /* 0x002fe20000001840 */
[----:B------:R-:W-:Y:S01]  /*1a60*/  ISETP.LT.OR P2, PT, R24, 0x41, P6 ;  /* 0x000000411800780c */ /* 0x000fe20003741670 */
[----:B------:R-:W-:Y:S01]  /*1a70*/  IMAD.IADD R211, R214, 0x1, R0 ;  /* 0x00000001d6d37824 */ /* 0x000fe200078e0200 */
[----:B------:R-:W-:Y:S01]  /*1a80*/  ISETP.LT.OR P0, PT, R24, 0x41, P5 ;  /* 0x000000411800780c */ /* 0x000fe20002f01670 */
[----:B------:R-:W-:-:S04]  /*1a90*/  IMAD.IADD R202, R0, 0x1, R213 ;  /* 0x0000000100ca7824 */ /* 0x000fc800078e02d5 */
[----:B------:R-:W-:Y:S06]  /*1aa0*/  HMMA.16816.F32 R60, R140, R22, R60 ;  /* 0x000000168c3c723c */ /* 0x000fec000000183c */
[----:B------:R1:W-:Y:S02]  /*1ab0*/  LDGSTS.E.BYPASS.LTC128B.128 [R216+0x2100], [R84.64], !P2 ;  /* 0x0210000054d87fae */ /* 0x0003e4000d101d4a */
[----:B------:R-:W-:Y:S02]  /*1ac0*/  HMMA.16816.F32 R44, R120, R46, RZ ;  /* 0x0000002e782c723c */ /* 0x000fe400000018ff */
[----:B------:R1:W-:Y:S01]  /*1ad0*/  LDGSTS.E.BYPASS.LTC128B.128 [R216+0x5100], [R84.64+0x80], !P0 ;  /* 0x0510008054d87fae */ /* 0x0003e2000c101d4a */
[----:B------:R-:W-:-:S03]  /*1ae0*/  ISETP.GT.AND P0, PT, R111, R215, PT ;  /* 0x000000d76f00720c */ /* 0x000fc60003f04270 */
[----:B------:R-:W3:Y:S02]  /*1af0*/  LDSM.16.M88.4 R32, [R211+0x8100] ;  /* 0x00810000d320783b */ /* 0x000ee40000000200 */
[C---:B--2---:R-:W-:Y:S02]  /*1b00*/  HMMA.16816.F32 R56, R140.reuse, R16, R56 ;  /* 0x000000108c38723c */ /* 0x044fe40000001838 */
[----:B------:R-:W2:Y:S04]  /*1b10*/  LDSM.16.M88.4 R96, [R211+0x8900] ;  /* 0x00890000d360783b */ /* 0x000ea80000000200 */
[----:B----4-:R-:W4:Y:S02]  /*1b20*/  LDSM.16.M88.4 R28, [R211+0x9100] ;  /* 0x00910000d31c783b */ /* 0x010f240000000200 */
[C---:B------:R-:W-:Y:S02]  /*1b30*/  HMMA.16816.F32 R52, R140.reuse, R18, R52 ;  /* 0x000000128c34723c */ /* 0x040fe40000001834 */
[----:B-----5:R-:W5:Y:S04]  /*1b40*/  LDSM.16.M88.4 R24, [R211+0x9900] ;  /* 0x00990000d318783b */ /* 0x020f680000000200 */
[----:B------:R-:W2:Y:S02]  /*1b50*/  LDSM.16.M88.4 R20, [R211+0xa100] ;  /* 0x00a10000d314783b */ /* 0x000ea40000000200 */
[C---:B------:R-:W-:Y:S02]  /*1b60*/  HMMA.16816.F32 R48, R140.reuse, R40, R48 ;  /* 0x000000288c30723c */ /* 0x040fe40000001830 */
[----:B------:R-:W4:Y:S04]  /*1b70*/  LDSM.16.M88.4 R16, [R211+0xa900] ;  /* 0x00a90000d310783b */ /* 0x000f280000000200 */
[----:B------:R-:W4:Y:S02]  /*1b80*/  LDSM.16.M88.4 R92, [R202] ;  /* 0x00000000ca5c783b */ /* 0x000f240000000200 */
[----:B------:R-:W-:Y:S02]  /*1b90*/  HMMA.16816.F32 R44, R140, R42, R44 ;  /* 0x0000002a8c2c723c */ /* 0x000fe4000000182c */
[----:B------:R-:W4:Y:S04]  /*1ba0*/  LDSM.16.M88.4 R88, [R202+0x800] ;  /* 0x00080000ca58783b */ /* 0x000f280000000200 */
[----:B-1----:R-:W1:Y:S04]  /*1bb0*/  LDSM.16.M88.4 R84, [R202+0x1000] ;  /* 0x00100000ca54783b */ /* 0x002e680000000200 */
[----:B------:R-:W1:Y:S01]  /*1bc0*/  LDSM.16.M88.4 R40, [R202+0x1800] ;  /* 0x00180000ca28783b */ /* 0x000e620000000200 */
[C---:B---3--:R-:W-:Y:S03]  /*1bd0*/  HMMA.16816.F32 R12, R152.reuse, R32, R12 ;  /* 0x00000020980c723c */ /* 0x048fe6000000180c */
[----:B------:R-:W-:Y:S04]  /*1be0*/  LDSM.16.M88.4 R100, [R211+0xb900] ;  /* 0x00b90000d364783b */ /* 0x000fe80000000200 */
[----:B------:R-:W0:Y:S01]  /*1bf0*/  LDGDEPBAR ;  /* 0x00000000000079af */ /* 0x000e220000000000 */
[C---:B------:R-:W-:Y:S03]  /*1c00*/  HMMA.16816.F32 R8, R152.reuse, R34, R8 ;  /* 0x000000229808723c */ /* 0x040fe60000001808 */
[----:B------:R-:W3:Y:S05]  /*1c10*/  LDSM.16.M88.4 R32, [R202+0x2000] ;  /* 0x00200000ca20783b */ /* 0x000eea0000000200 */
[C---:B--2---:R-:W-:Y:S08]  /*1c20*/  HMMA.16816.F32 R80, R152.reuse, R96, R80 ;  /* 0x000000609850723c */ /* 0x044ff00000001850 */
[C---:B------:R-:W-:Y:S01]  /*1c30*/  HMMA.16816.F32 R76, R152.reuse, R98, R76 ;  /* 0x00000062984c723c */ /* 0x040fe2000000184c */
[----:B------:R-:W2:Y:S07]  /*1c40*/  LDSM.16.M88.4 R96, [R202+0x2800] ;  /* 0x00280000ca60783b */ /* 0x000eae0000000200 */
[C---:B----4-:R-:W-:Y:S08]  /*1c50*/  HMMA.16816.F32 R72, R152.reuse, R28, R72 ;  /* 0x0000001c9848723c */ /* 0x050ff00000001848 */
[C---:B------:R-:W-:Y:S01]  /*1c60*/  HMMA.16816.F32 R68, R152.reuse, R30, R68 ;  /* 0x0000001e9844723c */ /* 0x040fe20000001844 */
[----:B------:R-:W4:Y:S07]  /*1c70*/  LDSM.16.M88.4 R28, [R214+0xb100] ;  /* 0x00b10000d61c783b */ /* 0x000f2e0000000200 */
[C---:B-----5:R-:W-:Y:S08]  /*1c80*/  HMMA.16816.F32 R64, R152.reuse, R24, R64 ;  /* 0x000000189840723c */ /* 0x060ff00000001840 */
[C---:B------:R-:W-:Y:S01]  /*1c90*/  HMMA.16816.F32 R60, R152.reuse, R26, R60 ;  /* 0x0000001a983c723c */ /* 0x040fe2000000183c */
[----:B------:R-:W5:Y:S07]  /*1ca0*/  LDSM.16.M88.4 R24, [R214+0xb900] ;  /* 0x00b90000d618783b */ /* 0x000f6e0000000200 */
[C---:B------:R-:W-:Y:S08]  /*1cb0*/  HMMA.16816.F32 R56, R152.reuse, R20, R56 ;  /* 0x000000149838723c */ /* 0x040ff00000001838 */
[C---:B------:R-:W-:Y:S01]  /*1cc0*/  HMMA.16816.F32 R52, R152.reuse, R22, R52 ;  /* 0x000000169834723c */ /* 0x040fe20000001834 */
[----:B------:R-:W1:Y:S07]  /*1cd0*/  LDSM.16.M88.4 R20, [R214+0xc100] ;  /* 0x00c10000d614783b */ /* 0x000e6e0000000200 */
[C---:B------:R-:W-:Y:S08]  /*1ce0*/  HMMA.16816.F32 R48, R152.reuse, R16, R48 ;  /* 0x000000109830723c */ /* 0x040ff00000001830 */
[----:B------:R-:W-:Y:S01]  /*1cf0*/  HMMA.16816.F32 R44, R152, R18, R44 ;  /* 0x00000012982c723c */ /* 0x000fe2000000182c */
[----:B------:R-:W2:Y:S07]  /*1d00*/  LDSM.16.M88.4 R16, [R214+0xc900] ;  /* 0x00c90000d610783b */ /* 0x000eae0000000200 */
[C---:B------:R-:W-:Y:S08]  /*1d10*/  HMMA.16816.F32 R12, R168.reuse, R92, R12 ;  /* 0x0000005ca80c723c */ /* 0x040ff0000000180c */
[C---:B------:R-:W-:Y:S01]  /*1d20*/  HMMA.16816.F32 R8, R168.reuse, R94, R8 ;  /* 0x0000005ea808723c */ /* 0x040fe20000001808 */
[----:B------:R-:W2:Y:S07]  /*1d30*/  LDSM.16.M88.4 R92, [R214+0xd100] ;  /* 0x00d10000d65c783b */ /* 0x000eae0000000200 */
[C---:B------:R-:W-:Y:S08]  /*1d40*/  HMMA.16816.F32 R80, R168.reuse, R88, R80 ;  /* 0x00000058a850723c */ /* 0x040ff00000001850 */
[C---:B------:R-:W-:Y:S01]  /*1d50*/  HMMA.16816.F32 R76, R168.reuse, R90, R76 ;  /* 0x0000005aa84c723c */ /* 0x040fe2000000184c */
[----:B------:R-:W2:Y:S07]  /*1d60*/  LDSM.16.M88.4 R88, [R214+0xd900] ;  /* 0x00d90000d658783b */ /* 0x000eae0000000200 */
[C---:B-1----:R-:W-:Y:S08]  /*1d70*/  HMMA.16816.F32 R72, R168.reuse, R84, R72 ;  /* 0x00000054a848723c */ /* 0x042ff00000001848 */
[C---:B------:R-:W-:Y:S01]  /*1d80*/  HMMA.16816.F32 R68, R168.reuse, R86, R68 ;  /* 0x00000056a844723c */ /* 0x040fe20000001844 */
[----:B------:R-:W1:Y:S07]  /*1d90*/  LDSM.16.M88.4 R84, [R213+0x3000] ;  /* 0x00300000d554783b */ /* 0x000e6e0000000200 */
[C---:B------:R-:W-:Y:S08]  /*1da0*/  HMMA.16816.F32 R64, R168.reuse, R40, R64 ;  /* 0x00000028a840723c */ /* 0x040ff00000001840 */
[C---:B------:R-:W-:Y:S01]  /*1db0*/  HMMA.16816.F32 R60, R168.reuse, R42, R60 ;  /* 0x0000002aa83c723c */ /* 0x040fe2000000183c */
[----:B------:R-:W1:Y:S07]  /*1dc0*/  LDSM.16.M88.4 R40, [R213+0x3800] ;  /* 0x00380000d528783b */ /* 0x000e6e0000000200 */
[C---:B---3--:R-:W-:Y:S08]  /*1dd0*/  HMMA.16816.F32 R56, R168.reuse, R32, R56 ;  /* 0x00000020a838723c */ /* 0x048ff00000001838 */
[C---:B------:R-:W-:Y:S01]  /*1de0*/  HMMA.16816.F32 R52, R168.reuse, R34, R52 ;  /* 0x00000022a834723c */ /* 0x040fe20000001834 */
[----:B------:R-:W3:Y:S07]  /*1df0*/  LDSM.16.M88.4 R32, [R213+0x4000] ;  /* 0x00400000d520783b */ /* 0x000eee0000000200 */
[C---:B--2---:R-:W-:Y:S08]  /*1e00*/  HMMA.16816.F32 R48, R168.reuse, R96, R48 ;  /* 0x00000060a830723c */ /* 0x044ff00000001830 */
[----:B------:R-:W-:Y:S01]  /*1e10*/  HMMA.16816.F32 R44, R168, R98, R44 ;  /* 0x00000062a82c723c */ /* 0x000fe2000000182c */
[----:B------:R-:W-:Y:S07]  /*1e20*/  LDSM.16.M88.4 R96, [R211+0xc100] ;  /* 0x00c10000d360783b */ /* 0x000fee0000000200 */
[C---:B----4-:R-:W-:Y:S08]  /*1e30*/  HMMA.16816.F32 R12, R172.reuse, R28, R12 ;  /* 0x0000001cac0c723c */ /* 0x050ff0000000180c */
[C---:B------:R-:W-:Y:S01]  /*1e40*/  HMMA.16816.F32 R8, R172.reuse, R30, R8 ;  /* 0x0000001eac08723c */ /* 0x040fe20000001808 */
[----:B------:R-:W2:Y:S07]  /*1e50*/  LDSM.16.M88.4 R28, [R213+0x4800] ;  /* 0x00480000d51c783b */ /* 0x000eae0000000200 */
[C---:B-----5:R-:W-:Y:S08]  /*1e60*/  HMMA.16816.F32 R80, R172.reuse, R24, R80 ;  /* 0x00000018ac50723c */ /* 0x060ff00000001850 */
[C---:B------:R-:W-:Y:S01]  /*1e70*/  HMMA.16816.F32 R76, R172.reuse, R26, R76 ;  /* 0x0000001aac4c723c */ /* 0x040fe2000000184c */
[----:B------:R-:W4:Y:S07]  /*1e80*/  LDSM.16.M88.4 R24, [R213+0x5000] ;  /* 0x00500000d518783b */ /* 0x000f2e0000000200 */
[C---:B------:R-:W-:Y:S08]  /*1e90*/  HMMA.16816.F32 R72, R172.reuse, R20, R72 ;  /* 0x00000014ac48723c */ /* 0x040ff00000001848 */
[C---:B------:R-:W-:Y:S01]  /*1ea0*/  HMMA.16816.F32 R68, R172.reuse, R22, R68 ;  /* 0x00000016ac44723c */ /* 0x040fe20000001844 */
[----:B------:R-:W5:Y:S07]  /*1eb0*/  LDSM.16.M88.4 R20, [R213+0x5800] ;  /* 0x00580000d514783b */ /* 0x000f6e0000000200 */
[C---:B------:R-:W-:Y:S08]  /*1ec0*/  HMMA.16816.F32 R64, R172.reuse, R16, R64 ;  /* 0x00000010ac40723c */ /* 0x040ff00000001840 */
[C---:B------:R-:W-:Y:S01]  /*1ed0*/  HMMA.16816.F32 R60, R172.reuse, R18, R60 ;  /* 0x00000012ac3c723c */ /* 0x040fe2000000183c */
[----:B------:R-:W2:Y:S07]  /*1ee0*/  LDSM.16.M88.4 R16, [R211+0xb100] ;  /* 0x00b10000d310783b */ /* 0x000eae0000000200 */
[C---:B------:R-:W-:Y:S08]  /*1ef0*/  HMMA.16816.F32 R56, R172.reuse, R92, R56 ;  /* 0x0000005cac38723c */ /* 0x040ff00000001838 */
[C---:B------:R-:W-:Y:S01]  /*1f00*/  HMMA.16816.F32 R52, R172.reuse, R94, R52 ;  /* 0x0000005eac34723c */ /* 0x040fe20000001834 */
[----:B------:R-:W2:Y:S07]  /*1f10*/  LDSM.16.M88.4 R92, [R211+0xc900] ;  /* 0x00c90000d35c783b */ /* 0x000eae0000000200 */
[C---:B------:R-:W-:Y:S08]  /*1f20*/  HMMA.16816.F32 R48, R172.reuse, R88, R48 ;  /* 0x00000058ac30723c */ /* 0x040ff00000001830 */
[----:B------:R-:W-:Y:S01]  /*1f30*/  HMMA.16816.F32 R44, R172, R90, R44 ;  /* 0x0000005aac2c723c */ /* 0x000fe2000000182c */
        /* <DEDUP_REMOVED lines=11> */
[C---:B------:R-:W-:Y:S01]  /*1ff0*/  HMMA.16816.F32 R60, R176.reuse, R30, R60 ;  /* 0x0000001eb03c723c */ /* 0x040fe2000000183c */
[----:B------:R-:W2:Y:S07]  /*2000*/  LDSM.16.M88.4 R28, [R202+0x4000] ;  /* 0x00400000ca1c783b */ /* 0x000eae0000000200 */
[C---:B----4-:R-:W-:Y:S08]  /*2010*/  HMMA.16816.F32 R56, R176.reuse, R24, R56 ;  /* 0x00000018b038723c */ /* 0x050ff00000001838 */
[C---:B------:R-:W-:Y:S01]  /*2020*/  HMMA.16816.F32 R52, R176.reuse, R26, R52 ;  /* 0x0000001ab034723c */ /* 0x040fe20000001834 */
[----:B------:R-:W4:Y:S07]  /*2030*/  LDSM.16.M88.4 R24, [R202+0x4800] ;  /* 0x00480000ca18783b */ /* 0x000f2e0000000200 */
[C---:B-----5:R-:W-:Y:S08]  /*2040*/  HMMA.16816.F32 R48, R176.reuse, R20, R48 ;  /* 0x00000014b030723c */ /* 0x060ff00000001830 */
[----:B------:R-:W-:Y:S01]  /*2050*/  HMMA.16816.F32 R44, R176, R22, R44 ;  /* 0x00000016b02c723c */ /* 0x000fe2000000182c */
[----:B------:R-:W5:Y:S07]  /*2060*/  LDSM.16.M88.4 R20, [R202+0x5000] ;  /* 0x00500000ca14783b */ /* 0x000f6e0000000200 */
[C---:B------:R-:W-:Y:S08]  /*2070*/  HMMA.16816.F32 R12, R180.reuse, R16, R12 ;  /* 0x00000010b40c723c */ /* 0x040ff0000000180c */
[----:B------:R-:W-:Y:S01]  /*2080*/  HMMA.16816.F32 R8, R180, R18, R8 ;  /* 0x00000012b408723c */ /* 0x000fe20000001808 */
[----:B------:R-:W1:Y:S01]  /*2090*/  LDSM.16.M88.4 R16, [R202+0x5800] ;  /* 0x00580000ca10783b */ /* 0x000e620000000200 */
[----:B------:R-:W-:-:S06]  /*20a0*/  DEPBAR.LE SB0, 0x0 ;  /* 0x000080000000791a */ /* 0x000fcc0000000000 */
        /* <DEDUP_REMOVED lines=8> */
[C---:B-1----:R-:W-:Y:S08]  /*2130*/  HMMA.16816.F32 R48, R180.reuse, R84, R48 ;  /* 0x00000054b430723c */ /* 0x042ff00000001830 */
[----:B------:R-:W-:Y:S08]  /*2140*/  HMMA.16816.F32 R44, R180, R86, R44 ;  /* 0x00000056b42c723c */ /* 0x000ff0000000182c */
[C---:B------:R-:W-:Y:S08]  /*2150*/  HMMA.16816.F32 R12, R188.reuse, R40, R12 ;  /* 0x00000028bc0c723c */ /* 0x040ff0000000180c */
[C---:B------:R-:W-:Y:S08]  /*2160*/  HMMA.16816.F32 R8, R188.reuse, R42, R8 ;  /* 0x0000002abc08723c */ /* 0x040ff00000001808 */
[C---:B---3--:R-:W-:Y:S08]  /*2170*/  HMMA.16816.F32 R80, R188.reuse, R32, R80 ;  /* 0x00000020bc50723c */ /* 0x048ff00000001850 */
[C---:B------:R-:W-:Y:S08]  /*2180*/  HMMA.16816.F32 R76, R188.reuse, R34, R76 ;  /* 0x00000022bc4c723c */ /* 0x040ff0000000184c */
[C---:B--2---:R-:W-:Y:S08]  /*2190*/  HMMA.16816.F32 R72, R188.reuse, R28, R72 ;  /* 0x0000001cbc48723c */ /* 0x044ff00000001848 */
[C---:B------:R-:W-:Y:S08]  /*21a0*/  HMMA.16816.F32 R68, R188.reuse, R30, R68 ;  /* 0x0000001ebc44723c */ /* 0x040ff00000001844 */
[C---:B----4-:R-:W-:Y:S08]  /*21b0*/  HMMA.16816.F32 R64, R188.reuse, R24, R64 ;  /* 0x00000018bc40723c */ /* 0x050ff00000001840 */
[C---:B------:R-:W-:Y:S08]  /*21c0*/  HMMA.16816.F32 R60, R188.reuse, R26, R60 ;  /* 0x0000001abc3c723c */ /* 0x040ff0000000183c */
[C---:B-----5:R-:W-:Y:S08]  /*21d0*/  HMMA.16816.F32 R56, R188.reuse, R20, R56 ;  /* 0x00000014bc38723c */ /* 0x060ff00000001838 */
[C---:B------:R-:W-:Y:S08]  /*21e0*/  HMMA.16816.F32 R52, R188.reuse, R22, R52 ;  /* 0x00000016bc34723c */ /* 0x040ff00000001834 */
[C---:B------:R-:W-:Y:S08]  /*21f0*/  HMMA.16816.F32 R48, R188.reuse, R16, R48 ;  /* 0x00000010bc30723c */ /* 0x040ff00000001830 */
[----:B------:R-:W-:Y:S01]  /*2200*/  HMMA.16816.F32 R44, R188, R18, R44 ;  /* 0x00000012bc2c723c */ /* 0x000fe2000000182c */
[----:B------:R-:W-:Y:S06]  /*2210*/  BAR.SYNC.DEFER_BLOCKING 0x0 ;  /* 0x0000000000007b1d */ /* 0x000fec0000010000 */
[----:B------:R-:W-:Y:S05]  /*2220*/  @!P0 BRA `(.L_x_160) ;  /* 0x000001a000008947 */ /* 0x000fea0003800000 */
[----:B------:R-:W-:Y:S01]  /*2230*/  IADD3 R17, R36, -0x2, RZ ;  /* 0xfffffffe24117810 */ /* 0x000fe20007ffe0ff */
[----:B------:R-:W-:-:S02]  /*2240*/  USHF.L.U32 UR4, UR6, 0x6, URZ ;  /* 0x0000000606047899 */ /* 0x000fc4000800063f */
[----:B------:R-:W-:Y:S01]  /*2250*/  USHF.L.U64.HI UR6, UR6, 0x6, UR7 ;  /* 0x0000000606067899 */ /* 0x000fe20008010207 */
[----:B------:R-:W-:Y:S01]  /*2260*/  SHF.R.S32.HI R7, RZ, 0x1f, R17 ;  /* 0x0000001fff077819 */ /* 0x000fe20000011411 */
[----:B------:R-:W-:Y:S02]  /*2270*/  IMAD R38, R38, R17, RZ ;  /* 0x0000001126267224 */ /* 0x000fe400078e02ff */
[----:B------:R-:W-:-:S04]  /*2280*/  IMAD.WIDE.U32 R16, R17, R108, R220 ;  /* 0x0000006c11107225 */ /* 0x000fc800078e00dc */
[----:B------:R-:W-:Y:S01]  /*2290*/  IMAD R4, R7, R108, R38 ;  /* 0x0000006c07047224 */ /* 0x000fe200078e0226 */
[----:B------:R-:W-:Y:S01]  /*22a0*/  LEA R6, P0, R16, c[0x0][0x1c8], 0x1 ;  /* 0x0000720010067a11 */ /* 0x000fe200078008ff */
[----:B------:R-:W-:Y:S02]  /*22b0*/  IMAD.U32 R0, RZ, RZ, UR4 ;  /* 0x00000004ff007e24 */ /* 0x000fe4000f8e00ff */
[----:B------:R-:W-:-:S03]  /*22c0*/  IMAD.IADD R4, R17, 0x1, R4 ;  /* 0x0000000111047824 */ /* 0x000fc600078e0204 */
[----:B------:R-:W-:Y:S02]  /*22d0*/  IADD3 R18, P2, P1, R0, 0x80, R6 ;  /* 0x0000008000127810 */ /* 0x000fe4000795e006 */
[----:B------:R-:W-:Y:S02]  /*22e0*/  LEA.HI.X R7, R16, c[0x0][0x1cc], R4, 0x1, P0 ;  /* 0x0000730010077a11 */ /* 0x000fe400000f0c04 */
[----:B------:R-:W-:Y:S02]  /*22f0*/  IADD3 R16, P0, R6, UR4, RZ ;  /* 0x0000000406107c10 */ /* 0x000fe4000ff1e0ff */
[----:B------:R-:W-:Y:S01]  /*2300*/  IADD3.X R19, RZ, UR6, R7, P2, P1 ;  /* 0x00000006ff137c10 */ /* 0x000fe200097e2407 */
[----:B------:R-:W-:Y:S01]  /*2310*/  @!PT LDS RZ, [RZ] ;  /* 0x00000000fffff984 */ /* 0x000fe20000000800 */
[----:B------:R-:W-:Y:S01]  /*2320*/  @!PT LDS RZ, [RZ] ;  /* 0x00000000fffff984 */ /* 0x000fe20000000800 */
[----:B------:R-:W-:Y:S01]  /*2330*/  @!PT LDS RZ, [RZ] ;  /* 0x00000000fffff984 */ /* 0x000fe20000000800 */
[----:B------:R1:W-:Y:S01]  /*2340*/  LDGSTS.E.BYPASS.LTC128B.128 [R216+0x8100], [R6.64], !P6 ;  /* 0x0810000006d87fae */ /* 0x0003e2000f101d4a */
[----:B------:R-:W-:Y:S02]  /*2350*/  IADD3.X R17, R7, UR6, RZ, P0, !PT ;  /* 0x0000000607117c10 */ /* 0x000fe400087fe4ff */
[----:B------:R-:W-:Y:S01]  /*2360*/  IADD3 R20, P0, R16, UR4, RZ ;  /* 0x0000000410147c10 */ /* 0x000fe2000ff1e0ff */
[----:B------:R1:W-:Y:S03]  /*2370*/  LDGSTS.E.BYPASS.LTC128B.128 [R216+0xb100], [R6.64+0x80], !P5 ;  /* 0x0b10008006d87fae */ /* 0x0003e6000e901d4a */
[----:B------:R-:W-:Y:S01]  /*2380*/  IADD3.X R21, R17, UR6, RZ, P0, !PT ;  /* 0x0000000611157c10 */ /* 0x000fe200087fe4ff */
[----:B------:R1:W-:Y:S04]  /*2390*/  LDGSTS.E.BYPASS.LTC128B.128 [R216+0x9100], [R16.64], !P6 ;  /* 0x0910000010d87fae */ /* 0x0003e8000f101d4a */
[----:B------:R1:W-:Y:S04]  /*23a0*/  LDGSTS.E.BYPASS.LTC128B.128 [R216+0xc100], [R18.64], !P5 ;  /* 0x0c10000012d87fae */ /* 0x0003e8000e901d4a */
[----:B------:R1:W-:Y:S04]  /*23b0*/  LDGSTS.E.BYPASS.LTC128B.128 [R216+0xa100], [R20.64], !P6 ;  /* 0x0a10000014d87fae */ /* 0x0003e8000f101d4a */
[----:B------:R1:W-:Y:S02]  /*23c0*/  LDGSTS.E.BYPASS.LTC128B.128 [R216+0xd100], [R20.64+0x80], !P5 ;  /* 0x0d10008014d87fae */ /* 0x0003e4000e901d4a */
.L_x_160:
[----:B------:R-:W-:Y:S01]  /*23d0*/  LOP3.LUT R25, R106, 0xffffffe0, RZ, 0xc0, !PT ;  /* 0xffffffe06a197812 */ /* 0x000fe200078ec0ff */
[----:B------:R-:W-:Y:S01]  /*23e0*/  FMUL.FTZ R0, R12, c[0x0][0x320] ;  /* 0x0000c8000c007a20 */ /* 0x000fe20000410000 */
[-C--:B------:R-:W-:Y:S01]  /*23f0*/  LEA.HI R27, R107, R104.reuse, RZ, 0x2 ;  /* 0x000000686b1b7211 */ /* 0x080fe200078f10ff */
[----:B------:R-:W-:Y:S01]  /*2400*/  FMUL.FTZ R8, R8, c[0x0][0x320] ;  /* 0x0000c80008087a20 */ /* 0x000fe20000410000 */
[----:B------:R-:W-:Y:S01]  /*2410*/  SHF.R.S32.HI R12, RZ, 0x1f, R105 ;  /* 0x0000001fff0c7819 */ /* 0x000fe20000011469 */
[----:B------:R-:W-:Y:S01]  /*2420*/  FMUL.FTZ R23, R13, c[0x0][0x320] ;  /* 0x0000c8000d177a20 */ /* 0x000fe20000410000 */
[-C--:B-1----:R-:W-:Y:S01]  /*2430*/  IADD3 R6, -R25, R104.reuse, RZ ;  /* 0x0000006819067210 */ /* 0x082fe20007ffe1ff */
[----:B------:R1:W2:Y:S01]  /*2440*/  MUFU.TANH R21, R8 ;  /* 0x0000000800157308 */ /* 0x0002a20000002400 */
[----:B------:R-:W-:Y:S01]  /*2450*/  LOP3.LUT R27, R27, 0xfffffffc, RZ, 0xc0, !PT ;  /* 0xfffffffc1b1b7812 */ /* 0x000fe200078ec0ff */
[----:B------:R-:W-:Y:S01]  /*2460*/  FMUL.FTZ R19, R9, c[0x0][0x320] ;  /* 0x0000c80009137a20 */ /* 0x000fe20000410000 */
[----:B------:R-:W-:Y:S01]  /*2470*/  LEA.HI R12, R12, R105, RZ, 0x3 ;  /* 0x000000690c0c7211 */ /* 0x000fe200078f18ff */
[----:B------:R-:W-:Y:S01]  /*2480*/  FMUL.FTZ R135, R49, c[0x0][0x320] ;  /* 0x0000c80031877a20 */ /* 0x000fe20000410000 */
[----:B------:R-:W-:Y:S01]  /*2490*/  SHF.R.S32.HI R25, RZ, 0x1f, R6 ;  /* 0x0000001fff197819 */ /* 0x000fe20000011406 */
[----:B------:R-:W-:Y:S01]  /*24a0*/  FMUL.FTZ R17, R80, c[0x0][0x320] ;  /* 0x0000c80050117a20 */ /* 0x000fe20000410000 */
[----:B------:R-:W-:Y:S01]  /*24b0*/  IADD3 R104, -R27, R104, RZ ;  /* 0x000000681b687210 */ /* 0x000fe20007ffe1ff */
[----:B------:R-:W-:Y:S01]  /*24c0*/  FMUL.FTZ R13, R81, c[0x0][0x320] ;  /* 0x0000c800510d7a20 */ /* 0x000fe20000410000 */
[----:B------:R-:W-:Y:S01]  /*24d0*/  LOP3.LUT R12, R12, 0xffffff8, RZ, 0xc0, !PT ;  /* 0x0ffffff80c0c7812 */ /* 0x000fe200078ec0ff */
[----:B------:R-:W-:Y:S01]  /*24e0*/  FMUL.FTZ R7, R76, c[0x0][0x320] ;  /* 0x0000c8004c077a20 */ /* 0x000fe20000410000 */
[----:B------:R-:W-:Y:S01]  /*24f0*/  LEA.HI R4, R104, R104, RZ, 0x1 ;  /* 0x0000006868047211 */ /* 0x000fe200078f08ff */
[----:B------:R-:W-:Y:S01]  /*2500*/  FMUL.FTZ R9, R77, c[0x0][0x320] ;  /* 0x0000c8004d097a20 */ /* 0x000fe20000410000 */
[----:B------:R-:W-:Y:S01]  /*2510*/  IADD3 R105, R105, -R12, RZ ;  /* 0x8000000c69697210 */ /* 0x000fe20007ffe0ff */
[----:B------:R-:W-:Y:S01]  /*2520*/  FMUL.FTZ R33, R72, c[0x0][0x320] ;  /* 0x0000c80048217a20 */ /* 0x000fe20000410000 */
[----:B------:R-:W-:Y:S01]  /*2530*/  IADD3.X R49, R39, c[0x0][0x1d0], RZ, PT, !PT ;  /* 0x0000740027317a10 */ /* 0x000fe20003ffe4ff */
[----:B------:R-:W-:Y:S01]  /*2540*/  FMUL.FTZ R31, R73, c[0x0][0x320] ;  /* 0x0000c800491f7a20 */ /* 0x000fe20000410000 */
[----:B-1----:R-:W-:Y:S01]  /*2550*/  LEA.HI R8, R25, R6, RZ, 0x2 ;  /* 0x0000000619087211 */ /* 0x002fe200078f10ff */
[----:B------:R-:W-:Y:S01]  /*2560*/  FMUL.FTZ R29, R68, c[0x0][0x320] ;  /* 0x0000c800441d7a20 */ /* 0x000fe20000410000 */
[----:B------:R-:W-:Y:S01]  /*2570*/  LOP3.LUT R25, R4, 0x1ffffffe, RZ, 0xc0, !PT ;  /* 0x1ffffffe04197812 */ /* 0x000fe200078ec0ff */
[----:B------:R-:W-:Y:S01]  /*2580*/  FMUL.FTZ R69, R69, c[0x0][0x320] ;  /* 0x0000c80045457a20 */ /* 0x000fe20000410000 */
[----:B------:R-:W-:Y:S01]  /*2590*/  LEA.HI.SX32 R12, R8, R37, 0x1e ;  /* 0x00000025080c7211 */ /* 0x000fe200078ff2ff */
[----:B------:R-:W-:Y:S01]  /*25a0*/  FMUL.FTZ R64, R64, c[0x0][0x320] ;  /* 0x0000c80040407a20 */ /* 0x000fe20000410000 */
[----:B------:R-:W-:Y:S01]  /*25b0*/  IADD3 R25, R104, -R25, RZ ;  /* 0x8000001968197210 */ /* 0x000fe20007ffe0ff */
[----:B------:R-:W-:Y:S01]  /*25c0*/  FMUL.FTZ R60, R60, c[0x0][0x320] ;  /* 0x0000c8003c3c7a20 */ /* 0x000fe20000410000 */
[----:B------:R-:W1:Y:S01]  /*25d0*/  MUFU.TANH R0, R0 ;  /* 0x0000000000007308 */ /* 0x000e620000002400 */
[----:B------:R-:W-:Y:S01]  /*25e0*/  IMAD R12, R105, 0x10, R12 ;  /* 0x00000010690c7824 */ /* 0x000fe200078e020c */
[----:B------:R-:W-:Y:S01]  /*25f0*/  ULDC UR7, c[0x0][0x324] ;  /* 0x0000c90000077ab9 */ /* 0x000fe20000000800 */
[----:B------:R-:W-:Y:S01]  /*2600*/  FMUL.FTZ R61, R61, c[0x0][0x320] ;  /* 0x0000c8003d3d7a20 */ /* 0x000fe20000410000 */
[----:B------:R-:W-:Y:S01]  /*2610*/  ULOP3.LUT UR7, URZ, UR7, URZ, 0x33, !UPT ;  /* 0x000000073f077292 */ /* 0x000fe2000f8e333f */
[----:B------:R-:W-:Y:S01]  /*2620*/  FMUL.FTZ R53, R53, c[0x0][0x320] ;  /* 0x0000c80035357a20 */ /* 0x000fe20000410000 */
[----:B------:R-:W-:Y:S01]  /*2630*/  LEA R217, R25, R12, 0x3 ;  /* 0x0000000c19d97211 */ /* 0x000fe200078e18ff */
[----:B------:R-:W-:Y:S01]  /*2640*/  FMUL.FTZ R44, R44, c[0x0][0x320] ;  /* 0x0000c8002c2c7a20 */ /* 0x000fe20000410000 */
[----:B------:R-:W-:Y:S01]  /*2650*/  LOP3.LUT R25, R8, 0x7ffffffc, RZ, 0xc0, !PT ;  /* 0x7ffffffc08197812 */ /* 0x000fe200078ec0ff */
[----:B------:R-:W-:Y:S01]  /*2660*/  FMUL.FTZ R45, R45, c[0x0][0x320] ;  /* 0x0000c8002d2d7a20 */ /* 0x000fe20000410000 */
[----:B------:R-:W3:Y:S01]  /*2670*/  MUFU.TANH R23, R23 ;  /* 0x0000001700177308 */ /* 0x000ee20000002400 */
[----:B------:R-:W-:Y:S01]  /*2680*/  @P4 IMAD.HI.U32 R4, R217, c[0x0][0x2c8], RZ ;  /* 0x0000b200d9044a27 */ /* 0x000fe200078e00ff */
[----:B------:R-:W-:Y:S01]  /*2690*/  IADD3 R222, R6, -R25, RZ ;  /* 0x8000001906de7210 */ /* 0x000fe20007ffe0ff */
[----:B------:R-:W0:Y:S02]  /*26a0*/  LDGDEPBAR ;  /* 0x00000000000079af */ /* 0x000e240000000000 */
[----:B------:R-:W-:Y:S01]  /*26b0*/  IMAD.MOV.U32 R12, RZ, RZ, R217 ;  /* 0x000000ffff0c7224 */ /* 0x000fe200078e00d9 */
[----:B------:R-:W-:Y:S01]  /*26c0*/  @P4 SHF.R.U32.HI R12, RZ, c[0x0][0x2cc], R4 ;  /* 0x0000b300ff0c4a19 */ /* 0x000fe20000011604 */
[----:B------:R-:W-:Y:S01]  /*26d0*/  FMUL.FTZ R65, R65, c[0x0][0x320] ;  /* 0x0000c80041417a20 */ /* 0x000fe20000410000 */
[----:B------:R-:W-:Y:S01]  /*26e0*/  SHF.L.U32 R222, R222, 0x1, RZ ;  /* 0x00000001dede7819 */ /* 0x000fe200000006ff */
[----:B------:R-:W-:Y:S01]  /*26f0*/  FMUL.FTZ R52, R52, c[0x0][0x320] ;  /* 0x0000c80034347a20 */ /* 0x000fe20000410000 */
[----:B------:R-:W4:Y:S01]  /*2700*/  MUFU.TANH R19, R19 ;  /* 0x0000001300137308 */ /* 0x000f220000002400 */
[----:B------:R-:W5:Y:S01]  /*2710*/  SHFL.IDX PT, R4, R12, RZ, 0x1c1f ;  /* 0x001c1fff0c047589 */ /* 0x000f6200000e0000 */
[----:B------:R-:W-:Y:S01]  /*2720*/  IADD3 R49, R49, -c[0x0][0x168], -R222 ;  /* 0x80005a0031317a10 */ /* 0x000fe20007ffe8de */
[----:B------:R-:W-:Y:S01]  /*2730*/  FMUL.FTZ R57, R57, c[0x0][0x320] ;  /* 0x0000c80039397a20 */ /* 0x000fe20000410000 */
[----:B------:R-:W-:Y:S01]  /*2740*/  IADD3 R40, R39, -R222, RZ ;  /* 0x800000de27287210 */ /* 0x000fe20007ffe0ff */
[----:B------:R-:W-:-:S02]  /*2750*/  FMUL.FTZ R48, R48, c[0x0][0x320] ;  /* 0x0000c80030307a20 */ /* 0x000fc40000410000 */
[----:B------:R-:W-:Y:S01]  /*2760*/  FMUL.FTZ R56, R56, c[0x0][0x320] ;  /* 0x0000c80038387a20 */ /* 0x000fe20000410000 */
[----:B------:R-:W1:Y:S08]  /*2770*/  MUFU.TANH R17, R17 ;  /* 0x0000001100117308 */ /* 0x000e700000002400 */
        /* <DEDUP_REMOVED lines=15> */
[----:B------:R1:W1:Y:S08]  /*2870*/  MUFU.TANH R157, R52 ;  /* 0x00000034009d7308 */ /* 0x0002700000002400 */
[----:B------:R5:W2:Y:S01]  /*2880*/  MUFU.TANH R159, R57 ;  /* 0x00000039009f7308 */ /* 0x000aa20000002400 */
[----:B-1----:R-:W-:-:S07]  /*2890*/  IADD3 R52, R49, c[0x0][0x328], RZ ;  /* 0x0000ca0031347a10 */ /* 0x002fce0007ffe0ff */
[----:B------:R1:W1:Y:S01]  /*28a0*/  MUFU.TANH R137, R48 ;  /* 0x0000003000897308 */ /* 0x0002620000002400 */
[----:B------:R-:W-:Y:S01]  /*28b0*/  IADD3 R49, R49, UR7, RZ ;  /* 0x0000000731317c10 */ /* 0x000fe2000fffe0ff */
[----:B-----5:R-:W-:-:S06]  /*28c0*/  IMAD.IADD R57, R52, 0x1, R4 ;  /* 0x0000000134397824 */ /* 0x020fcc00078e0204 */
[----:B------:R5:W2:Y:S01]  /*28d0*/  MUFU.TANH R161, R56 ;  /* 0x0000003800a17308 */ /* 0x000aa20000002400 */
[----:B-1----:R-:W-:-:S04]  /*28e0*/  IADD3 R48, -R222, c[0x0][0x1d0], R39 ;  /* 0x00007400de307a10 */ /* 0x002fc80007ffe127 */
[----:B------:R-:W-:Y:S02]  /*28f0*/  IMNMX R57, R57, R48, PT ;  /* 0x0000003039397217 */ /* 0x000fe40003800200 */
[----:B-----5:R-:W-:Y:S01]  /*2900*/  IADD3 R56, R49, R4, RZ ;  /* 0x0000000431387210 */ /* 0x020fe20007ffe0ff */
[----:B------:R-:W-:Y:S05]  /*2910*/  @!P3 BRA `(.L_x_161) ;  /* 0x000001500000b947 */ /* 0x000fea0003800000 */
[----:B--234-:R-:W-:Y:S01]  /*2920*/  IADD3 R4, R4, c[0x0][0x1d0], RZ ;  /* 0x0000740004047a10 */ /* 0x01cfe20007ffe0ff */
[----:B------:R-:W-:Y:S03]  /*2930*/  BSSY B0, `(.L_x_162) ;  /* 0x000000f000007945 */ /* 0x000fe60003800000 */
[----:B------:R-:W-:-:S04]  /*2940*/  IADD3 R25, R4, -c[0x0][0x168], RZ ;  /* 0x80005a0004197a10 */ /* 0x000fc80007ffe0ff */
        /* <DEDUP_REMOVED lines=9> */
.L_x_163:
[----:B------:R-:W-:-:S04]  /*29e0*/  MOV R4, c[0x0][0x32c] ;  /* 0x0000cb0000047a02 */ /* 0x000fc80000000f00 */
[----:B------:R-:W-:-:S13]  /*29f0*/  ISETP.NE.AND P0, PT, R4, 0x1, PT ;  /* 0x000000010400780c */ /* 0x000fda0003f05270 */
[----:B------:R-:W-:-:S05]  /*2a00*/  @P0 IMAD.HI.U32 R4, R25, c[0x0][0x330], RZ ;  /* 0x0000cc0019040a27 */ /* 0x000fca00078e00ff */
[----:B------:R-:W-:Y:S02]  /*2a10*/  @P0 SHF.R.U32.HI R25, RZ, c[0x0][0x334], R4 ;  /* 0x0000cd00ff190a19 */ /* 0x000fe40000011604 */
.L_x_164:
[----:B------:R-:W-:Y:S05]  /*2a20*/  BSYNC B0 ;  /* 0x0000000000007941 */ /* 0x000fea0003800000 */
.L_x_162:
[----:B------:R-:W-:-:S05]  /*2a30*/  IMAD R25, R25, c[0x0][0x32c], R40 ;  /* 0x0000cb0019197a24 */ /* 0x000fca00078e0228 */
[----:B------:R-:W-:Y:S02]  /*2a40*/  IADD3 R4, R25, c[0x0][0x32c], RZ ;  /* 0x0000cb0019047a10 */ /* 0x000fe40007ffe0ff */
[----:B------:R-:W-:Y:S02]  /*2a50*/  IMNMX R56, R56, R25, !PT ;  /* 0x0000001938387217 */ /* 0x000fe40007800200 */
[----:B------:R-:W-:Y:S02]  /*2a60*/  IMNMX R57, R57, R4, PT ;  /* 0x0000000439397217 */ /* 0x000fe40003800200 */
.L_x_161:
[C---:B--234-:R-:W-:Y:S01]  /*2a70*/  ISETP.GE.AND P0, PT, R39.reuse, 0x2, PT ;  /* 0x000000022700780c */ /* 0x05cfe20003f06270 */
[----:B------:R-:W1:Y:S01]  /*2a80*/  SHFL.IDX PT, R12, R12, 0x1, 0x1c1f ;  /* 0x003c1f000c0c7f89 */ /* 0x000e6200000e0000 */
[----:B------:R-:W-:Y:S01]  /*2a90*/  ISETP.GE.AND P1, PT, R39, 0x9, PT ;  /* 0x000000092700780c */ /* 0x000fe20003f26270 */
[----:B------:R-:W-:Y:S01]  /*2aa0*/  FMUL.FTZ R136, R50, c[0x0][0x320] ;  /* 0x0000c80032887a20 */ /* 0x000fe20000410000 */
[----:B------:R-:W-:Y:S01]  /*2ab0*/  P2R R53, PR, RZ, 0x1 ;  /* 0x00000001ff357803 */ /* 0x000fe20000000000 */
[----:B------:R-:W-:Y:S01]  /*2ac0*/  FMUL.FTZ R50, R83, c[0x0][0x320] ;  /* 0x0000c80053327a20 */ /* 0x000fe20000410000 */
[----:B------:R-:W-:Y:S01]  /*2ad0*/  ISETP.GT.AND P0, PT, R56, 0x1, !P0 ;  /* 0x000000013800780c */ /* 0x000fe20004704270 */
[----:B------:R-:W-:Y:S01]  /*2ae0*/  FMUL.FTZ R10, R10, c[0x0][0x320] ;  /* 0x0000c8000a0a7a20 */ /* 0x000fe20000410000 */
[----:B------:R-:W-:Y:S01]  /*2af0*/  P2R R24, PR, RZ, 0x2 ;  /* 0x00000002ff187803 */ /* 0x000fe20000000000 */
[----:B------:R-:W-:Y:S01]  /*2b00*/  FMUL.FTZ R66, R66, c[0x0][0x320] ;  /* 0x0000c80042427a20 */ /* 0x000fe20000410000 */
[----:B------:R-:W-:Y:S01]  /*2b10*/  ISETP.LT.OR P0, PT, R57, 0x2, P0 ;  /* 0x000000023900780c */ /* 0x000fe20000701670 */
[----:B------:R-:W-:Y:S01]  /*2b20*/  FMUL.FTZ R67, R67, c[0x0][0x320] ;  /* 0x0000c80043437a20 */ /* 0x000fe20000410000 */
[----:B------:R-:W-:Y:S01]  /*2b30*/  ISETP.GE.AND P2, PT, R39, 0x59, PT ;  /* 0x000000592700780c */ /* 0x000fe20003f46270 */
[----:B------:R-:W-:Y:S01]  /*2b40*/  FMUL.FTZ R62, R62, c[0x0][0x320] ;  /* 0x0000c8003e3e7a20 */ /* 0x000fe20000410000 */
[----:B------:R-:W-:Y:S01]  /*2b50*/  FSEL R23, R23, -INF , !P0 ;  /* 0xff80000017177808 */ /* 0x000fe20004000000 */
[----:B------:R-:W-:Y:S01]  /*2b60*/  FMUL.FTZ R63, R63, c[0x0][0x320] ;  /* 0x0000c8003f3f7a20 */ /* 0x000fe20000410000 */
[----:B------:R-:W-:Y:S01]  /*2b70*/  ISETP.GT.AND P0, PT, R56, 0x8, !P1 ;  /* 0x000000083800780c */ /* 0x000fe20004f04270 */
[----:B------:R-:W-:Y:S01]  /*2b80*/  FMUL.FTZ R58, R58, c[0x0][0x320] ;  /* 0x0000c8003a3a7a20 */ /* 0x000fe20000410000 */
[----:B------:R-:W-:Y:S01]  /*2b90*/  ISETP.GE.AND P1, PT, R39, 0xa, PT ;  /* 0x0000000a2700780c */ /* 0x000fe20003f26270 */
[----:B------:R-:W-:Y:S01]  /*2ba0*/  FMUL.FTZ R59, R59, c[0x0][0x320] ;  /* 0x0000c8003b3b7a20 */ /* 0x000fe20000410000 */
[----:B------:R-:W-:Y:S01]  /*2bb0*/  ISETP.LT.OR P0, PT, R57, 0x9, P0 ;  /* 0x000000093900780c */ /* 0x000fe20000701670 */
[----:B------:R-:W-:Y:S01]  /*2bc0*/  FMUL.FTZ R74, R74, c[0x0][0x320] ;  /* 0x0000c8004a4a7a20 */ /* 0x000fe20000410000 */
[----:B------:R-:W-:Y:S01]  /*2bd0*/  P2R R18, PR, RZ, 0x2 ;  /* 0x00000002ff127803 */ /* 0x000fe20000000000 */
        /* <DEDUP_REMOVED lines=14> */
[----:B------:R-:W2:Y:S01]  /*2cc0*/  MUFU.TANH R166, R66 ;  /* 0x0000004200a67308 */ /* 0x000ea20000002400 */
[----:B------:R-:W-:Y:S01]  /*2cd0*/  ISETP.GE.AND P1, PT, R39, 0x12, PT ;  /* 0x000000122700780c */ /* 0x000fe20003f26270 */
[----:B------:R-:W-:Y:S01]  /*2ce0*/  FMUL.FTZ R51, R51, c[0x0][0x320] ;  /* 0x0000c80033337a20 */ /* 0x000fe20000410000 */
[----:B------:R-:W-:Y:S01]  /*2cf0*/  ISETP.LT.OR P0, PT, R57, 0x11, P0 ;  /* 0x000000113900780c */ /* 0x000fe20000701670 */
[----:B-1----:R-:W-:Y:S01]  /*2d00*/  IMAD.IADD R49, R49, 0x1, R12 ;  /* 0x0000000131317824 */ /* 0x002fe200078e020c */
[----:B------:R-:W-:-:S02]  /*2d10*/  P2R R44, PR, RZ, 0x2 ;  /* 0x00000002ff2c7803 */ /* 0x000fc40000000000 */
[----:B------:R-:W-:Y:S01]  /*2d20*/  FSEL R17, R17, -INF , !P0 ;  /* 0xff80000011117808 */ /* 0x000fe20004000000 */
[----:B------:R-:W1:Y:S01]  /*2d30*/  MUFU.TANH R150, R67 ;  /* 0x0000004300967308 */ /* 0x000e620000002400 */
[----:B------:R-:W-:Y:S02]  /*2d40*/  ISETP.GT.AND P0, PT, R56, 0x11, !P1 ;  /* 0x000000113800780c */ /* 0x000fe40004f04270 */
[----:B------:R-:W-:Y:S02]  /*2d50*/  ISETP.GE.AND P1, PT, R39, 0x19, PT ;  /* 0x000000192700780c */ /* 0x000fe40003f26270 */
[----:B------:R-:W-:Y:S02]  /*2d60*/  ISETP.LT.OR P0, PT, R57, 0x12, P0 ;  /* 0x000000123900780c */ /* 0x000fe40000701670 */
[----:B------:R-:W-:Y:S01]  /*2d70*/  P2R R43, PR, RZ, 0x2 ;  /* 0x00000002ff2b7803 */ /* 0x000fe20000000000 */
[----:B------:R-:W3:Y:S01]  /*2d80*/  MUFU.TANH R164, R62 ;  /* 0x0000003e00a47308 */ /* 0x000ee20000002400 */
[----:B------:R-:W-:-:S02]  /*2d90*/  FSEL R13, R13, -INF , !P0 ;  /* 0xff8000000d0d7808 */ /* 0x000fc40004000000 */
[C---:B------:R-:W-:Y:S02]  /*2da0*/  ISETP.GT.AND P0, PT, R56.reuse, 0x18, !P1 ;  /* 0x000000183800780c */ /* 0x040fe40004f04270 */
[----:B------:R-:W-:Y:S02]  /*2db0*/  ISETP.GE.AND P1, PT, R39, 0x1a, PT ;  /* 0x0000001a2700780c */ /* 0x000fe40003f26270 */
[----:B------:R-:W-:Y:S01]  /*2dc0*/  ISETP.LT.OR P0, PT, R57, 0x19, P0 ;  /* 0x000000193900780c */ /* 0x000fe20000701670 */
[----:B------:R-:W4:Y:S01]  /*2dd0*/  MUFU.TANH R158, R63 ;  /* 0x0000003f009e7308 */ /* 0x000f220000002400 */
[----:B------:R-:W-:Y:S02]  /*2de0*/  P2R R8, PR, RZ, 0x2 ;  /* 0x00000002ff087803 */ /* 0x000fe40000000000 */
[----:B------:R-:W-:Y:S02]  /*2df0*/  FSEL R7, R7, -INF , !P0 ;  /* 0xff80000007077808 */ /* 0x000fe40004000000 */
[----:B------:R-:W-:-:S02]  /*2e00*/  ISETP.GT.AND P0, PT, R56, 0x19, !P1 ;  /* 0x000000193800780c */ /* 0x000fc40004f04270 */
[----:B------:R-:W-:Y:S01]  /*2e10*/  ISETP.GE.AND P1, PT, R39, 0x21, PT ;  /* 0x000000212700780c */ /* 0x000fe20003f26270 */
[----:B------:R-:W1:Y:S01]  /*2e20*/  MUFU.TANH R162, R58 ;  /* 0x0000003a00a27308 */ /* 0x000e620000002400 */
[----:B------:R-:W-:Y:S02]  /*2e30*/  ISETP.LT.OR P0, PT, R57, 0x1a, P0 ;  /* 0x0000001a3900780c */ /* 0x000fe40000701670 */
[----:B------:R-:W-:Y:S02]  /*2e40*/  P2R R42, PR, RZ, 0x2 ;  /* 0x00000002ff2a7803 */ /* 0x000fe40000000000 */
[----:B------:R-:W-:Y:S02]  /*2e50*/  FSEL R9, R9, -INF , !P0 ;  /* 0xff80000009097808 */ /* 0x000fe40004000000 */
[----:B------:R-:W-:Y:S01]  /*2e60*/  ISETP.GT.AND P0, PT, R56, 0x20, !P1 ;  /* 0x000000203800780c */ /* 0x000fe20004f04270 */
[----:B------:R-:W1:Y:S01]  /*2e70*/  MUFU.TANH R160, R59 ;  /* 0x0000003b00a07308 */ /* 0x000e620000002400 */
[----:B------:R-:W-:-:S02]  /*2e80*/  ISETP.GE.AND P1, PT, R39, 0x22, PT ;  /* 0x000000222700780c */ /* 0x000fc40003f26270 */
[----:B------:R-:W-:Y:S02]  /*2e90*/  ISETP.LT.OR P0, PT, R57, 0x21, P0 ;  /* 0x000000213900780c */ /* 0x000fe40000701670 */
[----:B------:R-:W-:Y:S02]  /*2ea0*/  P2R R41, PR, RZ, 0x2 ;  /* 0x00000002ff297803 */ /* 0x000fe40000000000 */
[----:B------:R-:W-:Y:S01]  /*2eb0*/  FSEL R33, R33, -INF , !P0 ;  /* 0xff80000021217808 */ /* 0x000fe20004000000 */
[----:B------:R-:W1:Y:S01]  /*2ec0*/  MUFU.TANH R146, R74 ;  /* 0x0000004a00927308 */ /* 0x000e620000002400 */
[----:B------:R-:W-:Y:S02]  /*2ed0*/  ISETP.GT.AND P0, PT, R56, 0x21, !P1 ;  /* 0x000000213800780c */ /* 0x000fe40004f04270 */
[----:B------:R-:W-:Y:S02]  /*2ee0*/  ISETP.GE.AND P1, PT, R39, 0x29, PT ;  /* 0x000000292700780c */ /* 0x000fe40003f26270 */
[----:B------:R-:W-:-:S02]  /*2ef0*/  ISETP.LT.OR P0, PT, R57, 0x22, P0 ;  /* 0x000000223900780c */ /* 0x000fc40000701670 */
[----:B------:R-:W-:Y:S01]  /*2f00*/  P2R R38, PR, RZ, 0x2 ;  /* 0x00000002ff267803 */ /* 0x000fe20000000000 */
[----:B------:R-:W1:Y:S01]  /*2f10*/  MUFU.TANH R156, R54 ;  /* 0x00000036009c7308 */ /* 0x000e620000002400 */
[----:B------:R-:W-:Y:S02]  /*2f20*/  FSEL R31, R31, -INF , !P0 ;  /* 0xff8000001f1f7808 */ /* 0x000fe40004000000 */
[----:B------:R-:W-:Y:S02]  /*2f30*/  ISETP.GT.AND P0, PT, R56, 0x28, !P1 ;  /* 0x000000283800780c */ /* 0x000fe40004f04270 */
[----:B------:R-:W-:Y:S02]  /*2f40*/  ISETP.GE.AND P1, PT, R39, 0x2a, PT ;  /* 0x0000002a2700780c */ /* 0x000fe40003f26270 */
[----:B------:R-:W-:Y:S01]  /*2f50*/  ISETP.LT.OR P0, PT, R57, 0x29, P0 ;  /* 0x000000293900780c */ /* 0x000fe20000701670 */
[----:B------:R-:W1:Y:S01]  /*2f60*/  MUFU.TANH R148, R55 ;  /* 0x0000003700947308 */ /* 0x000e620000002400 */
[----:B------:R-:W-:-:S02]  /*2f70*/  P2R R35, PR, RZ, 0x2 ;  /* 0x00000002ff237803 */ /* 0x000fc40000000000 */
[----:B------:R-:W-:Y:S02]  /*2f80*/  FSEL R29, R29, -INF , !P0 ;  /* 0xff8000001d1d7808 */ /* 0x000fe40004000000 */
[----:B------:R-:W-:Y:S02]  /*2f90*/  ISETP.GT.AND P0, PT, R56, 0x29, !P1 ;  /* 0x000000293800780c */ /* 0x000fe40004f04270 */
[----:B------:R-:W-:Y:S01]  /*2fa0*/  ISETP.GE.AND P1, PT, R39, 0x31, PT ;  /* 0x000000312700780c */ /* 0x000fe20003f26270 */
[----:B------:R-:W1:Y:S01]  /*2fb0*/  MUFU.TANH R126, R75 ;  /* 0x0000004b007e7308 */ /* 0x000e620000002400 */
[----:B------:R-:W-:Y:S02]  /*2fc0*/  ISETP.LT.OR P0, PT, R57, 0x2a, P0 ;  /* 0x0000002a3900780c */ /* 0x000fe40000701670 */
[----:B------:R-:W-:Y:S02]  /*2fd0*/  P2R R34, PR, RZ, 0x2 ;  /* 0x00000002ff227803 */ /* 0x000fe40000000000 */
[----:B------:R-:W-:-:S02]  /*2fe0*/  FSEL R119, R119, -INF , !P0 ;  /* 0xff80000077777808 */ /* 0x000fc40004000000 */
[C---:B------:R-:W-:Y:S01]  /*2ff0*/  ISETP.GT.AND P0, PT, R56.reuse, 0x30, !P1 ;  /* 0x000000303800780c */ /* 0x040fe20004f04270 */
[----:B------:R-:W1:Y:S01]  /*3000*/  MUFU.TANH R136, R136 ;  /* 0x0000008800887308 */ /* 0x000e620000002400 */
[----:B------:R-:W-:Y:S02]  /*3010*/  ISETP.GE.AND P1, PT, R39, 0x32, PT ;  /* 0x000000322700780c */ /* 0x000fe40003f26270 */
[----:B------:R-:W-:Y:S02]  /*3020*/  ISETP.LT.OR P0, PT, R57, 0x31, P0 ;  /* 0x000000313900780c */ /* 0x000fe40000701670 */
[----:B------:R-:W-:Y:S02]  /*3030*/  P2R R32, PR, RZ, 0x2 ;  /* 0x00000002ff207803 */ /* 0x000fe40000000000 */
[----:B------:R-:W-:Y:S01]  /*3040*/  FSEL R139, R139, -INF , !P0 ;  /* 0xff8000008b8b7808 */ /* 0x000fe20004000000 */
[----:B------:R-:W1:Y:S01]  /*3050*/  MUFU.TANH R50, R50 ;  /* 0x0000003200327308 */ /* 0x000e620000002400 */
[----:B------:R-:W-:-:S02]  /*3060*/  ISETP.GT.AND P0, PT, R56, 0x31, !P1 ;  /* 0x000000313800780c */ /* 0x000fc40004f04270 */
[----:B------:R-:W-:Y:S02]  /*3070*/  ISETP.GE.AND P1, PT, R39, 0x39, PT ;  /* 0x000000392700780c */ /* 0x000fe40003f26270 */
[----:B------:R-:W-:Y:S02]  /*3080*/  ISETP.LT.OR P0, PT, R57, 0x32, P0 ;  /* 0x000000323900780c */ /* 0x000fe40000701670 */
[----:B------:R-:W-:Y:S01]  /*3090*/  P2R R30, PR, RZ, 0x2 ;  /* 0x00000002ff1e7803 */ /* 0x000fe20000000000 */
[----:B------:R-:W1:Y:S01]  /*30a0*/  MUFU.TANH R144, R70 ;  /* 0x0000004600907308 */ /* 0x000e620000002400 */
[----:B------:R-:W-:Y:S02]  /*30b0*/  FSEL R151, R151, -INF , !P0 ;  /* 0xff80000097977808 */ /* 0x000fe40004000000 */
[----:B------:R-:W-:Y:S02]  /*30c0*/  ISETP.GT.AND P0, PT, R56, 0x38, !P1 ;  /* 0x000000383800780c */ /* 0x000fe40004f04270 */
[----:B------:R-:W-:-:S02]  /*30d0*/  ISETP.GE.AND P1, PT, R39, 0x3a, PT ;  /* 0x0000003a2700780c */ /* 0x000fc40003f26270 */
[----:B------:R-:W-:Y:S01]  /*30e0*/  ISETP.LT.OR P0, PT, R57, 0x39, P0 ;  /* 0x000000393900780c */ /* 0x000fe20000701670 */
[----:B------:R-:W1:Y:S01]  /*30f0*/  MUFU.TANH R130, R46 ;  /* 0x0000002e00827308 */ /* 0x000e620000002400 */
[----:B------:R-:W-:Y:S02]  /*3100*/  P2R R28, PR, RZ, 0x2 ;  /* 0x00000002ff1c7803 */ /* 0x000fe40000000000 */
[----:B------:R-:W-:Y:S02]  /*3110*/  FSEL R147, R147, -INF , !P0 ;  /* 0xff80000093937808 */ /* 0x000fe40004000000 */
[----:B------:R-:W-:Y:S02]  /*3120*/  ISETP.GT.AND P0, PT, R56, 0x39, !P1 ;  /* 0x000000393800780c */ /* 0x000fe40004f04270 */
[----:B------:R-:W-:Y:S01]  /*3130*/  ISETP.GE.AND P1, PT, R39, 0x41, PT ;  /* 0x000000412700780c */ /* 0x000fe20003f26270 */
[----:B------:R-:W1:Y:S01]  /*3140*/  MUFU.TANH R128, R47 ;  /* 0x0000002f00807308 */ /* 0x000e620000002400 */
[----:B------:R-:W-:-:S02]  /*3150*/  ISETP.LT.OR P0, PT, R57, 0x3a, P0 ;  /* 0x0000003a3900780c */ /* 0x000fc40000701670 */
[----:B------:R-:W-:Y:S02]  /*3160*/  P2R R27, PR, RZ, 0x2 ;  /* 0x00000002ff1b7803 */ /* 0x000fe40000000000 */
[----:B------:R-:W-:Y:S02]  /*3170*/  FSEL R145, R145, -INF , !P0 ;  /* 0xff80000091917808 */ /* 0x000fe40004000000 */
[----:B------:R-:W-:Y:S01]  /*3180*/  ISETP.GT.AND P0, PT, R56, 0x40, !P1 ;  /* 0x000000403800780c */ /* 0x000fe20004f04270 */
[----:B------:R-:W1:Y:S01]  /*3190*/  MUFU.TANH R132, R71 ;  /* 0x0000004700847308 */ /* 0x000e620000002400 */
[----:B------:R-:W-:Y:S02]  /*31a0*/  ISETP.GE.AND P1, PT, R39, 0x42, PT ;  /* 0x000000422700780c */ /* 0x000fe40003f26270 */
[----:B------:R-:W-:Y:S02]  /*31b0*/  ISETP.LT.OR P0, PT, R57, 0x41, P0 ;  /* 0x000000413900780c */ /* 0x000fe40000701670 */
[----:B------:R-:W-:-:S02]  /*31c0*/  P2R R26, PR, RZ, 0x2 ;  /* 0x00000002ff1a7803 */ /* 0x000fc40000000000 */
[----:B------:R-:W-:Y:S01]  /*31d0*/  FSEL R161, R161, -INF , !P0 ;  /* 0xff800000a1a17808 */ /* 0x000fe20004000000 */
[----:B------:R-:W1:Y:S01]  /*31e0*/  MUFU.TANH R10, R10 ;  /* 0x0000000a000a7308 */ /* 0x000e620000002400 */
[----:B------:R-:W-:Y:S02]  /*31f0*/  ISETP.GT.AND P0, PT, R56, 0x41, !P1 ;  /* 0x000000413800780c */ /* 0x000fe40004f04270 */
[----:B------:R-:W-:Y:S02]  /*3200*/  ISETP.GE.AND P1, PT, R39, 0x49, PT ;  /* 0x000000492700780c */ /* 0x000fe40003f26270 */
[----:B------:R-:W-:Y:S02]  /*3210*/  ISETP.LT.OR P0, PT, R57, 0x42, P0 ;  /* 0x000000423900780c */ /* 0x000fe40000701670 */
[----:B------:R-:W-:Y:S01]  /*3220*/  P2R R25, PR, RZ, 0x2 ;  /* 0x00000002ff197803 */ /* 0x000fe20000000000 */
[----:B------:R5:W1:Y:S01]  /*3230*/  MUFU.TANH R134, R51 ;  /* 0x0000003300867308 */ /* 0x000a620000002400 */
[----:B------:R-:W-:-:S02]  /*3240*/  FSEL R159, R159, -INF , !P0 ;  /* 0xff8000009f9f7808 */ /* 0x000fc40004000000 */
[C---:B------:R-:W-:Y:S02]  /*3250*/  ISETP.GT.AND P0, PT, R56.reuse, 0x48, !P1 ;  /* 0x000000483800780c */ /* 0x040fe40004f04270 */
[----:B------:R-:W-:Y:S02]  /*3260*/  ISETP.GE.AND P1, PT, R39, 0x4a, PT ;  /* 0x0000004a2700780c */ /* 0x000fe40003f26270 */
[----:B------:R-:W-:Y:S02]  /*3270*/  ISETP.LT.OR P0, PT, R57, 0x49, P0 ;  /* 0x000000493900780c */ /* 0x000fe40000701670 */
[----:B------:R-:W-:Y:S02]  /*3280*/  P2R R22, PR, RZ, 0x2 ;  /* 0x00000002ff167803 */ /* 0x000fe40000000000 */
[----:B------:R-:W-:Y:S02]  /*3290*/  FSEL R157, R157, -INF , !P0 ;  /* 0xff8000009d9d7808 */ /* 0x000fe40004000000 */
[----:B------:R-:W-:-:S02]  /*32a0*/  ISETP.GT.AND P0, PT, R56, 0x49, !P1 ;  /* 0x000000493800780c */ /* 0x000fc40004f04270 */
[----:B------:R-:W-:Y:S01]  /*32b0*/  ISETP.GE.AND P1, PT, R39, 0x51, PT ;  /* 0x000000512700780c */ /* 0x000fe20003f26270 */
[----:B-----5:R-:W-:Y:S01]  /*32c0*/  IMAD.IADD R51, R52, 0x1, R12 ;  /* 0x0000000134337824 */ /* 0x020fe200078e020c */
[----:B------:R-:W-:Y:S02]  /*32d0*/  ISETP.LT.OR P0, PT, R57, 0x4a, P0 ;  /* 0x0000004a3900780c */ /* 0x000fe40000701670 */
[----:B------:R-:W-:Y:S02]  /*32e0*/  P2R R20, PR, RZ, 0x2 ;  /* 0x00000002ff147803 */ /* 0x000fe40000000000 */
[----:B------:R-:W-:Y:S02]  /*32f0*/  FSEL R149, R149, -INF , !P0 ;  /* 0xff80000095957808 */ /* 0x000fe40004000000 */
[----:B------:R-:W-:Y:S02]  /*3300*/  ISETP.GT.AND P0, PT, R56, 0x50, !P1 ;  /* 0x000000503800780c */ /* 0x000fe40004f04270 */
[----:B------:R-:W-:-:S02]  /*3310*/  ISETP.GE.AND P1, PT, R39, 0x52, PT ;  /* 0x000000522700780c */ /* 0x000fc40003f26270 */
[----:B------:R-:W-:Y:S02]  /*3320*/  ISETP.LT.OR P0, PT, R57, 0x51, P0 ;  /* 0x000000513900780c */ /* 0x000fe40000701670 */
[----:B------:R-:W-:Y:S02]  /*3330*/  P2R R6, PR, RZ, 0x2 ;  /* 0x00000002ff067803 */ /* 0x000fe40000000000 */
[----:B------:R-:W-:Y:S02]  /*3340*/  FSEL R137, R137, -INF , !P0 ;  /* 0xff80000089897808 */ /* 0x000fe40004000000 */
[----:B------:R-:W-:Y:S02]  /*3350*/  ISETP.GT.AND P0, PT, R56, 0x51, !P1 ;  /* 0x000000513800780c */ /* 0x000fe40004f04270 */
[----:B------:R-:W-:Y:S02]  /*3360*/  ISETP.GE.AND P1, PT, R39, 0x1, PT ;  /* 0x000000012700780c */ /* 0x000fe40003f26270 */
[----:B------:R-:W-:-:S02]  /*3370*/  ISETP.LT.OR P0, PT, R57, 0x52, P0 ;  /* 0x000000523900780c */ /* 0x000fc40000701670 */
[----:B------:R-:W-:Y:S02]  /*3380*/  P2R R16, PR, RZ, 0x2 ;  /* 0x00000002ff107803 */ /* 0x000fe40000000000 */
[----:B------:R-:W-:Y:S02]  /*3390*/  FSEL R135, R135, -INF , !P0 ;  /* 0xff80000087877808 */ /* 0x000fe40004000000 */
[----:B------:R-:W-:Y:S02]  /*33a0*/  ISETP.GT.AND P0, PT, R56, 0x58, !P2 ;  /* 0x000000583800780c */ /* 0x000fe40005704270 */
[----:B------:R-:W-:Y:S02]  /*33b0*/  IMNMX R48, R51, R48, PT ;  /* 0x0000003033307217 */ /* 0x000fe40003800200 */
[----:B------:R-:W-:-:S04]  /*33c0*/  ISETP.LT.OR P0, PT, R57, 0x59, P0 ;  /* 0x000000593900780c */ /* 0x000fc80000701670 */
[----:B------:R-:W-:Y:S02]  /*33d0*/  FSEL R133, R133, -INF , !P0 ;  /* 0xff80000085857808 */ /* 0x000fe40004000000 */
[----:B------:R-:W-:Y:S02]  /*33e0*/  ISETP.GT.AND P0, PT, R56, RZ, !P1 ;  /* 0x000000ff3800720c */ /* 0x000fe40004f04270 */
[----:B------:R-:W-:Y:S01]  /*33f0*/  ISETP.GE.AND P1, PT, R39, 0x5a, PT ;  /* 0x0000005a2700780c */ /* 0x000fe20003f26270 */
[----:B------:R-:W-:Y:S01]  /*3400*/  FMUL.FTZ R39, R79, c[0x0][0x320] ;  /* 0x0000c8004f277a20 */ /* 0x000fe20000410000 */
[----:B------:R-:W-:-:S04]  /*3410*/  ISETP.LT.OR P0, PT, R57, 0x1, P0 ;  /* 0x000000013900780c */ /* 0x000fc80000701670 */
[----:B------:R-:W-:Y:S01]  /*3420*/  FSEL R4, R0, -INF , !P0 ;  /* 0xff80000000047808 */ /* 0x000fe20004000000 */
[----:B------:R-:W-:Y:S01]  /*3430*/  FMUL.FTZ R0, R14, c[0x0][0x320] ;  /* 0x0000c8000e007a20 */ /* 0x000fe20000410000 */
[----:B------:R-:W-:Y:S01]  /*3440*/  ISETP.GT.AND P0, PT, R56, 0x59, !P1 ;  /* 0x000000593800780c */ /* 0x000fe20004f04270 */
[----:B------:R-:W-:Y:S01]  /*3450*/  FMUL.FTZ R56, R11, c[0x0][0x320] ;  /* 0x0000c8000b387a20 */ /* 0x000fe20000410000 */
[----:B------:R-:W1:Y:S01]  /*3460*/  MUFU.TANH R39, R39 ;  /* 0x0000002700277308 */ /* 0x000e620000002400 */
[----:B------:R-:W-:Y:S01]  /*3470*/  FMUL.FTZ R14, R15, c[0x0][0x320] ;  /* 0x0000c8000f0e7a20 */ /* 0x000fe20000410000 */
[----:B------:R-:W-:Y:S01]  /*3480*/  ISETP.LT.OR P0, PT, R57, 0x5a, P0 ;  /* 0x0000005a3900780c */ /* 0x000fe20000701670 */
[----:B------:R-:W-:Y:S02]  /*3490*/  FMUL.FTZ R11, R78, c[0x0][0x320] ;  /* 0x0000c8004e0b7a20 */ /* 0x000fe40000410000 */
[----:B------:R-:W-:Y:S01]  /*34a0*/  FMUL.FTZ R15, R82, c[0x0][0x320] ;  /* 0x0000c800520f7a20 */ /* 0x000fe20000410000 */
[----:B------:R-:W-:-:S02]  /*34b0*/  FSEL R131, R131, -INF , !P0 ;  /* 0xff80000083837808 */ /* 0x000fc40004000000 */
[----:B------:R-:W1:Y:S08]  /*34c0*/  MUFU.TANH R56, R56 ;  /* 0x0000003800387308 */ /* 0x000e700000002400 */
[----:B------:R-:W1:Y:S08]  /*34d0*/  MUFU.TANH R11, R11 ;  /* 0x0000000b000b7308 */ /* 0x000e700000002400 */
[----:B------:R-:W1:Y:S08]  /*34e0*/  MUFU.TANH R0, R0 ;  /* 0x0000000000007308 */ /* 0x000e700000002400 */
[----:B------:R-:W1:Y:S08]  /*34f0*/  MUFU.TANH R14, R14 ;  /* 0x0000000e000e7308 */ /* 0x000e700000002400 */
[----:B------:R-:W1:Y:S01]  /*3500*/  MUFU.TANH R15, R15 ;  /* 0x0000000f000f7308 */ /* 0x000e620000002400 */
        /* <DEDUP_REMOVED lines=13> */
.L_x_167:
[----:B------:R-:W-:-:S04]  /*35e0*/  MOV R12, c[0x0][0x32c] ;  /* 0x0000cb00000c7a02 */ /* 0x000fc80000000f00 */
[----:B------:R-:W-:-:S13]  /*35f0*/  ISETP.NE.AND P0, PT, R12, 0x1, PT ;  /* 0x000000010c00780c */ /* 0x000fda0003f05270 */
[----:B------:R-:W-:-:S05]  /*3600*/  @P0 IMAD.HI.U32 R12, R47, c[0x0][0x330], RZ ;  /* 0x0000cc002f0c0a27 */ /* 0x000fca00078e00ff */
[----:B------:R-:W-:Y:S02]  /*3610*/  @P0 SHF.R.U32.HI R47, RZ, c[0x0][0x334], R12 ;  /* 0x0000cd00ff2f0a19 */ /* 0x000fe4000001160c */
.L_x_168:
[----:B------:R-:W-:Y:S05]  /*3620*/  BSYNC B0 ;  /* 0x0000000000007941 */ /* 0x000fea0003800000 */
.L_x_166:
[----:B------:R-:W-:-:S05]  /*3630*/  IMAD R40, R47, c[0x0][0x32c], R40 ;  /* 0x0000cb002f287a24 */ /* 0x000fca00078e0228 */
[----:B------:R-:W-:Y:S02]  /*3640*/  IADD3 R47, R40, c[0x0][0x32c], RZ ;  /* 0x0000cb00282f7a10 */ /* 0x000fe40007ffe0ff */
[----:B------:R-:W-:Y:S02]  /*3650*/  IMNMX R49, R49, R40, !PT ;  /* 0x0000002831317217 */ /* 0x000fe40007800200 */
[----:B------:R-:W-:Y:S02]  /*3660*/  IMNMX R48, R48, R47, PT ;  /* 0x0000002f30307217 */ /* 0x000fe40003800200 */
.L_x_165:
[----:B--234-:R-:W-:Y:S01]  /*3670*/  ISETP.NE.AND P0, PT, R53, RZ, PT ;  /* 0x000000ff3500720c */ /* 0x01cfe20003f05270 */
[----:B------:R-:W-:Y:S01]  /*3680*/  IMAD.SHL.U32 R212, R2, 0x2, RZ ;  /* 0x0000000202d47824 */ /* 0x000fe200078e00ff */
[C---:B------:R-:W-:Y:S02]  /*3690*/  ISETP.GT.AND P2, PT, R49.reuse, 0x58, !P2 ;  /* 0x000000583100780c */ /* 0x040fe40005744270 */
[----:B------:R-:W-:Y:S01]  /*36a0*/  ISETP.GT.AND P0, PT, R49, 0x1, !P0 ;  /* 0x000000013100780c */ /* 0x000fe20004704270 */
[----:B------:R-:W-:Y:S01]  /*36b0*/  IMAD R210, R5, 0x2, R212 ;  /* 0x0000000205d27824 */ /* 0x000fe200078e02d4 */
[----:B------:R-:W-:Y:S01]  /*36c0*/  ISETP.GT.AND P1, PT, R49, 0x59, !P1 ;  /* 0x000000593100780c */ /* 0x000fe20004f24270 */
[----:B------:R-:W-:Y:S01]  /*36d0*/  LDSM.16.MT88.4 R76, [R212+0x3100] ;  /* 0x00310000d44c783b */ /* 0x000fe20000004200 */
[C---:B------:R-:W-:Y:S01]  /*36e0*/  ISETP.LT.OR P0, PT, R48.reuse, 0x2, P0 ;  /* 0x000000023000780c */ /* 0x040fe20000701670 */
[C---:B------:R-:W-:Y:S01]  /*36f0*/  IMAD R208, R3.reuse, 0x2, R210 ;  /* 0x0000000203d07824 */ /* 0x040fe200078e02d2 */
[----:B------:R-:W-:Y:S01]  /*3700*/  ISETP.LT.OR P2, PT, R48, 0x59, P2 ;  /* 0x000000593000780c */ /* 0x000fe20001741670 */
[----:B------:R-:W-:Y:S01]  /*3710*/  IMAD R209, R3, 0x2, R212 ;  /* 0x0000000203d17824 */ /* 0x000fe200078e02d4 */
[----:B-1----:R-:W-:Y:S01]  /*3720*/  FSEL R40, R14, -INF , !P0 ;  /* 0xff8000000e287808 */ /* 0x002fe20004000000 */
[----:B------:R-:W-:Y:S01]  /*3730*/  LDSM.16.MT88.4 R108, [R212+0x100] ;  /* 0x00010000d46c783b */ /* 0x000fe20000004200 */
[----:B------:R-:W-:-:S02]  /*3740*/  ISETP.NE.AND P0, PT, R24, RZ, PT ;  /* 0x000000ff1800720c */ /* 0x000fc40003f05270 */
[----:B------:R-:W-:Y:S01]  /*3750*/  ISETP.LT.OR P1, PT, R48, 0x5a, P1 ;  /* 0x0000005a3000780c */ /* 0x000fe20000f21670 */
[----:B------:R-:W-:Y:S01]  /*3760*/  LDSM.16.MT88.4 R84, [R208+0x100] ;  /* 0x00010000d054783b */ /* 0x000fe20000004200 */
[----:B------:R-:W-:Y:S02]  /*3770*/  ISETP.GT.AND P0, PT, R49, 0x8, !P0 ;  /* 0x000000083100780c */ /* 0x000fe40004704270 */
[----:B------:R-:W-:Y:S01]  /*3780*/  FSEL R130, R130, -INF , !P2 ;  /* 0xff80000082827808 */ /* 0x000fe20005000000 */
[----:B------:R-:W-:Y:S01]  /*3790*/  LDSM.16.MT88.4 R100, [R210+0x100] ;  /* 0x00010000d264783b */ /* 0x000fe20000004200 */
[----:B------:R-:W-:Y:S02]  /*37a0*/  ISETP.LT.OR P0, PT, R48, 0x9, P0 ;  /* 0x000000093000780c */ /* 0x000fe40000701670 */
[----:B------:R-:W-:Y:S01]  /*37b0*/  FSEL R128, R128, -INF , !P1 ;  /* 0xff80000080807808 */ /* 0x000fe20004800000 */
[----:B------:R-:W-:Y:S01]  /*37c0*/  LDSM.16.MT88.4 R92, [R209+0x100] ;  /* 0x00010000d15c783b */ /* 0x000fe20000004200 */
[----:B------:R-:W-:-:S02]  /*37d0*/  FSEL R24, R10, -INF , !P0 ;  /* 0xff8000000a187808 */ /* 0x000fc40004000000 */
[----:B------:R-:W-:Y:S01]  /*37e0*/  ISETP.NE.AND P0, PT, R18, RZ, PT ;  /* 0x000000ff1200720c */ /* 0x000fe20003f05270 */
[----:B------:R-:W-:Y:S01]  /*37f0*/  LDSM.16.MT88.4 R68, [R210+0x3100] ;  /* 0x00310000d244783b */ /* 0x000fe20000004200 */
[----:B------:R-:W-:Y:S02]  /*3800*/  IADD3 R192, R36, -0x2, RZ ;  /* 0xfffffffe24c07810 */ /* 0x000fe40007ffe0ff */
[----:B------:R-:W-:-:S04]  /*3810*/  ISETP.GT.AND P0, PT, R49, 0x9, !P0 ;  /* 0x000000093100780c */ /* 0x000fc80004704270 */
[----:B------:R-:W-:-:S04]  /*3820*/  ISETP.LT.OR P0, PT, R48, 0xa, P0 ;  /* 0x0000000a3000780c */ /* 0x000fc80000701670 */
[----:B------:R-:W-:Y:S02]  /*3830*/  FSEL R18, R56, -INF , !P0 ;  /* 0xff80000038127808 */ /* 0x000fe40004000000 */
[----:B------:R-:W-:Y:S01]  /*3840*/  ISETP.NE.AND P0, PT, R45, RZ, PT ;  /* 0x000000ff2d00720c */ /* 0x000fe20003f05270 */
[----:B------:R-:W-:Y:S03]  /*3850*/  LDSM.16.MT88.4 R56, [R209+0x3100] ;  /* 0x00310000d138783b */ /* 0x000fe60000004200 */
[----:B------:R-:W-:-:S04]  /*3860*/  ISETP.GT.AND P0, PT, R49, 0x10, !P0 ;  /* 0x000000103100780c */ /* 0x000fc80004704270 */
[----:B------:R-:W-:-:S04]  /*3870*/  ISETP.LT.OR P0, PT, R48, 0x11, P0 ;  /* 0x000000113000780c */ /* 0x000fc80000701670 */
[----:B------:R-:W-:Y:S02]  /*3880*/  FSEL R14, R15, -INF , !P0 ;  /* 0xff8000000f0e7808 */ /* 0x000fe40004000000 */
[----:B------:R-:W-:-:S04]  /*3890*/  ISETP.NE.AND P0, PT, R44, RZ, PT ;  /* 0x000000ff2c00720c */ /* 0x000fc80003f05270 */
        /* <DEDUP_REMOVED lines=64> */
[----:B------:R-:W-:-:S04]  /*3ca0*/  ISETP.GT.AND P0, PT, R49, RZ, !P0 ;  /* 0x000000ff3100720c */ /* 0x000fc80004704270 */
[----:B------:R-:W-:-:S04]  /*3cb0*/  ISETP.LT.OR P0, PT, R48, 0x1, P0 ;  /* 0x000000013000780c */ /* 0x000fc80000701670 */
[----:B------:R-:W-:Y:S02]  /*3cc0*/  FSEL R11, R0, -INF , !P0 ;  /* 0xff800000000b7808 */ /* 0x000fe40004000000 */
[----:B------:R-:W-:Y:S02]  /*3cd0*/  FMNMX.FTZ R0, R4, R23, !PT ;  /* 0x0000001704007209 */ /* 0x000fe40007810000 */
[----:B------:R-:W-:Y:S02]  /*3ce0*/  FMNMX.FTZ R25, R11, R40, !PT ;  /* 0x000000280b197209 */ /* 0x000fe40007810000 */
[----:B------:R-:W-:Y:S02]  /*3cf0*/  FMNMX.FTZ R0, R21, R0, !PT ;  /* 0x0000000015007209 */ /* 0x000fe40007810000 */
[----:B------:R-:W-:Y:S02]  /*3d00*/  FMNMX.FTZ R25, R24, R25, !PT ;  /* 0x0000001918197209 */ /* 0x000fe40007810000 */
[----:B------:R-:W-:-:S02]  /*3d10*/  FMNMX.FTZ R0, R19, R0, !PT ;  /* 0x0000000013007209 */ /* 0x000fc40007810000 */
[----:B------:R-:W-:Y:S02]  /*3d20*/  FMNMX.FTZ R25, R18, R25, !PT ;  /* 0x0000001912197209 */ /* 0x000fe40007810000 */
        /* <DEDUP_REMOVED lines=27> */
[----:B------:R-:W-:Y:S02]  /*3ee0*/  ISETP.NE.AND P0, PT, R6, RZ, PT ;  /* 0x000000ff0600720c */ /* 0x000fe40003f05270 */
[----:B------:R-:W-:-:S02]  /*3ef0*/  FMNMX.FTZ R0, R157, R0, !PT ;  /* 0x000000009d007209 */ /* 0x000fc40007810000 */
[----:B------:R-:W-:Y:S02]  /*3f00*/  FMNMX.FTZ R25, R160, R25, !PT ;  /* 0x00000019a0197209 */ /* 0x000fe40007810000 */
[----:B------:R-:W-:Y:S02]  /*3f10*/  FMNMX.FTZ R0, R149, R0, !PT ;  /* 0x0000000095007209 */ /* 0x000fe40007810000 */
[----:B------:R-:W-:Y:S02]  /*3f20*/  ISETP.GT.AND P0, PT, R49, 0x51, !P0 ;  /* 0x000000513100780c */ /* 0x000fe40004704270 */
[----:B------:R-:W-:Y:S02]  /*3f30*/  FMNMX.FTZ R0, R137, R0, !PT ;  /* 0x0000000089007209 */ /* 0x000fe40007810000 */
[----:B------:R-:W-:Y:S02]  /*3f40*/  FMNMX.FTZ R25, R156, R25, !PT ;  /* 0x000000199c197209 */ /* 0x000fe40007810000 */
[----:B------:R-:W-:-:S02]  /*3f50*/  FMNMX.FTZ R0, R135, R0, !PT ;  /* 0x0000000087007209 */ /* 0x000fc40007810000 */
[----:B------:R-:W-:Y:S02]  /*3f60*/  ISETP.LT.OR P0, PT, R48, 0x52, P0 ;  /* 0x000000523000780c */ /* 0x000fe40000701670 */
[----:B------:R-:W-:Y:S02]  /*3f70*/  FMNMX.FTZ R0, R133, R0, !PT ;  /* 0x0000000085007209 */ /* 0x000fe40007810000 */
[----:B------:R-:W-:Y:S02]  /*3f80*/  FMNMX.FTZ R25, R148, R25, !PT ;  /* 0x0000001994197209 */ /* 0x000fe40007810000 */
[----:B------:R-:W-:Y:S02]  /*3f90*/  FMNMX.FTZ R15, R131, R0, !PT ;  /* 0x00000000830f7209 */ /* 0x000fe40007810000 */
[----:B------:R-:W-:Y:S02]  /*3fa0*/  FSEL R134, R134, -INF , !P0 ;  /* 0xff80000086867808 */ /* 0x000fe40004000000 */
[----:B------:R-:W-:Y:S01]  /*3fb0*/  FMNMX.FTZ R25, R136, R25, !PT ;  /* 0x0000001988197209 */ /* 0x000fe20007810000 */
[----:B------:R-:W1:Y:S03]  /*3fc0*/  SHFL.BFLY PT, R0, R15, 0x2, 0x1f ;  /* 0x0c401f000f007f89 */ /* 0x000e6600000e0000 */
        /* <DEDUP_REMOVED lines=18> */
[----:B------:R-:W-:Y:S01]  /*40f0*/  LDSM.16.MT88.4 R20, [R210+0x900] ;  /* 0x00090000d214783b */ /* 0x000fe20000004200 */
[----:B-1----:R-:W-:Y:S01]  /*4100*/  FMNMX.FTZ R116, R15, R116, !PT ;  /* 0x000000740f747209 */ /* 0x002fe20007810000 */
[----:B------:R-:W-:-:S02]  /*4110*/  FFMA.FTZ R42, R13, c[0x0][0x2d0], -R138 ;  /* 0x0000b4000d2a7a23 */ /* 0x000fc4000001088a */
[----:B------:R-:W1:Y:S01]  /*4120*/  LDSM.16.MT88.4 R4, [R208+0x3100] ;  /* 0x00310000d004783b */ /* 0x000e620000004200 */
[C---:B------:R-:W-:Y:S01]  /*4130*/  FSETP.NEU.FTZ.AND P0, PT, R116.reuse, -INF , PT ;  /* 0xff8000007400780b */ /* 0x040fe20003f1d000 */
[----:B------:R-:W-:Y:S01]  /*4140*/  FMUL.FTZ R127, R116, c[0x0][0x2d0] ;  /* 0x0000b400747f7a20 */ /* 0x000fe20000410000 */
[----:B------:R-:W2:Y:S01]  /*4150*/  MUFU.EX2 R48, R48 ;  /* 0x0000003000307308 */ /* 0x000ea20000000800 */
[--C-:B------:R-:W-:Y:S02]  /*4160*/  FFMA.FTZ R38, R9, c[0x0][0x2d0], -R138.reuse ;  /* 0x0000b40009267a23 */ /* 0x100fe4000001088a */
[--C-:B------:R-:W-:Y:S01]  /*4170*/  FFMA.FTZ R43, R17, c[0x0][0x2d0], -R138.reuse ;  /* 0x0000b400112b7a23 */ /* 0x100fe2000001088a */
[----:B------:R-:W-:Y:S01]  /*4180*/  FSEL R127, R127, RZ, P0 ;  /* 0x000000ff7f7f7208 */ /* 0x000fe20000000000 */
[--C-:B------:R-:W-:Y:S02]  /*4190*/  FFMA.FTZ R117, R33, c[0x0][0x2d0], -R138.reuse ;  /* 0x0000b40021757a23 */ /* 0x100fe4000001088a */
[----:B------:R-:W-:Y:S01]  /*41a0*/  FFMA.FTZ R118, R31, c[0x0][0x2d0], -R138 ;  /* 0x0000b4001f767a23 */ /* 0x000fe2000001088a */
[----:B------:R-:W-:Y:S01]  /*41b0*/  MUFU.EX2 R45, R45 ;  /* 0x0000002d002d7308 */ /* 0x000fe20000000800 */
[--C-:B------:R-:W-:Y:S01]  /*41c0*/  FFMA.FTZ R50, R11, c[0x0][0x2d0], -R127.reuse ;  /* 0x0000b4000b327a23 */ /* 0x100fe2000001087f */
[----:B------:R-:W-:Y:S01]  /*41d0*/  LDSM.16.MT88.4 R32, [R210+0x3900] ;  /* 0x00390000d220783b */ /* 0x000fe20000004200 */
[----:B------:R-:W-:-:S02]  /*41e0*/  FFMA.FTZ R51, R40, c[0x0][0x2d0], -R127 ;  /* 0x0000b40028337a23 */ /* 0x000fc4000001087f */
[--C-:B------:R-:W-:Y:S02]  /*41f0*/  FFMA.FTZ R47, R24, c[0x0][0x2d0], -R127.reuse ;  /* 0x0000b400182f7a23 */ /* 0x100fe4000001087f */
[--C-:B------:R-:W-:Y:S01]  /*4200*/  FFMA.FTZ R46, R18, c[0x0][0x2d0], -R127.reuse ;  /* 0x0000b400122e7a23 */ /* 0x100fe2000001087f */
[----:B------:R-:W3:Y:S01]  /*4210*/  MUFU.EX2 R44, R44 ;  /* 0x0000002c002c7308 */ /* 0x000ee20000000800 */
[--C-:B------:R-:W-:Y:S01]  /*4220*/  FFMA.FTZ R41, R14, c[0x0][0x2d0], -R127.reuse ;  /* 0x0000b4000e297a23 */ /* 0x100fe2000001087f */
[----:B--2---:R-:W-:Y:S01]  /*4230*/  F2FP.PACK_AB R64, R48, R49 ;  /* 0x000000313040723e */ /* 0x004fe200000000ff */
[--C-:B------:R-:W-:Y:S01]  /*4240*/  FFMA.FTZ R40, R12, c[0x0][0x2d0], -R127.reuse ;  /* 0x0000b4000c287a23 */ /* 0x100fe2000001087f */
[----:B------:R-:W-:Y:S01]  /*4250*/  LDSM.16.MT88.4 R24, [R212+0x900] ;  /* 0x00090000d418783b */ /* 0x000fe20000004200 */
[--C-:B------:R-:W-:Y:S02]  /*4260*/  FFMA.FTZ R3, R10, c[0x0][0x2d0], -R127.reuse ;  /* 0x0000b4000a037a23 */ /* 0x100fe4000001087f */
[----:B------:R-:W-:Y:S01]  /*4270*/  FFMA.FTZ R2, R8, c[0x0][0x2d0], -R127 ;  /* 0x0000b40008027a23 */ /* 0x000fe2000001087f */
[----:B------:R-:W-:Y:S01]  /*4280*/  MUFU.EX2 R50, R50 ;  /* 0x0000003200327308 */ /* 0x000fe20000000800 */
[----:B------:R-:W2:Y:S01]  /*4290*/  LDSM.16.MT88.4 R12, [R208+0x900] ;  /* 0x00090000d00c783b */ /* 0x000ea20000004200 */
[----:B------:R-:W-:-:S02]  /*42a0*/  FFMA.FTZ R124, R29, c[0x0][0x2d0], -R138 ;  /* 0x0000b4001d7c7a23 */ /* 0x000fc4000001088a */
[--C-:B------:R-:W-:Y:S01]  /*42b0*/  FFMA.FTZ R119, R119, c[0x0][0x2d0], -R138.reuse ;  /* 0x0000b40077777a23 */ /* 0x100fe2000001088a */
[----:B------:R-:W4:Y:S01]  /*42c0*/  LDSM.16.MT88.4 R8, [R212+0x3900] ;  /* 0x00390000d408783b */ /* 0x000f220000004200 */
[--C-:B------:R-:W-:Y:S02]  /*42d0*/  FFMA.FTZ R125, R146, c[0x0][0x2d0], -R127.reuse ;  /* 0x0000b400927d7a23 */ /* 0x100fe4000001087f */
[----:B------:R-:W5:Y:S01]  /*42e0*/  MUFU.EX2 R51, R51 ;  /* 0x0000003300337308 */ /* 0x000f620000000800 */
[----:B---3--:R-:W-:Y:S01]  /*42f0*/  F2FP.PACK_AB R66, R44, R45 ;  /* 0x0000002d2c42723e */ /* 0x008fe200000000ff */
[----:B------:R-:W3:Y:S01]  /*4300*/  LDSM.16.MT88.4 R16, [R209+0x900] ;  /* 0x00090000d110783b */ /* 0x000ee20000004200 */
[--C-:B------:R-:W-:Y:S02]  /*4310*/  FFMA.FTZ R126, R126, c[0x0][0x2d0], -R127.reuse ;  /* 0x0000b4007e7e7a23 */ /* 0x100fe4000001087f */
[--C-:B------:R-:W-:Y:S01]  /*4320*/  FFMA.FTZ R129, R144, c[0x0][0x2d0], -R127.reuse ;  /* 0x0000b40090817a23 */ /* 0x100fe2000001087f */
[----:B------:R-:W1:Y:S01]  /*4330*/  LDSM.16.MT88.4 R28, [R209+0x3900] ;  /* 0x00390000d11c783b */ /* 0x000e620000004200 */
[----:B------:R-:W-:Y:S01]  /*4340*/  FFMA.FTZ R132, R132, c[0x0][0x2d0], -R127 ;  /* 0x0000b40084847a23 */ /* 0x000fe2000001087f */
[----:B------:R-:W-:Y:S01]  /*4350*/  MUFU.EX2 R47, R47 ;  /* 0x0000002f002f7308 */ /* 0x000fe20000000800 */
[----:B------:R-:W-:-:S02]  /*4360*/  FFMA.FTZ R144, R151, c[0x0][0x2d0], -R138 ;  /* 0x0000b40097907a23 */ /* 0x000fc4000001088a */
[--C-:B------:R-:W-:Y:S02]  /*4370*/  FFMA.FTZ R146, R147, c[0x0][0x2d0], -R138.reuse ;  /* 0x0000b40093927a23 */ /* 0x100fe4000001088a */
[--C-:B------:R-:W-:Y:S02]  /*4380*/  FFMA.FTZ R139, R139, c[0x0][0x2d0], -R138.reuse ;  /* 0x0000b4008b8b7a23 */ /* 0x100fe4000001088a */
[----:B------:R-:W-:Y:S01]  /*4390*/  FFMA.FTZ R145, R145, c[0x0][0x2d0], -R138 ;  /* 0x0000b40091917a23 */ /* 0x000fe2000001088a */
[----:B------:R-:W2:Y:S01]  /*43a0*/  MUFU.EX2 R46, R46 ;  /* 0x0000002e002e7308 */ /* 0x000ea20000000800 */
[----:B-----5:R-:W-:Y:S01]  /*43b0*/  F2FP.PACK_AB R65, R51, R50 ;  /* 0x000000323341723e */ /* 0x020fe200000000ff */
[--C-:B------:R-:W-:Y:S02]  /*43c0*/  FFMA.FTZ R147, R166, c[0x0][0x2d0], -R127.reuse ;  /* 0x0000b400a6937a23 */ /* 0x100fe4000001087f */
[--C-:B------:R-:W-:Y:S02]  /*43d0*/  FFMA.FTZ R150, R150, c[0x0][0x2d0], -R127.reuse ;  /* 0x0000b40096967a23 */ /* 0x100fe4000001087f */
[----:B------:R-:W-:-:S02]  /*43e0*/  FFMA.FTZ R151, R164, c[0x0][0x2d0], -R127 ;  /* 0x0000b400a4977a23 */ /* 0x000fc4000001087f */
[----:B------:R-:W-:Y:S01]  /*43f0*/  MUFU.EX2 R43, R43 ;  /* 0x0000002b002b7308 */ /* 0x000fe20000000800 */
[----:B------:R-:W-:Y:S02]  /*4400*/  FFMA.FTZ R158, R158, c[0x0][0x2d0], -R127 ;  /* 0x0000b4009e9e7a23 */ /* 0x000fe4000001087f */
[--C-:B------:R-:W-:Y:S02]  /*4410*/  FFMA.FTZ R164, R159, c[0x0][0x2d0], -R138.reuse ;  /* 0x0000b4009fa47a23 */ /* 0x100fe4000001088a */
[--C-:B------:R-:W-:Y:S02]  /*4420*/  FFMA.FTZ R166, R149, c[0x0][0x2d0], -R138.reuse ;  /* 0x0000b40095a67a23 */ /* 0x100fe4000001088a */
[--C-:B------:R-:W-:Y:S01]  /*4430*/  FFMA.FTZ R161, R161, c[0x0][0x2d0], -R138.reuse ;  /* 0x0000b400a1a17a23 */ /* 0x100fe2000001088a */
[----:B--2---:R-:W-:Y:S01]  /*4440*/  F2FP.PACK_AB R67, R46, R47 ;  /* 0x0000002f2e43723e */ /* 0x004fe200000000ff */
[----:B------:R-:W2:Y:S01]  /*4450*/  MUFU.EX2 R42, R42 ;  /* 0x0000002a002a7308 */ /* 0x000ea20000000800 */
[----:B------:R-:W-:-:S02]  /*4460*/  FFMA.FTZ R157, R157, c[0x0][0x2d0], -R138 ;  /* 0x0000b4009d9d7a23 */ /* 0x000fc4000001088a */
[--C-:B------:R-:W-:Y:S02]  /*4470*/  FFMA.FTZ R149, R162, c[0x0][0x2d0], -R127.reuse ;  /* 0x0000b400a2957a23 */ /* 0x100fe4000001087f */
[--C-:B------:R-:W-:Y:S01]  /*4480*/  FFMA.FTZ R160, R160, c[0x0][0x2d0], -R127.reuse ;  /* 0x0000b400a0a07a23 */ /* 0x100fe2000001087f */
[C---:B------:R-:W-:Y:S01]  /*4490*/  HMMA.16816.F32 R88, R64.reuse, R84, RZ ;  /* 0x000000544058723c */ /* 0x040fe200000018ff */
[--C-:B------:R-:W-:Y:S01]  /*44a0*/  FFMA.FTZ R156, R156, c[0x0][0x2d0], -R127.reuse ;  /* 0x0000b4009c9c7a23 */ /* 0x100fe2000001087f */
[----:B------:R-:W-:Y:S01]  /*44b0*/  MUFU.EX2 R39, R39 ;  /* 0x0000002700277308 */ /* 0x000fe20000000800 */
[----:B------:R-:W-:Y:S02]  /*44c0*/  FFMA.FTZ R159, R148, c[0x0][0x2d0], -R127 ;  /* 0x0000b400949f7a23 */ /* 0x000fe4000001087f */
[----:B------:R-:W-:Y:S02]  /*44d0*/  FADD.FTZ R50, R50, R51 ;  /* 0x0000003332327221 */ /* 0x000fe40000010000 */
[----:B------:R-:W-:Y:S01]  /*44e0*/  FADD.FTZ R48, R49, R48 ;  /* 0x0000003031307221 */ /* 0x000fe20000010000 */
[----:B------:R-:W-:Y:S01]  /*44f0*/  HMMA.16816.F32 R84, R64, R86, RZ ;  /* 0x000000564054723c */ /* 0x000fe200000018ff */
[----:B------:R-:W-:Y:S01]  /*4500*/  FADD.FTZ R47, R47, R50 ;  /* 0x000000322f2f7221 */ /* 0x000fe20000010000 */
[----:B------:R-:W-:Y:S01]  /*4510*/  MUFU.EX2 R38, R38 ;  /* 0x0000002600267308 */ /* 0x000fe20000000800 */
[----:B------:R-:W-:-:S02]  /*4520*/  FADD.FTZ R45, R45, R48 ;  /* 0x000000302d2d7221 */ /* 0x000fc40000010000 */
[----:B------:R-:W-:Y:S02]  /*4530*/  FADD.FTZ R46, R46, R47 ;  /* 0x0000002f2e2e7221 */ /* 0x000fe40000010000 */
[----:B------:R-:W-:Y:S01]  /*4540*/  FADD.FTZ R44, R44, R45 ;  /* 0x0000002d2c2c7221 */ /* 0x000fe20000010000 */
[C---:B------:R-:W-:Y:S01]  /*4550*/  HMMA.16816.F32 R80, R64.reuse, R76, RZ ;  /* 0x0000004c4050723c */ /* 0x040fe200000018ff */
[--C-:B------:R-:W-:Y:S01]  /*4560*/  FFMA.FTZ R224, R131, c[0x0][0x2d0], -R138.reuse ;  /* 0x0000b40083e07a23 */ /* 0x100fe2000001088a */
[----:B------:R-:W-:Y:S01]  /*4570*/  MUFU.EX2 R41, R41 ;  /* 0x0000002900297308 */ /* 0x000fe20000000800 */
[--C-:B------:R-:W-:Y:S02]  /*4580*/  FFMA.FTZ R137, R137, c[0x0][0x2d0], -R138.reuse ;  /* 0x0000b40089897a23 */ /* 0x100fe4000001088a */
[--C-:B------:R-:W-:Y:S02]  /*4590*/  FFMA.FTZ R148, R135, c[0x0][0x2d0], -R138.reuse ;  /* 0x0000b40087947a23 */ /* 0x100fe4000001088a */
[----:B------:R-:W-:Y:S01]  /*45a0*/  FFMA.FTZ R133, R133, c[0x0][0x2d0], -R138 ;  /* 0x0000b40085857a23 */ /* 0x000fe2000001088a */
[----:B------:R-:W-:Y:S01]  /*45b0*/  HMMA.16816.F32 R76, R64, R78, RZ ;  /* 0x0000004e404c723c */ /* 0x000fe200000018ff */
[--C-:B------:R-:W-:Y:S01]  /*45c0*/  FFMA.FTZ R131, R136, c[0x0][0x2d0], -R127.reuse ;  /* 0x0000b40088837a23 */ /* 0x100fe2000001087f */
[----:B------:R-:W5:Y:S01]  /*45d0*/  MUFU.EX2 R40, R40 ;  /* 0x0000002800287308 */ /* 0x000f620000000800 */
[----:B------:R-:W-:-:S02]  /*45e0*/  FFMA.FTZ R134, R134, c[0x0][0x2d0], -R127 ;  /* 0x0000b40086867a23 */ /* 0x000fc4000001087f */
[----:B------:R-:W-:-:S03]  /*45f0*/  FFMA.FTZ R225, R128, c[0x0][0x2d0], -R127 ;  /* 0x0000b40080e17a23 */ /* 0x000fc6000001087f */
[C---:B------:R-:W-:Y:S02]  /*4600*/  HMMA.16816.F32 R112, R64.reuse, R108, RZ ;  /* 0x0000006c4070723c */ /* 0x040fe400000018ff */
[----:B------:R-:W-:Y:S06]  /*4610*/  MUFU.EX2 R3, R3 ;  /* 0x0000000300037308 */ /* 0x000fec0000000800 */
[C---:B------:R-:W-:Y:S02]  /*4620*/  HMMA.16816.F32 R104, R64.reuse, R100, RZ ;  /* 0x000000644068723c */ /* 0x040fe400000018ff */
[----:B------:R-:W1:Y:S06]  /*4630*/  MUFU.EX2 R2, R2 ;  /* 0x0000000200027308 */ /* 0x000e6c0000000800 */
[C---:B------:R-:W-:Y:S02]  /*4640*/  HMMA.16816.F32 R96, R64.reuse, R92, RZ ;  /* 0x0000005c4060723c */ /* 0x040fe400000018ff */
[----:B------:R-:W1:Y:S06]  /*4650*/  MUFU.EX2 R117, R117 ;  /* 0x0000007500757308 */ /* 0x000e6c0000000800 */
        /* <DEDUP_REMOVED lines=13> */
[----:B------:R-:W3:Y:S06]  /*4730*/  MUFU.EX2 R132, R132 ;  /* 0x0000008400847308 */ /* 0x000eec0000000800 */
[C---:B-1----:R-:W-:Y:S02]  /*4740*/  HMMA.16816.F32 R60, R64.reuse, R4, RZ ;  /* 0x00000004403c723c */ /* 0x042fe400000018ff */
[----:B------:R-:W1:Y:S05]  /*4750*/  MUFU.EX2 R139, R139 ;  /* 0x0000008b008b7308 */ /* 0x000e6a0000000800 */
[----:B--2---:R-:W-:Y:S01]  /*4760*/  F2FP.PACK_AB R4, R42, R43 ;  /* 0x0000002b2a04723e */ /* 0x004fe200000000ff */
[----:B------:R-:W-:Y:S01]  /*4770*/  HMMA.16816.F32 R64, R64, R6, RZ ;  /* 0x000000064040723c */ /* 0x000fe200000018ff */
[----:B-----5:R-:W-:Y:S01]  /*4780*/  F2FP.PACK_AB R5, R40, R41 ;  /* 0x000000292805723e */ /* 0x020fe200000000ff */
[----:B------:R-:W2:Y:S01]  /*4790*/  MUFU.EX2 R144, R144 ;  /* 0x0000009000907308 */ /* 0x000ea20000000800 */
[----:B------:R-:W-:-:S02]  /*47a0*/  FADD.FTZ R41, R41, R46 ;  /* 0x0000002e29297221 */ /* 0x000fc40000010000 */
[----:B------:R-:W-:Y:S02]  /*47b0*/  FADD.FTZ R43, R43, R44 ;  /* 0x0000002c2b2b7221 */ /* 0x000fe40000010000 */
[----:B------:R-:W-:Y:S01]  /*47c0*/  F2FP.PACK_AB R6, R38, R39 ;  /* 0x000000272606723e */ /* 0x000fe200000000ff */
[----:B------:R-:W-:Y:S01]  /*47d0*/  FADD.FTZ R40, R40, R41 ;  /* 0x0000002928287221 */ /* 0x000fe20000010000 */
[----:B------:R-:W-:Y:S01]  /*47e0*/  F2FP.PACK_AB R7, R2, R3 ;  /* 0x000000030207723e */ /* 0x000fe200000000ff */
[----:B------:R-:W5:Y:S01]  /*47f0*/  MUFU.EX2 R146, R146 ;  /* 0x0000009200927308 */ /* 0x000f620000000800 */
[----:B------:R-:W-:Y:S02]  /*4800*/  FADD.FTZ R42, R42, R43 ;  /* 0x0000002b2a2a7221 */ /* 0x000fe40000010000 */
[----:B------:R-:W-:Y:S02]  /*4810*/  FADD.FTZ R3, R3, R40 ;  /* 0x0000002803037221 */ /* 0x000fe40000010000 */
[----:B------:R-:W-:Y:S01]  /*4820*/  FADD.FTZ R39, R39, R42 ;  /* 0x0000002a27277221 */ /* 0x000fe20000010000 */
[----:B------:R-:W-:Y:S01]  /*4830*/  HMMA.16816.F32 R88, R4, R12, R88 ;  /* 0x0000000c0458723c */ /* 0x000fe20000001858 */
[----:B------:R-:W-:Y:S01]  /*4840*/  FADD.FTZ R2, R2, R3 ;  /* 0x0000000302027221 */ /* 0x000fe20000010000 */
[----:B------:R-:W1:Y:S01]  /*4850*/  MUFU.EX2 R145, R145 ;  /* 0x0000009100917308 */ /* 0x000e620000000800 */
[----:B------:R-:W-:-:S04]  /*4860*/  FADD.FTZ R38, R38, R39 ;  /* 0x0000002726267221 */ /* 0x000fc80000010000 */
[----:B------:R-:W-:Y:S01]  /*4870*/  FADD.FTZ R3, R117, R38 ;  /* 0x0000002675037221 */ /* 0x000fe20000010000 */
[----:B------:R-:W-:Y:S01]  /*4880*/  HMMA.16816.F32 R84, R4, R14, R84 ;  /* 0x0000000e0454723c */ /* 0x000fe20000001854 */
[----:B------:R-:W1:Y:S01]  /*4890*/  LDSM.16.MT88.4 R12, [R208+0x3900] ;  /* 0x00390000d00c783b */ /* 0x000e620000004200 */
[----:B------:R-:W-:Y:S01]  /*48a0*/  MUFU.EX2 R147, R147 ;  /* 0x0000009300937308 */ /* 0x000fe20000000800 */
[----:B------:R-:W-:-:S05]  /*48b0*/  FADD.FTZ R3, R118, R3 ;  /* 0x0000000376037221 */ /* 0x000fca0000010000 */
[C---:B----4-:R-:W-:Y:S02]  /*48c0*/  HMMA.16816.F32 R80, R4.reuse, R8, R80 ;  /* 0x000000080450723c */ /* 0x050fe40000001850 */
[----:B------:R-:W4:Y:S06]  /*48d0*/  MUFU.EX2 R150, R150 ;  /* 0x0000009600967308 */ /* 0x000f2c0000000800 */
[C---:B------:R-:W-:Y:S01]  /*48e0*/  HMMA.16816.F32 R76, R4.reuse, R10, R76 ;  /* 0x0000000a044c723c */ /* 0x040fe2000000184c */
[----:B------:R-:W1:Y:S01]  /*48f0*/  LDSM.16.MT88.4 R8, [R208+0x1100] ;  /* 0x00110000d008783b */ /* 0x000e620000004200 */
[----:B------:R-:W-:Y:S06]  /*4900*/  MUFU.EX2 R151, R151 ;  /* 0x0000009700977308 */ /* 0x000fec0000000800 */
[C---:B------:R-:W-:Y:S02]  /*4910*/  HMMA.16816.F32 R112, R4.reuse, R24, R112 ;  /* 0x000000180470723c */ /* 0x040fe40000001870 */
[----:B------:R-:W1:Y:S06]  /*4920*/  MUFU.EX2 R158, R158 ;  /* 0x0000009e009e7308 */ /* 0x000e6c0000000800 */
[C---:B------:R-:W-:Y:S01]  /*4930*/  HMMA.16816.F32 R108, R4.reuse, R26, R108 ;  /* 0x0000001a046c723c */ /* 0x040fe2000000186c */
[----:B------:R-:W1:Y:S01]  /*4940*/  LDSM.16.MT88.4 R24, [R212+0x1100] ;  /* 0x00110000d418783b */ /* 0x000e620000004200 */
[----:B------:R-:W-:Y:S06]  /*4950*/  MUFU.EX2 R161, R161 ;  /* 0x000000a100a17308 */ /* 0x000fec0000000800 */
[C---:B------:R-:W-:Y:S02]  /*4960*/  HMMA.16816.F32 R104, R4.reuse, R20, R104 ;  /* 0x000000140468723c */ /* 0x040fe40000001868 */
[----:B------:R-:W-:Y:S06]  /*4970*/  MUFU.EX2 R164, R164 ;  /* 0x000000a400a47308 */ /* 0x000fec0000000800 */
[C---:B------:R-:W-:Y:S01]  /*4980*/  HMMA.16816.F32 R100, R4.reuse, R22, R100 ;  /* 0x000000160464723c */ /* 0x040fe20000001864 */
[----:B------:R-:W-:Y:S01]  /*4990*/  LDSM.16.MT88.4 R20, [R210+0x1100] ;  /* 0x00110000d214783b */ /* 0x000fe20000004200 */
[----:B------:R-:W-:Y:S06]  /*49a0*/  MUFU.EX2 R157, R157 ;  /* 0x0000009d009d7308 */ /* 0x000fec0000000800 */
[C---:B---3--:R-:W-:Y:S02]  /*49b0*/  HMMA.16816.F32 R96, R4.reuse, R16, R96 ;  /* 0x000000100460723c */ /* 0x048fe40000001860 */
[----:B------:R-:W-:Y:S06]  /*49c0*/  MUFU.EX2 R166, R166 ;  /* 0x000000a600a67308 */ /* 0x000fec0000000800 */
[C---:B------:R-:W-:Y:S01]  /*49d0*/  HMMA.16816.F32 R92, R4.reuse, R18, R92 ;  /* 0x00000012045c723c */ /* 0x040fe2000000185c */
[----:B------:R-:W-:Y:S01]  /*49e0*/  LDSM.16.MT88.4 R16, [R209+0x1100] ;  /* 0x00110000d110783b */ /* 0x000fe20000004200 */
[----:B------:R-:W3:Y:S06]  /*49f0*/  MUFU.EX2 R149, R149 ;  /* 0x0000009500957308 */ /* 0x000eec0000000800 */
[C---:B------:R-:W-:Y:S02]  /*4a00*/  HMMA.16816.F32 R72, R4.reuse, R32, R72 ;  /* 0x000000200448723c */ /* 0x040fe40000001848 */
[----:B------:R-:W1:Y:S06]  /*4a10*/  MUFU.EX2 R160, R160 ;  /* 0x000000a000a07308 */ /* 0x000e6c0000000800 */
[C---:B------:R-:W-:Y:S01]  /*4a20*/  HMMA.16816.F32 R68, R4.reuse, R34, R68 ;  /* 0x000000220444723c */ /* 0x040fe20000001844 */
[----:B------:R-:W-:Y:S01]  /*4a30*/  LDSM.16.MT88.4 R32, [R210+0x4100] ;  /* 0x00410000d220783b */ /* 0x000fe20000004200 */
[----:B------:R-:W1:Y:S06]  /*4a40*/  MUFU.EX2 R156, R156 ;  /* 0x0000009c009c7308 */ /* 0x000e6c0000000800 */
[C---:B------:R-:W-:Y:S02]  /*4a50*/  HMMA.16816.F32 R52, R4.reuse, R28, R52 ;  /* 0x0000001c0434723c */ /* 0x040fe40000001834 */
[----:B------:R-:W2:Y:S06]  /*4a60*/  MUFU.EX2 R159, R159 ;  /* 0x0000009f009f7308 */ /* 0x000eac0000000800 */
[C---:B------:R-:W-:Y:S01]  /*4a70*/  HMMA.16816.F32 R56, R4.reuse, R30, R56 ;  /* 0x0000001e0438723c */ /* 0x040fe20000001838 */
[----:B------:R-:W-:Y:S01]  /*4a80*/  LDSM.16.MT88.4 R28, [R209+0x4100] ;  /* 0x00410000d11c783b */ /* 0x000fe20000004200 */
[----:B------:R-:W-:Y:S06]  /*4a90*/  MUFU.EX2 R137, R137 ;  /* 0x0000008900897308 */ /* 0x000fec0000000800 */
[C---:B-1----:R-:W-:Y:S02]  /*4aa0*/  HMMA.16816.F32 R60, R4.reuse, R12, R60 ;  /* 0x0000000c043c723c */ /* 0x042fe4000000183c */
[----:B------:R-:W1:Y:S06]  /*4ab0*/  MUFU.EX2 R148, R148 ;  /* 0x0000009400947308 */ /* 0x000e6c0000000800 */
[----:B------:R-:W-:Y:S01]  /*4ac0*/  HMMA.16816.F32 R64, R4, R14, R64 ;  /* 0x0000000e0440723c */ /* 0x000fe20000001840 */
[----:B------:R-:W1:Y:S01]  /*4ad0*/  LDSM.16.MT88.4 R12, [R212+0x4100] ;  /* 0x00410000d40c783b */ /* 0x000e620000004200 */
[----:B------:R-:W-:Y:S05]  /*4ae0*/  MUFU.EX2 R133, R133 ;  /* 0x0000008500857308 */ /* 0x000fea0000000800 */
[----:B------:R-:W-:-:S02]  /*4af0*/  F2FP.PACK_AB R4, R118, R117 ;  /* 0x000000757604723e */ /* 0x000fc400000000ff */
[----:B------:R-:W-:Y:S01]  /*4b00*/  F2FP.PACK_AB R6, R119, R124 ;  /* 0x0000007c7706723e */ /* 0x000fe200000000ff */
[----:B------:R-:W1:Y:S01]  /*4b10*/  MUFU.EX2 R224, R224 ;  /* 0x000000e000e07308 */ /* 0x000e620000000800 */
[----:B------:R-:W-:Y:S01]  /*4b20*/  F2FP.PACK_AB R5, R126, R125 ;  /* 0x0000007d7e05723e */ /* 0x000fe200000000ff */
[----:B------:R-:W-:Y:S01]  /*4b30*/  FADD.FTZ R125, R125, R2 ;  /* 0x000000027d7d7221 */ /* 0x000fe20000010000 */
[----:B------:R-:W-:Y:S01]  /*4b40*/  F2FP.PACK_AB R7, R132, R129 ;  /* 0x000000818407723e */ /* 0x000fe200000000ff */
[----:B------:R-:W-:Y:S02]  /*4b50*/  FADD.FTZ R2, R124, R3 ;  /* 0x000000037c027221 */ /* 0x000fe40000010000 */
[----:B------:R-:W-:Y:S02]  /*4b60*/  FADD.FTZ R126, R126, R125 ;  /* 0x0000007d7e7e7221 */ /* 0x000fe40000010000 */
[----:B------:R-:W-:Y:S01]  /*4b70*/  MUFU.EX2 R131, R131 ;  /* 0x0000008300837308 */ /* 0x000fe20000000800 */
[----:B------:R-:W-:Y:S01]  /*4b80*/  FADD.FTZ R2, R119, R2 ;  /* 0x0000000277027221 */ /* 0x000fe20000010000 */
[----:B------:R-:W-:Y:S01]  /*4b90*/  HMMA.16816.F32 R88, R4, R8, R88 ;  /* 0x000000080458723c */ /* 0x000fe20000001858 */
[----:B------:R-:W-:-:S02]  /*4ba0*/  FADD.FTZ R129, R129, R126 ;  /* 0x0000007e81817221 */ /* 0x000fc40000010000 */
[----:B------:R-:W-:Y:S02]  /*4bb0*/  FADD.FTZ R3, R139, R2 ;  /* 0x000000028b037221 */ /* 0x000fe40000010000 */
[----:B------:R-:W-:Y:S01]  /*4bc0*/  FADD.FTZ R132, R132, R129 ;  /* 0x0000008184847221 */ /* 0x000fe20000010000 */
[----:B------:R-:W1:Y:S01]  /*4bd0*/  MUFU.EX2 R134, R134 ;  /* 0x0000008600867308 */ /* 0x000e620000000800 */
[----:B--2---:R-:W-:Y:S01]  /*4be0*/  FADD.FTZ R3, R144, R3 ;  /* 0x0000000390037221 */ /* 0x004fe20000010000 */
[----:B------:R-:W-:Y:S01]  /*4bf0*/  HMMA.16816.F32 R84, R4, R10, R84 ;  /* 0x0000000a0454723c */ /* 0x000fe20000001854 */
[----:B------:R-:W2:Y:S02]  /*4c00*/  LDSM.16.MT88.4 R8, [R208+0x4100] ;  /* 0x00410000d008783b */ /* 0x000ea40000004200 */
[----:B-----5:R-:W-:-:S03]  /*4c10*/  FADD.FTZ R2, R146, R3 ;  /* 0x0000000392027221 */ /* 0x020fc60000010000 */
[----:B------:R-:W-:Y:S01]  /*4c20*/  MUFU.EX2 R225, R225 ;  /* 0x000000e100e17308 */ /* 0x000fe20000000800 */
[----:B------:R-:W-:Y:S01]  /*4c30*/  FADD.FTZ R2, R145, R2 ;  /* 0x0000000291027221 */ /* 0x000fe20000010000 */
[C---:B------:R-:W-:Y:S08]  /*4c40*/  HMMA.16816.F32 R112, R4.reuse, R24, R112 ;  /* 0x000000180470723c */ /* 0x040ff00000001870 */
[C---:B-1----:R-:W-:Y:S08]  /*4c50*/  HMMA.16816.F32 R80, R4.reuse, R12, R80 ;  /* 0x0000000c0450723c */ /* 0x042ff00000001850 */
[C---:B------:R-:W-:Y:S01]  /*4c60*/  HMMA.16816.F32 R76, R4.reuse, R14, R76 ;  /* 0x0000000e044c723c */ /* 0x040fe2000000184c */
[----:B------:R-:W1:Y:S07]  /*4c70*/  LDSM.16.MT88.4 R12, [R208+0x1900] ;  /* 0x00190000d00c783b */ /* 0x000e6e0000004200 */
[C---:B------:R-:W-:Y:S01]  /*4c80*/  HMMA.16816.F32 R108, R4.reuse, R26, R108 ;  /* 0x0000001a046c723c */ /* 0x040fe2000000186c */
[----:B------:R-:W-:Y:S07]  /*4c90*/  LDSM.16.MT88.4 R24, [R212+0x1900] ;  /* 0x00190000d418783b */ /* 0x000fee0000004200 */
[C---:B------:R-:W-:Y:S08]  /*4ca0*/  HMMA.16816.F32 R104, R4.reuse, R20, R104 ;  /* 0x000000140468723c */ /* 0x040ff00000001868 */
[C---:B--2---:R-:W-:Y:S08]  /*4cb0*/  HMMA.16816.F32 R60, R4.reuse, R8, R60 ;  /* 0x00000008043c723c */ /* 0x044ff0000000183c */
[C---:B------:R-:W-:Y:S01]  /*4cc0*/  HMMA.16816.F32 R64, R4.reuse, R10, R64 ;  /* 0x0000000a0440723c */ /* 0x040fe20000001840 */
[----:B------:R-:W2:Y:S07]  /*4cd0*/  LDSM.16.MT88.4 R8, [R212+0x4900] ;  /* 0x00490000d408783b */ /* 0x000eae0000004200 */
[C---:B------:R-:W-:Y:S01]  /*4ce0*/  HMMA.16816.F32 R100, R4.reuse, R22, R100 ;  /* 0x000000160464723c */ /* 0x040fe20000001864 */
[----:B------:R-:W5:Y:S07]  /*4cf0*/  LDSM.16.MT88.4 R20, [R210+0x1900] ;  /* 0x00190000d214783b */ /* 0x000f6e0000004200 */
[C---:B------:R-:W-:Y:S08]  /*4d00*/  HMMA.16816.F32 R96, R4.reuse, R16, R96 ;  /* 0x000000100460723c */ /* 0x040ff00000001860 */
[C---:B------:R-:W-:Y:S01]  /*4d10*/  HMMA.16816.F32 R92, R4.reuse, R18, R92 ;  /* 0x00000012045c723c */ /* 0x040fe2000000185c */
[----:B------:R-:W1:Y:S07]  /*4d20*/  LDSM.16.MT88.4 R16, [R209+0x1900] ;  /* 0x00190000d110783b */ /* 0x000e6e0000004200 */
[C---:B------:R-:W-:Y:S08]  /*4d30*/  HMMA.16816.F32 R72, R4.reuse, R32, R72 ;  /* 0x000000200448723c */ /* 0x040ff00000001848 */
[C---:B------:R-:W-:Y:S01]  /*4d40*/  HMMA.16816.F32 R68, R4.reuse, R34, R68 ;  /* 0x000000220444723c */ /* 0x040fe20000001844 */
[----:B------:R-:W2:Y:S07]  /*4d50*/  LDSM.16.MT88.4 R32, [R210+0x4900] ;  /* 0x00490000d220783b */ /* 0x000eae0000004200 */
[C---:B------:R-:W-:Y:S08]  /*4d60*/  HMMA.16816.F32 R52, R4.reuse, R28, R52 ;  /* 0x0000001c0434723c */ /* 0x040ff00000001834 */
[----:B------:R-:W-:Y:S01]  /*4d70*/  HMMA.16816.F32 R56, R4, R30, R56 ;  /* 0x0000001e0438723c */ /* 0x000fe20000001838 */
[----:B------:R-:W5:Y:S06]  /*4d80*/  LDSM.16.MT88.4 R28, [R209+0x4900] ;  /* 0x00490000d11c783b */ /* 0x000f6c0000004200 */
[----:B------:R-:W-:-:S02]  /*4d90*/  F2FP.PACK_AB R4, R144, R139 ;  /* 0x0000008b9004723e */ /* 0x000fc400000000ff */
[----:B------:R-:W-:Y:S02]  /*4da0*/  F2FP.PACK_AB R6, R145, R146 ;  /* 0x000000929106723e */ /* 0x000fe400000000ff */
[----:B----4-:R-:W-:Y:S01]  /*4db0*/  F2FP.PACK_AB R5, R150, R147 ;  /* 0x000000939605723e */ /* 0x010fe200000000ff */
[----:B------:R-:W-:Y:S01]  /*4dc0*/  FADD.FTZ R147, R147, R132 ;  /* 0x0000008493937221 */ /* 0x000fe20000010000 */
[----:B------:R-:W-:-:S03]  /*4dd0*/  F2FP.PACK_AB R7, R158, R151 ;  /* 0x000000979e07723e */ /* 0x000fc600000000ff */
[----:B------:R-:W-:-:S04]  /*4de0*/  FADD.FTZ R150, R150, R147 ;  /* 0x0000009396967221 */ /* 0x000fc80000010000 */
[----:B-1----:R-:W-:Y:S01]  /*4df0*/  HMMA.16816.F32 R88, R4, R12, R88 ;  /* 0x0000000c0458723c */ /* 0x002fe20000001858 */
[----:B------:R-:W-:-:S04]  /*4e00*/  FADD.FTZ R151, R151, R150 ;  /* 0x0000009697977221 */ /* 0x000fc80000010000 */
[----:B------:R-:W-:-:S03]  /*4e10*/  FADD.FTZ R158, R158, R151 ;  /* 0x000000979e9e7221 */ /* 0x000fc60000010000 */
[----:B------:R-:W-:Y:S01]  /*4e20*/  HMMA.16816.F32 R84, R4, R14, R84 ;  /* 0x0000000e0454723c */ /* 0x000fe20000001854 */
[----:B------:R-:W1:Y:S01]  /*4e30*/  LDSM.16.MT88.4 R12, [R208+0x4900] ;  /* 0x00490000d00c783b */ /* 0x000e620000004200 */
[----:B---3--:R-:W-:-:S04]  /*4e40*/  FADD.FTZ R3, R149, R158 ;  /* 0x0000009e95037221 */ /* 0x008fc80000010000 */
[----:B------:R-:W-:Y:S02]  /*4e50*/  FADD.FTZ R3, R160, R3 ;  /* 0x00000003a0037221 */ /* 0x000fe40000010000 */
[C---:B--2---:R-:W-:Y:S08]  /*4e60*/  HMMA.16816.F32 R80, R4.reuse, R8, R80 ;  /* 0x000000080450723c */ /* 0x044ff00000001850 */
[C---:B------:R-:W-:Y:S01]  /*4e70*/  HMMA.16816.F32 R76, R4.reuse, R10, R76 ;  /* 0x0000000a044c723c */ /* 0x040fe2000000184c */
[----:B------:R-:W2:Y:S07]  /*4e80*/  LDSM.16.MT88.4 R8, [R208+0x2100] ;  /* 0x00210000d008783b */ /* 0x000eae0000004200 */
[C---:B------:R-:W-:Y:S08]  /*4e90*/  HMMA.16816.F32 R112, R4.reuse, R24, R112 ;  /* 0x000000180470723c */ /* 0x040ff00000001870 */
[C---:B------:R-:W-:Y:S01]  /*4ea0*/  HMMA.16816.F32 R108, R4.reuse, R26, R108 ;  /* 0x0000001a046c723c */ /* 0x040fe2000000186c */
[----:B------:R-:W-:Y:S07]  /*4eb0*/  LDSM.16.MT88.4 R24, [R212+0x2100] ;  /* 0x00210000d418783b */ /* 0x000fee0000004200 */
[C---:B-----5:R-:W-:Y:S08]  /*4ec0*/  HMMA.16816.F32 R104, R4.reuse, R20, R104 ;  /* 0x000000140468723c */ /* 0x060ff00000001868 */
[C---:B------:R-:W-:Y:S01]  /*4ed0*/  HMMA.16816.F32 R100, R4.reuse, R22, R100 ;  /* 0x000000160464723c */ /* 0x040fe20000001864 */
[----:B------:R-:W-:Y:S07]  /*4ee0*/  LDSM.16.MT88.4 R20, [R210+0x2100] ;  /* 0x00210000d214783b */ /* 0x000fee0000004200 */
[C---:B------:R-:W-:Y:S08]  /*4ef0*/  HMMA.16816.F32 R96, R4.reuse, R16, R96 ;  /* 0x000000100460723c */ /* 0x040ff00000001860 */
[C---:B------:R-:W-:Y:S01]  /*4f00*/  HMMA.16816.F32 R92, R4.reuse, R18, R92 ;  /* 0x00000012045c723c */ /* 0x040fe2000000185c */
[----:B------:R-:W3:Y:S07]  /*4f10*/  LDSM.16.MT88.4 R16, [R209+0x2100] ;  /* 0x00210000d110783b */ /* 0x000eee0000004200 */
[C---:B------:R-:W-:Y:S08]  /*4f20*/  HMMA.16816.F32 R72, R4.reuse, R32, R72 ;  /* 0x000000200448723c */ /* 0x040ff00000001848 */
[C---:B------:R-:W-:Y:S01]  /*4f30*/  HMMA.16816.F32 R68, R4.reuse, R34, R68 ;  /* 0x000000220444723c */ /* 0x040fe20000001844 */
[----:B------:R-:W-:Y:S07]  /*4f40*/  LDSM.16.MT88.4 R32, [R210+0x5100] ;  /* 0x00510000d220783b */ /* 0x000fee0000004200 */
[C---:B------:R-:W-:Y:S08]  /*4f50*/  HMMA.16816.F32 R52, R4.reuse, R28, R52 ;  /* 0x0000001c0434723c */ /* 0x040ff00000001834 */
[C---:B------:R-:W-:Y:S01]  /*4f60*/  HMMA.16816.F32 R56, R4.reuse, R30, R56 ;  /* 0x0000001e0438723c */ /* 0x040fe20000001838 */
[----:B------:R-:W-:Y:S07]  /*4f70*/  LDSM.16.MT88.4 R28, [R209+0x5100] ;  /* 0x00510000d11c783b */ /* 0x000fee0000004200 */
[C---:B-1----:R-:W-:Y:S08]  /*4f80*/  HMMA.16816.F32 R60, R4.reuse, R12, R60 ;  /* 0x0000000c043c723c */ /* 0x042ff0000000183c */
[----:B------:R-:W-:Y:S01]  /*4f90*/  HMMA.16816.F32 R64, R4, R14, R64 ;  /* 0x0000000e0440723c */ /* 0x000fe20000001840 */
[----:B------:R-:W1:Y:S06]  /*4fa0*/  LDSM.16.MT88.4 R12, [R212+0x5100] ;  /* 0x00510000d40c783b */ /* 0x000e6c0000004200 */
[----:B------:R-:W-:Y:S01]  /*4fb0*/  F2FP.PACK_AB R4, R164, R161 ;  /* 0x000000a1a404723e */ /* 0x000fe200000000ff */
[----:B------:R-:W-:Y:S01]  /*4fc0*/  FADD.FTZ R161, R161, R2 ;  /* 0x00000002a1a17221 */ /* 0x000fe20000010000 */
[----:B------:R-:W-:Y:S01]  /*4fd0*/  F2FP.PACK_AB R6, R166, R157 ;  /* 0x0000009da606723e */ /* 0x000fe200000000ff */
[----:B------:R-:W-:Y:S01]  /*4fe0*/  FADD.FTZ R2, R156, R3 ;  /* 0x000000039c027221 */ /* 0x000fe20000010000 */
[----:B------:R-:W-:Y:S01]  /*4ff0*/  F2FP.PACK_AB R5, R160, R149 ;  /* 0x00000095a005723e */ /* 0x000fe200000000ff */
[----:B------:R-:W-:Y:S01]  /*5000*/  FADD.FTZ R164, R164, R161 ;  /* 0x000000a1a4a47221 */ /* 0x000fe20000010000 */
[C---:B------:R-:W-:Y:S01]  /*5010*/  F2FP.PACK_AB R7, R159.reuse, R156 ;  /* 0x0000009c9f07723e */ /* 0x040fe200000000ff */
[----:B------:R-:W-:-:S02]  /*5020*/  FADD.FTZ R2, R159, R2 ;  /* 0x000000029f027221 */ /* 0x000fc40000010000 */
        /* <DEDUP_REMOVED lines=8> */
[C---:B-1----:R-:W-:Y:S08]  /*50b0*/  HMMA.16816.F32 R80, R4.reuse, R12, R80 ;  /* 0x0000000c0450723c */ /* 0x042ff00000001850 */
[C---:B------:R-:W-:Y:S01]  /*50c0*/  HMMA.16816.F32 R76, R4.reuse, R14, R76 ;  /* 0x0000000e044c723c */ /* 0x040fe2000000184c */
[----:B------:R-:W1:Y:S07]  /*50d0*/  LDSM.16.MT88.4 R12, [R208+0x2900] ;  /* 0x00290000d00c783b */ /* 0x000e6e0000004200 */
[C---:B------:R-:W-:Y:S07]  /*50e0*/  HMMA.16816.F32 R72, R4.reuse, R32, R72 ;  /* 0x000000200448723c */ /* 0x040fee0000001848 */
[----:B------:R-:W-:Y:S01]  /*50f0*/  FFMA.FTZ R32, R130, c[0x0][0x2d0], -R127 ;  /* 0x0000b40082207a23 */ /* 0x000fe2000001087f */
[C---:B--2---:R-:W-:Y:S05]  /*5100*/  HMMA.16816.F32 R60, R4.reuse, R8, R60 ;  /* 0x00000008043c723c */ /* 0x044fea000000183c */
[----:B------:R-:W2:Y:S03]  /*5110*/  MUFU.EX2 R32, R32 ;  /* 0x0000002000207308 */ /* 0x000ea60000000800 */
[C---:B------:R-:W-:Y:S01]  /*5120*/  HMMA.16816.F32 R64, R4.reuse, R10, R64 ;  /* 0x0000000a0440723c */ /* 0x040fe20000001840 */
[----:B------:R-:W4:Y:S07]  /*5130*/  LDSM.16.MT88.4 R8, [R212+0x5900] ;  /* 0x00590000d408783b */ /* 0x000f2e0000004200 */
[C---:B------:R-:W-:Y:S08]  /*5140*/  HMMA.16816.F32 R112, R4.reuse, R24, R112 ;  /* 0x000000180470723c */ /* 0x040ff00000001870 */
[C---:B------:R-:W-:Y:S01]  /*5150*/  HMMA.16816.F32 R108, R4.reuse, R26, R108 ;  /* 0x0000001a046c723c */ /* 0x040fe2000000186c */
[----:B------:R-:W5:Y:S07]  /*5160*/  LDSM.16.MT88.4 R24, [R212+0x2900] ;  /* 0x00290000d418783b */ /* 0x000f6e0000004200 */
[C---:B------:R-:W-:Y:S08]  /*5170*/  HMMA.16816.F32 R104, R4.reuse, R20, R104 ;  /* 0x000000140468723c */ /* 0x040ff00000001868 */
[C---:B------:R-:W-:Y:S01]  /*5180*/  HMMA.16816.F32 R100, R4.reuse, R22, R100 ;  /* 0x000000160464723c */ /* 0x040fe20000001864 */
[----:B------:R-:W1:Y:S07]  /*5190*/  LDSM.16.MT88.4 R20, [R210+0x2900] ;  /* 0x00290000d214783b */ /* 0x000e6e0000004200 */
[C---:B------:R-:W-:Y:S08]  /*51a0*/  HMMA.16816.F32 R68, R4.reuse, R34, R68 ;  /* 0x000000220444723c */ /* 0x040ff00000001844 */
[C---:B------:R-:W-:Y:S08]  /*51b0*/  HMMA.16816.F32 R52, R4.reuse, R28, R52 ;  /* 0x0000001c0434723c */ /* 0x040ff00000001834 */
[----:B------:R-:W-:Y:S07]  /*51c0*/  HMMA.16816.F32 R56, R4, R30, R56 ;  /* 0x0000001e0438723c */ /* 0x000fee0000001838 */
[----:B------:R-:W-:Y:S01]  /*51d0*/  F2FP.PACK_AB R4, R148, R137 ;  /* 0x000000899404723e */ /* 0x000fe200000000ff */
[----:B------:R-:W-:Y:S01]  /*51e0*/  FADD.FTZ R137, R137, R166 ;  /* 0x000000a689897221 */ /* 0x000fe20000010000 */
[----:B------:R-:W-:-:S02]  /*51f0*/  F2FP.PACK_AB R6, R224, R133 ;  /* 0x00000085e006723e */ /* 0x000fc400000000ff */
[----:B------:R-:W-:Y:S01]  /*5200*/  F2FP.PACK_AB R5, R134, R131 ;  /* 0x000000838605723e */ /* 0x000fe200000000ff */
[----:B------:R-:W-:Y:S01]  /*5210*/  FADD.FTZ R131, R131, R2 ;  /* 0x0000000283837221 */ /* 0x000fe20000010000 */
[----:B--2---:R-:W-:Y:S01]  /*5220*/  F2FP.PACK_AB R7, R225, R32 ;  /* 0x00000020e107723e */ /* 0x004fe200000000ff */
[----:B------:R-:W-:-:S04]  /*5230*/  @P4 IMAD.HI.U32 R2, R37, c[0x0][0x2c8], RZ ;  /* 0x0000b20025024a27 */ /* 0x000fc800078e00ff */
[----:B------:R-:W-:Y:S01]  /*5240*/  FADD.FTZ R148, R148, R137 ;  /* 0x0000008994947221 */ /* 0x000fe20000010000 */
[----:B------:R-:W-:Y:S01]  /*5250*/  @P4 SHF.R.U32.HI R37, RZ, c[0x0][0x2cc], R2 ;  /* 0x0000b300ff254a19 */ /* 0x000fe20000011602 */
[C---:B---3--:R-:W-:Y:S01]  /*5260*/  HMMA.16816.F32 R96, R4.reuse, R16, R96 ;  /* 0x000000100460723c */ /* 0x048fe20000001860 */
[----:B------:R-:W-:Y:S02]  /*5270*/  FADD.FTZ R131, R134, R131 ;  /* 0x0000008386837221 */ /* 0x000fe40000010000 */
[----:B------:R-:W-:Y:S01]  /*5280*/  FADD.FTZ R133, R133, R148 ;  /* 0x0000009485857221 */ /* 0x000fe20000010000 */
[----:B------:R-:W-:Y:S01]  /*5290*/  IADD3 R37, R37, UR13, RZ ;  /* 0x0000000d25257c10 */ /* 0x000fe2000fffe0ff */
[----:B------:R-:W-:Y:S02]  /*52a0*/  FADD.FTZ R32, R32, R131 ;  /* 0x0000008320207221 */ /* 0x000fe40000010000 */
[----:B------:R-:W-:Y:S01]  /*52b0*/  FADD.FTZ R224, R224, R133 ;  /* 0x00000085e0e07221 */ /* 0x000fe20000010000 */
[----:B------:R-:W-:Y:S01]  /*52c0*/  HMMA.16816.F32 R92, R4, R18, R92 ;  /* 0x00000012045c723c */ /* 0x000fe2000000185c */
[----:B------:R-:W2:Y:S01]  /*52d0*/  LDSM.16.MT88.4 R16, [R210+0x5900] ;  /* 0x00590000d210783b */ /* 0x000ea20000004200 */
[----:B------:R-:W-:Y:S01]  /*52e0*/  FADD.FTZ R225, R225, R32 ;  /* 0x00000020e1e17221 */ /* 0x000fe20000010000 */
[----:B------:R-:W-:-:S05]  /*52f0*/  IADD3 R3, R37, c[0x0][0x328], RZ ;  /* 0x0000ca0025037a10 */ /* 0x000fca0007ffe0ff */
[C---:B-1----:R-:W-:Y:S08]  /*5300*/  HMMA.16816.F32 R88, R4.reuse, R12, R88 ;  /* 0x0000000c0458723c */ /* 0x042ff00000001858 */
[C---:B------:R-:W-:Y:S01]  /*5310*/  HMMA.16816.F32 R84, R4.reuse, R14, R84 ;  /* 0x0000000e0454723c */ /* 0x040fe20000001854 */
[----:B------:R-:W1:Y:S07]  /*5320*/  LDSM.16.MT88.4 R12, [R209+0x5900] ;  /* 0x00590000d10c783b */ /* 0x000e6e0000004200 */
[C---:B----4-:R-:W-:Y:S08]  /*5330*/  HMMA.16816.F32 R80, R4.reuse, R8, R80 ;  /* 0x000000080450723c */ /* 0x050ff00000001850 */
[C---:B------:R-:W-:Y:S01]  /*5340*/  HMMA.16816.F32 R76, R4.reuse, R10, R76 ;  /* 0x0000000a044c723c */ /* 0x040fe2000000184c */
[----:B------:R-:W3:Y:S07]  /*5350*/  LDSM.16.MT88.4 R8, [R208+0x5900] ;  /* 0x00590000d008783b */ /* 0x000eee0000004200 */
[C---:B-----5:R-:W-:Y:S08]  /*5360*/  HMMA.16816.F32 R112, R4.reuse, R24, R112 ;  /* 0x000000180470723c */ /* 0x060ff00000001870 */
[C---:B------:R-:W-:Y:S08]  /*5370*/  HMMA.16816.F32 R108, R4.reuse, R26, R108 ;  /* 0x0000001a046c723c */ /* 0x040ff0000000186c */
[C---:B------:R-:W-:Y:S08]  /*5380*/  HMMA.16816.F32 R104, R4.reuse, R20, R104 ;  /* 0x000000140468723c */ /* 0x040ff00000001868 */
[C---:B------:R-:W-:Y:S08]  /*5390*/  HMMA.16816.F32 R100, R4.reuse, R22, R100 ;  /* 0x000000160464723c */ /* 0x040ff00000001864 */
[C---:B--2---:R-:W-:Y:S08]  /*53a0*/  HMMA.16816.F32 R72, R4.reuse, R16, R72 ;  /* 0x000000100448723c */ /* 0x044ff00000001848 */
[C---:B------:R-:W-:Y:S08]  /*53b0*/  HMMA.16816.F32 R68, R4.reuse, R18, R68 ;  /* 0x000000120444723c */ /* 0x040ff00000001844 */
[C---:B-1----:R-:W-:Y:S08]  /*53c0*/  HMMA.16816.F32 R52, R4.reuse, R12, R52 ;  /* 0x0000000c0434723c */ /* 0x042ff00000001834 */
[C---:B------:R-:W-:Y:S08]  /*53d0*/  HMMA.16816.F32 R56, R4.reuse, R14, R56 ;  /* 0x0000000e0438723c */ /* 0x040ff00000001838 */
[C---:B---3--:R-:W-:Y:S08]  /*53e0*/  HMMA.16816.F32 R60, R4.reuse, R8, R60 ;  /* 0x00000008043c723c */ /* 0x048ff0000000183c */
[----:B------:R-:W-:Y:S01]  /*53f0*/  HMMA.16816.F32 R64, R4, R10, R64 ;  /* 0x0000000a0440723c */ /* 0x000fe20000001840 */
[----:B------:R-:W-:Y:S07]  /*5400*/  @!P3 BRA `(.L_x_169) ;  /* 0x000000f00000b947 */ /* 0x000fee0003800000 */
[C---:B------:R-:W-:Y:S01]  /*5410*/  ISETP.GT.AND P0, PT, R37.reuse, RZ, PT ;  /* 0x000000ff2500720c */ /* 0x040fe20003f04270 */
[----:B------:R-:W-:Y:S01]  /*5420*/  IMAD.MOV.U32 R2, RZ, RZ, c[0x0][0x32c] ;  /* 0x0000cb00ff027624 */ /* 0x000fe200078e00ff */
[----:B------:R-:W-:-:S11]  /*5430*/  IADD3 R5, R37, -0x1, RZ ;  /* 0xffffffff25057810 */ /* 0x000fd60007ffe0ff */
[----:B------:R-:W-:Y:S05]  /*5440*/  @P0 BRA `(.L_x_170) ;  /* 0x0000006000000947 */ /* 0x000fea0003800000 */
[----:B------:R-:W-:Y:S01]  /*5450*/  ISETP.NE.AND P0, PT, R2, 0x1, PT ;  /* 0x000000010200780c */ /* 0x000fe20003f05270 */
[----:B------:R-:W-:-:S12]  /*5460*/  IMAD.MOV R37, RZ, RZ, -R37 ;  /* 0x000000ffff257224 */ /* 0x000fd800078e0a25 */
[----:B------:R-:W-:-:S05]  /*5470*/  @P0 IMAD.HI.U32 R4, R37, c[0x0][0x330], RZ ;  /* 0x0000cc0025040a27 */ /* 0x000fca00078e00ff */
[----:B------:R-:W-:-:S04]  /*5480*/  @P0 SHF.R.U32.HI R37, RZ, c[0x0][0x334], R4 ;  /* 0x0000cd00ff250a19 */ /* 0x000fc80000011604 */
[----:B------:R-:W-:Y:S01]  /*5490*/  LOP3.LUT R5, RZ, R37, RZ, 0x33, !PT ;  /* 0x00000025ff057212 */ /* 0x000fe200078e33ff */
[----:B------:R-:W-:Y:S05]  /*54a0*/  BRA `(.L_x_171) ;  /* 0x0000003000007947 */ /* 0x000fea0003800000 */
.L_x_170:
[----:B------:R-:W-:-:S13]  /*54b0*/  ISETP.NE.AND P0, PT, R2, 0x1, PT ;  /* 0x000000010200780c */ /* 0x000fda0003f05270 */
[----:B------:R-:W-:-:S05]  /*54c0*/  @P0 IMAD.HI.U32 R4, R5, c[0x0][0x330], RZ ;  /* 0x0000cc0005040a27 */ /* 0x000fca00078e00ff */
[----:B------:R-:W-:-:S05]  /*54d0*/  @P0 SHF.R.U32.HI R5, RZ, c[0x0][0x334], R4 ;  /* 0x0000cd00ff050a19 */ /* 0x000fca0000011604 */
.L_x_171:
[----:B------:R-:W-:-:S05]  /*54e0*/  IMAD R2, R5, R2, c[0x0][0x32c] ;  /* 0x0000cb0005027624 */ /* 0x000fca00078e0202 */
[----:B------:R-:W-:-:S05]  /*54f0*/  IMNMX R3, R3, R2, PT ;  /* 0x0000000203037217 */ /* 0x000fca0003800200 */
.L_x_169:
[----:B------:R-:W-:-:S05]  /*5500*/  IMAD.HI R3, R3, 0x2aaaaaab, RZ ;  /* 0x2aaaaaab03037827 */ /* 0x000fca00078e02ff */
[----:B------:R-:W-:-:S04]  /*5510*/  SHF.R.U32.HI R2, RZ, 0x1f, R3 ;  /* 0x0000001fff027819 */ /* 0x000fc80000011603 */
[----:B------:R-:W-:-:S04]  /*5520*/  LEA.HI.SX32 R2, R3, R2, 0x1c ;  /* 0x0000000203027211 */ /* 0x000fc800078fe2ff */
[----:B------:R-:W-:-:S04]  /*5530*/  IMNMX R231, R215, R2, !PT ;  /* 0x00000002d7e77217 */ /* 0x000fc80007800200 */
[----:B------:R-:W-:-:S13]  /*5540*/  ISETP.GE.AND P0, PT, R192, R231, PT ;  /* 0x000000e7c000720c */ /* 0x000fda0003f06270 */
[----:B------:R-:W-:Y:S05]  /*5550*/  @!P0 BRA `(.L_x_172) ;  /* 0x000042f000008947 */ /* 0x000fea0003800000 */
[----:B------:R-:W-:Y:S01]  /*5560*/  @P4 IMAD.HI.U32 R193, R217, c[0x0][0x2c8], RZ ;  /* 0x0000b200d9c14a27 */ /* 0x000fe200078e00ff */
[----:B------:R-:W-:Y:S02]  /*5570*/  MOV R2, R116 ;  /* 0x0000007400027202 */ /* 0x000fe40000000f00 */
[----:B------:R-:W-:Y:S01]  /*5580*/  MOV R3, R0 ;  /* 0x0000000000037202 */ /* 0x000fe20000000f00 */
[----:B------:R-:W-:Y:S01]  /*5590*/  IMAD.MOV.U32 R230, RZ, RZ, R192 ;  /* 0x000000ffffe67224 */ /* 0x000fe200078e00c0 */
[----:B------:R-:W-:Y:S01]  /*55a0*/  @P4 SHF.R.U32.HI R193, RZ, c[0x0][0x2cc], R193 ;  /* 0x0000b300ffc14a19 */ /* 0x000fe200000116c1 */
[----:B------:R-:W-:Y:S01]  /*55b0*/  IMAD.MOV.U32 R194, RZ, RZ, c[0x0][0x1e4] ;  /* 0x00007900ffc27624 */ /* 0x000fe200078e00ff */
[----:B------:R-:W-:Y:S02]  /*55c0*/  MOV R195, c[0x0][0x1e0] ;  /* 0x0000780000c37a02 */ /* 0x000fe40000000f00 */
.L_x_181:
[----:B------:R-:W-:Y:S04]  /*55d0*/  DEPBAR.LE SB0, 0x0 ;  /* 0x000080000000791a */ /* 0x000fe80000000000 */
[----:B------:R-:W-:Y:S01]  /*55e0*/  BAR.SYNC.DEFER_BLOCKING 0x0 ;  /* 0x0000000000007b1d */ /* 0x000fe20000010000 */
[----:B------:R-:W-:Y:S11]  /*55f0*/  ISETP.GT.AND P2, PT, R215, R230, PT ;  /* 0x000000e6d700720c */ /* 0x000ff60003f44270 */
[----:B------:R-:W-:Y:S02]  /*5600*/  @!UPT UIADD3 URZ, URZ, URZ, URZ ;  /* 0x0000003f3f3ff290 */ /* 0x000fe4000fffe03f */
[----:B------:R-:W-:Y:S01]  /*5610*/  @!P2 SHF.R.S32.HI R0, RZ, 0x1f, R230 ;  /* 0x0000001fff00a819 */ /* 0x000fe200000114e6 */
[----:B------:R-:W-:Y:S01]  /*5620*/  @!P2 IMAD.WIDE.U32 R156, R230, c[0x0][0x208], RZ ;  /* 0x00008200e69caa25 */ /* 0x000fe200078e00ff */
[----:B------:R-:W-:Y:S02]  /*5630*/  @!P2 MOV R160, R226 ;  /* 0x000000e200a0a202 */ /* 0x000fe40000000f00 */
[----:B------:R-:W-:Y:S01]  /*5640*/  @!P2 MOV R161, R229 ;  /* 0x000000e500a1a202 */ /* 0x000fe20000000f00 */
[----:B------:R-:W-:Y:S04]  /*5650*/  @!P2 IMAD R0, R0, c[0x0][0x208], RZ ;  /* 0x000082000000aa24 */ /* 0x000fe800078e02ff */
[----:B------:R-:W-:Y:S01]  /*5660*/  @!P2 IMAD R0, R230, c[0x0][0x20c], R0 ;  /* 0x00008300e600aa24 */ /* 0x000fe200078e0200 */
[----:B------:R-:W1:Y:S01]  /*5670*/  LDSM.16.M88.4 R116, [R214+0x8100] ;  /* 0x00810000d674783b */ /* 0x000e620000000200 */
[----:B------:R-:W-:Y:S03]  /*5680*/  @!P2 IMAD.WIDE.U32 R160, R156, 0x60, R160 ;  /* 0x000000609ca0a825 */ /* 0x000fe600078e00a0 */
[----:B------:R-:W-:Y:S02]  /*5690*/  @!P2 IADD3 R0, R157, R0, RZ ;  /* 0x000000009d00a210 */ /* 0x000fe40007ffe0ff */
[----:B------:R-:W-:Y:S02]  /*56a0*/  @!P2 SHF.L.U32 R158, R160, 0x1, RZ ;  /* 0x00000001a09ea819 */ /* 0x000fe400000006ff */
[----:B------:R-:W2:Y:S01]  /*56b0*/  LDSM.16.M88.4 R124, [R214+0x8900] ;  /* 0x00890000d67c783b */ /* 0x000ea20000000200 */
[----:B------:R-:W-:Y:S01]  /*56c0*/  @!P2 IMAD R157, R0, 0x60, RZ ;  /* 0x00000060009da824 */ /* 0x000fe200078e02ff */
[----:B------:R-:W-:Y:S04]  /*56d0*/  @!P2 IADD3 R156, P1, R158, 0x80, RZ ;  /* 0x000000809e9ca810 */ /* 0x000fe80007f3e0ff */
[----:B------:R-:W-:Y:S02]  /*56e0*/  @!P2 IADD3 R156, P0, R156, c[0x0][0x1f8], RZ ;  /* 0x00007e009c9caa10 */ /* 0x000fe40007f1e0ff */
[----:B------:R-:W3:Y:S01]  /*56f0*/  LDSM.16.M88.4 R128, [R214+0x9100] ;  /* 0x00910000d680783b */ /* 0x000ee20000000200 */
[----:B------:R-:W-:Y:S04]  /*5700*/  @!P2 IADD3 R0, R161, R157, RZ ;  /* 0x0000009da100a210 */ /* 0x000fe80007ffe0ff */
[----:B------:R-:W-:Y:S03]  /*5710*/  @!P2 SHF.L.U64.HI R0, R160, 0x1, R0 ;  /* 0x00000001a000a819 */ /* 0x000fe60000010200 */
[----:B------:R-:W4:Y:S01]  /*5720*/  LDSM.16.M88.4 R132, [R214+0x9900] ;  /* 0x00990000d684783b */ /* 0x000f220000000200 */
[----:B------:R-:W-:Y:S02]  /*5730*/  @!P2 IADD3.X R157, RZ, c[0x0][0x1fc], R0, P0, P1 ;  /* 0x00007f00ff9daa10 */ /* 0x000fe400007e2400 */
[----:B------:R-:W-:Y:S04]  /*5740*/  @!P2 IADD3 R158, P0, R158, c[0x0][0x1f8], RZ ;  /* 0x00007e009e9eaa10 */ /* 0x000fe80007f1e0ff */
[----:B------:R-:W-:Y:S01]  /*5750*/  @!P2 IADD3.X R159, R0, c[0x0][0x1fc], RZ, P0, !PT ;  /* 0x00007f00009faa10 */ /* 0x000fe200007fe4ff */
[----:B------:R-:W5:Y:S01]  /*5760*/  LDSM.16.M88.4 R136, [R214+0xa100] ;  /* 0x00a10000d688783b */ /* 0x000f620000000200 */
[----:B------:R-:W-:Y:S04]  /*5770*/  @!P2 IADD3 R160, P1, R158, UR9, RZ ;  /* 0x000000099ea0ac10 */ /* 0x000fe8000ff3e0ff */
[----:B------:R-:W-:Y:S02]  /*5780*/  @!P2 IADD3.X R161, R159, UR12, RZ, P1, !PT ;  /* 0x0000000c9fa1ac10 */ /* 0x000fe40008ffe4ff */
[----:B------:R-:W-:Y:S01]  /*5790*/  @!P2 IADD3 R184, P0, R160, UR9, RZ ;  /* 0x00000009a0b8ac10 */ /* 0x000fe2000ff1e0ff */
[C---:B-1----:R-:W-:Y:S01]  /*57a0*/  HMMA.16816.F32 R4, R120.reuse, R116, RZ ;  /* 0x000000747804723c */ /* 0x042fe200000018ff */
[----:B------:R-:W-:Y:S02]  /*57b0*/  LDSM.16.M88.4 R144, [R204] ;  /* 0x00000000cc90783b */ /* 0x000fe40000000200 */
[----:B------:R-:W-:Y:S05]  /*57c0*/  @!P2 IADD3.X R185, R161, UR12, RZ, P0, !PT ;  /* 0x0000000ca1b9ac10 */ /* 0x000fea00087fe4ff */
[C---:B------:R-:W-:Y:S01]  /*57d0*/  HMMA.16816.F32 R8, R120.reuse, R118, RZ ;  /* 0x000000767808723c */ /* 0x040fe200000018ff */
[----:B------:R-:W1:Y:S07]  /*57e0*/  LDSM.16.M88.4 R116, [R214+0xa900] ;  /* 0x00a90000d674783b */ /* 0x000e6e0000000200 */
[C---:B--2---:R-:W-:Y:S01]  /*57f0*/  HMMA.16816.F32 R12, R120.reuse, R124, RZ ;  /* 0x0000007c780c723c */ /* 0x044fe200000018ff */
[----:B------:R-:W-:Y:S07]  /*5800*/  LDSM.16.M88.4 R148, [R203] ;  /* 0x00000000cb94783b */ /* 0x000fee0000000200 */
[C---:B------:R-:W-:Y:S01]  /*5810*/  HMMA.16816.F32 R16, R120.reuse, R126, RZ ;  /* 0x0000007e7810723c */ /* 0x040fe200000018ff */
[----:B------:R-:W2:Y:S07]  /*5820*/  LDSM.16.M88.4 R124, [R213] ;  /* 0x00000000d57c783b */ /* 0x000eae0000000200 */
[C---:B---3--:R-:W-:Y:S08]  /*5830*/  HMMA.16816.F32 R20, R120.reuse, R128, RZ ;  /* 0x000000807814723c */ /* 0x048ff000000018ff */
[C---:B------:R-:W-:Y:S01]  /*5840*/  HMMA.16816.F32 R24, R120.reuse, R130, RZ ;  /* 0x000000827818723c */ /* 0x040fe200000018ff */
[----:B------:R-:W3:Y:S07]  /*5850*/  LDSM.16.M88.4 R128, [R207] ;  /* 0x00000000cf80783b */ /* 0x000eee0000000200 */
[C---:B----4-:R-:W-:Y:S08]  /*5860*/  HMMA.16816.F32 R28, R120.reuse, R132, RZ ;  /* 0x00000084781c723c */ /* 0x050ff000000018ff */
[C---:B------:R-:W-:Y:S01]  /*5870*/  HMMA.16816.F32 R32, R120.reuse, R134, RZ ;  /* 0x000000867820723c */ /* 0x040fe200000018ff */
[----:B------:R-:W4:Y:S07]  /*5880*/  LDSM.16.M88.4 R132, [R206] ;  /* 0x00000000ce84783b */ /* 0x000f2e0000000200 */
[C---:B-----5:R-:W-:Y:S08]  /*5890*/  HMMA.16816.F32 R36, R120.reuse, R136, RZ ;  /* 0x000000887824723c */ /* 0x060ff000000018ff */
[C---:B------:R-:W-:Y:S01]  /*58a0*/  HMMA.16816.F32 R40, R120.reuse, R138, RZ ;  /* 0x0000008a7828723c */ /* 0x040fe200000018ff */
[----:B------:R-:W5:Y:S07]  /*58b0*/  LDSM.16.M88.4 R136, [R205] ;  /* 0x00000000cd88783b */ /* 0x000f6e0000000200 */
[C---:B-1----:R-:W-:Y:S01]  /*58c0*/  HMMA.16816.F32 R44, R120.reuse, R116, RZ ;  /* 0x00000074782c723c */ /* 0x042fe200000018ff */
[----:B------:R-:W-:Y:S01]  /*58d0*/  @!PT LDS RZ, [RZ] ;  /* 0x00000000fffff984 */ /* 0x000fe20000000800 */
[----:B------:R-:W-:Y:S01]  /*58e0*/  @!PT LDS RZ, [RZ] ;  /* 0x00000000fffff984 */ /* 0x000fe20000000800 */
[----:B------:R-:W-:Y:S01]  /*58f0*/  @!PT LDS RZ, [RZ] ;  /* 0x00000000fffff984 */ /* 0x000fe20000000800 */
[----:B------:R1:W-:Y:S07]  /*5900*/  @!P2 LDGSTS.E.BYPASS.LTC128B.128 [R216+0x100], [R158.64], !P6 ;  /* 0x001000009ed8afae */ /* 0x0003ee000f101d4a */
[----:B------:R-:W-:Y:S01]  /*5910*/  HMMA.16816.F32 R48, R120, R118, RZ ;  /* 0x000000767830723c */ /* 0x000fe200000018ff */
[----:B------:R1:W-:Y:S07]  /*5920*/  @!P2 LDGSTS.E.BYPASS.LTC128B.128 [R216+0x3100], [R156.64], !P5 ;  /* 0x031000009cd8afae */ /* 0x0003ee000e901d4a */
[C---:B--2---:R-:W-:Y:S01]  /*5930*/  HMMA.16816.F32 R4, R140.reuse, R124, R4 ;  /* 0x0000007c8c04723c */ /* 0x044fe20000001804 */
[----:B------:R2:W-:Y:S07]  /*5940*/  @!P2 LDGSTS.E.BYPASS.LTC128B.128 [R216+0x1100], [R160.64], !P6 ;  /* 0x01100000a0d8afae */ /* 0x0005ee000f101d4a */
[C---:B------:R-:W-:Y:S01]  /*5950*/  HMMA.16816.F32 R8, R140.reuse, R126, R8 ;  /* 0x0000007e8c08723c */ /* 0x040fe20000001808 */
[----:B------:R2:W-:Y:S07]  /*5960*/  @!P2 LDGSTS.E.BYPASS.LTC128B.128 [R216+0x4100], [R160.64+0x80], !P5 ;  /* 0x04100080a0d8afae */ /* 0x0005ee000e901d4a */
[C---:B---3--:R-:W-:Y:S01]  /*5970*/  HMMA.16816.F32 R12, R140.reuse, R128, R12 ;  /* 0x000000808c0c723c */ /* 0x048fe2000000180c */
[----:B------:R3:W-:Y:S07]  /*5980*/  @!P2 LDGSTS.E.BYPASS.LTC128B.128 [R216+0x2100], [R184.64], !P6 ;  /* 0x02100000b8d8afae */ /* 0x0007ee000f101d4a */
[C---:B------:R-:W-:Y:S01]  /*5990*/  HMMA.16816.F32 R16, R140.reuse, R130, R16 ;  /* 0x000000828c10723c */ /* 0x040fe20000001810 */
[----:B------:R3:W-:Y:S02]  /*59a0*/  @!P2 LDGSTS.E.BYPASS.LTC128B.128 [R216+0x5100], [R184.64+0x80], !P5 ;  /* 0x05100080b8d8afae */ /* 0x0007e4000e901d4a */
[C---:B------:R-:W-:Y:S05]  /*59b0*/  ISETP.GT.AND P2, PT, R230.reuse, R215, PT ;  /* 0x000000d7e600720c */ /* 0x040fea0003f44270 */
[C---:B----4-:R-:W-:Y:S01]  /*59c0*/  HMMA.16816.F32 R20, R140.reuse, R132, R20 ;  /* 0x000000848c14723c */ /* 0x050fe20000001814 */
[----:B------:R-:W4:Y:S07]  /*59d0*/  LDSM.16.M88.4 R116, [R211+0x8100] ;  /* 0x00810000d374783b */ /* 0x000f2e0000000200 */
[C---:B------:R-:W-:Y:S01]  /*59e0*/  HMMA.16816.F32 R24, R140.reuse, R134, R24 ;  /* 0x000000868c18723c */ /* 0x040fe20000001818 */
[----:B------:R-:W0:Y:S03]  /*59f0*/  LDGDEPBAR ;  /* 0x00000000000079af */ /* 0x000e260000000000 */
[----:B------:R-:W-:Y:S04]  /*5a00*/  @P2 IADD3 R251, R230, -0x1, RZ ;  /* 0xffffffffe6fb2810 */ /* 0x000fe80007ffe0ff */
[C---:B-----5:R-:W-:Y:S01]  /*5a10*/  HMMA.16816.F32 R28, R140.reuse, R136, R28 ;  /* 0x000000888c1c723c */ /* 0x060fe2000000181c */
[----:B------:R-:W5:Y:S03]  /*5a20*/  LDSM.16.M88.4 R124, [R211+0x8900] ;  /* 0x00890000d37c783b */ /* 0x000f660000000200 */
[----:B------:R-:W-:Y:S04]  /*5a30*/  @P2 SHF.R.S32.HI R250, RZ, 0x1f, R251 ;  /* 0x0000001ffffa2819 */ /* 0x000fe800000114fb */
[C---:B------:R-:W-:Y:S01]  /*5a40*/  HMMA.16816.F32 R32, R140.reuse, R138, R32 ;  /* 0x0000008a8c20723c */ /* 0x040fe20000001820 */
[----:B------:R-:W3:Y:S03]  /*5a50*/  LDSM.16.M88.4 R128, [R211+0x9100] ;  /* 0x00910000d380783b */ /* 0x000ee60000000200 */
[----:B------:R-:W-:Y:S04]  /*5a60*/  @P2 IMAD R250, R250, c[0x0][0x1e0], RZ ;  /* 0x00007800fafa2a24 */ /* 0x000fe800078e02ff */
[C---:B------:R-:W-:Y:S01]  /*5a70*/  HMMA.16816.F32 R36, R140.reuse, R144, R36 ;  /* 0x000000908c24723c */ /* 0x040fe20000001824 */
[----:B-1----:R-:W1:Y:S03]  /*5a80*/  LDSM.16.M88.4 R156, [R211+0x9900] ;  /* 0x00990000d39c783b */ /* 0x002e660000000200 */
[----:B------:R-:W-:Y:S04]  /*5a90*/  @P2 IMAD R250, R251, c[0x0][0x1e4], R250 ;  /* 0x00007900fbfa2a24 */ /* 0x000fe800078e02fa */
[C---:B------:R-:W-:Y:S01]  /*5aa0*/  HMMA.16816.F32 R40, R140.reuse, R146, R40 ;  /* 0x000000928c28723c */ /* 0x040fe20000001828 */
[----:B--2---:R-:W2:Y:S07]  /*5ab0*/  LDSM.16.M88.4 R160, [R211+0xa100] ;  /* 0x00a10000d3a0783b */ /* 0x004eae0000000200 */
[C---:B------:R-:W-:Y:S01]  /*5ac0*/  HMMA.16816.F32 R44, R140.reuse, R148, R44 ;  /* 0x000000948c2c723c */ /* 0x040fe2000000182c */
[----:B------:R-:W1:Y:S07]  /*5ad0*/  LDSM.16.M88.4 R164, [R211+0xa900] ;  /* 0x00a90000d3a4783b */ /* 0x000e6e0000000200 */
[----:B------:R-:W-:Y:S01]  /*5ae0*/  HMMA.16816.F32 R48, R140, R150, R48 ;  /* 0x000000968c30723c */ /* 0x000fe20000001830 */
[----:B------:R-:W-:Y:S07]  /*5af0*/  LDSM.16.M88.4 R132, [R202+0x800] ;  /* 0x00080000ca84783b */ /* 0x000fee0000000200 */
[C---:B----4-:R-:W-:Y:S01]  /*5b00*/  HMMA.16816.F32 R4, R152.reuse, R116, R4 ;  /* 0x000000749804723c */ /* 0x050fe20000001804 */
[----:B------:R-:W-:Y:S07]  /*5b10*/  LDSM.16.M88.4 R136, [R202+0x1000] ;  /* 0x00100000ca88783b */ /* 0x000fee0000000200 */
[C---:B------:R-:W-:Y:S01]  /*5b20*/  HMMA.16816.F32 R8, R152.reuse, R118, R8 ;  /* 0x000000769808723c */ /* 0x040fe20000001808 */
[----:B------:R-:W4:Y:S07]  /*5b30*/  LDSM.16.M88.4 R116, [R202] ;  /* 0x00000000ca74783b */ /* 0x000f2e0000000200 */
[C---:B-----5:R-:W-:Y:S01]  /*5b40*/  HMMA.16816.F32 R12, R152.reuse, R124, R12 ;  /* 0x0000007c980c723c */ /* 0x060fe2000000180c */
[----:B------:R-:W5:Y:S07]  /*5b50*/  LDSM.16.M88.4 R144, [R202+0x1800] ;  /* 0x00180000ca90783b */ /* 0x000f6e0000000200 */
[C---:B------:R-:W-:Y:S01]  /*5b60*/  HMMA.16816.F32 R16, R152.reuse, R126, R16 ;  /* 0x0000007e9810723c */ /* 0x040fe20000001810 */
[----:B------:R-:W4:Y:S07]  /*5b70*/  LDSM.16.M88.4 R148, [R202+0x2000] ;  /* 0x00200000ca94783b */ /* 0x000f2e0000000200 */
[C---:B---3--:R-:W-:Y:S01]  /*5b80*/  HMMA.16816.F32 R20, R152.reuse, R128, R20 ;  /* 0x000000809814723c */ /* 0x048fe20000001814 */
[----:B------:R-:W3:Y:S07]  /*5b90*/  LDSM.16.M88.4 R124, [R202+0x2800] ;  /* 0x00280000ca7c783b */ /* 0x000eee0000000200 */
[C---:B------:R-:W-:Y:S01]  /*5ba0*/  HMMA.16816.F32 R24, R152.reuse, R130, R24 ;  /* 0x000000829818723c */ /* 0x040fe20000001818 */
[----:B------:R-:W3:Y:S07]  /*5bb0*/  LDSM.16.M88.4 R128, [R214+0xb100] ;  /* 0x00b10000d680783b */ /* 0x000eee0000000200 */
[C---:B-1----:R-:W-:Y:S01]  /*5bc0*/  HMMA.16816.F32 R28, R152.reuse, R156, R28 ;  /* 0x0000009c981c723c */ /* 0x042fe2000000181c */
[----:B------:R-:W-:Y:S07]  /*5bd0*/  LDSM.16.M88.4 R184, [R211+0xd900] ;  /* 0x00d90000d3b8783b */ /* 0x000fee0000000200 */
[C---:B------:R-:W-:Y:S01]  /*5be0*/  HMMA.16816.F32 R32, R152.reuse, R158, R32 ;  /* 0x0000009e9820723c */ /* 0x040fe20000001820 */
[----:B------:R-:W1:Y:S07]  /*5bf0*/  LDSM.16.M88.4 R156, [R214+0xb900] ;  /* 0x00b90000d69c783b */ /* 0x000e6e0000000200 */
[C---:B--2---:R-:W-:Y:S08]  /*5c00*/  HMMA.16816.F32 R36, R152.reuse, R160, R36 ;  /* 0x000000a09824723c */ /* 0x044ff00000001824 */
[C---:B------:R-:W-:Y:S01]  /*5c10*/  HMMA.16816.F32 R40, R152.reuse, R162, R40 ;  /* 0x000000a29828723c */ /* 0x040fe20000001828 */
[----:B------:R-:W2:Y:S07]  /*5c20*/  LDSM.16.M88.4 R160, [R214+0xc100] ;  /* 0x00c10000d6a0783b */ /* 0x000eae0000000200 */
[C---:B------:R-:W-:Y:S08]  /*5c30*/  HMMA.16816.F32 R44, R152.reuse, R164, R44 ;  /* 0x000000a4982c723c */ /* 0x040ff0000000182c */
[----:B------:R-:W-:Y:S01]  /*5c40*/  HMMA.16816.F32 R48, R152, R166, R48 ;  /* 0x000000a69830723c */ /* 0x000fe20000001830 */
[----:B------:R-:W1:Y:S07]  /*5c50*/  LDSM.16.M88.4 R164, [R214+0xc900] ;  /* 0x00c90000d6a4783b */ /* 0x000e6e0000000200 */
[C---:B----4-:R-:W-:Y:S08]  /*5c60*/  HMMA.16816.F32 R4, R168.reuse, R116, R4 ;  /* 0x00000074a804723c */ /* 0x050ff00000001804 */
[C---:B------:R-:W-:Y:S01]  /*5c70*/  HMMA.16816.F32 R8, R168.reuse, R118, R8 ;  /* 0x00000076a808723c */ /* 0x040fe20000001808 */
[----:B------:R-:W4:Y:S07]  /*5c80*/  LDSM.16.M88.4 R116, [R214+0xd100] ;  /* 0x00d10000d674783b */ /* 0x000f2e0000000200 */
[C---:B------:R-:W-:Y:S08]  /*5c90*/  HMMA.16816.F32 R12, R168.reuse, R132, R12 ;  /* 0x00000084a80c723c */ /* 0x040ff0000000180c */
[C---:B------:R-:W-:Y:S01]  /*5ca0*/  HMMA.16816.F32 R16, R168.reuse, R134, R16 ;  /* 0x00000086a810723c */ /* 0x040fe20000001810 */
[----:B------:R-:W1:Y:S07]  /*5cb0*/  LDSM.16.M88.4 R132, [R214+0xd900] ;  /* 0x00d90000d684783b */ /* 0x000e6e0000000200 */
        /* <DEDUP_REMOVED lines=8> */
[----:B------:R-:W-:Y:S07]  /*5d40*/  LDSM.16.M88.4 R148, [R197] ;  /* 0x00000000c594783b */ /* 0x000fee0000000200 */
[C---:B---3--:R-:W-:Y:S08]  /*5d50*/  HMMA.16816.F32 R44, R168.reuse, R124, R44 ;  /* 0x0000007ca82c723c */ /* 0x048ff0000000182c */
[----:B------:R-:W-:Y:S01]  /*5d60*/  HMMA.16816.F32 R48, R168, R126, R48 ;  /* 0x0000007ea830723c */ /* 0x000fe20000001830 */
[----:B------:R-:W3:Y:S07]  /*5d70*/  LDSM.16.M88.4 R124, [R199] ;  /* 0x00000000c77c783b */ /* 0x000eee0000000200 */
[C---:B------:R-:W-:Y:S08]  /*5d80*/  HMMA.16816.F32 R4, R172.reuse, R128, R4 ;  /* 0x00000080ac04723c */ /* 0x040ff00000001804 */
[C---:B------:R-:W-:Y:S01]  /*5d90*/  HMMA.16816.F32 R8, R172.reuse, R130, R8 ;  /* 0x00000082ac08723c */ /* 0x040fe20000001808 */
[----:B------:R-:W3:Y:S07]  /*5da0*/  LDSM.16.M88.4 R128, [R198] ;  /* 0x00000000c680783b */ /* 0x000eee0000000200 */
[C---:B-1----:R-:W-:Y:S08]  /*5db0*/  HMMA.16816.F32 R12, R172.reuse, R156, R12 ;  /* 0x0000009cac0c723c */ /* 0x042ff0000000180c */
[C---:B------:R-:W-:Y:S01]  /*5dc0*/  HMMA.16816.F32 R16, R172.reuse, R158, R16 ;  /* 0x0000009eac10723c */ /* 0x040fe20000001810 */
[----:B------:R-:W1:Y:S07]  /*5dd0*/  LDSM.16.M88.4 R156, [R196] ;  /* 0x00000000c49c783b */ /* 0x000e6e0000000200 */
[C---:B--2---:R-:W-:Y:S08]  /*5de0*/  HMMA.16816.F32 R20, R172.reuse, R160, R20 ;  /* 0x000000a0ac14723c */ /* 0x044ff00000001814 */
[C---:B------:R-:W-:Y:S01]  /*5df0*/  HMMA.16816.F32 R24, R172.reuse, R162, R24 ;  /* 0x000000a2ac18723c */ /* 0x040fe20000001818 */
[----:B------:R-:W2:Y:S07]  /*5e00*/  LDSM.16.M88.4 R160, [R211+0xb100] ;  /* 0x00b10000d3a0783b */ /* 0x000eae0000000200 */
[C---:B------:R-:W-:Y:S08]  /*5e10*/  HMMA.16816.F32 R28, R172.reuse, R164, R28 ;  /* 0x000000a4ac1c723c */ /* 0x040ff0000000181c */
[C---:B------:R-:W-:Y:S01]  /*5e20*/  HMMA.16816.F32 R32, R172.reuse, R166, R32 ;  /* 0x000000a6ac20723c */ /* 0x040fe20000001820 */
[----:B------:R-:W-:Y:S07]  /*5e30*/  LDSM.16.M88.4 R164, [R211+0xd100] ;  /* 0x00d10000d3a4783b */ /* 0x000fee0000000200 */
[C---:B----4-:R-:W-:Y:S08]  /*5e40*/  HMMA.16816.F32 R36, R172.reuse, R116, R36 ;  /* 0x00000074ac24723c */ /* 0x050ff00000001824 */
[C---:B------:R-:W-:Y:S01]  /*5e50*/  HMMA.16816.F32 R40, R172.reuse, R118, R40 ;  /* 0x00000076ac28723c */ /* 0x040fe20000001828 */
[----:B------:R-:W4:Y:S07]  /*5e60*/  LDSM.16.M88.4 R116, [R211+0xb900] ;  /* 0x00b90000d374783b */ /* 0x000f2e0000000200 */
[C---:B------:R-:W-:Y:S08]  /*5e70*/  HMMA.16816.F32 R44, R172.reuse, R132, R44 ;  /* 0x00000084ac2c723c */ /* 0x040ff0000000182c */
[----:B------:R-:W-:Y:S01]  /*5e80*/  HMMA.16816.F32 R48, R172, R134, R48 ;  /* 0x00000086ac30723c */ /* 0x000fe20000001830 */
[----:B------:R-:W1:Y:S07]  /*5e90*/  LDSM.16.M88.4 R132, [R211+0xc100] ;  /* 0x00c10000d384783b */ /* 0x000e6e0000000200 */
[C---:B------:R-:W-:Y:S08]  /*5ea0*/  HMMA.16816.F32 R4, R176.reuse, R136, R4 ;  /* 0x00000088b004723c */ /* 0x040ff00000001804 */
[C---:B------:R-:W-:Y:S01]  /*5eb0*/  HMMA.16816.F32 R8, R176.reuse, R138, R8 ;  /* 0x0000008ab008723c */ /* 0x040fe20000001808 */
[----:B------:R-:W1:Y:S07]  /*5ec0*/  LDSM.16.M88.4 R136, [R211+0xc900] ;  /* 0x00c90000d388783b */ /* 0x000e6e0000000200 */
[C---:B-----5:R-:W-:Y:S08]  /*5ed0*/  HMMA.16816.F32 R12, R176.reuse, R144, R12 ;  /* 0x00000090b00c723c */ /* 0x060ff0000000180c */
[C---:B------:R-:W-:Y:S01]  /*5ee0*/  HMMA.16816.F32 R16, R176.reuse, R146, R16 ;  /* 0x00000092b010723c */ /* 0x040fe20000001810 */
[----:B------:R-:W5:Y:S07]  /*5ef0*/  LDSM.16.M88.4 R144, [R202+0x3000] ;  /* 0x00300000ca90783b */ /* 0x000f6e0000000200 */
[C---:B---3--:R-:W-:Y:S08]  /*5f00*/  HMMA.16816.F32 R20, R176.reuse, R124, R20 ;  /* 0x0000007cb014723c */ /* 0x048ff00000001814 */
[C---:B------:R-:W-:Y:S01]  /*5f10*/  HMMA.16816.F32 R24, R176.reuse, R126, R24 ;  /* 0x0000007eb018723c */ /* 0x040fe20000001818 */
[----:B------:R-:W-:Y:S07]  /*5f20*/  LDSM.16.M88.4 R124, [R202+0x4000] ;  /* 0x00400000ca7c783b */ /* 0x000fee0000000200 */
[C---:B------:R-:W-:Y:S08]  /*5f30*/  HMMA.16816.F32 R28, R176.reuse, R128, R28 ;  /* 0x00000080b01c723c */ /* 0x040ff0000000181c */
[C---:B------:R-:W-:Y:S08]  /*5f40*/  HMMA.16816.F32 R32, R176.reuse, R130, R32 ;  /* 0x00000082b020723c */ /* 0x040ff00000001820 */
[C---:B------:R-:W-:Y:S08]  /*5f50*/  HMMA.16816.F32 R36, R176.reuse, R148, R36 ;  /* 0x00000094b024723c */ /* 0x040ff00000001824 */
[C---:B------:R-:W-:Y:S08]  /*5f60*/  HMMA.16816.F32 R40, R176.reuse, R150, R40 ;  /* 0x00000096b028723c */ /* 0x040ff00000001828 */
[C---:B-1----:R-:W-:Y:S08]  /*5f70*/  HMMA.16816.F32 R44, R176.reuse, R156, R44 ;  /* 0x0000009cb02c723c */ /* 0x042ff0000000182c */
        /* <DEDUP_REMOVED lines=14> */
[C---:B-----5:R-:W-:Y:S08]  /*6060*/  HMMA.16816.F32 R4, R188.reuse, R144, R4 ;  /* 0x00000090bc04723c */ /* 0x060ff00000001804 */
[C---:B------:R-:W-:Y:S08]  /*6070*/  HMMA.16816.F32 R8, R188.reuse, R146, R8 ;  /* 0x00000092bc08723c */ /* 0x040ff00000001808 */
[C---:B-1----:R-:W-:Y:S08]  /*6080*/  HMMA.16816.F32 R12, R188.reuse, R116, R12 ;  /* 0x00000074bc0c723c */ /* 0x042ff0000000180c */
[C---:B------:R-:W-:Y:S01]  /*6090*/  HMMA.16816.F32 R16, R188.reuse, R118, R16 ;  /* 0x00000076bc10723c */ /* 0x040fe20000001810 */
[----:B------:R-:W1:Y:S03]  /*60a0*/  LDSM.16.M88.4 R116, [R202+0x4800] ;  /* 0x00480000ca74783b */ /* 0x000e660000000200 */
[----:B------:R-:W-:Y:S02]  /*60b0*/  FMUL.FTZ R156, R4, c[0x0][0x320] ;  /* 0x0000c800049c7a20 */ /* 0x000fe40000410000 */
[----:B------:R-:W-:Y:S02]  /*60c0*/  FMUL.FTZ R160, R5, c[0x0][0x320] ;  /* 0x0000c80005a07a20 */ /* 0x000fe40000410000 */
[C---:B------:R-:W-:Y:S02]  /*60d0*/  HMMA.16816.F32 R20, R188.reuse, R124, R20 ;  /* 0x0000007cbc14723c */ /* 0x040fe40000001814 */
[----:B------:R-:W2:Y:S02]  /*60e0*/  MUFU.TANH R156, R156 ;  /* 0x0000009c009c7308 */ /* 0x000ea40000002400 */
[----:B------:R-:W-:Y:S02]  /*60f0*/  FMUL.FTZ R158, R10, c[0x0][0x320] ;  /* 0x0000c8000a9e7a20 */ /* 0x000fe40000410000 */
[----:B------:R-:W-:Y:S02]  /*6100*/  FMUL.FTZ R164, R9, c[0x0][0x320] ;  /* 0x0000c80009a47a20 */ /* 0x000fe40000410000 */
[C---:B------:R-:W-:Y:S01]  /*6110*/  HMMA.16816.F32 R24, R188.reuse, R126, R24 ;  /* 0x0000007ebc18723c */ /* 0x040fe20000001818 */
[----:B------:R-:W3:Y:S03]  /*6120*/  LDSM.16.M88.4 R124, [R202+0x5000] ;  /* 0x00500000ca7c783b */ /* 0x000ee60000000200 */
[----:B------:R-:W4:Y:S01]  /*6130*/  MUFU.TANH R160, R160 ;  /* 0x000000a000a07308 */ /* 0x000f220000002400 */
[----:B------:R-:W-:Y:S02]  /*6140*/  FMUL.FTZ R167, R14, c[0x0][0x320] ;  /* 0x0000c8000ea77a20 */ /* 0x000fe40000410000 */
[----:B------:R-:W-:Y:S02]  /*6150*/  FMUL.FTZ R166, R13, c[0x0][0x320] ;  /* 0x0000c8000da67a20 */ /* 0x000fe40000410000 */
[----:B------:R-:W-:Y:S03]  /*6160*/  FMUL.FTZ R165, R18, c[0x0][0x320] ;  /* 0x0000c80012a57a20 */ /* 0x000fe60000410000 */
[----:B------:R-:W-:Y:S02]  /*6170*/  FMUL.FTZ R163, R19, c[0x0][0x320] ;  /* 0x0000c80013a37a20 */ /* 0x000fe40000410000 */
[----:B------:R-:W2:Y:S01]  /*6180*/  MUFU.TANH R164, R164 ;  /* 0x000000a400a47308 */ /* 0x000ea20000002400 */
[----:B------:R-:W-:Y:S04]  /*6190*/  @P2 IMAD.WIDE.U32 R18, R251, c[0x0][0x1e0], RZ ;  /* 0x00007800fb122a25 */ /* 0x000fe800078e00ff */
[----:B------:R-:W-:Y:S01]  /*61a0*/  FMUL.FTZ R237, R22, c[0x0][0x320] ;  /* 0x0000c80016ed7a20 */ /* 0x000fe20000410000 */
[----:B------:R-:W-:Y:S01]  /*61b0*/  @P2 MOV R22, R218 ;  /* 0x000000da00162202 */ /* 0x000fe20000000f00 */
[----:B------:R-:W-:Y:S01]  /*61c0*/  FMUL.FTZ R187, R23, c[0x0][0x320] ;  /* 0x0000c80017bb7a20 */ /* 0x000fe20000410000 */
[----:B------:R-:W-:Y:S01]  /*61d0*/  @P2 MOV R23, R221 ;  /* 0x000000dd00172202 */ /* 0x000fe20000000f00 */
[----:B------:R-:W-:Y:S01]  /*61e0*/  FMUL.FTZ R159, R11, c[0x0][0x320] ;  /* 0x0000c8000b9f7a20 */ /* 0x000fe20000410000 */
[----:B------:R-:W2:Y:S01]  /*61f0*/  MUFU.TANH R158, R158 ;  /* 0x0000009e009e7308 */ /* 0x000ea20000002400 */
[C---:B-1----:R-:W-:Y:S03]  /*6200*/  HMMA.16816.F32 R28, R188.reuse, R116, R28 ;  /* 0x00000074bc1c723c */ /* 0x042fe6000000181c */
[----:B------:R-:W-:Y:S01]  /*6210*/  FMUL.FTZ R235, R26, c[0x0][0x320] ;  /* 0x0000c8001aeb7a20 */ /* 0x000fe20000410000 */
[----:B------:R-:W-:Y:S01]  /*6220*/  @P2 IADD3 R250, R19, R250, RZ ;  /* 0x000000fa13fa2210 */ /* 0x000fe20007ffe0ff */
[----:B------:R-:W-:Y:S03]  /*6230*/  @P2 IMAD.WIDE.U32 R18, R18, 0x60, R22 ;  /* 0x0000006012122825 */ /* 0x000fe600078e0016 */
[C---:B------:R-:W-:Y:S01]  /*6240*/  HMMA.16816.F32 R32, R188.reuse, R118, R32 ;  /* 0x00000076bc20723c */ /* 0x040fe20000001820 */
[----:B------:R-:W1:Y:S01]  /*6250*/  MUFU.TANH R159, R159 ;  /* 0x0000009f009f7308 */ /* 0x000e620000002400 */
[----:B------:R-:W5:Y:S01]  /*6260*/  LDSM.16.M88.4 R116, [R202+0x5800] ;  /* 0x00580000ca74783b */ /* 0x000f620000000200 */
[----:B------:R-:W-:Y:S04]  /*6270*/  DEPBAR.LE SB0, 0x0 ;  /* 0x000080000000791a */ /* 0x000fe80000000000 */
[----:B------:R-:W-:Y:S01]  /*6280*/  FMUL.FTZ R233, R27, c[0x0][0x320] ;  /* 0x0000c8001be97a20 */ /* 0x000fe20000410000 */
[C---:B---3--:R-:W-:Y:S03]  /*6290*/  HMMA.16816.F32 R36, R188.reuse, R124, R36 ;  /* 0x0000007cbc24723c */ /* 0x048fe60000001824 */
[----:B------:R-:W3:Y:S01]  /*62a0*/  MUFU.TANH R166, R166 ;  /* 0x000000a600a67308 */ /* 0x000ee20000002400 */
[----:B------:R-:W-:Y:S01]  /*62b0*/  BAR.SYNC.DEFER_BLOCKING 0x0 ;  /* 0x0000000000007b1d */ /* 0x000fe20000010000 */
[----:B------:R-:W-:Y:S02]  /*62c0*/  @P2 IMAD R10, R250, 0x60, RZ ;  /* 0x00000060fa0a2824 */ /* 0x000fe400078e02ff */
[----:B------:R-:W-:Y:S01]  /*62d0*/  FMUL.FTZ R0, R6, c[0x0][0x320] ;  /* 0x0000c80006007a20 */ /* 0x000fe20000410000 */
[C---:B------:R-:W-:Y:S04]  /*62e0*/  HMMA.16816.F32 R40, R188.reuse, R126, R40 ;  /* 0x0000007ebc28723c */ /* 0x040fe80000001828 */
[----:B------:R-:W-:Y:S01]  /*62f0*/  FMUL.FTZ R245, R30, c[0x0][0x320] ;  /* 0x0000c8001ef57a20 */ /* 0x000fe20000410000 */
[----:B------:R-:W1:Y:S01]  /*6300*/  MUFU.TANH R0, R0 ;  /* 0x0000000000007308 */ /* 0x000e620000002400 */
[----:B------:R-:W-:Y:S01]  /*6310*/  FMUL.FTZ R243, R31, c[0x0][0x320] ;  /* 0x0000c8001ff37a20 */ /* 0x000fe20000410000 */
[----:B------:R-:W-:Y:S01]  /*6320*/  @P2 IADD3 R10, R19, R10, RZ ;  /* 0x0000000a130a2210 */ /* 0x000fe20007ffe0ff */
[----:B------:R-:W-:Y:S04]  /*6330*/  FMUL.FTZ R241, R34, c[0x0][0x320] ;  /* 0x0000c80022f17a20 */ /* 0x000fe80000410000 */
[----:B------:R-:W-:Y:S01]  /*6340*/  @P2 SHF.L.U64.HI R10, R18, 0x1, R10 ;  /* 0x00000001120a2819 */ /* 0x000fe2000001020a */
[----:B------:R-:W-:Y:S02]  /*6350*/  FMUL.FTZ R239, R35, c[0x0][0x320] ;  /* 0x0000c80023ef7a20 */ /* 0x000fe40000410000 */
[----:B------:R-:W1:Y:S01]  /*6360*/  MUFU.TANH R167, R167 ;  /* 0x000000a700a77308 */ /* 0x000e620000002400 */
[----:B------:R-:W-:Y:S02]  /*6370*/  FMUL.FTZ R248, R36, c[0x0][0x320] ;  /* 0x0000c80024f87a20 */ /* 0x000fe40000410000 */
[----:B------:R-:W-:Y:S02]  /*6380*/  FMUL.FTZ R247, R37, c[0x0][0x320] ;  /* 0x0000c80025f77a20 */ /* 0x000fe40000410000 */
[----:B------:R-:W-:Y:S02]  /*6390*/  FMUL.FTZ R157, R7, c[0x0][0x320] ;  /* 0x0000c800079d7a20 */ /* 0x000fe40000410000 */
[----:B------:R-:W-:Y:S02]  /*63a0*/  FMUL.FTZ R162, R8, c[0x0][0x320] ;  /* 0x0000c80008a27a20 */ /* 0x000fe40000410000 */
[----:B------:R-:W-:Y:S01]  /*63b0*/  FMUL.FTZ R252, R40, c[0x0][0x320] ;  /* 0x0000c80028fc7a20 */ /* 0x000fe20000410000 */
[----:B------:R-:W1:Y:S01]  /*63c0*/  MUFU.TANH R11, R248 ;  /* 0x000000f8000b7308 */ /* 0x000e620000002400 */
[C---:B-----5:R-:W-:Y:S03]  /*63d0*/  HMMA.16816.F32 R44, R188.reuse, R116, R44 ;  /* 0x00000074bc2c723c */ /* 0x060fe6000000182c */
[----:B------:R-:W-:Y:S02]  /*63e0*/  FMUL.FTZ R184, R12, c[0x0][0x320] ;  /* 0x0000c8000cb87a20 */ /* 0x000fe40000410000 */
[----:B------:R-:W-:Y:S02]  /*63f0*/  FMUL.FTZ R161, R15, c[0x0][0x320] ;  /* 0x0000c8000fa17a20 */ /* 0x000fe40000410000 */
[----:B------:R-:W-:Y:S01]  /*6400*/  FMUL.FTZ R185, R16, c[0x0][0x320] ;  /* 0x0000c80010b97a20 */ /* 0x000fe20000410000 */
[----:B------:R-:W-:Y:S01]  /*6410*/  HMMA.16816.F32 R48, R188, R118, R48 ;  /* 0x00000076bc30723c */ /* 0x000fe20000001830 */
[----:B------:R5:W1:Y:S03]  /*6420*/  MUFU.TANH R13, R252 ;  /* 0x000000fc000d7308 */ /* 0x000a660000002400 */
[----:B------:R-:W-:Y:S02]  /*6430*/  FMUL.FTZ R186, R17, c[0x0][0x320] ;  /* 0x0000c80011ba7a20 */ /* 0x000fe40000410000 */
[----:B------:R-:W-:Y:S02]  /*6440*/  FMUL.FTZ R232, R20, c[0x0][0x320] ;  /* 0x0000c80014e87a20 */ /* 0x000fe40000410000 */
[----:B------:R-:W-:Y:S03]  /*6450*/  FMUL.FTZ R192, R21, c[0x0][0x320] ;  /* 0x0000c80015c07a20 */ /* 0x000fe60000410000 */
[----:B------:R1:W1:Y:S01]  /*6460*/  MUFU.TANH R9, R247 ;  /* 0x000000f700097308 */ /* 0x0002620000002400 */
[----:B------:R-:W-:Y:S02]  /*6470*/  FMUL.FTZ R234, R24, c[0x0][0x320] ;  /* 0x0000c80018ea7a20 */ /* 0x000fe40000410000 */
[----:B------:R-:W-:Y:S02]  /*6480*/  FMUL.FTZ R236, R25, c[0x0][0x320] ;  /* 0x0000c80019ec7a20 */ /* 0x000fe40000410000 */
[----:B------:R-:W-:Y:S02]  /*6490*/  FMUL.FTZ R238, R28, c[0x0][0x320] ;  /* 0x0000c8001cee7a20 */ /* 0x000fe40000410000 */
[----:B------:R-:W-:Y:S02]  /*64a0*/  FMUL.FTZ R240, R29, c[0x0][0x320] ;  /* 0x0000c8001df07a20 */ /* 0x000fe40000410000 */
[----:B------:R-:W-:Y:S01]  /*64b0*/  FMUL.FTZ R246, R32, c[0x0][0x320] ;  /* 0x0000c80020f67a20 */ /* 0x000fe20000410000 */
[----:B------:R-:W2:Y:S01]  /*64c0*/  MUFU.TANH R157, R157 ;  /* 0x0000009d009d7308 */ /* 0x000ea20000002400 */
[----:B------:R-:W-:Y:S02]  /*64d0*/  FMUL.FTZ R249, R33, c[0x0][0x320] ;  /* 0x0000c80021f97a20 */ /* 0x000fe40000410000 */
[----:B------:R-:W-:Y:S02]  /*64e0*/  FMUL.FTZ R244, R38, c[0x0][0x320] ;  /* 0x0000c80026f47a20 */ /* 0x000fe40000410000 */
[----:B-----5:R-:W-:Y:S02]  /*64f0*/  FMUL.FTZ R252, R45, c[0x0][0x320] ;  /* 0x0000c8002dfc7a20 */ /* 0x020fe40000410000 */
[----:B------:R-:W-:Y:S02]  /*6500*/  FMUL.FTZ R242, R39, c[0x0][0x320] ;  /* 0x0000c80027f27a20 */ /* 0x000fe40000410000 */
[----:B------:R-:W-:Y:S01]  /*6510*/  FMUL.FTZ R15, R41, c[0x0][0x320] ;  /* 0x0000c800290f7a20 */ /* 0x000fe20000410000 */
[----:B------:R5:W2:Y:S01]  /*6520*/  MUFU.TANH R150, R252 ;  /* 0x000000fc00967308 */ /* 0x000aa20000002400 */
[----:B------:R-:W-:Y:S02]  /*6530*/  FMUL.FTZ R248, R42, c[0x0][0x320] ;  /* 0x0000c8002af87a20 */ /* 0x000fe40000410000 */
[----:B------:R-:W-:Y:S02]  /*6540*/  FMUL.FTZ R17, R44, c[0x0][0x320] ;  /* 0x0000c8002c117a20 */ /* 0x000fe40000410000 */
[----:B-1----:R-:W-:Y:S02]  /*6550*/  FMUL.FTZ R247, R43, c[0x0][0x320] ;  /* 0x0000c8002bf77a20 */ /* 0x002fe40000410000 */
[----:B------:R-:W-:Y:S02]  /*6560*/  FMUL.FTZ R251, R46, c[0x0][0x320] ;  /* 0x0000c8002efb7a20 */ /* 0x000fe40000410000 */
[----:B------:R-:W-:Y:S01]  /*6570*/  FMUL.FTZ R250, R47, c[0x0][0x320] ;  /* 0x0000c8002ffa7a20 */ /* 0x000fe20000410000 */
[----:B------:R-:W1:Y:S01]  /*6580*/  MUFU.TANH R162, R162 ;  /* 0x000000a200a27308 */ /* 0x000e620000002400 */
[----:B------:R-:W-:Y:S02]  /*6590*/  FMUL.FTZ R146, R48, c[0x0][0x320] ;  /* 0x0000c80030927a20 */ /* 0x000fe40000410000 */
[----:B------:R-:W-:Y:S02]  /*65a0*/  FMUL.FTZ R21, R49, c[0x0][0x320] ;  /* 0x0000c80031157a20 */ /* 0x000fe40000410000 */
[----:B------:R-:W-:Y:S05]  /*65b0*/  IMAD R19, R230, -0x60, RZ ;  /* 0xffffffa0e6137824 */ /* 0x000fea00078e02ff */
[----:B------:R-:W1:Y:S01]  /*65c0*/  MUFU.TANH R184, R184 ;  /* 0x000000b800b87308 */ /* 0x000e620000002400 */
[----:B-----5:R-:W-:Y:S02]  /*65d0*/  @P2 SHF.L.U32 R252, R18, 0x1, RZ ;  /* 0x0000000112fc2819 */ /* 0x020fe400000006ff */
[----:B------:R-:W-:Y:S02]  /*65e0*/  MOV R18, R217 ;  /* 0x000000d900127202 */ /* 0x000fe40000000f00 */
[C---:B------:R-:W-:Y:S05]  /*65f0*/  @P2 IADD3 R22, P0, R252.reuse, c[0x0][0x1c8], RZ ;  /* 0x00007200fc162a10 */ /* 0x040fea0007f1e0ff */
[----:B------:R-:W1:Y:S01]  /*6600*/  MUFU.TANH R161, R161 ;  /* 0x000000a100a17308 */ /* 0x000e620000002400 */
[----:B------:R-:W-:Y:S02]  /*6610*/  @P2 IADD3 R14, P1, R252, 0x80, RZ ;  /* 0x00000080fc0e2810 */ /* 0x000fe40007f3e0ff */
[----:B------:R-:W-:Y:S02]  /*6620*/  @P2 IADD3.X R23, R10, c[0x0][0x1cc], RZ, P0, !PT ;  /* 0x000073000a172a10 */ /* 0x000fe400007fe4ff */
[----:B------:R-:W-:Y:S01]  /*6630*/  @P2 IADD3 R26, P0, R14, c[0x0][0x1c8], RZ ;  /* 0x000072000e1a2a10 */ /* 0x000fe20007f1e0ff */
[----:B------:R-:W-:Y:S01]  /*6640*/  FMUL.FTZ R14, R50, c[0x0][0x320] ;  /* 0x0000c800320e7a20 */ /* 0x000fe20000410000 */
[C---:B------:R-:W-:Y:S01]  /*6650*/  @P2 SHF.L.U32 R252, R195.reuse, 0x6, RZ ;  /* 0x00000006c3fc2819 */ /* 0x040fe200000006ff */
[----:B------:R-:W-:Y:S01]  /*6660*/  @!PT LDS RZ, [RZ] ;  /* 0x00000000fffff984 */ /* 0x000fe20000000800 */
[----:B------:R-:W-:Y:S01]  /*6670*/  @!PT LDS RZ, [RZ] ;  /* 0x00000000fffff984 */ /* 0x000fe20000000800 */
[----:B------:R-:W-:Y:S01]  /*6680*/  @!PT LDS RZ, [RZ] ;  /* 0x00000000fffff984 */ /* 0x000fe20000000800 */
[----:B------:R5:W-:Y:S01]  /*6690*/  @P2 LDGSTS.E.BYPASS.LTC128B.128 [R216+0x8100], [R22.64], !P6 ;  /* 0x0810000016d82fae */ /* 0x000be2000f101d4a */
[----:B------:R-:W-:Y:S01]  /*66a0*/  @P2 IADD3.X R27, RZ, c[0x0][0x1cc], R10, P0, P1 ;  /* 0x00007300ff1b2a10 */ /* 0x000fe200007e240a */
[----:B------:R-:W1:Y:S01]  /*66b0*/  MUFU.TANH R185, R185 ;  /* 0x000000b900b97308 */ /* 0x000e620000002400 */
[-C--:B------:R-:W-:Y:S02]  /*66c0*/  @P2 IADD3 R30, P1, R22, R252.reuse, RZ ;  /* 0x000000fc161e2210 */ /* 0x080fe40007f3e0ff */
[----:B------:R-:W-:Y:S02]  /*66d0*/  @P2 SHF.L.U64.HI R10, R195, 0x6, R194 ;  /* 0x00000006c30a2819 */ /* 0x000fe400000102c2 */
[----:B------:R-:W-:Y:S01]  /*66e0*/  @P2 IADD3 R34, P0, R30, R252, RZ ;  /* 0x000000fc1e222210 */ /* 0x000fe20007f1e0ff */
[----:B------:R1:W-:Y:S01]  /*66f0*/  @P2 LDGSTS.E.BYPASS.LTC128B.128 [R216+0xb100], [R26.64], !P5 ;  /* 0x0b1000001ad82fae */ /* 0x0003e2000e901d4a */
[-C--:B------:R-:W-:Y:S01]  /*6700*/  @P2 IADD3.X R31, R23, R10.reuse, RZ, P1, !PT ;  /* 0x0000000a171f2210 */ /* 0x080fe20000ffe4ff */
[----:B------:R-:W-:Y:S01]  /*6710*/  FMUL.FTZ R252, R51, c[0x0][0x320] ;  /* 0x0000c80033fc7a20 */ /* 0x000fe20000410000 */
[----:B------:R-:W-:Y:S01]  /*6720*/  @P4 MOV R18, R193 ;  /* 0x000000c100124202 */ /* 0x000fe20000000f00 */
[----:B------:R-:W1:Y:S01]  /*6730*/  MUFU.TANH R186, R186 ;  /* 0x000000ba00ba7308 */ /* 0x000e620000002400 */
[----:B------:R-:W-:Y:S03]  /*6740*/  @P2 IADD3.X R35, R31, R10, RZ, P0, !PT ;  /* 0x0000000a1f232210 */ /* 0x000fe600007fe4ff */
[----:B------:R1:W-:Y:S06]  /*6750*/  @P2 LDGSTS.E.BYPASS.LTC128B.128 [R216+0x9100], [R30.64], !P6 ;  /* 0x091000001ed82fae */ /* 0x0003ec000f101d4a */
[----:B------:R-:W1:Y:S02]  /*6760*/  MUFU.TANH R165, R165 ;  /* 0x000000a500a57308 */ /* 0x000e640000002400 */
[----:B------:R1:W-:Y:S01]  /*6770*/  @P2 LDGSTS.E.BYPASS.LTC128B.128 [R216+0xc100], [R30.64+0x80], !P5 ;  /* 0x0c1000801ed82fae */ /* 0x0003e2000e901d4a */
[----:B-----5:R-:W-:Y:S04]  /*6780*/  IADD3 R22, -R222, 0x1, R19 ;  /* 0x00000001de167810 */ /* 0x020fe80007ffe113 */
[----:B------:R-:W-:Y:S03]  /*6790*/  IADD3 R22, R22, c[0x0][0x1d0], RZ ;  /* 0x0000740016167a10 */ /* 0x000fe60007ffe0ff */
[----:B------:R-:W1:Y:S01]  /*67a0*/  MUFU.TANH R163, R163 ;  /* 0x000000a300a37308 */ /* 0x000e620000002400 */
[----:B------:R1:W-:Y:S01]  /*67b0*/  @P2 LDGSTS.E.BYPASS.LTC128B.128 [R216+0xa100], [R34.64], !P6 ;  /* 0x0a10000022d82fae */ /* 0x0003e2000f101d4a */
[----:B------:R-:W-:Y:S04]  /*67c0*/  IADD3 R22, R22, -c[0x0][0x168], RZ ;  /* 0x80005a0016167a10 */ /* 0x000fe80007ffe0ff */
[C---:B------:R-:W-:Y:S03]  /*67d0*/  IADD3 R23, R22.reuse, c[0x0][0x328], RZ ;  /* 0x0000ca0016177a10 */ /* 0x040fe60007ffe0ff */
[----:B------:R1:W-:Y:S01]  /*67e0*/  @P2 LDGSTS.E.BYPASS.LTC128B.128 [R216+0xd100], [R34.64+0x80], !P5 ;  /* 0x0d10008022d82fae */ /* 0x0003e2000e901d4a */
[----:B------:R-:W1:Y:S01]  /*67f0*/  MUFU.TANH R232, R232 ;  /* 0x000000e800e87308 */ /* 0x000e620000002400 */
[----:B------:R-:W-:Y:S06]  /*6800*/  IADD3 R22, R22, UR7, RZ ;  /* 0x0000000716167c10 */ /* 0x000fec000fffe0ff */
[----:B------:R-:W0:Y:S03]  /*6810*/  LDGDEPBAR ;  /* 0x00000000000079af */ /* 0x000e260000000000 */
[----:B------:R-:W1:Y:S05]  /*6820*/  MUFU.TANH R192, R192 ;  /* 0x000000c000c07308 */ /* 0x000e6a0000002400 */
[----:B------:R-:W1:Y:S05]  /*6830*/  SHFL.IDX PT, R10, R18, RZ, 0x1c1f ;  /* 0x001c1fff120a7589 */ /* 0x000e6a00000e0000 */
[----:B------:R-:W2:Y:S10]  /*6840*/  MUFU.TANH R237, R237 ;  /* 0x000000ed00ed7308 */ /* 0x000eb40000002400 */
[----:B------:R-:W2:Y:S01]  /*6850*/  MUFU.TANH R187, R187 ;  /* 0x000000bb00bb7308 */ /* 0x000ea20000002400 */
[----:B-1----:R-:W-:Y:S09]  /*6860*/  IADD3 R26, R23, R10, RZ ;  /* 0x0000000a171a7210 */ /* 0x002ff20007ffe0ff */
[----:B------:R-:W1:Y:S01]  /*6870*/  MUFU.TANH R234, R234 ;  /* 0x000000ea00ea7308 */ /* 0x000e620000002400 */
[----:B------:R-:W-:Y:S09]  /*6880*/  IADD3 R25, R10, R22, RZ ;  /* 0x000000160a197210 */ /* 0x000ff20007ffe0ff */
[----:B------:R-:W1:Y:S10]  /*6890*/  MUFU.TANH R236, R236 ;  /* 0x000000ec00ec7308 */ /* 0x000e740000002400 */
        /* <DEDUP_REMOVED lines=21> */
[----:B------:R-:W1:Y:S01]  /*69f0*/  MUFU.TANH R252, R252 ;  /* 0x000000fc00fc7308 */ /* 0x000e620000002400 */
[----:B------:R-:W-:-:S05]  /*6a00*/  @!P3 BRA `(.L_x_173) ;  /* 0x000001900000b947 */ /* 0x000fca0003800000 */
[----:B--234-:R-:W-:Y:S01]  /*6a10*/  IADD3 R5, R10, c[0x0][0x1d0], RZ ;  /* 0x000074000a057a10 */ /* 0x01cfe20007ffe0ff */
[----:B------:R-:W-:Y:S03]  /*6a20*/  BSSY B0, `(.L_x_174) ;  /* 0x0000012000007945 */ /* 0x000fe60003800000 */
[----:B------:R-:W-:Y:S04]  /*6a30*/  IADD3 R5, R5, -c[0x0][0x168], RZ ;  /* 0x80005a0005057a10 */ /* 0x000fe80007ffe0ff */
[----:B------:R-:W-:Y:S11]  /*6a40*/  ISETP.GT.AND P0, PT, R5, -0x1, PT ;  /* 0xffffffff0500780c */ /* 0x000ff60003f04270 */
[----:B------:R-:W-:Y:S02]  /*6a50*/  @!UPT UIADD3 URZ, URZ, URZ, URZ ;  /* 0x0000003f3f3ff290 */ /* 0x000fe4000fffe03f */
[----:B------:R-:W-:-:S05]  /*6a60*/  @P0 BRA `(.L_x_175) ;  /* 0x0000008000000947 */ /* 0x000fca0003800000 */
[----:B------:R-:W-:Y:S01]  /*6a70*/  LOP3.LUT R5, RZ, R5, RZ, 0x33, !PT ;  /* 0x00000005ff057212 */ /* 0x000fe200078e33ff */
[----:B------:R-:W-:Y:S05]  /*6a80*/  IMAD.MOV.U32 R4, RZ, RZ, c[0x0][0x32c] ;  /* 0x0000cb00ff047624 */ /* 0x000fea00078e00ff */
[----:B------:R-:W-:Y:S11]  /*6a90*/  ISETP.NE.AND P0, PT, R4, 0x1, PT ;  /* 0x000000010400780c */ /* 0x000ff60003f05270 */
[----:B------:R-:W-:Y:S02]  /*6aa0*/  @!UPT UIADD3 URZ, URZ, URZ, URZ ;  /* 0x0000003f3f3ff290 */ /* 0x000fe4000fffe03f */
[----:B------:R-:W-:Y:S05]  /*6ab0*/  @P0 IMAD.HI.U32 R4, R5, c[0x0][0x330], RZ ;  /* 0x0000cc0005040a27 */ /* 0x000fea00078e00ff */
[----:B------:R-:W-:Y:S04]  /*6ac0*/  @P0 SHF.R.U32.HI R5, RZ, c[0x0][0x334], R4 ;  /* 0x0000cd00ff050a19 */ /* 0x000fe80000011604 */
[----:B------:R-:W-:Y:S01]  /*6ad0*/  LOP3.LUT R5, RZ, R5, RZ, 0x33, !PT ;  /* 0x00000005ff057212 */ /* 0x000fe200078e33ff */
[----:B------:R-:W-:-:S05]  /*6ae0*/  BRA `(.L_x_176) ;  /* 0x0000005000007947 */ /* 0x000fca0003800000 */
.L_x_175:
[----:B------:R-:W-:Y:S04]  /*6af0*/  MOV R4, c[0x0][0x32c] ;  /* 0x0000cb0000047a02 */ /* 0x000fe80000000f00 */
[----:B------:R-:W-:Y:S11]  /*6b00*/  ISETP.NE.AND P0, PT, R4, 0x1, PT ;  /* 0x000000010400780c */ /* 0x000ff60003f05270 */
[----:B------:R-:W-:Y:S02]  /*6b10*/  @!UPT UIADD3 URZ, URZ, URZ, URZ ;  /* 0x0000003f3f3ff290 */ /* 0x000fe4000fffe03f */
[----:B------:R-:W-:Y:S05]  /*6b20*/  @P0 IMAD.HI.U32 R4, R5, c[0x0][0x330], RZ ;  /* 0x0000cc0005040a27 */ /* 0x000fea00078e00ff */
[----:B------:R-:W-:Y:S02]  /*6b30*/  @P0 SHF.R.U32.HI R5, RZ, c[0x0][0x334], R4 ;  /* 0x0000cd00ff050a19 */ /* 0x000fe40000011604 */
.L_x_176:
[----:B------:R-:W-:Y:S05]  /*6b40*/  BSYNC B0 ;  /* 0x0000000000007941 */ /* 0x000fea0003800000 */
.L_x_174:
[----:B------:R-:W-:Y:S04]  /*6b50*/  IMAD.IADD R4, R19, 0x1, -R222 ;  /* 0x0000000113047824 */ /* 0x000fe800078e0ade */
[----:B------:R-:W-:Y:S05]  /*6b60*/  IMAD R4, R5, c[0x0][0x32c], R4 ;  /* 0x0000cb0005047a24 */ /* 0x000fea00078e0204 */
[----:B------:R-:W-:Y:S02]  /*6b70*/  IADD3 R5, R4, c[0x0][0x32c], RZ ;  /* 0x0000cb0004057a10 */ /* 0x000fe40007ffe0ff */
[----:B------:R-:W-:Y:S02]  /*6b80*/  IMNMX R25, R25, R4, !PT ;  /* 0x0000000419197217 */ /* 0x000fe40007800200 */
[----:B------:R-:W-:Y:S02]  /*6b90*/  IMNMX R26, R26, R5, PT ;  /* 0x000000051a1a7217 */ /* 0x000fe40003800200 */
.L_x_173:
[C---:B--234-:R-:W-:Y:S01]  /*6ba0*/  ISETP.GE.AND P0, PT, R19.reuse, 0x1, PT ;  /* 0x000000011300780c */ /* 0x05cfe20003f06270 */
[----:B------:R-:W2:Y:S01]  /*6bb0*/  SHFL.IDX PT, R4, R18, 0x1, 0x1c1f ;  /* 0x003c1f0012047f89 */ /* 0x000ea200000e0000 */
[----:B------:R-:W-:Y:S02]  /*6bc0*/  ISETP.GE.AND P1, PT, R19, 0x2, PT ;  /* 0x000000021300780c */ /* 0x000fe40003f26270 */
[----:B------:R-:W-:Y:S02]  /*6bd0*/  LOP3.LUT R223, R223, 0xffdfffff, RZ, 0xc0, !PT ;  /* 0xffdfffffdfdf7812 */ /* 0x000fe400078ec0ff */
[----:B------:R-:W-:Y:S07]  /*6be0*/  ISETP.GE.AND P2, PT, R19, 0x59, PT ;  /* 0x000000591300780c */ /* 0x000fee0003f46270 */
[----:B------:R-:W-:Y:S02]  /*6bf0*/  @P0 LOP3.LUT R223, R223, 0x200000, RZ, 0xfc, !PT ;  /* 0x00200000dfdf0812 */ /* 0x000fe400078efcff */
[----:B------:R-:W-:Y:S02]  /*6c00*/  ISETP.GT.AND P0, PT, R25, RZ, !P0 ;  /* 0x000000ff1900720c */ /* 0x000fe40004704270 */
[----:B------:R-:W-:Y:S02]  /*6c10*/  LOP3.LUT R223, R223, 0xffefffff, RZ, 0xc0, !PT ;  /* 0xffefffffdfdf7812 */ /* 0x000fe400078ec0ff */
[----:B------:R-:W-:Y:S02]  /*6c20*/  ISETP.LT.OR P0, PT, R26, 0x1, P0 ;  /* 0x000000011a00780c */ /* 0x000fe40000701670 */
[----:B------:R-:W-:Y:S02]  /*6c30*/  @P1 LOP3.LUT R223, R223, 0x100000, RZ, 0xfc, !PT ;  /* 0x00100000dfdf1812 */ /* 0x000fe400078efcff */
[----:B------:R-:W-:Y:S02]  /*6c40*/  FSEL R12, R156, -INF , !P0 ;  /* 0xff8000009c0c7808 */ /* 0x000fe40004000000 */
[----:B------:R-:W-:Y:S01]  /*6c50*/  ISETP.GT.AND P0, PT, R25, 0x1, !P1 ;  /* 0x000000011900780c */ /* 0x000fe20004f04270 */
[--C-:B--2---:R-:W-:Y:S01]  /*6c60*/  IMAD.IADD R23, R23, 0x1, R4.reuse ;  /* 0x0000000117177824 */ /* 0x104fe200078e0204 */
[----:B------:R-:W-:Y:S01]  /*6c70*/  ISETP.GE.AND P1, PT, R19, 0x9, PT ;  /* 0x000000091300780c */ /* 0x000fe20003f26270 */
[----:B------:R-:W-:Y:S01]  /*6c80*/  IMAD.IADD R22, R22, 0x1, R4 ;  /* 0x0000000116167824 */ /* 0x000fe200078e0204 */
[----:B------:R-:W-:Y:S02]  /*6c90*/  ISETP.LT.OR P0, PT, R26, 0x2, P0 ;  /* 0x000000021a00780c */ /* 0x000fe40000701670 */
[----:B------:R-:W-:Y:S02]  /*6ca0*/  LOP3.LUT R223, R223, 0xfff7ffff, RZ, 0xc0, !PT ;  /* 0xfff7ffffdfdf7812 */ /* 0x000fe400078ec0ff */
[----:B------:R-:W-:Y:S02]  /*6cb0*/  FSEL R10, R160, -INF , !P0 ;  /* 0xff800000a00a7808 */ /* 0x000fe40004000000 */
[----:B------:R-:W-:Y:S04]  /*6cc0*/  ISETP.GT.AND P0, PT, R25, 0x8, !P1 ;  /* 0x000000081900780c */ /* 0x000fe80004f04270 */
[----:B------:R-:W-:Y:S02]  /*6cd0*/  ISETP.LT.OR P0, PT, R26, 0x9, P0 ;  /* 0x000000091a00780c */ /* 0x000fe40000701670 */
[----:B------:R-:W-:Y:S02]  /*6ce0*/  @P1 LOP3.LUT R223, R223, 0x80000, RZ, 0xfc, !PT ;  /* 0x00080000dfdf1812 */ /* 0x000fe400078efcff */
[----:B------:R-:W-:Y:S02]  /*6cf0*/  ISETP.GE.AND P1, PT, R19, 0xa, PT ;  /* 0x0000000a1300780c */ /* 0x000fe40003f26270 */
[----:B------:R-:W-:Y:S02]  /*6d00*/  LOP3.LUT R223, R223, 0xfffbffff, RZ, 0xc0, !PT ;  /* 0xfffbffffdfdf7812 */ /* 0x000fe400078ec0ff */
[----:B------:R-:W-:Y:S02]  /*6d10*/  FSEL R6, R162, -INF , !P0 ;  /* 0xff800000a2067808 */ /* 0x000fe40004000000 */
[----:B------:R-:W-:Y:S04]  /*6d20*/  ISETP.GT.AND P0, PT, R25, 0x9, !P1 ;  /* 0x000000091900780c */ /* 0x000fe80004f04270 */
[----:B------:R-:W-:Y:S03]  /*6d30*/  ISETP.LT.OR P0, PT, R26, 0xa, P0 ;  /* 0x0000000a1a00780c */ /* 0x000fe60000701670 */
        /* <DEDUP_REMOVED lines=17> */
[C---:B------:R-:W-:Y:S03]  /*6e50*/  ISETP.LT.OR P0, PT, R26.reuse, 0x19, P0 ;  /* 0x000000191a00780c */ /* 0x040fe60000701670 */
        /* <DEDUP_REMOVED lines=27> */
[----:B-1----:R-:W-:Y:S02]  /*7010*/  FSEL R162, R234, -INF , !P0 ;  /* 0xff800000eaa27808 */ /* 0x002fe40004000000 */
        /* <DEDUP_REMOVED lines=52> */
[----:B------:R-:W-:Y:S02]  /*7360*/  FSEL R166, R15, -INF , !P0 ;  /* 0xff8000000fa67808 */ /* 0x000fe40004000000 */
[----:B------:R-:W-:Y:S02]  /*7370*/  LOP3.LUT R223, R223, 0xfffffffd, RZ, 0xc0, !PT ;  /* 0xfffffffddfdf7812 */ /* 0x000fe400078ec0ff */
[----:B------:R-:W-:Y:S04]  /*7380*/  ISETP.GT.AND P0, PT, R25, 0x50, !P1 ;  /* 0x000000501900780c */ /* 0x000fe80004f04270 */
[C---:B------:R-:W-:Y:S03]  /*7390*/  ISETP.LT.OR P0, PT, R26.reuse, 0x51, P0 ;  /* 0x000000511a00780c */ /* 0x040fe60000701670 */
[----:B------:R-:W-:Y:S02]  /*73a0*/  @P1 LOP3.LUT R223, R223, 0x2, RZ, 0xfc, !PT ;  /* 0x00000002dfdf1812 */ /* 0x000fe400078efcff */
[----:B------:R-:W-:Y:S02]  /*73b0*/  ISETP.GE.AND P1, PT, R19, 0x52, PT ;  /* 0x000000521300780c */ /* 0x000fe40003f26270 */
[----:B------:R-:W-:Y:S02]  /*73c0*/  FSEL R156, R17, -INF , !P0 ;  /* 0xff800000119c7808 */ /* 0x000fe40004000000 */
[----:B------:R-:W-:Y:S02]  /*73d0*/  ISETP.GT.AND P0, PT, R25, 0x51, !P1 ;  /* 0x000000511900780c */ /* 0x000fe40004f04270 */
[----:B------:R-:W-:Y:S02]  /*73e0*/  LOP3.LUT R223, R223, 0xfffffffe, RZ, 0xc0, !PT ;  /* 0xfffffffedfdf7812 */ /* 0x000fe400078ec0ff */
[----:B------:R-:W-:Y:S04]  /*73f0*/  ISETP.LT.OR P0, PT, R26, 0x52, P0 ;  /* 0x000000521a00780c */ /* 0x000fe80000701670 */
[----:B------:R-:W-:Y:S02]  /*7400*/  FSEL R150, R150, -INF , !P0 ;  /* 0xff80000096967808 */ /* 0x000fe40004000000 */
[----:B------:R-:W-:Y:S02]  /*7410*/  ISETP.GT.AND P0, PT, R25, 0x58, !P2 ;  /* 0x000000581900780c */ /* 0x000fe40005704270 */
[----:B------:R-:W-:Y:S02]  /*7420*/  @P1 LOP3.LUT R223, R223, 0x1, RZ, 0xfc, !PT ;  /* 0x00000001dfdf1812 */ /* 0x000fe400078efcff */
[----:B------:R-:W-:Y:S02]  /*7430*/  ISETP.LT.OR P0, PT, R26, 0x59, P0 ;  /* 0x000000591a00780c */ /* 0x000fe40000701670 */
[----:B------:R-:W-:Y:S02]  /*7440*/  ISETP.GE.AND P1, PT, R19, 0x5a, PT ;  /* 0x0000005a1300780c */ /* 0x000fe40003f26270 */
[----:B------:R-:W-:Y:S02]  /*7450*/  FSEL R146, R146, -INF , !P0 ;  /* 0xff80000092927808 */ /* 0x000fe40004000000 */
[----:B------:R-:W-:Y:S04]  /*7460*/  ISETP.GT.AND P0, PT, R25, 0x59, !P1 ;  /* 0x000000591900780c */ /* 0x000fe80004f04270 */
[----:B------:R-:W-:Y:S04]  /*7470*/  ISETP.LT.OR P0, PT, R26, 0x5a, P0 ;  /* 0x0000005a1a00780c */ /* 0x000fe80000701670 */
[----:B------:R-:W-:Y:S01]  /*7480*/  FSEL R144, R21, -INF , !P0 ;  /* 0xff80000015907808 */ /* 0x000fe20004000000 */
[----:B------:R-:W-:-:S05]  /*7490*/  @!P3 BRA `(.L_x_177) ;  /* 0x000001900000b947 */ /* 0x000fca0003800000 */
[----:B------:R-:W-:Y:S01]  /*74a0*/  IADD3 R4, R4, c[0x0][0x1d0], RZ ;  /* 0x0000740004047a10 */ /* 0x000fe20007ffe0ff */
        /* <DEDUP_REMOVED lines=13> */
.L_x_179:
[----:B------:R-:W-:Y:S04]  /*7580*/  MOV R4, c[0x0][0x32c] ;  /* 0x0000cb0000047a02 */ /* 0x000fe80000000f00 */
[----:B------:R-:W-:Y:S11]  /*7590*/  ISETP.NE.AND P0, PT, R4, 0x1, PT ;  /* 0x000000010400780c */ /* 0x000ff60003f05270 */
[----:B------:R-:W-:Y:S02]  /*75a0*/  @!UPT UIADD3 URZ, URZ, URZ, URZ ;  /* 0x0000003f3f3ff290 */ /* 0x000fe4000fffe03f */
[----:B------:R-:W-:Y:S05]  /*75b0*/  @P0 IMAD.HI.U32 R4, R5, c[0x0][0x330], RZ ;  /* 0x0000cc0005040a27 */ /* 0x000fea00078e00ff */
[----:B------:R-:W-:Y:S02]  /*75c0*/  @P0 SHF.R.U32.HI R5, RZ, c[0x0][0x334], R4 ;  /* 0x0000cd00ff050a19 */ /* 0x000fe40000011604 */
.L_x_180:
[----:B------:R-:W-:Y:S05]  /*75d0*/  BSYNC B0 ;  /* 0x0000000000007941 */ /* 0x000fea0003800000 */
.L_x_178:
[----:B------:R-:W-:Y:S04]  /*75e0*/  IMAD.IADD R4, R19, 0x1, -R222 ;  /* 0x0000000113047824 */ /* 0x000fe800078e0ade */
[----:B------:R-:W-:Y:S05]  /*75f0*/  IMAD R4, R5, c[0x0][0x32c], R4 ;  /* 0x0000cb0005047a24 */ /* 0x000fea00078e0204 */
[----:B------:R-:W-:Y:S02]  /*7600*/  IADD3 R16, R4, c[0x0][0x32c], RZ ;  /* 0x0000cb0004107a10 */ /* 0x000fe40007ffe0ff */
[----:B------:R-:W-:Y:S02]  /*7610*/  IMNMX R22, R22, R4, !PT ;  /* 0x0000000416167217 */ /* 0x000fe40007800200 */
[----:B------:R-:W-:Y:S02]  /*7620*/  IMNMX R23, R23, R16, PT ;  /* 0x0000001017177217 */ /* 0x000fe40003800200 */
.L_x_177:
[----:B------:R-:W-:Y:S01]  /*7630*/  LOP3.LUT P0, RZ, R223, 0x200000, RZ, 0xc0, !PT ;  /* 0x00200000dfff7812 */ /* 0x000fe2000780c0ff */
[----:B------:R-:W-:Y:S01]  /*7640*/  LDSM.16.MT88.4 R28, [R209+0x100] ;  /* 0x00010000d11c783b */ /* 0x000fe20000004200 */
[----:B------:R-:W-:Y:S02]  /*7650*/  FMNMX.FTZ R7, R12, R3, !PT ;  /* 0x000000030c077209 */ /* 0x000fe40007810000 */
[----:B------:R-:W-:Y:S02]  /*7660*/  ISETP.GT.AND P0, PT, R22, RZ, !P0 ;  /* 0x000000ff1600720c */ /* 0x000fe40004704270 */
[----:B------:R-:W-:Y:S02]  /*7670*/  FMNMX.FTZ R7, R10, R7, !PT ;  /* 0x000000070a077209 */ /* 0x000fe40007810000 */
[----:B------:R-:W-:Y:S01]  /*7680*/  ISETP.LT.OR P0, PT, R23, 0x1, P0 ;  /* 0x000000011700780c */ /* 0x000fe20000701670 */
[----:B------:R-:W-:Y:S01]  /*7690*/  LDSM.16.MT88.4 R36, [R208+0x100] ;  /* 0x00010000d024783b */ /* 0x000fe20000004200 */
[----:B------:R-:W-:Y:S02]  /*76a0*/  FMNMX.FTZ R7, R6, R7, !PT ;  /* 0x0000000706077209 */ /* 0x000fe40007810000 */
[----:B------:R-:W-:Y:S02]  /*76b0*/  FSEL R15, R0, -INF , !P0 ;  /* 0xff800000000f7808 */ /* 0x000fe40004000000 */
[----:B------:R-:W-:Y:S02]  /*76c0*/  LOP3.LUT P0, RZ, R223, 0x100000, RZ, 0xc0, !PT ;  /* 0x00100000dfff7812 */ /* 0x000fe4000780c0ff */
[----:B------:R-:W-:Y:S01]  /*76d0*/  FMNMX.FTZ R0, R15, R2, !PT ;  /* 0x000000020f007209 */ /* 0x000fe20007810000 */
[----:B------:R-:W-:Y:S01]  /*76e0*/  LDSM.16.MT88.4 R44, [R212+0x3100] ;  /* 0x00310000d42c783b */ /* 0x000fe20000004200 */
[----:B------:R-:W-:Y:S02]  /*76f0*/  ISETP.GT.AND P0, PT, R22, 0x1, !P0 ;  /* 0x000000011600780c */ /* 0x000fe40004704270 */
[----:B------:R-:W-:Y:S02]  /*7700*/  FMNMX.FTZ R7, R8, R7, !PT ;  /* 0x0000000708077209 */ /* 0x000fe40007810000 */
[----:B------:R-:W-:Y:S02]  /*7710*/  ISETP.LT.OR P0, PT, R23, 0x2, P0 ;  /* 0x000000021700780c */ /* 0x000fe40000701670 */
[----:B------:R-:W-:Y:S02]  /*7720*/  FMNMX.FTZ R7, R42, R7, !PT ;  /* 0x000000072a077209 */ /* 0x000fe40007810000 */
[----:B------:R-:W-:Y:S02]  /*7730*/  FSEL R13, R157, -INF , !P0 ;  /* 0xff8000009d0d7808 */ /* 0x000fe40004000000 */
[----:B------:R-:W-:Y:S02]  /*7740*/  LOP3.LUT P0, RZ, R223, 0x80000, RZ, 0xc0, !PT ;  /* 0x00080000dfff7812 */ /* 0x000fe4000780c0ff */
[----:B------:R-:W-:Y:S02]  /*7750*/  FMNMX.FTZ R0, R13, R0, !PT ;  /* 0x000000000d007209 */ /* 0x000fe40007810000 */
        /* <DEDUP_REMOVED lines=59> */
[C---:B------:R-:W-:Y:S02]  /*7b10*/  ISETP.GT.AND P2, PT, R22.reuse, 0x58, !P2 ;  /* 0x000000581600780c */ /* 0x040fe40005744270 */
        /* <DEDUP_REMOVED lines=11> */
[C---:B------:R-:W-:Y:S02]  /*7bd0*/  ISETP.LT.OR P2, PT, R23.reuse, 0x59, P2 ;  /* 0x000000591700780c */ /* 0x040fe40001741670 */
[----:B------:R-:W-:Y:S02]  /*7be0*/  ISETP.LT.OR P0, PT, R23, 0x31, P0 ;  /* 0x000000311700780c */ /* 0x000fe40000701670 */
[----:B------:R-:W-:Y:S02]  /*7bf0*/  FMNMX.FTZ R5, R144, R7, !PT ;  /* 0x0000000790057209 */ /* 0x000fe40007810000 */
[----:B------:R-:W-:Y:S02]  /*7c00*/  FSEL R245, R245, -INF , !P0 ;  /* 0xff800000f5f57808 */ /* 0x000fe40004000000 */
[----:B------:R-:W-:Y:S01]  /*7c10*/  LOP3.LUT P0, RZ, R223, 0x100, RZ, 0xc0, !PT ;  /* 0x00000100dfff7812 */ /* 0x000fe2000780c0ff */
[----:B------:R-:W1:Y:S01]  /*7c20*/  SHFL.BFLY PT, R16, R5, 0x2, 0x1f ;  /* 0x0c401f0005107f89 */ /* 0x000e6200000e0000 */
[----:B------:R-:W-:Y:S02]  /*7c30*/  FMNMX.FTZ R0, R245, R0, !PT ;  /* 0x00000000f5007209 */ /* 0x000fe40007810000 */
[----:B------:R-:W-:Y:S02]  /*7c40*/  ISETP.GT.AND P0, PT, R22, 0x31, !P0 ;  /* 0x000000311600780c */ /* 0x000fe40004704270 */
[C---:B------:R-:W-:Y:S02]  /*7c50*/  ISETP.LT.OR P1, PT, R23.reuse, 0x5a, P1 ;  /* 0x0000005a1700780c */ /* 0x040fe40000f21670 */
[----:B------:R-:W-:Y:S02]  /*7c60*/  ISETP.LT.OR P0, PT, R23, 0x32, P0 ;  /* 0x000000321700780c */ /* 0x000fe40000701670 */
[----:B------:R-:W-:Y:S02]  /*7c70*/  FSEL R135, R14, -INF , !P2 ;  /* 0xff8000000e877808 */ /* 0x000fe40005000000 */
[----:B------:R-:W-:Y:S02]  /*7c80*/  FSEL R243, R243, -INF , !P0 ;  /* 0xff800000f3f37808 */ /* 0x000fe40004000000 */
[----:B------:R-:W-:Y:S02]  /*7c90*/  LOP3.LUT P0, RZ, R223, 0x80, RZ, 0xc0, !PT ;  /* 0x00000080dfff7812 */ /* 0x000fe4000780c0ff */
[----:B------:R-:W-:Y:S02]  /*7ca0*/  FMNMX.FTZ R0, R243, R0, !PT ;  /* 0x00000000f3007209 */ /* 0x000fe40007810000 */
[----:B------:R-:W-:Y:S02]  /*7cb0*/  ISETP.GT.AND P0, PT, R22, 0x38, !P0 ;  /* 0x000000381600780c */ /* 0x000fe40004704270 */
[----:B------:R-:W-:Y:S02]  /*7cc0*/  FSEL R117, R252, -INF , !P1 ;  /* 0xff800000fc757808 */ /* 0x000fe40004800000 */
[----:B------:R-:W-:Y:S02]  /*7cd0*/  ISETP.LT.OR P0, PT, R23, 0x39, P0 ;  /* 0x000000391700780c */ /* 0x000fe40000701670 */
[----:B-1----:R-:W-:Y:S02]  /*7ce0*/  FMNMX.FTZ R16, R5, R16, !PT ;  /* 0x0000001005107209 */ /* 0x002fe40007810000 */
[----:B------:R-:W-:Y:S02]  /*7cf0*/  FSEL R241, R241, -INF , !P0 ;  /* 0xff800000f1f17808 */ /* 0x000fe40004000000 */
[----:B------:R-:W-:Y:S01]  /*7d00*/  LOP3.LUT P0, RZ, R223, 0x40, RZ, 0xc0, !PT ;  /* 0x00000040dfff7812 */ /* 0x000fe2000780c0ff */
[----:B------:R-:W1:Y:S01]  /*7d10*/  SHFL.BFLY PT, R17, R16, 0x1, 0x1f ;  /* 0x0c201f0010117f89 */ /* 0x000e6200000e0000 */
[----:B------:R-:W-:Y:S02]  /*7d20*/  FMNMX.FTZ R0, R241, R0, !PT ;  /* 0x00000000f1007209 */ /* 0x000fe40007810000 */
[C---:B------:R-:W-:Y:S04]  /*7d30*/  ISETP.GT.AND P0, PT, R22.reuse, 0x39, !P0 ;  /* 0x000000391600780c */ /* 0x040fe80004704270 */
[----:B------:R-:W-:Y:S04]  /*7d40*/  ISETP.LT.OR P0, PT, R23, 0x3a, P0 ;  /* 0x0000003a1700780c */ /* 0x000fe80000701670 */
[----:B------:R-:W-:Y:S02]  /*7d50*/  FSEL R239, R239, -INF , !P0 ;  /* 0xff800000efef7808 */ /* 0x000fe40004000000 */
[----:B------:R-:W-:Y:S02]  /*7d60*/  LOP3.LUT P0, RZ, R223, 0x20, RZ, 0xc0, !PT ;  /* 0x00000020dfff7812 */ /* 0x000fe4000780c0ff */
[----:B------:R-:W-:Y:S02]  /*7d70*/  FMNMX.FTZ R0, R239, R0, !PT ;  /* 0x00000000ef007209 */ /* 0x000fe40007810000 */
[----:B------:R-:W-:Y:S04]  /*7d80*/  ISETP.GT.AND P0, PT, R22, 0x40, !P0 ;  /* 0x000000401600780c */ /* 0x000fe80004704270 */
        /* <DEDUP_REMOVED lines=14> */
[C---:B------:R-:W-:Y:S04]  /*7e70*/  ISETP.GT.AND P0, PT, R22.reuse, 0x49, !P0 ;  /* 0x000000491600780c */ /* 0x040fe80004704270 */
        /* <DEDUP_REMOVED lines=9> */
[----:B------:R-:W-:Y:S04]  /*7f10*/  ISETP.GT.AND P0, PT, R22, 0x51, !P0 ;  /* 0x000000511600780c */ /* 0x000fe80004704270 */
[----:B------:R-:W-:Y:S02]  /*7f20*/  ISETP.LT.OR P0, PT, R23, 0x52, P0 ;  /* 0x000000521700780c */ /* 0x000fe40000701670 */
[----:B------:R-:W-:Y:S02]  /*7f30*/  LDSM.16.MT88.4 R20, [R210+0x100] ;  /* 0x00010000d214783b */ /* 0x000fe40000004200 */
[----:B------:R-:W-:Y:S04]  /*7f40*/  FSEL R139, R250, -INF , !P0 ;  /* 0xff800000fa8b7808 */ /* 0x000fe80004000000 */
[----:B------:R-:W-:Y:S04]  /*7f50*/  FMNMX.FTZ R0, R139, R0, !PT ;  /* 0x000000008b007209 */ /* 0x000fe80007810000 */
[----:B------:R-:W-:Y:S04]  /*7f60*/  FMNMX.FTZ R0, R135, R0, !PT ;  /* 0x0000000087007209 */ /* 0x000fe80007810000 */
[----:B------:R-:W-:Y:S02]  /*7f70*/  FMNMX.FTZ R7, R117, R0, !PT ;  /* 0x0000000075077209 */ /* 0x000fe40007810000 */
[----:B-1----:R-:W-:Y:S03]  /*7f80*/  FMNMX.FTZ R0, R16, R17, !PT ;  /* 0x0000001110007209 */ /* 0x002fe60007810000 */
[----:B------:R-:W1:Y:S01]  /*7f90*/  SHFL.BFLY PT, R4, R7, 0x2, 0x1f ;  /* 0x0c401f0007047f89 */ /* 0x000e6200000e0000 */
[C---:B------:R-:W-:Y:S01]  /*7fa0*/  FSETP.NEU.FTZ.AND P0, PT, R0.reuse, -INF , PT ;  /* 0xff8000000000780b */ /* 0x040fe20003f1d000 */
[----:B------:R-:W-:Y:S05]  /*7fb0*/  FMUL.FTZ R149, R0, c[0x0][0x2d0] ;  /* 0x0000b40000957a20 */ /* 0x000fea0000410000 */
[----:B------:R-:W-:Y:S05]  /*7fc0*/  FSEL R149, R149, RZ, P0 ;  /* 0x000000ff95957208 */ /* 0x000fea0000000000 */
[--C-:B------:R-:W-:Y:S01]  /*7fd0*/  FFMA.FTZ R118, R6, c[0x0][0x2d0], -R149.reuse ;  /* 0x0000b40006767a23 */ /* 0x100fe20000010895 */
[----:B------:R-:W-:Y:S01]  /*7fe0*/  FSEL R6, R0, RZ, P0 ;  /* 0x000000ff00067208 */ /* 0x000fe20000000000 */
[--C-:B------:R-:W-:Y:S02]  /*7ff0*/  FFMA.FTZ R128, R12, c[0x0][0x2d0], -R149.reuse ;  /* 0x0000b4000c807a23 */ /* 0x100fe40000010895 */
[----:B------:R-:W-:Y:S02]  /*8000*/  FFMA.FTZ R119, R10, c[0x0][0x2d0], -R149 ;  /* 0x0000b4000a777a23 */ /* 0x000fe40000010895 */
[----:B------:R-:W-:Y:S01]  /*8010*/  FADD.FTZ R3, -R6, R3 ;  /* 0x0000000306037221 */ /* 0x000fe20000010100 */
[----:B------:R-:W-:Y:S01]  /*8020*/  MUFU.EX2 R118, R118 ;  /* 0x0000007600767308 */ /* 0x000fe20000000800 */
[--C-:B------:R-:W-:Y:S02]  /*8030*/  FFMA.FTZ R129, R8, c[0x0][0x2d0], -R149.reuse ;  /* 0x0000b40008817a23 */ /* 0x100fe40000010895 */
[--C-:B------:R-:W-:Y:S01]  /*8040*/  FFMA.FTZ R136, R42, c[0x0][0x2d0], -R149.reuse ;  /* 0x0000b4002a887a23 */ /* 0x100fe20000010895 */
[----:B-1----:R-:W-:Y:S01]  /*8050*/  FMNMX.FTZ R5, R7, R4, !PT ;  /* 0x0000000407057209 */ /* 0x002fe20007810000 */
[--C-:B------:R-:W-:Y:S02]  /*8060*/  FFMA.FTZ R137, R40, c[0x0][0x2d0], -R149.reuse ;  /* 0x0000b40028897a23 */ /* 0x100fe40000010895 */
[--C-:B------:R-:W-:Y:S02]  /*8070*/  FFMA.FTZ R138, R50, c[0x0][0x2d0], -R149.reuse ;  /* 0x0000b400328a7a23 */ /* 0x100fe40000010895 */
[----:B------:R-:W1:Y:S01]  /*8080*/  SHFL.BFLY PT, R4, R5, 0x1, 0x1f ;  /* 0x0c201f0005047f89 */ /* 0x000e6200000e0000 */
[----:B------:R-:W-:Y:S01]  /*8090*/  MUFU.EX2 R128, R128 ;  /* 0x0000008000807308 */ /* 0x000fe20000000800 */
[--C-:B------:R-:W-:Y:S02]  /*80a0*/  FFMA.FTZ R145, R48, c[0x0][0x2d0], -R149.reuse ;  /* 0x0000b40030917a23 */ /* 0x100fe40000010895 */
[--C-:B------:R-:W-:Y:S02]  /*80b0*/  FFMA.FTZ R232, R232, c[0x0][0x2d0], -R149.reuse ;  /* 0x0000b400e8e87a23 */ /* 0x100fe40000010895 */
[--C-:B------:R-:W-:Y:S02]  /*80c0*/  FFMA.FTZ R184, R184, c[0x0][0x2d0], -R149.reuse ;  /* 0x0000b400b8b87a23 */ /* 0x100fe40000010895 */
[--C-:B------:R-:W-:Y:S02]  /*80d0*/  FFMA.FTZ R160, R160, c[0x0][0x2d0], -R149.reuse ;  /* 0x0000b400a0a07a23 */ /* 0x100fe40000010895 */
[--C-:B------:R-:W-:Y:S01]  /*80e0*/  FFMA.FTZ R162, R162, c[0x0][0x2d0], -R149.reuse ;  /* 0x0000b400a2a27a23 */ /* 0x100fe20000010895 */
[----:B------:R-:W2:Y:S01]  /*80f0*/  MUFU.EX2 R119, R119 ;  /* 0x0000007700777308 */ /* 0x000ea20000000800 */
[--C-:B------:R-:W-:Y:S02]  /*8100*/  FFMA.FTZ R234, R234, c[0x0][0x2d0], -R149.reuse ;  /* 0x0000b400eaea7a23 */ /* 0x100fe40000010895 */
[--C-:B------:R-:W-:Y:S02]  /*8110*/  FFMA.FTZ R236, R236, c[0x0][0x2d0], -R149.reuse ;  /* 0x0000b400ecec7a23 */ /* 0x100fe40000010895 */
[--C-:B------:R-:W-:Y:S02]  /*8120*/  FFMA.FTZ R156, R156, c[0x0][0x2d0], -R149.reuse ;  /* 0x0000b4009c9c7a23 */ /* 0x100fe40000010895 */
[--C-:B------:R-:W-:Y:S03]  /*8130*/  FFMA.FTZ R146, R146, c[0x0][0x2d0], -R149.reuse ;  /* 0x0000b40092927a23 */ /* 0x100fe60000010895 */
[----:B------:R-:W3:Y:S01]  /*8140*/  MUFU.EX2 R129, R129 ;  /* 0x0000008100817308 */ /* 0x000ee20000000800 */
[----:B-1----:R-:W-:Y:S01]  /*8150*/  FMNMX.FTZ R116, R5, R4, !PT ;  /* 0x0000000405747209 */ /* 0x002fe20007810000 */
[----:B------:R-:W-:Y:S03]  /*8160*/  FMUL.FTZ R4, R3, c[0x0][0x2d0] ;  /* 0x0000b40003047a20 */ /* 0x000fe60000410000 */
[C---:B------:R-:W-:Y:S01]  /*8170*/  FSETP.NEU.FTZ.AND P0, PT, R116.reuse, -INF , PT ;  /* 0xff8000007400780b */ /* 0x040fe20003f1d000 */
[C---:B------:R-:W-:Y:S04]  /*8180*/  FMUL.FTZ R134, R116.reuse, c[0x0][0x2d0] ;  /* 0x0000b40074867a20 */ /* 0x040fe80000410000 */
[----:B------:R-:W1:Y:S01]  /*8190*/  MUFU.EX2 R3, R4 ;  /* 0x0000000400037308 */ /* 0x000e620000000800 */
[----:B------:R-:W-:Y:S02]  /*81a0*/  FSEL R5, R116, RZ, P0 ;  /* 0x000000ff74057208 */ /* 0x000fe40000000000 */
[----:B------:R-:W-:Y:S02]  /*81b0*/  FSEL R134, R134, RZ, P0 ;  /* 0x000000ff86867208 */ /* 0x000fe40000000000 */
[----:B--2---:R-:W-:Y:S01]  /*81c0*/  F2FP.PACK_AB R124, R119, R128 ;  /* 0x00000080777c723e */ /* 0x004fe200000000ff */
[----:B------:R-:W-:Y:S01]  /*81d0*/  FADD.FTZ R5, -R5, R2 ;  /* 0x0000000205057221 */ /* 0x000fe20000010100 */
[----:B------:R-:W-:Y:S01]  /*81e0*/  ISETP.GT.AND P0, PT, R230, R231, PT ;  /* 0x000000e7e600720c */ /* 0x000fe20003f04270 */
[--C-:B------:R-:W-:Y:S02]  /*81f0*/  FFMA.FTZ R133, R15, c[0x0][0x2d0], -R134.reuse ;  /* 0x0000b4000f857a23 */ /* 0x100fe40000010886 */
[--C-:B------:R-:W-:Y:S01]  /*8200*/  FFMA.FTZ R132, R13, c[0x0][0x2d0], -R134.reuse ;  /* 0x0000b4000d847a23 */ /* 0x100fe20000010886 */
[----:B------:R-:W-:Y:S01]  /*8210*/  MUFU.EX2 R232, R232 ;  /* 0x000000e800e87308 */ /* 0x000fe20000000800 */
[----:B------:R-:W2:Y:S01]  /*8220*/  LDSM.16.MT88.4 R12, [R212+0x100] ;  /* 0x00010000d40c783b */ /* 0x000ea20000004200 */
[--C-:B------:R-:W-:Y:S01]  /*8230*/  FFMA.FTZ R131, R11, c[0x0][0x2d0], -R134.reuse ;  /* 0x0000b4000b837a23 */ /* 0x100fe20000010886 */
[----:B---3--:R-:W-:Y:S01]  /*8240*/  F2FP.PACK_AB R126, R129, R118 ;  /* 0x00000076817e723e */ /* 0x008fe200000000ff */
[--C-:B------:R-:W-:Y:S02]  /*8250*/  FFMA.FTZ R130, R9, c[0x0][0x2d0], -R134.reuse ;  /* 0x0000b40009827a23 */ /* 0x100fe40000010886 */
[----:B------:R-:W-:Y:S02]  /*8260*/  FMUL.FTZ R2, R5, c[0x0][0x2d0] ;  /* 0x0000b40005027a20 */ /* 0x000fe40000410000 */
[--C-:B------:R-:W-:Y:S02]  /*8270*/  FFMA.FTZ R165, R165, c[0x0][0x2d0], -R134.reuse ;  /* 0x0000b400a5a57a23 */ /* 0x100fe40000010886 */
[----:B------:R-:W-:Y:S01]  /*8280*/  MUFU.EX2 R133, R133 ;  /* 0x0000008500857308 */ /* 0x000fe20000000800 */
[--C-:B------:R-:W-:Y:S02]  /*8290*/  FFMA.FTZ R161, R161, c[0x0][0x2d0], -R134.reuse ;  /* 0x0000b400a1a17a23 */ /* 0x100fe40000010886 */
[C---:B-1----:R-:W-:Y:S02]  /*82a0*/  FMUL.FTZ R4, R3.reuse, R112 ;  /* 0x0000007003047220 */ /* 0x042fe40000410000 */
[C---:B------:R-:W-:Y:S02]  /*82b0*/  FMUL.FTZ R5, R3.reuse, R113 ;  /* 0x0000007103057220 */ /* 0x040fe40000410000 */
[C---:B------:R-:W-:Y:S02]  /*82c0*/  FMUL.FTZ R8, R3.reuse, R108 ;  /* 0x0000006c03087220 */ /* 0x040fe40000410000 */
[C---:B------:R-:W-:Y:S01]  /*82d0*/  FMUL.FTZ R9, R3.reuse, R109 ;  /* 0x0000006d03097220 */ /* 0x040fe20000410000 */
[----:B------:R-:W1:Y:S01]  /*82e0*/  MUFU.EX2 R2, R2 ;  /* 0x0000000200027308 */ /* 0x000e620000000800 */
[C---:B------:R-:W-:Y:S02]  /*82f0*/  FMUL.FTZ R16, R3.reuse, R100 ;  /* 0x0000006403107220 */ /* 0x040fe40000410000 */
[C---:B------:R-:W-:Y:S02]  /*8300*/  FMUL.FTZ R17, R3.reuse, R101 ;  /* 0x0000006503117220 */ /* 0x040fe40000410000 */
[C---:B------:R-:W-:Y:S02]  /*8310*/  FMUL.FTZ R24, R3.reuse, R92 ;  /* 0x0000005c03187220 */ /* 0x040fe40000410000 */
[C---:B------:R-:W-:Y:S02]  /*8320*/  FMUL.FTZ R25, R3.reuse, R93 ;  /* 0x0000005d03197220 */ /* 0x040fe40000410000 */
[C---:B------:R-:W-:Y:S01]  /*8330*/  FMUL.FTZ R32, R3.reuse, R84 ;  /* 0x0000005403207220 */ /* 0x040fe20000410000 */
[----:B------:R-:W3:Y:S01]  /*8340*/  MUFU.EX2 R132, R132 ;  /* 0x0000008400847308 */ /* 0x000ee20000000800 */
[C---:B------:R-:W-:Y:S02]  /*8350*/  FMUL.FTZ R33, R3.reuse, R85 ;  /* 0x0000005503217220 */ /* 0x040fe40000410000 */
[C---:B------:R-:W-:Y:S02]  /*8360*/  FMUL.FTZ R40, R3.reuse, R76 ;  /* 0x0000004c03287220 */ /* 0x040fe40000410000 */
[C---:B------:R-:W-:Y:S02]  /*8370*/  FMUL.FTZ R41, R3.reuse, R77 ;  /* 0x0000004d03297220 */ /* 0x040fe40000410000 */
[C---:B------:R-:W-:Y:S02]  /*8380*/  FMUL.FTZ R48, R3.reuse, R68 ;  /* 0x0000004403307220 */ /* 0x040fe40000410000 */
[C---:B------:R-:W-:Y:S01]  /*8390*/  FMUL.FTZ R49, R3.reuse, R69 ;  /* 0x0000004503317220 */ /* 0x040fe20000410000 */
[----:B------:R-:W-:Y:S01]  /*83a0*/  MUFU.EX2 R131, R131 ;  /* 0x0000008300837308 */ /* 0x000fe20000000800 */
[C---:B------:R-:W-:Y:S02]  /*83b0*/  FMUL.FTZ R52, R3.reuse, R52 ;  /* 0x0000003403347220 */ /* 0x040fe40000410000 */
[C---:B------:R-:W-:Y:S02]  /*83c0*/  FMUL.FTZ R53, R3.reuse, R53 ;  /* 0x0000003503357220 */ /* 0x040fe40000410000 */
[C---:B-1----:R-:W-:Y:S02]  /*83d0*/  FMUL.FTZ R6, R2.reuse, R114 ;  /* 0x0000007202067220 */ /* 0x042fe40000410000 */
[C---:B------:R-:W-:Y:S02]  /*83e0*/  FMUL.FTZ R7, R2.reuse, R115 ;  /* 0x0000007302077220 */ /* 0x040fe40000410000 */
[C---:B------:R-:W-:Y:S01]  /*83f0*/  FMUL.FTZ R10, R2.reuse, R110 ;  /* 0x0000006e020a7220 */ /* 0x040fe20000410000 */
[----:B------:R-:W1:Y:S01]  /*8400*/  MUFU.EX2 R130, R130 ;  /* 0x0000008200827308 */ /* 0x000e620000000800 */
[C---:B------:R-:W-:Y:S02]  /*8410*/  FMUL.FTZ R11, R2.reuse, R111 ;  /* 0x0000006f020b7220 */ /* 0x040fe40000410000 */
[----:B------:R-:W-:Y:S01]  /*8420*/  FMUL.FTZ R18, R2, R102 ;  /* 0x0000006602127220 */ /* 0x000fe20000410000 */
[----:B---3--:R-:W-:Y:S01]  /*8430*/  F2FP.PACK_AB R125, R132, R133 ;  /* 0x00000085847d723e */ /* 0x008fe200000000ff */
[C---:B------:R-:W-:Y:S01]  /*8440*/  FMUL.FTZ R19, R2.reuse, R103 ;  /* 0x0000006702137220 */ /* 0x040fe20000410000 */
[----:B------:R-:W-:Y:S01]  /*8450*/  LDSM.16.MT88.4 R108, [R212+0x2900] ;  /* 0x00290000d46c783b */ /* 0x000fe20000004200 */
[C---:B------:R-:W-:Y:S02]  /*8460*/  FMUL.FTZ R26, R2.reuse, R94 ;  /* 0x0000005e021a7220 */ /* 0x040fe40000410000 */
[C---:B------:R-:W-:Y:S01]  /*8470*/  FMUL.FTZ R27, R2.reuse, R95 ;  /* 0x0000005f021b7220 */ /* 0x040fe20000410000 */
[----:B------:R-:W-:Y:S01]  /*8480*/  MUFU.EX2 R184, R184 ;  /* 0x000000b800b87308 */ /* 0x000fe20000000800 */
[C---:B------:R-:W-:Y:S02]  /*8490*/  FMUL.FTZ R34, R2.reuse, R86 ;  /* 0x0000005602227220 */ /* 0x040fe40000410000 */
[C---:B------:R-:W-:Y:S01]  /*84a0*/  FMUL.FTZ R35, R2.reuse, R87 ;  /* 0x0000005702237220 */ /* 0x040fe20000410000 */
[----:B------:R-:W-:Y:S01]  /*84b0*/  LDSM.16.MT88.4 R92, [R208+0x4900] ;  /* 0x00490000d05c783b */ /* 0x000fe20000004200 */
[C---:B------:R-:W-:Y:S02]  /*84c0*/  FMUL.FTZ R42, R2.reuse, R78 ;  /* 0x0000004e022a7220 */ /* 0x040fe40000410000 */
[C---:B------:R-:W-:Y:S02]  /*84d0*/  FMUL.FTZ R43, R2.reuse, R79 ;  /* 0x0000004f022b7220 */ /* 0x040fe40000410000 */
[C---:B------:R-:W-:Y:S01]  /*84e0*/  FMUL.FTZ R50, R2.reuse, R70 ;  /* 0x0000004602327220 */ /* 0x040fe20000410000 */
[----:B------:R-:W-:Y:S01]  /*84f0*/  MUFU.EX2 R165, R165 ;  /* 0x000000a500a57308 */ /* 0x000fe20000000800 */
[C---:B------:R-:W-:Y:S01]  /*8500*/  FMUL.FTZ R51, R2.reuse, R71 ;  /* 0x0000004702337220 */ /* 0x040fe20000410000 */
[----:B------:R-:W3:Y:S01]  /*8510*/  LDSM.16.MT88.4 R84, [R210+0x3100] ;  /* 0x00310000d254783b */ /* 0x000ee20000004200 */
[----:B------:R-:W-:Y:S01]  /*8520*/  FMUL.FTZ R54, R2, R54 ;  /* 0x0000003602367220 */ /* 0x000fe20000410000 */
[----:B-1----:R-:W-:Y:S01]  /*8530*/  F2FP.PACK_AB R127, R130, R131 ;  /* 0x00000083827f723e */ /* 0x002fe200000000ff */
[C---:B------:R-:W-:Y:S02]  /*8540*/  FMUL.FTZ R55, R2.reuse, R55 ;  /* 0x0000003702377220 */ /* 0x040fe40000410000 */
[C---:B------:R-:W-:Y:S02]  /*8550*/  FMUL.FTZ R56, R3.reuse, R56 ;  /* 0x0000003803387220 */ /* 0x040fe40000410000 */
[C---:B------:R-:W-:Y:S01]  /*8560*/  FMUL.FTZ R57, R3.reuse, R57 ;  /* 0x0000003903397220 */ /* 0x040fe20000410000 */
[----:B------:R-:W1:Y:S01]  /*8570*/  LDSM.16.MT88.4 R76, [R209+0x3100] ;  /* 0x00310000d14c783b */ /* 0x000e620000004200 */
[C---:B--2---:R-:W-:Y:S01]  /*8580*/  HMMA.16816.F32 R4, R124.reuse, R12, R4 ;  /* 0x0000000c7c04723c */ /* 0x044fe20000001804 */
[----:B------:R-:W-:Y:S04]  /*8590*/  MUFU.EX2 R161, R161 ;  /* 0x000000a100a17308 */ /* 0x000fe80000000800 */
[C---:B------:R-:W-:Y:S02]  /*85a0*/  FMUL.FTZ R58, R2.reuse, R58 ;  /* 0x0000003a023a7220 */ /* 0x040fe40000410000 */
[----:B------:R-:W2:Y:S01]  /*85b0*/  LDSM.16.MT88.4 R68, [R208+0x3100] ;  /* 0x00310000d044783b */ /* 0x000ea20000004200 */
[C---:B------:R-:W-:Y:S03]  /*85c0*/  HMMA.16816.F32 R8, R124.reuse, R14, R8 ;  /* 0x0000000e7c08723c */ /* 0x040fe60000001808 */
[----:B------:R-:W-:Y:S01]  /*85d0*/  MUFU.EX2 R136, R136 ;  /* 0x0000008800887308 */ /* 0x000fe20000000800 */
[C---:B------:R-:W-:Y:S02]  /*85e0*/  FMUL.FTZ R12, R3.reuse, R104 ;  /* 0x00000068030c7220 */ /* 0x040fe40000410000 */
[C---:B------:R-:W-:Y:S01]  /*85f0*/  FMUL.FTZ R13, R3.reuse, R105 ;  /* 0x00000069030d7220 */ /* 0x040fe20000410000 */
[----:B------:R-:W-:Y:S01]  /*8600*/  LDSM.16.MT88.4 R100, [R210+0x2900] ;  /* 0x00290000d264783b */ /* 0x000fe20000004200 */
[C---:B------:R-:W-:Y:S04]  /*8610*/  FMUL.FTZ R14, R2.reuse, R106 ;  /* 0x0000006a020e7220 */ /* 0x040fe80000410000 */
[C---:B------:R-:W-:Y:S01]  /*8620*/  FMUL.FTZ R15, R2.reuse, R107 ;  /* 0x0000006b020f7220 */ /* 0x040fe20000410000 */
[----:B------:R-:W4:Y:S01]  /*8630*/  MUFU.EX2 R137, R137 ;  /* 0x0000008900897308 */ /* 0x000f220000000800 */
[C---:B------:R-:W-:Y:S02]  /*8640*/  FMUL.FTZ R59, R2.reuse, R59 ;  /* 0x0000003b023b7220 */ /* 0x040fe40000410000 */
[C---:B------:R-:W-:Y:S02]  /*8650*/  FMUL.FTZ R60, R3.reuse, R60 ;  /* 0x0000003c033c7220 */ /* 0x040fe40000410000 */
[C---:B------:R-:W-:Y:S01]  /*8660*/  FMUL.FTZ R61, R3.reuse, R61 ;  /* 0x0000003d033d7220 */ /* 0x040fe20000410000 */
[C---:B------:R-:W-:Y:S03]  /*8670*/  HMMA.16816.F32 R12, R124.reuse, R20, R12 ;  /* 0x000000147c0c723c */ /* 0x040fe6000000180c */
[C---:B------:R-:W-:Y:S01]  /*8680*/  FMUL.FTZ R62, R2.reuse, R62 ;  /* 0x0000003e023e7220 */ /* 0x040fe20000410000 */
[----:B------:R-:W-:Y:S01]  /*8690*/  MUFU.EX2 R138, R138 ;  /* 0x0000008a008a7308 */ /* 0x000fe20000000800 */
[C---:B------:R-:W-:Y:S02]  /*86a0*/  FMUL.FTZ R63, R2.reuse, R63 ;  /* 0x0000003f023f7220 */ /* 0x040fe40000410000 */
[C---:B------:R-:W-:Y:S01]  /*86b0*/  FMUL.FTZ R20, R3.reuse, R96 ;  /* 0x0000006003147220 */ /* 0x040fe20000410000 */
[C---:B------:R-:W-:Y:S04]  /*86c0*/  HMMA.16816.F32 R16, R124.reuse, R22, R16 ;  /* 0x000000167c10723c */ /* 0x040fe80000001810 */
[C---:B------:R-:W-:Y:S02]  /*86d0*/  FMUL.FTZ R21, R3.reuse, R97 ;  /* 0x0000006103157220 */ /* 0x040fe40000410000 */
[----:B------:R-:W-:Y:S01]  /*86e0*/  MUFU.EX2 R145, R145 ;  /* 0x0000009100917308 */ /* 0x000fe20000000800 */
[C---:B------:R-:W-:Y:S02]  /*86f0*/  FMUL.FTZ R22, R2.reuse, R98 ;  /* 0x0000006202167220 */ /* 0x040fe40000410000 */
[C---:B------:R-:W-:Y:S03]  /*8700*/  FMUL.FTZ R23, R2.reuse, R99 ;  /* 0x0000006302177220 */ /* 0x040fe60000410000 */
[C---:B------:R-:W-:Y:S02]  /*8710*/  FMUL.FTZ R64, R3.reuse, R64 ;  /* 0x0000004003407220 */ /* 0x040fe40000410000 */
[C---:B------:R-:W-:Y:S02]  /*8720*/  FMUL.FTZ R65, R3.reuse, R65 ;  /* 0x0000004103417220 */ /* 0x040fe40000410000 */
[C---:B------:R-:W-:Y:S01]  /*8730*/  HMMA.16816.F32 R20, R124.reuse, R28, R20 ;  /* 0x0000001c7c14723c */ /* 0x040fe20000001814 */
[----:B------:R-:W-:Y:S02]  /*8740*/  MUFU.EX2 R160, R160 ;  /* 0x000000a000a07308 */ /* 0x000fe40000000800 */
[C---:B------:R-:W-:Y:S02]  /*8750*/  FMUL.FTZ R66, R2.reuse, R66 ;  /* 0x0000004202427220 */ /* 0x040fe40000410000 */
[C---:B------:R-:W-:Y:S02]  /*8760*/  FMUL.FTZ R67, R2.reuse, R67 ;  /* 0x0000004302437220 */ /* 0x040fe40000410000 */
[C---:B------:R-:W-:Y:S01]  /*8770*/  FMUL.FTZ R28, R3.reuse, R88 ;  /* 0x00000058031c7220 */ /* 0x040fe20000410000 */
[C---:B------:R-:W-:Y:S03]  /*8780*/  HMMA.16816.F32 R24, R124.reuse, R30, R24 ;  /* 0x0000001e7c18723c */ /* 0x040fe60000001818 */
[----:B------:R-:W-:Y:S01]  /*8790*/  MUFU.EX2 R162, R162 ;  /* 0x000000a200a27308 */ /* 0x000fe20000000800 */
[----:B------:R-:W-:Y:S02]  /*87a0*/  FMUL.FTZ R29, R3, R89 ;  /* 0x00000059031d7220 */ /* 0x000fe40000410000 */
[--C-:B------:R-:W-:Y:S02]  /*87b0*/  FFMA.FTZ R148, R167, c[0x0][0x2d0], -R134.reuse ;  /* 0x0000b400a7947a23 */ /* 0x100fe40000010886 */
[C---:B------:R-:W-:Y:S04]  /*87c0*/  FMUL.FTZ R30, R2.reuse, R90 ;  /* 0x0000005a021e7220 */ /* 0x040fe80000410000 */
[----:B------:R-:W-:Y:S01]  /*87d0*/  FMUL.FTZ R31, R2, R91 ;  /* 0x0000005b021f7220 */ /* 0x000fe20000410000 */
[----:B------:R-:W-:Y:S01]  /*87e0*/  MUFU.EX2 R148, R148 ;  /* 0x0000009400947308 */ /* 0x000fe20000000800 */
[----:B------:R-:W-:Y:S01]  /*87f0*/  LDSM.16.MT88.4 R88, [R212+0x3900] ;  /* 0x00390000d458783b */ /* 0x000fe20000004200 */
[--C-:B------:R-:W-:Y:S02]  /*8800*/  FFMA.FTZ R151, R151, c[0x0][0x2d0], -R134.reuse ;  /* 0x0000b40097977a23 */ /* 0x100fe40000010886 */
[--C-:B------:R-:W-:Y:S02]  /*8810*/  FFMA.FTZ R157, R157, c[0x0][0x2d0], -R134.reuse ;  /* 0x0000b4009d9d7a23 */ /* 0x100fe40000010886 */
[C---:B------:R-:W-:Y:S03]  /*8820*/  HMMA.16816.F32 R28, R124.reuse, R36, R28 ;  /* 0x000000247c1c723c */ /* 0x040fe6000000181c */
[--C-:B------:R-:W-:Y:S01]  /*8830*/  FFMA.FTZ R158, R163, c[0x0][0x2d0], -R134.reuse ;  /* 0x0000b400a39e7a23 */ /* 0x100fe20000010886 */
[----:B------:R-:W5:Y:S01]  /*8840*/  MUFU.EX2 R151, R151 ;  /* 0x0000009700977308 */ /* 0x000f620000000800 */
[--C-:B------:R-:W-:Y:S02]  /*8850*/  FFMA.FTZ R163, R186, c[0x0][0x2d0], -R149.reuse ;  /* 0x0000b400baa37a23 */ /* 0x100fe40000010895 */
[C---:B------:R-:W-:Y:S01]  /*8860*/  FMUL.FTZ R36, R3.reuse, R80 ;  /* 0x0000005003247220 */ /* 0x040fe20000410000 */
[C---:B------:R-:W-:Y:S04]  /*8870*/  HMMA.16816.F32 R32, R124.reuse, R38, R32 ;  /* 0x000000267c20723c */ /* 0x040fe80000001820 */
[----:B------:R-:W-:Y:S02]  /*8880*/  FMUL.FTZ R37, R3, R81 ;  /* 0x0000005103257220 */ /* 0x000fe40000410000 */
[----:B------:R-:W-:Y:S01]  /*8890*/  MUFU.EX2 R157, R157 ;  /* 0x0000009d009d7308 */ /* 0x000fe20000000800 */
[C---:B------:R-:W-:Y:S02]  /*88a0*/  FMUL.FTZ R38, R2.reuse, R82 ;  /* 0x0000005202267220 */ /* 0x040fe40000410000 */
[----:B------:R-:W-:Y:S02]  /*88b0*/  FMUL.FTZ R39, R2, R83 ;  /* 0x0000005302277220 */ /* 0x000fe40000410000 */
[----:B------:R-:W-:Y:S01]  /*88c0*/  LDSM.16.MT88.4 R80, [R209+0x900] ;  /* 0x00090000d150783b */ /* 0x000fe20000004200 */
[--C-:B------:R-:W-:Y:S02]  /*88d0*/  FFMA.FTZ R167, R164, c[0x0][0x2d0], -R149.reuse ;  /* 0x0000b400a4a77a23 */ /* 0x100fe40000010895 */
[--C-:B------:R-:W-:Y:S02]  /*88e0*/  FFMA.FTZ R164, R237, c[0x0][0x2d0], -R134.reuse ;  /* 0x0000b400eda47a23 */ /* 0x100fe40000010886 */
[C---:B------:R-:W-:Y:S01]  /*88f0*/  HMMA.16816.F32 R36, R124.reuse, R44, R36 ;  /* 0x0000002c7c24723c */ /* 0x040fe20000001824 */
[----:B------:R-:W1:Y:S02]  /*8900*/  MUFU.EX2 R158, R158 ;  /* 0x0000009e009e7308 */ /* 0x000e640000000800 */
[--C-:B------:R-:W-:Y:S02]  /*8910*/  FFMA.FTZ R187, R187, c[0x0][0x2d0], -R134.reuse ;  /* 0x0000b400bbbb7a23 */ /* 0x100fe40000010886 */
[--C-:B------:R-:W-:Y:S02]  /*8920*/  FFMA.FTZ R186, R235, c[0x0][0x2d0], -R134.reuse ;  /* 0x0000b400ebba7a23 */ /* 0x100fe40000010886 */
[C---:B------:R-:W-:Y:S01]  /*8930*/  FMUL.FTZ R44, R3.reuse, R72 ;  /* 0x00000048032c7220 */ /* 0x040fe20000410000 */
[C---:B------:R-:W-:Y:S03]  /*8940*/  HMMA.16816.F32 R40, R124.reuse, R46, R40 ;  /* 0x0000002e7c28723c */ /* 0x040fe60000001828 */
[----:B------:R-:W1:Y:S01]  /*8950*/  MUFU.EX2 R163, R163 ;  /* 0x000000a300a37308 */ /* 0x000e620000000800 */
[----:B------:R-:W-:Y:S02]  /*8960*/  FMUL.FTZ R45, R3, R73 ;  /* 0x00000049032d7220 */ /* 0x000fe40000410000 */
[--C-:B------:R-:W-:Y:S02]  /*8970*/  FFMA.FTZ R233, R233, c[0x0][0x2d0], -R134.reuse ;  /* 0x0000b400e9e97a23 */ /* 0x100fe40000010886 */
[C---:B------:R-:W-:Y:S04]  /*8980*/  FMUL.FTZ R46, R2.reuse, R74 ;  /* 0x0000004a022e7220 */ /* 0x040fe80000410000 */
[----:B------:R-:W-:Y:S01]  /*8990*/  FMUL.FTZ R47, R2, R75 ;  /* 0x0000004b022f7220 */ /* 0x000fe20000410000 */
[----:B------:R-:W2:Y:S01]  /*89a0*/  MUFU.EX2 R167, R167 ;  /* 0x000000a700a77308 */ /* 0x000ea20000000800 */
[----:B------:R-:W4:Y:S01]  /*89b0*/  LDSM.16.MT88.4 R72, [R212+0x900] ;  /* 0x00090000d448783b */ /* 0x000f220000004200 */
[--C-:B------:R-:W-:Y:S02]  /*89c0*/  FFMA.FTZ R235, R240, c[0x0][0x2d0], -R149.reuse ;  /* 0x0000b400f0eb7a23 */ /* 0x100fe40000010895 */
[--C-:B------:R-:W-:Y:S02]  /*89d0*/  FFMA.FTZ R237, R238, c[0x0][0x2d0], -R149.reuse ;  /* 0x0000b400eeed7a23 */ /* 0x100fe40000010895 */
[C---:B---3--:R-:W-:Y:S03]  /*89e0*/  HMMA.16816.F32 R44, R124.reuse, R84, R44 ;  /* 0x000000547c2c723c */ /* 0x048fe6000000182c */
[--C-:B------:R-:W-:Y:S01]  /*89f0*/  FFMA.FTZ R238, R245, c[0x0][0x2d0], -R134.reuse ;  /* 0x0000b400f5ee7a23 */ /* 0x100fe20000010886 */
[----:B------:R-:W-:Y:S01]  /*8a00*/  MUFU.EX2 R164, R164 ;  /* 0x000000a400a47308 */ /* 0x000fe20000000800 */
[--C-:B------:R-:W-:Y:S02]  /*8a10*/  FFMA.FTZ R245, R166, c[0x0][0x2d0], -R149.reuse ;  /* 0x0000b400a6f57a23 */ /* 0x100fe40000010895 */
[--C-:B------:R-:W-:Y:S01]  /*8a20*/  FFMA.FTZ R166, R185, c[0x0][0x2d0], -R134.reuse ;  /* 0x0000b400b9a67a23 */ /* 0x100fe20000010886 */
[C---:B------:R-:W-:Y:S01]  /*8a30*/  HMMA.16816.F32 R48, R124.reuse, R86, R48 ;  /* 0x000000567c30723c */ /* 0x040fe20000001830 */
[----:B------:R-:W-:Y:S03]  /*8a40*/  LDSM.16.MT88.4 R84, [R208+0x900] ;  /* 0x00090000d054783b */ /* 0x000fe60000004200 */
[--C-:B------:R-:W-:Y:S02]  /*8a50*/  FFMA.FTZ R243, R243, c[0x0][0x2d0], -R134.reuse ;  /* 0x0000b400f3f37a23 */ /* 0x100fe40000010886 */
[----:B------:R-:W-:Y:S01]  /*8a60*/  MUFU.EX2 R245, R245 ;  /* 0x000000f500f57308 */ /* 0x000fe20000000800 */
[--C-:B------:R-:W-:Y:S01]  /*8a70*/  FFMA.FTZ R240, R241, c[0x0][0x2d0], -R134.reuse ;  /* 0x0000b400f1f07a23 */ /* 0x100fe20000010886 */
[C---:B-1----:R-:W-:Y:S04]  /*8a80*/  HMMA.16816.F32 R52, R124.reuse, R76, R52 ;  /* 0x0000004c7c34723c */ /* 0x042fe80000001834 */
[--C-:B------:R-:W-:Y:S02]  /*8a90*/  FFMA.FTZ R241, R192, c[0x0][0x2d0], -R149.reuse ;  /* 0x0000b400c0f17a23 */ /* 0x100fe40000010895 */
[--C-:B------:R-:W-:Y:S02]  /*8aa0*/  FFMA.FTZ R192, R159, c[0x0][0x2d0], -R134.reuse ;  /* 0x0000b4009fc07a23 */ /* 0x100fe40000010886 */
[C---:B------:R-:W-:Y:S01]  /*8ab0*/  HMMA.16816.F32 R56, R124.reuse, R78, R56 ;  /* 0x0000004e7c38723c */ /* 0x040fe20000001838 */
[----:B------:R-:W1:Y:S01]  /*8ac0*/  LDSM.16.MT88.4 R76, [R210+0x900] ;  /* 0x00090000d24c783b */ /* 0x000e620000004200 */
[----:B------:R-:W-:Y:S02]  /*8ad0*/  MUFU.EX2 R241, R241 ;  /* 0x000000f100f17308 */ /* 0x000fe40000000800 */
[--C-:B------:R-:W-:Y:S02]  /*8ae0*/  FFMA.FTZ R239, R239, c[0x0][0x2d0], -R134.reuse ;  /* 0x0000b400efef7a23 */ /* 0x100fe40000010886 */
[--C-:B------:R-:W-:Y:S02]  /*8af0*/  FFMA.FTZ R159, R150, c[0x0][0x2d0], -R149.reuse ;  /* 0x0000b400969f7a23 */ /* 0x100fe40000010895 */
[C---:B--2---:R-:W-:Y:S04]  /*8b00*/  HMMA.16816.F32 R60, R124.reuse, R68, R60 ;  /* 0x000000447c3c723c */ /* 0x044fe8000000183c */
[----:B------:R-:W-:Y:S01]  /*8b10*/  MUFU.EX2 R166, R166 ;  /* 0x000000a600a67308 */ /* 0x000fe20000000800 */
[----:B------:R-:W-:Y:S02]  /*8b20*/  FFMA.FTZ R149, R144, c[0x0][0x2d0], -R149 ;  /* 0x0000b40090957a23 */ /* 0x000fe40000010895 */
[----:B----4-:R-:W-:Y:S01]  /*8b30*/  F2FP.PACK_AB R68, R137, R136 ;  /* 0x000000888944723e */ /* 0x010fe200000000ff */
[----:B------:R-:W-:Y:S04]  /*8b40*/  HMMA.16816.F32 R64, R124, R70, R64 ;  /* 0x000000467c40723c */ /* 0x000fe80000001840 */
[----:B-----5:R-:W-:Y:S01]  /*8b50*/  F2FP.PACK_AB R69, R151, R148 ;  /* 0x000000949745723e */ /* 0x020fe200000000ff */
[--C-:B------:R-:W-:Y:S01]  /*8b60*/  FFMA.FTZ R144, R147, c[0x0][0x2d0], -R134.reuse ;  /* 0x0000b40093907a23 */ /* 0x100fe20000010886 */
[----:B------:R-:W-:Y:S01]  /*8b70*/  MUFU.EX2 R192, R192 ;  /* 0x000000c000c07308 */ /* 0x000fe20000000800 */
[----:B------:R-:W-:Y:S01]  /*8b80*/  F2FP.PACK_AB R70, R145, R138 ;  /* 0x0000008a9146723e */ /* 0x000fe200000000ff */
[--C-:B------:R-:W-:Y:S01]  /*8b90*/  FFMA.FTZ R139, R139, c[0x0][0x2d0], -R134.reuse ;  /* 0x0000b4008b8b7a23 */ /* 0x100fe20000010886 */
[----:B------:R-:W-:Y:S03]  /*8ba0*/  F2FP.PACK_AB R71, R158, R157 ;  /* 0x0000009d9e47723e */ /* 0x000fe600000000ff */
[--C-:B------:R-:W-:Y:S02]  /*8bb0*/  FFMA.FTZ R135, R135, c[0x0][0x2d0], -R134.reuse ;  /* 0x0000b40087877a23 */ /* 0x100fe40000010886 */
[----:B------:R-:W-:Y:S02]  /*8bc0*/  FFMA.FTZ R134, R117, c[0x0][0x2d0], -R134 ;  /* 0x0000b40075867a23 */ /* 0x000fe40000010886 */
[C---:B------:R-:W-:Y:S01]  /*8bd0*/  HMMA.16816.F32 R4, R68.reuse, R72, R4 ;  /* 0x000000484404723c */ /* 0x040fe20000001804 */
[----:B------:R-:W2:Y:S04]  /*8be0*/  MUFU.EX2 R187, R187 ;  /* 0x000000bb00bb7308 */ /* 0x000ea80000000800 */
[----:B------:R-:W-:Y:S02]  /*8bf0*/  FFMA.FTZ R128, R3, R224, R128 ;  /* 0x000000e003807223 */ /* 0x000fe40000010080 */
[----:B------:R-:W-:Y:S01]  /*8c00*/  FFMA.FTZ R133, R2, R225, R133 ;  /* 0x000000e102857223 */ /* 0x000fe20000010085 */
[C---:B------:R-:W-:Y:S01]  /*8c10*/  HMMA.16816.F32 R8, R68.reuse, R74, R8 ;  /* 0x0000004a4408723c */ /* 0x040fe20000001808 */
[----:B------:R-:W3:Y:S02]  /*8c20*/  LDSM.16.MT88.4 R72, [R210+0x3900] ;  /* 0x00390000d248783b */ /* 0x000ee40000004200 */
[----:B------:R-:W-:Y:S01]  /*8c30*/  MUFU.EX2 R186, R186 ;  /* 0x000000ba00ba7308 */ /* 0x000fe20000000800 */
[----:B------:R-:W-:Y:S02]  /*8c40*/  FADD.FTZ R119, R119, R128 ;  /* 0x0000008077777221 */ /* 0x000fe40000010000 */
[----:B------:R-:W-:Y:S02]  /*8c50*/  FADD.FTZ R132, R132, R133 ;  /* 0x0000008584847221 */ /* 0x000fe40000010000 */
[C---:B-1----:R-:W-:Y:S04]  /*8c60*/  HMMA.16816.F32 R12, R68.reuse, R76, R12 ;  /* 0x0000004c440c723c */ /* 0x042fe8000000180c */
[----:B------:R-:W-:Y:S01]  /*8c70*/  FADD.FTZ R118, R118, R119 ;  /* 0x0000007776767221 */ /* 0x000fe20000010000 */
[----:B------:R-:W1:Y:S01]  /*8c80*/  MUFU.EX2 R233, R233 ;  /* 0x000000e900e97308 */ /* 0x000e620000000800 */
[----:B------:R-:W-:Y:S02]  /*8c90*/  FADD.FTZ R3, R131, R132 ;  /* 0x0000008483037221 */ /* 0x000fe40000010000 */
[C---:B------:R-:W-:Y:S01]  /*8ca0*/  HMMA.16816.F32 R16, R68.reuse, R78, R16 ;  /* 0x0000004e4410723c */ /* 0x040fe20000001810 */
[----:B------:R-:W4:Y:S03]  /*8cb0*/  LDSM.16.MT88.4 R76, [R209+0x3900] ;  /* 0x00390000d14c783b */ /* 0x000f260000004200 */
[----:B------:R-:W-:Y:S02]  /*8cc0*/  FADD.FTZ R129, R129, R118 ;  /* 0x0000007681817221 */ /* 0x000fe40000010000 */
[----:B------:R-:W-:Y:S01]  /*8cd0*/  FADD.FTZ R3, R130, R3 ;  /* 0x0000000382037221 */ /* 0x000fe20000010000 */
[----:B------:R-:W-:Y:S01]  /*8ce0*/  MUFU.EX2 R234, R234 ;  /* 0x000000ea00ea7308 */ /* 0x000fe20000000800 */
[C---:B------:R-:W-:Y:S04]  /*8cf0*/  HMMA.16816.F32 R20, R68.reuse, R80, R20 ;  /* 0x000000504414723c */ /* 0x040fe80000001814 */
[----:B------:R-:W-:Y:S02]  /*8d00*/  FADD.FTZ R136, R136, R129 ;  /* 0x0000008188887221 */ /* 0x000fe40000010000 */
[----:B------:R-:W-:Y:S02]  /*8d10*/  FADD.FTZ R2, R148, R3 ;  /* 0x0000000394027221 */ /* 0x000fe40000010000 */
[C---:B------:R-:W-:Y:S01]  /*8d20*/  HMMA.16816.F32 R24, R68.reuse, R82, R24 ;  /* 0x000000524418723c */ /* 0x040fe20000001818 */
[----:B------:R-:W5:Y:S01]  /*8d30*/  LDSM.16.MT88.4 R80, [R208+0x3900] ;  /* 0x00390000d050783b */ /* 0x000f620000004200 */
[----:B------:R-:W-:Y:S02]  /*8d40*/  MUFU.EX2 R235, R235 ;  /* 0x000000eb00eb7308 */ /* 0x000fe40000000800 */
[----:B------:R-:W-:Y:S02]  /*8d50*/  FADD.FTZ R137, R137, R136 ;  /* 0x0000008889897221 */ /* 0x000fe40000010000 */
[----:B------:R-:W-:Y:S02]  /*8d60*/  FADD.FTZ R2, R151, R2 ;  /* 0x0000000297027221 */ /* 0x000fe40000010000 */
[C---:B------:R-:W-:Y:S04]  /*8d70*/  HMMA.16816.F32 R28, R68.reuse, R84, R28 ;  /* 0x00000054441c723c */ /* 0x040fe8000000181c */
[----:B------:R-:W-:Y:S01]  /*8d80*/  MUFU.EX2 R236, R236 ;  /* 0x000000ec00ec7308 */ /* 0x000fe20000000800 */
[----:B------:R-:W-:Y:S02]  /*8d90*/  FADD.FTZ R138, R138, R137 ;  /* 0x000000898a8a7221 */ /* 0x000fe40000010000 */
[----:B------:R-:W-:Y:S01]  /*8da0*/  FADD.FTZ R3, R157, R2 ;  /* 0x000000029d037221 */ /* 0x000fe20000010000 */
[C---:B------:R-:W-:Y:S01]  /*8db0*/  HMMA.16816.F32 R32, R68.reuse, R86, R32 ;  /* 0x000000564420723c */ /* 0x040fe20000001820 */
[----:B------:R-:W-:Y:S03]  /*8dc0*/  LDSM.16.MT88.4 R84, [R210+0x1100] ;  /* 0x00110000d254783b */ /* 0x000fe60000004200 */
[----:B------:R-:W-:Y:S02]  /*8dd0*/  FADD.FTZ R138, R145, R138 ;  /* 0x0000008a918a7221 */ /* 0x000fe40000010000 */
[----:B------:R-:W-:Y:S01]  /*8de0*/  MUFU.EX2 R237, R237 ;  /* 0x000000ed00ed7308 */ /* 0x000fe20000000800 */
[----:B------:R-:W-:Y:S01]  /*8df0*/  FADD.FTZ R3, R158, R3 ;  /* 0x000000039e037221 */ /* 0x000fe20000010000 */
[C---:B------:R-:W-:Y:S08]  /*8e00*/  HMMA.16816.F32 R36, R68.reuse, R88, R36 ;  /* 0x000000584424723c */ /* 0x040ff00000001824 */
[C---:B------:R-:W-:Y:S01]  /*8e10*/  HMMA.16816.F32 R40, R68.reuse, R90, R40 ;  /* 0x0000005a4428723c */ /* 0x040fe20000001828 */
[----:B------:R-:W-:Y:S01]  /*8e20*/  LDSM.16.MT88.4 R88, [R208+0x4100] ;  /* 0x00410000d058783b */ /* 0x000fe20000004200 */
[----:B------:R-:W-:Y:S06]  /*8e30*/  MUFU.EX2 R238, R238 ;  /* 0x000000ee00ee7308 */ /* 0x000fec0000000800 */
[C---:B---3--:R-:W-:Y:S04]  /*8e40*/  HMMA.16816.F32 R44, R68.reuse, R72, R44 ;  /* 0x00000048442c723c */ /* 0x048fe8000000182c */
[----:B------:R-:W-:Y:S04]  /*8e50*/  MUFU.EX2 R243, R243 ;  /* 0x000000f300f37308 */ /* 0x000fe80000000800 */
[C---:B------:R-:W-:Y:S01]  /*8e60*/  HMMA.16816.F32 R48, R68.reuse, R74, R48 ;  /* 0x0000004a4430723c */ /* 0x040fe20000001830 */
[----:B------:R-:W3:Y:S05]  /*8e70*/  LDSM.16.MT88.4 R72, [R212+0x1100] ;  /* 0x00110000d448783b */ /* 0x000eea0000004200 */
[----:B------:R-:W-:Y:S02]  /*8e80*/  MUFU.EX2 R240, R240 ;  /* 0x000000f000f07308 */ /* 0x000fe40000000800 */
[C---:B----4-:R-:W-:Y:S08]  /*8e90*/  HMMA.16816.F32 R52, R68.reuse, R76, R52 ;  /* 0x0000004c4434723c */ /* 0x050ff00000001834 */
[C---:B------:R-:W-:Y:S01]  /*8ea0*/  HMMA.16816.F32 R56, R68.reuse, R78, R56 ;  /* 0x0000004e4438723c */ /* 0x040fe20000001838 */
[----:B------:R-:W4:Y:S01]  /*8eb0*/  LDSM.16.MT88.4 R76, [R209+0x1100] ;  /* 0x00110000d14c783b */ /* 0x000f220000004200 */
[----:B------:R-:W-:Y:S06]  /*8ec0*/  MUFU.EX2 R239, R239 ;  /* 0x000000ef00ef7308 */ /* 0x000fec0000000800 */
[C---:B-----5:R-:W-:Y:S04]  /*8ed0*/  HMMA.16816.F32 R60, R68.reuse, R80, R60 ;  /* 0x00000050443c723c */ /* 0x060fe8000000183c */
[----:B------:R-:W-:Y:S04]  /*8ee0*/  MUFU.EX2 R156, R156 ;  /* 0x0000009c009c7308 */ /* 0x000fe80000000800 */
[----:B------:R-:W-:Y:S01]  /*8ef0*/  HMMA.16816.F32 R64, R68, R82, R64 ;  /* 0x000000524440723c */ /* 0x000fe20000001840 */
[----:B------:R-:W5:Y:S05]  /*8f00*/  LDSM.16.MT88.4 R80, [R208+0x1100] ;  /* 0x00110000d050783b */ /* 0x000f6a0000004200 */
[----:B------:R-:W4:Y:S01]  /*8f10*/  MUFU.EX2 R159, R159 ;  /* 0x0000009f009f7308 */ /* 0x000f220000000800 */
[----:B------:R-:W-:Y:S01]  /*8f20*/  F2FP.PACK_AB R68, R160, R163 ;  /* 0x000000a3a044723e */ /* 0x000fe200000000ff */
[----:B------:R-:W-:Y:S01]  /*8f30*/  FADD.FTZ R163, R163, R138 ;  /* 0x0000008aa3a37221 */ /* 0x000fe20000010000 */
[----:B------:R-:W-:Y:S03]  /*8f40*/  F2FP.PACK_AB R70, R167, R162 ;  /* 0x000000a2a746723e */ /* 0x000fe600000000ff */
[----:B--2---:R-:W-:Y:S01]  /*8f50*/  F2FP.PACK_AB R69, R187, R164 ;  /* 0x000000a4bb45723e */ /* 0x004fe200000000ff */
[----:B------:R-:W-:Y:S01]  /*8f60*/  FADD.FTZ R164, R164, R3 ;  /* 0x00000003a4a47221 */ /* 0x000fe20000010000 */
[----:B-1----:R-:W-:Y:S01]  /*8f70*/  F2FP.PACK_AB R71, R233, R186 ;  /* 0x000000bae947723e */ /* 0x002fe200000000ff */
[----:B------:R-:W-:Y:S01]  /*8f80*/  FADD.FTZ R163, R160, R163 ;  /* 0x000000a3a0a37221 */ /* 0x000fe20000010000 */
[----:B------:R-:W-:Y:S01]  /*8f90*/  MUFU.EX2 R146, R146 ;  /* 0x0000009200927308 */ /* 0x000fe20000000800 */
[----:B------:R-:W-:Y:S02]  /*8fa0*/  FADD.FTZ R187, R187, R164 ;  /* 0x000000a4bbbb7221 */ /* 0x000fe40000010000 */
[----:B------:R-:W-:Y:S02]  /*8fb0*/  FADD.FTZ R162, R162, R163 ;  /* 0x000000a3a2a27221 */ /* 0x000fe40000010000 */
[C---:B---3--:R-:W-:Y:S03]  /*8fc0*/  HMMA.16816.F32 R4, R68.reuse, R72, R4 ;  /* 0x000000484404723c */ /* 0x048fe60000001804 */
[----:B------:R-:W-:Y:S02]  /*8fd0*/  FADD.FTZ R186, R186, R187 ;  /* 0x000000bbbaba7221 */ /* 0x000fe40000010000 */
[----:B------:R-:W1:Y:S01]  /*8fe0*/  MUFU.EX2 R149, R149 ;  /* 0x0000009500957308 */ /* 0x000e620000000800 */
[----:B------:R-:W-:Y:S02]  /*8ff0*/  FADD.FTZ R167, R167, R162 ;  /* 0x000000a2a7a77221 */ /* 0x000fe40000010000 */
[C---:B------:R-:W-:Y:S01]  /*9000*/  HMMA.16816.F32 R8, R68.reuse, R74, R8 ;  /* 0x0000004a4408723c */ /* 0x040fe20000001808 */
[----:B------:R-:W2:Y:S03]  /*9010*/  LDSM.16.MT88.4 R72, [R212+0x4100] ;  /* 0x00410000d448783b */ /* 0x000ea60000004200 */
[----:B----4-:R-:W-:Y:S01]  /*9020*/  F2FP.PACK_AB R124, R159, R156 ;  /* 0x0000009c9f7c723e */ /* 0x010fe200000000ff */
[----:B------:R-:W-:Y:S02]  /*9030*/  FADD.FTZ R233, R233, R186 ;  /* 0x000000bae9e97221 */ /* 0x000fe40000010000 */
[----:B------:R-:W-:Y:S01]  /*9040*/  MUFU.EX2 R144, R144 ;  /* 0x0000009000907308 */ /* 0x000fe20000000800 */
[C---:B------:R-:W-:Y:S08]  /*9050*/  HMMA.16816.F32 R12, R68.reuse, R84, R12 ;  /* 0x00000054440c723c */ /* 0x040ff0000000180c */
[C---:B------:R-:W-:Y:S01]  /*9060*/  HMMA.16816.F32 R16, R68.reuse, R86, R16 ;  /* 0x000000564410723c */ /* 0x040fe20000001810 */
[----:B------:R-:W3:Y:S01]  /*9070*/  LDSM.16.MT88.4 R84, [R210+0x4100] ;  /* 0x00410000d254783b */ /* 0x000ee20000004200 */
[----:B------:R-:W4:Y:S02]  /*9080*/  MUFU.EX2 R139, R139 ;  /* 0x0000008b008b7308 */ /* 0x000f240000000800 */
[----:B-1----:R-:W-:Y:S04]  /*9090*/  F2FP.PACK_AB R126, R149, R146 ;  /* 0x00000092957e723e */ /* 0x002fe800000000ff */
[C---:B------:R-:W-:Y:S04]  /*90a0*/  HMMA.16816.F32 R20, R68.reuse, R76, R20 ;  /* 0x0000004c4414723c */ /* 0x040fe80000001814 */
[----:B------:R-:W-:Y:S04]  /*90b0*/  MUFU.EX2 R135, R135 ;  /* 0x0000008700877308 */ /* 0x000fe80000000800 */
[C---:B------:R-:W-:Y:S01]  /*90c0*/  HMMA.16816.F32 R24, R68.reuse, R78, R24 ;  /* 0x0000004e4418723c */ /* 0x040fe20000001818 */
[----:B------:R-:W1:Y:S05]  /*90d0*/  LDSM.16.MT88.4 R76, [R209+0x4100] ;  /* 0x00410000d14c783b */ /* 0x000e6a0000004200 */
[----:B------:R-:W3:Y:S02]  /*90e0*/  MUFU.EX2 R134, R134 ;  /* 0x0000008600867308 */ /* 0x000ee40000000800 */
[C---:B-----5:R-:W-:Y:S04]  /*90f0*/  HMMA.16816.F32 R28, R68.reuse, R80, R28 ;  /* 0x00000050441c723c */ /* 0x060fe8000000181c */
[----:B----4-:R-:W-:Y:S04]  /*9100*/  F2FP.PACK_AB R125, R139, R144 ;  /* 0x000000908b7d723e */ /* 0x010fe800000000ff */
[C---:B------:R-:W-:Y:S01]  /*9110*/  HMMA.16816.F32 R32, R68.reuse, R82, R32 ;  /* 0x000000524420723c */ /* 0x040fe20000001820 */
[----:B------:R-:W4:Y:S07]  /*9120*/  LDSM.16.MT88.4 R80, [R212+0x1900] ;  /* 0x00190000d450783b */ /* 0x000f2e0000004200 */
[C---:B--2---:R-:W-:Y:S04]  /*9130*/  HMMA.16816.F32 R36, R68.reuse, R72, R36 ;  /* 0x000000484424723c */ /* 0x044fe80000001824 */
[----:B---3--:R-:W-:Y:S04]  /*9140*/  F2FP.PACK_AB R127, R134, R135 ;  /* 0x00000087867f723e */ /* 0x008fe800000000ff */
[C---:B------:R-:W-:Y:S01]  /*9150*/  HMMA.16816.F32 R40, R68.reuse, R74, R40 ;  /* 0x0000004a4428723c */ /* 0x040fe20000001828 */
[----:B------:R-:W2:Y:S07]  /*9160*/  LDSM.16.MT88.4 R72, [R210+0x1900] ;  /* 0x00190000d248783b */ /* 0x000eae0000004200 */
[C---:B------:R-:W-:Y:S08]  /*9170*/  HMMA.16816.F32 R44, R68.reuse, R84, R44 ;  /* 0x00000054442c723c */ /* 0x040ff0000000182c */
[C---:B------:R-:W-:Y:S01]  /*9180*/  HMMA.16816.F32 R48, R68.reuse, R86, R48 ;  /* 0x000000564430723c */ /* 0x040fe20000001830 */
[----:B------:R-:W-:Y:S07]  /*9190*/  LDSM.16.MT88.4 R84, [R208+0x1900] ;  /* 0x00190000d054783b */ /* 0x000fee0000004200 */
[C---:B-1----:R-:W-:Y:S08]  /*91a0*/  HMMA.16816.F32 R52, R68.reuse, R76, R52 ;  /* 0x0000004c4434723c */ /* 0x042ff00000001834 */
[C---:B------:R-:W-:Y:S01]  /*91b0*/  HMMA.16816.F32 R56, R68.reuse, R78, R56 ;  /* 0x0000004e4438723c */ /* 0x040fe20000001838 */
[----:B------:R-:W1:Y:S07]  /*91c0*/  LDSM.16.MT88.4 R76, [R209+0x1900] ;  /* 0x00190000d14c783b */ /* 0x000e6e0000004200 */
[C---:B------:R-:W-:Y:S08]  /*91d0*/  HMMA.16816.F32 R60, R68.reuse, R88, R60 ;  /* 0x00000058443c723c */ /* 0x040ff0000000183c */
[----:B------:R-:W-:Y:S01]  /*91e0*/  HMMA.16816.F32 R64, R68, R90, R64 ;  /* 0x0000005a4440723c */ /* 0x000fe20000001840 */
[----:B------:R-:W-:Y:S06]  /*91f0*/  LDSM.16.MT88.4 R88, [R209+0x4900] ;  /* 0x00490000d158783b */ /* 0x000fec0000004200 */
[----:B------:R-:W-:Y:S01]  /*9200*/  F2FP.PACK_AB R68, R235, R234 ;  /* 0x000000eaeb44723e */ /* 0x000fe200000000ff */
[----:B------:R-:W-:Y:S01]  /*9210*/  FADD.FTZ R234, R234, R167 ;  /* 0x000000a7eaea7221 */ /* 0x000fe20000010000 */
[----:B------:R-:W-:Y:S03]  /*9220*/  F2FP.PACK_AB R70, R237, R236 ;  /* 0x000000eced46723e */ /* 0x000fe600000000ff */
[----:B------:R-:W-:Y:S01]  /*9230*/  F2FP.PACK_AB R69, R243, R238 ;  /* 0x000000eef345723e */ /* 0x000fe200000000ff */
[----:B------:R-:W-:Y:S01]  /*9240*/  FADD.FTZ R238, R238, R233 ;  /* 0x000000e9eeee7221 */ /* 0x000fe20000010000 */
[----:B------:R-:W-:Y:S01]  /*9250*/  F2FP.PACK_AB R71, R239, R240 ;  /* 0x000000f0ef47723e */ /* 0x000fe200000000ff */
[----:B------:R-:W-:Y:S02]  /*9260*/  FADD.FTZ R235, R235, R234 ;  /* 0x000000eaebeb7221 */ /* 0x000fe40000010000 */
[----:B------:R-:W-:Y:S02]  /*9270*/  FADD.FTZ R243, R243, R238 ;  /* 0x000000eef3f37221 */ /* 0x000fe40000010000 */
[----:B------:R-:W-:Y:S02]  /*9280*/  FADD.FTZ R236, R236, R235 ;  /* 0x000000ebecec7221 */ /* 0x000fe40000010000 */
[C---:B----4-:R-:W-:Y:S03]  /*9290*/  HMMA.16816.F32 R4, R68.reuse, R80, R4 ;  /* 0x000000504404723c */ /* 0x050fe60000001804 */
[----:B------:R-:W-:Y:S02]  /*92a0*/  FADD.FTZ R240, R240, R243 ;  /* 0x000000f3f0f07221 */ /* 0x000fe40000010000 */
[----:B------:R-:W-:Y:S02]  /*92b0*/  FADD.FTZ R237, R237, R236 ;  /* 0x000000eceded7221 */ /* 0x000fe40000010000 */
[----:B------:R-:W-:Y:S01]  /*92c0*/  FADD.FTZ R239, R239, R240 ;  /* 0x000000f0efef7221 */ /* 0x000fe20000010000 */
[C---:B------:R-:W-:Y:S01]  /*92d0*/  HMMA.16816.F32 R8, R68.reuse, R82, R8 ;  /* 0x000000524408723c */ /* 0x040fe20000001808 */
[----:B------:R-:W3:Y:S03]  /*92e0*/  LDSM.16.MT88.4 R80, [R212+0x4900] ;  /* 0x00490000d450783b */ /* 0x000ee60000004200 */
[----:B------:R-:W-:Y:S04]  /*92f0*/  FADD.FTZ R2, R166, R239 ;  /* 0x000000efa6027221 */ /* 0x000fe80000010000 */
[C---:B--2---:R-:W-:Y:S04]  /*9300*/  HMMA.16816.F32 R12, R68.reuse, R72, R12 ;  /* 0x00000048440c723c */ /* 0x044fe8000000180c */
[----:B------:R-:W-:Y:S04]  /*9310*/  FADD.FTZ R2, R165, R2 ;  /* 0x00000002a5027221 */ /* 0x000fe80000010000 */
[C---:B------:R-:W-:Y:S01]  /*9320*/  HMMA.16816.F32 R16, R68.reuse, R74, R16 ;  /* 0x0000004a4410723c */ /* 0x040fe20000001810 */
[----:B------:R-:W2:Y:S03]  /*9330*/  LDSM.16.MT88.4 R72, [R210+0x4900] ;  /* 0x00490000d248783b */ /* 0x000ea60000004200 */
[----:B------:R-:W-:Y:S02]  /*9340*/  FADD.FTZ R3, R161, R2 ;  /* 0x00000002a1037221 */ /* 0x000fe40000010000 */
[----:B------:R-:W-:Y:S02]  /*9350*/  IMAD.MOV.U32 R2, RZ, RZ, R116 ;  /* 0x000000ffff027224 */ /* 0x000fe400078e0074 */
[C---:B-1----:R-:W-:Y:S04]  /*9360*/  HMMA.16816.F32 R20, R68.reuse, R76, R20 ;  /* 0x0000004c4414723c */ /* 0x042fe80000001814 */
[----:B------:R-:W-:Y:S04]  /*9370*/  FADD.FTZ R3, R192, R3 ;  /* 0x00000003c0037221 */ /* 0x000fe80000010000 */
[C---:B------:R-:W-:Y:S01]  /*9380*/  HMMA.16816.F32 R24, R68.reuse, R78, R24 ;  /* 0x0000004e4418723c */ /* 0x040fe20000001818 */
[----:B------:R-:W1:Y:S03]  /*9390*/  LDSM.16.MT88.4 R76, [R212+0x2100] ;  /* 0x00210000d44c783b */ /* 0x000e660000004200 */
[----:B------:R-:W-:Y:S02]  /*93a0*/  FADD.FTZ R144, R144, R3 ;  /* 0x0000000390907221 */ /* 0x000fe40000010000 */
[----:B------:R-:W-:Y:S02]  /*93b0*/  IMAD.MOV.U32 R3, RZ, RZ, R0 ;  /* 0x000000ffff037224 */ /* 0x000fe400078e0000 */
[C---:B------:R-:W-:Y:S04]  /*93c0*/  HMMA.16816.F32 R28, R68.reuse, R84, R28 ;  /* 0x00000054441c723c */ /* 0x040fe8000000181c */
[----:B------:R-:W-:Y:S04]  /*93d0*/  FADD.FTZ R144, R139, R144 ;  /* 0x000000908b907221 */ /* 0x000fe80000010000 */
[C---:B------:R-:W-:Y:S01]  /*93e0*/  HMMA.16816.F32 R32, R68.reuse, R86, R32 ;  /* 0x000000564420723c */ /* 0x040fe20000001820 */
[----:B------:R-:W-:Y:S03]  /*93f0*/  LDSM.16.MT88.4 R84, [R208+0x2100] ;  /* 0x00210000d054783b */ /* 0x000fe60000004200 */
[----:B------:R-:W-:Y:S04]  /*9400*/  FADD.FTZ R135, R135, R144 ;  /* 0x0000009087877221 */ /* 0x000fe80000010000 */
[C---:B---3--:R-:W-:Y:S04]  /*9410*/  HMMA.16816.F32 R36, R68.reuse, R80, R36 ;  /* 0x000000504424723c */ /* 0x048fe80000001824 */
[----:B------:R-:W-:Y:S04]  /*9420*/  FADD.FTZ R225, R134, R135 ;  /* 0x0000008786e17221 */ /* 0x000fe80000010000 */
[C---:B------:R-:W-:Y:S01]  /*9430*/  HMMA.16816.F32 R40, R68.reuse, R82, R40 ;  /* 0x000000524428723c */ /* 0x040fe20000001828 */
[----:B------:R-:W3:Y:S07]  /*9440*/  LDSM.16.MT88.4 R80, [R210+0x2100] ;  /* 0x00210000d250783b */ /* 0x000eee0000004200 */
[C---:B--2---:R-:W-:Y:S08]  /*9450*/  HMMA.16816.F32 R44, R68.reuse, R72, R44 ;  /* 0x00000048442c723c */ /* 0x044ff0000000182c */
[C---:B------:R-:W-:Y:S01]  /*9460*/  HMMA.16816.F32 R48, R68.reuse, R74, R48 ;  /* 0x0000004a4430723c */ /* 0x040fe20000001830 */
[----:B------:R-:W2:Y:S07]  /*9470*/  LDSM.16.MT88.4 R72, [R209+0x2100] ;  /* 0x00210000d148783b */ /* 0x000eae0000004200 */
[C---:B------:R-:W-:Y:S08]  /*9480*/  HMMA.16816.F32 R52, R68.reuse, R88, R52 ;  /* 0x000000584434723c */ /* 0x040ff00000001834 */
[C---:B------:R-:W-:Y:S01]  /*9490*/  HMMA.16816.F32 R56, R68.reuse, R90, R56 ;  /* 0x0000005a4438723c */ /* 0x040fe20000001838 */
[----:B------:R-:W-:Y:S07]  /*94a0*/  LDSM.16.MT88.4 R88, [R209+0x5100] ;  /* 0x00510000d158783b */ /* 0x000fee0000004200 */
        /* <DEDUP_REMOVED lines=8> */
[----:B------:R-:W-:Y:S02]  /*9530*/  F2FP.PACK_AB R71, R192, R161 ;  /* 0x000000a1c047723e */ /* 0x000fe400000000ff */
[----:B------:R-:W-:Y:S01]  /*9540*/  IADD3 R192, R230, -0x1, RZ ;  /* 0xffffffffe6c07810 */ /* 0x000fe20007ffe0ff */
[----:B------:R-:W-:Y:S04]  /*9550*/  FADD.FTZ R184, R184, R241 ;  /* 0x000000f1b8b87221 */ /* 0x000fe80000010000 */
[C---:B-1----:R-:W-:Y:S03]  /*9560*/  HMMA.16816.F32 R4, R68.reuse, R76, R4 ;  /* 0x0000004c4404723c */ /* 0x042fe60000001804 */
[----:B------:R-:W-:Y:S02]  /*9570*/  FADD.FTZ R245, R245, R184 ;  /* 0x000000b8f5f57221 */ /* 0x000fe40000010000 */
[----:B------:R-:W-:Y:S02]  /*9580*/  IMAD.MOV.U32 R230, RZ, RZ, R192 ;  /* 0x000000ffffe67224 */ /* 0x000fe400078e00c0 */
[----:B------:R-:W-:Y:S01]  /*9590*/  FADD.FTZ R156, R156, R245 ;  /* 0x000000f59c9c7221 */ /* 0x000fe20000010000 */
[C---:B------:R-:W-:Y:S01]  /*95a0*/  HMMA.16816.F32 R8, R68.reuse, R78, R8 ;  /* 0x0000004e4408723c */ /* 0x040fe20000001808 */
[----:B------:R-:W1:Y:S03]  /*95b0*/  LDSM.16.MT88.4 R76, [R212+0x5100] ;  /* 0x00510000d44c783b */ /* 0x000e660000004200 */
[----:B------:R-:W-:Y:S04]  /*95c0*/  FADD.FTZ R159, R159, R156 ;  /* 0x0000009c9f9f7221 */ /* 0x000fe80000010000 */
[C---:B---3--:R-:W-:Y:S04]  /*95d0*/  HMMA.16816.F32 R12, R68.reuse, R80, R12 ;  /* 0x00000050440c723c */ /* 0x048fe8000000180c */
[----:B------:R-:W-:Y:S04]  /*95e0*/  FADD.FTZ R146, R146, R159 ;  /* 0x0000009f92927221 */ /* 0x000fe80000010000 */
[C---:B------:R-:W-:Y:S01]  /*95f0*/  HMMA.16816.F32 R16, R68.reuse, R82, R16 ;  /* 0x000000524410723c */ /* 0x040fe20000001810 */
[----:B------:R-:W3:Y:S03]  /*9600*/  LDSM.16.MT88.4 R80, [R210+0x5100] ;  /* 0x00510000d250783b */ /* 0x000ee60000004200 */
[----:B------:R-:W-:Y:S04]  /*9610*/  FADD.FTZ R224, R149, R146 ;  /* 0x0000009295e07221 */ /* 0x000fe80000010000 */
[C---:B--2---:R-:W-:Y:S08]  /*9620*/  HMMA.16816.F32 R20, R68.reuse, R72, R20 ;  /* 0x000000484414723c */ /* 0x044ff00000001814 */
[C---:B------:R-:W-:Y:S01]  /*9630*/  HMMA.16816.F32 R24, R68.reuse, R74, R24 ;  /* 0x0000004a4418723c */ /* 0x040fe20000001818 */
[----:B------:R-:W2:Y:S07]  /*9640*/  LDSM.16.MT88.4 R72, [R208+0x5100] ;  /* 0x00510000d048783b */ /* 0x000eae0000004200 */
[C---:B------:R-:W-:Y:S08]  /*9650*/  HMMA.16816.F32 R28, R68.reuse, R84, R28 ;  /* 0x00000054441c723c */ /* 0x040ff0000000181c */
[C---:B------:R-:W-:Y:S01]  /*9660*/  HMMA.16816.F32 R32, R68.reuse, R86, R32 ;  /* 0x000000564420723c */ /* 0x040fe20000001820 */
[----:B------:R-:W4:Y:S07]  /*9670*/  LDSM.16.MT88.4 R84, [R208+0x2900] ;  /* 0x00290000d054783b */ /* 0x000f2e0000004200 */
[C---:B-1----:R-:W-:Y:S08]  /*9680*/  HMMA.16816.F32 R36, R68.reuse, R76, R36 ;  /* 0x0000004c4424723c */ /* 0x042ff00000001824 */
[C---:B------:R-:W-:Y:S01]  /*9690*/  HMMA.16816.F32 R40, R68.reuse, R78, R40 ;  /* 0x0000004e4428723c */ /* 0x040fe20000001828 */
[----:B------:R-:W1:Y:S07]  /*96a0*/  LDSM.16.MT88.4 R76, [R212+0x5900] ;  /* 0x00590000d44c783b */ /* 0x000e6e0000004200 */
[C---:B---3--:R-:W-:Y:S08]  /*96b0*/  HMMA.16816.F32 R44, R68.reuse, R80, R44 ;  /* 0x00000050442c723c */ /* 0x048ff0000000182c */
[C---:B------:R-:W-:Y:S08]  /*96c0*/  HMMA.16816.F32 R48, R68.reuse, R82, R48 ;  /* 0x000000524430723c */ /* 0x040ff00000001830 */
[C---:B------:R-:W-:Y:S08]  /*96d0*/  HMMA.16816.F32 R52, R68.reuse, R88, R52 ;  /* 0x000000584434723c */ /* 0x040ff00000001834 */
[C---:B------:R-:W-:Y:S08]  /*96e0*/  HMMA.16816.F32 R56, R68.reuse, R90, R56 ;  /* 0x0000005a4438723c */ /* 0x040ff00000001838 */
[C---:B--2---:R-:W-:Y:S08]  /*96f0*/  HMMA.16816.F32 R60, R68.reuse, R72, R60 ;  /* 0x00000048443c723c */ /* 0x044ff0000000183c */
[----:B------:R-:W-:Y:S01]  /*9700*/  HMMA.16816.F32 R64, R68, R74, R64 ;  /* 0x0000004a4440723c */ /* 0x000fe20000001840 */
[----:B------:R-:W2:Y:S07]  /*9710*/  LDSM.16.MT88.4 R68, [R210+0x5900] ;  /* 0x00590000d244783b */ /* 0x000eae0000004200 */
[C---:B------:R-:W-:Y:S01]  /*9720*/  HMMA.16816.F32 R112, R124.reuse, R108, R4 ;  /* 0x0000006c7c70723c */ /* 0x040fe20000001804 */
[----:B------:R-:W3:Y:S07]  /*9730*/  LDSM.16.MT88.4 R4, [R209+0x5900] ;  /* 0x00590000d104783b */ /* 0x000eee0000004200 */
[C---:B------:R-:W-:Y:S01]  /*9740*/  HMMA.16816.F32 R108, R124.reuse, R110, R8 ;  /* 0x0000006e7c6c723c */ /* 0x040fe20000001808 */
[----:B------:R-:W5:Y:S07]  /*9750*/  LDSM.16.MT88.4 R8, [R208+0x5900] ;  /* 0x00590000d008783b */ /* 0x000f6e0000004200 */
[C---:B------:R-:W-:Y:S08]  /*9760*/  HMMA.16816.F32 R104, R124.reuse, R100, R12 ;  /* 0x000000647c68723c */ /* 0x040ff0000000180c */
[C---:B------:R-:W-:Y:S08]  /*9770*/  HMMA.16816.F32 R100, R124.reuse, R102, R16 ;  /* 0x000000667c64723c */ /* 0x040ff00000001810 */
[C---:B------:R-:W-:Y:S08]  /*9780*/  HMMA.16816.F32 R96, R124.reuse, R92, R20 ;  /* 0x0000005c7c60723c */ /* 0x040ff00000001814 */
[C---:B------:R-:W-:Y:S08]  /*9790*/  HMMA.16816.F32 R92, R124.reuse, R94, R24 ;  /* 0x0000005e7c5c723c */ /* 0x040ff00000001818 */
[C---:B----4-:R-:W-:Y:S08]  /*97a0*/  HMMA.16816.F32 R88, R124.reuse, R84, R28 ;  /* 0x000000547c58723c */ /* 0x050ff0000000181c */
[C---:B------:R-:W-:Y:S08]  /*97b0*/  HMMA.16816.F32 R84, R124.reuse, R86, R32 ;  /* 0x000000567c54723c */ /* 0x040ff00000001820 */
[C---:B-1----:R-:W-:Y:S08]  /*97c0*/  HMMA.16816.F32 R80, R124.reuse, R76, R36 ;  /* 0x0000004c7c50723c */ /* 0x042ff00000001824 */
[C---:B------:R-:W-:Y:S08]  /*97d0*/  HMMA.16816.F32 R76, R124.reuse, R78, R40 ;  /* 0x0000004e7c4c723c */ /* 0x040ff00000001828 */
[C---:B--2---:R-:W-:Y:S08]  /*97e0*/  HMMA.16816.F32 R72, R124.reuse, R68, R44 ;  /* 0x000000447c48723c */ /* 0x044ff0000000182c */
[C---:B------:R-:W-:Y:S08]  /*97f0*/  HMMA.16816.F32 R68, R124.reuse, R70, R48 ;  /* 0x000000467c44723c */ /* 0x040ff00000001830 */
[C---:B---3--:R-:W-:Y:S08]  /*9800*/  HMMA.16816.F32 R52, R124.reuse, R4, R52 ;  /* 0x000000047c34723c */ /* 0x048ff00000001834 */
[C---:B------:R-:W-:Y:S08]  /*9810*/  HMMA.16816.F32 R56, R124.reuse, R6, R56 ;  /* 0x000000067c38723c */ /* 0x040ff00000001838 */
[C---:B-----5:R-:W-:Y:S08]  /*9820*/  HMMA.16816.F32 R60, R124.reuse, R8, R60 ;  /* 0x000000087c3c723c */ /* 0x060ff0000000183c */
[----:B------:R-:W-:Y:S01]  /*9830*/  HMMA.16816.F32 R64, R124, R10, R64 ;  /* 0x0000000a7c40723c */ /* 0x000fe20000001840 */
[----:B------:R-:W-:-:S07]  /*9840*/  @P0 BRA `(.L_x_181) ;  /* 0xffffbd8000000947 */ /* 0x000fce000383ffff */
.L_x_172:
[----:B------:R-:W1:Y:S01]  /*9850*/  S2R R2, SR_CTAID.X ;  /* 0x0000000000027919 */ /* 0x000e620000002500 */
[----:B------:R-:W-:-:S05]  /*9860*/  IMAD.MOV.U32 R3, RZ, RZ, c[0x0][0x168] ;  /* 0x00005a00ff037624 */ /* 0x000fca00078e00ff */
[----:B------:R-:W-:Y:S02]  /*9870*/  IADD3 R3, -R3, 0x1, RZ ;  /* 0x0000000103037810 */ /* 0x000fe40007ffe1ff */
[----:B-1----:R-:W-:-:S05]  /*9880*/  LEA R2, R2, 0x7f, 0x7 ;  /* 0x0000007f02027811 */ /* 0x002fca00078e38ff */
[----:B------:R-:W-:-:S05]  /*9890*/  @P4 IMAD.HI.U32 R4, R2, c[0x0][0x2c8], RZ ;  /* 0x0000b20002044a27 */ /* 0x000fca00078e00ff */
[----:B------:R-:W-:-:S04]  /*98a0*/  @P4 SHF.R.U32.HI R2, RZ, c[0x0][0x2cc], R4 ;  /* 0x0000b300ff024a19 */ /* 0x000fc80000011604 */
[----:B------:R-:W-:-:S04]  /*98b0*/  IADD3 R4, R2, c[0x0][0x1d0], R3 ;  /* 0x0000740002047a10 */ /* 0x000fc80007ffe003 */
[----:B------:R-:W-:Y:S01]  /*98c0*/  IADD3 R3, R4, -c[0x0][0x324], RZ ;  /* 0x8000c90004037a10 */ /* 0x000fe20007ffe0ff */
        /* <DEDUP_REMOVED lines=10> */
.L_x_183:
[----:B------:R-:W-:-:S04]  /*9970*/  MOV R2, c[0x0][0x32c] ;  /* 0x0000cb0000027a02 */ /* 0x000fc80000000f00 */
[----:B------:R-:W-:-:S13]  /*9980*/  ISETP.NE.AND P0, PT, R2, 0x1, PT ;  /* 0x000000010200780c */ /* 0x000fda0003f05270 */
[----:B------:R-:W-:-:S05]  /*9990*/  @P0 IMAD.HI.U32 R2, R4, c[0x0][0x330], RZ ;  /* 0x0000cc0004020a27 */ /* 0x000fca00078e00ff */
[----:B------:R-:W-:-:S05]  /*99a0*/  @P0 SHF.R.U32.HI R4, RZ, c[0x0][0x334], R2 ;  /* 0x0000cd00ff040a19 */ /* 0x000fca0000011602 */
.L_x_184:
[----:B------:R-:W-:-:S05]  /*99b0*/  IMAD R4, R4, c[0x0][0x32c], RZ ;  /* 0x0000cb0004047a24 */ /* 0x000fca00078e02ff */
[----:B------:R-:W-:-:S04]  /*99c0*/  IMNMX R3, R3, R4, !PT ;  /* 0x0000000403037217 */ /* 0x000fc80007800200 */
.L_x_182:
[----:B------:R-:W-:-:S05]  /*99d0*/  IADD3 R3, R3, 0x5f, RZ ;  /* 0x0000005f03037810 */ /* 0x000fca0007ffe0ff */
[----:B------:R-:W-:-:S05]  /*99e0*/  IMAD.HI R3, R3, 0x2aaaaaab, RZ ;  /* 0x2aaaaaab03037827 */ /* 0x000fca00078e02ff */
[----:B------:R-:W-:-:S04]  /*99f0*/  SHF.R.U32.HI R2, RZ, 0x1f, R3 ;  /* 0x0000001fff027819 */ /* 0x000fc80000011603 */
[----:B------:R-:W-:-:S04]  /*9a00*/  LEA.HI.SX32 R2, R3, R2, 0x1c ;  /* 0x0000000203027211 */ /* 0x000fc800078fe2ff */
[----:B------:R-:W-:-:S04]  /*9a10*/  IMNMX R233, R215, R2, !PT ;  /* 0x00000002d7e97217 */ /* 0x000fc80007800200 */
[----:B------:R-:W-:-:S13]  /*9a20*/  ISETP.GE.AND P0, PT, R192, R233, PT ;  /* 0x000000e9c000720c */ /* 0x000fda0003f06270 */
[----:B------:R-:W-:Y:S05]  /*9a30*/  @!P0 BRA `(.L_x_185) ;  /* 0x00002f7000008947 */ /* 0x000fea0003800000 */
[----:B------:R-:W-:Y:S01]  /*9a40*/  MOV R119, R116 ;  /* 0x0000007400777202 */ /* 0x000fe20000000f00 */
[----:B------:R-:W-:Y:S01]  /*9a50*/  IMAD.MOV.U32 R232, RZ, RZ, R192 ;  /* 0x000000ffffe87224 */ /* 0x000fe200078e00c0 */
[----:B------:R-:W-:Y:S01]  /*9a60*/  MOV R3, R0 ;  /* 0x0000000000037202 */ /* 0x000fe20000000f00 */
[----:B------:R-:W-:Y:S01]  /*9a70*/  IMAD.MOV.U32 R230, RZ, RZ, c[0x0][0x1e4] ;  /* 0x00007900ffe67624 */ /* 0x000fe200078e00ff */
[----:B------:R-:W-:Y:S02]  /*9a80*/  MOV R231, c[0x0][0x1e0] ;  /* 0x0000780000e77a02 */ /* 0x000fe40000000f00 */
.L_x_186:
        /* <DEDUP_REMOVED lines=30> */
[----:B------:R-:W1:Y:S02]  /*9c70*/  LDSM.16.M88.4 R48, [R214+0xa900] ;  /* 0x00a90000d630783b */ /* 0x000e640000000200 */
[----:B------:R-:W-:Y:S05]  /*9c80*/  @!P2 IADD3.X R193, R165, UR12, RZ, P0, !PT ;  /* 0x0000000ca5c1ac10 */ /* 0x000fea00087fe4ff */
[C---:B------:R-:W-:Y:S01]  /*9c90*/  HMMA.16816.F32 R8, R120.reuse, R10, RZ ;  /* 0x0000000a7808723c */ /* 0x040fe200000018ff */
[----:B------:R-:W1:Y:S07]  /*9ca0*/  LDSM.16.M88.4 R124, [R213] ;  /* 0x00000000d57c783b */ /* 0x000e6e0000000200 */
[C---:B--2---:R-:W-:Y:S01]  /*9cb0*/  HMMA.16816.F32 R12, R120.reuse, R16, RZ ;  /* 0x00000010780c723c */ /* 0x044fe200000018ff */
[----:B------:R-:W2:Y:S07]  /*9cc0*/  LDSM.16.M88.4 R128, [R207] ;  /* 0x00000000cf80783b */ /* 0x000eae0000000200 */
[C---:B------:R-:W-:Y:S01]  /*9cd0*/  HMMA.16816.F32 R16, R120.reuse, R18, RZ ;  /* 0x000000127810723c */ /* 0x040fe200000018ff */
[----:B------:R-:W1:Y:S07]  /*9ce0*/  LDSM.16.M88.4 R132, [R206] ;  /* 0x00000000ce84783b */ /* 0x000e6e0000000200 */
[C---:B---3--:R-:W-:Y:S01]  /*9cf0*/  HMMA.16816.F32 R20, R120.reuse, R24, RZ ;  /* 0x000000187814723c */ /* 0x048fe200000018ff */
[----:B------:R-:W3:Y:S07]  /*9d00*/  LDSM.16.M88.4 R136, [R205] ;  /* 0x00000000cd88783b */ /* 0x000eee0000000200 */
[C---:B------:R-:W-:Y:S01]  /*9d10*/  HMMA.16816.F32 R24, R120.reuse, R26, RZ ;  /* 0x0000001a7818723c */ /* 0x040fe200000018ff */
[----:B------:R-:W2:Y:S07]  /*9d20*/  LDSM.16.M88.4 R144, [R204] ;  /* 0x00000000cc90783b */ /* 0x000eae0000000200 */
[C---:B----4-:R-:W-:Y:S01]  /*9d30*/  HMMA.16816.F32 R28, R120.reuse, R32, RZ ;  /* 0x00000020781c723c */ /* 0x050fe200000018ff */
[----:B------:R-:W4:Y:S07]  /*9d40*/  LDSM.16.M88.4 R148, [R203] ;  /* 0x00000000cb94783b */ /* 0x000f2e0000000200 */
[C---:B------:R-:W-:Y:S01]  /*9d50*/  HMMA.16816.F32 R32, R120.reuse, R34, RZ ;  /* 0x000000227820723c */ /* 0x040fe200000018ff */
[----:B------:R-:W-:Y:S01]  /*9d60*/  @!PT LDS RZ, [RZ] ;  /* 0x00000000fffff984 */ /* 0x000fe20000000800 */
[----:B------:R-:W-:Y:S01]  /*9d70*/  @!PT LDS RZ, [RZ] ;  /* 0x00000000fffff984 */ /* 0x000fe20000000800 */
[----:B------:R-:W-:Y:S01]  /*9d80*/  @!PT LDS RZ, [RZ] ;  /* 0x00000000fffff984 */ /* 0x000fe20000000800 */
[----:B------:R2:W-:Y:S07]  /*9d90*/  @!P2 LDGSTS.E.BYPASS.LTC128B.128 [R216+0x100], [R160.64], !P6 ;  /* 0x00100000a0d8afae */ /* 0x0005ee000f101d4a */
[C---:B-----5:R-:W-:Y:S01]  /*9da0*/  HMMA.16816.F32 R36, R120.reuse, R40, RZ ;  /* 0x000000287824723c */ /* 0x060fe200000018ff */
[----:B------:R5:W-:Y:S07]  /*9db0*/  @!P2 LDGSTS.E.BYPASS.LTC128B.128 [R216+0x3100], [R116.64], !P5 ;  /* 0x0310000074d8afae */ /* 0x000bee000e901d4a */
[C---:B------:R-:W-:Y:S01]  /*9dc0*/  HMMA.16816.F32 R40, R120.reuse, R42, RZ ;  /* 0x0000002a7828723c */ /* 0x040fe200000018ff */
[----:B------:R2:W-:Y:S07]  /*9dd0*/  @!P2 LDGSTS.E.BYPASS.LTC128B.128 [R216+0x1100], [R164.64], !P6 ;  /* 0x01100000a4d8afae */ /* 0x0005ee000f101d4a */
[C---:B-1----:R-:W-:Y:S01]  /*9de0*/  HMMA.16816.F32 R44, R120.reuse, R48, RZ ;  /* 0x00000030782c723c */ /* 0x042fe200000018ff */
[----:B------:R1:W-:Y:S07]  /*9df0*/  @!P2 LDGSTS.E.BYPASS.LTC128B.128 [R216+0x4100], [R164.64+0x80], !P5 ;  /* 0x04100080a4d8afae */ /* 0x0003ee000e901d4a */
[----:B------:R-:W-:Y:S01]  /*9e00*/  HMMA.16816.F32 R48, R120, R50, RZ ;  /* 0x000000327830723c */ /* 0x000fe200000018ff */
[----:B------:R1:W-:Y:S07]  /*9e10*/  @!P2 LDGSTS.E.BYPASS.LTC128B.128 [R216+0x2100], [R192.64], !P6 ;  /* 0x02100000c0d8afae */ /* 0x0003ee000f101d4a */
[C---:B------:R-:W-:Y:S01]  /*9e20*/  HMMA.16816.F32 R4, R140.reuse, R124, R4 ;  /* 0x0000007c8c04723c */ /* 0x040fe20000001804 */
[----:B------:R1:W-:Y:S04]  /*9e30*/  @!P2 LDGSTS.E.BYPASS.LTC128B.128 [R216+0x5100], [R192.64+0x80], !P5 ;  /* 0x05100080c0d8afae */ /* 0x0003e8000e901d4a */
[C---:B------:R-:W-:Y:S03]  /*9e40*/  ISETP.GT.AND P2, PT, R232.reuse, R215, PT ;  /* 0x000000d7e800720c */ /* 0x040fe60003f44270 */
[C---:B------:R-:W-:Y:S01]  /*9e50*/  HMMA.16816.F32 R8, R140.reuse, R126, R8 ;  /* 0x0000007e8c08723c */ /* 0x040fe20000001808 */
[----:B------:R-:W1:Y:S07]  /*9e60*/  LDSM.16.M88.4 R156, [R211+0x8100] ;  /* 0x00810000d39c783b */ /* 0x000e6e0000000200 */
[C---:B--2---:R-:W-:Y:S01]  /*9e70*/  HMMA.16816.F32 R12, R140.reuse, R128, R12 ;  /* 0x000000808c0c723c */ /* 0x044fe2000000180c */
[----:B------:R-:W0:Y:S07]  /*9e80*/  LDGDEPBAR ;  /* 0x00000000000079af */ /* 0x000e2e0000000000 */
[C---:B------:R-:W-:Y:S01]  /*9e90*/  HMMA.16816.F32 R16, R140.reuse, R130, R16 ;  /* 0x000000828c10723c */ /* 0x040fe20000001810 */
[----:B------:R-:W2:Y:S07]  /*9ea0*/  LDSM.16.M88.4 R124, [R211+0x8900] ;  /* 0x00890000d37c783b */ /* 0x000eae0000000200 */
[C---:B------:R-:W-:Y:S01]  /*9eb0*/  HMMA.16816.F32 R20, R140.reuse, R132, R20 ;  /* 0x000000848c14723c */ /* 0x040fe20000001814 */
[----:B------:R-:W2:Y:S07]  /*9ec0*/  LDSM.16.M88.4 R128, [R211+0x9100] ;  /* 0x00910000d380783b */ /* 0x000eae0000000200 */
[C---:B------:R-:W-:Y:S01]  /*9ed0*/  HMMA.16816.F32 R24, R140.reuse, R134, R24 ;  /* 0x000000868c18723c */ /* 0x040fe20000001818 */
[----:B------:R-:W2:Y:S07]  /*9ee0*/  LDSM.16.M88.4 R160, [R211+0x9900] ;  /* 0x00990000d3a0783b */ /* 0x000eae0000000200 */
[C---:B---3--:R-:W-:Y:S01]  /*9ef0*/  HMMA.16816.F32 R28, R140.reuse, R136, R28 ;  /* 0x000000888c1c723c */ /* 0x048fe2000000181c */
[----:B-1----:R-:W1:Y:S07]  /*9f00*/  LDSM.16.M88.4 R164, [R211+0xa100] ;  /* 0x00a10000d3a4783b */ /* 0x002e6e0000000200 */
[C---:B------:R-:W-:Y:S01]  /*9f10*/  HMMA.16816.F32 R32, R140.reuse, R138, R32 ;  /* 0x0000008a8c20723c */ /* 0x040fe20000001820 */
[----:B------:R-:W3:Y:S07]  /*9f20*/  LDSM.16.M88.4 R184, [R211+0xa900] ;  /* 0x00a90000d3b8783b */ /* 0x000eee0000000200 */
[C---:B------:R-:W-:Y:S01]  /*9f30*/  HMMA.16816.F32 R36, R140.reuse, R144, R36 ;  /* 0x000000908c24723c */ /* 0x040fe20000001824 */
[----:B------:R-:W1:Y:S07]  /*9f40*/  LDSM.16.M88.4 R132, [R202] ;  /* 0x00000000ca84783b */ /* 0x000e6e0000000200 */
[C---:B------:R-:W-:Y:S01]  /*9f50*/  HMMA.16816.F32 R40, R140.reuse, R146, R40 ;  /* 0x000000928c28723c */ /* 0x040fe20000001828 */
[----:B------:R-:W1:Y:S07]  /*9f60*/  LDSM.16.M88.4 R136, [R202+0x800] ;  /* 0x00080000ca88783b */ /* 0x000e6e0000000200 */
[C---:B----4-:R-:W-:Y:S01]  /*9f70*/  HMMA.16816.F32 R44, R140.reuse, R148, R44 ;  /* 0x000000948c2c723c */ /* 0x050fe2000000182c */
[----:B------:R-:W4:Y:S07]  /*9f80*/  LDSM.16.M88.4 R144, [R202+0x1000] ;  /* 0x00100000ca90783b */ /* 0x000f2e0000000200 */
[----:B------:R-:W-:Y:S01]  /*9f90*/  HMMA.16816.F32 R48, R140, R150, R48 ;  /* 0x000000968c30723c */ /* 0x000fe20000001830 */
[----:B------:R-:W1:Y:S07]  /*9fa0*/  LDSM.16.M88.4 R148, [R202+0x1800] ;  /* 0x00180000ca94783b */ /* 0x000e6e0000000200 */
[C---:B------:R-:W-:Y:S01]  /*9fb0*/  HMMA.16816.F32 R4, R152.reuse, R156, R4 ;  /* 0x0000009c9804723c */ /* 0x040fe20000001804 */
[----:B------:R-:W-:Y:S07]  /*9fc0*/  LDSM.16.M88.4 R192, [R211+0xd900] ;  /* 0x00d90000d3c0783b */ /* 0x000fee0000000200 */
[C---:B------:R-:W-:Y:S01]  /*9fd0*/  HMMA.16816.F32 R8, R152.reuse, R158, R8 ;  /* 0x0000009e9808723c */ /* 0x040fe20000001808 */
[----:B------:R-:W1:Y:S07]  /*9fe0*/  LDSM.16.M88.4 R156, [R202+0x2000] ;  /* 0x00200000ca9c783b */ /* 0x000e6e0000000200 */
[C---:B--2---:R-:W-:Y:S08]  /*9ff0*/  HMMA.16816.F32 R12, R152.reuse, R124, R12 ;  /* 0x0000007c980c723c */ /* 0x044ff0000000180c */
[C---:B------:R-:W-:Y:S01]  /*a000*/  HMMA.16816.F32 R16, R152.reuse, R126, R16 ;  /* 0x0000007e9810723c */ /* 0x040fe20000001810 */
        /* <DEDUP_REMOVED lines=10> */
[C---:B---3--:R-:W-:Y:S08]  /*a0b0*/  HMMA.16816.F32 R44, R152.reuse, R184, R44 ;  /* 0x000000b8982c723c */ /* 0x048ff0000000182c */
[----:B------:R-:W-:Y:S01]  /*a0c0*/  HMMA.16816.F32 R48, R152, R186, R48 ;  /* 0x000000ba9830723c */ /* 0x000fe20000001830 */
[----:B------:R-:W3:Y:S07]  /*a0d0*/  LDSM.16.M88.4 R184, [R214+0xc900] ;  /* 0x00c90000d6b8783b */ /* 0x000eee0000000200 */
[C---:B------:R-:W-:Y:S08]  /*a0e0*/  HMMA.16816.F32 R4, R168.reuse, R132, R4 ;  /* 0x00000084a804723c */ /* 0x040ff00000001804 */
[C---:B------:R-:W-:Y:S01]  /*a0f0*/  HMMA.16816.F32 R8, R168.reuse, R134, R8 ;  /* 0x00000086a808723c */ /* 0x040fe20000001808 */
[----:B------:R-:W1:Y:S07]  /*a100*/  LDSM.16.M88.4 R132, [R214+0xd100] ;  /* 0x00d10000d684783b */ /* 0x000e6e0000000200 */
[C---:B------:R-:W-:Y:S08]  /*a110*/  HMMA.16816.F32 R12, R168.reuse, R136, R12 ;  /* 0x00000088a80c723c */ /* 0x040ff0000000180c */
[C---:B------:R-:W-:Y:S01]  /*a120*/  HMMA.16816.F32 R16, R168.reuse, R138, R16 ;  /* 0x0000008aa810723c */ /* 0x040fe20000001810 */
[----:B------:R-:W1:Y:S07]  /*a130*/  LDSM.16.M88.4 R136, [R214+0xd900] ;  /* 0x00d90000d688783b */ /* 0x000e6e0000000200 */
[C---:B----4-:R-:W-:Y:S08]  /*a140*/  HMMA.16816.F32 R20, R168.reuse, R144, R20 ;  /* 0x00000090a814723c */ /* 0x050ff00000001814 */
[C---:B------:R-:W-:Y:S01]  /*a150*/  HMMA.16816.F32 R24, R168.reuse, R146, R24 ;  /* 0x00000092a818723c */ /* 0x040fe20000001818 */
[----:B------:R-:W4:Y:S07]  /*a160*/  LDSM.16.M88.4 R144, [R201] ;  /* 0x00000000c990783b */ /* 0x000f2e0000000200 */
[C---:B------:R-:W-:Y:S08]  /*a170*/  HMMA.16816.F32 R28, R168.reuse, R148, R28 ;  /* 0x00000094a81c723c */ /* 0x040ff0000000181c */
[C---:B------:R-:W-:Y:S01]  /*a180*/  HMMA.16816.F32 R32, R168.reuse, R150, R32 ;  /* 0x00000096a820723c */ /* 0x040fe20000001820 */
[----:B------:R-:W1:Y:S07]  /*a190*/  LDSM.16.M88.4 R148, [R200] ;  /* 0x00000000c894783b */ /* 0x000e6e0000000200 */
[C---:B------:R-:W-:Y:S08]  /*a1a0*/  HMMA.16816.F32 R36, R168.reuse, R156, R36 ;  /* 0x0000009ca824723c */ /* 0x040ff00000001824 */
[C---:B------:R-:W-:Y:S01]  /*a1b0*/  HMMA.16816.F32 R40, R168.reuse, R158, R40 ;  /* 0x0000009ea828723c */ /* 0x040fe20000001828 */
[----:B------:R-:W-:Y:S07]  /*a1c0*/  LDSM.16.M88.4 R156, [R197] ;  /* 0x00000000c59c783b */ /* 0x000fee0000000200 */
[C---:B--2---:R-:W-:Y:S08]  /*a1d0*/  HMMA.16816.F32 R44, R168.reuse, R124, R44 ;  /* 0x0000007ca82c723c */ /* 0x044ff0000000182c */
[----:B------:R-:W-:Y:S01]  /*a1e0*/  HMMA.16816.F32 R48, R168, R126, R48 ;  /* 0x0000007ea830723c */ /* 0x000fe20000001830 */
[----:B------:R-:W2:Y:S07]  /*a1f0*/  LDSM.16.M88.4 R124, [R199] ;  /* 0x00000000c77c783b */ /* 0x000eae0000000200 */
[C---:B------:R-:W-:Y:S08]  /*a200*/  HMMA.16816.F32 R4, R172.reuse, R128, R4 ;  /* 0x00000080ac04723c */ /* 0x040ff00000001804 */
[C---:B------:R-:W-:Y:S01]  /*a210*/  HMMA.16816.F32 R8, R172.reuse, R130, R8 ;  /* 0x00000082ac08723c */ /* 0x040fe20000001808 */
[----:B------:R-:W2:Y:S07]  /*a220*/  LDSM.16.M88.4 R128, [R198] ;  /* 0x00000000c680783b */ /* 0x000eae0000000200 */
[C---:B------:R-:W-:Y:S08]  /*a230*/  HMMA.16816.F32 R12, R172.reuse, R160, R12 ;  /* 0x000000a0ac0c723c */ /* 0x040ff0000000180c */
[C---:B------:R-:W-:Y:S01]  /*a240*/  HMMA.16816.F32 R16, R172.reuse, R162, R16 ;  /* 0x000000a2ac10723c */ /* 0x040fe20000001810 */
[----:B------:R-:W2:Y:S07]  /*a250*/  LDSM.16.M88.4 R160, [R196] ;  /* 0x00000000c4a0783b */ /* 0x000eae0000000200 */
[C---:B-1----:R-:W-:Y:S08]  /*a260*/  HMMA.16816.F32 R20, R172.reuse, R164, R20 ;  /* 0x000000a4ac14723c */ /* 0x042ff00000001814 */
[C---:B------:R-:W-:Y:S01]  /*a270*/  HMMA.16816.F32 R24, R172.reuse, R166, R24 ;  /* 0x000000a6ac18723c */ /* 0x040fe20000001818 */
[----:B------:R-:W1:Y:S07]  /*a280*/  LDSM.16.M88.4 R164, [R211+0xb100] ;  /* 0x00b10000d3a4783b */ /* 0x000e6e0000000200 */
[C---:B---3--:R-:W-:Y:S08]  /*a290*/  HMMA.16816.F32 R28, R172.reuse, R184, R28 ;  /* 0x000000b8ac1c723c */ /* 0x048ff0000000181c */
[C---:B------:R-:W-:Y:S01]  /*a2a0*/  HMMA.16816.F32 R32, R172.reuse, R186, R32 ;  /* 0x000000baac20723c */ /* 0x040fe20000001820 */
[----:B------:R-:W-:Y:S07]  /*a2b0*/  LDSM.16.M88.4 R184, [R211+0xd100] ;  /* 0x00d10000d3b8783b */ /* 0x000fee0000000200 */
[C---:B------:R-:W-:Y:S08]  /*a2c0*/  HMMA.16816.F32 R36, R172.reuse, R132, R36 ;  /* 0x00000084ac24723c */ /* 0x040ff00000001824 */
[C---:B------:R-:W-:Y:S01]  /*a2d0*/  HMMA.16816.F32 R40, R172.reuse, R134, R40 ;  /* 0x00000086ac28723c */ /* 0x040fe20000001828 */
[----:B------:R-:W3:Y:S07]  /*a2e0*/  LDSM.16.M88.4 R132, [R211+0xb900] ;  /* 0x00b90000d384783b */ /* 0x000eee0000000200 */
        /* <DEDUP_REMOVED lines=9> */
[C---:B--2---:R-:W-:Y:S08]  /*a380*/  HMMA.16816.F32 R20, R176.reuse, R124, R20 ;  /* 0x0000007cb014723c */ /* 0x044ff00000001814 */
[C---:B------:R-:W-:Y:S01]  /*a390*/  HMMA.16816.F32 R24, R176.reuse, R126, R24 ;  /* 0x0000007eb018723c */ /* 0x040fe20000001818 */
[----:B------:R-:W2:Y:S07]  /*a3a0*/  LDSM.16.M88.4 R124, [R202+0x3800] ;  /* 0x00380000ca7c783b */ /* 0x000eae0000000200 */
[C---:B------:R-:W-:Y:S08]  /*a3b0*/  HMMA.16816.F32 R28, R176.reuse, R128, R28 ;  /* 0x00000080b01c723c */ /* 0x040ff0000000181c */
[C---:B------:R-:W-:Y:S08]  /*a3c0*/  HMMA.16816.F32 R32, R176.reuse, R130, R32 ;  /* 0x00000082b020723c */ /* 0x040ff00000001820 */
[C---:B------:R-:W-:Y:S08]  /*a3d0*/  HMMA.16816.F32 R36, R176.reuse, R156, R36 ;  /* 0x0000009cb024723c */ /* 0x040ff00000001824 */
[C---:B------:R-:W-:Y:S08]  /*a3e0*/  HMMA.16816.F32 R40, R176.reuse, R158, R40 ;  /* 0x0000009eb028723c */ /* 0x040ff00000001828 */
[C---:B------:R-:W-:Y:S08]  /*a3f0*/  HMMA.16816.F32 R44, R176.reuse, R160, R44 ;  /* 0x000000a0b02c723c */ /* 0x040ff0000000182c */
[----:B------:R-:W-:Y:S08]  /*a400*/  HMMA.16816.F32 R48, R176, R162, R48 ;  /* 0x000000a2b030723c */ /* 0x000ff00000001830 */
[C---:B-1----:R-:W-:Y:S08]  /*a410*/  HMMA.16816.F32 R4, R180.reuse, R164, R4 ;  /* 0x000000a4b404723c */ /* 0x042ff00000001804 */
[C---:B------:R-:W-:Y:S08]  /*a420*/  HMMA.16816.F32 R8, R180.reuse, R166, R8 ;  /* 0x000000a6b408723c */ /* 0x040ff00000001808 */
[C---:B---3--:R-:W-:Y:S08]  /*a430*/  HMMA.16816.F32 R12, R180.reuse, R132, R12 ;  /* 0x00000084b40c723c */ /* 0x048ff0000000180c */
[C---:B------:R-:W-:Y:S08]  /*a440*/  HMMA.16816.F32 R16, R180.reuse, R134, R16 ;  /* 0x00000086b410723c */ /* 0x040ff00000001810 */
[C---:B------:R-:W-:Y:S08]  /*a450*/  HMMA.16816.F32 R20, R180.reuse, R136, R20 ;  /* 0x00000088b414723c */ /* 0x040ff00000001814 */
[C---:B------:R-:W-:Y:S08]  /*a460*/  HMMA.16816.F32 R24, R180.reuse, R138, R24 ;  /* 0x0000008ab418723c */ /* 0x040ff00000001818 */
[C---:B----4-:R-:W-:Y:S08]  /*a470*/  HMMA.16816.F32 R28, R180.reuse, R144, R28 ;  /* 0x00000090b41c723c */ /* 0x050ff0000000181c */
[C---:B------:R-:W-:Y:S08]  /*a480*/  HMMA.16816.F32 R32, R180.reuse, R146, R32 ;  /* 0x00000092b420723c */ /* 0x040ff00000001820 */
[C---:B------:R-:W-:Y:S08]  /*a490*/  HMMA.16816.F32 R36, R180.reuse, R184, R36 ;  /* 0x000000b8b424723c */ /* 0x040ff00000001824 */
[C---:B------:R-:W-:Y:S08]  /*a4a0*/  HMMA.16816.F32 R40, R180.reuse, R186, R40 ;  /* 0x000000bab428723c */ /* 0x040ff00000001828 */
[C---:B------:R-:W-:Y:S07]  /*a4b0*/  HMMA.16816.F32 R44, R180.reuse, R192, R44 ;  /* 0x000000c0b42c723c */ /* 0x040fee000000182c */
[----:B------:R-:W-:Y:S01]  /*a4c0*/  IADD3 R192, R232, -0x1, RZ ;  /* 0xffffffffe8c07810 */ /* 0x000fe20007ffe0ff */
[----:B------:R-:W-:Y:S08]  /*a4d0*/  HMMA.16816.F32 R48, R180, R194, R48 ;  /* 0x000000c2b430723c */ /* 0x000ff00000001830 */
[C---:B------:R-:W-:Y:S08]  /*a4e0*/  HMMA.16816.F32 R4, R188.reuse, R148, R4 ;  /* 0x00000094bc04723c */ /* 0x040ff00000001804 */
[C---:B------:R-:W-:Y:S08]  /*a4f0*/  HMMA.16816.F32 R8, R188.reuse, R150, R8 ;  /* 0x00000096bc08723c */ /* 0x040ff00000001808 */
[C---:B--2---:R-:W-:Y:S08]  /*a500*/  HMMA.16816.F32 R12, R188.reuse, R124, R12 ;  /* 0x0000007cbc0c723c */ /* 0x044ff0000000180c */
[----:B------:R-:W-:Y:S01]  /*a510*/  FMUL.FTZ R130, R4, c[0x0][0x320] ;  /* 0x0000c80004827a20 */ /* 0x000fe20000410000 */
[C---:B------:R-:W-:Y:S03]  /*a520*/  HMMA.16816.F32 R16, R188.reuse, R126, R16 ;  /* 0x0000007ebc10723c */ /* 0x040fe60000001810 */
[----:B------:R-:W-:Y:S02]  /*a530*/  FMUL.FTZ R131, R5, c[0x0][0x320] ;  /* 0x0000c80005837a20 */ /* 0x000fe40000410000 */
[----:B------:R-:W1:Y:S01]  /*a540*/  MUFU.TANH R130, R130 ;  /* 0x0000008200827308 */ /* 0x000e620000002400 */
[----:B------:R-:W-:Y:S02]  /*a550*/  FMUL.FTZ R128, R6, c[0x0][0x320] ;  /* 0x0000c80006807a20 */ /* 0x000fe40000410000 */
[----:B------:R-:W-:Y:S02]  /*a560*/  FMUL.FTZ R129, R7, c[0x0][0x320] ;  /* 0x0000c80007817a20 */ /* 0x000fe40000410000 */
[----:B------:R-:W2:Y:S02]  /*a570*/  LDSM.16.M88.4 R4, [R202+0x4000] ;  /* 0x00400000ca04783b */ /* 0x000ea40000000200 */
[----:B------:R-:W-:Y:S02]  /*a580*/  FMUL.FTZ R9, R9, c[0x0][0x320] ;  /* 0x0000c80009097a20 */ /* 0x000fe40000410000 */
[----:B------:R-:W-:Y:S01]  /*a590*/  FMUL.FTZ R10, R10, c[0x0][0x320] ;  /* 0x0000c8000a0a7a20 */ /* 0x000fe20000410000 */
[----:B------:R-:W3:Y:S01]  /*a5a0*/  MUFU.TANH R131, R131 ;  /* 0x0000008300837308 */ /* 0x000ee20000002400 */
[----:B------:R-:W-:Y:S02]  /*a5b0*/  FMUL.FTZ R11, R11, c[0x0][0x320] ;  /* 0x0000c8000b0b7a20 */ /* 0x000fe40000410000 */
[----:B------:R-:W-:Y:S02]  /*a5c0*/  FMUL.FTZ R134, R8, c[0x0][0x320] ;  /* 0x0000c80008867a20 */ /* 0x000fe40000410000 */
[----:B------:R-:W-:Y:S02]  /*a5d0*/  FMUL.FTZ R135, R12, c[0x0][0x320] ;  /* 0x0000c8000c877a20 */ /* 0x000fe40000410000 */
[----:B------:R-:W-:Y:S02]  /*a5e0*/  FMUL.FTZ R14, R14, c[0x0][0x320] ;  /* 0x0000c8000e0e7a20 */ /* 0x000fe40000410000 */
[----:B------:R-:W-:Y:S01]  /*a5f0*/  FMUL.FTZ R15, R15, c[0x0][0x320] ;  /* 0x0000c8000f0f7a20 */ /* 0x000fe20000410000 */
[----:B------:R-:W-:Y:S01]  /*a600*/  MUFU.TANH R124, R9 ;  /* 0x00000009007c7308 */ /* 0x000fe20000002400 */
[----:B------:R-:W-:Y:S02]  /*a610*/  FMUL.FTZ R137, R16, c[0x0][0x320] ;  /* 0x0000c80010897a20 */ /* 0x000fe40000410000 */
[----:B------:R-:W-:Y:S01]  /*a620*/  FMUL.FTZ R13, R13, c[0x0][0x320] ;  /* 0x0000c8000d0d7a20 */ /* 0x000fe20000410000 */
[----:B-1----:R-:W-:Y:S01]  /*a630*/  FMNMX.FTZ R0, R130, R3, !PT ;  /* 0x0000000382007209 */ /* 0x002fe20007810000 */
[----:B------:R-:W-:Y:S02]  /*a640*/  FMUL.FTZ R17, R17, c[0x0][0x320] ;  /* 0x0000c80011117a20 */ /* 0x000fe40000410000 */
[----:B------:R-:W-:Y:S02]  /*a650*/  FMUL.FTZ R18, R18, c[0x0][0x320] ;  /* 0x0000c80012127a20 */ /* 0x000fe40000410000 */
[----:B------:R-:W-:Y:S01]  /*a660*/  FMUL.FTZ R19, R19, c[0x0][0x320] ;  /* 0x0000c80013137a20 */ /* 0x000fe20000410000 */
[----:B------:R-:W-:Y:S10]  /*a670*/  MUFU.TANH R138, R17 ;  /* 0x00000011008a7308 */ /* 0x000ff40000002400 */
[----:B------:R-:W-:Y:S01]  /*a680*/  MUFU.TANH R166, R10 ;  /* 0x0000000a00a67308 */ /* 0x000fe20000002400 */
[C---:B--2---:R-:W-:Y:S09]  /*a690*/  HMMA.16816.F32 R20, R188.reuse, R4, R20 ;  /* 0x00000004bc14723c */ /* 0x044ff20000001814 */
[----:B------:R1:W-:Y:S01]  /*a6a0*/  MUFU.TANH R158, R11 ;  /* 0x0000000b009e7308 */ /* 0x0003e20000002400 */
[C---:B------:R-:W-:Y:S01]  /*a6b0*/  HMMA.16816.F32 R24, R188.reuse, R6, R24 ;  /* 0x00000006bc18723c */ /* 0x040fe20000001818 */
[----:B------:R-:W-:Y:S08]  /*a6c0*/  LDSM.16.M88.4 R4, [R202+0x5000] ;  /* 0x00500000ca04783b */ /* 0x000ff00000000200 */
[----:B------:R-:W2:Y:S05]  /*a6d0*/  MUFU.TANH R128, R128 ;  /* 0x0000008000807308 */ /* 0x000eaa0000002400 */
[----:B------:R-:W-:Y:S05]  /*a6e0*/  FMUL.FTZ R187, R20, c[0x0][0x320] ;  /* 0x0000c80014bb7a20 */ /* 0x000fea0000410000 */
[----:B------:R-:W-:Y:S01]  /*a6f0*/  MUFU.TANH R129, R129 ;  /* 0x0000008100817308 */ /* 0x000fe20000002400 */
[----:B------:R-:W-:Y:S02]  /*a700*/  FMUL.FTZ R21, R21, c[0x0][0x320] ;  /* 0x0000c80015157a20 */ /* 0x000fe40000410000 */
[----:B------:R-:W-:Y:S01]  /*a710*/  FMUL.FTZ R22, R22, c[0x0][0x320] ;  /* 0x0000c80016167a20 */ /* 0x000fe20000410000 */
[----:B-1----:R-:W1:Y:S01]  /*a720*/  LDSM.16.M88.4 R8, [R202+0x4800] ;  /* 0x00480000ca08783b */ /* 0x002e620000000200 */
[----:B------:R-:W-:Y:S02]  /*a730*/  FMUL.FTZ R23, R23, c[0x0][0x320] ;  /* 0x0000c80017177a20 */ /* 0x000fe40000410000 */
[----:B------:R-:W-:Y:S02]  /*a740*/  FMUL.FTZ R193, R24, c[0x0][0x320] ;  /* 0x0000c80018c17a20 */ /* 0x000fe40000410000 */
[----:B------:R-:W-:Y:S01]  /*a750*/  FMUL.FTZ R25, R25, c[0x0][0x320] ;  /* 0x0000c80019197a20 */ /* 0x000fe20000410000 */
[----:B------:R-:W4:Y:S01]  /*a760*/  MUFU.TANH R134, R134 ;  /* 0x0000008600867308 */ /* 0x000f220000002400 */
[----:B------:R-:W-:Y:S02]  /*a770*/  FMUL.FTZ R26, R26, c[0x0][0x320] ;  /* 0x0000c8001a1a7a20 */ /* 0x000fe40000410000 */
[----:B------:R-:W-:Y:S07]  /*a780*/  FMUL.FTZ R27, R27, c[0x0][0x320] ;  /* 0x0000c8001b1b7a20 */ /* 0x000fee0000410000 */
[----:B------:R-:W1:Y:S10]  /*a790*/  MUFU.TANH R135, R135 ;  /* 0x0000008700877308 */ /* 0x000e740000002400 */
[----:B------:R-:W2:Y:S10]  /*a7a0*/  MUFU.TANH R136, R13 ;  /* 0x0000000d00887308 */ /* 0x000eb40000002400 */
[----:B------:R-:W2:Y:S01]  /*a7b0*/  MUFU.TANH R146, R14 ;  /* 0x0000000e00927308 */ /* 0x000ea20000002400 */
[C---:B-1----:R-:W-:Y:S09]  /*a7c0*/  HMMA.16816.F32 R28, R188.reuse, R8, R28 ;  /* 0x00000008bc1c723c */ /* 0x042ff2000000181c */
[----:B------:R-:W-:Y:S01]  /*a7d0*/  MUFU.TANH R147, R15 ;  /* 0x0000000f00937308 */ /* 0x000fe20000002400 */
[C---:B------:R-:W-:Y:S01]  /*a7e0*/  HMMA.16816.F32 R32, R188.reuse, R10, R32 ;  /* 0x0000000abc20723c */ /* 0x040fe20000001820 */
[----:B------:R-:W1:Y:S01]  /*a7f0*/  LDSM.16.M88.4 R8, [R202+0x5800] ;  /* 0x00580000ca08783b */ /* 0x000e620000000200 */
[----:B------:R-:W-:Y:S07]  /*a800*/  DEPBAR.LE SB0, 0x0 ;  /* 0x000080000000791a */ /* 0x000fee0000000000 */
[----:B------:R-:W1:Y:S01]  /*a810*/  MUFU.TANH R137, R137 ;  /* 0x0000008900897308 */ /* 0x000e620000002400 */
[C---:B------:R-:W-:Y:S01]  /*a820*/  HMMA.16816.F32 R36, R188.reuse, R4, R36 ;  /* 0x00000004bc24723c */ /* 0x040fe20000001824 */
[----:B------:R-:W-:Y:S04]  /*a830*/  BAR.SYNC.DEFER_BLOCKING 0x0 ;  /* 0x0000000000007b1d */ /* 0x000fe80000010000 */
[----:B------:R-:W-:Y:S03]  /*a840*/  FMUL.FTZ R251, R28, c[0x0][0x320] ;  /* 0x0000c8001cfb7a20 */ /* 0x000fe60000410000 */
[C---:B------:R-:W-:Y:S01]  /*a850*/  HMMA.16816.F32 R40, R188.reuse, R6, R40 ;  /* 0x00000006bc28723c */ /* 0x040fe20000001828 */
[----:B------:R-:W5:Y:S03]  /*a860*/  MUFU.TANH R149, R18 ;  /* 0x0000001200957308 */ /* 0x000f660000002400 */
[----:B------:R-:W-:Y:S02]  /*a870*/  FMUL.FTZ R29, R29, c[0x0][0x320] ;  /* 0x0000c8001d1d7a20 */ /* 0x000fe40000410000 */
[----:B------:R-:W-:Y:S01]  /*a880*/  FMUL.FTZ R30, R30, c[0x0][0x320] ;  /* 0x0000c8001e1e7a20 */ /* 0x000fe20000410000 */
[----:B---3--:R-:W-:Y:S01]  /*a890*/  FMNMX.FTZ R7, R131, R0, !PT ;  /* 0x0000000083077209 */ /* 0x008fe20007810000 */
[----:B------:R-:W-:Y:S01]  /*a8a0*/  FMUL.FTZ R31, R31, c[0x0][0x320] ;  /* 0x0000c8001f1f7a20 */ /* 0x000fe20000410000 */
[----:B--2---:R-:W-:Y:S02]  /*a8b0*/  FMNMX.FTZ R0, R128, R119, !PT ;  /* 0x0000007780007209 */ /* 0x004fe40007810000 */
[----:B------:R-:W-:Y:S01]  /*a8c0*/  MUFU.TANH R150, R19 ;  /* 0x0000001300967308 */ /* 0x000fe20000002400 */
[----:B------:R-:W-:Y:S01]  /*a8d0*/  FMUL.FTZ R32, R32, c[0x0][0x320] ;  /* 0x0000c80020207a20 */ /* 0x000fe20000410000 */
[----:B----4-:R-:W-:Y:S01]  /*a8e0*/  FMNMX.FTZ R7, R134, R7, !PT ;  /* 0x0000000786077209 */ /* 0x010fe20007810000 */
[----:B------:R-:W-:Y:S01]  /*a8f0*/  FMUL.FTZ R33, R33, c[0x0][0x320] ;  /* 0x0000c80021217a20 */ /* 0x000fe20000410000 */
[----:B------:R-:W-:Y:S01]  /*a900*/  FMNMX.FTZ R5, R129, R0, !PT ;  /* 0x0000000081057209 */ /* 0x000fe20007810000 */
[----:B------:R-:W-:Y:S01]  /*a910*/  FMUL.FTZ R36, R36, c[0x0][0x320] ;  /* 0x0000c80024247a20 */ /* 0x000fe20000410000 */
[----:B------:R-:W-:Y:S01]  /*a920*/  FMNMX.FTZ R0, R124, R7, !PT ;  /* 0x000000077c007209 */ /* 0x000fe20007810000 */
[----:B------:R-:W-:Y:S01]  /*a930*/  FMUL.FTZ R37, R37, c[0x0][0x320] ;  /* 0x0000c80025257a20 */ /* 0x000fe20000410000 */
[----:B------:R-:W-:Y:S01]  /*a940*/  FMNMX.FTZ R5, R166, R5, !PT ;  /* 0x00000005a6057209 */ /* 0x000fe20007810000 */
[----:B------:R-:W-:Y:S01]  /*a950*/  FMUL.FTZ R38, R38, c[0x0][0x320] ;  /* 0x0000c80026267a20 */ /* 0x000fe20000410000 */
[----:B------:R-:W2:Y:S01]  /*a960*/  MUFU.TANH R187, R187 ;  /* 0x000000bb00bb7308 */ /* 0x000ea20000002400 */
[----:B------:R-:W-:Y:S01]  /*a970*/  FMUL.FTZ R39, R39, c[0x0][0x320] ;  /* 0x0000c80027277a20 */ /* 0x000fe20000410000 */
[----:B------:R-:W-:Y:S01]  /*a980*/  FMNMX.FTZ R7, R135, R0, !PT ;  /* 0x0000000087077209 */ /* 0x000fe20007810000 */
[C---:B-1----:R-:W-:Y:S03]  /*a990*/  HMMA.16816.F32 R44, R188.reuse, R8, R44 ;  /* 0x00000008bc2c723c */ /* 0x042fe6000000182c */
[----:B------:R-:W-:Y:S01]  /*a9a0*/  FMUL.FTZ R34, R34, c[0x0][0x320] ;  /* 0x0000c80022227a20 */ /* 0x000fe20000410000 */
[----:B------:R-:W-:Y:S01]  /*a9b0*/  FMNMX.FTZ R5, R158, R5, !PT ;  /* 0x000000059e057209 */ /* 0x000fe20007810000 */
[----:B------:R-:W-:Y:S01]  /*a9c0*/  FMUL.FTZ R35, R35, c[0x0][0x320] ;  /* 0x0000c80023237a20 */ /* 0x000fe20000410000 */
[----:B------:R-:W-:Y:S01]  /*a9d0*/  FMNMX.FTZ R0, R136, R7, !PT ;  /* 0x0000000788007209 */ /* 0x000fe20007810000 */
[----:B------:R-:W1:Y:S01]  /*a9e0*/  MUFU.TANH R156, R21 ;  /* 0x00000015009c7308 */ /* 0x000e620000002400 */
[----:B------:R-:W-:Y:S04]  /*a9f0*/  HMMA.16816.F32 R48, R188, R10, R48 ;  /* 0x0000000abc30723c */ /* 0x000fe80000001830 */
[----:B------:R-:W-:Y:S01]  /*aa00*/  FMUL.FTZ R40, R40, c[0x0][0x320] ;  /* 0x0000c80028287a20 */ /* 0x000fe20000410000 */
[----:B------:R-:W-:Y:S01]  /*aa10*/  FMNMX.FTZ R2, R146, R5, !PT ;  /* 0x0000000592027209 */ /* 0x000fe20007810000 */
[----:B------:R-:W-:Y:S01]  /*aa20*/  FMUL.FTZ R41, R41, c[0x0][0x320] ;  /* 0x0000c80029297a20 */ /* 0x000fe20000410000 */
[----:B------:R-:W-:Y:S01]  /*aa30*/  FMNMX.FTZ R5, R137, R0, !PT ;  /* 0x0000000089057209 */ /* 0x000fe20007810000 */
[----:B------:R-:W-:Y:S01]  /*aa40*/  FMUL.FTZ R42, R42, c[0x0][0x320] ;  /* 0x0000c8002a2a7a20 */ /* 0x000fe20000410000 */
[----:B------:R-:W3:Y:S03]  /*aa50*/  MUFU.TANH R195, R22 ;  /* 0x0000001600c37308 */ /* 0x000ee60000002400 */
[----:B------:R-:W-:Y:S01]  /*aa60*/  FMUL.FTZ R43, R43, c[0x0][0x320] ;  /* 0x0000c8002b2b7a20 */ /* 0x000fe20000410000 */
[----:B------:R-:W-:Y:S02]  /*aa70*/  FMNMX.FTZ R2, R147, R2, !PT ;  /* 0x0000000293027209 */ /* 0x000fe40007810000 */
[----:B------:R-:W-:Y:S01]  /*aa80*/  FMNMX.FTZ R0, R138, R5, !PT ;  /* 0x000000058a007209 */ /* 0x000fe20007810000 */
[----:B------:R-:W-:Y:S01]  /*aa90*/  FMUL.FTZ R44, R44, c[0x0][0x320] ;  /* 0x0000c8002c2c7a20 */ /* 0x000fe20000410000 */
[----:B-----5:R-:W-:Y:S01]  /*aaa0*/  FMNMX.FTZ R5, R149, R2, !PT ;  /* 0x0000000295057209 */ /* 0x020fe20007810000 */
[----:B------:R-:W-:Y:S01]  /*aab0*/  FMUL.FTZ R45, R45, c[0x0][0x320] ;  /* 0x0000c8002d2d7a20 */ /* 0x000fe20000410000 */
[----:B------:R-:W4:Y:S01]  /*aac0*/  MUFU.TANH R160, R23 ;  /* 0x0000001700a07308 */ /* 0x000f220000002400 */
[----:B------:R-:W-:Y:S01]  /*aad0*/  FMUL.FTZ R46, R46, c[0x0][0x320] ;  /* 0x0000c8002e2e7a20 */ /* 0x000fe20000410000 */
[----:B--2---:R-:W-:Y:S01]  /*aae0*/  FMNMX.FTZ R7, R187, R0, !PT ;  /* 0x00000000bb077209 */ /* 0x004fe20007810000 */
[----:B------:R-:W-:Y:S01]  /*aaf0*/  FMUL.FTZ R47, R47, c[0x0][0x320] ;  /* 0x0000c8002f2f7a20 */ /* 0x000fe20000410000 */
[----:B------:R-:W-:Y:S01]  /*ab00*/  FMNMX.FTZ R0, R150, R5, !PT ;  /* 0x0000000596007209 */ /* 0x000fe20007810000 */
[----:B------:R-:W-:Y:S01]  /*ab10*/  FMUL.FTZ R48, R48, c[0x0][0x320] ;  /* 0x0000c80030307a20 */ /* 0x000fe20000410000 */
[----:B-1----:R-:W-:Y:S01]  /*ab20*/  FMNMX.FTZ R2, R156, R7, !PT ;  /* 0x000000079c027209 */ /* 0x002fe20007810000 */
[----:B------:R-:W-:Y:S02]  /*ab30*/  FMUL.FTZ R49, R49, c[0x0][0x320] ;  /* 0x0000c80031317a20 */ /* 0x000fe40000410000 */
[----:B------:R-:W-:Y:S01]  /*ab40*/  FMUL.FTZ R50, R50, c[0x0][0x320] ;  /* 0x0000c80032327a20 */ /* 0x000fe20000410000 */
[----:B------:R-:W1:Y:S01]  /*ab50*/  MUFU.TANH R193, R193 ;  /* 0x000000c100c17308 */ /* 0x000e620000002400 */
[----:B---3--:R-:W-:Y:S09]  /*ab60*/  FMNMX.FTZ R5, R195, R0, !PT ;  /* 0x00000000c3057209 */ /* 0x008ff20007810000 */
[----:B------:R-:W2:Y:S01]  /*ab70*/  MUFU.TANH R164, R25 ;  /* 0x0000001900a47308 */ /* 0x000ea20000002400 */
[----:B----4-:R-:W-:Y:S09]  /*ab80*/  FMNMX.FTZ R5, R160, R5, !PT ;  /* 0x00000005a0057209 */ /* 0x010ff20007810000 */
[----:B------:R-:W3:Y:S01]  /*ab90*/  MUFU.TANH R162, R26 ;  /* 0x0000001a00a27308 */ /* 0x000ee20000002400 */
[----:B-1----:R-:W-:Y:S09]  /*aba0*/  FMNMX.FTZ R7, R193, R2, !PT ;  /* 0x00000002c1077209 */ /* 0x002ff20007810000 */
[----:B------:R-:W1:Y:S01]  /*abb0*/  MUFU.TANH R235, R27 ;  /* 0x0000001b00eb7308 */ /* 0x000e620000002400 */
[----:B--2---:R-:W-:Y:S09]  /*abc0*/  FMNMX.FTZ R0, R164, R7, !PT ;  /* 0x00000007a4007209 */ /* 0x004ff20007810000 */
[----:B------:R-:W2:Y:S01]  /*abd0*/  MUFU.TANH R251, R251 ;  /* 0x000000fb00fb7308 */ /* 0x000ea20000002400 */
[----:B---3--:R-:W-:Y:S09]  /*abe0*/  FMNMX.FTZ R2, R162, R5, !PT ;  /* 0x00000005a2027209 */ /* 0x008ff20007810000 */
        /* <DEDUP_REMOVED lines=11> */
[----:B---3--:R-:W-:Y:S01]  /*aca0*/  FMNMX.FTZ R4, R249, R0, !PT ;  /* 0x00000000f9047209 */ /* 0x008fe20007810000 */
[----:B------:R-:W-:Y:S08]  /*acb0*/  FMUL.FTZ R0, R51, c[0x0][0x320] ;  /* 0x0000c80033007a20 */ /* 0x000ff00000410000 */
        /* <DEDUP_REMOVED lines=32> */
[----:B------:R3:W1:Y:S01]  /*aec0*/  MUFU.TANH R117, R0 ;  /* 0x0000000000757308 */ /* 0x0006620000002400 */
[----:B--2---:R-:W-:Y:S02]  /*aed0*/  FMNMX.FTZ R6, R126, R13, !PT ;  /* 0x0000000d7e067209 */ /* 0x004fe40007810000 */
[----:B---3--:R-:W-:Y:S03]  /*aee0*/  FMNMX.FTZ R0, R118, R9, !PT ;  /* 0x0000000976007209 */ /* 0x008fe60007810000 */
[----:B------:R-:W2:Y:S01]  /*aef0*/  SHFL.BFLY PT, R9, R6, 0x2, 0x1f ;  /* 0x0c401f0006097f89 */ /* 0x000ea200000e0000 */
[----:B-1----:R-:W-:Y:S07]  /*af00*/  FMNMX.FTZ R7, R117, R0, !PT ;  /* 0x0000000075077209 */ /* 0x002fee0007810000 */
[----:B------:R-:W1:Y:S01]  /*af10*/  SHFL.BFLY PT, R0, R7, 0x2, 0x1f ;  /* 0x0c401f0007007f89 */ /* 0x000e6200000e0000 */
[----:B--2---:R-:W-:Y:S01]  /*af20*/  FMNMX.FTZ R11, R6, R9, !PT ;  /* 0x00000009060b7209 */ /* 0x004fe20007810000 */
[----:B------:R-:W-:Y:S06]  /*af30*/  @P2 IMAD.WIDE.U32 R8, R192, c[0x0][0x1e0], RZ ;  /* 0x00007800c0082a25 */ /* 0x000fec00078e00ff */
[----:B------:R-:W2:Y:S01]  /*af40*/  SHFL.BFLY PT, R2, R11, 0x1, 0x1f ;  /* 0x0c201f000b027f89 */ /* 0x000ea200000e0000 */
[----:B-1----:R-:W-:Y:S02]  /*af50*/  FMNMX.FTZ R5, R7, R0, !PT ;  /* 0x0000000007057209 */ /* 0x002fe40007810000 */
[----:B------:R-:W-:Y:S05]  /*af60*/  @P2 MOV R7, R221 ;  /* 0x000000dd00072202 */ /* 0x000fea0000000f00 */
[----:B------:R-:W1:Y:S01]  /*af70*/  SHFL.BFLY PT, R4, R5, 0x1, 0x1f ;  /* 0x0c201f0005047f89 */ /* 0x000e6200000e0000 */
[----:B--2---:R-:W-:Y:S05]  /*af80*/  FMNMX.FTZ R0, R11, R2, !PT ;  /* 0x000000020b007209 */ /* 0x004fea0007810000 */
[C---:B------:R-:W-:Y:S02]  /*af90*/  FADD.FTZ R2, -R0.reuse, R3 ;  /* 0x0000000300027221 */ /* 0x040fe40000010100 */
[----:B------:R-:W-:Y:S01]  /*afa0*/  FMUL.FTZ R148, R0, c[0x0][0x2d0] ;  /* 0x0000b40000947a20 */ /* 0x000fe20000410000 */
[----:B-1----:R-:W-:Y:S01]  /*afb0*/  FMNMX.FTZ R116, R5, R4, !PT ;  /* 0x0000000405747209 */ /* 0x002fe20007810000 */
[----:B------:R-:W-:Y:S01]  /*afc0*/  FMUL.FTZ R3, R2, c[0x0][0x2d0] ;  /* 0x0000b40002037a20 */ /* 0x000fe20000410000 */
[----:B------:R-:W-:Y:S01]  /*afd0*/  @P2 SHF.R.S32.HI R4, RZ, 0x1f, R192 ;  /* 0x0000001fff042819 */ /* 0x000fe200000114c0 */
[----:B------:R-:W-:Y:S01]  /*afe0*/  FFMA.FTZ R133, R130, c[0x0][0x2d0], -R148 ;  /* 0x0000b40082857a23 */ /* 0x000fe20000010894 */
[----:B------:R-:W-:Y:S01]  /*aff0*/  @P2 SHF.L.U32 R5, R231, 0x6, RZ ;  /* 0x00000006e7052819 */ /* 0x000fe200000006ff */
[----:B------:R-:W-:Y:S02]  /*b000*/  FADD.FTZ R2, -R116, R119 ;  /* 0x0000007774027221 */ /* 0x000fe40000010100 */
[----:B------:R-:W-:Y:S01]  /*b010*/  @P2 IMAD R4, R4, c[0x0][0x1e0], RZ ;  /* 0x0000780004042a24 */ /* 0x000fe200078e02ff */
[----:B------:R-:W1:Y:S01]  /*b020*/  MUFU.EX2 R3, R3 ;  /* 0x0000000300037308 */ /* 0x000e620000000800 */
[----:B------:R-:W-:Y:S02]  /*b030*/  FMUL.FTZ R6, R2, c[0x0][0x2d0] ;  /* 0x0000b40002067a20 */ /* 0x000fe40000410000 */
[----:B------:R-:W-:Y:S02]  /*b040*/  @P2 IMAD R4, R192, c[0x0][0x1e4], R4 ;  /* 0x00007900c0042a24 */ /* 0x000fe400078e0204 */
[--C-:B------:R-:W-:Y:S02]  /*b050*/  FFMA.FTZ R130, R124, c[0x0][0x2d0], -R148.reuse ;  /* 0x0000b4007c827a23 */ /* 0x100fe40000010894 */
[----:B------:R-:W-:Y:S01]  /*b060*/  FMUL.FTZ R124, R116, c[0x0][0x2d0] ;  /* 0x0000b400747c7a20 */ /* 0x000fe20000410000 */
[----:B------:R-:W-:Y:S01]  /*b070*/  @P2 IADD3 R4, R9, R4, RZ ;  /* 0x0000000409042210 */ /* 0x000fe20007ffe0ff */
[--C-:B------:R-:W-:Y:S01]  /*b080*/  FFMA.FTZ R132, R131, c[0x0][0x2d0], -R148.reuse ;  /* 0x0000b40083847a23 */ /* 0x100fe20000010894 */
[----:B------:R2:W3:Y:S01]  /*b090*/  MUFU.EX2 R2, R6 ;  /* 0x0000000600027308 */ /* 0x0004e20000000800 */
[----:B------:R-:W-:Y:S02]  /*b0a0*/  FFMA.FTZ R131, R134, c[0x0][0x2d0], -R148 ;  /* 0x0000b40086837a23 */ /* 0x000fe40000010894 */
[----:B------:R-:W-:Y:S02]  /*b0b0*/  @P2 IMAD R4, R4, 0x60, RZ ;  /* 0x0000006004042824 */ /* 0x000fe400078e02ff */
[--C-:B------:R-:W-:Y:S02]  /*b0c0*/  FFMA.FTZ R134, R128, c[0x0][0x2d0], -R124.reuse ;  /* 0x0000b40080867a23 */ /* 0x100fe4000001087c */
[--C-:B------:R-:W-:Y:S02]  /*b0d0*/  FFMA.FTZ R129, R129, c[0x0][0x2d0], -R124.reuse ;  /* 0x0000b40081817a23 */ /* 0x100fe4000001087c */
[--C-:B------:R-:W-:Y:S01]  /*b0e0*/  FFMA.FTZ R128, R166, c[0x0][0x2d0], -R124.reuse ;  /* 0x0000b400a6807a23 */ /* 0x100fe2000001087c */
[----:B------:R-:W-:Y:S01]  /*b0f0*/  MUFU.EX2 R133, R133 ;  /* 0x0000008500857308 */ /* 0x000fe20000000800 */
[----:B------:R-:W-:Y:S02]  /*b100*/  FFMA.FTZ R119, R158, c[0x0][0x2d0], -R124 ;  /* 0x0000b4009e777a23 */ /* 0x000fe4000001087c */
[----:B------:R-:W-:Y:S02]  /*b110*/  FFMA.FTZ R185, R185, c[0x0][0x2d0], -R148 ;  /* 0x0000b400b9b97a23 */ /* 0x000fe40000010894 */
[C---:B-1----:R-:W-:Y:S02]  /*b120*/  FMUL.FTZ R24, R3.reuse, R92 ;  /* 0x0000005c03187220 */ /* 0x042fe40000410000 */
[C---:B------:R-:W-:Y:S02]  /*b130*/  FMUL.FTZ R25, R3.reuse, R93 ;  /* 0x0000005d03197220 */ /* 0x040fe40000410000 */
[C---:B------:R-:W-:Y:S01]  /*b140*/  FMUL.FTZ R32, R3.reuse, R84 ;  /* 0x0000005403207220 */ /* 0x040fe20000410000 */
[----:B------:R-:W1:Y:S01]  /*b150*/  MUFU.EX2 R132, R132 ;  /* 0x0000008400847308 */ /* 0x000e620000000800 */
[C---:B------:R-:W-:Y:S02]  /*b160*/  FMUL.FTZ R33, R3.reuse, R85 ;  /* 0x0000005503217220 */ /* 0x040fe40000410000 */
[----:B------:R-:W-:Y:S01]  /*b170*/  FMUL.FTZ R40, R3, R76 ;  /* 0x0000004c03287220 */ /* 0x000fe20000410000 */
[----:B--2---:R-:W-:Y:S01]  /*b180*/  @P2 MOV R6, R218 ;  /* 0x000000da00062202 */ /* 0x004fe20000000f00 */
[C---:B---3--:R-:W-:Y:S02]  /*b190*/  FMUL.FTZ R18, R2.reuse, R102 ;  /* 0x0000006602127220 */ /* 0x048fe40000410000 */
[----:B------:R-:W-:Y:S02]  /*b1a0*/  FMUL.FTZ R19, R2, R103 ;  /* 0x0000006702137220 */ /* 0x000fe40000410000 */
[----:B------:R-:W-:Y:S01]  /*b1b0*/  @P2 IMAD.WIDE.U32 R6, R8, 0x60, R6 ;  /* 0x0000006008062825 */ /* 0x000fe200078e0006 */
[----:B------:R-:W-:Y:S03]  /*b1c0*/  MUFU.EX2 R131, R131 ;  /* 0x0000008300837308 */ /* 0x000fe60000000800 */
[C---:B------:R-:W-:Y:S01]  /*b1d0*/  FMUL.FTZ R26, R2.reuse, R94 ;  /* 0x0000005e021a7220 */ /* 0x040fe20000410000 */
[----:B------:R-:W-:Y:S01]  /*b1e0*/  @P2 IADD3 R4, R7, R4, RZ ;  /* 0x0000000407042210 */ /* 0x000fe20007ffe0ff */
[----:B------:R-:W-:Y:S01]  /*b1f0*/  FMUL.FTZ R27, R2, R95 ;  /* 0x0000005f021b7220 */ /* 0x000fe20000410000 */
[----:B------:R-:W-:Y:S01]  /*b200*/  @P2 SHF.L.U32 R8, R6, 0x1, RZ ;  /* 0x0000000106082819 */ /* 0x000fe200000006ff */
[----:B------:R-:W-:Y:S01]  /*b210*/  FMUL.FTZ R34, R2, R86 ;  /* 0x0000005602227220 */ /* 0x000fe20000410000 */
[----:B------:R-:W-:Y:S01]  /*b220*/  @P2 SHF.L.U64.HI R6, R6, 0x1, R4 ;  /* 0x0000000106062819 */ /* 0x000fe20000010204 */
[----:B------:R-:W-:Y:S01]  /*b230*/  FMUL.FTZ R35, R2, R87 ;  /* 0x0000005702237220 */ /* 0x000fe20000410000 */
[C---:B------:R-:W-:Y:S01]  /*b240*/  @P2 IADD3 R10, P0, R8.reuse, c[0x0][0x1c8], RZ ;  /* 0x00007200080a2a10 */ /* 0x040fe20007f1e0ff */
[----:B------:R-:W-:Y:S01]  /*b250*/  MUFU.EX2 R130, R130 ;  /* 0x0000008200827308 */ /* 0x000fe20000000800 */
[----:B------:R-:W-:Y:S01]  /*b260*/  @P2 IADD3 R8, P1, R8, 0x80, RZ ;  /* 0x0000008008082810 */ /* 0x000fe20007f3e0ff */
[----:B------:R-:W-:Y:S01]  /*b270*/  FMUL.FTZ R41, R3, R77 ;  /* 0x0000004d03297220 */ /* 0x000fe20000410000 */
[----:B------:R-:W-:Y:S01]  /*b280*/  @P2 IADD3.X R11, R6, c[0x0][0x1cc], RZ, P0, !PT ;  /* 0x00007300060b2a10 */ /* 0x000fe200007fe4ff */
[----:B------:R-:W-:Y:S01]  /*b290*/  FMUL.FTZ R42, R2, R78 ;  /* 0x0000004e022a7220 */ /* 0x000fe20000410000 */
[----:B------:R-:W-:Y:S01]  /*b2a0*/  @P2 IADD3 R8, P0, R8, c[0x0][0x1c8], RZ ;  /* 0x0000720008082a10 */ /* 0x000fe20007f1e0ff */
[----:B------:R-:W-:Y:S01]  /*b2b0*/  FMUL.FTZ R43, R2, R79 ;  /* 0x0000004f022b7220 */ /* 0x000fe20000410000 */
[----:B------:R-:W-:Y:S01]  /*b2c0*/  @P2 SHF.L.U64.HI R4, R231, 0x6, R230 ;  /* 0x00000006e7042819 */ /* 0x000fe200000102e6 */
[----:B------:R2:W-:Y:S01]  /*b2d0*/  @P2 LDGSTS.E.BYPASS.LTC128B.128 [R216+0x8100], [R10.64], !P6 ;  /* 0x081000000ad82fae */ /* 0x0005e2000f101d4a */
[----:B------:R-:W-:Y:S01]  /*b2e0*/  @P2 IADD3.X R9, RZ, c[0x0][0x1cc], R6, P0, P1 ;  /* 0x00007300ff092a10 */ /* 0x000fe200007e2406 */
[----:B------:R-:W-:Y:S01]  /*b2f0*/  MUFU.EX2 R134, R134 ;  /* 0x0000008600867308 */ /* 0x000fe20000000800 */
[----:B------:R-:W-:Y:S01]  /*b300*/  @P2 IADD3 R6, P1, R10, R5, RZ ;  /* 0x000000050a062210 */ /* 0x000fe20007f3e0ff */
[C---:B------:R-:W-:Y:S02]  /*b310*/  FMUL.FTZ R48, R3.reuse, R68 ;  /* 0x0000004403307220 */ /* 0x040fe40000410000 */
[----:B------:R-:W-:Y:S01]  /*b320*/  FMUL.FTZ R49, R3, R69 ;  /* 0x0000004503317220 */ /* 0x000fe20000410000 */
[-C--:B------:R-:W-:Y:S01]  /*b330*/  @P2 IADD3.X R7, R11, R4.reuse, RZ, P1, !PT ;  /* 0x000000040b072210 */ /* 0x080fe20000ffe4ff */
[----:B------:R3:W-:Y:S01]  /*b340*/  @P2 LDGSTS.E.BYPASS.LTC128B.128 [R216+0xb100], [R8.64], !P5 ;  /* 0x0b10000008d82fae */ /* 0x0007e2000e901d4a */
[----:B------:R-:W-:Y:S01]  /*b350*/  @P2 IADD3 R16, P0, R6, R5, RZ ;  /* 0x0000000506102210 */ /* 0x000fe20007f1e0ff */
[----:B------:R-:W-:Y:S02]  /*b360*/  FMUL.FTZ R5, R3, R113 ;  /* 0x0000007103057220 */ /* 0x000fe40000410000 */
[----:B------:R-:W4:Y:S01]  /*b370*/  MUFU.EX2 R129, R129 ;  /* 0x0000008100817308 */ /* 0x000f220000000800 */
[----:B------:R-:W-:Y:S01]  /*b380*/  @P2 IADD3.X R17, R7, R4, RZ, P0, !PT ;  /* 0x0000000407112210 */ /* 0x000fe200007fe4ff */
[C---:B------:R-:W-:Y:S01]  /*b390*/  FMUL.FTZ R4, R3.reuse, R112 ;  /* 0x0000007003047220 */ /* 0x040fe20000410000 */
[----:B-1----:R-:W-:Y:S01]  /*b3a0*/  F2FP.PACK_AB R112, R132, R133 ;  /* 0x000000858470723e */ /* 0x002fe200000000ff */
[----:B------:R1:W-:Y:S01]  /*b3b0*/  @P2 LDGSTS.E.BYPASS.LTC128B.128 [R216+0x9100], [R6.64], !P6 ;  /* 0x0910000006d82fae */ /* 0x0003e2000f101d4a */
[----:B------:R-:W-:Y:S01]  /*b3c0*/  FMUL.FTZ R50, R2, R70 ;  /* 0x0000004602327220 */ /* 0x000fe20000410000 */
[----:B------:R-:W-:Y:S01]  /*b3d0*/  ISETP.GT.AND P0, PT, R232, R233, PT ;  /* 0x000000e9e800720c */ /* 0x000fe20003f04270 */
[C---:B------:R-:W-:Y:S01]  /*b3e0*/  FMUL.FTZ R51, R2.reuse, R71 ;  /* 0x0000004702337220 */ /* 0x040fe20000410000 */
[----:B------:R-:W-:Y:S01]  /*b3f0*/  MOV R232, R192 ;  /* 0x000000c000e87202 */ /* 0x000fe20000000f00 */
[C---:B------:R-:W-:Y:S01]  /*b400*/  FMUL.FTZ R52, R3.reuse, R52 ;  /* 0x0000003403347220 */ /* 0x040fe20000410000 */
[----:B------:R-:W-:Y:S01]  /*b410*/  MUFU.EX2 R128, R128 ;  /* 0x0000008000807308 */ /* 0x000fe20000000800 */
[C---:B------:R-:W-:Y:S01]  /*b420*/  FMUL.FTZ R53, R3.reuse, R53 ;  /* 0x0000003503357220 */ /* 0x040fe20000410000 */
[----:B------:R1:W-:Y:S01]  /*b430*/  @P2 LDGSTS.E.BYPASS.LTC128B.128 [R216+0xc100], [R6.64+0x80], !P5 ;  /* 0x0c10008006d82fae */ /* 0x0003e2000e901d4a */
[C---:B------:R-:W-:Y:S02]  /*b440*/  FMUL.FTZ R54, R2.reuse, R54 ;  /* 0x0000003602367220 */ /* 0x040fe40000410000 */
[C---:B--2---:R-:W-:Y:S02]  /*b450*/  FMUL.FTZ R10, R2.reuse, R110 ;  /* 0x0000006e020a7220 */ /* 0x044fe40000410000 */
[C---:B------:R-:W-:Y:S02]  /*b460*/  FMUL.FTZ R11, R2.reuse, R111 ;  /* 0x0000006f020b7220 */ /* 0x040fe40000410000 */
[C---:B------:R-:W-:Y:S01]  /*b470*/  FMUL.FTZ R55, R2.reuse, R55 ;  /* 0x0000003702377220 */ /* 0x040fe20000410000 */
[----:B------:R2:W-:Y:S01]  /*b480*/  @P2 LDGSTS.E.BYPASS.LTC128B.128 [R216+0xa100], [R16.64], !P6 ;  /* 0x0a10000010d82fae */ /* 0x0005e2000f101d4a */
[----:B------:R-:W5:Y:S01]  /*b490*/  MUFU.EX2 R119, R119 ;  /* 0x0000007700777308 */ /* 0x000f620000000800 */
[----:B------:R-:W-:Y:S01]  /*b4a0*/  FMUL.FTZ R56, R3, R56 ;  /* 0x0000003803387220 */ /* 0x000fe20000410000 */
[----:B----4-:R-:W-:Y:S01]  /*b4b0*/  F2FP.PACK_AB R113, R129, R134 ;  /* 0x000000868171723e */ /* 0x010fe200000000ff */
[C---:B---3--:R-:W-:Y:S02]  /*b4c0*/  FMUL.FTZ R8, R3.reuse, R108 ;  /* 0x0000006c03087220 */ /* 0x048fe40000410000 */
[C---:B------:R-:W-:Y:S02]  /*b4d0*/  FMUL.FTZ R9, R3.reuse, R109 ;  /* 0x0000006d03097220 */ /* 0x040fe40000410000 */
[----:B------:R2:W-:Y:S01]  /*b4e0*/  @P2 LDGSTS.E.BYPASS.LTC128B.128 [R216+0xd100], [R16.64+0x80], !P5 ;  /* 0x0d10008010d82fae */ /* 0x0005e2000e901d4a */
[C---:B------:R-:W-:Y:S02]  /*b4f0*/  FMUL.FTZ R57, R3.reuse, R57 ;  /* 0x0000003903397220 */ /* 0x040fe40000410000 */
[C---:B------:R-:W-:Y:S01]  /*b500*/  FMUL.FTZ R58, R2.reuse, R58 ;  /* 0x0000003a023a7220 */ /* 0x040fe20000410000 */
[----:B------:R-:W-:Y:S01]  /*b510*/  MUFU.EX2 R185, R185 ;  /* 0x000000b900b97308 */ /* 0x000fe20000000800 */
[C---:B------:R-:W-:Y:S02]  /*b520*/  FMUL.FTZ R59, R2.reuse, R59 ;  /* 0x0000003b023b7220 */ /* 0x040fe40000410000 */
[C---:B------:R-:W-:Y:S01]  /*b530*/  FMUL.FTZ R60, R3.reuse, R60 ;  /* 0x0000003c033c7220 */ /* 0x040fe20000410000 */
[----:B------:R-:W3:Y:S01]  /*b540*/  LDSM.16.MT88.4 R12, [R212+0x100] ;  /* 0x00010000d40c783b */ /* 0x000ee20000004200 */
[----:B------:R-:W-:Y:S02]  /*b550*/  FMUL.FTZ R61, R3, R61 ;  /* 0x0000003d033d7220 */ /* 0x000fe40000410000 */
[----:B-1----:R-:W-:Y:S01]  /*b560*/  FMUL.FTZ R6, R2, R114 ;  /* 0x0000007202067220 */ /* 0x002fe20000410000 */
[----:B------:R-:W-:Y:S01]  /*b570*/  F2FP.PACK_AB R114, R130, R131 ;  /* 0x000000838272723e */ /* 0x000fe200000000ff */
[C---:B------:R-:W-:Y:S02]  /*b580*/  FMUL.FTZ R7, R2.reuse, R115 ;  /* 0x0000007302077220 */ /* 0x040fe40000410000 */
[C---:B------:R-:W-:Y:S01]  /*b590*/  FMUL.FTZ R62, R2.reuse, R62 ;  /* 0x0000003e023e7220 */ /* 0x040fe20000410000 */
[----:B------:R-:W1:Y:S01]  /*b5a0*/  LDSM.16.MT88.4 R20, [R210+0x100] ;  /* 0x00010000d214783b */ /* 0x000e620000004200 */
[----:B-----5:R-:W-:Y:S01]  /*b5b0*/  F2FP.PACK_AB R115, R119, R128 ;  /* 0x000000807773723e */ /* 0x020fe200000000ff */
[C---:B------:R-:W-:Y:S02]  /*b5c0*/  FMUL.FTZ R63, R2.reuse, R63 ;  /* 0x0000003f023f7220 */ /* 0x040fe40000410000 */
[C---:B------:R-:W-:Y:S02]  /*b5d0*/  FMUL.FTZ R64, R3.reuse, R64 ;  /* 0x0000004003407220 */ /* 0x040fe40000410000 */
[C---:B------:R-:W-:Y:S02]  /*b5e0*/  FMUL.FTZ R65, R3.reuse, R65 ;  /* 0x0000004103417220 */ /* 0x040fe40000410000 */
[----:B------:R-:W4:Y:S01]  /*b5f0*/  LDSM.16.MT88.4 R28, [R209+0x100] ;  /* 0x00010000d11c783b */ /* 0x000f220000004200 */
[C---:B------:R-:W-:Y:S02]  /*b600*/  FMUL.FTZ R66, R2.reuse, R66 ;  /* 0x0000004202427220 */ /* 0x040fe40000410000 */
[C---:B--2---:R-:W-:Y:S02]  /*b610*/  FMUL.FTZ R16, R3.reuse, R100 ;  /* 0x0000006403107220 */ /* 0x044fe40000410000 */
[----:B------:R-:W-:Y:S02]  /*b620*/  FMUL.FTZ R17, R3, R101 ;  /* 0x0000006503117220 */ /* 0x000fe40000410000 */
[C---:B------:R-:W-:Y:S01]  /*b630*/  FMUL.FTZ R67, R2.reuse, R67 ;  /* 0x0000004302437220 */ /* 0x040fe20000410000 */
[----:B------:R-:W2:Y:S01]  /*b640*/  LDSM.16.MT88.4 R36, [R208+0x100] ;  /* 0x00010000d024783b */ /* 0x000ea20000004200 */
[--C-:B------:R-:W-:Y:S02]  /*b650*/  FFMA.FTZ R194, R165, c[0x0][0x2d0], -R148.reuse ;  /* 0x0000b400a5c27a23 */ /* 0x100fe40000010894 */
[--C-:B------:R-:W-:Y:S02]  /*b660*/  FFMA.FTZ R165, R167, c[0x0][0x2d0], -R148.reuse ;  /* 0x0000b400a7a57a23 */ /* 0x100fe40000010894 */
[----:B------:R-:W-:Y:S02]  /*b670*/  FFMA.FTZ R234, R163, c[0x0][0x2d0], -R148 ;  /* 0x0000b400a3ea7a23 */ /* 0x000fe40000010894 */
[----:B------:R-:W-:Y:S01]  /*b680*/  MUFU.EX2 R194, R194 ;  /* 0x000000c200c27308 */ /* 0x000fe20000000800 */
[----:B------:R-:W5:Y:S01]  /*b690*/  LDSM.16.MT88.4 R44, [R212+0x3100] ;  /* 0x00310000d42c783b */ /* 0x000f620000004200 */
[--C-:B------:R-:W-:Y:S02]  /*b6a0*/  FFMA.FTZ R159, R159, c[0x0][0x2d0], -R124.reuse ;  /* 0x0000b4009f9f7a23 */ /* 0x100fe4000001087c */
[--C-:B------:R-:W-:Y:S02]  /*b6b0*/  FFMA.FTZ R236, R157, c[0x0][0x2d0], -R124.reuse ;  /* 0x0000b4009dec7a23 */ /* 0x100fe4000001087c */
[--C-:B------:R-:W-:Y:S02]  /*b6c0*/  FFMA.FTZ R157, R161, c[0x0][0x2d0], -R124.reuse ;  /* 0x0000b400a19d7a23 */ /* 0x100fe4000001087c */
[--C-:B------:R-:W-:Y:S01]  /*b6d0*/  FFMA.FTZ R238, R151, c[0x0][0x2d0], -R124.reuse ;  /* 0x0000b40097ee7a23 */ /* 0x100fe2000001087c */
[C---:B---3--:R-:W-:Y:S01]  /*b6e0*/  HMMA.16816.F32 R4, R112.reuse, R12, R4 ;  /* 0x0000000c7004723c */ /* 0x048fe20000001804 */
[----:B------:R-:W3:Y:S01]  /*b6f0*/  LDSM.16.MT88.4 R84, [R210+0x3100] ;  /* 0x00310000d254783b */ /* 0x000ee20000004200 */
[----:B------:R-:W-:Y:S03]  /*b700*/  MUFU.EX2 R165, R165 ;  /* 0x000000a500a57308 */ /* 0x000fe60000000800 */
[--C-:B------:R-:W-:Y:S02]  /*b710*/  FFMA.FTZ R151, R127, c[0x0][0x2d0], -R124.reuse ;  /* 0x0000b4007f977a23 */ /* 0x100fe4000001087c */
[C---:B------:R-:W-:Y:S01]  /*b720*/  FMUL.FTZ R12, R3.reuse, R104 ;  /* 0x00000068030c7220 */ /* 0x040fe20000410000 */
[C---:B------:R-:W-:Y:S01]  /*b730*/  HMMA.16816.F32 R8, R112.reuse, R14, R8 ;  /* 0x0000000e7008723c */ /* 0x040fe20000001808 */
[----:B------:R-:W2:Y:S03]  /*b740*/  LDSM.16.MT88.4 R76, [R209+0x3100] ;  /* 0x00310000d14c783b */ /* 0x000ea60000004200 */
[----:B------:R-:W-:Y:S01]  /*b750*/  FMUL.FTZ R13, R3, R105 ;  /* 0x00000069030d7220 */ /* 0x000fe20000410000 */
[----:B------:R-:W-:Y:S01]  /*b760*/  MUFU.EX2 R234, R234 ;  /* 0x000000ea00ea7308 */ /* 0x000fe20000000800 */
[----:B------:R-:W-:Y:S02]  /*b770*/  FFMA.FTZ R240, R125, c[0x0][0x2d0], -R124 ;  /* 0x0000b4007df07a23 */ /* 0x000fe4000001087c */
[C---:B------:R-:W-:Y:S01]  /*b780*/  FMUL.FTZ R14, R2.reuse, R106 ;  /* 0x0000006a020e7220 */ /* 0x040fe20000410000 */
[----:B------:R-:W2:Y:S03]  /*b790*/  LDSM.16.MT88.4 R68, [R208+0x3100] ;  /* 0x00310000d044783b */ /* 0x000ea60000004200 */
[----:B------:R-:W-:Y:S02]  /*b7a0*/  FMUL.FTZ R15, R2, R107 ;  /* 0x0000006b020f7220 */ /* 0x000fe40000410000 */
[--C-:B------:R-:W-:Y:S01]  /*b7b0*/  FFMA.FTZ R135, R135, c[0x0][0x2d0], -R148.reuse ;  /* 0x0000b40087877a23 */ /* 0x100fe20000010894 */
[----:B------:R-:W-:Y:S01]  /*b7c0*/  MUFU.EX2 R159, R159 ;  /* 0x0000009f009f7308 */ /* 0x000fe20000000800 */
[--C-:B------:R-:W-:Y:S01]  /*b7d0*/  FFMA.FTZ R136, R136, c[0x0][0x2d0], -R148.reuse ;  /* 0x0000b40088887a23 */ /* 0x100fe20000010894 */
[----:B------:R-:W-:Y:S01]  /*b7e0*/  LDSM.16.MT88.4 R92, [R209+0x4100] ;  /* 0x00410000d15c783b */ /* 0x000fe20000004200 */
[--C-:B------:R-:W-:Y:S01]  /*b7f0*/  FFMA.FTZ R137, R137, c[0x0][0x2d0], -R148.reuse ;  /* 0x0000b40089897a23 */ /* 0x100fe20000010894 */
[C---:B-1----:R-:W-:Y:S03]  /*b800*/  HMMA.16816.F32 R12, R112.reuse, R20, R12 ;  /* 0x00000014700c723c */ /* 0x042fe6000000180c */
[----:B------:R-:W-:Y:S02]  /*b810*/  FFMA.FTZ R138, R138, c[0x0][0x2d0], -R148 ;  /* 0x0000b4008a8a7a23 */ /* 0x000fe40000010894 */
[--C-:B------:R-:W-:Y:S01]  /*b820*/  FFMA.FTZ R146, R146, c[0x0][0x2d0], -R124.reuse ;  /* 0x0000b40092927a23 */ /* 0x100fe2000001087c */
[----:B------:R-:W-:Y:S01]  /*b830*/  LDSM.16.MT88.4 R100, [R210+0x1900] ;  /* 0x00190000d264783b */ /* 0x000fe20000004200 */
[C---:B------:R-:W-:Y:S01]  /*b840*/  FMUL.FTZ R20, R3.reuse, R96 ;  /* 0x0000006003147220 */ /* 0x040fe20000410000 */
[C---:B------:R-:W-:Y:S01]  /*b850*/  HMMA.16816.F32 R16, R112.reuse, R22, R16 ;  /* 0x000000167010723c */ /* 0x040fe20000001810 */
[----:B------:R-:W-:Y:S03]  /*b860*/  MUFU.EX2 R236, R236 ;  /* 0x000000ec00ec7308 */ /* 0x000fe60000000800 */
[----:B------:R-:W-:Y:S02]  /*b870*/  FMUL.FTZ R21, R3, R97 ;  /* 0x0000006103157220 */ /* 0x000fe40000410000 */
[----:B------:R-:W-:Y:S01]  /*b880*/  LDSM.16.MT88.4 R108, [R212+0x2900] ;  /* 0x00290000d46c783b */ /* 0x000fe20000004200 */
[C---:B------:R-:W-:Y:S02]  /*b890*/  FMUL.FTZ R22, R2.reuse, R98 ;  /* 0x0000006202167220 */ /* 0x040fe40000410000 */
[----:B------:R-:W-:Y:S02]  /*b8a0*/  FMUL.FTZ R23, R2, R99 ;  /* 0x0000006302177220 */ /* 0x000fe40000410000 */
[----:B------:R-:W-:Y:S01]  /*b8b0*/  MUFU.EX2 R157, R157 ;  /* 0x0000009d009d7308 */ /* 0x000fe20000000800 */
[--C-:B------:R-:W-:Y:S02]  /*b8c0*/  FFMA.FTZ R147, R147, c[0x0][0x2d0], -R124.reuse ;  /* 0x0000b40093937a23 */ /* 0x100fe4000001087c */
[----:B------:R-:W-:Y:S01]  /*b8d0*/  LDSM.16.MT88.4 R96, [R208+0x4100] ;  /* 0x00410000d060783b */ /* 0x000fe20000004200 */
[--C-:B------:R-:W-:Y:S01]  /*b8e0*/  FFMA.FTZ R149, R149, c[0x0][0x2d0], -R124.reuse ;  /* 0x0000b40095957a23 */ /* 0x100fe2000001087c */
[C---:B----4-:R-:W-:Y:S03]  /*b8f0*/  HMMA.16816.F32 R20, R112.reuse, R28, R20 ;  /* 0x0000001c7014723c */ /* 0x050fe60000001814 */
[----:B------:R-:W-:Y:S02]  /*b900*/  FFMA.FTZ R150, R150, c[0x0][0x2d0], -R124 ;  /* 0x0000b40096967a23 */ /* 0x000fe4000001087c */
[----:B------:R-:W-:Y:S01]  /*b910*/  MUFU.EX2 R238, R238 ;  /* 0x000000ee00ee7308 */ /* 0x000fe20000000800 */
[----:B------:R-:W0:Y:S01]  /*b920*/  LDGDEPBAR ;  /* 0x00000000000079af */ /* 0x000e220000000000 */
[C---:B------:R-:W-:Y:S01]  /*b930*/  FMUL.FTZ R28, R3.reuse, R88 ;  /* 0x00000058031c7220 */ /* 0x040fe20000410000 */
[C---:B------:R-:W-:Y:S04]  /*b940*/  HMMA.16816.F32 R24, R112.reuse, R30, R24 ;  /* 0x0000001e7018723c */ /* 0x040fe80000001818 */
[----:B------:R-:W-:Y:S02]  /*b950*/  FMUL.FTZ R29, R3, R89 ;  /* 0x00000059031d7220 */ /* 0x000fe40000410000 */
[--C-:B------:R-:W-:Y:S01]  /*b960*/  FFMA.FTZ R187, R187, c[0x0][0x2d0], -R148.reuse ;  /* 0x0000b400bbbb7a23 */ /* 0x100fe20000010894 */
[----:B------:R-:W-:Y:S01]  /*b970*/  MUFU.EX2 R135, R135 ;  /* 0x0000008700877308 */ /* 0x000fe20000000800 */
[C---:B------:R-:W-:Y:S04]  /*b980*/  FMUL.FTZ R30, R2.reuse, R90 ;  /* 0x0000005a021e7220 */ /* 0x040fe80000410000 */
[----:B------:R-:W-:Y:S02]  /*b990*/  FMUL.FTZ R31, R2, R91 ;  /* 0x0000005b021f7220 */ /* 0x000fe40000410000 */
[----:B------:R-:W-:Y:S01]  /*b9a0*/  LDSM.16.MT88.4 R88, [R212+0x3900] ;  /* 0x00390000d458783b */ /* 0x000fe20000004200 */
[--C-:B------:R-:W-:Y:S02]  /*b9b0*/  FFMA.FTZ R156, R156, c[0x0][0x2d0], -R148.reuse ;  /* 0x0000b4009c9c7a23 */ /* 0x100fe40000010894 */
[----:B------:R-:W1:Y:S01]  /*b9c0*/  MUFU.EX2 R136, R136 ;  /* 0x0000008800887308 */ /* 0x000e620000000800 */
[--C-:B------:R-:W-:Y:S01]  /*b9d0*/  FFMA.FTZ R158, R193, c[0x0][0x2d0], -R148.reuse ;  /* 0x0000b400c19e7a23 */ /* 0x100fe20000010894 */
[C---:B--2---:R-:W-:Y:S03]  /*b9e0*/  HMMA.16816.F32 R28, R112.reuse, R36, R28 ;  /* 0x00000024701c723c */ /* 0x044fe6000000181c */
[----:B------:R-:W-:Y:S02]  /*b9f0*/  FFMA.FTZ R193, R164, c[0x0][0x2d0], -R148 ;  /* 0x0000b400a4c17a23 */ /* 0x000fe40000010894 */
[--C-:B------:R-:W-:Y:S02]  /*ba00*/  FFMA.FTZ R195, R195, c[0x0][0x2d0], -R124.reuse ;  /* 0x0000b400c3c37a23 */ /* 0x100fe4000001087c */
[C---:B------:R-:W-:Y:S01]  /*ba10*/  FMUL.FTZ R36, R3.reuse, R80 ;  /* 0x0000005003247220 */ /* 0x040fe20000410000 */
[C---:B------:R-:W-:Y:S01]  /*ba20*/  HMMA.16816.F32 R32, R112.reuse, R38, R32 ;  /* 0x000000267020723c */ /* 0x040fe20000001820 */
[----:B------:R-:W-:Y:S03]  /*ba30*/  MUFU.EX2 R137, R137 ;  /* 0x0000008900897308 */ /* 0x000fe60000000800 */
[----:B------:R-:W-:Y:S02]  /*ba40*/  FMUL.FTZ R37, R3, R81 ;  /* 0x0000005103257220 */ /* 0x000fe40000410000 */
[--C-:B------:R-:W-:Y:S02]  /*ba50*/  FFMA.FTZ R160, R160, c[0x0][0x2d0], -R124.reuse ;  /* 0x0000b400a0a07a23 */ /* 0x100fe4000001087c */
[C---:B------:R-:W-:Y:S03]  /*ba60*/  FMUL.FTZ R38, R2.reuse, R82 ;  /* 0x0000005202267220 */ /* 0x040fe60000410000 */
[----:B------:R-:W-:Y:S01]  /*ba70*/  MUFU.EX2 R138, R138 ;  /* 0x0000008a008a7308 */ /* 0x000fe20000000800 */
[----:B------:R-:W-:Y:S02]  /*ba80*/  FMUL.FTZ R39, R2, R83 ;  /* 0x0000005302277220 */ /* 0x000fe40000410000 */
[----:B------:R-:W-:Y:S01]  /*ba90*/  LDSM.16.MT88.4 R80, [R209+0x900] ;  /* 0x00090000d150783b */ /* 0x000fe20000004200 */
[--C-:B------:R-:W-:Y:S02]  /*baa0*/  FFMA.FTZ R162, R162, c[0x0][0x2d0], -R124.reuse ;  /* 0x0000b400a2a27a23 */ /* 0x100fe4000001087c */
[----:B------:R-:W-:Y:S02]  /*bab0*/  FFMA.FTZ R235, R235, c[0x0][0x2d0], -R124 ;  /* 0x0000b400ebeb7a23 */ /* 0x000fe4000001087c */
[C---:B-----5:R-:W-:Y:S02]  /*bac0*/  HMMA.16816.F32 R36, R112.reuse, R44, R36 ;  /* 0x0000002c7024723c */ /* 0x060fe40000001824 */
[----:B------:R-:W-:Y:S01]  /*bad0*/  MUFU.EX2 R146, R146 ;  /* 0x0000009200927308 */ /* 0x000fe20000000800 */
[--C-:B------:R-:W-:Y:S02]  /*bae0*/  FFMA.FTZ R164, R251, c[0x0][0x2d0], -R148.reuse ;  /* 0x0000b400fba47a23 */ /* 0x100fe40000010894 */
[--C-:B------:R-:W-:Y:S02]  /*baf0*/  FFMA.FTZ R237, R237, c[0x0][0x2d0], -R148.reuse ;  /* 0x0000b400eded7a23 */ /* 0x100fe40000010894 */
[C---:B------:R-:W-:Y:S01]  /*bb00*/  FMUL.FTZ R44, R3.reuse, R72 ;  /* 0x00000048032c7220 */ /* 0x040fe20000410000 */
[C---:B------:R-:W-:Y:S04]  /*bb10*/  HMMA.16816.F32 R40, R112.reuse, R46, R40 ;  /* 0x0000002e7028723c */ /* 0x040fe80000001828 */
[----:B------:R-:W-:Y:S01]  /*bb20*/  FMUL.FTZ R45, R3, R73 ;  /* 0x00000049032d7220 */ /* 0x000fe20000410000 */
[----:B------:R-:W2:Y:S01]  /*bb30*/  MUFU.EX2 R147, R147 ;  /* 0x0000009300937308 */ /* 0x000ea20000000800 */
[--C-:B------:R-:W-:Y:S02]  /*bb40*/  FFMA.FTZ R166, R249, c[0x0][0x2d0], -R148.reuse ;  /* 0x0000b400f9a67a23 */ /* 0x100fe40000010894 */
[C---:B------:R-:W-:Y:S04]  /*bb50*/  FMUL.FTZ R46, R2.reuse, R74 ;  /* 0x0000004a022e7220 */ /* 0x040fe80000410000 */
[----:B------:R-:W-:Y:S02]  /*bb60*/  FMUL.FTZ R47, R2, R75 ;  /* 0x0000004b022f7220 */ /* 0x000fe40000410000 */
[----:B------:R-:W4:Y:S01]  /*bb70*/  LDSM.16.MT88.4 R72, [R212+0x900] ;  /* 0x00090000d448783b */ /* 0x000f220000004200 */
[----:B------:R-:W-:Y:S01]  /*bb80*/  MUFU.EX2 R149, R149 ;  /* 0x0000009500957308 */ /* 0x000fe20000000800 */
[----:B------:R-:W-:Y:S02]  /*bb90*/  FFMA.FTZ R239, R239, c[0x0][0x2d0], -R148 ;  /* 0x0000b400efef7a23 */ /* 0x000fe40000010894 */
[--C-:B------:R-:W-:Y:S01]  /*bba0*/  FFMA.FTZ R184, R247, c[0x0][0x2d0], -R124.reuse ;  /* 0x0000b400f7b87a23 */ /* 0x100fe2000001087c */
[C---:B---3--:R-:W-:Y:S03]  /*bbb0*/  HMMA.16816.F32 R44, R112.reuse, R84, R44 ;  /* 0x00000054702c723c */ /* 0x048fe6000000182c */
[--C-:B------:R-:W-:Y:S02]  /*bbc0*/  FFMA.FTZ R243, R243, c[0x0][0x2d0], -R124.reuse ;  /* 0x0000b400f3f37a23 */ /* 0x100fe4000001087c */
[--C-:B------:R-:W-:Y:S01]  /*bbd0*/  FFMA.FTZ R186, R245, c[0x0][0x2d0], -R124.reuse ;  /* 0x0000b400f5ba7a23 */ /* 0x100fe2000001087c */
[----:B------:R-:W3:Y:S01]  /*bbe0*/  MUFU.EX2 R150, R150 ;  /* 0x0000009600967308 */ /* 0x000ee20000000800 */
[----:B------:R-:W-:Y:S01]  /*bbf0*/  FFMA.FTZ R241, R241, c[0x0][0x2d0], -R124 ;  /* 0x0000b400f1f17a23 */ /* 0x000fe2000001087c */
[C---:B------:R-:W-:Y:S01]  /*bc00*/  HMMA.16816.F32 R48, R112.reuse, R86, R48 ;  /* 0x000000567030723c */ /* 0x040fe20000001830 */
[----:B------:R-:W-:Y:S03]  /*bc10*/  LDSM.16.MT88.4 R84, [R208+0x900] ;  /* 0x00090000d054783b */ /* 0x000fe60000004200 */
[--C-:B------:R-:W-:Y:S02]  /*bc20*/  FFMA.FTZ R145, R145, c[0x0][0x2d0], -R148.reuse ;  /* 0x0000b40091917a23 */ /* 0x100fe40000010894 */
[--C-:B------:R-:W-:Y:S02]  /*bc30*/  FFMA.FTZ R144, R144, c[0x0][0x2d0], -R148.reuse ;  /* 0x0000b40090907a23 */ /* 0x100fe40000010894 */
[C---:B------:R-:W-:Y:S01]  /*bc40*/  HMMA.16816.F32 R52, R112.reuse, R76, R52 ;  /* 0x0000004c7034723c */ /* 0x040fe20000001834 */
[----:B------:R-:W-:Y:S03]  /*bc50*/  MUFU.EX2 R187, R187 ;  /* 0x000000bb00bb7308 */ /* 0x000fe60000000800 */
[--C-:B------:R-:W-:Y:S02]  /*bc60*/  FFMA.FTZ R139, R139, c[0x0][0x2d0], -R148.reuse ;  /* 0x0000b4008b8b7a23 */ /* 0x100fe40000010894 */
[----:B------:R-:W-:Y:S02]  /*bc70*/  FFMA.FTZ R148, R126, c[0x0][0x2d0], -R148 ;  /* 0x0000b4007e947a23 */ /* 0x000fe40000010894 */
[C---:B------:R-:W-:Y:S01]  /*bc80*/  HMMA.16816.F32 R56, R112.reuse, R78, R56 ;  /* 0x0000004e7038723c */ /* 0x040fe20000001838 */
[----:B------:R-:W5:Y:S02]  /*bc90*/  LDSM.16.MT88.4 R76, [R210+0x900] ;  /* 0x00090000d24c783b */ /* 0x000f640000004200 */
[----:B------:R-:W3:Y:S01]  /*bca0*/  MUFU.EX2 R156, R156 ;  /* 0x0000009c009c7308 */ /* 0x000ee20000000800 */
[--C-:B------:R-:W-:Y:S02]  /*bcb0*/  FFMA.FTZ R118, R118, c[0x0][0x2d0], -R124.reuse ;  /* 0x0000b40076767a23 */ /* 0x100fe4000001087c */
[----:B------:R-:W-:Y:S02]  /*bcc0*/  FFMA.FTZ R124, R117, c[0x0][0x2d0], -R124 ;  /* 0x0000b400757c7a23 */ /* 0x000fe4000001087c */
[C---:B------:R-:W-:Y:S04]  /*bcd0*/  HMMA.16816.F32 R60, R112.reuse, R68, R60 ;  /* 0x00000044703c723c */ /* 0x040fe8000000183c */
[----:B------:R-:W-:Y:S01]  /*bce0*/  FFMA.FTZ R133, R3, R224, R133 ;  /* 0x000000e003857223 */ /* 0x000fe20000010085 */
[----:B------:R-:W-:Y:S01]  /*bcf0*/  MUFU.EX2 R158, R158 ;  /* 0x0000009e009e7308 */ /* 0x000fe20000000800 */
[----:B------:R-:W-:Y:S01]  /*bd00*/  MOV R3, R0 ;  /* 0x0000000000037202 */ /* 0x000fe20000000f00 */
[----:B------:R-:W-:Y:S01]  /*bd10*/  FFMA.FTZ R134, R2, R225, R134 ;  /* 0x000000e102867223 */ /* 0x000fe20000010086 */
[----:B------:R-:W-:Y:S04]  /*bd20*/  HMMA.16816.F32 R64, R112, R70, R64 ;  /* 0x000000467040723c */ /* 0x000fe80000001840 */
[----:B-1----:R-:W-:Y:S01]  /*bd30*/  F2FP.PACK_AB R68, R136, R135 ;  /* 0x000000878844723e */ /* 0x002fe200000000ff */
[----:B------:R-:W-:Y:S01]  /*bd40*/  FADD.FTZ R132, R132, R133 ;  /* 0x0000008584847221 */ /* 0x000fe20000010000 */
[----:B--2---:R-:W-:Y:S01]  /*bd50*/  F2FP.PACK_AB R69, R147, R146 ;  /* 0x000000929345723e */ /* 0x004fe200000000ff */
[----:B------:R-:W1:Y:S01]  /*bd60*/  MUFU.EX2 R193, R193 ;  /* 0x000000c100c17308 */ /* 0x000e620000000800 */
[----:B------:R-:W-:Y:S01]  /*bd70*/  F2FP.PACK_AB R70, R138, R137 ;  /* 0x000000898a46723e */ /* 0x000fe200000000ff */
[----:B------:R-:W-:Y:S03]  /*bd80*/  FADD.FTZ R129, R129, R134 ;  /* 0x0000008681817221 */ /* 0x000fe60000010000 */
[----:B---3--:R-:W-:Y:S01]  /*bd90*/  F2FP.PACK_AB R71, R150, R149 ;  /* 0x000000959647723e */ /* 0x008fe200000000ff */
[----:B------:R-:W-:Y:S02]  /*bda0*/  FADD.FTZ R131, R131, R132 ;  /* 0x0000008483837221 */ /* 0x000fe40000010000 */
[----:B------:R-:W-:Y:S02]  /*bdb0*/  FADD.FTZ R128, R128, R129 ;  /* 0x0000008180807221 */ /* 0x000fe40000010000 */
[----:B------:R-:W-:Y:S01]  /*bdc0*/  MUFU.EX2 R195, R195 ;  /* 0x000000c300c37308 */ /* 0x000fe20000000800 */
[----:B------:R-:W-:Y:S01]  /*bdd0*/  FADD.FTZ R130, R130, R131 ;  /* 0x0000008382827221 */ /* 0x000fe20000010000 */
[C---:B----4-:R-:W-:Y:S05]  /*bde0*/  HMMA.16816.F32 R4, R68.reuse, R72, R4 ;  /* 0x000000484404723c */ /* 0x050fea0000001804 */
[----:B------:R-:W-:Y:S02]  /*bdf0*/  FADD.FTZ R119, R119, R128 ;  /* 0x0000008077777221 */ /* 0x000fe40000010000 */
[----:B------:R-:W-:Y:S01]  /*be00*/  FADD.FTZ R135, R135, R130 ;  /* 0x0000008287877221 */ /* 0x000fe20000010000 */
[C---:B------:R-:W-:Y:S01]  /*be10*/  HMMA.16816.F32 R8, R68.reuse, R74, R8 ;  /* 0x0000004a4408723c */ /* 0x040fe20000001808 */
[----:B------:R-:W2:Y:S01]  /*be20*/  LDSM.16.MT88.4 R72, [R210+0x3900] ;  /* 0x00390000d248783b */ /* 0x000ea20000004200 */
[----:B------:R-:W3:Y:S02]  /*be30*/  MUFU.EX2 R160, R160 ;  /* 0x000000a000a07308 */ /* 0x000ee40000000800 */
[----:B------:R-:W-:Y:S01]  /*be40*/  FADD.FTZ R146, R146, R119 ;  /* 0x0000007792927221 */ /* 0x000fe20000010000 */
[----:B------:R-:W-:Y:S01]  /*be50*/  MOV R119, R116 ;  /* 0x0000007400777202 */ /* 0x000fe20000000f00 */
[----:B------:R-:W-:Y:S02]  /*be60*/  FADD.FTZ R136, R136, R135 ;  /* 0x0000008788887221 */ /* 0x000fe40000010000 */
[C---:B-----5:R-:W-:Y:S04]  /*be70*/  HMMA.16816.F32 R12, R68.reuse, R76, R12 ;  /* 0x0000004c440c723c */ /* 0x060fe8000000180c */
[----:B------:R-:W-:Y:S01]  /*be80*/  MUFU.EX2 R162, R162 ;  /* 0x000000a200a27308 */ /* 0x000fe20000000800 */
[----:B------:R-:W-:Y:S02]  /*be90*/  FADD.FTZ R146, R147, R146 ;  /* 0x0000009293927221 */ /* 0x000fe40000010000 */
[----:B------:R-:W-:Y:S01]  /*bea0*/  FADD.FTZ R137, R137, R136 ;  /* 0x0000008889897221 */ /* 0x000fe20000010000 */
[C---:B------:R-:W-:Y:S01]  /*beb0*/  HMMA.16816.F32 R16, R68.reuse, R78, R16 ;  /* 0x0000004e4410723c */ /* 0x040fe20000001810 */
[----:B------:R-:W4:Y:S03]  /*bec0*/  LDSM.16.MT88.4 R76, [R209+0x3900] ;  /* 0x00390000d14c783b */ /* 0x000f260000004200 */
[----:B------:R-:W-:Y:S02]  /*bed0*/  FADD.FTZ R149, R149, R146 ;  /* 0x0000009295957221 */ /* 0x000fe40000010000 */
[----:B------:R-:W5:Y:S01]  /*bee0*/  MUFU.EX2 R235, R235 ;  /* 0x000000eb00eb7308 */ /* 0x000f620000000800 */
[----:B------:R-:W-:Y:S01]  /*bef0*/  FADD.FTZ R138, R138, R137 ;  /* 0x000000898a8a7221 */ /* 0x000fe20000010000 */
[C---:B------:R-:W-:Y:S04]  /*bf00*/  HMMA.16816.F32 R20, R68.reuse, R80, R20 ;  /* 0x000000504414723c */ /* 0x040fe80000001814 */
[----:B------:R-:W-:Y:S04]  /*bf10*/  FADD.FTZ R150, R150, R149 ;  /* 0x0000009596967221 */ /* 0x000fe80000010000 */
[C---:B------:R-:W-:Y:S01]  /*bf20*/  HMMA.16816.F32 R24, R68.reuse, R82, R24 ;  /* 0x000000524418723c */ /* 0x040fe20000001818 */
[----:B------:R-:W1:Y:S01]  /*bf30*/  LDSM.16.MT88.4 R80, [R208+0x3900] ;  /* 0x00390000d050783b */ /* 0x000e620000004200 */
[----:B------:R-:W-:Y:S06]  /*bf40*/  MUFU.EX2 R164, R164 ;  /* 0x000000a400a47308 */ /* 0x000fec0000000800 */
[C---:B------:R-:W-:Y:S04]  /*bf50*/  HMMA.16816.F32 R28, R68.reuse, R84, R28 ;  /* 0x00000054441c723c */ /* 0x040fe8000000181c */
[----:B------:R-:W-:Y:S04]  /*bf60*/  MUFU.EX2 R237, R237 ;  /* 0x000000ed00ed7308 */ /* 0x000fe80000000800 */
[C---:B------:R-:W-:Y:S01]  /*bf70*/  HMMA.16816.F32 R32, R68.reuse, R86, R32 ;  /* 0x000000564420723c */ /* 0x040fe20000001820 */
[----:B------:R-:W-:Y:S05]  /*bf80*/  LDSM.16.MT88.4 R84, [R208+0x1100] ;  /* 0x00110000d054783b */ /* 0x000fea0000004200 */
[----:B------:R-:W-:Y:S02]  /*bf90*/  MUFU.EX2 R166, R166 ;  /* 0x000000a600a67308 */ /* 0x000fe40000000800 */
[C---:B------:R-:W-:Y:S08]  /*bfa0*/  HMMA.16816.F32 R36, R68.reuse, R88, R36 ;  /* 0x000000584424723c */ /* 0x040ff00000001824 */
[C---:B------:R-:W-:Y:S01]  /*bfb0*/  HMMA.16816.F32 R40, R68.reuse, R90, R40 ;  /* 0x0000005a4428723c */ /* 0x040fe20000001828 */
[----:B------:R-:W-:Y:S01]  /*bfc0*/  LDSM.16.MT88.4 R88, [R210+0x4100] ;  /* 0x00410000d258783b */ /* 0x000fe20000004200 */
[----:B------:R-:W-:Y:S06]  /*bfd0*/  MUFU.EX2 R239, R239 ;  /* 0x000000ef00ef7308 */ /* 0x000fec0000000800 */
[C---:B--2---:R-:W-:Y:S04]  /*bfe0*/  HMMA.16816.F32 R44, R68.reuse, R72, R44 ;  /* 0x00000048442c723c */ /* 0x044fe8000000182c */
[----:B------:R-:W-:Y:S04]  /*bff0*/  MUFU.EX2 R184, R184 ;  /* 0x000000b800b87308 */ /* 0x000fe80000000800 */
[C---:B------:R-:W-:Y:S01]  /*c000*/  HMMA.16816.F32 R48, R68.reuse, R74, R48 ;  /* 0x0000004a4430723c */ /* 0x040fe20000001830 */
[----:B------:R-:W2:Y:S05]  /*c010*/  LDSM.16.MT88.4 R72, [R212+0x1100] ;  /* 0x00110000d448783b */ /* 0x000eaa0000004200 */
[----:B------:R-:W-:Y:S02]  /*c020*/  MUFU.EX2 R243, R243 ;  /* 0x000000f300f37308 */ /* 0x000fe40000000800 */
[C---:B----4-:R-:W-:Y:S08]  /*c030*/  HMMA.16816.F32 R52, R68.reuse, R76, R52 ;  /* 0x0000004c4434723c */ /* 0x050ff00000001834 */
[C---:B------:R-:W-:Y:S01]  /*c040*/  HMMA.16816.F32 R56, R68.reuse, R78, R56 ;  /* 0x0000004e4438723c */ /* 0x040fe20000001838 */
[----:B------:R-:W4:Y:S01]  /*c050*/  LDSM.16.MT88.4 R76, [R210+0x1100] ;  /* 0x00110000d24c783b */ /* 0x000f220000004200 */
[----:B------:R-:W-:Y:S06]  /*c060*/  MUFU.EX2 R186, R186 ;  /* 0x000000ba00ba7308 */ /* 0x000fec0000000800 */
[C---:B-1----:R-:W-:Y:S04]  /*c070*/  HMMA.16816.F32 R60, R68.reuse, R80, R60 ;  /* 0x00000050443c723c */ /* 0x042fe8000000183c */
[----:B------:R-:W-:Y:S04]  /*c080*/  MUFU.EX2 R241, R241 ;  /* 0x000000f100f17308 */ /* 0x000fe80000000800 */
[----:B------:R-:W-:Y:S01]  /*c090*/  HMMA.16816.F32 R64, R68, R82, R64 ;  /* 0x000000524440723c */ /* 0x000fe20000001840 */
[----:B------:R-:W1:Y:S05]  /*c0a0*/  LDSM.16.MT88.4 R80, [R209+0x1100] ;  /* 0x00110000d150783b */ /* 0x000e6a0000004200 */
[----:B------:R-:W-:Y:S01]  /*c0b0*/  MUFU.EX2 R145, R145 ;  /* 0x0000009100917308 */ /* 0x000fe20000000800 */
[----:B------:R-:W-:Y:S01]  /*c0c0*/  F2FP.PACK_AB R68, R156, R187 ;  /* 0x000000bb9c44723e */ /* 0x000fe200000000ff */
[----:B------:R-:W-:Y:S01]  /*c0d0*/  FADD.FTZ R187, R187, R138 ;  /* 0x0000008abbbb7221 */ /* 0x000fe20000010000 */
[----:B------:R-:W-:Y:S03]  /*c0e0*/  F2FP.PACK_AB R70, R193, R158 ;  /* 0x0000009ec146723e */ /* 0x000fe600000000ff */
[----:B---3--:R-:W-:Y:S01]  /*c0f0*/  F2FP.PACK_AB R69, R160, R195 ;  /* 0x000000c3a045723e */ /* 0x008fe200000000ff */
[----:B------:R-:W-:Y:S01]  /*c100*/  FADD.FTZ R195, R195, R150 ;  /* 0x00000096c3c37221 */ /* 0x000fe20000010000 */
[----:B-----5:R-:W-:Y:S01]  /*c110*/  F2FP.PACK_AB R71, R235, R162 ;  /* 0x000000a2eb47723e */ /* 0x020fe200000000ff */
[----:B------:R-:W-:Y:S01]  /*c120*/  FADD.FTZ R187, R156, R187 ;  /* 0x000000bb9cbb7221 */ /* 0x000fe20000010000 */
[----:B------:R-:W-:Y:S01]  /*c130*/  MUFU.EX2 R144, R144 ;  /* 0x0000009000907308 */ /* 0x000fe20000000800 */
[----:B------:R-:W-:Y:S02]  /*c140*/  FADD.FTZ R195, R160, R195 ;  /* 0x000000c3a0c37221 */ /* 0x000fe40000010000 */
[----:B------:R-:W-:Y:S02]  /*c150*/  FADD.FTZ R158, R158, R187 ;  /* 0x000000bb9e9e7221 */ /* 0x000fe40000010000 */
[C---:B--2---:R-:W-:Y:S03]  /*c160*/  HMMA.16816.F32 R4, R68.reuse, R72, R4 ;  /* 0x000000484404723c */ /* 0x044fe60000001804 */
[----:B------:R-:W-:Y:S02]  /*c170*/  FADD.FTZ R162, R162, R195 ;  /* 0x000000c3a2a27221 */ /* 0x000fe40000010000 */
[----:B------:R-:W-:Y:S01]  /*c180*/  MUFU.EX2 R139, R139 ;  /* 0x0000008b008b7308 */ /* 0x000fe20000000800 */
[----:B------:R-:W-:Y:S02]  /*c190*/  FADD.FTZ R193, R193, R158 ;  /* 0x0000009ec1c17221 */ /* 0x000fe40000010000 */
[C---:B------:R-:W-:Y:S01]  /*c1a0*/  HMMA.16816.F32 R8, R68.reuse, R74, R8 ;  /* 0x0000004a4408723c */ /* 0x040fe20000001808 */
[----:B------:R-:W2:Y:S03]  /*c1b0*/  LDSM.16.MT88.4 R72, [R212+0x4100] ;  /* 0x00410000d448783b */ /* 0x000ea60000004200 */
[----:B------:R-:W-:Y:S03]  /*c1c0*/  FADD.FTZ R235, R235, R162 ;  /* 0x000000a2ebeb7221 */ /* 0x000fe60000010000 */
[----:B------:R-:W3:Y:S01]  /*c1d0*/  MUFU.EX2 R148, R148 ;  /* 0x0000009400947308 */ /* 0x000ee20000000800 */
[C---:B----4-:R-:W-:Y:S08]  /*c1e0*/  HMMA.16816.F32 R12, R68.reuse, R76, R12 ;  /* 0x0000004c440c723c */ /* 0x050ff0000000180c */
[C---:B------:R-:W-:Y:S01]  /*c1f0*/  HMMA.16816.F32 R16, R68.reuse, R78, R16 ;  /* 0x0000004e4410723c */ /* 0x040fe20000001810 */
[----:B------:R-:W4:Y:S01]  /*c200*/  LDSM.16.MT88.4 R76, [R212+0x1900] ;  /* 0x00190000d44c783b */ /* 0x000f220000004200 */
[----:B------:R-:W-:Y:S06]  /*c210*/  MUFU.EX2 R151, R151 ;  /* 0x0000009700977308 */ /* 0x000fec0000000800 */
[C---:B-1----:R-:W-:Y:S04]  /*c220*/  HMMA.16816.F32 R20, R68.reuse, R80, R20 ;  /* 0x000000504414723c */ /* 0x042fe80000001814 */
[----:B------:R-:W1:Y:S01]  /*c230*/  MUFU.EX2 R240, R240 ;  /* 0x000000f000f07308 */ /* 0x000e620000000800 */
[----:B---3--:R-:W-:Y:S03]  /*c240*/  F2FP.PACK_AB R126, R148, R139 ;  /* 0x0000008b947e723e */ /* 0x008fe600000000ff */
[C---:B------:R-:W-:Y:S01]  /*c250*/  HMMA.16816.F32 R24, R68.reuse, R82, R24 ;  /* 0x000000524418723c */ /* 0x040fe20000001818 */
[----:B------:R-:W3:Y:S05]  /*c260*/  LDSM.16.MT88.4 R80, [R209+0x1900] ;  /* 0x00190000d150783b */ /* 0x000eea0000004200 */
[----:B------:R-:W-:Y:S02]  /*c270*/  MUFU.EX2 R118, R118 ;  /* 0x0000007600767308 */ /* 0x000fe40000000800 */
[C---:B------:R-:W-:Y:S08]  /*c280*/  HMMA.16816.F32 R28, R68.reuse, R84, R28 ;  /* 0x00000054441c723c */ /* 0x040ff0000000181c */
[C---:B------:R-:W-:Y:S01]  /*c290*/  HMMA.16816.F32 R32, R68.reuse, R86, R32 ;  /* 0x000000564420723c */ /* 0x040fe20000001820 */
[----:B------:R-:W-:Y:S01]  /*c2a0*/  LDSM.16.MT88.4 R84, [R210+0x4900] ;  /* 0x00490000d254783b */ /* 0x000fe20000004200 */
[----:B------:R5:W3:Y:S02]  /*c2b0*/  MUFU.EX2 R117, R124 ;  /* 0x0000007c00757308 */ /* 0x000ae40000000800 */
[----:B-1----:R-:W-:Y:S04]  /*c2c0*/  F2FP.PACK_AB R125, R240, R151 ;  /* 0x00000097f07d723e */ /* 0x002fe800000000ff */
[C---:B--2---:R-:W-:Y:S08]  /*c2d0*/  HMMA.16816.F32 R36, R68.reuse, R72, R36 ;  /* 0x000000484424723c */ /* 0x044ff00000001824 */
[C---:B------:R-:W-:Y:S01]  /*c2e0*/  HMMA.16816.F32 R40, R68.reuse, R74, R40 ;  /* 0x0000004a4428723c */ /* 0x040fe20000001828 */
[----:B------:R-:W1:Y:S07]  /*c2f0*/  LDSM.16.MT88.4 R72, [R208+0x1900] ;  /* 0x00190000d048783b */ /* 0x000e6e0000004200 */
[C---:B------:R-:W-:Y:S04]  /*c300*/  HMMA.16816.F32 R44, R68.reuse, R88, R44 ;  /* 0x00000058442c723c */ /* 0x040fe8000000182c */
[----:B-----5:R-:W-:Y:S02]  /*c310*/  F2FP.PACK_AB R124, R144, R145 ;  /* 0x00000091907c723e */ /* 0x020fe400000000ff */
[----:B---3--:R-:W-:Y:S02]  /*c320*/  F2FP.PACK_AB R127, R117, R118 ;  /* 0x00000076757f723e */ /* 0x008fe400000000ff */
[C---:B------:R-:W-:Y:S01]  /*c330*/  HMMA.16816.F32 R48, R68.reuse, R90, R48 ;  /* 0x0000005a4430723c */ /* 0x040fe20000001830 */
[----:B------:R-:W-:Y:S07]  /*c340*/  LDSM.16.MT88.4 R88, [R208+0x5100] ;  /* 0x00510000d058783b */ /* 0x000fee0000004200 */
[C---:B------:R-:W-:Y:S08]  /*c350*/  HMMA.16816.F32 R52, R68.reuse, R92, R52 ;  /* 0x0000005c4434723c */ /* 0x040ff00000001834 */
[C---:B------:R-:W-:Y:S01]  /*c360*/  HMMA.16816.F32 R56, R68.reuse, R94, R56 ;  /* 0x0000005e4438723c */ /* 0x040fe20000001838 */
[----:B------:R-:W-:Y:S07]  /*c370*/  LDSM.16.MT88.4 R92, [R209+0x2900] ;  /* 0x00290000d15c783b */ /* 0x000fee0000004200 */
[C---:B------:R-:W-:Y:S08]  /*c380*/  HMMA.16816.F32 R60, R68.reuse, R96, R60 ;  /* 0x00000060443c723c */ /* 0x040ff0000000183c */
[----:B------:R-:W-:Y:S07]  /*c390*/  HMMA.16816.F32 R64, R68, R98, R64 ;  /* 0x000000624440723c */ /* 0x000fee0000001840 */
        /* <DEDUP_REMOVED lines=14> */
[----:B------:R-:W2:Y:S07]  /*c480*/  LDSM.16.MT88.4 R76, [R212+0x4900] ;  /* 0x00490000d44c783b */ /* 0x000eae0000004200 */
[C---:B------:R-:W-:Y:S08]  /*c490*/  HMMA.16816.F32 R12, R68.reuse, R100, R12 ;  /* 0x00000064440c723c */ /* 0x040ff0000000180c */
[C---:B------:R-:W-:Y:S01]  /*c4a0*/  HMMA.16816.F32 R16, R68.reuse, R102, R16 ;  /* 0x000000664410723c */ /* 0x040fe20000001810 */
[----:B------:R-:W-:Y:S07]  /*c4b0*/  LDSM.16.MT88.4 R100, [R210+0x2900] ;  /* 0x00290000d264783b */ /* 0x000fee0000004200 */
[C---:B------:R-:W-:Y:S08]  /*c4c0*/  HMMA.16816.F32 R20, R68.reuse, R80, R20 ;  /* 0x000000504414723c */ /* 0x040ff00000001814 */
[C---:B------:R-:W-:Y:S01]  /*c4d0*/  HMMA.16816.F32 R24, R68.reuse, R82, R24 ;  /* 0x000000524418723c */ /* 0x040fe20000001818 */
[----:B------:R-:W3:Y:S07]  /*c4e0*/  LDSM.16.MT88.4 R80, [R209+0x4900] ;  /* 0x00490000d150783b */ /* 0x000eee0000004200 */
[C---:B-1----:R-:W-:Y:S08]  /*c4f0*/  HMMA.16816.F32 R28, R68.reuse, R72, R28 ;  /* 0x00000048441c723c */ /* 0x042ff0000000181c */
[C---:B------:R-:W-:Y:S01]  /*c500*/  HMMA.16816.F32 R32, R68.reuse, R74, R32 ;  /* 0x0000004a4420723c */ /* 0x040fe20000001820 */
[----:B------:R-:W1:Y:S07]  /*c510*/  LDSM.16.MT88.4 R72, [R208+0x4900] ;  /* 0x00490000d048783b */ /* 0x000e6e0000004200 */
[C---:B--2---:R-:W-:Y:S08]  /*c520*/  HMMA.16816.F32 R36, R68.reuse, R76, R36 ;  /* 0x0000004c4424723c */ /* 0x044ff00000001824 */
[C---:B------:R-:W-:Y:S01]  /*c530*/  HMMA.16816.F32 R40, R68.reuse, R78, R40 ;  /* 0x0000004e4428723c */ /* 0x040fe20000001828 */
[----:B------:R-:W2:Y:S07]  /*c540*/  LDSM.16.MT88.4 R76, [R212+0x2100] ;  /* 0x00210000d44c783b */ /* 0x000eae0000004200 */
[C---:B------:R-:W-:Y:S08]  /*c550*/  HMMA.16816.F32 R44, R68.reuse, R84, R44 ;  /* 0x00000054442c723c */ /* 0x040ff0000000182c */
[C---:B------:R-:W-:Y:S01]  /*c560*/  HMMA.16816.F32 R48, R68.reuse, R86, R48 ;  /* 0x000000564430723c */ /* 0x040fe20000001830 */
[----:B------:R-:W4:Y:S07]  /*c570*/  LDSM.16.MT88.4 R84, [R210+0x2100] ;  /* 0x00210000d254783b */ /* 0x000f2e0000004200 */
[C---:B---3--:R-:W-:Y:S08]  /*c580*/  HMMA.16816.F32 R52, R68.reuse, R80, R52 ;  /* 0x000000504434723c */ /* 0x048ff00000001834 */
[C---:B------:R-:W-:Y:S01]  /*c590*/  HMMA.16816.F32 R56, R68.reuse, R82, R56 ;  /* 0x000000524438723c */ /* 0x040fe20000001838 */
[----:B------:R-:W3:Y:S07]  /*c5a0*/  LDSM.16.MT88.4 R80, [R209+0x2100] ;  /* 0x00210000d150783b */ /* 0x000eee0000004200 */
[C---:B-1----:R-:W-:Y:S08]  /*c5b0*/  HMMA.16816.F32 R60, R68.reuse, R72, R60 ;  /* 0x00000048443c723c */ /* 0x042ff0000000183c */
[----:B------:R-:W-:Y:S01]  /*c5c0*/  HMMA.16816.F32 R64, R68, R74, R64 ;  /* 0x0000004a4440723c */ /* 0x000fe20000001840 */
[----:B------:R-:W1:Y:S06]  /*c5d0*/  LDSM.16.MT88.4 R72, [R208+0x2100] ;  /* 0x00210000d048783b */ /* 0x000e6c0000004200 */
        /* <DEDUP_REMOVED lines=9> */
[C---:B--2---:R-:W-:Y:S03]  /*c670*/  HMMA.16816.F32 R4, R68.reuse, R76, R4 ;  /* 0x0000004c4404723c */ /* 0x044fe60000001804 */
[----:B------:R-:W-:Y:S02]  /*c680*/  FADD.FTZ R157, R157, R236 ;  /* 0x000000ec9d9d7221 */ /* 0x000fe40000010000 */
[----:B------:R-:W-:Y:S02]  /*c690*/  FADD.FTZ R234, R234, R165 ;  /* 0x000000a5eaea7221 */ /* 0x000fe40000010000 */
[----:B------:R-:W-:Y:S01]  /*c6a0*/  FADD.FTZ R238, R238, R157 ;  /* 0x0000009deeee7221 */ /* 0x000fe20000010000 */
[C---:B------:R-:W-:Y:S01]  /*c6b0*/  HMMA.16816.F32 R8, R68.reuse, R78, R8 ;  /* 0x0000004e4408723c */ /* 0x040fe20000001808 */
[----:B------:R-:W2:Y:S03]  /*c6c0*/  LDSM.16.MT88.4 R76, [R212+0x5100] ;  /* 0x00510000d44c783b */ /* 0x000ea60000004200 */
[----:B------:R-:W-:Y:S02]  /*c6d0*/  FADD.FTZ R145, R145, R234 ;  /* 0x000000ea91917221 */ /* 0x000fe40000010000 */
[----:B------:R-:W-:Y:S02]  /*c6e0*/  FADD.FTZ R151, R151, R238 ;  /* 0x000000ee97977221 */ /* 0x000fe40000010000 */
[C---:B----4-:R-:W-:Y:S04]  /*c6f0*/  HMMA.16816.F32 R12, R68.reuse, R84, R12 ;  /* 0x00000054440c723c */ /* 0x050fe8000000180c */
[----:B------:R-:W-:Y:S02]  /*c700*/  FADD.FTZ R144, R144, R145 ;  /* 0x0000009190907221 */ /* 0x000fe40000010000 */
[----:B------:R-:W-:Y:S02]  /*c710*/  FADD.FTZ R151, R240, R151 ;  /* 0x00000097f0977221 */ /* 0x000fe40000010000 */
[C---:B------:R-:W-:Y:S01]  /*c720*/  HMMA.16816.F32 R16, R68.reuse, R86, R16 ;  /* 0x000000564410723c */ /* 0x040fe20000001810 */
[----:B------:R-:W4:Y:S03]  /*c730*/  LDSM.16.MT88.4 R84, [R210+0x5100] ;  /* 0x00510000d254783b */ /* 0x000f260000004200 */
[----:B------:R-:W-:Y:S02]  /*c740*/  FADD.FTZ R139, R139, R144 ;  /* 0x000000908b8b7221 */ /* 0x000fe40000010000 */
[----:B------:R-:W-:Y:S02]  /*c750*/  FADD.FTZ R118, R118, R151 ;  /* 0x0000009776767221 */ /* 0x000fe40000010000 */
[C---:B---3--:R-:W-:Y:S04]  /*c760*/  HMMA.16816.F32 R20, R68.reuse, R80, R20 ;  /* 0x000000504414723c */ /* 0x048fe80000001814 */
[----:B------:R-:W-:Y:S02]  /*c770*/  FADD.FTZ R224, R148, R139 ;  /* 0x0000008b94e07221 */ /* 0x000fe40000010000 */
[----:B------:R-:W-:Y:S02]  /*c780*/  FADD.FTZ R225, R117, R118 ;  /* 0x0000007675e17221 */ /* 0x000fe40000010000 */
        /* <DEDUP_REMOVED lines=8> */
[C---:B----4-:R-:W-:Y:S08]  /*c810*/  HMMA.16816.F32 R44, R68.reuse, R84, R44 ;  /* 0x00000054442c723c */ /* 0x050ff0000000182c */
[C---:B------:R-:W-:Y:S08]  /*c820*/  HMMA.16816.F32 R48, R68.reuse, R86, R48 ;  /* 0x000000564430723c */ /* 0x040ff00000001830 */
[C---:B---3--:R-:W-:Y:S08]  /*c830*/  HMMA.16816.F32 R52, R68.reuse, R80, R52 ;  /* 0x000000504434723c */ /* 0x048ff00000001834 */
[C---:B------:R-:W-:Y:S08]  /*c840*/  HMMA.16816.F32 R56, R68.reuse, R82, R56 ;  /* 0x000000524438723c */ /* 0x040ff00000001838 */
[C---:B------:R-:W-:Y:S08]  /*c850*/  HMMA.16816.F32 R60, R68.reuse, R88, R60 ;  /* 0x00000058443c723c */ /* 0x040ff0000000183c */
[----:B------:R-:W-:Y:S01]  /*c860*/  HMMA.16816.F32 R64, R68, R90, R64 ;  /* 0x0000005a4440723c */ /* 0x000fe20000001840 */
[----:B------:R-:W3:Y:S07]  /*c870*/  LDSM.16.MT88.4 R68, [R210+0x5900] ;  /* 0x00590000d244783b */ /* 0x000eee0000004200 */
[C---:B------:R-:W-:Y:S01]  /*c880*/  HMMA.16816.F32 R112, R124.reuse, R108, R4 ;  /* 0x0000006c7c70723c */ /* 0x040fe20000001804 */
[----:B------:R-:W4:Y:S07]  /*c890*/  LDSM.16.MT88.4 R4, [R209+0x5900] ;  /* 0x00590000d104783b */ /* 0x000f2e0000004200 */
[C---:B------:R-:W-:Y:S01]  /*c8a0*/  HMMA.16816.F32 R108, R124.reuse, R110, R8 ;  /* 0x0000006e7c6c723c */ /* 0x040fe20000001808 */
[----:B------:R-:W5:Y:S07]  /*c8b0*/  LDSM.16.MT88.4 R8, [R208+0x5900] ;  /* 0x00590000d008783b */ /* 0x000f6e0000004200 */
[C---:B------:R-:W-:Y:S08]  /*c8c0*/  HMMA.16816.F32 R104, R124.reuse, R100, R12 ;  /* 0x000000647c68723c */ /* 0x040ff0000000180c */
[C---:B------:R-:W-:Y:S08]  /*c8d0*/  HMMA.16816.F32 R100, R124.reuse, R102, R16 ;  /* 0x000000667c64723c */ /* 0x040ff00000001810 */
[C---:B------:R-:W-:Y:S08]  /*c8e0*/  HMMA.16816.F32 R96, R124.reuse, R92, R20 ;  /* 0x0000005c7c60723c */ /* 0x040ff00000001814 */
[C---:B------:R-:W-:Y:S08]  /*c8f0*/  HMMA.16816.F32 R92, R124.reuse, R94, R24 ;  /* 0x0000005e7c5c723c */ /* 0x040ff00000001818 */
[C---:B-1----:R-:W-:Y:S08]  /*c900*/  HMMA.16816.F32 R88, R124.reuse, R72, R28 ;  /* 0x000000487c58723c */ /* 0x042ff0000000181c */
[C---:B------:R-:W-:Y:S08]  /*c910*/  HMMA.16816.F32 R84, R124.reuse, R74, R32 ;  /* 0x0000004a7c54723c */ /* 0x040ff00000001820 */
[C---:B--2---:R-:W-:Y:S08]  /*c920*/  HMMA.16816.F32 R80, R124.reuse, R76, R36 ;  /* 0x0000004c7c50723c */ /* 0x044ff00000001824 */
[C---:B------:R-:W-:Y:S08]  /*c930*/  HMMA.16816.F32 R76, R124.reuse, R78, R40 ;  /* 0x0000004e7c4c723c */ /* 0x040ff00000001828 */
[C---:B---3--:R-:W-:Y:S08]  /*c940*/  HMMA.16816.F32 R72, R124.reuse, R68, R44 ;  /* 0x000000447c48723c */ /* 0x048ff0000000182c */
[C---:B------:R-:W-:Y:S08]  /*c950*/  HMMA.16816.F32 R68, R124.reuse, R70, R48 ;  /* 0x000000467c44723c */ /* 0x040ff00000001830 */
[C---:B----4-:R-:W-:Y:S08]  /*c960*/  HMMA.16816.F32 R52, R124.reuse, R4, R52 ;  /* 0x000000047c34723c */ /* 0x050ff00000001834 */
[C---:B------:R-:W-:Y:S08]  /*c970*/  HMMA.16816.F32 R56, R124.reuse, R6, R56 ;  /* 0x000000067c38723c */ /* 0x040ff00000001838 */
[C---:B-----5:R-:W-:Y:S08]  /*c980*/  HMMA.16816.F32 R60, R124.reuse, R8, R60 ;  /* 0x000000087c3c723c */ /* 0x060ff0000000183c */
[----:B------:R-:W-:Y:S01]  /*c990*/  HMMA.16816.F32 R64, R124, R10, R64 ;  /* 0x0000000a7c40723c */ /* 0x000fe20000001840 */
[----:B------:R-:W-:-:S07]  /*c9a0*/  @P0 BRA `(.L_x_186) ;  /* 0xffffd0e000000947 */ /* 0x000fce000383ffff */
.L_x_185:
[----:B------:R-:W-:-:S13]  /*c9b0*/  ISETP.GE.AND P0, PT, R192, R215, PT ;  /* 0x000000d7c000720c */ /* 0x000fda0003f06270 */
[----:B------:R-:W-:Y:S05]  /*c9c0*/  @!P0 BRA `(.L_x_187) ;  /* 0x0000433000008947 */ /* 0x000fea0003800000 */
[----:B------:R-:W-:Y:S01]  /*c9d0*/  ULDC.64 UR4, c[0x0][0x1e0] ;  /* 0x0000780000047ab9 */ /* 0x000fe20000000a00 */
[----:B------:R-:W-:Y:S01]  /*c9e0*/  IADD3 R194, P0, R226, 0x40, RZ ;  /* 0x00000040e2c27810 */ /* 0x000fe20007f1e0ff */
[----:B------:R-:W-:Y:S01]  /*c9f0*/  UIADD3 UR6, UP1, UR14, 0x80, URZ ;  /* 0x000000800e067890 */ /* 0x000fe2000ff3e03f */
[----:B------:R-:W-:Y:S01]  /*ca00*/  IMAD.MOV.U32 R2, RZ, RZ, R116 ;  /* 0x000000ffff027224 */ /* 0x000fe200078e0074 */
[----:B------:R-:W-:Y:S01]  /*ca10*/  USHF.L.U64.HI UR13, UR4, 0x6, UR5 ;  /* 0x00000006040d7899 */ /* 0x000fe20008010205 */
[----:B------:R-:W-:Y:S01]  /*ca20*/  IMAD.MOV.U32 R3, RZ, RZ, R0 ;  /* 0x000000ffff037224 */ /* 0x000fe200078e0000 */
[----:B------:R-:W-:Y:S01]  /*ca30*/  USHF.L.U32 UR15, UR4, 0x6, URZ ;  /* 0x00000006040f7899 */ /* 0x000fe2000800063f */
[-C--:B------:R-:W-:Y:S01]  /*ca40*/  IADD3.X R195, RZ, R229.reuse, RZ, P0, !PT ;  /* 0x000000e5ffc37210 */ /* 0x080fe200007fe4ff */
[----:B------:R-:W-:Y:S01]  /*ca50*/  UMOV UR14, 0x60 ;  /* 0x00000060000e7882 */ /* 0x000fe20000000000 */
[----:B------:R-:W-:Y:S01]  /*ca60*/  @P4 IMAD.HI.U32 R193, R217, c[0x0][0x2c8], RZ ;  /* 0x0000b200d9c14a27 */ /* 0x000fe200078e00ff */
[----:B------:R-:W-:Y:S01]  /*ca70*/  ULDC.64 UR4, c[0x0][0x208] ;  /* 0x0000820000047ab9 */ /* 0x000fe20000000a00 */
[----:B------:R-:W-:Y:S01]  /*ca80*/  MOV R227, R229 ;  /* 0x000000e500e37202 */ /* 0x000fe20000000f00 */
[----:B------:R-:W-:-:S02]  /*ca90*/  UIADD3 UR16, UP0, UR9, 0x80, URZ ;  /* 0x0000008009107890 */ /* 0x000fc4000ff1e03f */
[----:B------:R-:W-:Y:S02]  /*caa0*/  UIMAD.WIDE.U32 UR18, UR14, UR4, URZ ;  /* 0x000000040e1272a5 */ /* 0x000fe4000f8e003f */
[----:B------:R-:W-:Y:S02]  /*cab0*/  UIMAD UR5, UR14, UR5, URZ ;  /* 0x000000050e0572a4 */ /* 0x000fe4000f8e023f */
[----:B------:R-:W-:Y:S02]  /*cac0*/  UIADD3.X UR8, URZ, UR8, URZ, UP1, !UPT ;  /* 0x000000083f087290 */ /* 0x000fe40008ffe43f */
[----:B------:R-:W-:Y:S02]  /*cad0*/  UIADD3.X UR4, URZ, UR12, URZ, UP0, !UPT ;  /* 0x0000000c3f047290 */ /* 0x000fe400087fe43f */
[----:B------:R-:W-:Y:S02]  /*cae0*/  UIADD3 UR5, UR19, UR5, URZ ;  /* 0x0000000513057290 */ /* 0x000fe4000fffe03f */
.L_x_196:
[----:B------:R-:W-:Y:S04]  /*caf0*/  DEPBAR.LE SB0, 0x0 ;  /* 0x000080000000791a */ /* 0x000fe80000000000 */
[----:B------:R-:W-:Y:S01]  /*cb00*/  BAR.SYNC.DEFER_BLOCKING 0x0 ;  /* 0x0000000000007b1d */ /* 0x000fe20000010000 */
[----:B------:R-:W-:Y:S01]  /*cb10*/  SHF.R.S32.HI R29, RZ, 0x1f, R192 ;  /* 0x0000001fff1d7819 */ /* 0x000fe200000114c0 */
[C---:B------:R-:W-:Y:S01]  /*cb20*/  IMAD R0, R192.reuse, UR5, RZ ;  /* 0x00000005c0007c24 */ /* 0x040fe2000f8e02ff */
[C---:B------:R-:W-:Y:S01]  /*cb30*/  ISETP.GT.AND P2, PT, R192.reuse, R215, PT ;  /* 0x000000d7c000720c */ /* 0x040fe20003f44270 */
[----:B------:R-:W-:Y:S04]  /*cb40*/  IMAD.WIDE.U32 R38, R192, UR18, R226 ;  /* 0x00000012c0267c25 */ /* 0x000fe8000f8e00e2 */
[----:B------:R-:W-:Y:S01]  /*cb50*/  IMAD R0, R29, UR18, R0 ;  /* 0x000000121d007c24 */ /* 0x000fe2000f8e0200 */
[----:B------:R-:W-:Y:S01]  /*cb60*/  LEA R44, P1, R38, c[0x0][0x1f8], 0x1 ;  /* 0x00007e00262c7a11 */ /* 0x000fe200078208ff */
[----:B------:R-:W-:Y:S03]  /*cb70*/  IMAD.WIDE.U32 R46, R192, UR18, R194 ;  /* 0x00000012c02e7c25 */ /* 0x000fe6000f8e00c2 */
[----:B------:R-:W-:Y:S02]  /*cb80*/  IADD3 R36, R39, R0, RZ ;  /* 0x0000000027247210 */ /* 0x000fe40007ffe0ff */
[----:B------:R-:W-:Y:S02]  /*cb90*/  LEA R156, P0, R46, c[0x0][0x1f8], 0x1 ;  /* 0x00007e002e9c7a11 */ /* 0x000fe400078008ff */
[----:B------:R-:W-:Y:S02]  /*cba0*/  LEA.HI.X R45, R38, c[0x0][0x1fc], R36, 0x1, P1 ;  /* 0x00007f00262d7a11 */ /* 0x000fe400008f0c24 */
[----:B------:R-:W-:Y:S04]  /*cbb0*/  IADD3 R0, R0, R47, RZ ;  /* 0x0000002f00007210 */ /* 0x000fe80007ffe0ff */
[----:B------:R-:W-:Y:S01]  /*cbc0*/  LEA.HI.X R157, R46, c[0x0][0x1fc], R0, 0x1, P0 ;  /* 0x00007f002e9d7a11 */ /* 0x000fe200000f0c00 */
[----:B------:R-:W1:Y:S01]  /*cbd0*/  LDSM.16.M88.4 R8, [R214+0x8100] ;  /* 0x00810000d608783b */ /* 0x000e620000000200 */
[----:B------:R-:W-:Y:S04]  /*cbe0*/  IADD3 R160, P0, R44, UR9, RZ ;  /* 0x000000092ca07c10 */ /* 0x000fe8000ff1e0ff */
[----:B------:R-:W-:Y:S02]  /*cbf0*/  IADD3.X R161, R45, UR12, RZ, P0, !PT ;  /* 0x0000000c2da17c10 */ /* 0x000fe400087fe4ff */
[C---:B------:R-:W-:Y:S01]  /*cc00*/  IADD3 R164, P1, R160.reuse, UR9, RZ ;  /* 0x00000009a0a47c10 */ /* 0x040fe2000ff3e0ff */
[----:B------:R-:W2:Y:S01]  /*cc10*/  LDSM.16.M88.4 R16, [R214+0x8900] ;  /* 0x00890000d610783b */ /* 0x000ea20000000200 */
[----:B------:R-:W-:Y:S02]  /*cc20*/  IADD3 R162, P0, R160, UR16, RZ ;  /* 0x00000010a0a27c10 */ /* 0x000fe4000ff1e0ff */
[C---:B------:R-:W-:Y:S02]  /*cc30*/  IADD3.X R165, R161.reuse, UR12, RZ, P1, !PT ;  /* 0x0000000ca1a57c10 */ /* 0x040fe40008ffe4ff */
[----:B------:R-:W-:Y:S03]  /*cc40*/  IADD3.X R163, R161, UR4, RZ, P0, !PT ;  /* 0x00000004a1a37c10 */ /* 0x000fe600087fe4ff */
[----:B------:R-:W3:Y:S08]  /*cc50*/  LDSM.16.M88.4 R24, [R214+0x9100] ;  /* 0x00910000d618783b */ /* 0x000ef00000000200 */
[----:B------:R-:W4:Y:S08]  /*cc60*/  LDSM.16.M88.4 R32, [R214+0x9900] ;  /* 0x00990000d620783b */ /* 0x000f300000000200 */
[----:B------:R-:W5:Y:S01]  /*cc70*/  LDSM.16.M88.4 R40, [R214+0xa100] ;  /* 0x00a10000d628783b */ /* 0x000f620000000200 */
[C---:B-1----:R-:W-:Y:S07]  /*cc80*/  HMMA.16816.F32 R4, R120.reuse, R8, RZ ;  /* 0x000000087804723c */ /* 0x042fee00000018ff */
[----:B------:R-:W1:Y:S01]  /*cc90*/  LDSM.16.M88.4 R48, [R214+0xa900] ;  /* 0x00a90000d630783b */ /* 0x000e620000000200 */
[C---:B------:R-:W-:Y:S07]  /*cca0*/  HMMA.16816.F32 R8, R120.reuse, R10, RZ ;  /* 0x0000000a7808723c */ /* 0x040fee00000018ff */
[----:B------:R-:W1:Y:S01]  /*ccb0*/  LDSM.16.M88.4 R116, [R213] ;  /* 0x00000000d574783b */ /* 0x000e620000000200 */
[C---:B--2---:R-:W-:Y:S07]  /*ccc0*/  HMMA.16816.F32 R12, R120.reuse, R16, RZ ;  /* 0x00000010780c723c */ /* 0x044fee00000018ff */
[----:B------:R-:W2:Y:S01]  /*ccd0*/  LDSM.16.M88.4 R124, [R207] ;  /* 0x00000000cf7c783b */ /* 0x000ea20000000200 */
[C---:B------:R-:W-:Y:S07]  /*cce0*/  HMMA.16816.F32 R16, R120.reuse, R18, RZ ;  /* 0x000000127810723c */ /* 0x040fee00000018ff */
[----:B------:R-:W1:Y:S01]  /*ccf0*/  LDSM.16.M88.4 R128, [R206] ;  /* 0x00000000ce80783b */ /* 0x000e620000000200 */
[C---:B---3--:R-:W-:Y:S07]  /*cd00*/  HMMA.16816.F32 R20, R120.reuse, R24, RZ ;  /* 0x000000187814723c */ /* 0x048fee00000018ff */
[----:B------:R-:W3:Y:S01]  /*cd10*/  LDSM.16.M88.4 R132, [R205] ;  /* 0x00000000cd84783b */ /* 0x000ee20000000200 */
[C---:B------:R-:W-:Y:S07]  /*cd20*/  HMMA.16816.F32 R24, R120.reuse, R26, RZ ;  /* 0x0000001a7818723c */ /* 0x040fee00000018ff */
[----:B------:R-:W1:Y:S01]  /*cd30*/  LDSM.16.M88.4 R136, [R204] ;  /* 0x00000000cc88783b */ /* 0x000e620000000200 */
[C---:B----4-:R-:W-:Y:S07]  /*cd40*/  HMMA.16816.F32 R28, R120.reuse, R32, RZ ;  /* 0x00000020781c723c */ /* 0x050fee00000018ff */
[----:B------:R-:W4:Y:S01]  /*cd50*/  LDSM.16.M88.4 R144, [R203] ;  /* 0x00000000cb90783b */ /* 0x000f220000000200 */
[C---:B------:R-:W-:Y:S07]  /*cd60*/  HMMA.16816.F32 R32, R120.reuse, R34, RZ ;  /* 0x000000227820723c */ /* 0x040fee00000018ff */
[----:B------:R-:W-:Y:S01]  /*cd70*/  @!PT LDS RZ, [RZ] ;  /* 0x00000000fffff984 */ /* 0x000fe20000000800 */
[----:B------:R-:W-:Y:S01]  /*cd80*/  @!PT LDS RZ, [RZ] ;  /* 0x00000000fffff984 */ /* 0x000fe20000000800 */
[----:B------:R-:W-:Y:S01]  /*cd90*/  @!PT LDS RZ, [RZ] ;  /* 0x00000000fffff984 */ /* 0x000fe20000000800 */
[----:B------:R1:W-:Y:S01]  /*cda0*/  LDGSTS.E.BYPASS.LTC128B.128 [R216+0x100], [R44.64], !P6 ;  /* 0x001000002cd87fae */ /* 0x0003e2000f101d4a */
[C---:B-----5:R-:W-:Y:S07]  /*cdb0*/  HMMA.16816.F32 R36, R120.reuse, R40, RZ ;  /* 0x000000287824723c */ /* 0x060fee00000018ff */
[----:B------:R5:W-:Y:S01]  /*cdc0*/  LDGSTS.E.BYPASS.LTC128B.128 [R216+0x3100], [R156.64], !P5 ;  /* 0x031000009cd87fae */ /* 0x000be2000e901d4a */
[C---:B------:R-:W-:Y:S07]  /*cdd0*/  HMMA.16816.F32 R40, R120.reuse, R42, RZ ;  /* 0x0000002a7828723c */ /* 0x040fee00000018ff */
[----:B------:R2:W-:Y:S08]  /*cde0*/  LDGSTS.E.BYPASS.LTC128B.128 [R216+0x1100], [R160.64], !P6 ;  /* 0x01100000a0d87fae */ /* 0x0005f0000f101d4a */
[----:B------:R2:W-:Y:S01]  /*cdf0*/  LDGSTS.E.BYPASS.LTC128B.128 [R216+0x4100], [R160.64+0x80], !P5 ;  /* 0x04100080a0d87fae */ /* 0x0005e2000e901d4a */
[C---:B-1----:R-:W-:Y:S07]  /*ce00*/  HMMA.16816.F32 R44, R120.reuse, R48, RZ ;  /* 0x00000030782c723c */ /* 0x042fee00000018ff */
[----:B------:R1:W-:Y:S01]  /*ce10*/  LDGSTS.E.BYPASS.LTC128B.128 [R216+0x2100], [R164.64], !P6 ;  /* 0x02100000a4d87fae */ /* 0x0003e2000f101d4a */
[----:B------:R-:W-:Y:S07]  /*ce20*/  HMMA.16816.F32 R48, R120, R50, RZ ;  /* 0x000000327830723c */ /* 0x000fee00000018ff */
[----:B------:R1:W-:Y:S01]  /*ce30*/  LDGSTS.E.BYPASS.LTC128B.128 [R216+0x5100], [R162.64], !P5 ;  /* 0x05100000a2d87fae */ /* 0x0003e2000e901d4a */
[C---:B------:R-:W-:Y:S07]  /*ce40*/  HMMA.16816.F32 R4, R140.reuse, R116, R4 ;  /* 0x000000748c04723c */ /* 0x040fee0000001804 */
[----:B------:R-:W1:Y:S01]  /*ce50*/  LDSM.16.M88.4 R148, [R211+0x8100] ;  /* 0x00810000d394783b */ /* 0x000e620000000200 */
[C---:B------:R-:W-:Y:S07]  /*ce60*/  HMMA.16816.F32 R8, R140.reuse, R118, R8 ;  /* 0x000000768c08723c */ /* 0x040fee0000001808 */
[----:B------:R-:W0:Y:S01]  /*ce70*/  LDGDEPBAR ;  /* 0x00000000000079af */ /* 0x000e220000000000 */
[C---:B--2---:R-:W-:Y:S07]  /*ce80*/  HMMA.16816.F32 R12, R140.reuse, R124, R12 ;  /* 0x0000007c8c0c723c */ /* 0x044fee000000180c */
[----:B-----5:R-:W2:Y:S01]  /*ce90*/  LDSM.16.M88.4 R156, [R211+0x8900] ;  /* 0x00890000d39c783b */ /* 0x020ea20000000200 */
[C---:B------:R-:W-:Y:S07]  /*cea0*/  HMMA.16816.F32 R16, R140.reuse, R126, R16 ;  /* 0x0000007e8c10723c */ /* 0x040fee0000001810 */
[----:B------:R-:W5:Y:S01]  /*ceb0*/  LDSM.16.M88.4 R116, [R211+0x9100] ;  /* 0x00910000d374783b */ /* 0x000f620000000200 */
[C---:B------:R-:W-:Y:S07]  /*cec0*/  HMMA.16816.F32 R20, R140.reuse, R128, R20 ;  /* 0x000000808c14723c */ /* 0x040fee0000001814 */
[----:B------:R-:W2:Y:S01]  /*ced0*/  LDSM.16.M88.4 R124, [R211+0x9900] ;  /* 0x00990000d37c783b */ /* 0x000ea20000000200 */
[C---:B------:R-:W-:Y:S07]  /*cee0*/  HMMA.16816.F32 R24, R140.reuse, R130, R24 ;  /* 0x000000828c18723c */ /* 0x040fee0000001818 */
[----:B-1----:R-:W1:Y:S01]  /*cef0*/  LDSM.16.M88.4 R160, [R211+0xa100] ;  /* 0x00a10000d3a0783b */ /* 0x002e620000000200 */
[C---:B---3--:R-:W-:Y:S07]  /*cf00*/  HMMA.16816.F32 R28, R140.reuse, R132, R28 ;  /* 0x000000848c1c723c */ /* 0x048fee000000181c */
[----:B------:R-:W3:Y:S01]  /*cf10*/  LDSM.16.M88.4 R164, [R211+0xa900] ;  /* 0x00a90000d3a4783b */ /* 0x000ee20000000200 */
[C---:B------:R-:W-:Y:S07]  /*cf20*/  HMMA.16816.F32 R32, R140.reuse, R134, R32 ;  /* 0x000000868c20723c */ /* 0x040fee0000001820 */
[----:B------:R-:W1:Y:S01]  /*cf30*/  LDSM.16.M88.4 R128, [R202] ;  /* 0x00000000ca80783b */ /* 0x000e620000000200 */
[C---:B------:R-:W-:Y:S07]  /*cf40*/  HMMA.16816.F32 R36, R140.reuse, R136, R36 ;  /* 0x000000888c24723c */ /* 0x040fee0000001824 */
[----:B------:R-:W1:Y:S01]  /*cf50*/  LDSM.16.M88.4 R132, [R202+0x800] ;  /* 0x00080000ca84783b */ /* 0x000e620000000200 */
[C---:B------:R-:W-:Y:S07]  /*cf60*/  HMMA.16816.F32 R40, R140.reuse, R138, R40 ;  /* 0x0000008a8c28723c */ /* 0x040fee0000001828 */
[----:B------:R-:W1:Y:S01]  /*cf70*/  LDSM.16.M88.4 R136, [R202+0x1000] ;  /* 0x00100000ca88783b */ /* 0x000e620000000200 */
[C---:B----4-:R-:W-:Y:S07]  /*cf80*/  HMMA.16816.F32 R44, R140.reuse, R144, R44 ;  /* 0x000000908c2c723c */ /* 0x050fee000000182c */
[----:B------:R-:W-:Y:S01]  /*cf90*/  LDSM.16.M88.4 R184, [R211+0xd900] ;  /* 0x00d90000d3b8783b */ /* 0x000fe20000000200 */
[----:B------:R-:W-:Y:S07]  /*cfa0*/  HMMA.16816.F32 R48, R140, R146, R48 ;  /* 0x000000928c30723c */ /* 0x000fee0000001830 */
[----:B------:R-:W4:Y:S01]  /*cfb0*/  LDSM.16.M88.4 R144, [R202+0x1800] ;  /* 0x00180000ca90783b */ /* 0x000f220000000200 */
[C---:B------:R-:W-:Y:S08]  /*cfc0*/  HMMA.16816.F32 R4, R152.reuse, R148, R4 ;  /* 0x000000949804723c */ /* 0x040ff00000001804 */
[C---:B------:R-:W-:Y:S01]  /*cfd0*/  HMMA.16816.F32 R8, R152.reuse, R150, R8 ;  /* 0x000000969808723c */ /* 0x040fe20000001808 */
[----:B------:R-:W1:Y:S07]  /*cfe0*/  LDSM.16.M88.4 R148, [R202+0x2000] ;  /* 0x00200000ca94783b */ /* 0x000e6e0000000200 */
[C---:B--2---:R-:W-:Y:S08]  /*cff0*/  HMMA.16816.F32 R12, R152.reuse, R156, R12 ;  /* 0x0000009c980c723c */ /* 0x044ff0000000180c */
[C---:B------:R-:W-:Y:S01]  /*d000*/  HMMA.16816.F32 R16, R152.reuse, R158, R16 ;  /* 0x0000009e9810723c */ /* 0x040fe20000001810 */
[----:B------:R-:W-:Y:S07]  /*d010*/  LDSM.16.M88.4 R156, [R214+0xb900] ;  /* 0x00b90000d69c783b */ /* 0x000fee0000000200 */
[C---:B-----5:R-:W-:Y:S08]  /*d020*/  HMMA.16816.F32 R20, R152.reuse, R116, R20 ;  /* 0x000000749814723c */ /* 0x060ff00000001814 */
[C---:B------:R-:W-:Y:S01]  /*d030*/  HMMA.16816.F32 R24, R152.reuse, R118, R24 ;  /* 0x000000769818723c */ /* 0x040fe20000001818 */
[----:B------:R-:W2:Y:S07]  /*d040*/  LDSM.16.M88.4 R116, [R202+0x2800] ;  /* 0x00280000ca74783b */ /* 0x000eae0000000200 */
[C---:B------:R-:W-:Y:S08]  /*d050*/  HMMA.16816.F32 R28, R152.reuse, R124, R28 ;  /* 0x0000007c981c723c */ /* 0x040ff0000000181c */
[C---:B------:R-:W-:Y:S01]  /*d060*/  HMMA.16816.F32 R32, R152.reuse, R126, R32 ;  /* 0x0000007e9820723c */ /* 0x040fe20000001820 */
[----:B------:R-:W5:Y:S07]  /*d070*/  LDSM.16.M88.4 R124, [R214+0xb100] ;  /* 0x00b10000d67c783b */ /* 0x000f6e0000000200 */
        /* <DEDUP_REMOVED lines=20> */
[----:B------:R-:W-:Y:S07]  /*d1c0*/  LDSM.16.M88.4 R148, [R197] ;  /* 0x00000000c594783b */ /* 0x000fee0000000200 */
[C---:B--2---:R-:W-:Y:S08]  /*d1d0*/  HMMA.16816.F32 R44, R168.reuse, R116, R44 ;  /* 0x00000074a82c723c */ /* 0x044ff0000000182c */
[----:B------:R-:W-:Y:S01]  /*d1e0*/  HMMA.16816.F32 R48, R168, R118, R48 ;  /* 0x00000076a830723c */ /* 0x000fe20000001830 */
[----:B------:R-:W2:Y:S07]  /*d1f0*/  LDSM.16.M88.4 R116, [R199] ;  /* 0x00000000c774783b */ /* 0x000eae0000000200 */
[C---:B-----5:R-:W-:Y:S08]  /*d200*/  HMMA.16816.F32 R4, R172.reuse, R124, R4 ;  /* 0x0000007cac04723c */ /* 0x060ff00000001804 */
[C---:B------:R-:W-:Y:S01]  /*d210*/  HMMA.16816.F32 R8, R172.reuse, R126, R8 ;  /* 0x0000007eac08723c */ /* 0x040fe20000001808 */
[----:B------:R-:W5:Y:S07]  /*d220*/  LDSM.16.M88.4 R124, [R198] ;  /* 0x00000000c67c783b */ /* 0x000f6e0000000200 */
        /* <DEDUP_REMOVED lines=15> */
[C---:B------:R-:W-:Y:S08]  /*d320*/  HMMA.16816.F32 R4, R176.reuse, R136, R4 ;  /* 0x00000088b004723c */ /* 0x040ff00000001804 */
[C---:B------:R-:W-:Y:S01]  /*d330*/  HMMA.16816.F32 R8, R176.reuse, R138, R8 ;  /* 0x0000008ab008723c */ /* 0x040fe20000001808 */
[----:B------:R-:W1:Y:S07]  /*d340*/  LDSM.16.M88.4 R136, [R211+0xc900] ;  /* 0x00c90000d388783b */ /* 0x000e6e0000000200 */
[C---:B----4-:R-:W-:Y:S08]  /*d350*/  HMMA.16816.F32 R12, R176.reuse, R144, R12 ;  /* 0x00000090b00c723c */ /* 0x050ff0000000180c */
[C---:B------:R-:W-:Y:S01]  /*d360*/  HMMA.16816.F32 R16, R176.reuse, R146, R16 ;  /* 0x00000092b010723c */ /* 0x040fe20000001810 */
[----:B------:R-:W4:Y:S07]  /*d370*/  LDSM.16.M88.4 R144, [R202+0x3000] ;  /* 0x00300000ca90783b */ /* 0x000f2e0000000200 */
[C---:B--2---:R-:W-:Y:S08]  /*d380*/  HMMA.16816.F32 R20, R176.reuse, R116, R20 ;  /* 0x00000074b014723c */ /* 0x044ff00000001814 */
[C---:B------:R-:W-:Y:S01]  /*d390*/  HMMA.16816.F32 R24, R176.reuse, R118, R24 ;  /* 0x00000076b018723c */ /* 0x040fe20000001818 */
[----:B------:R-:W2:Y:S07]  /*d3a0*/  LDSM.16.M88.4 R116, [R202+0x3800] ;  /* 0x00380000ca74783b */ /* 0x000eae0000000200 */
[C---:B-----5:R-:W-:Y:S08]  /*d3b0*/  HMMA.16816.F32 R28, R176.reuse, R124, R28 ;  /* 0x0000007cb01c723c */ /* 0x060ff0000000181c */
        /* <DEDUP_REMOVED lines=17> */
[C---:B----4-:R-:W-:Y:S08]  /*d4d0*/  HMMA.16816.F32 R4, R188.reuse, R144, R4 ;  /* 0x00000090bc04723c */ /* 0x050ff00000001804 */
        /* <DEDUP_REMOVED lines=17> */
[----:B------:R-:W4:Y:S01]  /*d5f0*/  MUFU.TANH R128, R9 ;  /* 0x0000000900807308 */ /* 0x000f220000002400 */
[----:B------:R-:W-:Y:S02]  /*d600*/  FMUL.FTZ R19, R19, c[0x0][0x320] ;  /* 0x0000c80013137a20 */ /* 0x000fe40000410000 */
[----:B------:R-:W-:Y:S02]  /*d610*/  FMUL.FTZ R14, R17, c[0x0][0x320] ;  /* 0x0000c800110e7a20 */ /* 0x000fe40000410000 */
[----:B------:R-:W-:Y:S02]  /*d620*/  FMUL.FTZ R12, R13, c[0x0][0x320] ;  /* 0x0000c8000d0c7a20 */ /* 0x000fe40000410000 */
[----:B------:R-:W-:Y:S02]  /*d630*/  FMUL.FTZ R13, R16, c[0x0][0x320] ;  /* 0x0000c800100d7a20 */ /* 0x000fe40000410000 */
[----:B------:R-:W-:Y:S01]  /*d640*/  FMUL.FTZ R15, R15, c[0x0][0x320] ;  /* 0x0000c8000f0f7a20 */ /* 0x000fe20000410000 */
[----:B------:R-:W1:Y:S10]  /*d650*/  MUFU.TANH R116, R10 ;  /* 0x0000000a00747308 */ /* 0x000e740000002400 */
[----:B------:R5:W1:Y:S01]  /*d660*/  MUFU.TANH R117, R11 ;  /* 0x0000000b00757308 */ /* 0x000a620000002400 */
[C---:B--2---:R-:W-:Y:S09]  /*d670*/  HMMA.16816.F32 R20, R188.reuse, R4, R20 ;  /* 0x00000004bc14723c */ /* 0x044ff20000001814 */
[----:B------:R-:W2:Y:S01]  /*d680*/  MUFU.TANH R157, R18 ;  /* 0x00000012009d7308 */ /* 0x000ea20000002400 */
[C---:B------:R-:W-:Y:S01]  /*d690*/  HMMA.16816.F32 R24, R188.reuse, R6, R24 ;  /* 0x00000006bc18723c */ /* 0x040fe20000001818 */
[----:B------:R-:W-:Y:S08]  /*d6a0*/  LDSM.16.M88.4 R4, [R202+0x5000] ;  /* 0x00500000ca04783b */ /* 0x000ff00000000200 */
[----:B------:R-:W1:Y:S01]  /*d6b0*/  MUFU.TANH R163, R19 ;  /* 0x0000001300a37308 */ /* 0x000e620000002400 */
[----:B-----5:R-:W5:Y:S04]  /*d6c0*/  LDSM.16.M88.4 R8, [R202+0x4800] ;  /* 0x00480000ca08783b */ /* 0x020f680000000200 */
[----:B------:R-:W-:Y:S05]  /*d6d0*/  FMUL.FTZ R186, R20, c[0x0][0x320] ;  /* 0x0000c80014ba7a20 */ /* 0x000fea0000410000 */
        /* <DEDUP_REMOVED lines=8> */
[----:B------:R-:W-:Y:S07]  /*d760*/  FMUL.FTZ R27, R27, c[0x0][0x320] ;  /* 0x0000c8001b1b7a20 */ /* 0x000fee0000410000 */
[----:B------:R-:W2:Y:S01]  /*d770*/  MUFU.TANH R125, R125 ;  /* 0x0000007d007d7308 */ /* 0x000ea20000002400 */
[----:B-1----:R-:W-:Y:S09]  /*d780*/  IMAD R15, R192, -0x60, RZ ;  /* 0xffffffa0c00f7824 */ /* 0x002ff200078e02ff */
[----:B------:R-:W1:Y:S01]  /*d790*/  MUFU.TANH R127, R127 ;  /* 0x0000007f007f7308 */ /* 0x000e620000002400 */
[C---:B-----5:R-:W-:Y:S09]  /*d7a0*/  HMMA.16816.F32 R28, R188.reuse, R8, R28 ;  /* 0x00000008bc1c723c */ /* 0x060ff2000000181c */
[----:B------:R-:W1:Y:S01]  /*d7b0*/  MUFU.TANH R118, R118 ;  /* 0x0000007600767308 */ /* 0x000e620000002400 */
[C---:B------:R-:W-:Y:S01]  /*d7c0*/  HMMA.16816.F32 R32, R188.reuse, R10, R32 ;  /* 0x0000000abc20723c */ /* 0x040fe20000001820 */
[----:B------:R-:W5:Y:S01]  /*d7d0*/  LDSM.16.M88.4 R8, [R202+0x5800] ;  /* 0x00580000ca08783b */ /* 0x000f620000000200 */
[----:B------:R-:W-:Y:S07]  /*d7e0*/  DEPBAR.LE SB0, 0x0 ;  /* 0x000080000000791a */ /* 0x000fee0000000000 */
[----:B------:R-:W1:Y:S01]  /*d7f0*/  MUFU.TANH R12, R12 ;  /* 0x0000000c000c7308 */ /* 0x000e620000002400 */
[----:B------:R-:W-:Y:S01]  /*d800*/  BAR.SYNC.DEFER_BLOCKING 0x0 ;  /* 0x0000000000007b1d */ /* 0x000fe20000010000 */
[C---:B------:R-:W-:Y:S05]  /*d810*/  HMMA.16816.F32 R36, R188.reuse, R4, R36 ;  /* 0x00000004bc24723c */ /* 0x040fea0000001824 */
[----:B------:R-:W-:Y:S03]  /*d820*/  FMUL.FTZ R238, R28, c[0x0][0x320] ;  /* 0x0000c8001cee7a20 */ /* 0x000fe60000410000 */
[----:B------:R-:W1:Y:S01]  /*d830*/  MUFU.TANH R167, R167 ;  /* 0x000000a700a77308 */ /* 0x000e620000002400 */
[C---:B------:R-:W-:Y:S03]  /*d840*/  HMMA.16816.F32 R40, R188.reuse, R6, R40 ;  /* 0x00000006bc28723c */ /* 0x040fe60000001828 */
[----:B------:R-:W-:Y:S02]  /*d850*/  FMUL.FTZ R29, R29, c[0x0][0x320] ;  /* 0x0000c8001d1d7a20 */ /* 0x000fe40000410000 */
[----:B------:R-:W-:Y:S02]  /*d860*/  FMUL.FTZ R236, R32, c[0x0][0x320] ;  /* 0x0000c80020ec7a20 */ /* 0x000fe40000410000 */
[----:B------:R-:W-:Y:S01]  /*d870*/  @P2 IADD3 R6, R192, -0x1, RZ ;  /* 0xffffffffc0062810 */ /* 0x000fe20007ffe0ff */
[----:B------:R-:W-:Y:S01]  /*d880*/  FMUL.FTZ R30, R30, c[0x0][0x320] ;  /* 0x0000c8001e1e7a20 */ /* 0x000fe20000410000 */
[----:B------:R-:W1:Y:S03]  /*d890*/  MUFU.TANH R13, R13 ;  /* 0x0000000d000d7308 */ /* 0x000e660000002400 */
[----:B------:R-:W-:Y:S01]  /*d8a0*/  @P2 SHF.R.S32.HI R5, RZ, 0x1f, R6 ;  /* 0x0000001fff052819 */ /* 0x000fe20000011406 */
[----:B------:R-:W-:Y:S02]  /*d8b0*/  FMUL.FTZ R31, R31, c[0x0][0x320] ;  /* 0x0000c8001f1f7a20 */ /* 0x000fe40000410000 */
[----:B------:R-:W-:Y:S02]  /*d8c0*/  FMUL.FTZ R230, R36, c[0x0][0x320] ;  /* 0x0000c80024e67a20 */ /* 0x000fe40000410000 */
[----:B------:R-:W-:Y:S02]  /*d8d0*/  @P2 IMAD R5, R5, c[0x0][0x1e0], RZ ;  /* 0x0000780005052a24 */ /* 0x000fe400078e02ff */
[----:B------:R-:W1:Y:S01]  /*d8e0*/  MUFU.TANH R14, R14 ;  /* 0x0000000e000e7308 */ /* 0x000e620000002400 */
[----:B------:R-:W-:Y:S01]  /*d8f0*/  FMUL.FTZ R33, R33, c[0x0][0x320] ;  /* 0x0000c80021217a20 */ /* 0x000fe20000410000 */
[C---:B-----5:R-:W-:Y:S03]  /*d900*/  HMMA.16816.F32 R44, R188.reuse, R8, R44 ;  /* 0x00000008bc2c723c */ /* 0x060fe6000000182c */
[C---:B------:R-:W-:Y:S02]  /*d910*/  @P2 IMAD R5, R6.reuse, c[0x0][0x1e4], R5 ;  /* 0x0000790006052a24 */ /* 0x040fe400078e0205 */
[----:B------:R-:W-:Y:S03]  /*d920*/  @P2 IMAD.WIDE.U32 R6, R6, c[0x0][0x1e0], RZ ;  /* 0x0000780006062a25 */ /* 0x000fe600078e00ff */
[----:B------:R-:W1:Y:S01]  /*d930*/  MUFU.TANH R186, R186 ;  /* 0x000000ba00ba7308 */ /* 0x000e620000002400 */
[----:B------:R-:W-:Y:S01]  /*d940*/  @P2 MOV R8, R218 ;  /* 0x000000da00082202 */ /* 0x000fe20000000f00 */
[----:B------:R-:W-:Y:S03]  /*d950*/  HMMA.16816.F32 R48, R188, R10, R48 ;  /* 0x0000000abc30723c */ /* 0x000fe60000001830 */
[----:B------:R-:W-:Y:S01]  /*d960*/  @P2 MOV R9, R221 ;  /* 0x000000dd00092202 */ /* 0x000fe20000000f00 */
[----:B------:R-:W-:Y:S01]  /*d970*/  FMUL.FTZ R184, R40, c[0x0][0x320] ;  /* 0x0000c80028b87a20 */ /* 0x000fe20000410000 */
[----:B------:R-:W-:Y:S01]  /*d980*/  @P2 IADD3 R4, R7, R5, RZ ;  /* 0x0000000507042210 */ /* 0x000fe20007ffe0ff */
[----:B------:R-:W-:Y:S02]  /*d990*/  FMUL.FTZ R34, R34, c[0x0][0x320] ;  /* 0x0000c80022227a20 */ /* 0x000fe40000410000 */
[----:B------:R1:W1:Y:S01]  /*d9a0*/  MUFU.TANH R160, R21 ;  /* 0x0000001500a07308 */ /* 0x0002620000002400 */
[----:B------:R-:W-:Y:S04]  /*d9b0*/  @P2 IMAD.WIDE.U32 R6, R6, 0x60, R8 ;  /* 0x0000006006062825 */ /* 0x000fe800078e0008 */
[----:B------:R-:W-:Y:S01]  /*d9c0*/  @P2 IMAD R4, R4, 0x60, RZ ;  /* 0x0000006004042824 */ /* 0x000fe200078e02ff */
[----:B------:R-:W-:Y:S01]  /*d9d0*/  @P2 SHF.L.U32 R5, R6, 0x1, RZ ;  /* 0x0000000106052819 */ /* 0x000fe200000006ff */
[----:B------:R-:W-:Y:S02]  /*d9e0*/  FMUL.FTZ R35, R35, c[0x0][0x320] ;  /* 0x0000c80023237a20 */ /* 0x000fe40000410000 */
[----:B------:R-:W-:Y:S01]  /*d9f0*/  FMUL.FTZ R37, R37, c[0x0][0x320] ;  /* 0x0000c80025257a20 */ /* 0x000fe20000410000 */
[----:B------:R1:W1:Y:S01]  /*da00*/  MUFU.TANH R233, R22 ;  /* 0x0000001600e97308 */ /* 0x0002620000002400 */
[----:B------:R-:W-:Y:S01]  /*da10*/  @P2 IADD3 R4, R7, R4, RZ ;  /* 0x0000000407042210 */ /* 0x000fe20007ffe0ff */
[----:B------:R-:W-:Y:S02]  /*da20*/  FMUL.FTZ R38, R38, c[0x0][0x320] ;  /* 0x0000c80026267a20 */ /* 0x000fe40000410000 */
[----:B------:R-:W-:Y:S01]  /*da30*/  FMUL.FTZ R39, R39, c[0x0][0x320] ;  /* 0x0000c80027277a20 */ /* 0x000fe20000410000 */
[----:B------:R-:W-:Y:S01]  /*da40*/  @P2 SHF.L.U64.HI R4, R6, 0x1, R4 ;  /* 0x0000000106042819 */ /* 0x000fe20000010204 */
[----:B------:R-:W-:Y:S01]  /*da50*/  FMUL.FTZ R41, R41, c[0x0][0x320] ;  /* 0x0000c80029297a20 */ /* 0x000fe20000410000 */
[C---:B------:R-:W-:Y:S01]  /*da60*/  @P2 IADD3 R6, P0, R5.reuse, c[0x0][0x1c8], RZ ;  /* 0x0000720005062a10 */ /* 0x040fe20007f1e0ff */
[----:B------:R-:W-:Y:S01]  /*da70*/  FMUL.FTZ R42, R42, c[0x0][0x320] ;  /* 0x0000c8002a2a7a20 */ /* 0x000fe20000410000 */
[----:B------:R-:W-:Y:S01]  /*da80*/  @P2 IADD3 R5, P1, R5, 0x80, RZ ;  /* 0x0000008005052810 */ /* 0x000fe20007f3e0ff */
[----:B------:R1:W1:Y:S01]  /*da90*/  MUFU.TANH R187, R23 ;  /* 0x0000001700bb7308 */ /* 0x0002620000002400 */
[----:B------:R-:W-:Y:S01]  /*daa0*/  @P2 IADD3.X R7, R4, c[0x0][0x1cc], RZ, P0, !PT ;  /* 0x0000730004072a10 */ /* 0x000fe200007fe4ff */
[----:B------:R-:W-:Y:S01]  /*dab0*/  FMUL.FTZ R43, R43, c[0x0][0x320] ;  /* 0x0000c8002b2b7a20 */ /* 0x000fe20000410000 */
[----:B------:R-:W-:Y:S01]  /*dac0*/  @P2 IADD3 R10, P0, R5, c[0x0][0x1c8], RZ ;  /* 0x00007200050a2a10 */ /* 0x000fe20007f1e0ff */
[----:B------:R-:W-:Y:S01]  /*dad0*/  FMUL.FTZ R44, R44, c[0x0][0x320] ;  /* 0x0000c8002c2c7a20 */ /* 0x000fe20000410000 */
[----:B------:R-:W-:Y:S01]  /*dae0*/  MOV R5, R217 ;  /* 0x000000d900057202 */ /* 0x000fe20000000f00 */
[----:B------:R-:W-:Y:S01]  /*daf0*/  @!PT LDS RZ, [RZ] ;  /* 0x00000000fffff984 */ /* 0x000fe20000000800 */
[----:B------:R-:W-:Y:S01]  /*db00*/  @!PT LDS RZ, [RZ] ;  /* 0x00000000fffff984 */ /* 0x000fe20000000800 */
[----:B------:R-:W-:Y:S01]  /*db10*/  @!PT LDS RZ, [RZ] ;  /* 0x00000000fffff984 */ /* 0x000fe20000000800 */
[----:B------:R5:W-:Y:S01]  /*db20*/  @P2 LDGSTS.E.BYPASS.LTC128B.128 [R216+0x8100], [R6.64], !P6 ;  /* 0x0810000006d82fae */ /* 0x000be2000f101d4a */
[----:B------:R-:W-:Y:S01]  /*db30*/  @P2 IADD3.X R11, RZ, c[0x0][0x1cc], R4, P0, P1 ;  /* 0x00007300ff0b2a10 */ /* 0x000fe200007e2404 */
[----:B------:R-:W-:Y:S01]  /*db40*/  FMUL.FTZ R4, R51, c[0x0][0x320] ;  /* 0x0000c80033047a20 */ /* 0x000fe20000410000 */
[----:B------:R-:W-:Y:S01]  /*db50*/  @P2 IADD3 R8, P0, R6, UR15, RZ ;  /* 0x0000000f06082c10 */ /* 0x000fe2000ff1e0ff */
[----:B------:R-:W1:Y:S01]  /*db60*/  MUFU.TANH R162, R162 ;  /* 0x000000a200a27308 */ /* 0x000e620000002400 */
[----:B------:R-:W-:Y:S01]  /*db70*/  @P4 SHF.R.U32.HI R5, RZ, c[0x0][0x2cc], R193 ;  /* 0x0000b300ff054a19 */ /* 0x000fe200000116c1 */
[----:B------:R-:W-:Y:S01]  /*db80*/  FMUL.FTZ R45, R45, c[0x0][0x320] ;  /* 0x0000c8002d2d7a20 */ /* 0x000fe20000410000 */
[----:B------:R-:W-:Y:S01]  /*db90*/  @P2 IADD3.X R9, R7, UR13, RZ, P0, !PT ;  /* 0x0000000d07092c10 */ /* 0x000fe200087fe4ff */
[----:B------:R1:W-:Y:S01]  /*dba0*/  @P2 LDGSTS.E.BYPASS.LTC128B.128 [R216+0xb100], [R10.64], !P5 ;  /* 0x0b1000000ad82fae */ /* 0x0003e2000e901d4a */
[----:B------:R-:W-:Y:S01]  /*dbb0*/  @P2 IADD3 R16, P1, R8, UR15, RZ ;  /* 0x0000000f08102c10 */ /* 0x000fe2000ff3e0ff */
[----:B------:R-:W-:Y:S01]  /*dbc0*/  FMUL.FTZ R46, R46, c[0x0][0x320] ;  /* 0x0000c8002e2e7a20 */ /* 0x000fe20000410000 */
[----:B------:R-:W-:Y:S01]  /*dbd0*/  @P2 IADD3 R18, P0, R8, UR6, RZ ;  /* 0x0000000608122c10 */ /* 0x000fe2000ff1e0ff */
[----:B------:R-:W-:Y:S01]  /*dbe0*/  FMUL.FTZ R47, R47, c[0x0][0x320] ;  /* 0x0000c8002f2f7a20 */ /* 0x000fe20000410000 */
[C---:B------:R-:W-:Y:S01]  /*dbf0*/  @P2 IADD3.X R17, R9.reuse, UR13, RZ, P1, !PT ;  /* 0x0000000d09112c10 */ /* 0x040fe20008ffe4ff */
[----:B------:R1:W1:Y:S01]  /*dc00*/  MUFU.TANH R164, R25 ;  /* 0x0000001900a47308 */ /* 0x0002620000002400 */
[----:B------:R-:W-:Y:S01]  /*dc10*/  @P2 IADD3.X R19, R9, UR8, RZ, P0, !PT ;  /* 0x0000000809132c10 */ /* 0x000fe200087fe4ff */
[----:B------:R1:W-:Y:S01]  /*dc20*/  @P2 LDGSTS.E.BYPASS.LTC128B.128 [R216+0x9100], [R8.64], !P6 ;  /* 0x0910000008d82fae */ /* 0x0003e2000f101d4a */
[----:B------:R-:W-:Y:S02]  /*dc30*/  FMUL.FTZ R48, R48, c[0x0][0x320] ;  /* 0x0000c80030307a20 */ /* 0x000fe40000410000 */
[----:B------:R-:W-:Y:S02]  /*dc40*/  FMUL.FTZ R49, R49, c[0x0][0x320] ;  /* 0x0000c80031317a20 */ /* 0x000fe40000410000 */
[----:B------:R-:W-:Y:S03]  /*dc50*/  FMUL.FTZ R50, R50, c[0x0][0x320] ;  /* 0x0000c80032327a20 */ /* 0x000fe60000410000 */
[----:B------:R1:W1:Y:S01]  /*dc60*/  MUFU.TANH R231, R26 ;  /* 0x0000001a00e77308 */ /* 0x0002620000002400 */
[----:B------:R1:W-:Y:S01]  /*dc70*/  @P2 LDGSTS.E.BYPASS.LTC128B.128 [R216+0xc100], [R8.64+0x80], !P5 ;  /* 0x0c10008008d82fae */ /* 0x0003e2000e901d4a */
[C---:B-----5:R-:W-:Y:S07]  /*dc80*/  IADD3 R7, -R222.reuse, R15, RZ ;  /* 0x0000000fde077210 */ /* 0x060fee0007ffe1ff */
[----:B------:R5:W-:Y:S01]  /*dc90*/  @P2 LDGSTS.E.BYPASS.LTC128B.128 [R216+0xa100], [R16.64], !P6 ;  /* 0x0a10000010d82fae */ /* 0x000be2000f101d4a */
[----:B------:R2:W2:Y:S07]  /*dca0*/  MUFU.TANH R229, R27 ;  /* 0x0000001b00e57308 */ /* 0x0004ae0000002400 */
[----:B------:R2:W-:Y:S03]  /*dcb0*/  @P2 LDGSTS.E.BYPASS.LTC128B.128 [R216+0xd100], [R18.64], !P5 ;  /* 0x0d10000012d82fae */ /* 0x0005e6000e901d4a */
[----:B------:R-:W2:Y:S05]  /*dcc0*/  MUFU.TANH R238, R238 ;  /* 0x000000ee00ee7308 */ /* 0x000eaa0000002400 */
[----:B------:R-:W0:Y:S01]  /*dcd0*/  LDGDEPBAR ;  /* 0x00000000000079af */ /* 0x000e220000000000 */
[----:B-1----:R-:W-:Y:S04]  /*dce0*/  IADD3 R9, -R222, 0x1, R15 ;  /* 0x00000001de097810 */ /* 0x002fe80007ffe10f */
[----:B------:R1:W1:Y:S01]  /*dcf0*/  MUFU.TANH R232, R29 ;  /* 0x0000001d00e87308 */ /* 0x0002620000002400 */
[----:B------:R-:W-:Y:S02]  /*dd00*/  IADD3 R9, R9, c[0x0][0x1d0], RZ ;  /* 0x0000740009097a10 */ /* 0x000fe40007ffe0ff */
[----:B------:R-:W5:Y:S02]  /*dd10*/  SHFL.IDX PT, R6, R5, RZ, 0x1c1f ;  /* 0x001c1fff05067589 */ /* 0x000f6400000e0000 */
[----:B------:R-:W-:Y:S05]  /*dd20*/  IADD3 R9, R9, -c[0x0][0x168], RZ ;  /* 0x80005a0009097a10 */ /* 0x000fea0007ffe0ff */
[----:B------:R1:W1:Y:S01]  /*dd30*/  MUFU.TANH R241, R30 ;  /* 0x0000001e00f17308 */ /* 0x0002620000002400 */
[C---:B------:R-:W-:Y:S02]  /*dd40*/  IADD3 R11, R9.reuse, c[0x0][0x328], RZ ;  /* 0x0000ca00090b7a10 */ /* 0x040fe40007ffe0ff */
[----:B------:R-:W-:Y:S07]  /*dd50*/  IADD3 R9, R9, UR7, RZ ;  /* 0x0000000709097c10 */ /* 0x000fee000fffe0ff */
[----:B------:R1:W1:Y:S01]  /*dd60*/  MUFU.TANH R239, R31 ;  /* 0x0000001f00ef7308 */ /* 0x0002620000002400 */
[-C--:B-----5:R-:W-:Y:S02]  /*dd70*/  IADD3 R17, R11, R6.reuse, RZ ;  /* 0x000000060b117210 */ /* 0x0a0fe40007ffe0ff */
[----:B------:R-:W-:Y:S07]  /*dd80*/  IADD3 R16, R9, R6, RZ ;  /* 0x0000000609107210 */ /* 0x000fee0007ffe0ff */
[----:B------:R-:W1:Y:S10]  /*dd90*/  MUFU.TANH R236, R236 ;  /* 0x000000ec00ec7308 */ /* 0x000e740000002400 */
[----:B------:R1:W1:Y:S10]  /*dda0*/  MUFU.TANH R234, R33 ;  /* 0x0000002100ea7308 */ /* 0x0002740000002400 */
[----:B------:R1:W1:Y:S10]  /*ddb0*/  MUFU.TANH R237, R34 ;  /* 0x0000002200ed7308 */ /* 0x0002740000002400 */
[----:B------:R1:W1:Y:S10]  /*ddc0*/  MUFU.TANH R235, R35 ;  /* 0x0000002300eb7308 */ /* 0x0002740000002400 */
        /* <DEDUP_REMOVED lines=31> */
.L_x_190:
[----:B------:R-:W-:Y:S04]  /*dfc0*/  MOV R6, c[0x0][0x32c] ;  /* 0x0000cb0000067a02 */ /* 0x000fe80000000f00 */
[----:B------:R-:W-:Y:S11]  /*dfd0*/  ISETP.NE.AND P0, PT, R6, 0x1, PT ;  /* 0x000000010600780c */ /* 0x000ff60003f05270 */
[----:B------:R-:W-:Y:S02]  /*dfe0*/  @!UPT UIADD3 URZ, URZ, URZ, URZ ;  /* 0x0000003f3f3ff290 */ /* 0x000fe4000fffe03f */
[----:B------:R-:W-:Y:S05]  /*dff0*/  @P0 IMAD.HI.U32 R6, R8, c[0x0][0x330], RZ ;  /* 0x0000cc0008060a27 */ /* 0x000fea00078e00ff */
[----:B------:R-:W-:Y:S02]  /*e000*/  @P0 SHF.R.U32.HI R8, RZ, c[0x0][0x334], R6 ;  /* 0x0000cd00ff080a19 */ /* 0x000fe40000011606 */
.L_x_191:
[----:B------:R-:W-:Y:S05]  /*e010*/  BSYNC B0 ;  /* 0x0000000000007941 */ /* 0x000fea0003800000 */
.L_x_189:
[----:B------:R-:W-:Y:S05]  /*e020*/  IMAD R19, R8, c[0x0][0x32c], R7 ;  /* 0x0000cb0008137a24 */ /* 0x000fea00078e0207 */
[----:B------:R-:W-:Y:S02]  /*e030*/  IADD3 R6, R19, c[0x0][0x32c], RZ ;  /* 0x0000cb0013067a10 */ /* 0x000fe40007ffe0ff */
[----:B------:R-:W-:Y:S02]  /*e040*/  IMNMX R16, R16, R19, !PT ;  /* 0x0000001310107217 */ /* 0x000fe40007800200 */
[----:B------:R-:W-:Y:S02]  /*e050*/  IMNMX R17, R17, R6, PT ;  /* 0x0000000611117217 */ /* 0x000fe40003800200 */
.L_x_188:
[C---:B--234-:R-:W-:Y:S02]  /*e060*/  ISETP.GE.AND P0, PT, R15.reuse, 0x2, PT ;  /* 0x000000020f00780c */ /* 0x05cfe40003f06270 */
[----:B------:R-:W-:Y:S02]  /*e070*/  ISETP.GE.AND P1, PT, R15, 0x9, PT ;  /* 0x000000090f00780c */ /* 0x000fe40003f26270 */
[----:B------:R-:W-:Y:S02]  /*e080*/  LOP3.LUT R223, R223, 0xffefffff, RZ, 0xc0, !PT ;  /* 0xffefffffdfdf7812 */ /* 0x000fe400078ec0ff */
[----:B------:R-:W-:Y:S07]  /*e090*/  ISETP.GE.AND P2, PT, R15, 0x59, PT ;  /* 0x000000590f00780c */ /* 0x000fee0003f46270 */
[----:B------:R-:W-:Y:S02]  /*e0a0*/  @P0 LOP3.LUT R223, R223, 0x100000, RZ, 0xfc, !PT ;  /* 0x00100000dfdf0812 */ /* 0x000fe400078efcff */
[----:B------:R-:W-:Y:S02]  /*e0b0*/  ISETP.GT.AND P0, PT, R16, 0x1, !P0 ;  /* 0x000000011000780c */ /* 0x000fe40004704270 */
[----:B------:R-:W-:Y:S02]  /*e0c0*/  LOP3.LUT R223, R223, 0xfff7ffff, RZ, 0xc0, !PT ;  /* 0xfff7ffffdfdf7812 */ /* 0x000fe400078ec0ff */
[----:B------:R-:W-:Y:S02]  /*e0d0*/  ISETP.LT.OR P0, PT, R17, 0x2, P0 ;  /* 0x000000021100780c */ /* 0x000fe40000701670 */
[----:B------:R-:W-:Y:S02]  /*e0e0*/  @P1 LOP3.LUT R223, R223, 0x80000, RZ, 0xfc, !PT ;  /* 0x00080000dfdf1812 */ /* 0x000fe400078efcff */
[----:B------:R-:W-:Y:S02]  /*e0f0*/  FSEL R126, R126, -INF , !P0 ;  /* 0xff8000007e7e7808 */ /* 0x000fe40004000000 */
[C---:B------:R-:W-:Y:S02]  /*e100*/  ISETP.GT.AND P0, PT, R16.reuse, 0x8, !P1 ;  /* 0x000000081000780c */ /* 0x040fe40004f04270 */
[----:B------:R-:W-:Y:S02]  /*e110*/  ISETP.GE.AND P1, PT, R15, 0xa, PT ;  /* 0x0000000a0f00780c */ /* 0x000fe40003f26270 */
        /* <DEDUP_REMOVED lines=21> */
[C---:B------:R-:W-:Y:S04]  /*e270*/  ISETP.GT.AND P0, PT, R16.reuse, 0x18, !P1 ;  /* 0x000000181000780c */ /* 0x040fe80004f04270 */
        /* <DEDUP_REMOVED lines=11> */
[----:B------:R-:W-:Y:S01]  /*e330*/  ISETP.GT.AND P0, PT, R16, 0x20, !P1 ;  /* 0x000000201000780c */ /* 0x000fe20004f04270 */
[----:B------:R-:W1:Y:S03]  /*e340*/  SHFL.IDX PT, R14, R5, 0x1, 0x1c1f ;  /* 0x003c1f00050e7f89 */ /* 0x000e6600000e0000 */
        /* <DEDUP_REMOVED lines=8> */
[----:B------:R-:W-:Y:S01]  /*e3d0*/  ISETP.GE.AND P1, PT, R15, 0x29, PT ;  /* 0x000000290f00780c */ /* 0x000fe20003f26270 */
[--C-:B-1----:R-:W-:Y:S01]  /*e3e0*/  IMAD.IADD R12, R9, 0x1, R14.reuse ;  /* 0x00000001090c7824 */ /* 0x102fe200078e020e */
        /* <DEDUP_REMOVED lines=66> */
[----:B------:R-:W-:Y:S02]  /*e810*/  FSEL R156, R156, -INF , !P0 ;  /* 0xff8000009c9c7808 */ /* 0x000fe40004000000 */
[----:B------:R-:W-:Y:S02]  /*e820*/  ISETP.GT.AND P0, PT, R16, 0x51, !P1 ;  /* 0x000000511000780c */ /* 0x000fe40004f04270 */
[----:B------:R-:W-:Y:S02]  /*e830*/  LOP3.LUT R223, R223, 0xfffffffe, RZ, 0xc0, !PT ;  /* 0xfffffffedfdf7812 */ /* 0x000fe400078ec0ff */
[----:B------:R-:W-:Y:S04]  /*e840*/  ISETP.LT.OR P0, PT, R17, 0x52, P0 ;  /* 0x000000521100780c */ /* 0x000fe80000701670 */
[----:B------:R-:W-:Y:S02]  /*e850*/  FSEL R150, R150, -INF , !P0 ;  /* 0xff80000096967808 */ /* 0x000fe40004000000 */
[----:B------:R-:W-:Y:S02]  /*e860*/  @P1 LOP3.LUT R223, R223, 0x1, RZ, 0xfc, !PT ;  /* 0x00000001dfdf1812 */ /* 0x000fe400078efcff */
[----:B------:R-:W-:Y:S02]  /*e870*/  ISETP.GE.AND P1, PT, R15, 0x1, PT ;  /* 0x000000010f00780c */ /* 0x000fe40003f26270 */
[----:B------:R-:W-:Y:S02]  /*e880*/  ISETP.GT.AND P0, PT, R16, 0x58, !P2 ;  /* 0x000000581000780c */ /* 0x000fe40005704270 */
[----:B------:R-:W-:Y:S02]  /*e890*/  LOP3.LUT R223, R223, 0xffdfffff, RZ, 0xc0, !PT ;  /* 0xffdfffffdfdf7812 */ /* 0x000fe400078ec0ff */
[----:B------:R-:W-:Y:S04]  /*e8a0*/  ISETP.LT.OR P0, PT, R17, 0x59, P0 ;  /* 0x000000591100780c */ /* 0x000fe80000701670 */
[----:B------:R-:W-:Y:S02]  /*e8b0*/  FSEL R146, R146, -INF , !P0 ;  /* 0xff80000092927808 */ /* 0x000fe40004000000 */
[----:B------:R-:W-:Y:S02]  /*e8c0*/  ISETP.GT.AND P0, PT, R16, RZ, !P1 ;  /* 0x000000ff1000720c */ /* 0x000fe40004f04270 */
[----:B------:R-:W-:Y:S02]  /*e8d0*/  @P1 LOP3.LUT R223, R223, 0x200000, RZ, 0xfc, !PT ;  /* 0x00200000dfdf1812 */ /* 0x000fe400078efcff */
[----:B------:R-:W-:Y:S02]  /*e8e0*/  ISETP.LT.OR P0, PT, R17, 0x1, P0 ;  /* 0x000000011100780c */ /* 0x000fe40000701670 */
[----:B------:R-:W-:Y:S02]  /*e8f0*/  ISETP.GE.AND P1, PT, R15, 0x5a, PT ;  /* 0x0000005a0f00780c */ /* 0x000fe40003f26270 */
[----:B------:R-:W-:Y:S01]  /*e900*/  FSEL R10, R0, -INF , !P0 ;  /* 0xff800000000a7808 */ /* 0x000fe20004000000 */
[----:B------:R-:W-:Y:S01]  /*e910*/  IMAD.IADD R0, R11, 0x1, R14 ;  /* 0x000000010b007824 */ /* 0x000fe200078e020e */
        /* <DEDUP_REMOVED lines=18> */
.L_x_194:
[----:B------:R-:W-:Y:S04]  /*ea40*/  MOV R5, c[0x0][0x32c] ;  /* 0x0000cb0000057a02 */ /* 0x000fe80000000f00 */
[----:B------:R-:W-:Y:S11]  /*ea50*/  ISETP.NE.AND P0, PT, R5, 0x1, PT ;  /* 0x000000010500780c */ /* 0x000ff60003f05270 */
[----:B------:R-:W-:Y:S02]  /*ea60*/  @!UPT UIADD3 URZ, URZ, URZ, URZ ;  /* 0x0000003f3f3ff290 */ /* 0x000fe4000fffe03f */
[----:B------:R-:W-:Y:S05]  /*ea70*/  @P0 IMAD.HI.U32 R5, R14, c[0x0][0x330], RZ ;  /* 0x0000cc000e050a27 */ /* 0x000fea00078e00ff */
[----:B------:R-:W-:Y:S02]  /*ea80*/  @P0 SHF.R.U32.HI R14, RZ, c[0x0][0x334], R5 ;  /* 0x0000cd00ff0e0a19 */ /* 0x000fe40000011605 */
.L_x_195:
[----:B------:R-:W-:Y:S05]  /*ea90*/  BSYNC B0 ;  /* 0x0000000000007941 */ /* 0x000fea0003800000 */
.L_x_193:
[----:B------:R-:W-:Y:S05]  /*eaa0*/  IMAD R7, R14, c[0x0][0x32c], R7 ;  /* 0x0000cb000e077a24 */ /* 0x000fea00078e0207 */
[----:B------:R-:W-:Y:S02]  /*eab0*/  IADD3 R5, R7, c[0x0][0x32c], RZ ;  /* 0x0000cb0007057a10 */ /* 0x000fe40007ffe0ff */
[----:B------:R-:W-:Y:S02]  /*eac0*/  IMNMX R12, R12, R7, !PT ;  /* 0x000000070c0c7217 */ /* 0x000fe40007800200 */
[----:B------:R-:W-:Y:S02]  /*ead0*/  IMNMX R0, R0, R5, PT ;  /* 0x0000000500007217 */ /* 0x000fe40003800200 */
.L_x_192:
[C---:B------:R-:W-:Y:S01]  /*eae0*/  LOP3.LUT P0, RZ, R223.reuse, 0x200000, RZ, 0xc0, !PT ;  /* 0x00200000dfff7812 */ /* 0x040fe2000780c0ff */
        /* <DEDUP_REMOVED lines=14> */
[----:B------:R-:W-:Y:S01]  /*ebd0*/  FMNMX.FTZ R5, R42, R5, !PT ;  /* 0x000000052a057209 */ /* 0x000fe20007810000 */
[----:B------:R-:W-:Y:S01]  /*ebe0*/  LDSM.16.MT88.4 R44, [R212+0x3100] ;  /* 0x00310000d42c783b */ /* 0x000fe20000004200 */
        /* <DEDUP_REMOVED lines=124> */
[----:B------:R-:W-:Y:S02]  /*f3b0*/  ISETP.GT.AND P0, PT, R12, 0x51, !P0 ;  /* 0x000000510c00780c */ /* 0x000fe40004704270 */
[----:B-1----:R-:W-:Y:S02]  /*f3c0*/  FMNMX.FTZ R12, R14, R5, !PT ;  /* 0x000000050e0c7209 */ /* 0x002fe40007810000 */
[----:B------:R-:W-:Y:S03]  /*f3d0*/  ISETP.LT.OR P0, PT, R0, 0x52, P0 ;  /* 0x000000520000780c */ /* 0x000fe60000701670 */
[----:B------:R-:W1:Y:S01]  /*f3e0*/  SHFL.BFLY PT, R15, R12, 0x1, 0x1f ;  /* 0x0c201f000c0f7f89 */ /* 0x000e6200000e0000 */
[----:B------:R-:W-:Y:S04]  /*f3f0*/  FSEL R139, R139, -INF , !P0 ;  /* 0xff8000008b8b7808 */ /* 0x000fe80004000000 */
[----:B------:R-:W-:Y:S04]  /*f400*/  FMNMX.FTZ R0, R139, R16, !PT ;  /* 0x000000108b007209 */ /* 0x000fe80007810000 */
[----:B------:R-:W-:Y:S04]  /*f410*/  FMNMX.FTZ R0, R135, R0, !PT ;  /* 0x0000000087007209 */ /* 0x000fe80007810000 */
[----:B------:R-:W-:Y:S05]  /*f420*/  FMNMX.FTZ R7, R117, R0, !PT ;  /* 0x0000000075077209 */ /* 0x000fea0007810000 */
[----:B------:R-:W2:Y:S01]  /*f430*/  SHFL.BFLY PT, R4, R7, 0x2, 0x1f ;  /* 0x0c401f0007047f89 */ /* 0x000ea200000e0000 */
[----:B-1----:R-:W-:Y:S04]  /*f440*/  FMNMX.FTZ R0, R12, R15, !PT ;  /* 0x0000000f0c007209 */ /* 0x002fe80007810000 */
[C---:B------:R-:W-:Y:S01]  /*f450*/  FSETP.NEU.FTZ.AND P0, PT, R0.reuse, -INF , PT ;  /* 0xff8000000000780b */ /* 0x040fe20003f1d000 */
[----:B------:R-:W-:Y:S05]  /*f460*/  FMUL.FTZ R149, R0, c[0x0][0x2d0] ;  /* 0x0000b40000957a20 */ /* 0x000fea0000410000 */
[----:B------:R-:W-:Y:S05]  /*f470*/  FSEL R149, R149, RZ, P0 ;  /* 0x000000ff95957208 */ /* 0x000fea0000000000 */
[--C-:B------:R-:W-:Y:S01]  /*f480*/  FFMA.FTZ R118, R6, c[0x0][0x2d0], -R149.reuse ;  /* 0x0000b40006767a23 */ /* 0x100fe20000010895 */
[----:B------:R-:W-:Y:S01]  /*f490*/  FSEL R6, R0, RZ, P0 ;  /* 0x000000ff00067208 */ /* 0x000fe20000000000 */
[--C-:B------:R-:W-:Y:S01]  /*f4a0*/  FFMA.FTZ R128, R10, c[0x0][0x2d0], -R149.reuse ;  /* 0x0000b4000a807a23 */ /* 0x100fe20000010895 */
[----:B--2---:R-:W-:Y:S01]  /*f4b0*/  FMNMX.FTZ R5, R7, R4, !PT ;  /* 0x0000000407057209 */ /* 0x004fe20007810000 */
[----:B------:R-:W-:Y:S02]  /*f4c0*/  FFMA.FTZ R129, R8, c[0x0][0x2d0], -R149 ;  /* 0x0000b40008817a23 */ /* 0x000fe40000010895 */
[----:B------:R-:W-:Y:S01]  /*f4d0*/  FADD.FTZ R3, -R6, R3 ;  /* 0x0000000306037221 */ /* 0x000fe20000010100 */
[----:B------:R-:W-:Y:S01]  /*f4e0*/  MUFU.EX2 R118, R118 ;  /* 0x0000007600767308 */ /* 0x000fe20000000800 */
[----:B------:R-:W1:Y:S01]  /*f4f0*/  SHFL.BFLY PT, R4, R5, 0x1, 0x1f ;  /* 0x0c201f0005047f89 */ /* 0x000e6200000e0000 */
[--C-:B------:R-:W-:Y:S02]  /*f500*/  FFMA.FTZ R119, R126, c[0x0][0x2d0], -R149.reuse ;  /* 0x0000b4007e777a23 */ /* 0x100fe40000010895 */
[--C-:B------:R-:W-:Y:S02]  /*f510*/  FFMA.FTZ R136, R42, c[0x0][0x2d0], -R149.reuse ;  /* 0x0000b4002a887a23 */ /* 0x100fe40000010895 */
[--C-:B------:R-:W-:Y:S02]  /*f520*/  FFMA.FTZ R137, R40, c[0x0][0x2d0], -R149.reuse ;  /* 0x0000b40028897a23 */ /* 0x100fe40000010895 */
[--C-:B------:R-:W-:Y:S02]  /*f530*/  FFMA.FTZ R138, R50, c[0x0][0x2d0], -R149.reuse ;  /* 0x0000b400328a7a23 */ /* 0x100fe40000010895 */
        /* <DEDUP_REMOVED lines=8> */
[--C-:B------:R-:W-:Y:S01]  /*f5c0*/  FFMA.FTZ R234, R234, c[0x0][0x2d0], -R149.reuse ;  /* 0x0000b400eaea7a23 */ /* 0x100fe20000010895 */
[----:B-1----:R-:W-:Y:S01]  /*f5d0*/  FMNMX.FTZ R116, R5, R4, !PT ;  /* 0x0000000405747209 */ /* 0x002fe20007810000 */
[----:B------:R-:W-:Y:S02]  /*f5e0*/  FMUL.FTZ R4, R3, c[0x0][0x2d0] ;  /* 0x0000b40003047a20 */ /* 0x000fe40000410000 */
[--C-:B------:R-:W-:Y:S01]  /*f5f0*/  FFMA.FTZ R156, R156, c[0x0][0x2d0], -R149.reuse ;  /* 0x0000b4009c9c7a23 */ /* 0x100fe20000010895 */
[C---:B------:R-:W-:Y:S01]  /*f600*/  FSETP.NEU.FTZ.AND P0, PT, R116.reuse, -INF , PT ;  /* 0xff8000007400780b */ /* 0x040fe20003f1d000 */
[----:B------:R-:W-:Y:S01]  /*f610*/  FMUL.FTZ R134, R116, c[0x0][0x2d0] ;  /* 0x0000b40074867a20 */ /* 0x000fe20000410000 */
[----:B------:R-:W1:Y:S01]  /*f620*/  MUFU.EX2 R3, R4 ;  /* 0x0000000400037308 */ /* 0x000e620000000800 */
[--C-:B------:R-:W-:Y:S01]  /*f630*/  FFMA.FTZ R146, R146, c[0x0][0x2d0], -R149.reuse ;  /* 0x0000b40092927a23 */ /* 0x100fe20000010895 */
[----:B------:R-:W-:Y:S02]  /*f640*/  FSEL R5, R116, RZ, P0 ;  /* 0x000000ff74057208 */ /* 0x000fe40000000000 */
[----:B------:R-:W-:Y:S02]  /*f650*/  FSEL R134, R134, RZ, P0 ;  /* 0x000000ff86867208 */ /* 0x000fe40000000000 */
[----:B------:R-:W-:Y:S01]  /*f660*/  ISETP.GT.AND P0, PT, R192, R215, PT ;  /* 0x000000d7c000720c */ /* 0x000fe20003f04270 */
[----:B------:R-:W-:Y:S02]  /*f670*/  FADD.FTZ R5, -R5, R2 ;  /* 0x0000000205057221 */ /* 0x000fe40000010100 */
[--C-:B------:R-:W-:Y:S01]  /*f680*/  FFMA.FTZ R133, R13, c[0x0][0x2d0], -R134.reuse ;  /* 0x0000b4000d857a23 */ /* 0x100fe20000010886 */
[----:B------:R-:W3:Y:S01]  /*f690*/  MUFU.EX2 R129, R129 ;  /* 0x0000008100817308 */ /* 0x000ee20000000800 */
[----:B------:R-:W4:Y:S01]  /*f6a0*/  LDSM.16.MT88.4 R12, [R212+0x100] ;  /* 0x00010000d40c783b */ /* 0x000f220000004200 */
[--C-:B------:R-:W-:Y:S01]  /*f6b0*/  FFMA.FTZ R131, R11, c[0x0][0x2d0], -R134.reuse ;  /* 0x0000b4000b837a23 */ /* 0x100fe20000010886 */
[----:B--2---:R-:W-:Y:S01]  /*f6c0*/  F2FP.PACK_AB R124, R119, R128 ;  /* 0x00000080777c723e */ /* 0x004fe200000000ff */
[--C-:B------:R-:W-:Y:S02]  /*f6d0*/  FFMA.FTZ R130, R9, c[0x0][0x2d0], -R134.reuse ;  /* 0x0000b40009827a23 */ /* 0x100fe40000010886 */
[--C-:B------:R-:W-:Y:S02]  /*f6e0*/  FFMA.FTZ R132, R125, c[0x0][0x2d0], -R134.reuse ;  /* 0x0000b4007d847a23 */ /* 0x100fe40000010886 */
[----:B------:R-:W-:Y:S02]  /*f6f0*/  FMUL.FTZ R2, R5, c[0x0][0x2d0] ;  /* 0x0000b40005027a20 */ /* 0x000fe40000410000 */
[----:B------:R-:W-:Y:S01]  /*f700*/  MUFU.EX2 R133, R133 ;  /* 0x0000008500857308 */ /* 0x000fe20000000800 */
[--C-:B------:R-:W-:Y:S02]  /*f710*/  FFMA.FTZ R165, R165, c[0x0][0x2d0], -R134.reuse ;  /* 0x0000b400a5a57a23 */ /* 0x100fe40000010886 */
[--C-:B------:R-:W-:Y:S02]  /*f720*/  FFMA.FTZ R161, R161, c[0x0][0x2d0], -R134.reuse ;  /* 0x0000b400a1a17a23 */ /* 0x100fe40000010886 */
[C---:B-1----:R-:W-:Y:S02]  /*f730*/  FMUL.FTZ R4, R3.reuse, R112 ;  /* 0x0000007003047220 */ /* 0x042fe40000410000 */
[C---:B------:R-:W-:Y:S02]  /*f740*/  FMUL.FTZ R5, R3.reuse, R113 ;  /* 0x0000007103057220 */ /* 0x040fe40000410000 */
[C---:B------:R-:W-:Y:S01]  /*f750*/  FMUL.FTZ R8, R3.reuse, R108 ;  /* 0x0000006c03087220 */ /* 0x040fe20000410000 */
[----:B------:R-:W1:Y:S01]  /*f760*/  MUFU.EX2 R2, R2 ;  /* 0x0000000200027308 */ /* 0x000e620000000800 */
[C---:B------:R-:W-:Y:S02]  /*f770*/  FMUL.FTZ R9, R3.reuse, R109 ;  /* 0x0000006d03097220 */ /* 0x040fe40000410000 */
[----:B------:R-:W-:Y:S01]  /*f780*/  FMUL.FTZ R16, R3, R100 ;  /* 0x0000006403107220 */ /* 0x000fe20000410000 */
[----:B---3--:R-:W-:Y:S01]  /*f790*/  F2FP.PACK_AB R126, R129, R118 ;  /* 0x00000076817e723e */ /* 0x008fe200000000ff */
[C---:B------:R-:W-:Y:S02]  /*f7a0*/  FMUL.FTZ R17, R3.reuse, R101 ;  /* 0x0000006503117220 */ /* 0x040fe40000410000 */
[C---:B------:R-:W-:Y:S02]  /*f7b0*/  FMUL.FTZ R24, R3.reuse, R92 ;  /* 0x0000005c03187220 */ /* 0x040fe40000410000 */
[C---:B------:R-:W-:Y:S01]  /*f7c0*/  FMUL.FTZ R25, R3.reuse, R93 ;  /* 0x0000005d03197220 */ /* 0x040fe20000410000 */
[----:B------:R-:W2:Y:S01]  /*f7d0*/  MUFU.EX2 R132, R132 ;  /* 0x0000008400847308 */ /* 0x000ea20000000800 */
        /* <DEDUP_REMOVED lines=14> */
[----:B--2---:R-:W-:Y:S01]  /*f8c0*/  F2FP.PACK_AB R125, R132, R133 ;  /* 0x00000085847d723e */ /* 0x004fe200000000ff */
        /* <DEDUP_REMOVED lines=12> */
[----:B------:R-:W-:Y:S01]  /*f990*/  FMUL.FTZ R51, R2, R71 ;  /* 0x0000004702337220 */ /* 0x000fe20000410000 */
[----:B------:R-:W2:Y:S01]  /*f9a0*/  LDSM.16.MT88.4 R84, [R210+0x3100] ;  /* 0x00310000d254783b */ /* 0x000ea20000004200 */
[C---:B------:R-:W-:Y:S01]  /*f9b0*/  FMUL.FTZ R53, R3.reuse, R53 ;  /* 0x0000003503357220 */ /* 0x040fe20000410000 */
[----:B-1----:R-:W-:Y:S01]  /*f9c0*/  F2FP.PACK_AB R127, R130, R131 ;  /* 0x00000083827f723e */ /* 0x002fe200000000ff */
[C---:B------:R-:W-:Y:S02]  /*f9d0*/  FMUL.FTZ R54, R2.reuse, R54 ;  /* 0x0000003602367220 */ /* 0x040fe40000410000 */
[C---:B------:R-:W-:Y:S02]  /*f9e0*/  FMUL.FTZ R55, R2.reuse, R55 ;  /* 0x0000003702377220 */ /* 0x040fe40000410000 */
[C---:B------:R-:W-:Y:S01]  /*f9f0*/  FMUL.FTZ R56, R3.reuse, R56 ;  /* 0x0000003803387220 */ /* 0x040fe20000410000 */
[----:B------:R-:W1:Y:S01]  /*fa00*/  LDSM.16.MT88.4 R76, [R209+0x3100] ;  /* 0x00310000d14c783b */ /* 0x000e620000004200 */
[C---:B----4-:R-:W-:Y:S01]  /*fa10*/  HMMA.16816.F32 R4, R124.reuse, R12, R4 ;  /* 0x0000000c7c04723c */ /* 0x050fe20000001804 */
[----:B------:R-:W-:Y:S04]  /*fa20*/  MUFU.EX2 R165, R165 ;  /* 0x000000a500a57308 */ /* 0x000fe80000000800 */
[C---:B------:R-:W-:Y:S02]  /*fa30*/  FMUL.FTZ R57, R3.reuse, R57 ;  /* 0x0000003903397220 */ /* 0x040fe40000410000 */
[----:B------:R-:W3:Y:S01]  /*fa40*/  LDSM.16.MT88.4 R68, [R208+0x3100] ;  /* 0x00310000d044783b */ /* 0x000ee20000004200 */
[C---:B------:R-:W-:Y:S03]  /*fa50*/  HMMA.16816.F32 R8, R124.reuse, R14, R8 ;  /* 0x0000000e7c08723c */ /* 0x040fe60000001808 */
[----:B------:R-:W-:Y:S01]  /*fa60*/  MUFU.EX2 R161, R161 ;  /* 0x000000a100a17308 */ /* 0x000fe20000000800 */
[C---:B------:R-:W-:Y:S02]  /*fa70*/  FMUL.FTZ R12, R3.reuse, R104 ;  /* 0x00000068030c7220 */ /* 0x040fe40000410000 */
[C---:B------:R-:W-:Y:S01]  /*fa80*/  FMUL.FTZ R13, R3.reuse, R105 ;  /* 0x00000069030d7220 */ /* 0x040fe20000410000 */
[----:B------:R-:W-:Y:S01]  /*fa90*/  LDSM.16.MT88.4 R100, [R210+0x2900] ;  /* 0x00290000d264783b */ /* 0x000fe20000004200 */
[C---:B------:R-:W-:Y:S04]  /*faa0*/  FMUL.FTZ R14, R2.reuse, R106 ;  /* 0x0000006a020e7220 */ /* 0x040fe80000410000 */
[C---:B------:R-:W-:Y:S01]  /*fab0*/  FMUL.FTZ R15, R2.reuse, R107 ;  /* 0x0000006b020f7220 */ /* 0x040fe20000410000 */
[----:B------:R-:W-:Y:S01]  /*fac0*/  MUFU.EX2 R136, R136 ;  /* 0x0000008800887308 */ /* 0x000fe20000000800 */
[C---:B------:R-:W-:Y:S02]  /*fad0*/  FMUL.FTZ R58, R2.reuse, R58 ;  /* 0x0000003a023a7220 */ /* 0x040fe40000410000 */
[C---:B------:R-:W-:Y:S02]  /*fae0*/  FMUL.FTZ R59, R2.reuse, R59 ;  /* 0x0000003b023b7220 */ /* 0x040fe40000410000 */
[C---:B------:R-:W-:Y:S01]  /*faf0*/  FMUL.FTZ R60, R3.reuse, R60 ;  /* 0x0000003c033c7220 */ /* 0x040fe20000410000 */
[C---:B------:R-:W-:Y:S03]  /*fb00*/  HMMA.16816.F32 R12, R124.reuse, R20, R12 ;  /* 0x000000147c0c723c */ /* 0x040fe6000000180c */
[C---:B------:R-:W-:Y:S01]  /*fb10*/  FMUL.FTZ R61, R3.reuse, R61 ;  /* 0x0000003d033d7220 */ /* 0x040fe20000410000 */
[----:B------:R-:W4:Y:S01]  /*fb20*/  MUFU.EX2 R137, R137 ;  /* 0x0000008900897308 */ /* 0x000f220000000800 */
        /* <DEDUP_REMOVED lines=17> */
[C---:B------:R-:W-:Y:S02]  /*fc40*/  FMUL.FTZ R67, R2.reuse, R67 ;  /* 0x0000004302437220 */ /* 0x040fe40000410000 */
[C---:B------:R-:W-:Y:S04]  /*fc50*/  FMUL.FTZ R30, R2.reuse, R90 ;  /* 0x0000005a021e7220 */ /* 0x040fe80000410000 */
[C---:B------:R-:W-:Y:S01]  /*fc60*/  FMUL.FTZ R31, R2.reuse, R91 ;  /* 0x0000005b021f7220 */ /* 0x040fe20000410000 */
[----:B------:R-:W-:Y:S01]  /*fc70*/  MUFU.EX2 R162, R162 ;  /* 0x000000a200a27308 */ /* 0x000fe20000000800 */
[----:B------:R-:W-:Y:S01]  /*fc80*/  LDSM.16.MT88.4 R88, [R212+0x3900] ;  /* 0x00390000d458783b */ /* 0x000fe20000004200 */
[--C-:B------:R-:W-:Y:S02]  /*fc90*/  FFMA.FTZ R148, R167, c[0x0][0x2d0], -R134.reuse ;  /* 0x0000b400a7947a23 */ /* 0x100fe40000010886 */
[--C-:B------:R-:W-:Y:S02]  /*fca0*/  FFMA.FTZ R151, R151, c[0x0][0x2d0], -R134.reuse ;  /* 0x0000b40097977a23 */ /* 0x100fe40000010886 */
[C---:B------:R-:W-:Y:S03]  /*fcb0*/  HMMA.16816.F32 R28, R124.reuse, R36, R28 ;  /* 0x000000247c1c723c */ /* 0x040fe6000000181c */
[--C-:B------:R-:W-:Y:S01]  /*fcc0*/  FFMA.FTZ R157, R157, c[0x0][0x2d0], -R134.reuse ;  /* 0x0000b4009d9d7a23 */ /* 0x100fe20000010886 */
[----:B------:R-:W-:Y:S01]  /*fcd0*/  MUFU.EX2 R148, R148 ;  /* 0x0000009400947308 */ /* 0x000fe20000000800 */
[--C-:B------:R-:W-:Y:S02]  /*fce0*/  FFMA.FTZ R158, R163, c[0x0][0x2d0], -R134.reuse ;  /* 0x0000b400a39e7a23 */ /* 0x100fe40000010886 */
[C---:B------:R-:W-:Y:S01]  /*fcf0*/  FMUL.FTZ R36, R3.reuse, R80 ;  /* 0x0000005003247220 */ /* 0x040fe20000410000 */
[C---:B------:R-:W-:Y:S04]  /*fd00*/  HMMA.16816.F32 R32, R124.reuse, R38, R32 ;  /* 0x000000267c20723c */ /* 0x040fe80000001820 */
[----:B------:R-:W-:Y:S02]  /*fd10*/  FMUL.FTZ R37, R3, R81 ;  /* 0x0000005103257220 */ /* 0x000fe40000410000 */
[----:B------:R-:W5:Y:S01]  /*fd20*/  MUFU.EX2 R151, R151 ;  /* 0x0000009700977308 */ /* 0x000f620000000800 */
[C---:B------:R-:W-:Y:S02]  /*fd30*/  FMUL.FTZ R38, R2.reuse, R82 ;  /* 0x0000005202267220 */ /* 0x040fe40000410000 */
[----:B------:R-:W-:Y:S02]  /*fd40*/  FMUL.FTZ R39, R2, R83 ;  /* 0x0000005302277220 */ /* 0x000fe40000410000 */
[----:B------:R-:W-:Y:S01]  /*fd50*/  LDSM.16.MT88.4 R80, [R209+0x900] ;  /* 0x00090000d150783b */ /* 0x000fe20000004200 */
[--C-:B------:R-:W-:Y:S02]  /*fd60*/  FFMA.FTZ R163, R186, c[0x0][0x2d0], -R149.reuse ;  /* 0x0000b400baa37a23 */ /* 0x100fe40000010895 */
[--C-:B------:R-:W-:Y:S02]  /*fd70*/  FFMA.FTZ R167, R164, c[0x0][0x2d0], -R149.reuse ;  /* 0x0000b400a4a77a23 */ /* 0x100fe40000010895 */
[C---:B------:R-:W-:Y:S01]  /*fd80*/  HMMA.16816.F32 R36, R124.reuse, R44, R36 ;  /* 0x0000002c7c24723c */ /* 0x040fe20000001824 */
[----:B------:R-:W-:Y:S02]  /*fd90*/  MUFU.EX2 R157, R157 ;  /* 0x0000009d009d7308 */ /* 0x000fe40000000800 */
        /* <DEDUP_REMOVED lines=9> */
[----:B------:R-:W3:Y:S01]  /*fe30*/  MUFU.EX2 R163, R163 ;  /* 0x000000a300a37308 */ /* 0x000ee20000000800 */
[----:B------:R-:W4:Y:S01]  /*fe40*/  LDSM.16.MT88.4 R72, [R212+0x900] ;  /* 0x00090000d448783b */ /* 0x000f220000004200 */
[--C-:B------:R-:W-:Y:S02]  /*fe50*/  FFMA.FTZ R229, R229, c[0x0][0x2d0], -R134.reuse ;  /* 0x0000b400e5e57a23 */ /* 0x100fe40000010886 */
[--C-:B------:R-:W-:Y:S02]  /*fe60*/  FFMA.FTZ R231, R238, c[0x0][0x2d0], -R149.reuse ;  /* 0x0000b400eee77a23 */ /* 0x100fe40000010895 */
[C---:B--2---:R-:W-:Y:S03]  /*fe70*/  HMMA.16816.F32 R44, R124.reuse, R84, R44 ;  /* 0x000000547c2c723c */ /* 0x044fe6000000182c */
[--C-:B------:R-:W-:Y:S01]  /*fe80*/  FFMA.FTZ R233, R236, c[0x0][0x2d0], -R149.reuse ;  /* 0x0000b400ece97a23 */ /* 0x100fe20000010895 */
[----:B------:R-:W2:Y:S01]  /*fe90*/  MUFU.EX2 R167, R167 ;  /* 0x000000a700a77308 */ /* 0x000ea20000000800 */
        /* <DEDUP_REMOVED lines=15> */
[C---:B---3--:R-:W-:Y:S04]  /*ff90*/  HMMA.16816.F32 R60, R124.reuse, R68, R60 ;  /* 0x000000447c3c723c */ /* 0x048fe8000000183c */
[----:B------:R-:W-:Y:S01]  /*ffa0*/  MUFU.EX2 R235, R235 ;  /* 0x000000eb00eb7308 */ /* 0x000fe20000000800 */
[--C-:B------:R-:W-:Y:S02]  /*ffb0*/  FFMA.FTZ R159, R150, c[0x0][0x2d0], -R149.reuse ;  /* 0x0000b400969f7a23 */ /* 0x100fe40000010895 */
[----:B----4-:R-:W-:Y:S01]  /*ffc0*/  F2FP.PACK_AB R68, R137, R136 ;  /* 0x000000888944723e */ /* 0x010fe200000000ff */
[----:B------:R-:W-:Y:S04]  /*ffd0*/  HMMA.16816.F32 R64, R124, R70, R64 ;  /* 0x000000467c40723c */ /* 0x000fe80000001840 */
[----:B-----5:R-:W-:Y:S01]  /*ffe0*/  F2FP.PACK_AB R69, R151, R148 ;  /* 0x000000949745723e */ /* 0x020fe200000000ff */
[----:B------:R-:W-:Y:S01]  /*fff0*/  FFMA.FTZ R149, R144, c[0x0][0x2d0], -R149 ;  /* 0x0000b40090957a23 */ /* 0x000fe20000010895 */
[----:B------:R-:W-:Y:S01]  /*10000*/  MUFU.EX2 R228, R228 ;  /* 0x000000e400e47308 */ /* 0x000fe20000000800 */
[----:B------:R-:W-:Y:S01]  /*10010*/  F2FP.PACK_AB R70, R145, R138 ;  /* 0x0000008a9146723e */ /* 0x000fe200000000ff */
[--C-:B------:R-:W-:Y:S01]  /*10020*/  FFMA.FTZ R144, R147, c[0x0][0x2d0], -R134.reuse ;  /* 0x0000b40093907a23 */ /* 0x100fe20000010886 */
[----:B------:R-:W-:Y:S03]  /*10030*/  F2FP.PACK_AB R71, R158, R157 ;  /* 0x0000009d9e47723e */ /* 0x000fe600000000ff */
[--C-:B------:R-:W-:Y:S02]  /*10040*/  FFMA.FTZ R139, R139, c[0x0][0x2d0], -R134.reuse ;  /* 0x0000b4008b8b7a23 */ /* 0x100fe40000010886 */
[--C-:B------:R-:W-:Y:S02]  /*10050*/  FFMA.FTZ R135, R135, c[0x0][0x2d0], -R134.reuse ;  /* 0x0000b40087877a23 */ /* 0x100fe40000010886 */
[C---:B------:R-:W-:Y:S01]  /*10060*/  HMMA.16816.F32 R4, R68.reuse, R72, R4 ;  /* 0x000000484404723c */ /* 0x040fe20000001804 */
[----:B------:R-:W-:Y:S04]  /*10070*/  MUFU.EX2 R164, R164 ;  /* 0x000000a400a47308 */ /* 0x000fe80000000800 */
[----:B------:R-:W-:Y:S02]  /*10080*/  FFMA.FTZ R134, R117, c[0x0][0x2d0], -R134 ;  /* 0x0000b40075867a23 */ /* 0x000fe40000010886 */
[----:B------:R-:W-:Y:S01]  /*10090*/  FFMA.FTZ R128, R3, R224, R128 ;  /* 0x000000e003807223 */ /* 0x000fe20000010080 */
[C---:B------:R-:W-:Y:S01]  /*100a0*/  HMMA.16816.F32 R8, R68.reuse, R74, R8 ;  /* 0x0000004a4408723c */ /* 0x040fe20000001808 */
[----:B------:R-:W3:Y:S02]  /*100b0*/  LDSM.16.MT88.4 R72, [R210+0x3900] ;  /* 0x00390000d248783b */ /* 0x000ee40000004200 */
[----:B------:R-:W4:Y:S01]  /*100c0*/  MUFU.EX2 R187, R187 ;  /* 0x000000bb00bb7308 */ /* 0x000f220000000800 */
[----:B------:R-:W-:Y:S02]  /*100d0*/  FFMA.FTZ R133, R2, R225, R133 ;  /* 0x000000e102857223 */ /* 0x000fe40000010085 */
[----:B------:R-:W-:Y:S02]  /*100e0*/  FADD.FTZ R119, R119, R128 ;  /* 0x0000008077777221 */ /* 0x000fe40000010000 */
[C---:B-1----:R-:W-:Y:S04]  /*100f0*/  HMMA.16816.F32 R12, R68.reuse, R76, R12 ;  /* 0x0000004c440c723c */ /* 0x042fe8000000180c */
[----:B------:R-:W-:Y:S01]  /*10100*/  FADD.FTZ R132, R132, R133 ;  /* 0x0000008584847221 */ /* 0x000fe20000010000 */
[----:B------:R-:W-:Y:S01]  /*10110*/  MUFU.EX2 R186, R186 ;  /* 0x000000ba00ba7308 */ /* 0x000fe20000000800 */
[----:B------:R-:W-:Y:S02]  /*10120*/  FADD.FTZ R118, R118, R119 ;  /* 0x0000007776767221 */ /* 0x000fe40000010000 */
[C---:B------:R-:W-:Y:S01]  /*10130*/  HMMA.16816.F32 R16, R68.reuse, R78, R16 ;  /* 0x0000004e4410723c */ /* 0x040fe20000001810 */
[----:B------:R-:W1:Y:S03]  /*10140*/  LDSM.16.MT88.4 R76, [R209+0x3900] ;  /* 0x00390000d14c783b */ /* 0x000e660000004200 */
[----:B------:R-:W-:Y:S02]  /*10150*/  FADD.FTZ R3, R131, R132 ;  /* 0x0000008483037221 */ /* 0x000fe40000010000 */
[----:B------:R-:W-:Y:S01]  /*10160*/  FADD.FTZ R129, R129, R118 ;  /* 0x0000007681817221 */ /* 0x000fe20000010000 */
[----:B------:R-:W5:Y:S01]  /*10170*/  MUFU.EX2 R229, R229 ;  /* 0x000000e500e57308 */ /* 0x000f620000000800 */
[C---:B------:R-:W-:Y:S04]  /*10180*/  HMMA.16816.F32 R20, R68.reuse, R80, R20 ;  /* 0x000000504414723c */ /* 0x040fe80000001814 */
[----:B------:R-:W-:Y:S02]  /*10190*/  FADD.FTZ R3, R130, R3 ;  /* 0x0000000382037221 */ /* 0x000fe40000010000 */
[----:B------:R-:W-:Y:S02]  /*101a0*/  FADD.FTZ R136, R136, R129 ;  /* 0x0000008188887221 */ /* 0x000fe40000010000 */
[C---:B------:R-:W-:Y:S01]  /*101b0*/  HMMA.16816.F32 R24, R68.reuse, R82, R24 ;  /* 0x000000524418723c */ /* 0x040fe20000001818 */
[----:B------:R-:W1:Y:S01]  /*101c0*/  LDSM.16.MT88.4 R80, [R208+0x3900] ;  /* 0x00390000d050783b */ /* 0x000e620000004200 */
        /* <DEDUP_REMOVED lines=12> */
[C---:B------:R-:W-:Y:S04]  /*10290*/  HMMA.16816.F32 R36, R68.reuse, R88, R36 ;  /* 0x000000584424723c */ /* 0x040fe80000001824 */
[----:B------:R-:W-:Y:S04]  /*102a0*/  FADD.FTZ R3, R158, R3 ;  /* 0x000000039e037221 */ /* 0x000fe80000010000 */
        /* <DEDUP_REMOVED lines=8> */
[C---:B-1----:R-:W-:Y:S08]  /*10330*/  HMMA.16816.F32 R52, R68.reuse, R76, R52 ;  /* 0x0000004c4434723c */ /* 0x042ff00000001834 */
[C---:B------:R-:W-:Y:S01]  /*10340*/  HMMA.16816.F32 R56, R68.reuse, R78, R56 ;  /* 0x0000004e4438723c */ /* 0x040fe20000001838 */
[----:B------:R-:W1:Y:S01]  /*10350*/  LDSM.16.MT88.4 R76, [R209+0x1100] ;  /* 0x00110000d14c783b */ /* 0x000e620000004200 */
[----:B------:R-:W-:Y:S06]  /*10360*/  MUFU.EX2 R237, R237 ;  /* 0x000000ed00ed7308 */ /* 0x000fec0000000800 */
[C---:B------:R-:W-:Y:S04]  /*10370*/  HMMA.16816.F32 R60, R68.reuse, R80, R60 ;  /* 0x00000050443c723c */ /* 0x040fe8000000183c */
[----:B------:R-:W-:Y:S04]  /*10380*/  MUFU.EX2 R238, R238 ;  /* 0x000000ee00ee7308 */ /* 0x000fe80000000800 */
[----:B------:R-:W-:Y:S01]  /*10390*/  HMMA.16816.F32 R64, R68, R82, R64 ;  /* 0x000000524440723c */ /* 0x000fe20000001840 */
[----:B------:R-:W1:Y:S05]  /*103a0*/  LDSM.16.MT88.4 R80, [R208+0x1100] ;  /* 0x00110000d050783b */ /* 0x000e6a0000004200 */
[----:B------:R-:W-:Y:S01]  /*103b0*/  MUFU.EX2 R156, R156 ;  /* 0x0000009c009c7308 */ /* 0x000fe20000000800 */
[----:B------:R-:W-:Y:S01]  /*103c0*/  F2FP.PACK_AB R68, R160, R163 ;  /* 0x000000a3a044723e */ /* 0x000fe200000000ff */
[----:B------:R-:W-:Y:S01]  /*103d0*/  FADD.FTZ R163, R163, R138 ;  /* 0x0000008aa3a37221 */ /* 0x000fe20000010000 */
[----:B--2---:R-:W-:Y:S03]  /*103e0*/  F2FP.PACK_AB R70, R167, R162 ;  /* 0x000000a2a746723e */ /* 0x004fe600000000ff */
[----:B----4-:R-:W-:Y:S01]  /*103f0*/  F2FP.PACK_AB R69, R187, R164 ;  /* 0x000000a4bb45723e */ /* 0x010fe200000000ff */
[----:B------:R-:W-:Y:S01]  /*10400*/  FADD.FTZ R164, R164, R3 ;  /* 0x00000003a4a47221 */ /* 0x000fe20000010000 */
[----:B-----5:R-:W-:Y:S01]  /*10410*/  F2FP.PACK_AB R71, R229, R186 ;  /* 0x000000bae547723e */ /* 0x020fe200000000ff */
[----:B------:R-:W-:Y:S01]  /*10420*/  FADD.FTZ R163, R160, R163 ;  /* 0x000000a3a0a37221 */ /* 0x000fe20000010000 */
[----:B------:R-:W2:Y:S01]  /*10430*/  MUFU.EX2 R159, R159 ;  /* 0x0000009f009f7308 */ /* 0x000ea20000000800 */
[----:B------:R-:W-:Y:S02]  /*10440*/  FADD.FTZ R187, R187, R164 ;  /* 0x000000a4bbbb7221 */ /* 0x000fe40000010000 */
[----:B------:R-:W-:Y:S02]  /*10450*/  FADD.FTZ R162, R162, R163 ;  /* 0x000000a3a2a27221 */ /* 0x000fe40000010000 */
[C---:B---3--:R-:W-:Y:S03]  /*10460*/  HMMA.16816.F32 R4, R68.reuse, R72, R4 ;  /* 0x000000484404723c */ /* 0x048fe60000001804 */
[----:B------:R-:W-:Y:S02]  /*10470*/  FADD.FTZ R186, R186, R187 ;  /* 0x000000bbbaba7221 */ /* 0x000fe40000010000 */
[----:B------:R-:W-:Y:S01]  /*10480*/  MUFU.EX2 R146, R146 ;  /* 0x0000009200927308 */ /* 0x000fe20000000800 */
[----:B------:R-:W-:Y:S02]  /*10490*/  FADD.FTZ R162, R167, R162 ;  /* 0x000000a2a7a27221 */ /* 0x000fe40000010000 */
[C---:B------:R-:W-:Y:S01]  /*104a0*/  HMMA.16816.F32 R8, R68.reuse, R74, R8 ;  /* 0x0000004a4408723c */ /* 0x040fe20000001808 */
[----:B------:R-:W3:Y:S03]  /*104b0*/  LDSM.16.MT88.4 R72, [R212+0x4100] ;  /* 0x00410000d448783b */ /* 0x000ee60000004200 */
[----:B------:R-:W-:Y:S03]  /*104c0*/  FADD.FTZ R229, R229, R186 ;  /* 0x000000bae5e57221 */ /* 0x000fe60000010000 */
[----:B------:R-:W4:Y:S01]  /*104d0*/  MUFU.EX2 R149, R149 ;  /* 0x0000009500957308 */ /* 0x000f220000000800 */
[C---:B------:R-:W-:Y:S04]  /*104e0*/  HMMA.16816.F32 R12, R68.reuse, R84, R12 ;  /* 0x00000054440c723c */ /* 0x040fe8000000180c */
[----:B--2---:R-:W-:Y:S01]  /*104f0*/  F2FP.PACK_AB R124, R159, R156 ;  /* 0x0000009c9f7c723e */ /* 0x004fe200000000ff */
[----:B------:R-:W-:Y:S03]  /*10500*/  FADD.FTZ R2, R236, R229 ;  /* 0x000000e5ec027221 */ /* 0x000fe60000010000 */
[C---:B------:R-:W-:Y:S01]  /*10510*/  HMMA.16816.F32 R16, R68.reuse, R86, R16 ;  /* 0x000000564410723c */ /* 0x040fe20000001810 */
[----:B------:R-:W2:Y:S01]  /*10520*/  LDSM.16.MT88.4 R84, [R210+0x4100] ;  /* 0x00410000d254783b */ /* 0x000ea20000004200 */
[----:B------:R-:W-:Y:S02]  /*10530*/  MUFU.EX2 R144, R144 ;  /* 0x0000009000907308 */ /* 0x000fe40000000800 */
[----:B------:R-:W-:Y:S04]  /*10540*/  FADD.FTZ R2, R239, R2 ;  /* 0x00000002ef027221 */ /* 0x000fe80000010000 */
[C---:B-1----:R-:W-:Y:S04]  /*10550*/  HMMA.16816.F32 R20, R68.reuse, R76, R20 ;  /* 0x0000004c4414723c */ /* 0x042fe80000001814 */
[----:B------:R-:W1:Y:S01]  /*10560*/  MUFU.EX2 R139, R139 ;  /* 0x0000008b008b7308 */ /* 0x000e620000000800 */
[----:B------:R-:W-:Y:S01]  /*10570*/  FADD.FTZ R3, R237, R2 ;  /* 0x00000002ed037221 */ /* 0x000fe20000010000 */
[----:B----4-:R-:W-:Y:S02]  /*10580*/  F2FP.PACK_AB R126, R149, R146 ;  /* 0x00000092957e723e */ /* 0x010fe400000000ff */
[C---:B------:R-:W-:Y:S01]  /*10590*/  HMMA.16816.F32 R24, R68.reuse, R78, R24 ;  /* 0x0000004e4418723c */ /* 0x040fe20000001818 */
[----:B------:R-:W4:Y:S03]  /*105a0*/  LDSM.16.MT88.4 R76, [R209+0x4100] ;  /* 0x00410000d14c783b */ /* 0x000f260000004200 */
[----:B------:R-:W-:Y:S02]  /*105b0*/  FADD.FTZ R3, R238, R3 ;  /* 0x00000003ee037221 */ /* 0x000fe40000010000 */
[----:B------:R-:W-:Y:S02]  /*105c0*/  MUFU.EX2 R135, R135 ;  /* 0x0000008700877308 */ /* 0x000fe40000000800 */
[C---:B------:R-:W-:Y:S04]  /*105d0*/  HMMA.16816.F32 R28, R68.reuse, R80, R28 ;  /* 0x00000050441c723c */ /* 0x040fe8000000181c */
[----:B------:R-:W-:Y:S04]  /*105e0*/  FADD.FTZ R2, R166, R3 ;  /* 0x00000003a6027221 */ /* 0x000fe80000010000 */
[C---:B------:R-:W-:Y:S01]  /*105f0*/  HMMA.16816.F32 R32, R68.reuse, R82, R32 ;  /* 0x000000524420723c */ /* 0x040fe20000001820 */
[----:B------:R-:W5:Y:S01]  /*10600*/  LDSM.16.MT88.4 R80, [R212+0x1900] ;  /* 0x00190000d450783b */ /* 0x000f620000004200 */
[----:B------:R-:W4:Y:S02]  /*10610*/  MUFU.EX2 R134, R134 ;  /* 0x0000008600867308 */ /* 0x000f240000000800 */
[----:B-1----:R-:W-:Y:S01]  /*10620*/  F2FP.PACK_AB R125, R139, R144 ;  /* 0x000000908b7d723e */ /* 0x002fe200000000ff */
[----:B------:R-:W-:Y:S03]  /*10630*/  FADD.FTZ R2, R165, R2 ;  /* 0x00000002a5027221 */ /* 0x000fe60000010000 */
[C---:B---3--:R-:W-:Y:S04]  /*10640*/  HMMA.16816.F32 R36, R68.reuse, R72, R36 ;  /* 0x000000484424723c */ /* 0x048fe80000001824 */
[----:B------:R-:W-:Y:S01]  /*10650*/  FADD.FTZ R3, R161, R2 ;  /* 0x00000002a1037221 */ /* 0x000fe20000010000 */
[----:B------:R-:W-:Y:S03]  /*10660*/  IADD3 R2, R192, -0x1, RZ ;  /* 0xffffffffc0027810 */ /* 0x000fe60007ffe0ff */
[C---:B------:R-:W-:Y:S01]  /*10670*/  HMMA.16816.F32 R40, R68.reuse, R74, R40 ;  /* 0x0000004a4428723c */ /* 0x040fe20000001828 */
[----:B------:R-:W1:Y:S03]  /*10680*/  LDSM.16.MT88.4 R72, [R210+0x1900] ;  /* 0x00190000d248783b */ /* 0x000e660000004200 */
[----:B------:R-:W-:Y:S02]  /*10690*/  FADD.FTZ R3, R228, R3 ;  /* 0x00000003e4037221 */ /* 0x000fe40000010000 */
[----:B------:R-:W-:Y:S02]  /*106a0*/  IMAD.MOV.U32 R192, RZ, RZ, R2 ;  /* 0x000000ffffc07224 */ /* 0x000fe400078e0002 */
[C---:B--2---:R-:W-:Y:S04]  /*106b0*/  HMMA.16816.F32 R44, R68.reuse, R84, R44 ;  /* 0x00000054442c723c */ /* 0x044fe8000000182c */
[----:B----4-:R-:W-:Y:S01]  /*106c0*/  F2FP.PACK_AB R127, R134, R135 ;  /* 0x00000087867f723e */ /* 0x010fe200000000ff */
[----:B------:R-:W-:Y:S02]  /*106d0*/  FADD.FTZ R144, R144, R3 ;  /* 0x0000000390907221 */ /* 0x000fe40000010000 */
[----:B------:R-:W-:Y:S01]  /*106e0*/  IMAD.MOV.U32 R3, RZ, RZ, R0 ;  /* 0x000000ffff037224 */ /* 0x000fe200078e0000 */
[C---:B------:R-:W-:Y:S01]  /*106f0*/  HMMA.16816.F32 R48, R68.reuse, R86, R48 ;  /* 0x000000564430723c */ /* 0x040fe20000001830 */
[----:B------:R-:W-:Y:S03]  /*10700*/  LDSM.16.MT88.4 R84, [R208+0x1900] ;  /* 0x00190000d054783b */ /* 0x000fe60000004200 */
[----:B------:R-:W-:Y:S02]  /*10710*/  FADD.FTZ R144, R139, R144 ;  /* 0x000000908b907221 */ /* 0x000fe40000010000 */
[----:B------:R-:W-:Y:S02]  /*10720*/  IMAD.MOV.U32 R2, RZ, RZ, R116 ;  /* 0x000000ffff027224 */ /* 0x000fe400078e0074 */
[C---:B------:R-:W-:Y:S04]  /*10730*/  HMMA.16816.F32 R52, R68.reuse, R76, R52 ;  /* 0x0000004c4434723c */ /* 0x040fe80000001834 */
[----:B------:R-:W-:Y:S04]  /*10740*/  FADD.FTZ R135, R135, R144 ;  /* 0x0000009087877221 */ /* 0x000fe80000010000 */
[C---:B------:R-:W-:Y:S01]  /*10750*/  HMMA.16816.F32 R56, R68.reuse, R78, R56 ;  /* 0x0000004e4438723c */ /* 0x040fe20000001838 */
[----:B------:R-:W2:Y:S03]  /*10760*/  LDSM.16.MT88.4 R76, [R209+0x1900] ;  /* 0x00190000d14c783b */ /* 0x000ea60000004200 */
[----:B------:R-:W-:Y:S04]  /*10770*/  FADD.FTZ R225, R134, R135 ;  /* 0x0000008786e17221 */ /* 0x000fe80000010000 */
        /* <DEDUP_REMOVED lines=8> */
[----:B------:R-:W-:Y:S03]  /*10800*/  F2FP.PACK_AB R71, R238, R237 ;  /* 0x000000edee47723e */ /* 0x000fe600000000ff */
[----:B------:R-:W-:Y:S04]  /*10810*/  FADD.FTZ R233, R233, R232 ;  /* 0x000000e8e9e97221 */ /* 0x000fe80000010000 */
[C---:B-----5:R-:W-:Y:S03]  /*10820*/  HMMA.16816.F32 R4, R68.reuse, R80, R4 ;  /* 0x000000504404723c */ /* 0x060fe60000001804 */
[----:B------:R-:W-:Y:S05]  /*10830*/  FADD.FTZ R233, R234, R233 ;  /* 0x000000e9eae97221 */ /* 0x000fea0000010000 */
        /* <DEDUP_REMOVED lines=10> */
[----:B------:R-:W-:Y:S07]  /*108e0*/  LDSM.16.MT88.4 R84, [R208+0x2100] ;  /* 0x00210000d054783b */ /* 0x000fee0000004200 */
[C---:B---3--:R-:W-:Y:S08]  /*108f0*/  HMMA.16816.F32 R36, R68.reuse, R80, R36 ;  /* 0x000000504424723c */ /* 0x048ff00000001824 */
[C---:B------:R-:W-:Y:S01]  /*10900*/  HMMA.16816.F32 R40, R68.reuse, R82, R40 ;  /* 0x000000524428723c */ /* 0x040fe20000001828 */
[----:B------:R-:W3:Y:S07]  /*10910*/  LDSM.16.MT88.4 R80, [R210+0x2100] ;  /* 0x00210000d250783b */ /* 0x000eee0000004200 */
[C---:B-1----:R-:W-:Y:S08]  /*10920*/  HMMA.16816.F32 R44, R68.reuse, R72, R44 ;  /* 0x00000048442c723c */ /* 0x042ff0000000182c */
[C---:B------:R-:W-:Y:S01]  /*10930*/  HMMA.16816.F32 R48, R68.reuse, R74, R48 ;  /* 0x0000004a4430723c */ /* 0x040fe20000001830 */
[----:B------:R-:W1:Y:S07]  /*10940*/  LDSM.16.MT88.4 R72, [R209+0x2100] ;  /* 0x00210000d148783b */ /* 0x000e6e0000004200 */
        /* <DEDUP_REMOVED lines=13> */
[C---:B--2---:R-:W-:Y:S03]  /*10a20*/  HMMA.16816.F32 R4, R68.reuse, R76, R4 ;  /* 0x0000004c4404723c */ /* 0x044fe60000001804 */
[----:B------:R-:W-:Y:S04]  /*10a30*/  FADD.FTZ R241, R241, R184 ;  /* 0x000000b8f1f17221 */ /* 0x000fe80000010000 */
[----:B------:R-:W-:Y:S01]  /*10a40*/  FADD.FTZ R156, R156, R241 ;  /* 0x000000f19c9c7221 */ /* 0x000fe20000010000 */
[C---:B------:R-:W-:Y:S01]  /*10a50*/  HMMA.16816.F32 R8, R68.reuse, R78, R8 ;  /* 0x0000004e4408723c */ /* 0x040fe20000001808 */
[----:B------:R-:W2:Y:S03]  /*10a60*/  LDSM.16.MT88.4 R76, [R212+0x5100] ;  /* 0x00510000d44c783b */ /* 0x000ea60000004200 */
[----:B------:R-:W-:Y:S04]  /*10a70*/  FADD.FTZ R159, R159, R156 ;  /* 0x0000009c9f9f7221 */ /* 0x000fe80000010000 */
[C---:B---3--:R-:W-:Y:S04]  /*10a80*/  HMMA.16816.F32 R12, R68.reuse, R80, R12 ;  /* 0x00000050440c723c */ /* 0x048fe8000000180c */
[----:B------:R-:W-:Y:S04]  /*10a90*/  FADD.FTZ R146, R146, R159 ;  /* 0x0000009f92927221 */ /* 0x000fe80000010000 */
[C---:B------:R-:W-:Y:S01]  /*10aa0*/  HMMA.16816.F32 R16, R68.reuse, R82, R16 ;  /* 0x000000524410723c */ /* 0x040fe20000001810 */
[----:B------:R-:W3:Y:S03]  /*10ab0*/  LDSM.16.MT88.4 R80, [R210+0x5100] ;  /* 0x00510000d250783b */ /* 0x000ee60000004200 */
[----:B------:R-:W-:Y:S04]  /*10ac0*/  FADD.FTZ R224, R149, R146 ;  /* 0x0000009295e07221 */ /* 0x000fe80000010000 */
[C---:B-1----:R-:W-:Y:S08]  /*10ad0*/  HMMA.16816.F32 R20, R68.reuse, R72, R20 ;  /* 0x000000484414723c */ /* 0x042ff00000001814 */
[C---:B------:R-:W-:Y:S01]  /*10ae0*/  HMMA.16816.F32 R24, R68.reuse, R74, R24 ;  /* 0x0000004a4418723c */ /* 0x040fe20000001818 */
[----:B------:R-:W1:Y:S07]  /*10af0*/  LDSM.16.MT88.4 R72, [R208+0x5100] ;  /* 0x00510000d048783b */ /* 0x000e6e0000004200 */
[C---:B------:R-:W-:Y:S08]  /*10b00*/  HMMA.16816.F32 R28, R68.reuse, R84, R28 ;  /* 0x00000054441c723c */ /* 0x040ff0000000181c */
[C---:B------:R-:W-:Y:S01]  /*10b10*/  HMMA.16816.F32 R32, R68.reuse, R86, R32 ;  /* 0x000000564420723c */ /* 0x040fe20000001820 */
[----:B------:R-:W4:Y:S07]  /*10b20*/  LDSM.16.MT88.4 R84, [R208+0x2900] ;  /* 0x00290000d054783b */ /* 0x000f2e0000004200 */
[C---:B--2---:R-:W-:Y:S08]  /*10b30*/  HMMA.16816.F32 R36, R68.reuse, R76, R36 ;  /* 0x0000004c4424723c */ /* 0x044ff00000001824 */
[C---:B------:R-:W-:Y:S01]  /*10b40*/  HMMA.16816.F32 R40, R68.reuse, R78, R40 ;  /* 0x0000004e4428723c */ /* 0x040fe20000001828 */
[----:B------:R-:W2:Y:S07]  /*10b50*/  LDSM.16.MT88.4 R76, [R212+0x5900] ;  /* 0x00590000d44c783b */ /* 0x000eae0000004200 */
[C---:B---3--:R-:W-:Y:S08]  /*10b60*/  HMMA.16816.F32 R44, R68.reuse, R80, R44 ;  /* 0x00000050442c723c */ /* 0x048ff0000000182c */
[C---:B------:R-:W-:Y:S08]  /*10b70*/  HMMA.16816.F32 R48, R68.reuse, R82, R48 ;  /* 0x000000524430723c */ /* 0x040ff00000001830 */
[C---:B------:R-:W-:Y:S08]  /*10b80*/  HMMA.16816.F32 R52, R68.reuse, R88, R52 ;  /* 0x000000584434723c */ /* 0x040ff00000001834 */
[C---:B------:R-:W-:Y:S08]  /*10b90*/  HMMA.16816.F32 R56, R68.reuse, R90, R56 ;  /* 0x0000005a4438723c */ /* 0x040ff00000001838 */
[C---:B-1----:R-:W-:Y:S08]  /*10ba0*/  HMMA.16816.F32 R60, R68.reuse, R72, R60 ;  /* 0x00000048443c723c */ /* 0x042ff0000000183c */
[----:B------:R-:W-:Y:S01]  /*10bb0*/  HMMA.16816.F32 R64, R68, R74, R64 ;  /* 0x0000004a4440723c */ /* 0x000fe20000001840 */
[----:B------:R-:W1:Y:S07]  /*10bc0*/  LDSM.16.MT88.4 R68, [R210+0x5900] ;  /* 0x00590000d244783b */ /* 0x000e6e0000004200 */
        /* <DEDUP_REMOVED lines=10> */
[C---:B--2---:R-:W-:Y:S08]  /*10c70*/  HMMA.16816.F32 R80, R124.reuse, R76, R36 ;  /* 0x0000004c7c50723c */ /* 0x044ff00000001824 */
[C---:B------:R-:W-:Y:S08]  /*10c80*/  HMMA.16816.F32 R76, R124.reuse, R78, R40 ;  /* 0x0000004e7c4c723c */ /* 0x040ff00000001828 */
[C---:B-1----:R-:W-:Y:S08]  /*10c90*/  HMMA.16816.F32 R72, R124.reuse, R68, R44 ;  /* 0x000000447c48723c */ /* 0x042ff0000000182c */
[C---:B------:R-:W-:Y:S08]  /*10ca0*/  HMMA.16816.F32 R68, R124.reuse, R70, R48 ;  /* 0x000000467c44723c */ /* 0x040ff00000001830 */
[C---:B---3--:R-:W-:Y:S08]  /*10cb0*/  HMMA.16816.F32 R52, R124.reuse, R4, R52 ;  /* 0x000000047c34723c */ /* 0x048ff00000001834 */
[C---:B------:R-:W-:Y:S08]  /*10cc0*/  HMMA.16816.F32 R56, R124.reuse, R6, R56 ;  /* 0x000000067c38723c */ /* 0x040ff00000001838 */
[C---:B-----5:R-:W-:Y:S08]  /*10cd0*/  HMMA.16816.F32 R60, R124.reuse, R8, R60 ;  /* 0x000000087c3c723c */ /* 0x060ff0000000183c */
[----:B------:R-:W-:Y:S01]  /*10ce0*/  HMMA.16816.F32 R64, R124, R10, R64 ;  /* 0x0000000a7c40723c */ /* 0x000fe20000001840 */
[----:B------:R-:W-:-:S07]  /*10cf0*/  @P0 BRA `(.L_x_196) ;  /* 0xffffbdf000000947 */ /* 0x000fce000383ffff */
.L_x_187:
[----:B------:R-:W1:Y:S01]  /*10d00*/  SHFL.BFLY PT, R3, R224, 0x2, 0x1f ;  /* 0x0c401f00e0037f89 */ /* 0x000e6200000e0000 */
[----:B------:R-:W-:Y:S01]  /*10d10*/  CS2R R4, SRZ ;  /* 0x0000000000047805 */ /* 0x000fe2000001ff00 */
[----:B------:R-:W-:-:S02]  /*10d20*/  MOV R8, 0xff800000 ;  /* 0xff80000000087802 */ /* 0x000fc40000000f00 */
[----:B------:R-:W2:Y:S01]  /*10d30*/  SHFL.BFLY PT, R2, R225, 0x2, 0x1f ;  /* 0x0c401f00e1027f89 */ /* 0x000ea200000e0000 */
[----:B------:R-:W-:Y:S01]  /*10d40*/  PLOP3.LUT P1, PT, PT, PT, PT, 0x8, 0x0 ;  /* 0x000000000000781c */ /* 0x000fe20003f2e170 */
[----:B-1----:R-:W-:Y:S02]  /*10d50*/  FADD.FTZ R6, R3, R224 ;  /* 0x000000e003067221 */ /* 0x002fe40000010000 */
[----:B--2---:R-:W-:-:S03]  /*10d60*/  FADD.FTZ R7, R2, R225 ;  /* 0x000000e102077221 */ /* 0x004fc60000010000 */
[----:B------:R-:W1:Y:S04]  /*10d70*/  SHFL.BFLY PT, R3, R6, 0x1, 0x1f ;  /* 0x0c201f0006037f89 */ /* 0x000e6800000e0000 */
        /* <DEDUP_REMOVED lines=21> */
[----:B------:R-:W-:Y:S02]  /*10ed0*/  FMUL.FTZ R101, R5, R101 ;  /* 0x0000006505657220 */ /* 0x000fe40000410000 */
        /* <DEDUP_REMOVED lines=25> */
[----:B------:R-:W-:Y:S02]  /*11070*/  FMUL.FTZ R5, R5, R65 ;  /* 0x0000004105057220 */ /* 0x000fe40000410000 */
        /* <DEDUP_REMOVED lines=34> */
.L_x_159:
[----:B------:R-:W-:Y:S05]  /*112a0*/  @P1 BRA `(.L_x_197) ;  /* 0x000010f000001947 */ /* 0x000fea0003800000 */
[----:B------:R-:W1:Y:S01]  /*112b0*/  S2R R0, SR_CTAID.Y ;  /* 0x0000000000007919 */ /* 0x000e620000002600 */
[----:B------:R-:W-:Y:S01]  /*112c0*/  F2FP.PACK_AB R112, R113, R112 ;  /* 0x000000707170723e */ /* 0x000fe200000000ff */
[----:B------:R-:W-:Y:S01]  /*112d0*/  BSSY B0, `(.L_x_198) ;  /* 0x00000dc000007945 */ /* 0x000fe20003800000 */
[----:B------:R-:W-:Y:S01]  /*112e0*/  F2FP.PACK_AB R114, R115, R114 ;  /* 0x000000727372723e */ /* 0x000fe200000000ff */
[----:B------:R-:W2:Y:S01]  /*112f0*/  S2R R2, SR_TID.X ;  /* 0x0000000000027919 */ /* 0x000ea20000002100 */
[----:B------:R-:W-:Y:S02]  /*11300*/  F2FP.PACK_AB R108, R109, R108 ;  /* 0x0000006c6d6c723e */ /* 0x000fe400000000ff */
[----:B------:R-:W-:Y:S01]  /*11310*/  F2FP.PACK_AB R110, R111, R110 ;  /* 0x0000006e6f6e723e */ /* 0x000fe200000000ff */
[----:B------:R-:W3:Y:S01]  /*11320*/  S2R R22, SR_CTAID.Z ;  /* 0x0000000000167919 */ /* 0x000ee20000002700 */
[----:B------:R-:W-:-:S02]  /*11330*/  F2FP.PACK_AB R6, R105, R6 ;  /* 0x000000066906723e */ /* 0x000fc400000000ff */
[----:B------:R-:W-:Y:S01]  /*11340*/  F2FP.PACK_AB R106, R107, R106 ;  /* 0x0000006a6b6a723e */ /* 0x000fe200000000ff */
[----:B------:R-:W-:Y:S01]  /*11350*/  BAR.SYNC.DEFER_BLOCKING 0x1, 0x100 ;  /* 0x0044000000007b1d */ /* 0x000fe20000010000 */
[----:B------:R-:W-:Y:S02]  /*11360*/  F2FP.PACK_AB R100, R101, R100 ;  /* 0x000000646564723e */ /* 0x000fe400000000ff */
[----:B------:R-:W-:Y:S02]  /*11370*/  F2FP.PACK_AB R102, R103, R102 ;  /* 0x000000666766723e */ /* 0x000fe400000000ff */
[----:B------:R-:W-:Y:S02]  /*11380*/  F2FP.PACK_AB R96, R97, R96 ;  /* 0x000000606160723e */ /* 0x000fe400000000ff */
[----:B------:R-:W-:Y:S02]  /*11390*/  F2FP.PACK_AB R98, R99, R98 ;  /* 0x000000626362723e */ /* 0x000fe400000000ff */
[----:B------:R-:W-:-:S02]  /*113a0*/  F2FP.PACK_AB R92, R93, R92 ;  /* 0x0000005c5d5c723e */ /* 0x000fc400000000ff */
[----:B------:R-:W-:Y:S01]  /*113b0*/  F2FP.PACK_AB R94, R95, R94 ;  /* 0x0000005e5f5e723e */ /* 0x000fe200000000ff */
[C---:B-1----:R-:W-:Y:S01]  /*113c0*/  IMAD.WIDE.U32 R24, R0.reuse, c[0x0][0x490], RZ ;  /* 0x0001240000187a25 */ /* 0x042fe200078e00ff */
[----:B------:R-:W-:Y:S02]  /*113d0*/  SHF.R.S32.HI R3, RZ, 0x1f, R0 ;  /* 0x0000001fff037819 */ /* 0x000fe40000011400 */
[----:B------:R-:W-:Y:S01]  /*113e0*/  F2FP.PACK_AB R88, R89, R88 ;  /* 0x000000585958723e */ /* 0x000fe200000000ff */
[C---:B------:R-:W-:Y:S01]  /*113f0*/  IMAD.WIDE.U32 R14, R0.reuse, c[0x0][0x3e8], RZ ;  /* 0x0000fa00000e7a25 */ /* 0x040fe200078e00ff */
[----:B--2---:R-:W-:Y:S02]  /*11400*/  SHF.R.S32.HI R9, RZ, 0x1f, R2 ;  /* 0x0000001fff097819 */ /* 0x004fe40000011402 */
[----:B------:R-:W-:Y:S01]  /*11410*/  F2FP.PACK_AB R90, R91, R90 ;  /* 0x0000005a5b5a723e */ /* 0x000fe200000000ff */
[----:B------:R-:W-:Y:S01]  /*11420*/  IMAD R13, R3, c[0x0][0x490], RZ ;  /* 0x00012400030d7a24 */ /* 0x000fe200078e02ff */
[-C--:B------:R-:W-:Y:S01]  /*11430*/  LEA.HI R11, R9, R2.reuse, RZ, 0x2 ;  /* 0x00000002090b7211 */ /* 0x080fe200078f10ff */
[----:B------:R-:W-:Y:S01]  /*11440*/  IMAD R3, R3, c[0x0][0x3e8], RZ ;  /* 0x0000fa0003037a24 */ /* 0x000fe200078e02ff */
[CC--:B------:R-:W-:Y:S01]  /*11450*/  LEA.HI R10, R9.reuse, R2.reuse, RZ, 0x3 ;  /* 0x00000002090a7211 */ /* 0x0c0fe200078f18ff */
[C---:B------:R-:W-:Y:S01]  /*11460*/  IMAD R13, R0.reuse, c[0x0][0x494], R13 ;  /* 0x00012500000d7a24 */ /* 0x040fe200078e020d */
[----:B------:R-:W-:Y:S01]  /*11470*/  SHF.R.S32.HI R20, RZ, 0x2, R11 ;  /* 0x00000002ff147819 */ /* 0x000fe2000001140b */
[----:B------:R-:W-:Y:S01]  /*11480*/  IMAD R28, R0, c[0x0][0x3ec], R3 ;  /* 0x0000fb00001c7a24 */ /* 0x000fe200078e0203 */
[-C--:B------:R-:W-:Y:S01]  /*11490*/  LEA.HI R3, R9, R2.reuse, RZ, 0x5 ;  /* 0x0000000209037211 */ /* 0x080fe200078f28ff */
[----:B------:R-:W-:Y:S01]  /*114a0*/  IMAD.IADD R25, R25, 0x1, R13 ;  /* 0x0000000119197824 */ /* 0x000fe200078e020d */
[----:B------:R-:W-:Y:S01]  /*114b0*/  LEA.HI R0, R9, R2, RZ, 0x6 ;  /* 0x0000000209007211 */ /* 0x000fe200078f30ff */
[----:B------:R-:W-:Y:S01]  /*114c0*/  IMAD.IADD R29, R15, 0x1, R28 ;  /* 0x000000010f1d7824 */ /* 0x000fe200078e021c */
[----:B------:R-:W-:Y:S01]  /*114d0*/  LOP3.LUT R9, R3, 0xffffffe0, RZ, 0xc0, !PT ;  /* 0xffffffe003097812 */ /* 0x000fe200078ec0ff */
[----:B------:R-:W-:Y:S01]  /*114e0*/  IMAD.MOV.U32 R28, RZ, RZ, R14 ;  /* 0x000000ffff1c7224 */ /* 0x000fe200078e000e */
[----:B------:R-:W-:Y:S01]  /*114f0*/  SHF.R.S32.HI R17, RZ, 0x1f, R11 ;  /* 0x0000001fff117819 */ /* 0x000fe2000001140b */
[----:B------:R-:W-:Y:S01]  /*11500*/  IMAD.MOV.U32 R14, RZ, RZ, c[0x0][0x4e8] ;  /* 0x00013a00ff0e7624 */ /* 0x000fe200078e00ff */
[----:B------:R-:W-:Y:S01]  /*11510*/  LOP3.LUT R11, R11, 0xfffffffc, RZ, 0xc0, !PT ;  /* 0xfffffffc0b0b7812 */ /* 0x000fe200078ec0ff */
[----:B------:R-:W-:Y:S01]  /*11520*/  IMAD.IADD R12, R2, 0x1, -R9 ;  /* 0x00000001020c7824 */ /* 0x000fe200078e0a09 */
[----:B------:R-:W-:Y:S01]  /*11530*/  LEA.HI R4, R17, R20, RZ, 0x3 ;  /* 0x0000001411047211 */ /* 0x000fe200078f18ff */
[----:B------:R-:W-:Y:S01]  /*11540*/  IMAD.SHL.U32 R0, R0, 0x8, RZ ;  /* 0x0000000800007824 */ /* 0x000fe200078e00ff */
[----:B------:R-:W-:Y:S01]  /*11550*/  LOP3.LUT R19, R10, 0xfffffff8, RZ, 0xc0, !PT ;  /* 0xfffffff80a137812 */ /* 0x000fe200078ec0ff */
[----:B------:R-:W-:Y:S01]  /*11560*/  IMAD.IADD R11, R2, 0x1, -R11 ;  /* 0x00000001020b7824 */ /* 0x000fe200078e0a0b */
[----:B------:R-:W-:Y:S01]  /*11570*/  SHF.R.S32.HI R13, RZ, 0x1f, R12 ;  /* 0x0000001fff0d7819 */ /* 0x000fe2000001140c */
[----:B---3--:R-:W-:Y:S01]  /*11580*/  IMAD.WIDE.U32 R24, R22, c[0x0][0x498], R24 ;  /* 0x0001260016187a25 */ /* 0x008fe200078e0018 */
[----:B------:R-:W-:-:S02]  /*11590*/  LOP3.LUT R9, R4, 0xfffffff8, RZ, 0xc0, !PT ;  /* 0xfffffff804097812 */ /* 0x000fc400078ec0ff */
[----:B------:R-:W-:Y:S01]  /*115a0*/  SHF.R.S32.HI R15, RZ, 0x1f, R22 ;  /* 0x0000001fff0f7819 */ /* 0x000fe20000011416 */
[----:B------:R-:W-:Y:S01]  /*115b0*/  IMAD.IADD R19, R2, 0x1, -R19 ;  /* 0x0000000102137824 */ /* 0x000fe200078e0a13 */
[----:B------:R-:W-:Y:S01]  /*115c0*/  LOP3.LUT P4, RZ, R12, 0x3, RZ, 0xc0, !PT ;  /* 0x000000030cff7812 */ /* 0x000fe2000788c0ff */
[----:B------:R-:W-:Y:S01]  /*115d0*/  IMAD.IADD R20, R20, 0x1, -R9 ;  /* 0x0000000114147824 */ /* 0x000fe200078e0a09 */
[--C-:B------:R-:W-:Y:S01]  /*115e0*/  SHF.R.S32.HI R26, RZ, 0x5, R3.reuse ;  /* 0x00000005ff1a7819 */ /* 0x100fe20000011403 */
[----:B------:R-:W-:Y:S01]  /*115f0*/  IMAD R9, R15, c[0x0][0x498], RZ ;  /* 0x000126000f097a24 */ /* 0x000fe200078e02ff */
[----:B------:R-:W-:Y:S01]  /*11600*/  LEA.HI R12, R13, R12, RZ, 0x2 ;  /* 0x0000000c0d0c7211 */ /* 0x000fe200078f10ff */
[----:B------:R-:W-:Y:S01]  /*11610*/  IMAD R15, R15, c[0x0][0x3f0], RZ ;  /* 0x0000fc000f0f7a24 */ /* 0x000fe200078e02ff */
[----:B------:R-:W-:Y:S01]  /*11620*/  SHF.R.S32.HI R3, RZ, 0x1f, R3 ;  /* 0x0000001fff037819 */ /* 0x000fe20000011403 */
[----:B------:R-:W1:Y:S01]  /*11630*/  S2R R13, SR_CTAID.X ;  /* 0x00000000000d7919 */ /* 0x000e620000002500 */
[----:B------:R-:W-:Y:S01]  /*11640*/  SHF.R.S32.HI R10, RZ, 0x3, R10 ;  /* 0x00000003ff0a7819 */ /* 0x000fe2000001140a */
[----:B------:R-:W-:Y:S01]  /*11650*/  IMAD R16, R22, c[0x0][0x49c], R9 ;  /* 0x0001270016107a24 */ /* 0x000fe200078e0209 */
[----:B------:R-:W-:Y:S01]  /*11660*/  LEA.HI R3, R3, R26, RZ, 0x3 ;  /* 0x0000001a03037211 */ /* 0x000fe200078f18ff */
[----:B------:R-:W-:Y:S01]  /*11670*/  IMAD.SHL.U32 R9, R19, 0x8, RZ ;  /* 0x0000000813097824 */ /* 0x000fe200078e00ff */
[----:B------:R-:W-:Y:S01]  /*11680*/  LEA.HI R4, R11, R11, RZ, 0x1 ;  /* 0x0000000b0b047211 */ /* 0x000fe200078f08ff */
[----:B------:R-:W-:Y:S01]  /*11690*/  IMAD.SHL.U32 R2, R10, 0x40, RZ ;  /* 0x000000400a027824 */ /* 0x000fe200078e00ff */
[----:B------:R-:W-:Y:S01]  /*116a0*/  LOP3.LUT R3, R3, 0xffffff8, RZ, 0xc0, !PT ;  /* 0x0ffffff803037812 */ /* 0x000fe200078ec0ff */
[----:B------:R-:W-:Y:S01]  /*116b0*/  IMAD R17, R26, 0x200, R11 ;  /* 0x000002001a117824 */ /* 0x000fe200078e020b */
[----:B------:R-:W-:Y:S01]  /*116c0*/  LOP3.LUT R4, R4, 0x1ffffffe, RZ, 0xc0, !PT ;  /* 0x1ffffffe04047812 */ /* 0x000fe200078ec0ff */
[----:B------:R-:W-:Y:S01]  /*116d0*/  IMAD R15, R22, c[0x0][0x3f4], R15 ;  /* 0x0000fd00160f7a24 */ /* 0x000fe200078e020f */
[----:B------:R-:W-:Y:S01]  /*116e0*/  LOP3.LUT R2, R2, 0x1c0, RZ, 0xc0, !PT ;  /* 0x000001c002027812 */ /* 0x000fe200078ec0ff */
[----:B------:R-:W-:Y:S01]  /*116f0*/  IMAD.IADD R18, R26, 0x1, -R3 ;  /* 0x000000011a127824 */ /* 0x000fe200078e0a03 */
[----:B------:R-:W-:Y:S01]  /*11700*/  ISETP.NE.AND P0, PT, R14, 0x1, PT ;  /* 0x000000010e00780c */ /* 0x000fe20003f05270 */
[----:B------:R-:W-:Y:S01]  /*11710*/  IMAD.IADD R11, R11, 0x1, -R4 ;  /* 0x000000010b0b7824 */ /* 0x000fe200078e0a04 */
[----:B------:R-:W-:Y:S01]  /*11720*/  LOP3.LUT R4, R2, 0x38, R9, 0xf8, !PT ;  /* 0x0000003802047812 */ /* 0x000fe200078ef809 */
[----:B------:R-:W-:Y:S01]  /*11730*/  IMAD.WIDE.U32 R22, R22, c[0x0][0x3f0], R28 ;  /* 0x0000fc0016167a25 */ /* 0x000fe200078e001c */
[----:B------:R-:W-:-:S02]  /*11740*/  SHF.R.U32.HI R3, RZ, 0x3, R2 ;  /* 0x00000003ff037819 */ /* 0x000fc40000011602 */
[----:B------:R-:W-:Y:S01]  /*11750*/  SHF.R.S32.HI R21, RZ, 0x2, R12 ;  /* 0x00000002ff157819 */ /* 0x000fe2000001140c */
[----:B------:R-:W-:Y:S01]  /*11760*/  IMAD R2, R19, 0x20, R10 ;  /* 0x0000002013027824 */ /* 0x000fe200078e020a */
[----:B------:R-:W-:Y:S01]  /*11770*/  LOP3.LUT R19, R20, 0x1, RZ, 0xc0, !PT ;  /* 0x0000000114137812 */ /* 0x000fe200078ec0ff */
[----:B------:R-:W-:Y:S01]  /*11780*/  IMAD.IADD R23, R23, 0x1, R15 ;  /* 0x0000000117177824 */ /* 0x000fe200078e020f */
[----:B------:R-:W-:Y:S01]  /*11790*/  LOP3.LUT R3, R4, R3, RZ, 0x3c, !PT ;  /* 0x0000000304037212 */ /* 0x000fe200078e3cff */
[----:B-1----:R-:W-:Y:S01]  /*117a0*/  IMAD R2, R13, 0x80, R2 ;  /* 0x000000800d027824 */ /* 0x002fe200078e0202 */
[----:B------:R-:W-:Y:S01]  /*117b0*/  ISETP.NE.U32.AND P3, PT, R19, 0x1, PT ;  /* 0x000000011300780c */ /* 0x000fe20003f65070 */
[----:B------:R-:W-:Y:S01]  /*117c0*/  IMAD R18, R18, 0x10, R21 ;  /* 0x0000001012127824 */ /* 0x000fe200078e0215 */
[----:B------:R-:W-:Y:S01]  /*117d0*/  LOP3.LUT R0, R3, 0x7ffffe00, R0, 0xf8, !PT ;  /* 0x7ffffe0003007812 */ /* 0x000fe200078ef800 */
[----:B------:R-:W-:Y:S01]  /*117e0*/  @P0 IMAD.HI.U32 R4, R2, c[0x0][0x4ec], RZ ;  /* 0x00013b0002040a27 */ /* 0x000fe200078e00ff */
[----:B------:R-:W-:-:S02]  /*117f0*/  R2P PR, R20, 0x6 ;  /* 0x0000000614007804 */ /* 0x000fc40000000000 */
[----:B------:R-:W-:Y:S01]  /*11800*/  F2FP.PACK_AB R84, R85, R84 ;  /* 0x000000545554723e */ /* 0x000fe200000000ff */
[----:B------:R-:W-:Y:S01]  /*11810*/  IMAD.SHL.U32 R20, R20, 0x40, RZ ;  /* 0x0000004014147824 */ /* 0x000fe200078e00ff */
[----:B------:R-:W-:Y:S01]  /*11820*/  F2FP.PACK_AB R86, R87, R86 ;  /* 0x000000565756723e */ /* 0x000fe200000000ff */
[----:B------:R-:W-:Y:S01]  /*11830*/  IMAD.MOV.U32 R12, RZ, RZ, R2 ;  /* 0x000000ffff0c7224 */ /* 0x000fe200078e0002 */
[----:B------:R-:W-:Y:S01]  /*11840*/  @P0 SHF.R.U32.HI R12, RZ, c[0x0][0x4f0], R4 ;  /* 0x00013c00ff0c0a19 */ /* 0x000fe20000011604 */
[----:B------:R-:W-:Y:S01]  /*11850*/  IMAD R3, R14, c[0x0][0x388], RZ ;  /* 0x0000e2000e037a24 */ /* 0x000fe200078e02ff */
[----:B------:R-:W-:Y:S01]  /*11860*/  LOP3.LUT R26, R20, 0x1c0, RZ, 0xc0, !PT ;  /* 0x000001c0141a7812 */ /* 0x000fe200078ec0ff */
[----:B------:R-:W-:Y:S01]  /*11870*/  IMAD R4, R11, 0x8, R18 ;  /* 0x000000080b047824 */ /* 0x000fe200078e0212 */
[--C-:B------:R-:W-:Y:S01]  /*11880*/  SHF.R.S32.HI R14, RZ, 0x1f, R12.reuse ;  /* 0x0000001fff0e7819 */ /* 0x100fe2000001140c */
[----:B------:R-:W-:Y:S01]  /*11890*/  IMAD.MOV R11, RZ, RZ, -R12 ;  /* 0x000000ffff0b7224 */ /* 0x000fe200078e0a0c */
[----:B------:R-:W-:Y:S01]  /*118a0*/  LEA.HI R26, R26, R26, RZ, 0x1d ;  /* 0x0000001a1a1a7211 */ /* 0x000fe200078fe8ff */
[----:B------:R-:W-:Y:S01]  /*118b0*/  IMAD R4, R13, 0x80, R4 ;  /* 0x000000800d047824 */ /* 0x000fe200078e0204 */
[----:B------:R-:W-:Y:S01]  /*118c0*/  F2FP.PACK_AB R80, R81, R80 ;  /* 0x000000505150723e */ /* 0x000fe200000000ff */
[----:B------:R-:W-:Y:S01]  /*118d0*/  IMAD R15, R14, c[0x0][0x3e0], RZ ;  /* 0x0000f8000e0f7a24 */ /* 0x000fe200078e02ff */
[----:B------:R-:W-:Y:S01]  /*118e0*/  F2FP.PACK_AB R82, R83, R82 ;  /* 0x000000525352723e */ /* 0x000fe200000000ff */
[----:B------:R-:W-:Y:S01]  /*118f0*/  IMAD.U32 R17, R17, 0x2, R26 ;  /* 0x0000000211117824 */ /* 0x000fe200078e001a */
[----:B------:R-:W-:Y:S01]  /*11900*/  F2FP.PACK_AB R76, R77, R76 ;  /* 0x0000004c4d4c723e */ /* 0x000fe200000000ff */
[----:B------:R-:W-:Y:S01]  /*11910*/  IMAD R11, R11, c[0x0][0x4e8], R2 ;  /* 0x00013a000b0b7a24 */ /* 0x000fe200078e0202 */
[----:B------:R-:W-:Y:S01]  /*11920*/  F2FP.PACK_AB R78, R79, R78 ;  /* 0x0000004e4f4e723e */ /* 0x000fe200000000ff */
[----:B------:R-:W-:Y:S01]  /*11930*/  IMAD.SHL.U32 R17, R17, 0x2, RZ ;  /* 0x0000000211117824 */ /* 0x000fe200078e00ff */
[----:B------:R-:W-:Y:S01]  /*11940*/  F2FP.PACK_AB R72, R73, R72 ;  /* 0x000000484948723e */ /* 0x000fe200000000ff */
[----:B------:R-:W-:Y:S01]  /*11950*/  @P0 IMAD.HI.U32 R2, R4, c[0x0][0x4ec], RZ ;  /* 0x00013b0004020a27 */ /* 0x000fe200078e00ff */
[----:B------:R-:W-:-:S02]  /*11960*/  F2FP.PACK_AB R74, R75, R74 ;  /* 0x0000004a4b4a723e */ /* 0x000fc400000000ff */
[----:B------:R-:W-:Y:S01]  /*11970*/  IADD3 R21, R17, 0x70, RZ ;  /* 0x0000007011157810 */ /* 0x000fe20007ffe0ff */
[C---:B------:R-:W-:Y:S01]  /*11980*/  IMAD.WIDE.U32 R22, R12.reuse, c[0x0][0x3e0], R22 ;  /* 0x0000f8000c167a25 */ /* 0x040fe200078e0016 */
[----:B------:R-:W-:Y:S01]  /*11990*/  STS [R17+0x80], R112 ;  /* 0x0000807011007388 */ /* 0x000fe20000000800 */
[----:B------:R-:W-:Y:S02]  /*119a0*/  F2FP.PACK_AB R68, R69, R68 ;  /* 0x000000444544723e */ /* 0x000fe400000000ff */
[----:B------:R-:W-:Y:S01]  /*119b0*/  IMAD R15, R12, c[0x0][0x3e4], R15 ;  /* 0x0000f9000c0f7a24 */ /* 0x000fe200078e020f */
[----:B------:R-:W-:Y:S01]  /*119c0*/  IADD3 R12, R17, 0x80, RZ ;  /* 0x00000080110c7810 */ /* 0x000fe20007ffe0ff */
[----:B------:R-:W-:Y:S01]  /*119d0*/  IMAD.MOV.U32 R19, RZ, RZ, R4 ;  /* 0x000000ffff137224 */ /* 0x000fe200078e0004 */
[----:B------:R-:W-:Y:S01]  /*119e0*/  @P0 SHF.R.U32.HI R19, RZ, c[0x0][0x4f0], R2 ;  /* 0x00013c00ff130a19 */ /* 0x000fe20000011602 */
[----:B------:R-:W-:Y:S01]  /*119f0*/  IMAD.IADD R23, R23, 0x1, R15 ;  /* 0x0000000117177824 */ /* 0x000fe200078e020f */
[----:B------:R-:W-:Y:S01]  /*11a00*/  @P3 IADD3 R21, R12, 0x10, RZ ;  /* 0x000000100c153810 */ /* 0x000fe20007ffe0ff */
[----:B------:R-:W-:Y:S01]  /*11a10*/  IMAD.MOV.U32 R2, RZ, RZ, 0x20 ;  /* 0x00000020ff027424 */ /* 0x000fe200078e00ff */
[----:B------:R-:W-:Y:S01]  /*11a20*/  SHF.R.S32.HI R12, RZ, 0x1f, R11 ;  /* 0x0000001fff0c7819 */ /* 0x000fe2000001140b */
[----:B------:R-:W-:Y:S01]  /*11a30*/  IMAD.WIDE.U32 R22, R11, c[0x0][0x3d8], R22 ;  /* 0x0000f6000b167a25 */ /* 0x000fe200078e0016 */
[--C-:B------:R-:W-:Y:S01]  /*11a40*/  SHF.R.S32.HI R15, RZ, 0x1f, R19.reuse ;  /* 0x0000001fff0f7819 */ /* 0x100fe20000011413 */
[----:B------:R-:W-:Y:S01]  /*11a50*/  STS [R17+0x480], R114 ;  /* 0x0004807211007388 */ /* 0x000fe20000000800 */
[----:B------:R-:W-:Y:S01]  /*11a60*/  IADD3 R14, P0, R19, R24, RZ ;  /* 0x00000018130e7210 */ /* 0x000fe20007f1e0ff */
[----:B------:R-:W-:Y:S01]  /*11a70*/  IMAD.MOV R19, RZ, RZ, -R19 ;  /* 0x000000ffff137224 */ /* 0x000fe200078e0a13 */
[----:B------:R-:W-:Y:S01]  /*11a80*/  SEL R2, R2, 0xffffffe0, !P1 ;  /* 0xffffffe002027807 */ /* 0x000fe20004800000 */
[----:B------:R-:W-:Y:S01]  /*11a90*/  IMAD R12, R12, c[0x0][0x3d8], RZ ;  /* 0x0000f6000c0c7a24 */ /* 0x000fe200078e02ff */
[----:B------:R-:W-:Y:S01]  /*11aa0*/  IADD3.X R15, R15, R25, R16, P0, !PT ;  /* 0x000000190f0f7210 */ /* 0x000fe200007fe410 */
[----:B------:R-:W-:Y:S01]  /*11ab0*/  IMAD R25, R19, c[0x0][0x4e8], R4 ;  /* 0x00013a0013197a24 */ /* 0x000fe200078e0204 */
[----:B------:R-:W-:Y:S01]  /*11ac0*/  STS [R21], R108 ;  /* 0x0000006c15007388 */ /* 0x000fe20000000800 */
[----:B------:R-:W-:Y:S01]  /*11ad0*/  IMAD R4, R11, c[0x0][0x3dc], R12 ;  /* 0x0000f7000b047a24 */ /* 0x000fe200078e020c */
[----:B------:R-:W-:Y:S01]  /*11ae0*/  F2FP.PACK_AB R70, R71, R70 ;  /* 0x000000464746723e */ /* 0x000fe200000000ff */
[----:B------:R-:W-:Y:S01]  /*11af0*/  IMAD.IADD R19, R17, 0x1, R2 ;  /* 0x0000000111137824 */ /* 0x000fe200078e0202 */
[----:B------:R-:W-:Y:S01]  /*11b00*/  STS [R21+0x400], R110 ;  /* 0x0004006e15007388 */ /* 0x000fe20000000800 */
[----:B------:R-:W-:Y:S01]  /*11b10*/  IMAD.IADD R11, R2, 0x1, R21 ;  /* 0x00000001020b7824 */ /* 0x000fe200078e0215 */
[----:B------:R-:W-:Y:S01]  /*11b20*/  SHF.R.S32.HI R2, RZ, 0x1f, R25 ;  /* 0x0000001fff027819 */ /* 0x000fe20000011419 */
[----:B------:R-:W-:Y:S01]  /*11b30*/  IMAD.MOV.U32 R12, RZ, RZ, 0x40 ;  /* 0x00000040ff0c7424 */ /* 0x000fe200078e00ff */
[----:B------:R1:W-:Y:S01]  /*11b40*/  STS [R19+0x80], R6 ;  /* 0x0000800613007388 */ /* 0x0003e20000000800 */
[----:B------:R-:W-:Y:S01]  /*11b50*/  IMAD.WIDE.U32 R14, R25, c[0x0][0x488], R14 ;  /* 0x00012200190e7a25 */ /* 0x000fe200078e000e */
[----:B------:R-:W-:-:S02]  /*11b60*/  F2FP.PACK_AB R52, R53, R52 ;  /* 0x000000343534723e */ /* 0x000fc400000000ff */
[----:B------:R-:W-:Y:S01]  /*11b70*/  SEL R12, R12, 0xffffffc0, !P2 ;  /* 0xffffffc00c0c7807 */ /* 0x000fe20005000000 */
[----:B------:R-:W-:Y:S01]  /*11b80*/  IMAD R2, R2, c[0x0][0x488], RZ ;  /* 0x0001220002027a24 */ /* 0x000fe200078e02ff */
[----:B------:R-:W-:Y:S01]  /*11b90*/  STS [R19+0x480], R106 ;  /* 0x0004806a13007388 */ /* 0x000fe20000000800 */
[----:B------:R-:W-:Y:S01]  /*11ba0*/  F2FP.PACK_AB R54, R55, R54 ;  /* 0x000000363736723e */ /* 0x000fe200000000ff */
[----:B------:R-:W-:Y:S01]  /*11bb0*/  IMAD R20, R13, 0x80, R18 ;  /* 0x000000800d147824 */ /* 0x000fe200078e0212 */
[----:B------:R-:W-:Y:S01]  /*11bc0*/  F2FP.PACK_AB R56, R57, R56 ;  /* 0x000000383938723e */ /* 0x000fe200000000ff */
[----:B------:R-:W-:Y:S01]  /*11bd0*/  IMAD R2, R25, c[0x0][0x48c], R2 ;  /* 0x0001230019027a24 */ /* 0x000fe200078e0202 */
[----:B------:R-:W-:Y:S01]  /*11be0*/  STS [R11], R100 ;  /* 0x000000640b007388 */ /* 0x000fe20000000800 */
[--C-:B------:R-:W-:Y:S01]  /*11bf0*/  IMAD.IADD R25, R17, 0x1, R12.reuse ;  /* 0x0000000111197824 */ /* 0x100fe200078e020c */
[----:B------:R-:W-:Y:S01]  /*11c00*/  F2FP.PACK_AB R58, R59, R58 ;  /* 0x0000003a3b3a723e */ /* 0x000fe200000000ff */
[C---:B------:R-:W-:Y:S01]  /*11c10*/  IMAD.IADD R27, R12.reuse, 0x1, R21 ;  /* 0x000000010c1b7824 */ /* 0x040fe200078e0215 */
[----:B------:R-:W-:Y:S01]  /*11c20*/  STS [R11+0x400], R102 ;  /* 0x000400660b007388 */ /* 0x000fe20000000800 */
[----:B------:R-:W-:Y:S01]  /*11c30*/  IMAD.IADD R29, R12, 0x1, R19 ;  /* 0x000000010c1d7824 */ /* 0x000fe200078e0213 */
[----:B------:R-:W-:Y:S01]  /*11c40*/  F2FP.PACK_AB R60, R61, R60 ;  /* 0x0000003c3d3c723e */ /* 0x000fe200000000ff */
[----:B------:R-:W-:Y:S01]  /*11c50*/  IMAD.IADD R31, R11, 0x1, R12 ;  /* 0x000000010b1f7824 */ /* 0x000fe200078e020c */
[----:B------:R-:W-:Y:S01]  /*11c60*/  STS [R25+0x80], R96 ;  /* 0x0000806019007388 */ /* 0x000fe20000000800 */
[----:B------:R-:W-:Y:S01]  /*11c70*/  IMAD.IADD R15, R15, 0x1, R2 ;  /* 0x000000010f0f7824 */ /* 0x000fe200078e0202 */
[----:B------:R-:W-:Y:S01]  /*11c80*/  F2FP.PACK_AB R62, R63, R62 ;  /* 0x0000003e3f3e723e */ /* 0x000fe200000000ff */
[----:B------:R-:W-:Y:S01]  /*11c90*/  IMAD.SHL.U32 R0, R0, 0x2, RZ ;  /* 0x0000000200007824 */ /* 0x000fe200078e00ff */
[----:B------:R-:W-:Y:S01]  /*11ca0*/  STS [R25+0x480], R98 ;  /* 0x0004806219007388 */ /* 0x000fe20000000800 */
[----:B------:R-:W-:Y:S01]  /*11cb0*/  F2FP.PACK_AB R5, R5, R64 ;  /* 0x000000400505723e */ /* 0x000fe200000000ff */
[----:B------:R-:W-:Y:S01]  /*11cc0*/  IMAD R10, R13, 0x80, R10 ;  /* 0x000000800d0a7824 */ /* 0x000fe200078e020a */
[----:B-1----:R-:W-:Y:S01]  /*11cd0*/  LEA R6, P0, R14, c[0x0][0x450], 0x2 ;  /* 0x000114000e067a11 */ /* 0x002fe200078010ff */
[----:B------:R-:W-:Y:S01]  /*11ce0*/  STS [R27], R92 ;  /* 0x0000005c1b007388 */ /* 0x000fe20000000800 */
[----:B------:R-:W-:-:S02]  /*11cf0*/  F2FP.PACK_AB R66, R67, R66 ;  /* 0x000000424342723e */ /* 0x000fc400000000ff */
[----:B------:R-:W-:Y:S01]  /*11d00*/  LEA.HI.X R15, R14, c[0x0][0x454], R15, 0x2, P0 ;  /* 0x000115000e0f7a11 */ /* 0x000fe200000f140f */
[----:B------:R-:W-:Y:S01]  /*11d10*/  STS [R27+0x400], R94 ;  /* 0x0004005e1b007388 */ /* 0x000fe20000000800 */
[C---:B------:R-:W-:Y:S02]  /*11d20*/  IADD3 R18, R20.reuse, 0x8, RZ ;  /* 0x0000000814127810 */ /* 0x040fe40007ffe0ff */
[-C--:B------:R-:W-:Y:S01]  /*11d30*/  ISETP.GE.OR P5, PT, R20, R3.reuse, P4 ;  /* 0x000000031400720c */ /* 0x080fe200027a6670 */
[----:B------:R-:W-:Y:S01]  /*11d40*/  STS [R29+0x80], R88 ;  /* 0x000080581d007388 */ /* 0x000fe20000000800 */
[----:B------:R-:W-:Y:S02]  /*11d50*/  ISETP.GE.OR P4, PT, R18, R3, P4 ;  /* 0x000000031200720c */ /* 0x000fe40002786670 */
[----:B------:R-:W-:Y:S01]  /*11d60*/  LEA R2, P0, R22, c[0x0][0x380], 0x1 ;  /* 0x0000e00016027a11 */ /* 0x000fe200078008ff */
[----:B------:R-:W-:Y:S04]  /*11d70*/  STS [R29+0x480], R90 ;  /* 0x0004805a1d007388 */ /* 0x000fe80000000800 */
[----:B------:R-:W-:Y:S04]  /*11d80*/  STS [R31], R84 ;  /* 0x000000541f007388 */ /* 0x000fe80000000800 */
        /* <DEDUP_REMOVED lines=15> */
[----:B------:R1:W-:Y:S04]  /*11e80*/  STS [R31+0x4000], R5 ;  /* 0x004000051f007388 */ /* 0x0003e80000000800 */
[----:B------:R-:W-:Y:S04]  /*11e90*/  STS [R31+0x4400], R66 ;  /* 0x004400421f007388 */ /* 0x000fe80000000800 */
[----:B------:R-:W-:Y:S04]  /*11ea0*/  SHFL.IDX PT, R32, R6, RZ, 0x1c1f ;  /* 0x001c1fff06207589 */ /* 0x000fe800000e0000 */
[----:B------:R-:W2:Y:S04]  /*11eb0*/  SHFL.IDX PT, R33, R15, RZ, 0x1c1f ;  /* 0x001c1fff0f217589 */ /* 0x000ea800000e0000 */
[----:B------:R-:W-:Y:S06]  /*11ec0*/  BAR.SYNC.DEFER_BLOCKING 0x1, 0x100 ;  /* 0x0044000000007b1d */ /* 0x000fec0000010000 */
[----:B------:R-:W-:Y:S01]  /*11ed0*/  SHFL.IDX PT, R34, R6, 0x1, 0x1c1f ;  /* 0x003c1f0006227f89 */ /* 0x000fe200000e0000 */
[----:B-1----:R-:W-:-:S03]  /*11ee0*/  IMAD.IADD R5, R23, 0x1, R4 ;  /* 0x0000000117057824 */ /* 0x002fc600078e0204 */
[----:B------:R-:W1:Y:S02]  /*11ef0*/  SHFL.IDX PT, R35, R15, 0x1, 0x1c1f ;  /* 0x003c1f000f237f89 */ /* 0x000e6400000e0000 */
[----:B------:R-:W-:Y:S02]  /*11f00*/  LEA.HI.X R22, R22, c[0x0][0x384], R5, 0x1, P0 ;  /* 0x0000e10016167a11 */ /* 0x000fe400000f0c05 */
[----:B------:R-:W3:Y:S01]  /*11f10*/  SHFL.IDX PT, R20, R2, RZ, 0x181f ;  /* 0x00181fff02147589 */ /* 0x000ee200000e0000 */
[----:B------:R-:W-:-:S03]  /*11f20*/  ISETP.GE.AND P0, PT, R10, R3, PT ;  /* 0x000000030a00720c */ /* 0x000fc60003f06270 */
[----:B------:R-:W4:Y:S04]  /*11f30*/  SHFL.IDX PT, R21, R22, RZ, 0x181f ;  /* 0x00181fff16157589 */ /* 0x000f2800000e0000 */
[----:B--2---:R-:W-:Y:S04]  /*11f40*/  @!P5 ST.E [R32.64], R7 ;  /* 0x000000072000d985 */ /* 0x004fe8000c10190a */
[----:B-1----:R1:W-:Y:S04]  /*11f50*/  @!P4 ST.E [R34.64], R8 ;  /* 0x000000082200c985 */ /* 0x0023e8000c10190a */
[----:B------:R2:W2:Y:S04]  /*11f60*/  LDS.128 R48, [R0+0x1080] ;  /* 0x0010800000307984 */ /* 0x0004a80000000c00 */
[----:B------:R2:W2:Y:S04]  /*11f70*/  LDS.128 R44, [R0+0x2080] ;  /* 0x00208000002c7984 */ /* 0x0004a80000000c00 */
[----:B------:R2:W2:Y:S04]  /*11f80*/  LDS.128 R40, [R0+0x3080] ;  /* 0x0030800000287984 */ /* 0x0004a80000000c00 */
[----:B------:R2:W2:Y:S04]  /*11f90*/  LDS.128 R36, [R0+0x5080] ;  /* 0x0050800000247984 */ /* 0x0004a80000000c00 */
[----:B------:R2:W2:Y:S04]  /*11fa0*/  LDS.128 R24, [R0+0x6080] ;  /* 0x0060800000187984 */ /* 0x0004a80000000c00 */
[----:B------:R2:W2:Y:S01]  /*11fb0*/  LDS.128 R16, [R0+0x7080] ;  /* 0x0070800000107984 */ /* 0x0004a20000000c00 */
[----:B-1----:R-:W-:Y:S01]  /*11fc0*/  IADD3 R8, R9, 0x40, RZ ;  /* 0x0000004009087810 */ /* 0x002fe20007ffe0ff */
[----:B------:R-:W-:Y:S05]  /*11fd0*/  @P0 BRA `(.L_x_199) ;  /* 0x000000b000000947 */ /* 0x000fea0003800000 */
[----:B---34-:R-:W1:Y:S01]  /*11fe0*/  LDS.128 R4, [R0+0x80] ;  /* 0x0000800000047984 */ /* 0x018e620000000c00 */
[----:B------:R-:W-:-:S02]  /*11ff0*/  ISETP.GE.AND P0, PT, R8, c[0x0][0x3c8], PT ;  /* 0x0000f20008007a0c */ /* 0x000fc40003f06270 */
[----:B------:R-:W-:Y:S01]  /*12000*/  ISETP.GE.AND P1, PT, R9, c[0x0][0x3c8], PT ;  /* 0x0000f20009007a0c */ /* 0x000fe20003f26270 */
[----:B------:R-:W3:Y:S10]  /*12010*/  LDS.128 R12, [R0+0x4080] ;  /* 0x00408000000c7984 */ /* 0x000ef40000000c00 */
[----:B------:R-:W-:-:S02]  /*12020*/  @!P0 SHF.R.S32.HI R11, RZ, 0x1f, R8 ;  /* 0x0000001fff0b8819 */ /* 0x000fc40000011408 */
[----:B------:R-:W-:Y:S02]  /*12030*/  @!P1 IMAD.WIDE R28, R9, 0x2, R20 ;  /* 0x00000002091c9825 */ /* 0x000fe400078e0214 */
[----:B------:R-:W-:-:S04]  /*12040*/  @!P0 LEA.HI R11, R11, R8, RZ, 0x3 ;  /* 0x000000080b0b8211 */ /* 0x000fc800078f18ff */
[----:B------:R-:W-:-:S05]  /*12050*/  @!P0 LOP3.LUT R11, R11, 0xfffffff8, RZ, 0xc0, !PT ;  /* 0xfffffff80b0b8812 */ /* 0x000fca00078ec0ff */
[----:B------:R-:W-:Y:S01]  /*12060*/  @!P0 IMAD.WIDE R20, R11, 0x2, R20 ;  /* 0x000000020b148825 */ /* 0x000fe200078e0214 */
[----:B-1----:R1:W-:Y:S04]  /*12070*/  @!P1 ST.E.128 [R28.64], R4 ;  /* 0x000000041c009985 */ /* 0x0023e8000c101d0a */
[----:B---3--:R1:W-:Y:S02]  /*12080*/  @!P0 ST.E.128 [R20.64], R12 ;  /* 0x0000000c14008985 */ /* 0x0083e4000c101d0a */
.L_x_199:
[----:B---34-:R-:W-:Y:S05]  /*12090*/  BSYNC B0 ;  /* 0x0000000000007941 */ /* 0x018fea0003800000 */
.L_x_198:
[----:B--2---:R-:W-:Y:S01]  /*120a0*/  IADD3 R0, R10, 0x20, RZ ;  /* 0x000000200a007810 */ /* 0x004fe20007ffe0ff */
[----:B-1----:R1:W2:Y:S01]  /*120b0*/  SHFL.IDX PT, R7, R22, 0x1, 0x181f ;  /* 0x00381f0016077f89 */ /* 0x0022a200000e0000 */
[----:B------:R-:W-:Y:S02]  /*120c0*/  BSSY B0, `(.L_x_200) ;  /* 0x000000d000007945 */ /* 0x000fe40003800000 */
[----:B------:R-:W-:Y:S01]  /*120d0*/  ISETP.GE.AND P0, PT, R0, R3, PT ;  /* 0x000000030000720c */ /* 0x000fe20003f06270 */
[----:B------:R1:W3:-:S12]  /*120e0*/  SHFL.IDX PT, R6, R2, 0x1, 0x181f ;  /* 0x00381f0002067f89 */ /* 0x0002d800000e0000 */
[----:B------:R-:W-:Y:S05]  /*120f0*/  @P0 BRA `(.L_x_201) ;  /* 0x0000009000000947 */ /* 0x000fea0003800000 */
[----:B------:R-:W-:Y:S02]  /*12100*/  ISETP.GE.AND P0, PT, R8, c[0x0][0x3c8], PT ;  /* 0x0000f20008007a0c */ /* 0x000fe40003f06270 */
[----:B------:R-:W-:-:S11]  /*12110*/  ISETP.GE.AND P1, PT, R9, c[0x0][0x3c8], PT ;  /* 0x0000f20009007a0c */ /* 0x000fd60003f26270 */
[----:B------:R-:W-:-:S04]  /*12120*/  @!P0 SHF.R.S32.HI R5, RZ, 0x1f, R8 ;  /* 0x0000001fff058819 */ /* 0x000fc80000011408 */
[----:B------:R-:W-:Y:S01]  /*12130*/  @!P0 LEA.HI R0, R5, R8, RZ, 0x3 ;  /* 0x0000000805008211 */ /* 0x000fe200078f18ff */
[----:B--23--:R-:W-:-:S03]  /*12140*/  @!P1 IMAD.WIDE R4, R9, 0x2, R6 ;  /* 0x0000000209049825 */ /* 0x00cfc600078e0206 */
[----:B------:R-:W-:Y:S02]  /*12150*/  @!P0 LOP3.LUT R0, R0, 0xfffffff8, RZ, 0xc0, !PT ;  /* 0xfffffff800008812 */ /* 0x000fe400078ec0ff */
[----:B------:R2:W-:Y:S03]  /*12160*/  @!P1 ST.E.128 [R4.64], R48 ;  /* 0x0000003004009985 */ /* 0x0005e6000c101d0a */
[----:B------:R-:W-:-:S05]  /*12170*/  @!P0 IMAD.WIDE R6, R0, 0x2, R6 ;  /* 0x0000000200068825 */ /* 0x000fca00078e0206 */
[----:B------:R2:W-:Y:S02]  /*12180*/  @!P0 ST.E.128 [R6.64], R36 ;  /* 0x0000002406008985 */ /* 0x0005e4000c101d0a */
.L_x_201:
[----:B------:R-:W-:Y:S05]  /*12190*/  BSYNC B0 ;  /* 0x0000000000007941 */ /* 0x000fea0003800000 */
.L_x_200:
[----:B------:R-:W-:Y:S01]  /*121a0*/  IADD3 R0, R10, 0x40, RZ ;  /* 0x000000400a007810 */ /* 0x000fe20007ffe0ff */
[----:B--2---:R2:W4:Y:S01]  /*121b0*/  SHFL.IDX PT, R7, R22, 0x2, 0x181f ;  /* 0x00581f0016077f89 */ /* 0x00452200000e0000 */
[----:B------:R-:W-:Y:S02]  /*121c0*/  BSSY B0, `(.L_x_202) ;  /* 0x000000d000007945 */ /* 0x000fe40003800000 */
[----:B------:R-:W-:Y:S01]  /*121d0*/  ISETP.GE.AND P0, PT, R0, R3, PT ;  /* 0x000000030000720c */ /* 0x000fe20003f06270 */
[----:B---3--:R2:W3:-:S12]  /*121e0*/  SHFL.IDX PT, R6, R2, 0x2, 0x181f ;  /* 0x00581f0002067f89 */ /* 0x0084d800000e0000 */
[----:B------:R-:W-:Y:S05]  /*121f0*/  @P0 BRA `(.L_x_203) ;  /* 0x0000009000000947 */ /* 0x000fea0003800000 */
[----:B------:R-:W-:Y:S02]  /*12200*/  ISETP.GE.AND P0, PT, R8, c[0x0][0x3c8], PT ;  /* 0x0000f20008007a0c */ /* 0x000fe40003f06270 */
[----:B------:R-:W-:-:S11]  /*12210*/  ISETP.GE.AND P1, PT, R9, c[0x0][0x3c8], PT ;  /* 0x0000f20009007a0c */ /* 0x000fd60003f26270 */
[----:B------:R-:W-:-:S04]  /*12220*/  @!P0 SHF.R.S32.HI R5, RZ, 0x1f, R8 ;  /* 0x0000001fff058819 */ /* 0x000fc80000011408 */
[----:B------:R-:W-:Y:S01]  /*12230*/  @!P0 LEA.HI R0, R5, R8, RZ, 0x3 ;  /* 0x0000000805008211 */ /* 0x000fe200078f18ff */
[----:B---34-:R-:W-:-:S03]  /*12240*/  @!P1 IMAD.WIDE R4, R9, 0x2, R6 ;  /* 0x0000000209049825 */ /* 0x018fc600078e0206 */
[----:B------:R-:W-:Y:S02]  /*12250*/  @!P0 LOP3.LUT R0, R0, 0xfffffff8, RZ, 0xc0, !PT ;  /* 0xfffffff800008812 */ /* 0x000fe400078ec0ff */
[----:B------:R3:W-:Y:S03]  /*12260*/  @!P1 ST.E.128 [R4.64], R44 ;  /* 0x0000002c04009985 */ /* 0x0007e6000c101d0a */
[----:B------:R-:W-:-:S05]  /*12270*/  @!P0 IMAD.WIDE R6, R0, 0x2, R6 ;  /* 0x0000000200068825 */ /* 0x000fca00078e0206 */
[----:B------:R3:W-:Y:S02]  /*12280*/  @!P0 ST.E.128 [R6.64], R24 ;  /* 0x0000001806008985 */ /* 0x0007e4000c101d0a */
.L_x_203:
[----:B------:R-:W-:Y:S05]  /*12290*/  BSYNC B0 ;  /* 0x0000000000007941 */ /* 0x000fea0003800000 */
.L_x_202:
[----:B------:R-:W-:Y:S01]  /*122a0*/  IADD3 R10, R10, 0x60, RZ ;  /* 0x000000600a0a7810 */ /* 0x000fe20007ffe0ff */
[----:B---3--:R3:W1:Y:S03]  /*122b0*/  SHFL.IDX PT, R5, R22, 0x3, 0x181f ;  /* 0x00781f0016057f89 */ /* 0x00866600000e0000 */
[----:B------:R-:W-:Y:S01]  /*122c0*/  ISETP.GE.AND P0, PT, R10, R3, PT ;  /* 0x000000030a00720c */ /* 0x000fe20003f06270 */
[----:B------:R3:W2:-:S12]  /*122d0*/  SHFL.IDX PT, R4, R2, 0x3, 0x181f ;  /* 0x00781f0002047f89 */ /* 0x00069800000e0000 */
[----:B------:R-:W-:Y:S05]  /*122e0*/  @P0 EXIT ;  /* 0x000000000000094d */ /* 0x000fea0003800000 */
[----:B------:R-:W-:-:S13]  /*122f0*/  ISETP.GE.AND P0, PT, R9, c[0x0][0x3c8], PT ;  /* 0x0000f20009007a0c */ /* 0x000fda0003f06270 */
[----:B-123--:R-:W-:-:S05]  /*12300*/  @!P0 IMAD.WIDE R2, R9, 0x2, R4 ;  /* 0x0000000209028825 */ /* 0x00efca00078e0204 */
        /* <DEDUP_REMOVED lines=9> */
.L_x_197:
[----:B------:R-:W1:Y:S01]  /*123a0*/  S2R R5, SR_TID.X ;  /* 0x0000000000057919 */ /* 0x000e620000002100 */
[----:B------:R-:W-:Y:S03]  /*123b0*/  BSSY B0, `(.L_x_204) ;  /* 0x0000027000007945 */ /* 0x000fe60003800000 */
[----:B------:R-:W2:Y:S01]  /*123c0*/  S2R R8, SR_CTAID.Z ;  /* 0x0000000000087919 */ /* 0x000ea20000002700 */
[----:B-1----:R-:W-:Y:S02]  /*123d0*/  ISETP.GT.AND P0, PT, R5, 0x7f, PT ;  /* 0x0000007f0500780c */ /* 0x002fe40003f04270 */
[----:B--2---:R-:W-:-:S11]  /*123e0*/  SHF.R.S32.HI R11, RZ, 0x1f, R8 ;  /* 0x0000001fff0b7819 */ /* 0x004fd60000011408 */
[----:B------:R-:W-:Y:S05]  /*123f0*/  @P0 BRA `(.L_x_205) ;  /* 0x0000022000000947 */ /* 0x000fea0003800000 */
[----:B------:R-:W1:Y:S01]  /*12400*/  S2R R0, SR_CTAID.X ;  /* 0x0000000000007919 */ /* 0x000e620000002500 */
[----:B------:R-:W-:-:S05]  /*12410*/  MOV R2, c[0x0][0x4e8] ;  /* 0x00013a0000027a02 */ /* 0x000fca0000000f00 */
[----:B------:R-:W-:Y:S01]  /*12420*/  IMAD R3, R2, c[0x0][0x388], RZ ;  /* 0x0000e20002037a24 */ /* 0x000fe200078e02ff */
[----:B-1----:R-:W-:-:S04]  /*12430*/  LEA R0, R0, R5, 0x7 ;  /* 0x0000000500007211 */ /* 0x002fc800078e38ff */
[----:B------:R-:W-:-:S13]  /*12440*/  ISETP.GE.AND P0, PT, R0, R3, PT ;  /* 0x000000030000720c */ /* 0x000fda0003f06270 */
[----:B------:R-:W-:Y:S05]  /*12450*/  @P0 BRA `(.L_x_205) ;  /* 0x000001c000000947 */ /* 0x000fea0003800000 */
[----:B------:R-:W1:Y:S01]  /*12460*/  S2R R7, SR_CTAID.Y ;  /* 0x0000000000077919 */ /* 0x000e620000002600 */
[----:B------:R-:W-:Y:S02]  /*12470*/  ISETP.NE.AND P0, PT, R2, 0x1, PT ;  /* 0x000000010200780c */ /* 0x000fe40003f05270 */
[----:B------:R-:W-:-:S11]  /*12480*/  MOV R6, R0 ;  /* 0x0000000000067202 */ /* 0x000fd60000000f00 */
[----:B------:R-:W-:-:S05]  /*12490*/  @P0 IMAD.HI.U32 R9, R0, c[0x0][0x4ec], RZ ;  /* 0x00013b0000090a27 */ /* 0x000fca00078e00ff */
[----:B------:R-:W-:Y:S02]  /*124a0*/  @P0 SHF.R.U32.HI R6, RZ, c[0x0][0x4f0], R9 ;  /* 0x00013c00ff060a19 */ /* 0x000fe40000011609 */
[----:B-1----:R-:W-:Y:S01]  /*124b0*/  SHF.R.S32.HI R4, RZ, 0x1f, R7 ;  /* 0x0000001fff047819 */ /* 0x002fe20000011407 */
[----:B------:R-:W-:-:S04]  /*124c0*/  IMAD.WIDE.U32 R2, R7, c[0x0][0x490], RZ ;  /* 0x0001240007027a25 */ /* 0x000fc800078e00ff */
[----:B------:R-:W-:Y:S02]  /*124d0*/  IMAD R4, R4, c[0x0][0x490], RZ ;  /* 0x0001240004047a24 */ /* 0x000fe400078e02ff */
[----:B------:R-:W-:Y:S02]  /*124e0*/  IMAD.MOV.U32 R12, RZ, RZ, R2 ;  /* 0x000000ffff0c7224 */ /* 0x000fe400078e0002 */
[----:B------:R-:W-:Y:S01]  /*124f0*/  IMAD R13, R7, c[0x0][0x494], R4 ;  /* 0x00012500070d7a24 */ /* 0x000fe200078e0204 */
[----:B------:R-:W-:-:S04]  /*12500*/  IADD3 R7, -R6, RZ, RZ ;  /* 0x000000ff06077210 */ /* 0x000fc80007ffe1ff */
[----:B------:R-:W-:Y:S01]  /*12510*/  IADD3 R13, R3, R13, RZ ;  /* 0x0000000d030d7210 */ /* 0x000fe20007ffe0ff */
[----:B------:R-:W-:Y:S02]  /*12520*/  IMAD R3, R11, c[0x0][0x498], RZ ;  /* 0x000126000b037a24 */ /* 0x000fe400078e02ff */
[----:B------:R-:W-:Y:S02]  /*12530*/  IMAD R4, R7, c[0x0][0x4e8], R0 ;  /* 0x00013a0007047a24 */ /* 0x000fe400078e0200 */
[----:B------:R-:W-:-:S03]  /*12540*/  IMAD.WIDE.U32 R12, R8, c[0x0][0x498], R12 ;  /* 0x00012600080c7a25 */ /* 0x000fc600078e000c */
[----:B------:R-:W-:Y:S01]  /*12550*/  SHF.R.S32.HI R2, RZ, 0x1f, R4 ;  /* 0x0000001fff027819 */ /* 0x000fe20000011404 */
[----:B------:R-:W-:Y:S01]  /*12560*/  IMAD R0, R8, c[0x0][0x49c], R3 ;  /* 0x0001270008007a24 */ /* 0x000fe200078e0203 */
[----:B------:R-:W-:Y:S02]  /*12570*/  SHF.R.S32.HI R3, RZ, 0x1f, R6 ;  /* 0x0000001fff037819 */ /* 0x000fe40000011406 */
[----:B------:R-:W-:Y:S01]  /*12580*/  IADD3 R12, P0, R6, R12, RZ ;  /* 0x0000000c060c7210 */ /* 0x000fe20007f1e0ff */
[----:B------:R-:W-:-:S03]  /*12590*/  IMAD R7, R2, c[0x0][0x488], RZ ;  /* 0x0001220002077a24 */ /* 0x000fc600078e02ff */
[----:B------:R-:W-:Y:S01]  /*125a0*/  IADD3.X R13, R3, R13, R0, P0, !PT ;  /* 0x0000000d030d7210 */ /* 0x000fe200007fe400 */
[----:B------:R-:W-:-:S04]  /*125b0*/  IMAD R7, R4, c[0x0][0x48c], R7 ;  /* 0x0001230004077a24 */ /* 0x000fc800078e0207 */
[----:B------:R-:W-:-:S05]  /*125c0*/  IMAD.WIDE.U32 R12, R4, c[0x0][0x488], R12 ;  /* 0x00012200040c7a25 */ /* 0x000fca00078e000c */
[----:B------:R-:W-:Y:S02]  /*125d0*/  IADD3 R7, R13, R7, RZ ;  /* 0x000000070d077210 */ /* 0x000fe40007ffe0ff */
[----:B------:R-:W-:-:S04]  /*125e0*/  LEA R2, P0, R12, c[0x0][0x450], 0x2 ;  /* 0x000114000c027a11 */ /* 0x000fc800078010ff */
[----:B------:R-:W-:Y:S01]  /*125f0*/  LEA.HI.X R3, R12, c[0x0][0x454], R7, 0x2, P0 ;  /* 0x000115000c037a11 */ /* 0x000fe200000f1407 */
[----:B------:R-:W-:-:S05]  /*12600*/  IMAD.MOV.U32 R7, RZ, RZ, -0x800000 ;  /* 0xff800000ff077424 */ /* 0x000fca00078e00ff */
[----:B------:R1:W-:Y:S03]  /*12610*/  STG.E [R2.64], R7 ;  /* 0x0000000702007986 */ /* 0x0003e6000c10190a */
.L_x_205:
[----:B------:R-:W-:Y:S05]  /*12620*/  BSYNC B0 ;  /* 0x0000000000007941 */ /* 0x000fea0003800000 */
.L_x_204:
[----:B------:R-:W2:Y:S01]  /*12630*/  S2R R12, SR_CTAID.Y ;  /* 0x00000000000c7919 */ /* 0x000ea20000002600 */
[----:B------:R-:W-:Y:S01]  /*12640*/  SHF.R.S32.HI R6, RZ, 0x1f, R5 ;  /* 0x0000001fff067819 */ /* 0x000fe20000011405 */
[----:B------:R-:W-:Y:S01]  /*12650*/  IMAD R11, R11, c[0x0][0x3f0], RZ ;  /* 0x0000fc000b0b7a24 */ /* 0x000fe200078e02ff */
[----:B-1----:R-:W-:Y:S01]  /*12660*/  MOV R3, c[0x0][0x4e8] ;  /* 0x00013a0000037a02 */ /* 0x002fe20000000f00 */
[----:B------:R-:W1:Y:S01]  /*12670*/  S2R R7, SR_CTAID.X ;  /* 0x0000000000077919 */ /* 0x000e620000002500 */
[----:B------:R-:W-:Y:S01]  /*12680*/  LEA.HI R6, R6, R5, RZ, 0x3 ;  /* 0x0000000506067211 */ /* 0x000fe200078f18ff */
[----:B------:R-:W-:Y:S01]  /*12690*/  BSSY B0, `(.L_x_206) ;  /* 0x0000031000007945 */ /* 0x000fe20003800000 */
[C---:B------:R-:W-:Y:S01]  /*126a0*/  ISETP.NE.AND P0, PT, R3.reuse, 0x1, PT ;  /* 0x000000010300780c */ /* 0x040fe20003f05270 */
[----:B------:R-:W-:Y:S01]  /*126b0*/  IMAD R3, R3, c[0x0][0x388], RZ ;  /* 0x0000e20003037a24 */ /* 0x000fe200078e02ff */
[----:B------:R-:W-:Y:S02]  /*126c0*/  LOP3.LUT R2, R6, 0xfffffff8, RZ, 0xc0, !PT ;  /* 0xfffffff806027812 */ /* 0x000fe400078ec0ff */
[----:B------:R-:W-:-:S03]  /*126d0*/  SHF.R.S32.HI R6, RZ, 0x3, R6 ;  /* 0x00000003ff067819 */ /* 0x000fc60000011406 */
[----:B------:R-:W-:-:S05]  /*126e0*/  IMAD.IADD R5, R5, 0x1, -R2 ;  /* 0x0000000105057824 */ /* 0x000fca00078e0a02 */
[CC--:B------:R-:W-:Y:S02]  /*126f0*/  LEA R4, R5.reuse, R6.reuse, 0x5 ;  /* 0x0000000605047211 */ /* 0x0c0fe400078e28ff */
[----:B------:R-:W-:Y:S02]  /*12700*/  SHF.L.U32 R5, R5, 0x3, RZ ;  /* 0x0000000305057819 */ /* 0x000fe400000006ff */
[----:B--2---:R-:W-:Y:S01]  /*12710*/  SHF.R.S32.HI R0, RZ, 0x1f, R12 ;  /* 0x0000001fff007819 */ /* 0x004fe2000001140c */
[C---:B-1----:R-:W-:Y:S01]  /*12720*/  IMAD R4, R7.reuse, 0x80, R4 ;  /* 0x0000008007047824 */ /* 0x042fe200078e0204 */
[----:B------:R-:W-:-:S03]  /*12730*/  LEA R6, R7, R6, 0x7 ;  /* 0x0000000607067211 */ /* 0x000fc600078e38ff */
[----:B------:R-:W-:Y:S02]  /*12740*/  IMAD R9, R0, c[0x0][0x3e8], RZ ;  /* 0x0000fa0000097a24 */ /* 0x000fe400078e02ff */
[----:B------:R-:W-:-:S04]  /*12750*/  @P0 IMAD.HI.U32 R2, R4, c[0x0][0x4ec], RZ ;  /* 0x00013b0004020a27 */ /* 0x000fc800078e00ff */
[C---:B------:R-:W-:Y:S02]  /*12760*/  IMAD R9, R12.reuse, c[0x0][0x3ec], R9 ;  /* 0x0000fb000c097a24 */ /* 0x040fe400078e0209 */
[----:B------:R-:W-:-:S04]  /*12770*/  IMAD.WIDE.U32 R12, R12, c[0x0][0x3e8], RZ ;  /* 0x0000fa000c0c7a25 */ /* 0x000fc800078e00ff */
[----:B------:R-:W-:Y:S01]  /*12780*/  IMAD R0, R8, c[0x0][0x3f4], R11 ;  /* 0x0000fd0008007a24 */ /* 0x000fe200078e020b */
[----:B------:R-:W-:Y:S01]  /*12790*/  IADD3 R13, R13, R9, RZ ;  /* 0x000000090d0d7210 */ /* 0x000fe20007ffe0ff */
[----:B------:R-:W-:Y:S01]  /*127a0*/  IMAD.MOV.U32 R9, RZ, RZ, R4 ;  /* 0x000000ffff097224 */ /* 0x000fe200078e0004 */
[----:B------:R-:W-:-:S03]  /*127b0*/  @P0 SHF.R.U32.HI R9, RZ, c[0x0][0x4f0], R2 ;  /* 0x00013c00ff090a19 */ /* 0x000fc60000011602 */
[----:B------:R-:W-:Y:S01]  /*127c0*/  IMAD.WIDE.U32 R12, R8, c[0x0][0x3f0], R12 ;  /* 0x0000fc00080c7a25 */ /* 0x000fe200078e000c */
[----:B------:R-:W-:Y:S02]  /*127d0*/  SHF.R.S32.HI R2, RZ, 0x1f, R9 ;  /* 0x0000001fff027819 */ /* 0x000fe40000011409 */
[----:B------:R-:W-:Y:S01]  /*127e0*/  IADD3 R11, -R9, RZ, RZ ;  /* 0x000000ff090b7210 */ /* 0x000fe20007ffe1ff */
[----:B------:R-:W-:Y:S02]  /*127f0*/  IMAD.IADD R13, R13, 0x1, R0 ;  /* 0x000000010d0d7824 */ /* 0x000fe400078e0200 */
[----:B------:R-:W-:Y:S02]  /*12800*/  IMAD R2, R2, c[0x0][0x3e0], RZ ;  /* 0x0000f80002027a24 */ /* 0x000fe400078e02ff */
[----:B------:R-:W-:Y:S01]  /*12810*/  IMAD R11, R11, c[0x0][0x4e8], R4 ;  /* 0x00013a000b0b7a24 */ /* 0x000fe200078e0204 */
[----:B------:R-:W-:Y:S01]  /*12820*/  IADD3 R4, R5, 0x40, RZ ;  /* 0x0000004005047810 */ /* 0x000fe20007ffe0ff */
        /* <DEDUP_REMOVED lines=23> */
.L_x_207:
[----:B------:R-:W-:Y:S05]  /*129a0*/  BSYNC B0 ;  /* 0x0000000000007941 */ /* 0x000fea0003800000 */
.L_x_206:
        /* <DEDUP_REMOVED lines=15> */
.L_x_209:
[----:B------:R-:W-:Y:S05]  /*12aa0*/  BSYNC B0 ;  /* 0x0000000000007941 */ /* 0x000fea0003800000 */
.L_x_208:
        /* <DEDUP_REMOVED lines=15> */
.L_x_211:
[----:B------:R-:W-:Y:S05]  /*12ba0*/  BSYNC B0 ;  /* 0x0000000000007941 */ /* 0x000fea0003800000 */
.L_x_210:
[----:B------:R-:W-:Y:S01]  /*12bb0*/  IADD3 R6, R6, 0x60, RZ ;  /* 0x0000006006067810 */ /* 0x000fe20007ffe0ff */
[----:B-1----:R1:W2:Y:S03]  /*12bc0*/  SHFL.IDX PT, R9, R0, 0x3, 0x181f ;  /* 0x00781f0000097f89 */ /* 0x0022a600000e0000 */
[----:B------:R-:W-:Y:S01]  /*12bd0*/  ISETP.GE.AND P0, PT, R6, R3, PT ;  /* 0x000000030600720c */ /* 0x000fe20003f06270 */
[----:B----4-:R1:W4:-:S12]  /*12be0*/  SHFL.IDX PT, R8, R2, 0x3, 0x181f ;  /* 0x00781f0002087f89 */ /* 0x01031800000e0000 */
[----:B------:R-:W-:Y:S05]  /*12bf0*/  @P0 EXIT ;  /* 0x000000000000094d */ /* 0x000fea0003800000 */
[----:B------:R-:W-:-:S13]  /*12c00*/  ISETP.GE.AND P0, PT, R5, c[0x0][0x3c8], PT ;  /* 0x0000f20005007a0c */ /* 0x000fda0003f06270 */
[----:B-1234-:R-:W-:-:S05]  /*12c10*/  @!P0 IMAD.WIDE R2, R5, 0x2, R8 ;  /* 0x0000000205028825 */ /* 0x01efca00078e0208 */
        /* <DEDUP_REMOVED lines=9> */
.L_x_212:
        /* <DEDUP_REMOVED lines=13> */
.L_x_1715:


//--------------------- .text._ZN7cutlass13device_kernelIN5flash19enable_sm80_to_sm89INS1_16FlashAttnFwdSm80INS1_25CollectiveMainloopFwdSm80ILi8ELi1ELb1EN4cute5tupleIJNS5_1CILi128EEENS7_ILi96EEES8_EEELi128ENS_6half_tEfNS_4arch4Sm80ELb0ELb1ELb1ELb1ELb0ELb0ELb1ELb0EEENS1_21CollectiveEpilogueFwdINS6_IJS8_S8_S9_EEENS6_IJNS7_ILi1EEESH_SH_EEESB_SD_Li256ELb1ELb1ELb0ELb0EEENS1_19SingleTileSchedulerILb1ELb0ELb1ELi128EEEEEEEEEvNT_6ParamsE --------------------------
	.section	.text._ZN7cutlass13device_kernelIN5flash19enable_sm80_to_sm89INS1_16FlashAttnFwdSm80INS1_25CollectiveMainloopFwdSm80ILi8ELi1ELb1EN4cute5tupleIJNS5_1CILi128EEENS7_ILi96EEES8_EEELi128ENS_6half_tEfNS_4arch4Sm80ELb0ELb1ELb1ELb1ELb0ELb0ELb1ELb0EEENS1_21CollectiveEpilogueFwdINS6_IJS8_S8_S9_EEENS6_IJNS7_ILi1EEESH_SH_EEESB_SD_Li256ELb1ELb1ELb0ELb0EEENS1_19SingleTileSchedulerILb1ELb0ELb1ELi128EEEEEEEEEvNT_6ParamsE,"ax",@progbits
	.sectioninfo	@"SHI_REGISTERS=255"
	.align	128
.text._ZN7cutlass13device_kernelIN5flash19enable_sm80_to_sm89INS1_16FlashAttnFwdSm80INS1_25CollectiveMainloopFwdSm80ILi8ELi1ELb1EN4cute5tupleIJNS5_1CILi128EEENS7_ILi96EEES8_EEELi128ENS_6half_tEfNS_4arch4Sm80ELb0ELb1ELb1ELb1ELb0ELb0ELb1ELb0EEENS1_21CollectiveEpilogueFwdINS6_IJS8_S8_S9_EEENS6_IJNS7_ILi1EEESH_SH_EEESB_SD_Li256ELb1ELb1ELb0ELb0EEENS1_19SingleTileSchedulerILb1ELb0ELb1ELi128EEEEEEEEEvNT_6ParamsE:
        .type           _ZN7cutlass13device_kernelIN5flash19enable_sm80_to_sm89INS1_16FlashAttnFwdSm80INS1_25CollectiveMainloopFwdSm80ILi8ELi1ELb1EN4cute5tupleIJNS5_1CILi128EEENS7_ILi96EEES8_EEELi128ENS_6half_tEfNS_4arch4Sm80ELb0ELb1ELb1ELb1ELb0ELb0ELb1ELb0EEENS1_21CollectiveEpilogueFwdINS6_IJS8_S8_S9_EEENS6_IJNS7_ILi1EEESH_SH_EEESB_SD_Li256ELb1ELb1ELb0ELb0EEENS1_19SingleTileSchedulerILb1ELb0ELb1ELi128EEEEEEEEEvNT_6ParamsE,@function
        .size           _ZN7cutlass13device_kernelIN5flash19enable_sm80_to_sm89INS1_16FlashAttnFwdSm80INS1_25CollectiveMainloopFwdSm80ILi8ELi1ELb1EN4cute5tupleIJNS5_1CILi128EEENS7_ILi96EEES8_EEELi128ENS_6half_tEfNS_4arch4Sm80ELb0ELb1ELb1ELb1ELb0ELb0ELb1ELb0EEENS1_21CollectiveEpilogueFwdINS6_IJS8_S8_S9_EEENS6_IJNS7_ILi1EEESH_SH_EEESB_SD_Li256ELb1ELb1ELb0ELb0EEENS1_19SingleTileSchedulerILb1ELb0ELb1ELi128EEEEEEEEEvNT_6ParamsE,(.L_x_1716 - _ZN7cutlass13device_kernelIN5flash19enable_sm80_to_sm89INS1_16FlashAttnFwdSm80INS1_25CollectiveMainloopFwdSm80ILi8ELi1ELb1EN4cute5tupleIJNS5_1CILi128EEENS7_ILi96EEES8_EEELi128ENS_6half_tEfNS_4arch4Sm80ELb0ELb1ELb1ELb1ELb0ELb0ELb1ELb0EEENS1_21CollectiveEpilogueFwdINS6_IJS8_S8_S9_EEENS6_IJNS7_ILi1EEESH_SH_EEESB_SD_Li256ELb1ELb1ELb0ELb0EEENS1_19SingleTileSchedulerILb1ELb0ELb1ELi128EEEEEEEEEvNT_6ParamsE)
        .other          _ZN7cutlass13device_kernelIN5flash19enable_sm80_to_sm89INS1_16FlashAttnFwdSm80INS1_25CollectiveMainloopFwdSm80ILi8ELi1ELb1EN4cute5tupleIJNS5_1CILi128EEENS7_ILi96EEES8_EEELi128ENS_6half_tEfNS_4arch4Sm80ELb0ELb1ELb1ELb1ELb0ELb0ELb1ELb0EEENS1_21CollectiveEpilogueFwdINS6_IJS8_S8_S9_EEENS6_IJNS7_ILi1EEESH_SH_EEESB_SD_Li256ELb1ELb1ELb0ELb0EEENS1_19SingleTileSchedulerILb1ELb0ELb1ELi128EEEEEEEEEvNT_6ParamsE,@"STO_CUDA_ENTRY STV_DEFAULT"
_ZN7cutlass13device_kernelIN5flash19enable_sm80_to_sm89INS1_16FlashAttnFwdSm80INS1_25CollectiveMainloopFwdSm80ILi8ELi1ELb1EN4cute5tupleIJNS5_1CILi128EEENS7_ILi96EEES8_EEELi128ENS_6half_tEfNS_4arch4Sm80ELb0ELb1ELb1ELb1ELb0ELb0ELb1ELb0EEENS1_21CollectiveEpilogueFwdINS6_IJS8_S8_S9_EEENS6_IJNS7_ILi1EEESH_SH_EEESB_SD_Li256ELb1ELb1ELb0ELb0EEENS1_19SingleTileSchedulerILb1ELb0ELb1ELi128EEEEEEEEEvNT_6ParamsE:
[----:B------:R-:W-:Y:S02]  /*0000*/  MOV R1, c[0x0][0x28] ;  /* 0x00000a0000017a02 */ /* 0x000fe40000000f00 */
[----:B------:R-:W1:Y:S01]  /*0010*/  S2R R42, SR_TID.X ;  /* 0x00000000002a7919 */ /* 0x000e620000002100 */
[----:B------:R-:W-:Y:S01]  /*0020*/  MOV R5, 0x4 ;  /* 0x0000000400057802 */ /* 0x000fe20000000f00 */
[----:B------:R-:W2:Y:S01]  /*0030*/  S2UR UR4, SR_CTAID.X ;  /* 0x00000000000479c3 */ /* 0x000ea20000002500 */
[----:B------:R-:W-:Y:S01]  /*0040*/  ULDC.64 UR10, c[0x0][0x118] ;  /* 0x00004600000a7ab9 */ /* 0x000fe20000000a00 */
[----:B------:R-:W3:Y:S01]  /*0050*/  S2R R218, SR_CTAID.Z ;  /* 0x0000000000da7919 */ /* 0x000ee20000002700 */
[----:B-1----:R-:W-:Y:S01]  /*0060*/  SHF.R.U32.HI R0, RZ, 0x5, R42 ;  /* 0x00000005ff007819 */ /* 0x002fe2000001162a */
[----:B---3--:R-:W-:-:S05]  /*0070*/  IMAD.WIDE R2, R218, R5, c[0x0][0x568] ;  /* 0x00015a00da027625 */ /* 0x008fca00078e0205 */
[----:B------:R-:W1:Y:S02]  /*0080*/  SHFL.IDX PT, R0, R0, RZ, 0x1f ;  /* 0x00001fff00007589 */ /* 0x000e6400000e0000 */
[----:B-1----:R-:W-:-:S13]  /*0090*/  ISETP.NE.AND P0, PT, R0, RZ, PT ;  /* 0x000000ff0000720c */ /* 0x002fda0003f05270 */
[----:B--2---:R-:W-:Y:S05]  /*00a0*/  @!P0 BRA `(.L_x_213) ;  /* 0x0000014000008947 */ /* 0x004fea0003800000 */
[----:B------:R-:W-:-:S04]  /*00b0*/  ISETP.NE.U32.AND P0, PT, RZ, c[0x0][0x568], PT ;  /* 0x00015a00ff007a0c */ /* 0x000fc80003f05070 */
[----:B------:R-:W-:-:S13]  /*00c0*/  ISETP.NE.AND.EX P0, PT, RZ, c[0x0][0x56c], PT, P0 ;  /* 0x00015b00ff007a0c */ /* 0x000fda0003f05300 */
[----:B------:R-:W-:Y:S05]  /*00d0*/  @!P0 BRA `(.L_x_214) ;  /* 0x0000002000008947 */ /* 0x000fea0003800000 */
[----:B------:R1:W5:Y:S01]  /*00e0*/  LDG.E R3, [R2.64] ;  /* 0x0000000a02037981 */ /* 0x000362000c1e1900 */
[----:B------:R-:W-:Y:S05]  /*00f0*/  BRA `(.L_x_215) ;  /* 0x0000009000007947 */ /* 0x000fea0003800000 */
.L_x_214:
        /* <DEDUP_REMOVED lines=8> */
.L_x_216:
[----:B------:R-:W-:-:S04]  /*0180*/  MOV R3, c[0x0][0x54c] ;  /* 0x0001530000037a02 */ /* 0x000fc80000000f00 */
.L_x_215:
[----:B------:R-:W-:Y:S01]  /*0190*/  USHF.L.U32 UR4, UR4, 0x7, URZ ;  /* 0x0000000704047899 */ /* 0x000fe2000800063f */
[----:B-----5:R-:W-:-:S05]  /*01a0*/  IMAD R3, R3, c[0x0][0x548], RZ ;  /* 0x0001520003037a24 */ /* 0x020fca00078e02ff */
[----:B------:R-:W-:-:S04]  /*01b0*/  MOV R40, UR4 ;  /* 0x0000000400287c02 */ /* 0x000fc80008000f00 */
[----:B------:R-:W-:-:S04]  /*01c0*/  ISETP.GE.AND P0, PT, R40, R3, PT ;  /* 0x000000032800720c */ /* 0x000fc80003f06270 */
[----:B------:R-:W-:Y:S01]  /*01d0*/  SEL R218, R218, 0xffffffff, !P0 ;  /* 0xffffffffdada7807 */ /* 0x000fe20004000000 */
[----:B------:R-:W-:Y:S05]  /*01e0*/  BRA `(.L_x_217) ;  /* 0x0000013000007947 */ /* 0x000fea0003800000 */
.L_x_213:
[----:B------:R-:W-:-:S04]  /*01f0*/  ISETP.NE.U32.AND P0, PT, RZ, c[0x0][0x568], PT ;  /* 0x00015a00ff007a0c */ /* 0x000fc80003f05070 */
[----:B------:R-:W-:-:S13]  /*0200*/  ISETP.NE.AND.EX P0, PT, RZ, c[0x0][0x56c], PT, P0 ;  /* 0x00015b00ff007a0c */ /* 0x000fda0003f05300 */
[----:B------:R-:W-:Y:S05]  /*0210*/  @!P0 BRA `(.L_x_218) ;  /* 0x0000002000008947 */ /* 0x000fea0003800000 */
[----:B------:R1:W5:Y:S01]  /*0220*/  LDG.E R3, [R2.64] ;  /* 0x0000000a02037981 */ /* 0x000362000c1e1900 */
[----:B------:R-:W-:Y:S05]  /*0230*/  BRA `(.L_x_219) ;  /* 0x0000009000007947 */ /* 0x000fea0003800000 */
.L_x_218:
        /* <DEDUP_REMOVED lines=8> */
.L_x_220:
[----:B------:R-:W-:-:S04]  /*02c0*/  MOV R3, c[0x0][0x54c] ;  /* 0x0001530000037a02 */ /* 0x000fc80000000f00 */
.L_x_219:
[----:B------:R-:W-:Y:S01]  /*02d0*/  USHF.L.U32 UR4, UR4, 0x7, URZ ;  /* 0x0000000704047899 */ /* 0x000fe2000800063f */
[----:B-----5:R-:W-:-:S05]  /*02e0*/  IMAD R3, R3, c[0x0][0x548], RZ ;  /* 0x0001520003037a24 */ /* 0x020fca00078e02ff */
[----:B------:R-:W-:-:S04]  /*02f0*/  MOV R40, UR4 ;  /* 0x0000000400287c02 */ /* 0x000fc80008000f00 */
[----:B------:R-:W-:-:S04]  /*0300*/  ISETP.GE.AND P0, PT, R40, R3, PT ;  /* 0x000000032800720c */ /* 0x000fc80003f06270 */
[----:B------:R-:W-:-:S04]  /*0310*/  SEL R218, R218, 0xffffffff, !P0 ;  /* 0xffffffffdada7807 */ /* 0x000fc80004000000 */
.L_x_217:
[----:B------:R-:W-:-:S13]  /*0320*/  ISETP.GE.AND P0, PT, R218, RZ, PT ;  /* 0x000000ffda00720c */ /* 0x000fda0003f06270 */
[----:B------:R-:W-:Y:S05]  /*0330*/  @!P0 EXIT ;  /* 0x000000000000894d */ /* 0x000fea0003800000 */
[----:B------:R-:W-:Y:S01]  /*0340*/  ISETP.NE.U32.AND P2, PT, RZ, c[0x0][0x370], PT ;  /* 0x0000dc00ff007a0c */ /* 0x000fe20003f45070 */
[----:B------:R-:W-:Y:S01]  /*0350*/  IMAD.MOV.U32 R9, RZ, RZ, RZ ;  /* 0x000000ffff097224 */ /* 0x000fe200078e00ff */
[----:B------:R-:W-:Y:S01]  /*0360*/  ISETP.NE.U32.AND P1, PT, RZ, c[0x0][0x360], PT ;  /* 0x0000d800ff007a0c */ /* 0x000fe20003f25070 */
[----:B------:R-:W-:Y:S01]  /*0370*/  IMAD.MOV.U32 R219, RZ, RZ, c[0x0][0x168] ;  /* 0x00005a00ffdb7624 */ /* 0x000fe200078e00ff */
[----:B------:R-:W-:Y:S01]  /*0380*/  ISETP.NE.AND.EX P2, PT, RZ, c[0x0][0x374], PT, P2 ;  /* 0x0000dd00ff007a0c */ /* 0x000fe20003f45320 */
[----:B------:R-:W-:Y:S01]  /*0390*/  IMAD.MOV.U32 R30, RZ, RZ, RZ ;  /* 0x000000ffff1e7224 */ /* 0x000fe200078e00ff */
[----:B------:R-:W-:Y:S01]  /*03a0*/  ISETP.NE.AND.EX P1, PT, RZ, c[0x0][0x364], PT, P1 ;  /* 0x0000d900ff007a0c */ /* 0x000fe20003f25310 */
[CC--:B------:R-:W-:Y:S01]  /*03b0*/  IMAD.WIDE R6, R218.reuse, R5.reuse, c[0x0][0x348] ;  /* 0x0000d200da067625 */ /* 0x0c0fe200078e0205 */
[----:B------:R-:W-:Y:S02]  /*03c0*/  ISETP.NE.U32.AND P0, PT, RZ, c[0x0][0x348], PT ;  /* 0x0000d200ff007a0c */ /* 0x000fe40003f05070 */
[----:B------:R-:W-:Y:S01]  /*03d0*/  ISETP.NE.U32.AND P5, PT, RZ, c[0x0][0x350], PT ;  /* 0x0000d400ff007a0c */ /* 0x000fe20003fa5070 */
[----:B-1----:R-:W-:Y:S01]  /*03e0*/  IMAD.WIDE R2, R218, R5, c[0x0][0x350] ;  /* 0x0000d400da027625 */ /* 0x002fe200078e0205 */
[----:B------:R-:W-:-:S02]  /*03f0*/  ISETP.NE.AND.EX P0, PT, RZ, c[0x0][0x34c], PT, P0 ;  /* 0x0000d300ff007a0c */ /* 0x000fc40003f05300 */
[----:B------:R-:W-:Y:S02]  /*0400*/  ISETP.NE.AND.EX P5, PT, RZ, c[0x0][0x354], PT, P5 ;  /* 0x0000d500ff007a0c */ /* 0x000fe40003fa5350 */
[----:B------:R-:W-:Y:S01]  /*0410*/  MOV R0, RZ ;  /* 0x000000ff00007202 */ /* 0x000fe20000000f00 */
[----:B------:R-:W-:-:S04]  /*0420*/  @P2 IMAD.WIDE R12, R218, R5, c[0x0][0x370] ;  /* 0x0000dc00da0c2625 */ /* 0x000fc800078e0205 */
[----:B------:R-:W-:Y:S01]  /*0430*/  @P1 IMAD.WIDE R10, R218, R5, c[0x0][0x360] ;  /* 0x0000d800da0a1625 */ /* 0x000fe200078e0205 */
[----:B------:R1:W5:Y:S04]  /*0440*/  @P2 LDG.E R9, [R12.64] ;  /* 0x0000000a0c092981 */ /* 0x000368000c1e1900 */
[----:B------:R1:W5:Y:S04]  /*0450*/  @P1 LDG.E R219, [R10.64] ;  /* 0x0000000a0adb1981 */ /* 0x000368000c1e1900 */
[----:B------:R1:W5:Y:S04]  /*0460*/  @P0 LDG.E R0, [R6.64] ;  /* 0x0000000a06000981 */ /* 0x000368000c1e1900 */
[----:B------:R1:W5:Y:S01]  /*0470*/  @P5 LDG.E R30, [R2.64] ;  /* 0x0000000a021e5981 */ /* 0x000362000c1e1900 */
[----:B------:R-:W-:Y:S01]  /*0480*/  MOV R216, c[0x0][0x1d0] ;  /* 0x0000740000d87a02 */ /* 0x000fe20000000f00 */
[----:B------:R-:W-:Y:S05]  /*0490*/  @P1 BRA `(.L_x_221) ;  /* 0x0000004000001947 */ /* 0x000fea0003800000 */
[----:B------:R-:W-:Y:S05]  /*04a0*/  @!P0 BRA `(.L_x_221) ;  /* 0x0000003000008947 */ /* 0x000fea0003800000 */
[----:B-----5:R-:W2:Y:S04]  /*04b0*/  LDG.E R219, [R6.64] ;  /* 0x0000000a06db7981 */ /* 0x020ea8000c1e1900 */
[----:B------:R-:W2:Y:S02]  /*04c0*/  LDG.E R4, [R6.64+0x4] ;  /* 0x0000040a06047981 */ /* 0x000ea4000c1e1900 */
[----:B--2---:R-:W-:-:S02]  /*04d0*/  IADD3 R219, -R219, R4, RZ ;  /* 0x00000004dbdb7210 */ /* 0x004fc40007ffe1ff */
.L_x_221:
[----:B------:R-:W-:-:S04]  /*04e0*/  ISETP.NE.U32.AND P1, PT, RZ, c[0x0][0x368], PT ;  /* 0x0000da00ff007a0c */ /* 0x000fc80003f25070 */
[----:B------:R-:W-:-:S13]  /*04f0*/  ISETP.NE.AND.EX P1, PT, RZ, c[0x0][0x36c], PT, P1 ;  /* 0x0000db00ff007a0c */ /* 0x000fda0003f25310 */
[----:B------:R-:W-:Y:S05]  /*0500*/  @!P1 BRA `(.L_x_222) ;  /* 0x0000003000009947 */ /* 0x000fea0003800000 */
[----:B------:R-:W-:-:S06]  /*0510*/  IMAD.WIDE R216, R218, R5, c[0x0][0x368] ;  /* 0x0000da00dad87625 */ /* 0x000fcc00078e0205 */
[----:B------:R2:W5:Y:S01]  /*0520*/  LDG.E R216, [R216.64] ;  /* 0x0000000ad8d87981 */ /* 0x000562000c1e1900 */
[----:B------:R-:W-:Y:S05]  /*0530*/  BRA `(.L_x_223) ;  /* 0x0000004000007947 */ /* 0x000fea0003800000 */
.L_x_222:
[----:B------:R-:W-:Y:S05]  /*0540*/  @!P5 BRA `(.L_x_223) ;  /* 0x000000300000d947 */ /* 0x000fea0003800000 */
[----:B------:R-:W2:Y:S04]  /*0550*/  LDG.E R216, [R2.64] ;  /* 0x0000000a02d87981 */ /* 0x000ea8000c1e1900 */
[----:B-1----:R-:W2:Y:S02]  /*0560*/  LDG.E R7, [R2.64+0x4] ;  /* 0x0000040a02077981 */ /* 0x002ea4000c1e1900 */
[----:B--2---:R-:W-:Y:S02]  /*0570*/  IADD3 R216, -R216, R7, RZ ;  /* 0x00000007d8d87210 */ /* 0x004fe40007ffe1ff */
.L_x_223:
[----:B-1----:R-:W-:Y:S01]  /*0580*/  IMAD.MOV.U32 R2, RZ, RZ, c[0x0][0x2c4] ;  /* 0x0000b100ff027624 */ /* 0x002fe200078e00ff */
[----:B------:R-:W-:Y:S01]  /*0590*/  IADD3 R7, R40, 0x7f, RZ ;  /* 0x0000007f28077810 */ /* 0x000fe20007ffe0ff */
[----:B------:R-:W-:Y:S02]  /*05a0*/  IMAD.MOV.U32 R36, RZ, RZ, c[0x0][0x32c] ;  /* 0x0000cb00ff247624 */ /* 0x000fe400078e00ff */
[--C-:B-----5:R-:W-:Y:S01]  /*05b0*/  IMAD.IADD R216, R216, 0x1, -R9.reuse ;  /* 0x00000001d8d87824 */ /* 0x120fe200078e0a09 */
[----:B------:R-:W-:Y:S01]  /*05c0*/  ISETP.NE.AND P4, PT, R2, 0x1, PT ;  /* 0x000000010200780c */ /* 0x000fe20003f85270 */
[----:B------:R-:W-:Y:S01]  /*05d0*/  IMAD.IADD R30, R30, 0x1, R9 ;  /* 0x000000011e1e7824 */ /* 0x000fe200078e0209 */
[----:B------:R-:W-:-:S02]  /*05e0*/  ISETP.GE.AND P3, PT, R36, 0x1, PT ;  /* 0x000000012400780c */ /* 0x000fc40003f66270 */
[----:B------:R-:W-:-:S09]  /*05f0*/  IADD3 R2, R216, 0x1, -R219 ;  /* 0x00000001d8027810 */ /* 0x000fd20007ffe8db */
[----:B------:R-:W-:-:S05]  /*0600*/  @P4 IADD3 R3, R40, 0x7f, RZ ;  /* 0x0000007f28034810 */ /* 0x000fca0007ffe0ff */
[----:B------:R-:W-:-:S05]  /*0610*/  @P4 IMAD.HI.U32 R3, R3, c[0x0][0x2c8], RZ ;  /* 0x0000b20003034a27 */ /* 0x000fca00078e00ff */
[----:B------:R-:W-:-:S05]  /*0620*/  @P4 SHF.R.U32.HI R7, RZ, c[0x0][0x2cc], R3 ;  /* 0x0000b300ff074a19 */ /* 0x000fca0000011603 */
[----:B------:R-:W-:-:S05]  /*0630*/  IMAD.IADD R2, R2, 0x1, R7 ;  /* 0x0000000102027824 */ /* 0x000fca00078e0207 */
[----:B------:R-:W-:Y:S01]  /*0640*/  IADD3 R4, R2, c[0x0][0x328], RZ ;  /* 0x0000ca0002047a10 */ /* 0x000fe20007ffe0ff */
[----:B------:R-:W-:Y:S05]  /*0650*/  @!P3 BRA `(.L_x_224) ;  /* 0x000000e00000b947 */ /* 0x000fea0003800000 */
[C---:B------:R-:W-:Y:S02]  /*0660*/  ISETP.GT.AND P1, PT, R2.reuse, RZ, PT ;  /* 0x000000ff0200720c */ /* 0x040fe40003f24270 */
        /* <DEDUP_REMOVED lines=8> */
.L_x_225:
[----:B------:R-:W-:-:S13]  /*06f0*/  ISETP.NE.AND P1, PT, R36, 0x1, PT ;  /* 0x000000012400780c */ /* 0x000fda0003f25270 */
[----:B------:R-:W-:-:S05]  /*0700*/  @P1 IMAD.HI.U32 R2, R3, c[0x0][0x330], RZ ;  /* 0x0000cc0003021a27 */ /* 0x000fca00078e00ff */
[----:B------:R-:W-:-:S05]  /*0710*/  @P1 SHF.R.U32.HI R3, RZ, c[0x0][0x334], R2 ;  /* 0x0000cd00ff031a19 */ /* 0x000fca0000011602 */
.L_x_226:
[----:B------:R-:W-:-:S05]  /*0720*/  IMAD R3, R3, R36, c[0x0][0x32c] ;  /* 0x0000cb0003037624 */ /* 0x000fca00078e0224 */
[----:B------:R-:W-:-:S04]  /*0730*/  IMNMX R4, R4, R3, PT ;  /* 0x0000000304047217 */ /* 0x000fc80003800200 */
.L_x_224:
[----:B------:R-:W-:Y:S01]  /*0740*/  IADD3 R4, R4, 0x5f, RZ ;  /* 0x0000005f04047810 */ /* 0x000fe20007ffe0ff */
[----:B------:R-:W-:Y:S01]  /*0750*/  @P4 IMAD.HI.U32 R3, R40, c[0x0][0x2c8], RZ ;  /* 0x0000b20028034a27 */ /* 0x000fe200078e00ff */
[----:B------:R-:W-:-:S03]  /*0760*/  IADD3 R7, R216, 0x5f, RZ ;  /* 0x0000005fd8077810 */ /* 0x000fc60007ffe0ff */
[----:B------:R-:W-:-:S04]  /*0770*/  IMAD.HI R4, R4, 0x2aaaaaab, RZ ;  /* 0x2aaaaaab04047827 */ /* 0x000fc800078e02ff */
[----:B------:R-:W-:-:S04]  /*0780*/  IMAD.HI R7, R7, 0x2aaaaaab, RZ ;  /* 0x2aaaaaab07077827 */ /* 0x000fc800078e02ff */
[----:B------:R-:W-:Y:S01]  /*0790*/  IMAD.MOV.U32 R2, RZ, RZ, R40 ;  /* 0x000000ffff027224 */ /* 0x000fe200078e0028 */
[----:B------:R-:W-:Y:S01]  /*07a0*/  @P4 SHF.R.U32.HI R2, RZ, c[0x0][0x2cc], R3 ;  /* 0x0000b300ff024a19 */ /* 0x000fe20000011603 */
[----:B------:R-:W-:Y:S01]  /*07b0*/  IMAD.IADD R37, R216, 0x1, -R219 ;  /* 0x00000001d8257824 */ /* 0x000fe200078e0adb */
[----:B------:R-:W-:Y:S02]  /*07c0*/  SHF.R.U32.HI R3, RZ, 0x1f, R4 ;  /* 0x0000001fff037819 */ /* 0x000fe40000011604 */
[----:B------:R-:W-:Y:S01]  /*07d0*/  SHF.R.U32.HI R6, RZ, 0x1f, R7 ;  /* 0x0000001fff067819 */ /* 0x000fe20000011607 */
[----:B------:R-:W-:Y:S01]  /*07e0*/  IMAD.IADD R2, R37, 0x1, R2 ;  /* 0x0000000125027824 */ /* 0x000fe200078e0202 */
[----:B------:R-:W-:Y:S02]  /*07f0*/  LEA.HI.SX32 R3, R4, R3, 0x1c ;  /* 0x0000000304037211 */ /* 0x000fe400078fe2ff */
[----:B------:R-:W-:Y:S02]  /*0800*/  LEA.HI.SX32 R6, R7, R6, 0x1c ;  /* 0x0000000607067211 */ /* 0x000fe400078fe2ff */
[----:B------:R-:W-:-:S02]  /*0810*/  IADD3 R4, R2, -c[0x0][0x324], RZ ;  /* 0x8000c90002047a10 */ /* 0x000fc40007ffe0ff */
[----:B------:R-:W-:Y:S01]  /*0820*/  IMNMX R38, R6, R3, PT ;  /* 0x0000000306267217 */ /* 0x000fe20003800200 */
[----:B------:R-:W-:Y:S05]  /*0830*/  @!P3 BRA `(.L_x_227) ;  /* 0x000000e00000b947 */ /* 0x000fea0003800000 */
[----:B------:R-:W-:-:S04]  /*0840*/  MOV R3, R2 ;  /* 0x0000000200037202 */ /* 0x000fc80000000f00 */
[----:B------:R-:W-:-:S13]  /*0850*/  ISETP.GT.AND P1, PT, R3, -0x1, PT ;  /* 0xffffffff0300780c */ /* 0x000fda0003f24270 */
[----:B------:R-:W-:Y:S05]  /*0860*/  @P1 BRA `(.L_x_228) ;  /* 0x0000006000001947 */ /* 0x000fea0003800000 */
[----:B------:R-:W-:Y:S02]  /*0870*/  ISETP.NE.AND P1, PT, R36, 0x1, PT ;  /* 0x000000012400780c */ /* 0x000fe40003f25270 */
[----:B------:R-:W-:-:S11]  /*0880*/  LOP3.LUT R3, RZ, R3, RZ, 0x33, !PT ;  /* 0x00000003ff037212 */ /* 0x000fd600078e33ff */
[----:B------:R-:W-:-:S05]  /*0890*/  @P1 IMAD.HI.U32 R2, R3, c[0x0][0x330], RZ ;  /* 0x0000cc0003021a27 */ /* 0x000fca00078e00ff */
[----:B------:R-:W-:-:S04]  /*08a0*/  @P1 SHF.R.U32.HI R3, RZ, c[0x0][0x334], R2 ;  /* 0x0000cd00ff031a19 */ /* 0x000fc80000011602 */
[----:B------:R-:W-:Y:S01]  /*08b0*/  LOP3.LUT R3, RZ, R3, RZ, 0x33, !PT ;  /* 0x00000003ff037212 */ /* 0x000fe200078e33ff */
[----:B------:R-:W-:Y:S05]  /*08c0*/  BRA `(.L_x_229) ;  /* 0x0000003000007947 */ /* 0x000fea0003800000 */
.L_x_228:
[----:B------:R-:W-:-:S13]  /*08d0*/  ISETP.NE.AND P1, PT, R36, 0x1, PT ;  /* 0x000000012400780c */ /* 0x000fda0003f25270 */
[----:B------:R-:W-:-:S05]  /*08e0*/  @P1 IMAD.HI.U32 R2, R3, c[0x0][0x330], RZ ;  /* 0x0000cc0003021a27 */ /* 0x000fca00078e00ff */
[----:B------:R-:W-:-:S05]  /*08f0*/  @P1 SHF.R.U32.HI R3, RZ, c[0x0][0x334], R2 ;  /* 0x0000cd00ff031a19 */ /* 0x000fca0000011602 */
.L_x_229:
[----:B------:R-:W-:-:S05]  /*0900*/  IMAD R3, R3, c[0x0][0x32c], RZ ;  /* 0x0000cb0003037a24 */ /* 0x000fca00078e02ff */
[----:B------:R-:W-:-:S05]  /*0910*/  IMNMX R4, R4, R3, !PT ;  /* 0x0000000304047217 */ /* 0x000fca0007800200 */
.L_x_227:
[----:B------:R-:W-:Y:S01]  /*0920*/  IMAD.HI R2, R4, 0x2aaaaaab, RZ ;  /* 0x2aaaaaab04027827 */ /* 0x000fe200078e02ff */
[----:B------:R-:W-:Y:S01]  /*0930*/  PLOP3.LUT P2, PT, PT, PT, PT, 0x80, 0x0 ;  /* 0x000000000000781c */ /* 0x000fe20003f4f070 */
[----:B------:R-:W-:Y:S01]  /*0940*/  CS2R R64, SRZ ;  /* 0x0000000000407805 */ /* 0x000fe2000001ff00 */
[----:B------:R-:W-:Y:S01]  /*0950*/  CS2R R62, SRZ ;  /* 0x00000000003e7805 */ /* 0x000fe2000001ff00 */
[----:B------:R-:W-:Y:S01]  /*0960*/  IMAD.MOV.U32 R66, RZ, RZ, RZ ;  /* 0x000000ffff427224 */ /* 0x000fe200078e00ff */
[----:B------:R-:W-:Y:S01]  /*0970*/  SHF.R.U32.HI R215, RZ, 0x1f, R2 ;  /* 0x0000001fffd77819 */ /* 0x000fe20000011602 */
[----:B------:R-:W-:Y:S01]  /*0980*/  CS2R R60, SRZ ;  /* 0x00000000003c7805 */ /* 0x000fe2000001ff00 */
        /* <DEDUP_REMOVED lines=33> */
[----:B------:R-:W-:Y:S05]  /*0ba0*/  @!P1 BRA `(.L_x_230) ;  /* 0x00010b6000009947 */ /* 0x000fea0003800000 */
[----:B------:R-:W-:Y:S01]  /*0bb0*/  ISETP.NE.U32.AND P2, PT, RZ, c[0x0][0x340], PT ;  /* 0x0000d000ff007a0c */ /* 0x000fe20003f45070 */
[----:B------:R-:W1:Y:S01]  /*0bc0*/  S2R R28, SR_CTAID.Y ;  /* 0x00000000001c7919 */ /* 0x000e620000002600 */
[----:B------:R-:W-:Y:S01]  /*0bd0*/  SHF.R.S32.HI R109, RZ, 0x1f, R42 ;  /* 0x0000001fff6d7819 */ /* 0x000fe2000001142a */
[----:B------:R-:W-:Y:S01]  /*0be0*/  IMAD.WIDE.U32 R8, R0, c[0x0][0x178], RZ ;  /* 0x00005e0000087a25 */ /* 0x000fe200078e00ff */
[----:B------:R-:W-:Y:S01]  /*0bf0*/  ISETP.NE.AND.EX P2, PT, RZ, c[0x0][0x344], PT, P2 ;  /* 0x0000d100ff007a0c */ /* 0x000fe20003f45320 */
[----:B------:R-:W-:Y:S01]  /*0c00*/  ULDC.64 UR6, c[0x0][0x1e0] ;  /* 0x0000780000067ab9 */ /* 0x000fe20000000a00 */
[----:B------:R-:W-:Y:S01]  /*0c10*/  SEL R10, R218, RZ, !P0 ;  /* 0x000000ffda0a7207 */ /* 0x000fe20004000000 */
[----:B------:R-:W-:Y:S01]  /*0c20*/  IMAD.MOV.U32 R39, RZ, RZ, 0x60 ;  /* 0x00000060ff277424 */ /* 0x000fe200078e00ff */
[----:B------:R-:W-:Y:S01]  /*0c30*/  IADD3 R112, R38, -0x1, RZ ;  /* 0xffffffff26707810 */ /* 0x000fe20007ffe0ff */
[----:B------:R-:W-:-:S08]  /*0c40*/  ULDC.64 UR4, c[0x0][0x208] ;  /* 0x0000820000047ab9 */ /* 0x000fd00000000a00 */
[----:B------:R-:W-:-:S06]  /*0c50*/  @P2 IMAD.WIDE R26, R218, R5, c[0x0][0x340] ;  /* 0x0000d000da1a2625 */ /* 0x000fcc00078e0205 */
[----:B------:R-:W3:Y:S01]  /*0c60*/  @P2 LDG.E R26, [R26.64] ;  /* 0x0000000a1a1a2981 */ /* 0x000ee2000c1e1900 */
[-C--:B------:R-:W-:Y:S01]  /*0c70*/  LEA.HI R3, R109, R42.reuse, RZ, 0x3 ;  /* 0x0000002a6d037211 */ /* 0x080fe200078f18ff */
[C---:B------:R-:W-:Y:S01]  /*0c80*/  IMAD R41, R39.reuse, c[0x0][0x1e4], RZ ;  /* 0x0000790027297a24 */ /* 0x040fe200078e02ff */
[----:B------:R-:W-:Y:S01]  /*0c90*/  SHF.R.S32.HI R5, RZ, 0x1f, R0 ;  /* 0x0000001fff057819 */ /* 0x000fe20000011400 */
[----:B------:R-:W-:Y:S01]  /*0ca0*/  IMAD.WIDE.U32 R110, R39, c[0x0][0x1e0], RZ ;  /* 0x00007800276e7a25 */ /* 0x000fe200078e00ff */
[----:B------:R-:W-:Y:S01]  /*0cb0*/  LOP3.LUT R25, R3, 0xfffffff8, RZ, 0xc0, !PT ;  /* 0xfffffff803197812 */ /* 0x000fe200078ec0ff */
[----:B------:R-:W-:Y:S01]  /*0cc0*/  UIMAD.WIDE.U32 UR14, UR6, 0x40, URZ ;  /* 0x00000040060e78a5 */ /* 0x000fe2000f8e003f */
[----:B------:R-:W-:Y:S01]  /*0cd0*/  SHF.R.S32.HI R3, RZ, 0x3, R3 ;  /* 0x00000003ff037819 */ /* 0x000fe20000011403 */
[----:B------:R-:W-:Y:S01]  /*0ce0*/  IMAD R5, R5, c[0x0][0x178], RZ ;  /* 0x00005e0005057a24 */ /* 0x000fe200078e02ff */
[----:B-1----:R-:W-:Y:S01]  /*0cf0*/  SHF.R.S32.HI R29, RZ, 0x1f, R28 ;  /* 0x0000001fff1d7819 */ /* 0x002fe2000001141c */
[----:B------:R-:W-:Y:S01]  /*0d00*/  IMAD.IADD R25, R42, 0x1, -R25 ;  /* 0x000000012a197824 */ /* 0x000fe200078e0a19 */
[----:B------:R-:W-:Y:S01]  /*0d10*/  USHF.L.U32 UR8, UR7, 0x6, URZ ;  /* 0x0000000607087899 */ /* 0x000fe2000800063f */
[----:B------:R-:W-:Y:S01]  /*0d20*/  IMAD R5, R0, c[0x0][0x17c], R5 ;  /* 0x00005f0000057a24 */ /* 0x000fe200078e0205 */
[----:B------:R-:W-:Y:S01]  /*0d30*/  LEA.HI R108, R109, R42, RZ, 0x5 ;  /* 0x0000002a6d6c7211 */ /* 0x000fe200078f28ff */
[----:B------:R-:W-:Y:S01]  /*0d40*/  IMAD R11, R25, 0x20, R3 ;  /* 0x00000020190b7824 */ /* 0x000fe200078e0203 */
[----:B------:R-:W-:Y:S01]  /*0d50*/  UIADD3 UR8, UR15, UR8, URZ ;  /* 0x000000080f087290 */ /* 0x000fe2000fffe03f */
[----:B------:R-:W-:Y:S01]  /*0d60*/  IMAD.IADD R9, R9, 0x1, R5 ;  /* 0x0000000109097824 */ /* 0x000fe200078e0205 */
[----:B------:R-:W-:Y:S01]  /*0d70*/  SHF.R.S32.HI R5, RZ, 0x1f, R218 ;  /* 0x0000001fff057819 */ /* 0x000fe200000114da */
[----:B------:R-:W-:Y:S01]  /*0d80*/  IMAD R7, R29, c[0x0][0x1b8], RZ ;  /* 0x00006e001d077a24 */ /* 0x000fe200078e02ff */
[----:B------:R-:W-:Y:S01]  /*0d90*/  SHF.R.S32.HI R43, RZ, 0x5, R108 ;  /* 0x00000005ff2b7819 */ /* 0x000fe2000001146c */
[----:B------:R-:W-:Y:S01]  /*0da0*/  IMAD.IADD R2, R40, 0x1, R11 ;  /* 0x0000000128027824 */ /* 0x000fe200078e020b */
[----:B------:R-:W-:Y:S01]  /*0db0*/  SEL R0, R5, RZ, !P0 ;  /* 0x000000ff05007207 */ /* 0x000fe20004000000 */
[C---:B------:R-:W-:Y:S01]  /*0dc0*/  IMAD R7, R28.reuse, c[0x0][0x1bc], R7 ;  /* 0x00006f001c077a24 */ /* 0x040fe200078e0207 */
[----:B------:R-:W-:Y:S01]  /*0dd0*/  USHF.L.U32 UR9, UR4, 0x6, URZ ;  /* 0x0000000604097899 */ /* 0x000fe2000800063f */
[----:B------:R-:W-:Y:S01]  /*0de0*/  IMAD.WIDE.U32 R8, R28, c[0x0][0x1b8], R8 ;  /* 0x00006e001c087a25 */ /* 0x000fe200078e0008 */
[----:B------:R-:W-:-:S02]  /*0df0*/  UMOV UR12, 0x6 ;  /* 0x00000006000c7882 */ /* 0x000fc40000000000 */
[----:B------:R-:W-:Y:S01]  /*0e00*/  USHF.L.U64.HI UR12, UR4, UR12, UR5 ;  /* 0x0000000c040c7299 */ /* 0x000fe20008010205 */
[----:B------:R-:W-:-:S04]  /*0e10*/  @P4 IMAD.HI.U32 R4, R2, c[0x0][0x2c8], RZ ;  /* 0x0000b20002044a27 */ /* 0x000fc800078e00ff */
[----:B------:R-:W-:Y:S02]  /*0e20*/  IMAD.IADD R9, R9, 0x1, R7 ;  /* 0x0000000109097824 */ /* 0x000fe400078e0207 */
[----:B------:R-:W-:Y:S01]  /*0e30*/  IMAD.MOV.U32 R7, RZ, RZ, R2 ;  /* 0x000000ffff077224 */ /* 0x000fe200078e0002 */
[----:B------:R-:W-:Y:S01]  /*0e40*/  @P4 SHF.R.U32.HI R7, RZ, c[0x0][0x2cc], R4 ;  /* 0x0000b300ff074a19 */ /* 0x000fe20000011604 */
[----:B------:R-:W-:Y:S02]  /*0e50*/  IMAD R13, R0, c[0x0][0x1c0], RZ ;  /* 0x00007000000d7a24 */ /* 0x000fe400078e02ff */
[----:B--2---:R-:W-:Y:S01]  /*0e60*/  IMAD.SHL.U32 R217, R3, 0x40, RZ ;  /* 0x0000004003d97824 */ /* 0x004fe200078e00ff */
[----:B------:R-:W-:Y:S01]  /*0e70*/  SHF.R.S32.HI R0, RZ, 0x1f, R7 ;  /* 0x0000001fff007819 */ /* 0x000fe20000011407 */
[C---:B------:R-:W-:Y:S02]  /*0e80*/  IMAD R13, R10.reuse, c[0x0][0x1c4], R13 ;  /* 0x000071000a0d7a24 */ /* 0x040fe400078e020d */
[----:B------:R-:W-:Y:S01]  /*0e90*/  IMAD.WIDE.U32 R10, R10, c[0x0][0x1c0], R8 ;  /* 0x000070000a0a7a25 */ /* 0x000fe200078e0008 */
[----:B------:R-:W-:-:S02]  /*0ea0*/  LOP3.LUT R217, R217, 0x1c0, RZ, 0xc0, !PT ;  /* 0x000001c0d9d97812 */ /* 0x000fc400078ec0ff */
[----:B------:R-:W-:Y:S01]  /*0eb0*/  LEA.HI R8, R109, R42, RZ, 0x6 ;  /* 0x0000002a6d087211 */ /* 0x000fe200078f30ff */
[----:B------:R-:W-:Y:S02]  /*0ec0*/  IMAD.MOV R9, RZ, RZ, -R7 ;  /* 0x000000ffff097224 */ /* 0x000fe400078e0a07 */
[----:B------:R-:W-:Y:S02]  /*0ed0*/  IMAD.IADD R11, R11, 0x1, R13 ;  /* 0x000000010b0b7824 */ /* 0x000fe400078e020d */
[----:B------:R-:W-:Y:S02]  /*0ee0*/  IMAD R6, R9, c[0x0][0x2c4], R2 ;  /* 0x0000b10009067a24 */ /* 0x000fe400078e0202 */
[----:B------:R-:W-:Y:S02]  /*0ef0*/  IMAD R0, R0, c[0x0][0x1b0], RZ ;  /* 0x00006c0000007a24 */ /* 0x000fe400078e02ff */
[----:B------:R-:W-:Y:S01]  /*0f00*/  IMAD.WIDE.U32 R10, R7, c[0x0][0x1b0], R10 ;  /* 0x00006c00070a7a25 */ /* 0x000fe200078e000a */
[----:B------:R-:W-:-:S03]  /*0f10*/  SHF.R.S32.HI R9, RZ, 0x1f, R6 ;  /* 0x0000001fff097819 */ /* 0x000fc60000011406 */
[----:B------:R-:W-:Y:S02]  /*0f20*/  IMAD R0, R7, c[0x0][0x1b4], R0 ;  /* 0x00006d0007007a24 */ /* 0x000fe400078e0200 */
[----:B------:R-:W-:Y:S02]  /*0f30*/  IMAD R9, R9, c[0x0][0x1a8], RZ ;  /* 0x00006a0009097a24 */ /* 0x000fe400078e02ff */
[----:B------:R-:W-:Y:S02]  /*0f40*/  IMAD.IADD R11, R11, 0x1, R0 ;  /* 0x000000010b0b7824 */ /* 0x000fe400078e0200 */
[----:B------:R-:W-:Y:S02]  /*0f50*/  IMAD.SHL.U32 R32, R25, 0x8, RZ ;  /* 0x0000000819207824 */ /* 0x000fe400078e00ff */
[C---:B------:R-:W-:Y:S02]  /*0f60*/  IMAD R9, R6.reuse, c[0x0][0x1ac], R9 ;  /* 0x00006b0006097a24 */ /* 0x040fe400078e0209 */
[----:B------:R-:W-:Y:S01]  /*0f70*/  IMAD.WIDE.U32 R6, R6, c[0x0][0x1a8], R10 ;  /* 0x00006a0006067a25 */ /* 0x000fe200078e000a */
[----:B------:R-:W-:-:S02]  /*0f80*/  LOP3.LUT R2, R217, 0x38, R32, 0xf8, !PT ;  /* 0x00000038d9027812 */ /* 0x000fc400078ef820 */
[----:B------:R-:W-:Y:S01]  /*0f90*/  SHF.R.U32.HI R217, RZ, 0x3, R217 ;  /* 0x00000003ffd97819 */ /* 0x000fe200000116d9 */
[----:B------:R-:W-:Y:S01]  /*0fa0*/  IMAD.IADD R0, R7, 0x1, R9 ;  /* 0x0000000107007824 */ /* 0x000fe200078e0209 */
[----:B------:R-:W-:Y:S01]  /*0fb0*/  LEA R4, P0, R6, c[0x0][0x160], 0x1 ;  /* 0x0000580006047a11 */ /* 0x000fe200078008ff */
[----:B------:R-:W-:Y:S01]  /*0fc0*/  IMAD R7, R219, c[0x0][0x2c4], RZ ;  /* 0x0000b100db077a24 */ /* 0x000fe200078e02ff */
[----:B------:R-:W-:Y:S01]  /*0fd0*/  LOP3.LUT R217, R2, R217, RZ, 0x3c, !PT ;  /* 0x000000d902d97212 */ /* 0x000fe200078e3cff */
[----:B------:R-:W-:Y:S01]  /*0fe0*/  IMAD.IADD R2, R40, 0x1, R3 ;  /* 0x0000000128027824 */ /* 0x000fe200078e0203 */
[----:B------:R-:W-:Y:S01]  /*0ff0*/  LEA.HI.X R0, R6, c[0x0][0x164], R0, 0x1, P0 ;  /* 0x0000590006007a11 */ /* 0x000fe200000f0c00 */
[----:B------:R-:W1:Y:S01]  /*1000*/  SHFL.IDX PT, R10, R4, RZ, 0x181f ;  /* 0x00181fff040a7589 */ /* 0x000e6200000e0000 */
[----:B------:R-:W-:Y:S01]  /*1010*/  IMAD.SHL.U32 R8, R8, 0x8, RZ ;  /* 0x0000000808087824 */ /* 0x000fe200078e00ff */
[----:B------:R-:W-:Y:S01]  /*1020*/  SHF.R.S32.HI R33, RZ, 0x1f, R32 ;  /* 0x0000001fff217819 */ /* 0x000fe20000011420 */
[----:B------:R-:W-:Y:S01]  /*1030*/  IMAD R39, R38, -0x60, R39 ;  /* 0xffffffa026277824 */ /* 0x000fe200078e0227 */
[CC--:B------:R-:W-:Y:S01]  /*1040*/  ISETP.GE.AND P1, PT, R2.reuse, R7.reuse, PT ;  /* 0x000000070200720c */ /* 0x0c0fe20003f26270 */
[----:B------:R-:W2:Y:S01]  /*1050*/  SHFL.IDX PT, R11, R0, RZ, 0x181f ;  /* 0x00181fff000b7589 */ /* 0x000ea200000e0000 */
[----:B------:R-:W-:Y:S01]  /*1060*/  IADD3 R6, R2, 0x20, RZ ;  /* 0x0000002002067810 */ /* 0x000fe20007ffe0ff */
[----:B------:R-:W-:Y:S01]  /*1070*/  IMAD.IADD R41, R111, 0x1, R41 ;  /* 0x000000016f297824 */ /* 0x000fe200078e0229 */
[----:B------:R-:W-:Y:S01]  /*1080*/  LOP3.LUT R217, R217, 0xfffffe00, R8, 0xf8, !PT ;  /* 0xfffffe00d9d97812 */ /* 0x000fe200078ef808 */
[----:B------:R-:W-:Y:S04]  /*1090*/  SHFL.IDX PT, R12, R4, 0x1, 0x181f ;  /* 0x00381f00040c7f89 */ /* 0x000fe800000e0000 */
[----:B------:R-:W-:Y:S01]  /*10a0*/  BAR.SYNC.DEFER_BLOCKING 0x0 ;  /* 0x0000000000007b1d */ /* 0x000fe20000010000 */
[----:B------:R-:W-:Y:S01]  /*10b0*/  ISETP.GE.AND P0, PT, R6, R7, PT ;  /* 0x000000070600720c */ /* 0x000fe20003f06270 */
[----:B------:R-:W-:Y:S01]  /*10c0*/  IMAD.SHL.U32 R217, R217, 0x2, RZ ;  /* 0x00000002d9d97824 */ /* 0x000fe200078e00ff */
[----:B------:R-:W-:-:S02]  /*10d0*/  SHF.R.S32.HI R6, RZ, 0x1f, R30 ;  /* 0x0000001fff067819 */ /* 0x000fc4000001141e */
[----:B------:R-:W-:Y:S01]  /*10e0*/  IADD3 R8, R2, 0x40, RZ ;  /* 0x0000004002087810 */ /* 0x000fe20007ffe0ff */
[----:B------:R-:W4:Y:S01]  /*10f0*/  SHFL.IDX PT, R13, R0, 0x1, 0x181f ;  /* 0x00381f00000d7f89 */ /* 0x000f2200000e0000 */
[----:B------:R-:W-:Y:S02]  /*1100*/  ISETP.GE.AND P6, PT, R32, c[0x0][0x198], PT ;  /* 0x0000660020007a0c */ /* 0x000fe40003fc6270 */
[----:B------:R-:W-:Y:S02]  /*1110*/  IADD3 R2, R2, 0x60, RZ ;  /* 0x0000006002027810 */ /* 0x000fe40007ffe0ff */
[----:B------:R-:W-:Y:S02]  /*1120*/  IADD3 R24, R39, R216, -R3 ;  /* 0x000000d827187210 */ /* 0x000fe40007ffe803 */
[----:B---3--:R-:W-:Y:S01]  /*1130*/  @P2 SHF.R.S32.HI R27, RZ, 0x1f, R26 ;  /* 0x0000001fff1b2819 */ /* 0x008fe2000001141a */
[----:B------:R-:W-:Y:S02]  /*1140*/  @!P2 IMAD.MOV.U32 R26, RZ, RZ, R218 ;  /* 0x000000ffff1aa224 */ /* 0x000fe400078e00da */
[----:B------:R-:W-:Y:S01]  /*1150*/  @!P2 IMAD.MOV.U32 R27, RZ, RZ, R5 ;  /* 0x000000ffff1ba224 */ /* 0x000fe200078e0005 */
[----:B------:R-:W-:-:S02]  /*1160*/  IADD3 R30, P2, R30, R3, RZ ;  /* 0x000000031e1e7210 */ /* 0x000fc40007f5e0ff */
[----:B------:R-:W-:Y:S02]  /*1170*/  IADD3 R5, R32, 0x40, RZ ;  /* 0x0000004020057810 */ /* 0x000fe40007ffe0ff */
[----:B------:R-:W-:Y:S01]  /*1180*/  LEA.HI.X.SX32 R31, R3, R6, 0x1, P2 ;  /* 0x00000006031f7211 */ /* 0x000fe200010f0eff */
[----:B------:R-:W-:Y:S01]  /*1190*/  IMAD.WIDE.U32 R14, R30, c[0x0][0x1e0], R32 ;  /* 0x000078001e0e7a25 */ /* 0x000fe200078e0020 */
[----:B------:R-:W-:Y:S02]  /*11a0*/  @!P1 SHF.R.S32.HI R6, RZ, 0x1f, R5 ;  /* 0x0000001fff069819 */ /* 0x000fe40000011405 */
[----:B------:R-:W-:Y:S01]  /*11b0*/  SEL R230, R26, RZ, !P5 ;  /* 0x000000ff1ae67207 */ /* 0x000fe20006800000 */
[C---:B------:R-:W-:Y:S01]  /*11c0*/  IMAD R9, R31.reuse, c[0x0][0x1e0], RZ ;  /* 0x000078001f097a24 */ /* 0x040fe200078e02ff */
[----:B------:R-:W-:Y:S01]  /*11d0*/  @!P1 LEA.HI R6, R6, R5, RZ, 0x3 ;  /* 0x0000000506069211 */ /* 0x000fe200078f18ff */
[----:B------:R-:W-:Y:S01]  /*11e0*/  IMAD R31, R31, c[0x0][0x208], RZ ;  /* 0x000082001f1f7a24 */ /* 0x000fe200078e02ff */
[----:B------:R-:W-:-:S02]  /*11f0*/  SEL R26, R27, RZ, !P5 ;  /* 0x000000ff1b1a7207 */ /* 0x000fc40006800000 */
[----:B------:R-:W-:Y:S02]  /*1200*/  @!P1 LOP3.LUT R6, R6, 0xfffffff8, RZ, 0xc0, !PT ;  /* 0xfffffff806069812 */ /* 0x000fe400078ec0ff */
[----:B-1----:R-:W-:Y:S01]  /*1210*/  @!P1 LEA R18, P5, R32, R10, 0x1 ;  /* 0x0000000a20129211 */ /* 0x002fe200078a08ff */
[----:B------:R-:W-:Y:S01]  /*1220*/  IMAD R223, R26, c[0x0][0x1f0], RZ ;  /* 0x00007c001adf7a24 */ /* 0x000fe200078e02ff */
[----:B------:R-:W-:Y:S01]  /*1230*/  ISETP.GE.AND P2, PT, R5, c[0x0][0x198], PT ;  /* 0x0000660005007a0c */ /* 0x000fe20003f46270 */
[----:B--2---:R-:W-:Y:S01]  /*1240*/  @!P1 IMAD.WIDE R20, R6, 0x2, R10 ;  /* 0x0000000206149825 */ /* 0x004fe200078e020a */
[----:B------:R-:W-:Y:S02]  /*1250*/  @!P1 LEA.HI.X R19, R32, R11, R33, 0x1, P5 ;  /* 0x0000000b20139211 */ /* 0x000fe400028f0c21 */
[----:B------:R-:W-:Y:S01]  /*1260*/  @!P0 SHF.R.S32.HI R6, RZ, 0x1f, R5 ;  /* 0x0000001fff068819 */ /* 0x000fe20000011405 */
[----:B------:R-:W-:Y:S01]  /*1270*/  IMAD R10, R30, c[0x0][0x1e4], R9 ;  /* 0x000079001e0a7a24 */ /* 0x000fe200078e0209 */
[----:B------:R-:W-:Y:S01]  /*1280*/  ISETP.GE.AND P5, PT, R8, R7, PT ;  /* 0x000000070800720c */ /* 0x000fe20003fa6270 */
[----:B------:R-:W-:Y:S01]  /*1290*/  SHFL.IDX PT, R9, R0, 0x2, 0x181f ;  /* 0x00581f0000097f89 */ /* 0x000fe200000e0000 */
[----:B------:R-:W-:Y:S01]  /*12a0*/  @!P0 LEA.HI R6, R6, R5, RZ, 0x3 ;  /* 0x0000000506068211 */ /* 0x000fe200078f18ff */
[----:B------:R-:W-:Y:S01]  /*12b0*/  IMAD.IADD R15, R15, 0x1, R10 ;  /* 0x000000010f0f7824 */ /* 0x000fe200078e020a */
[----:B------:R-:W-:Y:S01]  /*12c0*/  SHF.R.S32.HI R27, RZ, 0x1f, R112 ;  /* 0x0000001fff1b7819 */ /* 0x000fe20000011470 */
[----:B------:R-:W1:Y:S01]  /*12d0*/  SHFL.IDX PT, R8, R4, 0x2, 0x181f ;  /* 0x00581f0004087f89 */ /* 0x000e6200000e0000 */
[----:B------:R-:W-:Y:S01]  /*12e0*/  @!P0 LOP3.LUT R11, R6, 0xfffffff8, RZ, 0xc0, !PT ;  /* 0xfffffff8060b8812 */ /* 0x000fe200078ec0ff */
[----:B------:R-:W-:-:S02]  /*12f0*/  IMAD R223, R230, c[0x0][0x1f4], R223 ;  /* 0x00007d00e6df7a24 */ /* 0x000fc400078e02df */
[----:B------:R2:W-:Y:S01]  /*1300*/  @!P1 LDGSTS.E.BYPASS.LTC128B.128 [R217+0x100], [R18.64], !P6 ;  /* 0x0010000012d99fae */ /* 0x0005e2000f101d4a */
[----:B------:R-:W-:Y:S02]  /*1310*/  IMAD R233, R26, c[0x0][0x218], RZ ;  /* 0x000086001ae97a24 */ /* 0x000fe400078e02ff */
[----:B----4-:R-:W-:Y:S01]  /*1320*/  @!P0 IMAD.WIDE R10, R11, 0x2, R12 ;  /* 0x000000020b0a8825 */ /* 0x010fe200078e020c */
[----:B------:R3:W-:Y:S01]  /*1330*/  @!P1 LDGSTS.E.BYPASS.LTC128B.128 [R217+0x4100], [R20.64], !P2 ;  /* 0x0410000014d99fae */ /* 0x0007e2000d101d4a */
[----:B------:R-:W-:Y:S02]  /*1340*/  @!P0 LEA R16, P1, R32, R12, 0x1 ;  /* 0x0000000c20108211 */ /* 0x000fe400078208ff */
[----:B------:R-:W-:Y:S01]  /*1350*/  IMAD R233, R230, c[0x0][0x21c], R233 ;  /* 0x00008700e6e97a24 */ /* 0x000fe200078e02e9 */
[----:B------:R4:W5:Y:S01]  /*1360*/  SHFL.IDX PT, R12, R4, 0x3, 0x181f ;  /* 0x00781f00040c7f89 */ /* 0x00096200000e0000 */
[----:B------:R-:W-:Y:S02]  /*1370*/  @!P0 LEA.HI.X R17, R32, R13, R33, 0x1, P1 ;  /* 0x0000000d20118211 */ /* 0x000fe400008f0c21 */
[----:B------:R-:W-:Y:S01]  /*1380*/  ISETP.GE.AND P1, PT, R2, R7, PT ;  /* 0x000000070200720c */ /* 0x000fe20003f26270 */
[C---:B------:R-:W-:Y:S01]  /*1390*/  IMAD R7, R29.reuse, c[0x0][0x1e8], RZ ;  /* 0x00007a001d077a24 */ /* 0x040fe200078e02ff */
[----:B------:R3:W3:Y:S01]  /*13a0*/  SHFL.IDX PT, R13, R0, 0x3, 0x181f ;  /* 0x00781f00000d7f89 */ /* 0x0006e200000e0000 */
[----:B------:R-:W-:Y:S01]  /*13b0*/  @!P5 SHF.R.S32.HI R2, RZ, 0x1f, R5 ;  /* 0x0000001fff02d819 */ /* 0x000fe20000011405 */
[----:B------:R-:W-:-:S02]  /*13c0*/  IMAD R29, R29, c[0x0][0x210], RZ ;  /* 0x000084001d1d7a24 */ /* 0x000fc400078e02ff */
[----:B------:R-:W-:Y:S01]  /*13d0*/  IMAD R220, R28, c[0x0][0x1ec], R7 ;  /* 0x00007b001cdc7a24 */ /* 0x000fe200078e0207 */
[----:B------:R-:W-:Y:S01]  /*13e0*/  @!P5 LEA.HI R2, R2, R5, RZ, 0x3 ;  /* 0x000000050202d211 */ /* 0x000fe200078f18ff */
[----:B------:R5:W-:Y:S01]  /*13f0*/  @!P0 LDGSTS.E.BYPASS.LTC128B.128 [R217+0x1100], [R16.64], !P6 ;  /* 0x0110000010d98fae */ /* 0x000be2000f101d4a */
[----:B------:R-:W-:Y:S02]  /*1400*/  IMAD R29, R28, c[0x0][0x214], R29 ;  /* 0x000085001c1d7a24 */ /* 0x000fe400078e021d */
[----:B------:R-:W-:Y:S01]  /*1410*/  @!P5 LOP3.LUT R7, R2, 0xfffffff8, RZ, 0xc0, !PT ;  /* 0xfffffff80207d812 */ /* 0x000fe200078ec0ff */
[----:B------:R5:W-:Y:S01]  /*1420*/  @!P0 LDGSTS.E.BYPASS.LTC128B.128 [R217+0x5100], [R10.64], !P2 ;  /* 0x051000000ad98fae */ /* 0x000be2000d101d4a */
[----:B--2---:R-:W-:Y:S01]  /*1430*/  IMAD.WIDE.U32 R18, R28, c[0x0][0x1e8], R14 ;  /* 0x00007a001c127a25 */ /* 0x004fe200078e000e */
[----:B-1----:R-:W-:-:S03]  /*1440*/  @!P5 LEA R14, P0, R32, R8, 0x1 ;  /* 0x00000008200ed211 */ /* 0x002fc600078008ff */
[----:B------:R-:W-:Y:S01]  /*1450*/  IMAD.IADD R221, R19, 0x1, R220 ;  /* 0x0000000113dd7824 */ /* 0x000fe200078e02dc */
[----:B------:R-:W-:Y:S01]  /*1460*/  @!P5 LEA.HI.X R15, R32, R9, R33, 0x1, P0 ;  /* 0x00000009200fd211 */ /* 0x000fe200000f0c21 */
[----:B------:R-:W-:Y:S01]  /*1470*/  IMAD.MOV.U32 R220, RZ, RZ, R18 ;  /* 0x000000ffffdc7224 */ /* 0x000fe200078e0012 */
[----:B----4-:R-:W-:Y:S01]  /*1480*/  LEA.HI R4, R109, R42, RZ, 0x4 ;  /* 0x0000002a6d047211 */ /* 0x010fe200078f20ff */
[----:B------:R-:W-:Y:S01]  /*1490*/  @!P5 IMAD.WIDE R8, R7, 0x2, R8 ;  /* 0x000000020708d825 */ /* 0x000fe200078e0208 */
[----:B------:R-:W-:Y:S01]  /*14a0*/  ISETP.GE.AND P0, PT, R24, 0x1, PT ;  /* 0x000000011800780c */ /* 0x000fe20003f06270 */
[----:B------:R1:W-:Y:S01]  /*14b0*/  @!P5 LDGSTS.E.BYPASS.LTC128B.128 [R217+0x2100], [R14.64], !P6 ;  /* 0x021000000ed9dfae */ /* 0x0003e2000f101d4a */
[----:B---3--:R-:W-:Y:S01]  /*14c0*/  @!P1 SHF.R.S32.HI R0, RZ, 0x1f, R5 ;  /* 0x0000001fff009819 */ /* 0x008fe20000011405 */
[----:B------:R-:W-:Y:S01]  /*14d0*/  IMAD.WIDE.U32 R220, R230, c[0x0][0x1f0], R220 ;  /* 0x00007c00e6dc7a25 */ /* 0x000fe200078e00dc */
[----:B------:R-:W-:Y:S01]  /*14e0*/  LOP3.LUT R7, R4, 0xfffffff0, RZ, 0xc0, !PT ;  /* 0xfffffff004077812 */ /* 0x000fe200078ec0ff */
[----:B------:R2:W-:Y:S01]  /*14f0*/  @!P5 LDGSTS.E.BYPASS.LTC128B.128 [R217+0x6100], [R8.64], !P2 ;  /* 0x0610000008d9dfae */ /* 0x0005e2000d101d4a */
[----:B------:R-:W-:Y:S01]  /*1500*/  @!P1 LEA.HI R0, R0, R5, RZ, 0x3 ;  /* 0x0000000500009211 */ /* 0x000fe200078f18ff */
[----:B------:R-:W-:-:S02]  /*1510*/  IMAD.IADD R223, R221, 0x1, R223 ;  /* 0x00000001dddf7824 */ /* 0x000fc400078e02df */
[----:B------:R-:W-:Y:S01]  /*1520*/  IMAD.MOV.U32 R222, RZ, RZ, R220 ;  /* 0x000000ffffde7224 */ /* 0x000fe200078e00dc */
[----:B------:R-:W-:Y:S01]  /*1530*/  @!P1 LOP3.LUT R0, R0, 0xfffffff8, RZ, 0xc0, !PT ;  /* 0xfffffff800009812 */ /* 0x000fe200078ec0ff */
[----:B------:R-:W-:Y:S02]  /*1540*/  IMAD.IADD R7, R42, 0x1, -R7 ;  /* 0x000000012a077824 */ /* 0x000fe400078e0a07 */
[----:B-----5:R-:W-:-:S03]  /*1550*/  IMAD R11, R41, R112, RZ ;  /* 0x00000070290b7224 */ /* 0x020fc600078e02ff */
[----:B------:R-:W-:Y:S01]  /*1560*/  SHF.R.S32.HI R2, RZ, 0x1f, R7 ;  /* 0x0000001fff027819 */ /* 0x000fe20000011407 */
[----:B------:R-:W-:-:S03]  /*1570*/  IMAD R11, R27, R110, R11 ;  /* 0x0000006e1b0b7224 */ /* 0x000fc600078e020b */
[----:B------:R-:W-:Y:S01]  /*1580*/  LEA.HI R2, R2, R7, RZ, 0x3 ;  /* 0x0000000702027211 */ /* 0x000fe200078f18ff */
[----:B------:R-:W-:-:S04]  /*1590*/  IMAD R27, R27, c[0x0][0x208], RZ ;  /* 0x000082001b1b7a24 */ /* 0x000fc800078e02ff */
[----:B------:R-:W-:Y:S01]  /*15a0*/  IMAD R27, R112, c[0x0][0x20c], R27 ;  /* 0x00008300701b7a24 */ /* 0x000fe200078e021b */
[----:B-1----:R-:W-:Y:S01]  /*15b0*/  @!P1 LEA R14, P5, R32, R12, 0x1 ;  /* 0x0000000c200e9211 */ /* 0x002fe200078a08ff */
[----:B--2---:R-:W-:-:S03]  /*15c0*/  IMAD.WIDE.U32 R8, R112, R110, R222 ;  /* 0x0000006e70087225 */ /* 0x004fc600078e00de */
[----:B------:R-:W-:Y:S01]  /*15d0*/  @!P1 LEA.HI.X R15, R32, R13, R33, 0x1, P5 ;  /* 0x0000000d200f9211 */ /* 0x000fe200028f0c21 */
[----:B------:R-:W-:Y:S01]  /*15e0*/  IMAD.IADD R6, R9, 0x1, R11 ;  /* 0x0000000109067824 */ /* 0x000fe200078e020b */
[----:B------:R-:W-:Y:S01]  /*15f0*/  @P0 LEA R10, P5, R8, c[0x0][0x1c8], 0x1 ;  /* 0x00007200080a0a11 */ /* 0x000fe200078a08ff */
[----:B------:R-:W-:Y:S02]  /*1600*/  @!P1 IMAD.WIDE R12, R0, 0x2, R12 ;  /* 0x00000002000c9825 */ /* 0x000fe400078e020c */
[----:B------:R1:W-:Y:S01]  /*1610*/  @!P1 LDGSTS.E.BYPASS.LTC128B.128 [R217+0x3100], [R14.64], !P6 ;  /* 0x031000000ed99fae */ /* 0x0003e2000f101d4a */
[----:B------:R-:W-:Y:S02]  /*1620*/  ISETP.GE.AND P6, PT, R32, c[0x0][0x1d4], PT ;  /* 0x0000750020007a0c */ /* 0x000fe40003fc6270 */
[----:B------:R-:W-:Y:S01]  /*1630*/  @P0 LEA.HI.X R11, R8, c[0x0][0x1cc], R6, 0x1, P5 ;  /* 0x00007300080b0a11 */ /* 0x000fe200028f0c06 */
[----:B------:R2:W-:Y:S01]  /*1640*/  @!P1 LDGSTS.E.BYPASS.LTC128B.128 [R217+0x7100], [R12.64], !P2 ;  /* 0x071000000cd99fae */ /* 0x0005e2000d101d4a */
[----:B------:R-:W-:Y:S01]  /*1650*/  ISETP.GE.AND P5, PT, R5, c[0x0][0x1d4], PT ;  /* 0x0000750005007a0c */ /* 0x000fe20003fa6270 */
[----:B------:R-:W-:Y:S01]  /*1660*/  IMAD.U32 R5, RZ, RZ, UR6 ;  /* 0x00000006ff057e24 */ /* 0x000fe2000f8e00ff */
[----:B------:R-:W-:Y:S01]  /*1670*/  ISETP.GE.AND P2, PT, R24, 0x21, PT ;  /* 0x000000211800780c */ /* 0x000fe20003f46270 */
[----:B------:R-:W0:Y:S01]  /*1680*/  LDGDEPBAR ;  /* 0x00000000000079af */ /* 0x000e220000000000 */
[C---:B------:R-:W-:Y:S01]  /*1690*/  LOP3.LUT R0, R2.reuse, 0xfffffff8, RZ, 0xc0, !PT ;  /* 0xfffffff802007812 */ /* 0x040fe200078ec0ff */
[----:B------:R-:W-:Y:S01]  /*16a0*/  IMAD.SHL.U32 R2, R2, 0x40, RZ ;  /* 0x0000004002027824 */ /* 0x000fe200078e00ff */
[----:B------:R-:W-:-:S02]  /*16b0*/  SHF.R.S32.HI R9, RZ, 0x4, R4 ;  /* 0x00000004ff097819 */ /* 0x000fc40000011404 */
[----:B------:R-:W-:Y:S01]  /*16c0*/  ISETP.GE.AND P1, PT, R24, 0x41, PT ;  /* 0x000000411800780c */ /* 0x000fe20003f26270 */
[----:B------:R-:W-:Y:S01]  /*16d0*/  IMAD.IADD R0, R7, 0x1, -R0 ;  /* 0x0000000107007824 */ /* 0x000fe200078e0a00 */
[----:B------:R3:W-:Y:S01]  /*16e0*/  @P0 LDGSTS.E.BYPASS.LTC128B.128 [R217+0x8100], [R10.64], !P6 ;  /* 0x081000000ad90fae */ /* 0x0007e2000f101d4a */
[----:B------:R-:W-:Y:S01]  /*16f0*/  IMAD.U32 R7, RZ, RZ, UR6 ;  /* 0x00000006ff077e24 */ /* 0x000fe2000f8e00ff */
[----:B------:R-:W-:Y:S01]  /*1700*/  LEA.HI R214, R4, R9, RZ, 0x1 ;  /* 0x0000000904d67211 */ /* 0x000fe200078f08ff */
[----:B------:R-:W-:Y:S01]  /*1710*/  IMAD.U32 R4, RZ, RZ, UR7 ;  /* 0x00000007ff047e24 */ /* 0x000fe2000f8e00ff */
[----:B------:R3:W-:Y:S02]  /*1720*/  @P0 LDGSTS.E.BYPASS.LTC128B.128 [R217+0xb100], [R10.64+0x80], !P5 ;  /* 0x0b1000800ad90fae */ /* 0x0007e4000e901d4a */
[----:B------:R-:W-:Y:S02]  /*1730*/  @P2 LEA R7, P0, R7, R8, 0x5 ;  /* 0x0000000807072211 */ /* 0x000fe400078028ff */
[----:B------:R-:W-:-:S02]  /*1740*/  LOP3.LUT R214, R214, 0xfffffffe, RZ, 0xc0, !PT ;  /* 0xfffffffed6d67812 */ /* 0x000fc400078ec0ff */
[----:B------:R-:W-:-:S03]  /*1750*/  @P2 LEA.HI.X R4, R5, R6, R4, 0x5, P0 ;  /* 0x0000000605042211 */ /* 0x000fc600000f2c04 */
[----:B------:R-:W-:Y:S02]  /*1760*/  IMAD.IADD R214, R9, 0x1, -R214 ;  /* 0x0000000109d67824 */ /* 0x000fe400078e0ad6 */
[----:B------:R-:W-:Y:S01]  /*1770*/  IMAD.SHL.U32 R9, R25, 0x40, RZ ;  /* 0x0000004019097824 */ /* 0x000fe200078e00ff */
[----:B--2---:R-:W-:Y:S01]  /*1780*/  @P2 LEA R12, P0, R7, c[0x0][0x1c8], 0x1 ;  /* 0x00007200070c2a11 */ /* 0x004fe200078008ff */
[----:B------:R-:W-:-:S03]  /*1790*/  IMAD.SHL.U32 R5, R214, 0x8, RZ ;  /* 0x00000008d6057824 */ /* 0x000fc600078e00ff */
[----:B------:R-:W-:Y:S01]  /*17a0*/  @P2 LEA.HI.X R13, R7, c[0x0][0x1cc], R4, 0x1, P0 ;  /* 0x00007300070d2a11 */ /* 0x000fe200000f0c04 */
[----:B------:R-:W-:Y:S01]  /*17b0*/  IMAD.SHL.U32 R4, R3, 0x8, RZ ;  /* 0x0000000803047824 */ /* 0x000fe200078e00ff */
[----:B------:R-:W-:Y:S01]  /*17c0*/  @P1 IADD3 R8, P0, R8, UR14, RZ ;  /* 0x0000000e08081c10 */ /* 0x000fe2000ff1e0ff */
[----:B------:R-:W-:Y:S01]  /*17d0*/  IMAD.MOV.U32 R3, RZ, RZ, 0x20 ;  /* 0x00000020ff037424 */ /* 0x000fe200078e00ff */
[----:B------:R-:W-:Y:S01]  /*17e0*/  LOP3.LUT R9, R9, 0x1c0, RZ, 0xc0, !PT ;  /* 0x000001c009097812 */ /* 0x000fe200078ec0ff */
[----:B------:R1:W-:Y:S01]  /*17f0*/  @P2 LDGSTS.E.BYPASS.LTC128B.128 [R217+0x9100], [R12.64], !P6 ;  /* 0x091000000cd92fae */ /* 0x0003e2000f101d4a */
[----:B------:R-:W-:Y:S02]  /*1800*/  @P1 IADD3.X R7, R6, UR8, RZ, P0, !PT ;  /* 0x0000000806071c10 */ /* 0x000fe400087fe4ff */
[----:B------:R-:W-:Y:S01]  /*1810*/  @P1 LEA R6, P0, R8, c[0x0][0x1c8], 0x1 ;  /* 0x0000720008061a11 */ /* 0x000fe200078008ff */
[----:B------:R1:W-:Y:S01]  /*1820*/  @P2 LDGSTS.E.BYPASS.LTC128B.128 [R217+0xc100], [R12.64+0x80], !P5 ;  /* 0x0c1000800cd92fae */ /* 0x0003e2000e901d4a */
[----:B------:R-:W-:Y:S01]  /*1830*/  LOP3.LUT R4, R9, 0x8, R4, 0xf8, !PT ;  /* 0x0000000809047812 */ /* 0x000fe200078ef804 */
[----:B---3--:R-:W-:Y:S01]  /*1840*/  IMAD.SHL.U32 R10, R0, 0x40, RZ ;  /* 0x00000040000a7824 */ /* 0x008fe200078e00ff */
[----:B------:R-:W-:-:S02]  /*1850*/  @P1 LEA.HI.X R7, R8, c[0x0][0x1cc], R7, 0x1, P0 ;  /* 0x0000730008071a11 */ /* 0x000fc400000f0c07 */
[----:B------:R-:W-:Y:S02]  /*1860*/  SHF.R.U32.HI R9, RZ, 0x3, R9 ;  /* 0x00000003ff097819 */ /* 0x000fe40000011609 */
[----:B------:R-:W-:Y:S01]  /*1870*/  LOP3.LUT R10, R10, 0x1c0, RZ, 0xc0, !PT ;  /* 0x000001c00a0a7812 */ /* 0x000fe200078ec0ff */
[----:B------:R2:W-:Y:S01]  /*1880*/  @P1 LDGSTS.E.BYPASS.LTC128B.128 [R217+0xa100], [R6.64], !P6 ;  /* 0x0a10000006d91fae */ /* 0x0005e2000f101d4a */
[----:B------:R-:W-:Y:S02]  /*1890*/  LOP3.LUT R9, R4, R9, RZ, 0x3c, !PT ;  /* 0x0000000904097212 */ /* 0x000fe400078e3cff */
[----:B------:R-:W-:Y:S01]  /*18a0*/  LOP3.LUT R5, R10, 0x8, R5, 0xf8, !PT ;  /* 0x000000080a057812 */ /* 0x000fe200078ef805 */
[----:B------:R2:W-:Y:S01]  /*18b0*/  @P1 LDGSTS.E.BYPASS.LTC128B.128 [R217+0xd100], [R6.64+0x80], !P5 ;  /* 0x0d10008006d91fae */ /* 0x0005e2000e901d4a */
[----:B------:R-:W-:Y:S01]  /*18c0*/  SHF.R.U32.HI R10, RZ, 0x3, R10 ;  /* 0x00000003ff0a7819 */ /* 0x000fe2000001160a */
[----:B------:R-:W-:Y:S01]  /*18d0*/  IMAD R214, R214, 0x200, R9 ;  /* 0x00000200d6d67824 */ /* 0x000fe200078e0209 */
[----:B------:R-:W-:Y:S01]  /*18e0*/  R2P PR, R0, 0x6 ;  /* 0x0000000600007804 */ /* 0x000fe20000000000 */
[----:B------:R-:W0:Y:S01]  /*18f0*/  LDGDEPBAR ;  /* 0x00000000000079af */ /* 0x000e220000000000 */
[----:B------:R-:W-:Y:S01]  /*1900*/  LOP3.LUT R5, R5, R10, RZ, 0x3c, !PT ;  /* 0x0000000a05057212 */ /* 0x000fe200078e3cff */
[----:B------:R-:W-:Y:S01]  /*1910*/  IMAD.SHL.U32 R214, R214, 0x2, RZ ;  /* 0x00000002d6d67824 */ /* 0x000fe200078e00ff */
[----:B------:R-:W-:-:S02]  /*1920*/  LOP3.LUT P0, RZ, R25, 0x2, RZ, 0xc0, !PT ;  /* 0x0000000219ff7812 */ /* 0x000fc4000780c0ff */
[----:B------:R-:W-:Y:S01]  /*1930*/  LOP3.LUT R2, R5, 0xfffffe00, R2, 0xf8, !PT ;  /* 0xfffffe0005027812 */ /* 0x000fe200078ef802 */
[----:B------:R-:W-:Y:S01]  /*1940*/  IMAD.MOV.U32 R5, RZ, RZ, 0x10 ;  /* 0x00000010ff057424 */ /* 0x000fe200078e00ff */
[----:B------:R-:W-:Y:S02]  /*1950*/  SEL R3, R3, 0xffffffe0, !P2 ;  /* 0xffffffe003037807 */ /* 0x000fe40005000000 */
[----:B------:R-:W-:Y:S02]  /*1960*/  IADD3 R213, R214, 0x8120, RZ ;  /* 0x00008120d6d57810 */ /* 0x000fe40007ffe0ff */
[----:B------:R-:W-:Y:S02]  /*1970*/  SEL R5, R5, 0xfffffff0, !P1 ;  /* 0xfffffff005057807 */ /* 0x000fe40004800000 */
[----:B------:R-:W-:Y:S01]  /*1980*/  ISETP.LT.OR P2, PT, R24, 0x1, P6 ;  /* 0x000000011800780c */ /* 0x000fe20003741670 */
[----:B--2---:R-:W-:Y:S01]  /*1990*/  IMAD R7, R43, 0x400, R2 ;  /* 0x000004002b077824 */ /* 0x004fe200078e0202 */
[----:B------:R-:W-:-:S04]  /*19a0*/  DEPBAR.LE SB0, 0x1 ;  /* 0x000080400000791a */ /* 0x000fc80000000000 */
[C---:B------:R-:W-:Y:S01]  /*19b0*/  LEA R4, R7.reuse, 0x100, 0x1 ;  /* 0x0000010007047811 */ /* 0x040fe200078e08ff */
[----:B------:R-:W-:Y:S01]  /*19c0*/  IMAD.SHL.U32 R7, R7, 0x2, RZ ;  /* 0x0000000207077824 */ /* 0x000fe200078e00ff */
[----:B------:R-:W-:Y:S03]  /*19d0*/  BAR.SYNC.DEFER_BLOCKING 0x0 ;  /* 0x0000000000007b1d */ /* 0x000fe60000010000 */
[--C-:B------:R-:W-:Y:S02]  /*19e0*/  IMAD R6, R5, 0x2, R4.reuse ;  /* 0x0000000205067824 */ /* 0x100fe400078e0204 */
[C---:B------:R-:W-:Y:S02]  /*19f0*/  IMAD R4, R3.reuse, 0x2, R4 ;  /* 0x0000000203047824 */ /* 0x040fe400078e0204 */
[----:B------:R-:W-:Y:S01]  /*1a00*/  IMAD R0, R3, 0x2, R6 ;  /* 0x0000000203007824 */ /* 0x000fe200078e0206 */
        /* <DEDUP_REMOVED lines=11> */
[C---:B------:R-:W-:Y:S02]  /*1ac0*/  IADD3 R207, R213.reuse, 0x800, RZ ;  /* 0x00000800d5cf7810 */ /* 0x040fe40007ffe0ff */
[C---:B------:R-:W-:Y:S02]  /*1ad0*/  IADD3 R206, R213.reuse, 0x1000, RZ ;  /* 0x00001000d5ce7810 */ /* 0x040fe40007ffe0ff */
[C---:B------:R-:W-:Y:S02]  /*1ae0*/  IADD3 R205, R213.reuse, 0x1800, RZ ;  /* 0x00001800d5cd7810 */ /* 0x040fe40007ffe0ff */
[C---:B------:R-:W-:Y:S02]  /*1af0*/  IADD3 R204, R213.reuse, 0x2000, RZ ;  /* 0x00002000d5cc7810 */ /* 0x040fe40007ffe0ff */
[C---:B------:R-:W-:Y:S02]  /*1b00*/  IADD3 R203, R213.reuse, 0x2800, RZ ;  /* 0x00002800d5cb7810 */ /* 0x040fe40007ffe0ff */
[----:B------:R-:W-:-:S02]  /*1b10*/  IADD3 R201, R213, 0x3000, RZ ;  /* 0x00003000d5c97810 */ /* 0x000fc40007ffe0ff */
        /* <DEDUP_REMOVED lines=9> */
[----:B------:R-:W-:-:S03]  /*1bb0*/  IADD3 R196, R213, 0x5800, RZ ;  /* 0x00005800d5c47810 */ /* 0x000fc60007ffe0ff */
[----:B------:R-:W-:-:S04]  /*1bc0*/  IMAD.WIDE.U32 R6, R28, c[0x0][0x210], R30 ;  /* 0x000084001c067a25 */ /* 0x000fc800078e001e */
[----:B------:R-:W-:-:S04]  /*1bd0*/  IMAD.IADD R7, R7, 0x1, R29 ;  /* 0x0000000107077824 */ /* 0x000fc800078e021d */
[----:B------:R-:W-:-:S04]  /*1be0*/  IMAD.WIDE.U32 R230, R230, c[0x0][0x218], R6 ;  /* 0x00008600e6e67a25 */ /* 0x000fc800078e0006 */
[----:B------:R-:W-:Y:S02]  /*1bf0*/  IMAD.IADD R233, R231, 0x1, R233 ;  /* 0x00000001e7e97824 */ /* 0x000fe400078e02e9 */
[----:B------:R-:W-:Y:S01]  /*1c00*/  IMAD.MOV.U32 R232, RZ, RZ, R230 ;  /* 0x000000ffffe87224 */ /* 0x000fe200078e00e6 */
[----:B------:R-:W1:Y:S04]  /*1c10*/  LDSM.16.M88.4 R8, [R214+0x8100] ;  /* 0x00810000d608783b */ /* 0x000e680000000200 */
[----:B------:R-:W-:Y:S04]  /*1c20*/  LDSM.16.M88.4 R16, [R213] ;  /* 0x00000000d510783b */ /* 0x000fe80000000200 */
[----:B------:R-:W2:Y:S04]  /*1c30*/  LDSM.16.M88.4 R72, [R214+0x9100] ;  /* 0x00910000d648783b */ /* 0x000ea80000000200 */
[----:B------:R-:W3:Y:S04]  /*1c40*/  LDSM.16.M88.4 R80, [R214+0x8900] ;  /* 0x00890000d650783b */ /* 0x000ee80000000200 */
[----:B------:R-:W4:Y:S04]  /*1c50*/  LDSM.16.M88.4 R20, [R213+0x800] ;  /* 0x00080000d514783b */ /* 0x000f280000000200 */
[----:B------:R-:W-:Y:S04]  /*1c60*/  LDSM.16.M88.4 R64, [R214+0x9900] ;  /* 0x00990000d640783b */ /* 0x000fe80000000200 */
        /* <DEDUP_REMOVED lines=9> */
[C---:B---3--:R-:W-:Y:S08]  /*1d00*/  HMMA.16816.F32 R84, R120.reuse, R80, RZ ;  /* 0x000000507854723c */ /* 0x048ff000000018ff */
[C---:B------:R-:W-:Y:S08]  /*1d10*/  HMMA.16816.F32 R80, R120.reuse, R82, RZ ;  /* 0x000000527850723c */ /* 0x040ff000000018ff */
[----:B------:R-:W-:Y:S08]  /*1d20*/  HMMA.16816.F32 R72, R120, R74, RZ ;  /* 0x0000004a7848723c */ /* 0x000ff000000018ff */
[C---:B----4-:R-:W-:Y:S08]  /*1d30*/  HMMA.16816.F32 R84, R140.reuse, R20, R84 ;  /* 0x000000148c54723c */ /* 0x050ff00000001854 */
[C---:B------:R-:W-:Y:S01]  /*1d40*/  HMMA.16816.F32 R80, R140.reuse, R22, R80 ;  /* 0x000000168c50723c */ /* 0x040fe20000001850 */
[----:B------:R-:W2:Y:S07]  /*1d50*/  LDSM.16.M88.4 R20, [R213+0x1800] ;  /* 0x00180000d514783b */ /* 0x000eae0000000200 */
[C---:B-1----:R-:W-:Y:S07]  /*1d60*/  HMMA.16816.F32 R76, R140.reuse, R16, R76 ;  /* 0x000000108c4c723c */ /* 0x042fee000000184c */
[----:B------:R-:W-:Y:S01]  /*1d70*/  IMAD.WIDE.U32 R16, R112, c[0x0][0x208], RZ ;  /* 0x0000820070107a25 */ /* 0x000fe200078e00ff */
[----:B------:R-:W-:Y:S03]  /*1d80*/  HMMA.16816.F32 R72, R140, R18, R72 ;  /* 0x000000128c48723c */ /* 0x000fe60000001848 */
[----:B------:R-:W-:-:S02]  /*1d90*/  IMAD.IADD R0, R17, 0x1, R27 ;  /* 0x0000000111007824 */ /* 0x000fc400078e021b */
[----:B------:R-:W-:-:S03]  /*1da0*/  IMAD.WIDE.U32 R16, R16, 0x60, R232 ;  /* 0x0000006010107825 */ /* 0x000fc600078e00e8 */
[----:B------:R-:W-:Y:S01]  /*1db0*/  HMMA.16816.F32 R68, R120, R64, RZ ;  /* 0x000000407844723c */ /* 0x000fe200000018ff */
[----:B------:R-:W-:Y:S01]  /*1dc0*/  IMAD R0, R0, 0x60, RZ ;  /* 0x0000006000007824 */ /* 0x000fe200078e02ff */
[----:B------:R-:W-:Y:S01]  /*1dd0*/  LEA R6, P0, R16, c[0x0][0x1f8], 0x1 ;  /* 0x00007e0010067a11 */ /* 0x000fe200078008ff */
[----:B------:R-:W-:Y:S02]  /*1de0*/  IMAD.U32 R27, RZ, RZ, UR9 ;  /* 0x00000009ff1b7e24 */ /* 0x000fe4000f8e00ff */
[----:B------:R-:W-:-:S03]  /*1df0*/  IMAD.IADD R0, R17, 0x1, R0 ;  /* 0x0000000111007824 */ /* 0x000fc600078e0200 */
[C---:B------:R-:W-:Y:S02]  /*1e00*/  HMMA.16816.F32 R64, R120.reuse, R66, RZ ;  /* 0x000000427840723c */ /* 0x040fe400000018ff */
[----:B------:R-:W-:Y:S01]  /*1e10*/  LEA.HI.X R7, R16, c[0x0][0x1fc], R0, 0x1, P0 ;  /* 0x00007f0010077a11 */ /* 0x000fe200000f0c00 */
[----:B------:R-:W-:Y:S01]  /*1e20*/  IMAD.MOV.U32 R0, RZ, RZ, 0x40 ;  /* 0x00000040ff007424 */ /* 0x000fe200078e00ff */
[----:B------:R-:W-:Y:S01]  /*1e30*/  IADD3 R26, P1, P0, R27, 0x80, R6 ;  /* 0x000000801b1a7810 */ /* 0x000fe2000783e006 */
[----:B------:R-:W1:Y:S03]  /*1e40*/  LDSM.16.M88.4 R16, [R213+0x2000] ;  /* 0x00200000d510783b */ /* 0x000e660000000200 */
        /* <DEDUP_REMOVED lines=20> */
[----:B--2---:R-:W-:Y:S01]  /*1f90*/  HMMA.16816.F32 R68, R140, R20, R68 ;  /* 0x000000148c44723c */ /* 0x004fe20000001844 */
        /* <DEDUP_REMOVED lines=10> */
[C---:B-1----:R-:W-:Y:S02]  /*2040*/  HMMA.16816.F32 R60, R140.reuse, R16, R60 ;  /* 0x000000108c3c723c */ /* 0x042fe4000000183c */
[----:B------:R-:W1:Y:S04]  /*2050*/  LDSM.16.M88.4 R100, [R211+0x8900] ;  /* 0x00890000d364783b */ /* 0x000e680000000200 */
[----:B----4-:R-:W4:Y:S02]  /*2060*/  LDSM.16.M88.4 R28, [R211+0x9100] ;  /* 0x00910000d31c783b */ /* 0x010f240000000200 */
[C---:B------:R-:W-:Y:S02]  /*2070*/  HMMA.16816.F32 R56, R140.reuse, R18, R56 ;  /* 0x000000128c38723c */ /* 0x040fe40000001838 */
[----:B-----5:R-:W5:Y:S04]  /*2080*/  LDSM.16.M88.4 R24, [R211+0x9900] ;  /* 0x00990000d318783b */ /* 0x020f680000000200 */
[----:B------:R-:W1:Y:S02]  /*2090*/  LDSM.16.M88.4 R20, [R211+0xa100] ;  /* 0x00a10000d314783b */ /* 0x000e640000000200 */
[C---:B------:R-:W-:Y:S02]  /*20a0*/  HMMA.16816.F32 R52, R140.reuse, R44, R52 ;  /* 0x0000002c8c34723c */ /* 0x040fe40000001834 */
[----:B------:R-:W4:Y:S04]  /*20b0*/  LDSM.16.M88.4 R16, [R211+0xa900] ;  /* 0x00a90000d310783b */ /* 0x000f280000000200 */
[----:B------:R-:W4:Y:S02]  /*20c0*/  LDSM.16.M88.4 R96, [R202] ;  /* 0x00000000ca60783b */ /* 0x000f240000000200 */
[----:B------:R-:W-:Y:S02]  /*20d0*/  HMMA.16816.F32 R48, R140, R46, R48 ;  /* 0x0000002e8c30723c */ /* 0x000fe40000001830 */
[----:B------:R-:W4:Y:S04]  /*20e0*/  LDSM.16.M88.4 R92, [R202+0x800] ;  /* 0x00080000ca5c783b */ /* 0x000f280000000200 */
[----:B--2---:R-:W2:Y:S04]  /*20f0*/  LDSM.16.M88.4 R88, [R202+0x1000] ;  /* 0x00100000ca58783b */ /* 0x004ea80000000200 */
[----:B------:R-:W2:Y:S01]  /*2100*/  LDSM.16.M88.4 R44, [R202+0x1800] ;  /* 0x00180000ca2c783b */ /* 0x000ea20000000200 */
[C---:B---3--:R-:W-:Y:S03]  /*2110*/  HMMA.16816.F32 R12, R152.reuse, R32, R12 ;  /* 0x00000020980c723c */ /* 0x048fe6000000180c */
[----:B------:R-:W-:Y:S04]  /*2120*/  LDSM.16.M88.4 R104, [R211+0xb900] ;  /* 0x00b90000d368783b */ /* 0x000fe80000000200 */
[----:B------:R-:W0:Y:S01]  /*2130*/  LDGDEPBAR ;  /* 0x00000000000079af */ /* 0x000e220000000000 */
[C---:B------:R-:W-:Y:S03]  /*2140*/  HMMA.16816.F32 R8, R152.reuse, R34, R8 ;  /* 0x000000229808723c */ /* 0x040fe60000001808 */
[----:B------:R-:W3:Y:S05]  /*2150*/  LDSM.16.M88.4 R32, [R202+0x2000] ;  /* 0x00200000ca20783b */ /* 0x000eea0000000200 */
[C---:B-1----:R-:W-:Y:S08]  /*2160*/  HMMA.16816.F32 R84, R152.reuse, R100, R84 ;  /* 0x000000649854723c */ /* 0x042ff00000001854 */
[C---:B------:R-:W-:Y:S01]  /*2170*/  HMMA.16816.F32 R80, R152.reuse, R102, R80 ;  /* 0x000000669850723c */ /* 0x040fe20000001850 */
[----:B------:R-:W1:Y:S07]  /*2180*/  LDSM.16.M88.4 R100, [R202+0x2800] ;  /* 0x00280000ca64783b */ /* 0x000e6e0000000200 */
        /* <DEDUP_REMOVED lines=11> */
[----:B------:R-:W1:Y:S07]  /*2240*/  LDSM.16.M88.4 R16, [R214+0xc900] ;  /* 0x00c90000d610783b */ /* 0x000e6e0000000200 */
[C---:B------:R-:W-:Y:S08]  /*2250*/  HMMA.16816.F32 R12, R168.reuse, R96, R12 ;  /* 0x00000060a80c723c */ /* 0x040ff0000000180c */
        /* <DEDUP_REMOVED lines=11> */
[C---:B---3--:R-:W-:Y:S08]  /*2310*/  HMMA.16816.F32 R60, R168.reuse, R32, R60 ;  /* 0x00000020a83c723c */ /* 0x048ff0000000183c */
[C---:B------:R-:W-:Y:S01]  /*2320*/  HMMA.16816.F32 R56, R168.reuse, R34, R56 ;  /* 0x00000022a838723c */ /* 0x040fe20000001838 */
[----:B------:R-:W3:Y:S07]  /*2330*/  LDSM.16.M88.4 R32, [R213+0x4000] ;  /* 0x00400000d520783b */ /* 0x000eee0000000200 */
[C---:B-1----:R-:W-:Y:S08]  /*2340*/  HMMA.16816.F32 R52, R168.reuse, R100, R52 ;  /* 0x00000064a834723c */ /* 0x042ff00000001834 */
[----:B------:R-:W-:Y:S01]  /*2350*/  HMMA.16816.F32 R48, R168, R102, R48 ;  /* 0x00000066a830723c */ /* 0x000fe20000001830 */
[----:B------:R-:W-:Y:S07]  /*2360*/  LDSM.16.M88.4 R100, [R211+0xc100] ;  /* 0x00c10000d364783b */ /* 0x000fee0000000200 */
[C---:B----4-:R-:W-:Y:S08]  /*2370*/  HMMA.16816.F32 R12, R172.reuse, R28, R12 ;  /* 0x0000001cac0c723c */ /* 0x050ff0000000180c */
[C---:B------:R-:W-:Y:S01]  /*2380*/  HMMA.16816.F32 R8, R172.reuse, R30, R8 ;  /* 0x0000001eac08723c */ /* 0x040fe20000001808 */
[----:B------:R-:W1:Y:S07]  /*2390*/  LDSM.16.M88.4 R28, [R213+0x4800] ;  /* 0x00480000d51c783b */ /* 0x000e6e0000000200 */
        /* <DEDUP_REMOVED lines=8> */
[----:B------:R-:W1:Y:S07]  /*2420*/  LDSM.16.M88.4 R16, [R211+0xb100] ;  /* 0x00b10000d310783b */ /* 0x000e6e0000000200 */
[C---:B------:R-:W-:Y:S08]  /*2430*/  HMMA.16816.F32 R60, R172.reuse, R96, R60 ;  /* 0x00000060ac3c723c */ /* 0x040ff0000000183c */
[C---:B------:R-:W-:Y:S01]  /*2440*/  HMMA.16816.F32 R56, R172.reuse, R98, R56 ;  /* 0x00000062ac38723c */ /* 0x040fe20000001838 */
[----:B------:R-:W1:Y:S07]  /*2450*/  LDSM.16.M88.4 R96, [R211+0xc900] ;  /* 0x00c90000d360783b */ /* 0x000e6e0000000200 */
[C---:B------:R-:W-:Y:S08]  /*2460*/  HMMA.16816.F32 R52, R172.reuse, R92, R52 ;  /* 0x0000005cac34723c */ /* 0x040ff00000001834 */
[----:B------:R-:W-:Y:S01]  /*2470*/  HMMA.16816.F32 R48, R172, R94, R48 ;  /* 0x0000005eac30723c */ /* 0x000fe20000001830 */
        /* <DEDUP_REMOVED lines=11> */
[C---:B------:R-:W-:Y:S01]  /*2530*/  HMMA.16816.F32 R64, R176.reuse, R30, R64 ;  /* 0x0000001eb040723c */ /* 0x040fe20000001840 */
[----:B------:R-:W1:Y:S07]  /*2540*/  LDSM.16.M88.4 R28, [R202+0x4000] ;  /* 0x00400000ca1c783b */ /* 0x000e6e0000000200 */
        /* <DEDUP_REMOVED lines=18> */
[C---:B--2---:R-:W-:Y:S08]  /*2670*/  HMMA.16816.F32 R52, R180.reuse, R88, R52 ;  /* 0x00000058b434723c */ /* 0x044ff00000001834 */
[----:B------:R-:W-:Y:S08]  /*2680*/  HMMA.16816.F32 R48, R180, R90, R48 ;  /* 0x0000005ab430723c */ /* 0x000ff00000001830 */
[C---:B------:R-:W-:Y:S08]  /*2690*/  HMMA.16816.F32 R12, R188.reuse, R44, R12 ;  /* 0x0000002cbc0c723c */ /* 0x040ff0000000180c */
[C---:B------:R-:W-:Y:S08]  /*26a0*/  HMMA.16816.F32 R8, R188.reuse, R46, R8 ;  /* 0x0000002ebc08723c */ /* 0x040ff00000001808 */
[C---:B---3--:R-:W-:Y:S08]  /*26b0*/  HMMA.16816.F32 R84, R188.reuse, R32, R84 ;  /* 0x00000020bc54723c */ /* 0x048ff00000001854 */
[C---:B------:R-:W-:Y:S08]  /*26c0*/  HMMA.16816.F32 R80, R188.reuse, R34, R80 ;  /* 0x00000022bc50723c */ /* 0x040ff00000001850 */
[C---:B-1----:R-:W-:Y:S08]  /*26d0*/  HMMA.16816.F32 R76, R188.reuse, R28, R76 ;  /* 0x0000001cbc4c723c */ /* 0x042ff0000000184c */
        /* <DEDUP_REMOVED lines=35> */
.L_x_231:
[----:B------:R-:W-:Y:S01]  /*2910*/  FMUL.FTZ R8, R8, c[0x0][0x320] ;  /* 0x0000c80008087a20 */ /* 0x000fe20000410000 */
[----:B------:R-:W-:Y:S01]  /*2920*/  LOP3.LUT R25, R108, 0xffffffe0, RZ, 0xc0, !PT ;  /* 0xffffffe06c197812 */ /* 0x000fe200078ec0ff */
[----:B------:R-:W-:Y:S01]  /*2930*/  FMUL.FTZ R0, R12, c[0x0][0x320] ;  /* 0x0000c8000c007a20 */ /* 0x000fe20000410000 */
[-C--:B------:R-:W-:Y:S01]  /*2940*/  LEA.HI R27, R109, R42.reuse, RZ, 0x2 ;  /* 0x0000002a6d1b7211 */ /* 0x080fe200078f10ff */
[----:B-1----:R1:W2:Y:S01]  /*2950*/  MUFU.TANH R21, R8 ;  /* 0x0000000800157308 */ /* 0x0022a20000002400 */
[-C--:B------:R-:W-:Y:S01]  /*2960*/  IADD3 R6, -R25, R42.reuse, RZ ;  /* 0x0000002a19067210 */ /* 0x080fe20007ffe1ff */
[----:B------:R-:W-:Y:S01]  /*2970*/  FMUL.FTZ R23, R13, c[0x0][0x320] ;  /* 0x0000c8000d177a20 */ /* 0x000fe20000410000 */
[----:B------:R-:W-:Y:S01]  /*2980*/  LOP3.LUT R27, R27, 0xfffffffc, RZ, 0xc0, !PT ;  /* 0xfffffffc1b1b7812 */ /* 0x000fe200078ec0ff */
[----:B------:R-:W-:Y:S01]  /*2990*/  FMUL.FTZ R19, R9, c[0x0][0x320] ;  /* 0x0000c80009137a20 */ /* 0x000fe20000410000 */
[----:B------:R-:W-:Y:S01]  /*29a0*/  SHF.R.S32.HI R25, RZ, 0x1f, R6 ;  /* 0x0000001fff197819 */ /* 0x000fe20000011406 */
[----:B------:R-:W-:Y:S01]  /*29b0*/  FMUL.FTZ R17, R84, c[0x0][0x320] ;  /* 0x0000c80054117a20 */ /* 0x000fe20000410000 */
[----:B------:R-:W-:Y:S01]  /*29c0*/  IADD3 R42, -R27, R42, RZ ;  /* 0x0000002a1b2a7210 */ /* 0x000fe20007ffe1ff */
[----:B------:R-:W-:Y:S01]  /*29d0*/  FMUL.FTZ R13, R85, c[0x0][0x320] ;  /* 0x0000c800550d7a20 */ /* 0x000fe20000410000 */
[----:B------:R-:W-:Y:S01]  /*29e0*/  LEA.HI R25, R25, R6, RZ, 0x2 ;  /* 0x0000000619197211 */ /* 0x000fe200078f10ff */
[----:B------:R-:W-:Y:S01]  /*29f0*/  FMUL.FTZ R7, R80, c[0x0][0x320] ;  /* 0x0000c80050077a20 */ /* 0x000fe20000410000 */
[----:B------:R-:W-:Y:S01]  /*2a00*/  LEA.HI R4, R42, R42, RZ, 0x1 ;  /* 0x0000002a2a047211 */ /* 0x000fe200078f08ff */
[----:B------:R-:W-:Y:S01]  /*2a10*/  FMUL.FTZ R9, R81, c[0x0][0x320] ;  /* 0x0000c80051097a20 */ /* 0x000fe20000410000 */
[----:B------:R-:W-:Y:S01]  /*2a20*/  LOP3.LUT R225, R25, 0x7ffffffc, RZ, 0xc0, !PT ;  /* 0x7ffffffc19e17812 */ /* 0x000fe200078ec0ff */
[----:B------:R-:W-:Y:S01]  /*2a30*/  FMUL.FTZ R33, R76, c[0x0][0x320] ;  /* 0x0000c8004c217a20 */ /* 0x000fe20000410000 */
[----:B------:R-:W-:Y:S01]  /*2a40*/  LOP3.LUT R27, R4, 0x1ffffffe, RZ, 0xc0, !PT ;  /* 0x1ffffffe041b7812 */ /* 0x000fe200078ec0ff */
[----:B------:R-:W-:Y:S01]  /*2a50*/  FMUL.FTZ R31, R77, c[0x0][0x320] ;  /* 0x0000c8004d1f7a20 */ /* 0x000fe20000410000 */
[----:B-1----:R-:W-:Y:S01]  /*2a60*/  SHF.R.S32.HI R8, RZ, 0x1f, R43 ;  /* 0x0000001fff087819 */ /* 0x002fe2000001142b */
[----:B------:R-:W-:Y:S01]  /*2a70*/  FMUL.FTZ R29, R72, c[0x0][0x320] ;  /* 0x0000c800481d7a20 */ /* 0x000fe20000410000 */
[----:B------:R-:W-:Y:S01]  /*2a80*/  IADD3 R27, R42, -R27, RZ ;  /* 0x8000001b2a1b7210 */ /* 0x000fe20007ffe0ff */
[----:B------:R-:W-:Y:S01]  /*2a90*/  FMUL.FTZ R131, R49, c[0x0][0x320] ;  /* 0x0000c80031837a20 */ /* 0x000fe20000410000 */
[----:B------:R-:W-:Y:S01]  /*2aa0*/  LEA.HI R8, R8, R43, RZ, 0x3 ;  /* 0x0000002b08087211 */ /* 0x000fe200078f18ff */
[----:B------:R-:W-:Y:S01]  /*2ab0*/  FMUL.FTZ R73, R73, c[0x0][0x320] ;  /* 0x0000c80049497a20 */ /* 0x000fe20000410000 */
[----:B------:R-:W-:Y:S01]  /*2ac0*/  IADD3 R225, R6, -R225, RZ ;  /* 0x800000e106e17210 */ /* 0x000fe20007ffe0ff */
[----:B------:R-:W-:Y:S01]  /*2ad0*/  FMUL.FTZ R68, R68, c[0x0][0x320] ;  /* 0x0000c80044447a20 */ /* 0x000fe20000410000 */
[----:B------:R-:W-:Y:S01]  /*2ae0*/  LOP3.LUT R8, R8, 0xffffff8, RZ, 0xc0, !PT ;  /* 0x0ffffff808087812 */ /* 0x000fe200078ec0ff */
[----:B------:R-:W-:Y:S01]  /*2af0*/  FMUL.FTZ R64, R64, c[0x0][0x320] ;  /* 0x0000c80040407a20 */ /* 0x000fe20000410000 */
[----:B------:R-:W-:Y:S01]  /*2b00*/  IADD3 R6, R216, 0x1, R39 ;  /* 0x00000001d8067810 */ /* 0x000fe20007ffe027 */
[----:B------:R-:W-:Y:S01]  /*2b10*/  FMUL.FTZ R65, R65, c[0x0][0x320] ;  /* 0x0000c80041417a20 */ /* 0x000fe20000410000 */
[----:B------:R-:W-:Y:S01]  /*2b20*/  IADD3 R43, R43, -R8, RZ ;  /* 0x800000082b2b7210 */ /* 0x000fe20007ffe0ff */
[----:B------:R-:W-:Y:S01]  /*2b30*/  FMUL.FTZ R60, R60, c[0x0][0x320] ;  /* 0x0000c8003c3c7a20 */ /* 0x000fe20000410000 */
[----:B------:R-:W-:Y:S01]  /*2b40*/  LEA.HI.SX32 R8, R25, R40, 0x1e ;  /* 0x0000002819087211 */ /* 0x000fe200078ff2ff */
[----:B------:R-:W-:Y:S01]  /*2b50*/  FMUL.FTZ R61, R61, c[0x0][0x320] ;  /* 0x0000c8003d3d7a20 */ /* 0x000fe20000410000 */
[----:B------:R-:W-:Y:S01]  /*2b60*/  SHF.L.U32 R225, R225, 0x1, RZ ;  /* 0x00000001e1e17819 */ /* 0x000fe200000006ff */
[----:B------:R-:W-:Y:S01]  /*2b70*/  FMUL.FTZ R53, R53, c[0x0][0x320] ;  /* 0x0000c80035357a20 */ /* 0x000fe20000410000 */
[----:B------:R-:W1:Y:S01]  /*2b80*/  MUFU.TANH R0, R0 ;  /* 0x0000000000007308 */ /* 0x000e620000002400 */
[----:B------:R-:W-:Y:S01]  /*2b90*/  IMAD R8, R43, 0x10, R8 ;  /* 0x000000102b087824 */ /* 0x000fe200078e0208 */
[----:B------:R-:W-:Y:S01]  /*2ba0*/  IADD3 R49, -R219, R6, -R225 ;  /* 0x00000006db317210 */ /* 0x000fe20007ffe9e1 */
[----:B------:R-:W-:Y:S01]  /*2bb0*/  FMUL.FTZ R69, R69, c[0x0][0x320] ;  /* 0x0000c80045457a20 */ /* 0x000fe20000410000 */
[----:B------:R-:W-:Y:S01]  /*2bc0*/  ULDC UR7, c[0x0][0x324] ;  /* 0x0000c90000077ab9 */ /* 0x000fe20000000800 */
[----:B------:R-:W-:Y:S01]  /*2bd0*/  FMUL.FTZ R52, R52, c[0x0][0x320] ;  /* 0x0000c80034347a20 */ /* 0x000fe20000410000 */
[----:B------:R-:W-:Y:S01]  /*2be0*/  LEA R224, R27, R8, 0x3 ;  /* 0x000000081be07211 */ /* 0x000fe200078e18ff */
[----:B------:R-:W-:Y:S01]  /*2bf0*/  FMUL.FTZ R57, R57, c[0x0][0x320] ;  /* 0x0000c80039397a20 */ /* 0x000fe20000410000 */
[----:B------:R-:W3:Y:S01]  /*2c00*/  MUFU.TANH R23, R23 ;  /* 0x0000001700177308 */ /* 0x000ee20000002400 */
[----:B------:R-:W-:Y:S01]  /*2c10*/  ULOP3.LUT UR7, URZ, UR7, URZ, 0x33, !UPT ;  /* 0x000000073f077292 */ /* 0x000fe2000f8e333f */
[----:B------:R-:W-:Y:S01]  /*2c20*/  FMUL.FTZ R48, R48, c[0x0][0x320] ;  /* 0x0000c80030307a20 */ /* 0x000fe20000410000 */
[----:B------:R-:W0:Y:S01]  /*2c30*/  LDGDEPBAR ;  /* 0x00000000000079af */ /* 0x000e220000000000 */
[----:B------:R-:W-:Y:S01]  /*2c40*/  @P4 IMAD.HI.U32 R4, R224, c[0x0][0x2c8], RZ ;  /* 0x0000b200e0044a27 */ /* 0x000fe200078e00ff */
[----:B------:R-:W-:-:S03]  /*2c50*/  IADD3 R42, R39, -R225, RZ ;  /* 0x800000e1272a7210 */ /* 0x000fc60007ffe0ff */
[----:B------:R-:W-:Y:S01]  /*2c60*/  IMAD.MOV.U32 R12, RZ, RZ, R224 ;  /* 0x000000ffff0c7224 */ /* 0x000fe200078e00e0 */
[----:B------:R-:W-:Y:S01]  /*2c70*/  @P4 SHF.R.U32.HI R12, RZ, c[0x0][0x2cc], R4 ;  /* 0x0000b300ff0c4a19 */ /* 0x000fe20000011604 */
[----:B------:R-:W4:Y:S01]  /*2c80*/  MUFU.TANH R19, R19 ;  /* 0x0000001300137308 */ /* 0x000f220000002400 */
[----:B------:R-:W-:-:S03]  /*2c90*/  FMUL.FTZ R56, R56, c[0x0][0x320] ;  /* 0x0000c80038387a20 */ /* 0x000fc60000410000 */
[----:B------:R-:W5:Y:S04]  /*2ca0*/  SHFL.IDX PT, R4, R12, RZ, 0x1c1f ;  /* 0x001c1fff0c047589 */ /* 0x000f6800000e0000 */
        /* <DEDUP_REMOVED lines=23> */
[----:B-1----:R-:W-:-:S04]  /*2e20*/  IADD3 R48, -R225, R216, R39 ;  /* 0x000000d8e1307210 */ /* 0x002fc80007ffe127 */
[----:B------:R-:W-:Y:S02]  /*2e30*/  IMNMX R57, R57, R48, PT ;  /* 0x0000003039397217 */ /* 0x000fe40003800200 */
[----:B-----5:R-:W-:Y:S01]  /*2e40*/  IADD3 R56, R49, R4, RZ ;  /* 0x0000000431387210 */ /* 0x020fe20007ffe0ff */
[----:B------:R-:W-:Y:S05]  /*2e50*/  @!P3 BRA `(.L_x_232) ;  /* 0x000001200000b947 */ /* 0x000fea0003800000 */
[----:B--234-:R-:W-:Y:S01]  /*2e60*/  IADD3 R25, -R219, R216, R4 ;  /* 0x000000d8db197210 */ /* 0x01cfe20007ffe104 */
[----:B------:R-:W-:Y:S03]  /*2e70*/  BSSY B0, `(.L_x_233) ;  /* 0x000000c000007945 */ /* 0x000fe60003800000 */
        /* <DEDUP_REMOVED lines=8> */
.L_x_234:
[----:B------:R-:W-:-:S13]  /*2f00*/  ISETP.NE.AND P0, PT, R36, 0x1, PT ;  /* 0x000000012400780c */ /* 0x000fda0003f05270 */
[----:B------:R-:W-:-:S05]  /*2f10*/  @P0 IMAD.HI.U32 R4, R25, c[0x0][0x330], RZ ;  /* 0x0000cc0019040a27 */ /* 0x000fca00078e00ff */
[----:B------:R-:W-:Y:S02]  /*2f20*/  @P0 SHF.R.U32.HI R25, RZ, c[0x0][0x334], R4 ;  /* 0x0000cd00ff190a19 */ /* 0x000fe40000011604 */
.L_x_235:
[----:B------:R-:W-:Y:S05]  /*2f30*/  BSYNC B0 ;  /* 0x0000000000007941 */ /* 0x000fea0003800000 */
.L_x_233:
[----:B------:R-:W-:-:S05]  /*2f40*/  IMAD R25, R25, c[0x0][0x32c], R42 ;  /* 0x0000cb0019197a24 */ /* 0x000fca00078e022a */
[----:B------:R-:W-:Y:S02]  /*2f50*/  IADD3 R4, R25, c[0x0][0x32c], RZ ;  /* 0x0000cb0019047a10 */ /* 0x000fe40007ffe0ff */
[----:B------:R-:W-:Y:S02]  /*2f60*/  IMNMX R56, R56, R25, !PT ;  /* 0x0000001938387217 */ /* 0x000fe40007800200 */
[----:B------:R-:W-:Y:S02]  /*2f70*/  IMNMX R57, R57, R4, PT ;  /* 0x0000000439397217 */ /* 0x000fe40003800200 */
.L_x_232:
        /* <DEDUP_REMOVED lines=181> */
.L_x_238:
[----:B------:R-:W-:-:S13]  /*3ad0*/  ISETP.NE.AND P0, PT, R36, 0x1, PT ;  /* 0x000000012400780c */ /* 0x000fda0003f05270 */
[----:B------:R-:W-:-:S05]  /*3ae0*/  @P0 IMAD.HI.U32 R12, R51, c[0x0][0x330], RZ ;  /* 0x0000cc00330c0a27 */ /* 0x000fca00078e00ff */
[----:B------:R-:W-:Y:S02]  /*3af0*/  @P0 SHF.R.U32.HI R51, RZ, c[0x0][0x334], R12 ;  /* 0x0000cd00ff330a19 */ /* 0x000fe4000001160c */
.L_x_239:
[----:B------:R-:W-:Y:S05]  /*3b00*/  BSYNC B0 ;  /* 0x0000000000007941 */ /* 0x000fea0003800000 */
.L_x_237:
[----:B------:R-:W-:-:S05]  /*3b10*/  IMAD R42, R51, c[0x0][0x32c], R42 ;  /* 0x0000cb00332a7a24 */ /* 0x000fca00078e022a */
[----:B------:R-:W-:Y:S02]  /*3b20*/  IADD3 R51, R42, c[0x0][0x32c], RZ ;  /* 0x0000cb002a337a10 */ /* 0x000fe40007ffe0ff */
[----:B------:R-:W-:Y:S02]  /*3b30*/  IMNMX R49, R49, R42, !PT ;  /* 0x0000002a31317217 */ /* 0x000fe40007800200 */
[----:B------:R-:W-:Y:S02]  /*3b40*/  IMNMX R48, R48, R51, PT ;  /* 0x0000003330307217 */ /* 0x000fe40003800200 */
.L_x_236:
        /* <DEDUP_REMOVED lines=171> */
[--C-:B------:R-:W-:Y:S01]  /*4600*/  FFMA.FTZ R46, R17, c[0x0][0x2d0], -R146.reuse ;  /* 0x0000b400112e7a23 */ /* 0x100fe20000010892 */
[C---:B------:R-:W-:Y:S01]  /*4610*/  FSETP.NEU.FTZ.AND P0, PT, R116.reuse, -INF , PT ;  /* 0xff8000007400780b */ /* 0x040fe20003f1d000 */
[----:B------:R-:W-:Y:S01]  /*4620*/  FMUL.FTZ R127, R116, c[0x0][0x2d0] ;  /* 0x0000b400747f7a20 */ /* 0x000fe20000410000 */
[----:B------:R-:W1:Y:S01]  /*4630*/  MUFU.EX2 R49, R49 ;  /* 0x0000003100317308 */ /* 0x000e620000000800 */
[--C-:B------:R-:W-:Y:S02]  /*4640*/  FFMA.FTZ R117, R33, c[0x0][0x2d0], -R146.reuse ;  /* 0x0000b40021757a23 */ /* 0x100fe40000010892 */
[--C-:B------:R-:W-:Y:S01]  /*4650*/  FFMA.FTZ R126, R31, c[0x0][0x2d0], -R146.reuse ;  /* 0x0000b4001f7e7a23 */ /* 0x100fe20000010892 */
[----:B------:R-:W-:Y:S01]  /*4660*/  FSEL R127, R127, RZ, P0 ;  /* 0x000000ff7f7f7208 */ /* 0x000fe20000000000 */
[--C-:B------:R-:W-:Y:S01]  /*4670*/  FFMA.FTZ R128, R29, c[0x0][0x2d0], -R146.reuse ;  /* 0x0000b4001d807a23 */ /* 0x100fe20000010892 */
[----:B------:R-:W-:Y:S01]  /*4680*/  LDSM.16.MT88.4 R32, [R210+0x3900] ;  /* 0x00390000d220783b */ /* 0x000fe20000004200 */
[----:B------:R-:W-:Y:S01]  /*4690*/  FFMA.FTZ R119, R119, c[0x0][0x2d0], -R146 ;  /* 0x0000b40077777a23 */ /* 0x000fe20000010892 */
[----:B------:R-:W-:Y:S01]  /*46a0*/  MUFU.EX2 R48, R48 ;  /* 0x0000003000307308 */ /* 0x000fe20000000800 */
[--C-:B------:R-:W-:Y:S01]  /*46b0*/  FFMA.FTZ R51, R11, c[0x0][0x2d0], -R127.reuse ;  /* 0x0000b4000b337a23 */ /* 0x100fe2000001087f */
[----:B------:R-:W-:Y:S01]  /*46c0*/  LDSM.16.MT88.4 R28, [R209+0x3900] ;  /* 0x00390000d11c783b */ /* 0x000fe20000004200 */
[----:B------:R-:W-:-:S02]  /*46d0*/  FFMA.FTZ R124, R42, c[0x0][0x2d0], -R127 ;  /* 0x0000b4002a7c7a23 */ /* 0x000fc4000001087f */
[--C-:B------:R-:W-:Y:S02]  /*46e0*/  FFMA.FTZ R50, R24, c[0x0][0x2d0], -R127.reuse ;  /* 0x0000b40018327a23 */ /* 0x100fe4000001087f */
[--C-:B------:R-:W-:Y:S01]  /*46f0*/  FFMA.FTZ R47, R18, c[0x0][0x2d0], -R127.reuse ;  /* 0x0000b400122f7a23 */ /* 0x100fe2000001087f */
[----:B------:R-:W2:Y:S01]  /*4700*/  MUFU.EX2 R45, R45 ;  /* 0x0000002d002d7308 */ /* 0x000ea20000000800 */
[----:B------:R-:W-:Y:S01]  /*4710*/  FFMA.FTZ R42, R7, c[0x0][0x2d0], -R146 ;  /* 0x0000b400072a7a23 */ /* 0x000fe20000010892 */
[----:B-1----:R-:W-:Y:S01]  /*4720*/  F2FP.PACK_AB R64, R49, R118 ;  /* 0x000000763140723e */ /* 0x002fe200000000ff */
[----:B------:R-:W1:Y:S01]  /*4730*/  LDSM.16.MT88.4 R4, [R208+0x3100] ;  /* 0x00310000d004783b */ /* 0x000e620000004200 */
[--C-:B------:R-:W-:Y:S02]  /*4740*/  FFMA.FTZ R44, R14, c[0x0][0x2d0], -R127.reuse ;  /* 0x0000b4000e2c7a23 */ /* 0x100fe4000001087f */
[--C-:B------:R-:W-:Y:S01]  /*4750*/  FFMA.FTZ R41, R12, c[0x0][0x2d0], -R127.reuse ;  /* 0x0000b4000c297a23 */ /* 0x100fe2000001087f */
[----:B------:R-:W-:Y:S01]  /*4760*/  LDSM.16.MT88.4 R24, [R212+0x900] ;  /* 0x00090000d418783b */ /* 0x000fe20000004200 */
[----:B------:R-:W-:Y:S01]  /*4770*/  MUFU.EX2 R51, R51 ;  /* 0x0000003300337308 */ /* 0x000fe20000000800 */
[----:B------:R-:W-:-:S02]  /*4780*/  FFMA.FTZ R3, R10, c[0x0][0x2d0], -R127 ;  /* 0x0000b4000a037a23 */ /* 0x000fc4000001087f */
[----:B------:R-:W3:Y:S01]  /*4790*/  LDSM.16.MT88.4 R12, [R208+0x900] ;  /* 0x00090000d00c783b */ /* 0x000ee20000004200 */
[--C-:B------:R-:W-:Y:S02]  /*47a0*/  FFMA.FTZ R2, R8, c[0x0][0x2d0], -R127.reuse ;  /* 0x0000b40008027a23 */ /* 0x100fe4000001087f */
[--C-:B------:R-:W-:Y:S01]  /*47b0*/  FFMA.FTZ R125, R150, c[0x0][0x2d0], -R127.reuse ;  /* 0x0000b400967d7a23 */ /* 0x100fe2000001087f */
[----:B------:R-:W4:Y:S01]  /*47c0*/  LDSM.16.MT88.4 R8, [R212+0x3900] ;  /* 0x00390000d408783b */ /* 0x000f220000004200 */
[----:B------:R-:W5:Y:S01]  /*47d0*/  MUFU.EX2 R124, R124 ;  /* 0x0000007c007c7308 */ /* 0x000f620000000800 */
[----:B--2---:R-:W-:Y:S01]  /*47e0*/  F2FP.PACK_AB R66, R45, R48 ;  /* 0x000000302d42723e */ /* 0x004fe200000000ff */
[--C-:B------:R-:W-:Y:S01]  /*47f0*/  FFMA.FTZ R130, R130, c[0x0][0x2d0], -R127.reuse ;  /* 0x0000b40082827a23 */ /* 0x100fe2000001087f */
[----:B------:R-:W2:Y:S01]  /*4800*/  LDSM.16.MT88.4 R16, [R209+0x900] ;  /* 0x00090000d110783b */ /* 0x000ea20000004200 */
[--C-:B------:R-:W-:Y:S02]  /*4810*/  FFMA.FTZ R129, R148, c[0x0][0x2d0], -R127.reuse ;  /* 0x0000b40094817a23 */ /* 0x100fe4000001087f */
[----:B------:R-:W-:-:S02]  /*4820*/  FFMA.FTZ R136, R136, c[0x0][0x2d0], -R127 ;  /* 0x0000b40088887a23 */ /* 0x000fc4000001087f */
[----:B------:R-:W-:Y:S01]  /*4830*/  MUFU.EX2 R50, R50 ;  /* 0x0000003200327308 */ /* 0x000fe20000000800 */
[--C-:B------:R-:W-:Y:S02]  /*4840*/  FFMA.FTZ R148, R151, c[0x0][0x2d0], -R146.reuse ;  /* 0x0000b40097947a23 */ /* 0x100fe40000010892 */
[--C-:B------:R-:W-:Y:S02]  /*4850*/  FFMA.FTZ R150, R147, c[0x0][0x2d0], -R146.reuse ;  /* 0x0000b40093967a23 */ /* 0x100fe40000010892 */
[--C-:B------:R-:W-:Y:S02]  /*4860*/  FFMA.FTZ R139, R139, c[0x0][0x2d0], -R146.reuse ;  /* 0x0000b4008b8b7a23 */ /* 0x100fe40000010892 */
[----:B------:R-:W-:Y:S01]  /*4870*/  FFMA.FTZ R145, R145, c[0x0][0x2d0], -R146 ;  /* 0x0000b40091917a23 */ /* 0x000fe20000010892 */
[----:B------:R-:W1:Y:S01]  /*4880*/  MUFU.EX2 R47, R47 ;  /* 0x0000002f002f7308 */ /* 0x000e620000000800 */
[----:B-----5:R-:W-:Y:S01]  /*4890*/  F2FP.PACK_AB R65, R124, R51 ;  /* 0x000000337c41723e */ /* 0x020fe200000000ff */
[----:B------:R-:W-:-:S02]  /*48a0*/  FFMA.FTZ R147, R186, c[0x0][0x2d0], -R127 ;  /* 0x0000b400ba937a23 */ /* 0x000fc4000001087f */
[--C-:B------:R-:W-:Y:S02]  /*48b0*/  FFMA.FTZ R158, R158, c[0x0][0x2d0], -R127.reuse ;  /* 0x0000b4009e9e7a23 */ /* 0x100fe4000001087f */
[--C-:B------:R-:W-:Y:S02]  /*48c0*/  FFMA.FTZ R151, R184, c[0x0][0x2d0], -R127.reuse ;  /* 0x0000b400b8977a23 */ /* 0x100fe4000001087f */
[----:B------:R-:W-:Y:S01]  /*48d0*/  MUFU.EX2 R46, R46 ;  /* 0x0000002e002e7308 */ /* 0x000fe20000000800 */
[----:B------:R-:W-:Y:S02]  /*48e0*/  FFMA.FTZ R162, R162, c[0x0][0x2d0], -R127 ;  /* 0x0000b400a2a27a23 */ /* 0x000fe4000001087f */
[--C-:B------:R-:W-:Y:S02]  /*48f0*/  FFMA.FTZ R184, R159, c[0x0][0x2d0], -R146.reuse ;  /* 0x0000b4009fb87a23 */ /* 0x100fe40000010892 */
[--C-:B------:R-:W-:Y:S02]  /*4900*/  FFMA.FTZ R186, R149, c[0x0][0x2d0], -R146.reuse ;  /* 0x0000b40095ba7a23 */ /* 0x100fe40000010892 */
[--C-:B------:R-:W-:Y:S01]  /*4910*/  FFMA.FTZ R161, R161, c[0x0][0x2d0], -R146.reuse ;  /* 0x0000b400a1a17a23 */ /* 0x100fe20000010892 */
[----:B-1----:R-:W-:Y:S01]  /*4920*/  F2FP.PACK_AB R67, R47, R50 ;  /* 0x000000322f43723e */ /* 0x002fe200000000ff */
[----:B------:R-:W1:Y:S01]  /*4930*/  MUFU.EX2 R43, R43 ;  /* 0x0000002b002b7308 */ /* 0x000e620000000800 */
[----:B------:R-:W-:-:S02]  /*4940*/  FFMA.FTZ R157, R157, c[0x0][0x2d0], -R146 ;  /* 0x0000b4009d9d7a23 */ /* 0x000fc40000010892 */
[--C-:B------:R-:W-:Y:S02]  /*4950*/  FFMA.FTZ R149, R166, c[0x0][0x2d0], -R127.reuse ;  /* 0x0000b400a6957a23 */ /* 0x100fe4000001087f */
[--C-:B------:R-:W-:Y:S01]  /*4960*/  FFMA.FTZ R164, R164, c[0x0][0x2d0], -R127.reuse ;  /* 0x0000b400a4a47a23 */ /* 0x100fe2000001087f */
[C---:B------:R-:W-:Y:S01]  /*4970*/  HMMA.16816.F32 R88, R64.reuse, R84, RZ ;  /* 0x000000544058723c */ /* 0x040fe200000018ff */
[--C-:B------:R-:W-:Y:S01]  /*4980*/  FFMA.FTZ R159, R160, c[0x0][0x2d0], -R127.reuse ;  /* 0x0000b400a09f7a23 */ /* 0x100fe2000001087f */
[----:B------:R-:W-:Y:S01]  /*4990*/  MUFU.EX2 R42, R42 ;  /* 0x0000002a002a7308 */ /* 0x000fe20000000800 */
[----:B------:R-:W-:Y:S02]  /*49a0*/  FFMA.FTZ R156, R156, c[0x0][0x2d0], -R127 ;  /* 0x0000b4009c9c7a23 */ /* 0x000fe4000001087f */
[--C-:B------:R-:W-:Y:S02]  /*49b0*/  FFMA.FTZ R228, R131, c[0x0][0x2d0], -R146.reuse ;  /* 0x0000b40083e47a23 */ /* 0x100fe40000010892 */
[--C-:B------:R-:W-:Y:S01]  /*49c0*/  FFMA.FTZ R137, R137, c[0x0][0x2d0], -R146.reuse ;  /* 0x0000b40089897a23 */ /* 0x100fe20000010892 */
[----:B------:R-:W-:Y:S01]  /*49d0*/  HMMA.16816.F32 R84, R64, R86, RZ ;  /* 0x000000564054723c */ /* 0x000fe200000018ff */
[--C-:B------:R-:W-:Y:S01]  /*49e0*/  FFMA.FTZ R160, R135, c[0x0][0x2d0], -R146.reuse ;  /* 0x0000b40087a07a23 */ /* 0x100fe20000010892 */
[----:B------:R-:W-:Y:S01]  /*49f0*/  MUFU.EX2 R39, R39 ;  /* 0x0000002700277308 */ /* 0x000fe20000000800 */
[----:B------:R-:W-:-:S02]  /*4a00*/  FFMA.FTZ R133, R133, c[0x0][0x2d0], -R146 ;  /* 0x0000b40085857a23 */ /* 0x000fc40000010892 */
[--C-:B------:R-:W-:Y:S02]  /*4a10*/  FFMA.FTZ R131, R144, c[0x0][0x2d0], -R127.reuse ;  /* 0x0000b40090837a23 */ /* 0x100fe4000001087f */
[--C-:B------:R-:W-:Y:S01]  /*4a20*/  FFMA.FTZ R138, R138, c[0x0][0x2d0], -R127.reuse ;  /* 0x0000b4008a8a7a23 */ /* 0x100fe2000001087f */
[C---:B------:R-:W-:Y:S01]  /*4a30*/  HMMA.16816.F32 R80, R64.reuse, R76, RZ ;  /* 0x0000004c4050723c */ /* 0x040fe200000018ff */
[----:B------:R-:W-:Y:S01]  /*4a40*/  FFMA.FTZ R227, R132, c[0x0][0x2d0], -R127 ;  /* 0x0000b40084e37a23 */ /* 0x000fe2000001087f */
[----:B------:R-:W-:Y:S01]  /*4a50*/  MUFU.EX2 R44, R44 ;  /* 0x0000002c002c7308 */ /* 0x000fe20000000800 */
[----:B------:R-:W-:Y:S02]  /*4a60*/  FADD.FTZ R49, R118, R49 ;  /* 0x0000003176317221 */ /* 0x000fe40000010000 */
[----:B------:R-:W-:Y:S02]  /*4a70*/  FADD.FTZ R51, R51, R124 ;  /* 0x0000007c33337221 */ /* 0x000fe40000010000 */
[----:B------:R-:W-:Y:S01]  /*4a80*/  FADD.FTZ R48, R48, R49 ;  /* 0x0000003130307221 */ /* 0x000fe20000010000 */
[----:B------:R-:W-:Y:S01]  /*4a90*/  HMMA.16816.F32 R76, R64, R78, RZ ;  /* 0x0000004e404c723c */ /* 0x000fe200000018ff */
[----:B------:R-:W-:Y:S01]  /*4aa0*/  FADD.FTZ R50, R50, R51 ;  /* 0x0000003332327221 */ /* 0x000fe20000010000 */
[----:B------:R-:W5:Y:S01]  /*4ab0*/  MUFU.EX2 R41, R41 ;  /* 0x0000002900297308 */ /* 0x000f620000000800 */
[----:B------:R-:W-:-:S02]  /*4ac0*/  FADD.FTZ R45, R45, R48 ;  /* 0x000000302d2d7221 */ /* 0x000fc40000010000 */
[----:B------:R-:W-:-:S03]  /*4ad0*/  FADD.FTZ R47, R47, R50 ;  /* 0x000000322f2f7221 */ /* 0x000fc60000010000 */
        /* <DEDUP_REMOVED lines=19> */
[----:B------:R-:W2:Y:S06]  /*4c10*/  MUFU.EX2 R136, R136 ;  /* 0x0000008800887308 */ /* 0x000eac0000000800 */
[C---:B------:R-:W-:Y:S02]  /*4c20*/  HMMA.16816.F32 R60, R64.reuse, R4, RZ ;  /* 0x00000004403c723c */ /* 0x040fe400000018ff */
[----:B------:R-:W-:Y:S05]  /*4c30*/  MUFU.EX2 R139, R139 ;  /* 0x0000008b008b7308 */ /* 0x000fea0000000800 */
[----:B-1----:R-:W-:Y:S01]  /*4c40*/  F2FP.PACK_AB R4, R43, R46 ;  /* 0x0000002e2b04723e */ /* 0x002fe200000000ff */
[----:B------:R-:W-:Y:S01]  /*4c50*/  HMMA.16816.F32 R64, R64, R6, RZ ;  /* 0x000000064040723c */ /* 0x000fe200000018ff */
[----:B-----5:R-:W-:Y:S01]  /*4c60*/  F2FP.PACK_AB R5, R41, R44 ;  /* 0x0000002c2905723e */ /* 0x020fe200000000ff */
[----:B------:R-:W1:Y:S01]  /*4c70*/  MUFU.EX2 R148, R148 ;  /* 0x0000009400947308 */ /* 0x000e620000000800 */
[----:B------:R-:W-:-:S04]  /*4c80*/  FADD.FTZ R46, R46, R45 ;  /* 0x0000002d2e2e7221 */ /* 0x000fc80000010000 */
[----:B------:R-:W-:Y:S01]  /*4c90*/  F2FP.PACK_AB R6, R39, R42 ;  /* 0x0000002a2706723e */ /* 0x000fe200000000ff */
[----:B------:R-:W-:Y:S01]  /*4ca0*/  FADD.FTZ R43, R43, R46 ;  /* 0x0000002e2b2b7221 */ /* 0x000fe20000010000 */
[----:B------:R-:W-:Y:S01]  /*4cb0*/  F2FP.PACK_AB R7, R2, R3 ;  /* 0x000000030207723e */ /* 0x000fe200000000ff */
[----:B------:R-:W-:Y:S02]  /*4cc0*/  MUFU.EX2 R150, R150 ;  /* 0x0000009600967308 */ /* 0x000fe40000000800 */
[----:B------:R-:W-:-:S04]  /*4cd0*/  FADD.FTZ R42, R42, R43 ;  /* 0x0000002b2a2a7221 */ /* 0x000fc80000010000 */
[C---:B---3--:R-:W-:Y:S02]  /*4ce0*/  HMMA.16816.F32 R88, R4.reuse, R12, R88 ;  /* 0x0000000c0458723c */ /* 0x048fe40000001858 */
[----:B------:R-:W3:Y:S06]  /*4cf0*/  MUFU.EX2 R145, R145 ;  /* 0x0000009100917308 */ /* 0x000eec0000000800 */
[C---:B------:R-:W-:Y:S01]  /*4d00*/  HMMA.16816.F32 R84, R4.reuse, R14, R84 ;  /* 0x0000000e0454723c */ /* 0x040fe20000001854 */
[----:B------:R-:W5:Y:S01]  /*4d10*/  LDSM.16.MT88.4 R12, [R208+0x3900] ;  /* 0x00390000d00c783b */ /* 0x000f620000004200 */
[----:B------:R-:W-:Y:S06]  /*4d20*/  MUFU.EX2 R147, R147 ;  /* 0x0000009300937308 */ /* 0x000fec0000000800 */
        /* <DEDUP_REMOVED lines=8> */
[----:B------:R-:W-:Y:S01]  /*4db0*/  LDSM.16.MT88.4 R24, [R212+0x1100] ;  /* 0x00110000d418783b */ /* 0x000fe20000004200 */
[----:B------:R-:W-:Y:S06]  /*4dc0*/  MUFU.EX2 R161, R161 ;  /* 0x000000a100a17308 */ /* 0x000fec0000000800 */
[C---:B------:R-:W-:Y:S02]  /*4dd0*/  HMMA.16816.F32 R104, R4.reuse, R20, R104 ;  /* 0x000000140468723c */ /* 0x040fe40000001868 */
[----:B------:R-:W1:Y:S06]  /*4de0*/  MUFU.EX2 R184, R184 ;  /* 0x000000b800b87308 */ /* 0x000e6c0000000800 */
[C---:B------:R-:W-:Y:S01]  /*4df0*/  HMMA.16816.F32 R100, R4.reuse, R22, R100 ;  /* 0x000000160464723c */ /* 0x040fe20000001864 */
[----:B------:R-:W1:Y:S01]  /*4e00*/  LDSM.16.MT88.4 R20, [R210+0x1100] ;  /* 0x00110000d214783b */ /* 0x000e620000004200 */
[----:B------:R-:W-:Y:S06]  /*4e10*/  MUFU.EX2 R157, R157 ;  /* 0x0000009d009d7308 */ /* 0x000fec0000000800 */
[C---:B--2---:R-:W-:Y:S02]  /*4e20*/  HMMA.16816.F32 R96, R4.reuse, R16, R96 ;  /* 0x000000100460723c */ /* 0x044fe40000001860 */
[----:B------:R-:W2:Y:S06]  /*4e30*/  MUFU.EX2 R186, R186 ;  /* 0x000000ba00ba7308 */ /* 0x000eac0000000800 */
[C---:B------:R-:W-:Y:S01]  /*4e40*/  HMMA.16816.F32 R92, R4.reuse, R18, R92 ;  /* 0x00000012045c723c */ /* 0x040fe2000000185c */
[----:B------:R-:W-:Y:S01]  /*4e50*/  LDSM.16.MT88.4 R16, [R209+0x1100] ;  /* 0x00110000d110783b */ /* 0x000fe20000004200 */
        /* <DEDUP_REMOVED lines=11> */
[C---:B-----5:R-:W-:Y:S02]  /*4f10*/  HMMA.16816.F32 R60, R4.reuse, R12, R60 ;  /* 0x0000000c043c723c */ /* 0x060fe4000000183c */
[----:B------:R-:W5:Y:S06]  /*4f20*/  MUFU.EX2 R160, R160 ;  /* 0x000000a000a07308 */ /* 0x000f6c0000000800 */
[----:B------:R-:W-:Y:S01]  /*4f30*/  HMMA.16816.F32 R64, R4, R14, R64 ;  /* 0x0000000e0440723c */ /* 0x000fe20000001840 */
[----:B------:R-:W2:Y:S01]  /*4f40*/  LDSM.16.MT88.4 R12, [R212+0x4100] ;  /* 0x00410000d40c783b */ /* 0x000ea20000004200 */
[----:B------:R-:W-:Y:S05]  /*4f50*/  MUFU.EX2 R133, R133 ;  /* 0x0000008500857308 */ /* 0x000fea0000000800 */
[----:B------:R-:W-:-:S02]  /*4f60*/  F2FP.PACK_AB R4, R126, R117 ;  /* 0x000000757e04723e */ /* 0x000fc400000000ff */
[----:B------:R-:W-:Y:S01]  /*4f70*/  F2FP.PACK_AB R6, R119, R128 ;  /* 0x000000807706723e */ /* 0x000fe200000000ff */
[----:B------:R-:W2:Y:S01]  /*4f80*/  MUFU.EX2 R228, R228 ;  /* 0x000000e400e47308 */ /* 0x000ea20000000800 */
[----:B------:R-:W-:Y:S02]  /*4f90*/  F2FP.PACK_AB R5, R130, R125 ;  /* 0x0000007d8205723e */ /* 0x000fe400000000ff */
[----:B------:R-:W-:-:S05]  /*4fa0*/  F2FP.PACK_AB R7, R136, R129 ;  /* 0x000000818807723e */ /* 0x000fca00000000ff */
[----:B------:R-:W-:Y:S02]  /*4fb0*/  MUFU.EX2 R131, R131 ;  /* 0x0000008300837308 */ /* 0x000fe40000000800 */
[C---:B-1----:R-:W-:Y:S06]  /*4fc0*/  HMMA.16816.F32 R88, R4.reuse, R8, R88 ;  /* 0x000000080458723c */ /* 0x042fec0000001858 */
[----:B------:R-:W1:Y:S02]  /*4fd0*/  MUFU.EX2 R138, R138 ;  /* 0x0000008a008a7308 */ /* 0x000e640000000800 */
[C---:B------:R-:W-:Y:S01]  /*4fe0*/  HMMA.16816.F32 R84, R4.reuse, R10, R84 ;  /* 0x0000000a0454723c */ /* 0x040fe20000001854 */
[----:B------:R-:W1:Y:S05]  /*4ff0*/  LDSM.16.MT88.4 R8, [R208+0x4100] ;  /* 0x00410000d008783b */ /* 0x000e6a0000004200 */
[----:B------:R-:W-:Y:S02]  /*5000*/  MUFU.EX2 R227, R227 ;  /* 0x000000e300e37308 */ /* 0x000fe40000000800 */
[C---:B------:R-:W-:Y:S08]  /*5010*/  HMMA.16816.F32 R104, R4.reuse, R20, R104 ;  /* 0x000000140468723c */ /* 0x040ff00000001868 */
[C---:B--2---:R-:W-:Y:S08]  /*5020*/  HMMA.16816.F32 R80, R4.reuse, R12, R80 ;  /* 0x0000000c0450723c */ /* 0x044ff00000001850 */
[C---:B------:R-:W-:Y:S01]  /*5030*/  HMMA.16816.F32 R76, R4.reuse, R14, R76 ;  /* 0x0000000e044c723c */ /* 0x040fe2000000184c */
[----:B------:R-:W2:Y:S07]  /*5040*/  LDSM.16.MT88.4 R12, [R208+0x1900] ;  /* 0x00190000d00c783b */ /* 0x000eae0000004200 */
[C---:B------:R-:W-:Y:S01]  /*5050*/  HMMA.16816.F32 R100, R4.reuse, R22, R100 ;  /* 0x000000160464723c */ /* 0x040fe20000001864 */
[----:B------:R-:W-:Y:S07]  /*5060*/  LDSM.16.MT88.4 R20, [R210+0x1900] ;  /* 0x00190000d214783b */ /* 0x000fee0000004200 */
[C---:B------:R-:W-:Y:S08]  /*5070*/  HMMA.16816.F32 R72, R4.reuse, R32, R72 ;  /* 0x000000200448723c */ /* 0x040ff00000001848 */
[C---:B-1----:R-:W-:Y:S08]  /*5080*/  HMMA.16816.F32 R60, R4.reuse, R8, R60 ;  /* 0x00000008043c723c */ /* 0x042ff0000000183c */
[C---:B------:R-:W-:Y:S01]  /*5090*/  HMMA.16816.F32 R64, R4.reuse, R10, R64 ;  /* 0x0000000a0440723c */ /* 0x040fe20000001840 */
[----:B------:R-:W1:Y:S07]  /*50a0*/  LDSM.16.MT88.4 R8, [R212+0x4900] ;  /* 0x00490000d408783b */ /* 0x000e6e0000004200 */
[C---:B------:R-:W-:Y:S01]  /*50b0*/  HMMA.16816.F32 R68, R4.reuse, R34, R68 ;  /* 0x000000220444723c */ /* 0x040fe20000001844 */
[----:B------:R-:W1:Y:S07]  /*50c0*/  LDSM.16.MT88.4 R32, [R210+0x4900] ;  /* 0x00490000d220783b */ /* 0x000e6e0000004200 */
[C---:B------:R-:W-:Y:S08]  /*50d0*/  HMMA.16816.F32 R112, R4.reuse, R24, R112 ;  /* 0x000000180470723c */ /* 0x040ff00000001870 */
[C---:B------:R-:W-:Y:S01]  /*50e0*/  HMMA.16816.F32 R108, R4.reuse, R26, R108 ;  /* 0x0000001a046c723c */ /* 0x040fe2000000186c */
[----:B------:R-:W1:Y:S07]  /*50f0*/  LDSM.16.MT88.4 R24, [R212+0x1900] ;  /* 0x00190000d418783b */ /* 0x000e6e0000004200 */
[C---:B------:R-:W-:Y:S08]  /*5100*/  HMMA.16816.F32 R96, R4.reuse, R16, R96 ;  /* 0x000000100460723c */ /* 0x040ff00000001860 */
[C---:B------:R-:W-:Y:S01]  /*5110*/  HMMA.16816.F32 R92, R4.reuse, R18, R92 ;  /* 0x00000012045c723c */ /* 0x040fe2000000185c */
[----:B------:R-:W1:Y:S07]  /*5120*/  LDSM.16.MT88.4 R16, [R209+0x1900] ;  /* 0x00190000d110783b */ /* 0x000e6e0000004200 */
[C---:B------:R-:W-:Y:S08]  /*5130*/  HMMA.16816.F32 R52, R4.reuse, R28, R52 ;  /* 0x0000001c0434723c */ /* 0x040ff00000001834 */
[----:B------:R-:W-:Y:S01]  /*5140*/  HMMA.16816.F32 R56, R4, R30, R56 ;  /* 0x0000001e0438723c */ /* 0x000fe20000001838 */
[----:B------:R-:W5:Y:S06]  /*5150*/  LDSM.16.MT88.4 R28, [R209+0x4900] ;  /* 0x00490000d11c783b */ /* 0x000f6c0000004200 */
[----:B------:R-:W-:-:S02]  /*5160*/  F2FP.PACK_AB R4, R148, R139 ;  /* 0x0000008b9404723e */ /* 0x000fc400000000ff */
[----:B---3--:R-:W-:Y:S02]  /*5170*/  F2FP.PACK_AB R6, R145, R150 ;  /* 0x000000969106723e */ /* 0x008fe400000000ff */
[----:B----4-:R-:W-:Y:S02]  /*5180*/  F2FP.PACK_AB R5, R158, R147 ;  /* 0x000000939e05723e */ /* 0x010fe400000000ff */
[----:B------:R-:W-:-:S07]  /*5190*/  F2FP.PACK_AB R7, R162, R151 ;  /* 0x00000097a207723e */ /* 0x000fce00000000ff */
[C---:B--2---:R-:W-:Y:S08]  /*51a0*/  HMMA.16816.F32 R88, R4.reuse, R12, R88 ;  /* 0x0000000c0458723c */ /* 0x044ff00000001858 */
[C---:B------:R-:W-:Y:S01]  /*51b0*/  HMMA.16816.F32 R84, R4.reuse, R14, R84 ;  /* 0x0000000e0454723c */ /* 0x040fe20000001854 */
[----:B------:R-:W2:Y:S07]  /*51c0*/  LDSM.16.MT88.4 R12, [R208+0x4900] ;  /* 0x00490000d00c783b */ /* 0x000eae0000004200 */
[C---:B-1----:R-:W-:Y:S08]  /*51d0*/  HMMA.16816.F32 R80, R4.reuse, R8, R80 ;  /* 0x000000080450723c */ /* 0x042ff00000001850 */
[C---:B------:R-:W-:Y:S01]  /*51e0*/  HMMA.16816.F32 R76, R4.reuse, R10, R76 ;  /* 0x0000000a044c723c */ /* 0x040fe2000000184c */
[----:B------:R-:W1:Y:S07]  /*51f0*/  LDSM.16.MT88.4 R8, [R208+0x2100] ;  /* 0x00210000d008783b */ /* 0x000e6e0000004200 */
[C---:B------:R-:W-:Y:S08]  /*5200*/  HMMA.16816.F32 R104, R4.reuse, R20, R104 ;  /* 0x000000140468723c */ /* 0x040ff00000001868 */
[C---:B------:R-:W-:Y:S01]  /*5210*/  HMMA.16816.F32 R100, R4.reuse, R22, R100 ;  /* 0x000000160464723c */ /* 0x040fe20000001864 */
[----:B------:R-:W3:Y:S07]  /*5220*/  LDSM.16.MT88.4 R20, [R210+0x2100] ;  /* 0x00210000d214783b */ /* 0x000eee0000004200 */
[C---:B------:R-:W-:Y:S08]  /*5230*/  HMMA.16816.F32 R72, R4.reuse, R32, R72 ;  /* 0x000000200448723c */ /* 0x040ff00000001848 */
[C---:B------:R-:W-:Y:S01]  /*5240*/  HMMA.16816.F32 R68, R4.reuse, R34, R68 ;  /* 0x000000220444723c */ /* 0x040fe20000001844 */
[----:B------:R-:W4:Y:S07]  /*5250*/  LDSM.16.MT88.4 R32, [R210+0x5100] ;  /* 0x00510000d220783b */ /* 0x000f2e0000004200 */
[C---:B------:R-:W-:Y:S08]  /*5260*/  HMMA.16816.F32 R112, R4.reuse, R24, R112 ;  /* 0x000000180470723c */ /* 0x040ff00000001870 */
[C---:B------:R-:W-:Y:S01]  /*5270*/  HMMA.16816.F32 R108, R4.reuse, R26, R108 ;  /* 0x0000001a046c723c */ /* 0x040fe2000000186c */
[----:B------:R-:W1:Y:S07]  /*5280*/  LDSM.16.MT88.4 R24, [R212+0x2100] ;  /* 0x00210000d418783b */ /* 0x000e6e0000004200 */
[C---:B------:R-:W-:Y:S08]  /*5290*/  HMMA.16816.F32 R96, R4.reuse, R16, R96 ;  /* 0x000000100460723c */ /* 0x040ff00000001860 */
[C---:B------:R-:W-:Y:S01]  /*52a0*/  HMMA.16816.F32 R92, R4.reuse, R18, R92 ;  /* 0x00000012045c723c */ /* 0x040fe2000000185c */
[----:B------:R-:W1:Y:S07]  /*52b0*/  LDSM.16.MT88.4 R16, [R209+0x2100] ;  /* 0x00210000d110783b */ /* 0x000e6e0000004200 */
[C---:B-----5:R-:W-:Y:S08]  /*52c0*/  HMMA.16816.F32 R52, R4.reuse, R28, R52 ;  /* 0x0000001c0434723c */ /* 0x060ff00000001834 */
[C---:B------:R-:W-:Y:S01]  /*52d0*/  HMMA.16816.F32 R56, R4.reuse, R30, R56 ;  /* 0x0000001e0438723c */ /* 0x040fe20000001838 */
[----:B------:R-:W-:Y:S07]  /*52e0*/  LDSM.16.MT88.4 R28, [R209+0x5100] ;  /* 0x00510000d11c783b */ /* 0x000fee0000004200 */
[C---:B--2---:R-:W-:Y:S08]  /*52f0*/  HMMA.16816.F32 R60, R4.reuse, R12, R60 ;  /* 0x0000000c043c723c */ /* 0x044ff0000000183c */
[----:B------:R-:W-:Y:S01]  /*5300*/  HMMA.16816.F32 R64, R4, R14, R64 ;  /* 0x0000000e0440723c */ /* 0x000fe20000001840 */
[----:B------:R-:W2:Y:S06]  /*5310*/  LDSM.16.MT88.4 R12, [R212+0x5100] ;  /* 0x00510000d40c783b */ /* 0x000eac0000004200 */
[----:B------:R-:W-:-:S02]  /*5320*/  F2FP.PACK_AB R4, R184, R161 ;  /* 0x000000a1b804723e */ /* 0x000fc400000000ff */
[----:B------:R-:W-:Y:S02]  /*5330*/  F2FP.PACK_AB R6, R186, R157 ;  /* 0x0000009dba06723e */ /* 0x000fe400000000ff */
[----:B------:R-:W-:Y:S02]  /*5340*/  F2FP.PACK_AB R5, R164, R149 ;  /* 0x00000095a405723e */ /* 0x000fe400000000ff */
[----:B------:R-:W-:-:S07]  /*5350*/  F2FP.PACK_AB R7, R156, R159 ;  /* 0x0000009f9c07723e */ /* 0x000fce00000000ff */
[C---:B-1----:R-:W-:Y:S08]  /*5360*/  HMMA.16816.F32 R88, R4.reuse, R8, R88 ;  /* 0x000000080458723c */ /* 0x042ff00000001858 */
[C---:B------:R-:W-:Y:S01]  /*5370*/  HMMA.16816.F32 R84, R4.reuse, R10, R84 ;  /* 0x0000000a0454723c */ /* 0x040fe20000001854 */
[----:B------:R-:W1:Y:S07]  /*5380*/  LDSM.16.MT88.4 R8, [R208+0x5100] ;  /* 0x00510000d008783b */ /* 0x000e6e0000004200 */
[C---:B---3--:R-:W-:Y:S08]  /*5390*/  HMMA.16816.F32 R104, R4.reuse, R20, R104 ;  /* 0x000000140468723c */ /* 0x048ff00000001868 */
[C---:B------:R-:W-:Y:S01]  /*53a0*/  HMMA.16816.F32 R100, R4.reuse, R22, R100 ;  /* 0x000000160464723c */ /* 0x040fe20000001864 */
[----:B------:R-:W3:Y:S07]  /*53b0*/  LDSM.16.MT88.4 R20, [R210+0x2900] ;  /* 0x00290000d214783b */ /* 0x000eee0000004200 */
[C---:B----4-:R-:W-:Y:S07]  /*53c0*/  HMMA.16816.F32 R72, R4.reuse, R32, R72 ;  /* 0x000000200448723c */ /* 0x050fee0000001848 */
[----:B------:R-:W-:Y:S01]  /*53d0*/  FFMA.FTZ R32, R134, c[0x0][0x2d0], -R127 ;  /* 0x0000b40086207a23 */ /* 0x000fe2000001087f */
[C---:B------:R-:W-:Y:S05]  /*53e0*/  HMMA.16816.F32 R112, R4.reuse, R24, R112 ;  /* 0x000000180470723c */ /* 0x040fea0000001870 */
[----:B------:R-:W4:Y:S03]  /*53f0*/  MUFU.EX2 R32, R32 ;  /* 0x0000002000207308 */ /* 0x000f260000000800 */
[C---:B------:R-:W-:Y:S01]  /*5400*/  HMMA.16816.F32 R108, R4.reuse, R26, R108 ;  /* 0x0000001a046c723c */ /* 0x040fe2000000186c */
[----:B------:R-:W-:Y:S07]  /*5410*/  LDSM.16.MT88.4 R24, [R212+0x2900] ;  /* 0x00290000d418783b */ /* 0x000fee0000004200 */
[C---:B------:R-:W-:Y:S08]  /*5420*/  HMMA.16816.F32 R96, R4.reuse, R16, R96 ;  /* 0x000000100460723c */ /* 0x040ff00000001860 */
[C---:B------:R-:W-:Y:S01]  /*5430*/  HMMA.16816.F32 R92, R4.reuse, R18, R92 ;  /* 0x00000012045c723c */ /* 0x040fe2000000185c */
[----:B------:R-:W5:Y:S07]  /*5440*/  LDSM.16.MT88.4 R16, [R209+0x2900] ;  /* 0x00290000d110783b */ /* 0x000f6e0000004200 */
[C---:B--2---:R-:W-:Y:S08]  /*5450*/  HMMA.16816.F32 R80, R4.reuse, R12, R80 ;  /* 0x0000000c0450723c */ /* 0x044ff00000001850 */
[C---:B------:R-:W-:Y:S01]  /*5460*/  HMMA.16816.F32 R76, R4.reuse, R14, R76 ;  /* 0x0000000e044c723c */ /* 0x040fe2000000184c */
[----:B------:R-:W2:Y:S07]  /*5470*/  LDSM.16.MT88.4 R12, [R208+0x2900] ;  /* 0x00290000d00c783b */ /* 0x000eae0000004200 */
[C---:B------:R-:W-:Y:S08]  /*5480*/  HMMA.16816.F32 R68, R4.reuse, R34, R68 ;  /* 0x000000220444723c */ /* 0x040ff00000001844 */
[C---:B------:R-:W-:Y:S08]  /*5490*/  HMMA.16816.F32 R52, R4.reuse, R28, R52 ;  /* 0x0000001c0434723c */ /* 0x040ff00000001834 */
[C---:B------:R-:W-:Y:S08]  /*54a0*/  HMMA.16816.F32 R56, R4.reuse, R30, R56 ;  /* 0x0000001e0438723c */ /* 0x040ff00000001838 */
[C---:B-1----:R-:W-:Y:S08]  /*54b0*/  HMMA.16816.F32 R60, R4.reuse, R8, R60 ;  /* 0x00000008043c723c */ /* 0x042ff0000000183c */
[----:B------:R-:W-:Y:S01]  /*54c0*/  HMMA.16816.F32 R64, R4, R10, R64 ;  /* 0x0000000a0440723c */ /* 0x000fe20000001840 */
[----:B------:R-:W1:Y:S06]  /*54d0*/  LDSM.16.MT88.4 R8, [R212+0x5900] ;  /* 0x00590000d408783b */ /* 0x000e6c0000004200 */
[----:B------:R-:W-:-:S02]  /*54e0*/  F2FP.PACK_AB R4, R160, R137 ;  /* 0x00000089a004723e */ /* 0x000fc400000000ff */
[----:B------:R-:W-:Y:S02]  /*54f0*/  F2FP.PACK_AB R6, R228, R133 ;  /* 0x00000085e406723e */ /* 0x000fe400000000ff */
[----:B------:R-:W-:Y:S02]  /*5500*/  F2FP.PACK_AB R5, R138, R131 ;  /* 0x000000838a05723e */ /* 0x000fe400000000ff */
[----:B----4-:R-:W-:-:S07]  /*5510*/  F2FP.PACK_AB R7, R227, R32 ;  /* 0x00000020e307723e */ /* 0x010fce00000000ff */
[C---:B---3--:R-:W-:Y:S07]  /*5520*/  HMMA.16816.F32 R104, R4.reuse, R20, R104 ;  /* 0x000000140468723c */ /* 0x048fee0000001868 */
[----:B------:R-:W-:Y:S01]  /*5530*/  FADD.FTZ R20, R44, R47 ;  /* 0x0000002f2c147221 */ /* 0x000fe20000010000 */
[----:B-----5:R-:W-:Y:S03]  /*5540*/  HMMA.16816.F32 R96, R4, R16, R96 ;  /* 0x000000100460723c */ /* 0x020fe60000001860 */
[----:B------:R-:W-:-:S04]  /*5550*/  FADD.FTZ R20, R41, R20 ;  /* 0x0000001429147221 */ /* 0x000fc80000010000 */
[----:B------:R-:W-:Y:S01]  /*5560*/  FADD.FTZ R3, R3, R20 ;  /* 0x0000001403037221 */ /* 0x000fe20000010000 */
[C---:B------:R-:W-:Y:S01]  /*5570*/  HMMA.16816.F32 R92, R4.reuse, R18, R92 ;  /* 0x00000012045c723c */ /* 0x040fe2000000185c */
[----:B------:R-:W-:Y:S01]  /*5580*/  FADD.FTZ R20, R39, R42 ;  /* 0x0000002a27147221 */ /* 0x000fe20000010000 */
[----:B------:R-:W3:Y:S01]  /*5590*/  LDSM.16.MT88.4 R16, [R210+0x5900] ;  /* 0x00590000d210783b */ /* 0x000ee20000004200 */
        /* <DEDUP_REMOVED lines=8> */
[----:B------:R-:W-:Y:S01]  /*5620*/  HMMA.16816.F32 R84, R4, R14, R84 ;  /* 0x0000000e0454723c */ /* 0x000fe20000001854 */
[----:B------:R-:W-:Y:S01]  /*5630*/  FADD.FTZ R2, R119, R2 ;  /* 0x0000000277027221 */ /* 0x000fe20000010000 */
[----:B------:R-:W2:Y:S01]  /*5640*/  LDSM.16.MT88.4 R12, [R209+0x5900] ;  /* 0x00590000d10c783b */ /* 0x000ea20000004200 */
        /* <DEDUP_REMOVED lines=9> */
[----:B------:R-:W1:Y:S01]  /*56e0*/  LDSM.16.MT88.4 R8, [R208+0x5900] ;  /* 0x00590000d008783b */ /* 0x000e620000004200 */
        /* <DEDUP_REMOVED lines=9> */
[----:B------:R-:W-:Y:S01]  /*5780*/  HMMA.16816.F32 R108, R4, R26, R108 ;  /* 0x0000001a046c723c */ /* 0x000fe2000000186c */
[----:B------:R-:W-:Y:S02]  /*5790*/  FADD.FTZ R186, R186, R157 ;  /* 0x0000009dbaba7221 */ /* 0x000fe40000010000 */
[----:B------:R-:W-:Y:S02]  /*57a0*/  FADD.FTZ R156, R156, R159 ;  /* 0x0000009f9c9c7221 */ /* 0x000fe40000010000 */
[----:B------:R-:W-:-:S03]  /*57b0*/  @P4 IMAD.HI.U32 R2, R40, c[0x0][0x2c8], RZ ;  /* 0x0000b20028024a27 */ /* 0x000fc600078e00ff */
[C---:B------:R-:W-:Y:S01]  /*57c0*/  HMMA.16816.F32 R100, R4.reuse, R22, R100 ;  /* 0x000000160464723c */ /* 0x040fe20000001864 */
[----:B------:R-:W-:Y:S01]  /*57d0*/  FADD.FTZ R137, R137, R186 ;  /* 0x000000ba89897221 */ /* 0x000fe20000010000 */
[----:B------:R-:W-:Y:S01]  /*57e0*/  @P4 SHF.R.U32.HI R40, RZ, c[0x0][0x2cc], R2 ;  /* 0x0000b300ff284a19 */ /* 0x000fe20000011602 */
[----:B------:R-:W-:Y:S02]  /*57f0*/  FADD.FTZ R131, R131, R156 ;  /* 0x0000009c83837221 */ /* 0x000fe40000010000 */
[----:B------:R-:W-:Y:S02]  /*5800*/  FADD.FTZ R160, R160, R137 ;  /* 0x00000089a0a07221 */ /* 0x000fe40000010000 */
[----:B------:R-:W-:Y:S01]  /*5810*/  FADD.FTZ R131, R138, R131 ;  /* 0x000000838a837221 */ /* 0x000fe20000010000 */
[----:B---3--:R-:W-:Y:S01]  /*5820*/  HMMA.16816.F32 R72, R4, R16, R72 ;  /* 0x000000100448723c */ /* 0x008fe20000001848 */
[----:B------:R-:W-:Y:S02]  /*5830*/  IMAD.IADD R37, R37, 0x1, R40 ;  /* 0x0000000125257824 */ /* 0x000fe400078e0228 */
[----:B------:R-:W-:-:S02]  /*5840*/  FADD.FTZ R133, R133, R160 ;  /* 0x000000a085857221 */ /* 0x000fc40000010000 */
[----:B------:R-:W-:Y:S01]  /*5850*/  FADD.FTZ R32, R32, R131 ;  /* 0x0000008320207221 */ /* 0x000fe20000010000 */
[----:B------:R-:W-:Y:S01]  /*5860*/  IADD3 R2, R37, c[0x0][0x328], RZ ;  /* 0x0000ca0025027a10 */ /* 0x000fe20007ffe0ff */
[----:B------:R-:W-:Y:S01]  /*5870*/  FADD.FTZ R228, R228, R133 ;  /* 0x00000085e4e47221 */ /* 0x000fe20000010000 */
[----:B------:R-:W-:Y:S01]  /*5880*/  HMMA.16816.F32 R68, R4, R18, R68 ;  /* 0x000000120444723c */ /* 0x000fe20000001844 */
[----:B------:R-:W-:-:S07]  /*5890*/  FADD.FTZ R227, R227, R32 ;  /* 0x00000020e3e37221 */ /* 0x000fce0000010000 */
[C---:B--2---:R-:W-:Y:S08]  /*58a0*/  HMMA.16816.F32 R52, R4.reuse, R12, R52 ;  /* 0x0000000c0434723c */ /* 0x044ff00000001834 */
[C---:B------:R-:W-:Y:S08]  /*58b0*/  HMMA.16816.F32 R56, R4.reuse, R14, R56 ;  /* 0x0000000e0438723c */ /* 0x040ff00000001838 */
[C---:B-1----:R-:W-:Y:S08]  /*58c0*/  HMMA.16816.F32 R60, R4.reuse, R8, R60 ;  /* 0x00000008043c723c */ /* 0x042ff0000000183c */
[----:B------:R-:W-:Y:S01]  /*58d0*/  HMMA.16816.F32 R64, R4, R10, R64 ;  /* 0x0000000a0440723c */ /* 0x000fe20000001840 */
[----:B------:R-:W-:Y:S07]  /*58e0*/  @!P3 BRA `(.L_x_240) ;  /* 0x000000e00000b947 */ /* 0x000fee0003800000 */
        /* <DEDUP_REMOVED lines=9> */
.L_x_241:
[----:B------:R-:W-:-:S13]  /*5980*/  ISETP.NE.AND P0, PT, R36, 0x1, PT ;  /* 0x000000012400780c */ /* 0x000fda0003f05270 */
[----:B------:R-:W-:-:S05]  /*5990*/  @P0 IMAD.HI.U32 R4, R3, c[0x0][0x330], RZ ;  /* 0x0000cc0003040a27 */ /* 0x000fca00078e00ff */
[----:B------:R-:W-:-:S05]  /*59a0*/  @P0 SHF.R.U32.HI R3, RZ, c[0x0][0x334], R4 ;  /* 0x0000cd00ff030a19 */ /* 0x000fca0000011604 */
.L_x_242:
[----:B------:R-:W-:-:S05]  /*59b0*/  IMAD R3, R3, R36, c[0x0][0x32c] ;  /* 0x0000cb0003037624 */ /* 0x000fca00078e0224 */
[----:B------:R-:W-:-:S05]  /*59c0*/  IMNMX R2, R2, R3, PT ;  /* 0x0000000302027217 */ /* 0x000fca0003800200 */
.L_x_240:
        /* <DEDUP_REMOVED lines=13> */
.L_x_252:
        /* <DEDUP_REMOVED lines=62> */
[----:B------:R-:W-:Y:S05]  /*5e80*/  ISETP.GT.AND P2, PT, R234, R215, PT ;  /* 0x000000d7ea00720c */ /* 0x000fea0003f44270 */
[C---:B----4-:R-:W-:Y:S01]  /*5e90*/  HMMA.16816.F32 R20, R140.reuse, R132, R20 ;  /* 0x000000848c14723c */ /* 0x050fe20000001814 */
[----:B------:R-:W4:Y:S07]  /*5ea0*/  LDSM.16.M88.4 R116, [R211+0x8100] ;  /* 0x00810000d374783b */ /* 0x000f2e0000000200 */
[C---:B------:R-:W-:Y:S01]  /*5eb0*/  HMMA.16816.F32 R24, R140.reuse, R134, R24 ;  /* 0x000000868c18723c */ /* 0x040fe20000001818 */
[----:B------:R-:W0:Y:S07]  /*5ec0*/  LDGDEPBAR ;  /* 0x00000000000079af */ /* 0x000e2e0000000000 */
[C---:B-----5:R-:W-:Y:S01]  /*5ed0*/  HMMA.16816.F32 R28, R140.reuse, R136, R28 ;  /* 0x000000888c1c723c */ /* 0x060fe2000000181c */
[----:B------:R-:W5:Y:S07]  /*5ee0*/  LDSM.16.M88.4 R124, [R211+0x8900] ;  /* 0x00890000d37c783b */ /* 0x000f6e0000000200 */
[C---:B------:R-:W-:Y:S01]  /*5ef0*/  HMMA.16816.F32 R32, R140.reuse, R138, R32 ;  /* 0x0000008a8c20723c */ /* 0x040fe20000001820 */
[----:B------:R-:W3:Y:S07]  /*5f00*/  LDSM.16.M88.4 R128, [R211+0x9100] ;  /* 0x00910000d380783b */ /* 0x000eee0000000200 */
[C---:B------:R-:W-:Y:S01]  /*5f10*/  HMMA.16816.F32 R36, R140.reuse, R144, R36 ;  /* 0x000000908c24723c */ /* 0x040fe20000001824 */
[----:B-1----:R-:W1:Y:S07]  /*5f20*/  LDSM.16.M88.4 R156, [R211+0x9900] ;  /* 0x00990000d39c783b */ /* 0x002e6e0000000200 */
        /* <DEDUP_REMOVED lines=98> */
[----:B------:R-:W-:Y:S01]  /*6550*/  FMUL.FTZ R0, R6, c[0x0][0x320] ;  /* 0x0000c80006007a20 */ /* 0x000fe20000410000 */
[----:B------:R-:W-:Y:S01]  /*6560*/  @P2 IADD3 R6, R234, -0x1, RZ ;  /* 0xffffffffea062810 */ /* 0x000fe20007ffe0ff */
[C---:B------:R-:W-:Y:S02]  /*6570*/  HMMA.16816.F32 R20, R188.reuse, R124, R20 ;  /* 0x0000007cbc14723c */ /* 0x040fe40000001814 */
[----:B------:R-:W2:Y:S02]  /*6580*/  MUFU.TANH R157, R157 ;  /* 0x0000009d009d7308 */ /* 0x000ea40000002400 */
[----:B------:R-:W-:Y:S01]  /*6590*/  FMUL.FTZ R158, R10, c[0x0][0x320] ;  /* 0x0000c8000a9e7a20 */ /* 0x000fe20000410000 */
[----:B------:R-:W-:Y:S01]  /*65a0*/  @P2 SHF.L.U64.HI R10, R195, 0x6, R194 ;  /* 0x00000006c30a2819 */ /* 0x000fe200000102c2 */
[----:B------:R-:W-:Y:S01]  /*65b0*/  FMUL.FTZ R160, R5, c[0x0][0x320] ;  /* 0x0000c80005a07a20 */ /* 0x000fe20000410000 */
[----:B------:R-:W-:Y:S01]  /*65c0*/  @P2 SHF.R.S32.HI R5, RZ, 0x1f, R6 ;  /* 0x0000001fff052819 */ /* 0x000fe20000011406 */
[C---:B------:R-:W-:Y:S01]  /*65d0*/  HMMA.16816.F32 R24, R188.reuse, R126, R24 ;  /* 0x0000007ebc18723c */ /* 0x040fe20000001818 */
[----:B------:R-:W3:Y:S03]  /*65e0*/  LDSM.16.M88.4 R124, [R202+0x5000] ;  /* 0x00500000ca7c783b */ /* 0x000ee60000000200 */
[----:B------:R-:W4:Y:S01]  /*65f0*/  MUFU.TANH R160, R160 ;  /* 0x000000a000a07308 */ /* 0x000f220000002400 */
[----:B------:R-:W-:Y:S02]  /*6600*/  @P2 IMAD R5, R5, c[0x0][0x1e0], RZ ;  /* 0x0000780005052a24 */ /* 0x000fe400078e02ff */
[----:B------:R-:W-:Y:S02]  /*6610*/  FMUL.FTZ R164, R9, c[0x0][0x320] ;  /* 0x0000c80009a47a20 */ /* 0x000fe40000410000 */
[C---:B------:R-:W-:Y:S03]  /*6620*/  @P2 IMAD R5, R6.reuse, c[0x0][0x1e4], R5 ;  /* 0x0000790006052a24 */ /* 0x040fe600078e0205 */
[----:B------:R-:W-:Y:S02]  /*6630*/  @P2 IMAD.WIDE.U32 R6, R6, c[0x0][0x1e0], RZ ;  /* 0x0000780006062a25 */ /* 0x000fe400078e00ff */
[----:B------:R-:W2:Y:S02]  /*6640*/  MUFU.TANH R0, R0 ;  /* 0x0000000000007308 */ /* 0x000ea40000002400 */
[----:B------:R-:W-:Y:S01]  /*6650*/  FMUL.FTZ R239, R22, c[0x0][0x320] ;  /* 0x0000c80016ef7a20 */ /* 0x000fe20000410000 */
[----:B------:R-:W-:Y:S01]  /*6660*/  @P2 IADD3 R5, R7, R5, RZ ;  /* 0x0000000507052210 */ /* 0x000fe20007ffe0ff */
[----:B------:R-:W-:Y:S02]  /*6670*/  FMUL.FTZ R187, R23, c[0x0][0x320] ;  /* 0x0000c80017bb7a20 */ /* 0x000fe40000410000 */
[----:B------:R-:W-:Y:S01]  /*6680*/  FMUL.FTZ R165, R18, c[0x0][0x320] ;  /* 0x0000c80012a57a20 */ /* 0x000fe20000410000 */
[----:B------:R-:W-:Y:S01]  /*6690*/  @P2 MOV R18, R220 ;  /* 0x000000dc00122202 */ /* 0x000fe20000000f00 */
[----:B------:R-:W-:Y:S01]  /*66a0*/  FMUL.FTZ R163, R19, c[0x0][0x320] ;  /* 0x0000c80013a37a20 */ /* 0x000fe20000410000 */
[----:B------:R-:W-:Y:S01]  /*66b0*/  @P2 MOV R19, R223 ;  /* 0x000000df00132202 */ /* 0x000fe20000000f00 */
[----:B------:R-:W2:Y:S01]  /*66c0*/  MUFU.TANH R164, R164 ;  /* 0x000000a400a47308 */ /* 0x000ea20000002400 */
[C---:B-1----:R-:W-:Y:S03]  /*66d0*/  HMMA.16816.F32 R28, R188.reuse, R116, R28 ;  /* 0x00000074bc1c723c */ /* 0x042fe6000000181c */
[----:B------:R-:W-:Y:S02]  /*66e0*/  FMUL.FTZ R237, R26, c[0x0][0x320] ;  /* 0x0000c8001aed7a20 */ /* 0x000fe40000410000 */
[----:B------:R-:W-:Y:S02]  /*66f0*/  FMUL.FTZ R235, R27, c[0x0][0x320] ;  /* 0x0000c8001beb7a20 */ /* 0x000fe40000410000 */
[----:B------:R-:W-:Y:S01]  /*6700*/  @P2 IMAD.WIDE.U32 R18, R6, 0x60, R18 ;  /* 0x0000006006122825 */ /* 0x000fe200078e0012 */
[C---:B------:R-:W-:Y:S01]  /*6710*/  HMMA.16816.F32 R32, R188.reuse, R118, R32 ;  /* 0x00000076bc20723c */ /* 0x040fe20000001820 */
[----:B------:R-:W1:Y:S01]  /*6720*/  MUFU.TANH R158, R158 ;  /* 0x0000009e009e7308 */ /* 0x000e620000002400 */
[----:B------:R-:W5:Y:S01]  /*6730*/  LDSM.16.M88.4 R116, [R202+0x5800] ;  /* 0x00580000ca74783b */ /* 0x000f620000000200 */
[----:B------:R-:W-:Y:S04]  /*6740*/  DEPBAR.LE SB0, 0x0 ;  /* 0x000080000000791a */ /* 0x000fe80000000000 */
[----:B------:R-:W-:Y:S01]  /*6750*/  @P2 SHF.L.U32 R7, R18, 0x1, RZ ;  /* 0x0000000112072819 */ /* 0x000fe200000006ff */
[----:B------:R-:W-:Y:S01]  /*6760*/  @P2 IMAD R6, R5, 0x60, RZ ;  /* 0x0000006005062824 */ /* 0x000fe200078e02ff */
[C---:B---3--:R-:W-:Y:S02]  /*6770*/  HMMA.16816.F32 R36, R188.reuse, R124, R36 ;  /* 0x0000007cbc24723c */ /* 0x048fe40000001824 */
[----:B------:R-:W3:Y:S01]  /*6780*/  MUFU.TANH R165, R165 ;  /* 0x000000a500a57308 */ /* 0x000ee20000002400 */
[----:B------:R-:W-:Y:S02]  /*6790*/  BAR.SYNC.DEFER_BLOCKING 0x0 ;  /* 0x0000000000007b1d */ /* 0x000fe40000010000 */
[----:B------:R-:W-:Y:S01]  /*67a0*/  @P2 IADD3 R26, P0, R7, c[0x0][0x1c8], RZ ;  /* 0x00007200071a2a10 */ /* 0x000fe20007f1e0ff */
[----:B------:R-:W-:Y:S01]  /*67b0*/  FMUL.FTZ R159, R11, c[0x0][0x320] ;  /* 0x0000c8000b9f7a20 */ /* 0x000fe20000410000 */
[----:B------:R-:W-:Y:S01]  /*67c0*/  @P2 IADD3 R7, P1, R7, 0x80, RZ ;  /* 0x0000008007072810 */ /* 0x000fe20007f3e0ff */
[----:B------:R-:W-:Y:S01]  /*67d0*/  FMUL.FTZ R247, R30, c[0x0][0x320] ;  /* 0x0000c8001ef77a20 */ /* 0x000fe20000410000 */
[----:B------:R-:W-:Y:S01]  /*67e0*/  @P2 IADD3 R6, R19, R6, RZ ;  /* 0x0000000613062210 */ /* 0x000fe20007ffe0ff */
[C---:B------:R-:W-:Y:S02]  /*67f0*/  HMMA.16816.F32 R40, R188.reuse, R126, R40 ;  /* 0x0000007ebc28723c */ /* 0x040fe40000001828 */
[----:B------:R-:W1:Y:S01]  /*6800*/  MUFU.TANH R159, R159 ;  /* 0x0000009f009f7308 */ /* 0x000e620000002400 */
[----:B------:R-:W-:Y:S01]  /*6810*/  @P2 SHF.L.U64.HI R6, R18, 0x1, R6 ;  /* 0x0000000112062819 */ /* 0x000fe20000010206 */
[----:B------:R-:W-:Y:S01]  /*6820*/  FMUL.FTZ R245, R31, c[0x0][0x320] ;  /* 0x0000c8001ff57a20 */ /* 0x000fe20000410000 */
[----:B------:R-:W-:Y:S01]  /*6830*/  MOV R18, R224 ;  /* 0x000000e000127202 */ /* 0x000fe20000000f00 */
[----:B------:R-:W-:Y:S01]  /*6840*/  FMUL.FTZ R243, R34, c[0x0][0x320] ;  /* 0x0000c80022f37a20 */ /* 0x000fe20000410000 */
[----:B------:R-:W-:Y:S01]  /*6850*/  @P2 IADD3.X R27, R6, c[0x0][0x1cc], RZ, P0, !PT ;  /* 0x00007300061b2a10 */ /* 0x000fe200007fe4ff */
[----:B------:R-:W-:Y:S01]  /*6860*/  FMUL.FTZ R241, R35, c[0x0][0x320] ;  /* 0x0000c80023f17a20 */ /* 0x000fe20000410000 */
[----:B------:R-:W-:Y:S03]  /*6870*/  @P2 IADD3 R22, P0, R7, c[0x0][0x1c8], RZ ;  /* 0x0000720007162a10 */ /* 0x000fe60007f1e0ff */
[----:B------:R-:W1:Y:S01]  /*6880*/  MUFU.TANH R163, R163 ;  /* 0x000000a300a37308 */ /* 0x000e620000002400 */
[----:B------:R-:W-:Y:S01]  /*6890*/  @P2 IADD3.X R23, RZ, c[0x0][0x1cc], R6, P0, P1 ;  /* 0x00007300ff172a10 */ /* 0x000fe200007e2406 */
[----:B------:R-:W-:Y:S01]  /*68a0*/  FMUL.FTZ R251, R36, c[0x0][0x320] ;  /* 0x0000c80024fb7a20 */ /* 0x000fe20000410000 */
[----:B------:R-:W-:Y:S01]  /*68b0*/  @P2 SHF.L.U32 R7, R195, 0x6, RZ ;  /* 0x00000006c3072819 */ /* 0x000fe200000006ff */
[----:B------:R-:W-:Y:S01]  /*68c0*/  FMUL.FTZ R250, R37, c[0x0][0x320] ;  /* 0x0000c80025fa7a20 */ /* 0x000fe20000410000 */
[----:B------:R-:W-:Y:S01]  /*68d0*/  @!PT LDS RZ, [RZ] ;  /* 0x00000000fffff984 */ /* 0x000fe20000000800 */
[----:B------:R-:W-:Y:S01]  /*68e0*/  @!PT LDS RZ, [RZ] ;  /* 0x00000000fffff984 */ /* 0x000fe20000000800 */
[----:B------:R-:W-:Y:S01]  /*68f0*/  @!PT LDS RZ, [RZ] ;  /* 0x00000000fffff984 */ /* 0x000fe20000000800 */
[----:B------:R1:W-:Y:S01]  /*6900*/  @P2 LDGSTS.E.BYPASS.LTC128B.128 [R217+0x8100], [R26.64], !P6 ;  /* 0x081000001ad92fae */ /* 0x0003e2000f101d4a */
[----:B------:R-:W-:Y:S01]  /*6910*/  @P4 MOV R18, R193 ;  /* 0x000000c100124202 */ /* 0x000fe20000000f00 */
[----:B------:R-:W-:Y:S01]  /*6920*/  FMUL.FTZ R156, R4, c[0x0][0x320] ;  /* 0x0000c800049c7a20 */ /* 0x000fe20000410000 */
[-C--:B------:R-:W-:Y:S01]  /*6930*/  @P2 IADD3 R30, P1, R26, R7.reuse, RZ ;  /* 0x000000071a1e2210 */ /* 0x080fe20007f3e0ff */
[----:B------:R-:W-:Y:S01]  /*6940*/  FMUL.FTZ R162, R8, c[0x0][0x320] ;  /* 0x0000c80008a27a20 */ /* 0x000fe20000410000 */
[----:B------:R1:W1:Y:S01]  /*6950*/  MUFU.TANH R11, R251 ;  /* 0x000000fb000b7308 */ /* 0x0002620000002400 */
[C---:B-----5:R-:W-:Y:S02]  /*6960*/  HMMA.16816.F32 R44, R188.reuse, R116, R44 ;  /* 0x00000074bc2c723c */ /* 0x060fe4000000182c */
[----:B------:R5:W-:Y:S01]  /*6970*/  @P2 LDGSTS.E.BYPASS.LTC128B.128 [R217+0xb100], [R22.64], !P5 ;  /* 0x0b10000016d92fae */ /* 0x000be2000e901d4a */
[-C--:B------:R-:W-:Y:S01]  /*6980*/  @P2 IADD3.X R31, R27, R10.reuse, RZ, P1, !PT ;  /* 0x0000000a1b1f2210 */ /* 0x080fe20000ffe4ff */
[----:B------:R-:W-:Y:S01]  /*6990*/  FMUL.FTZ R184, R12, c[0x0][0x320] ;  /* 0x0000c8000cb87a20 */ /* 0x000fe20000410000 */
[----:B------:R-:W-:Y:S01]  /*69a0*/  @P2 IADD3 R34, P0, R30, R7, RZ ;  /* 0x000000071e222210 */ /* 0x000fe20007f1e0ff */
[----:B------:R-:W-:Y:S02]  /*69b0*/  FMUL.FTZ R166, R13, c[0x0][0x320] ;  /* 0x0000c8000da67a20 */ /* 0x000fe40000410000 */
[----:B------:R-:W-:Y:S01]  /*69c0*/  HMMA.16816.F32 R48, R188, R118, R48 ;  /* 0x00000076bc30723c */ /* 0x000fe20000001830 */
[----:B------:R1:W1:Y:S01]  /*69d0*/  MUFU.TANH R9, R250 ;  /* 0x000000fa00097308 */ /* 0x0002620000002400 */
[----:B------:R1:W-:Y:S02]  /*69e0*/  @P2 LDGSTS.E.BYPASS.LTC128B.128 [R217+0x9100], [R30.64], !P6 ;  /* 0x091000001ed92fae */ /* 0x0003e4000f101d4a */
[----:B------:R-:W-:Y:S01]  /*69f0*/  @P2 IADD3.X R35, R31, R10, RZ, P0, !PT ;  /* 0x0000000a1f232210 */ /* 0x000fe200007fe4ff */
[----:B------:R-:W-:Y:S02]  /*6a00*/  FMUL.FTZ R167, R14, c[0x0][0x320] ;  /* 0x0000c8000ea77a20 */ /* 0x000fe40000410000 */
[----:B------:R-:W-:Y:S02]  /*6a10*/  FMUL.FTZ R161, R15, c[0x0][0x320] ;  /* 0x0000c8000fa17a20 */ /* 0x000fe40000410000 */
[----:B------:R-:W-:Y:S01]  /*6a20*/  FMUL.FTZ R185, R16, c[0x0][0x320] ;  /* 0x0000c80010b97a20 */ /* 0x000fe20000410000 */
[----:B------:R1:W-:Y:S01]  /*6a30*/  @P2 LDGSTS.E.BYPASS.LTC128B.128 [R217+0xc100], [R30.64+0x80], !P5 ;  /* 0x0c1000801ed92fae */ /* 0x0003e2000e901d4a */
[----:B------:R-:W1:Y:S01]  /*6a40*/  MUFU.TANH R156, R156 ;  /* 0x0000009c009c7308 */ /* 0x000e620000002400 */
[----:B------:R-:W-:Y:S02]  /*6a50*/  FMUL.FTZ R186, R17, c[0x0][0x320] ;  /* 0x0000c80011ba7a20 */ /* 0x000fe40000410000 */
[----:B------:R-:W-:Y:S02]  /*6a60*/  FMUL.FTZ R236, R20, c[0x0][0x320] ;  /* 0x0000c80014ec7a20 */ /* 0x000fe40000410000 */
[----:B------:R-:W-:Y:S02]  /*6a70*/  FMUL.FTZ R192, R21, c[0x0][0x320] ;  /* 0x0000c80015c07a20 */ /* 0x000fe40000410000 */
[----:B------:R2:W-:Y:S01]  /*6a80*/  @P2 LDGSTS.E.BYPASS.LTC128B.128 [R217+0xa100], [R34.64], !P6 ;  /* 0x0a10000022d92fae */ /* 0x0005e2000f101d4a */
[----:B------:R-:W-:Y:S02]  /*6a90*/  FMUL.FTZ R238, R24, c[0x0][0x320] ;  /* 0x0000c80018ee7a20 */ /* 0x000fe40000410000 */
[----:B------:R-:W2:Y:S01]  /*6aa0*/  MUFU.TANH R162, R162 ;  /* 0x000000a200a27308 */ /* 0x000ea20000002400 */
[----:B------:R-:W-:Y:S02]  /*6ab0*/  FMUL.FTZ R240, R25, c[0x0][0x320] ;  /* 0x0000c80019f07a20 */ /* 0x000fe40000410000 */
[----:B------:R-:W-:Y:S02]  /*6ac0*/  FMUL.FTZ R244, R28, c[0x0][0x320] ;  /* 0x0000c8001cf47a20 */ /* 0x000fe40000410000 */
[----:B------:R2:W-:Y:S01]  /*6ad0*/  @P2 LDGSTS.E.BYPASS.LTC128B.128 [R217+0xd100], [R34.64+0x80], !P5 ;  /* 0x0d10008022d92fae */ /* 0x0005e2000e901d4a */
[----:B------:R-:W-:Y:S02]  /*6ae0*/  FMUL.FTZ R242, R29, c[0x0][0x320] ;  /* 0x0000c8001df27a20 */ /* 0x000fe40000410000 */
[----:B------:R-:W-:Y:S02]  /*6af0*/  FMUL.FTZ R249, R32, c[0x0][0x320] ;  /* 0x0000c80020f97a20 */ /* 0x000fe40000410000 */
[----:B------:R-:W2:Y:S01]  /*6b00*/  MUFU.TANH R184, R184 ;  /* 0x000000b800b87308 */ /* 0x000ea20000002400 */
[----:B------:R-:W-:Y:S02]  /*6b10*/  FMUL.FTZ R252, R33, c[0x0][0x320] ;  /* 0x0000c80021fc7a20 */ /* 0x000fe40000410000 */
[----:B------:R-:W0:Y:S01]  /*6b20*/  LDGDEPBAR ;  /* 0x00000000000079af */ /* 0x000e220000000000 */
[----:B------:R-:W-:Y:S02]  /*6b30*/  FMUL.FTZ R248, R38, c[0x0][0x320] ;  /* 0x0000c80026f87a20 */ /* 0x000fe40000410000 */
[----:B------:R-:W-:Y:S02]  /*6b40*/  FMUL.FTZ R246, R39, c[0x0][0x320] ;  /* 0x0000c80027f67a20 */ /* 0x000fe40000410000 */
[----:B------:R-:W-:Y:S02]  /*6b50*/  FMUL.FTZ R13, R40, c[0x0][0x320] ;  /* 0x0000c800280d7a20 */ /* 0x000fe40000410000 */
[----:B------:R-:W2:Y:S01]  /*6b60*/  MUFU.TANH R166, R166 ;  /* 0x000000a600a67308 */ /* 0x000ea20000002400 */
[----:B------:R-:W-:Y:S01]  /*6b70*/  FMUL.FTZ R15, R41, c[0x0][0x320] ;  /* 0x0000c800290f7a20 */ /* 0x000fe20000410000 */
[----:B------:R-:W2:Y:S01]  /*6b80*/  SHFL.IDX PT, R6, R18, RZ, 0x1c1f ;  /* 0x001c1fff12067589 */ /* 0x000ea200000e0000 */
[----:B-1----:R-:W-:Y:S02]  /*6b90*/  FMUL.FTZ R251, R42, c[0x0][0x320] ;  /* 0x0000c8002afb7a20 */ /* 0x002fe40000410000 */
        /* <DEDUP_REMOVED lines=9> */
[----:B------:R-:W1:Y:S01]  /*6c30*/  MUFU.TANH R161, R161 ;  /* 0x000000a100a17308 */ /* 0x000e620000002400 */
[----:B------:R-:W-:Y:S02]  /*6c40*/  FMUL.FTZ R46, R46, c[0x0][0x320] ;  /* 0x0000c8002e2e7a20 */ /* 0x000fe40000410000 */
[----:B------:R-:W-:Y:S05]  /*6c50*/  IMAD R26, R234, -0x60, RZ ;  /* 0xffffffa0ea1a7824 */ /* 0x000fea00078e02ff */
[----:B------:R-:W-:Y:S02]  /*6c60*/  IADD3 R21, -R225, 0x1, R26 ;  /* 0x00000001e1157810 */ /* 0x000fe40007ffe11a */
[----:B------:R-:W1:Y:S02]  /*6c70*/  MUFU.TANH R185, R185 ;  /* 0x000000b900b97308 */ /* 0x000e640000002400 */
[----:B------:R-:W-:Y:S04]  /*6c80*/  IADD3 R21, -R219, R21, R216 ;  /* 0x00000015db157210 */ /* 0x000fe80007ffe1d8 */
[C---:B-----5:R-:W-:Y:S02]  /*6c90*/  IADD3 R22, R21.reuse, c[0x0][0x328], RZ ;  /* 0x0000ca0015167a10 */ /* 0x060fe40007ffe0ff */
[----:B------:R-:W-:Y:S02]  /*6ca0*/  IADD3 R21, R21, UR7, RZ ;  /* 0x0000000715157c10 */ /* 0x000fe4000fffe0ff */
[----:B------:R-:W1:Y:S01]  /*6cb0*/  MUFU.TANH R186, R186 ;  /* 0x000000ba00ba7308 */ /* 0x000e620000002400 */
[----:B--2---:R-:W-:Y:S02]  /*6cc0*/  IADD3 R25, R22, R6, RZ ;  /* 0x0000000616197210 */ /* 0x004fe40007ffe0ff */
[----:B------:R-:W-:Y:S07]  /*6cd0*/  IADD3 R23, R6, R21, RZ ;  /* 0x0000001506177210 */ /* 0x000fee0007ffe0ff */
[----:B------:R-:W2:Y:S10]  /*6ce0*/  MUFU.TANH R236, R236 ;  /* 0x000000ec00ec7308 */ /* 0x000eb40000002400 */
        /* <DEDUP_REMOVED lines=22> */
[----:B------:R1:W1:Y:S10]  /*6e50*/  MUFU.TANH R150, R45 ;  /* 0x0000002d00967308 */ /* 0x0002740000002400 */
[----:B------:R1:W1:Y:S10]  /*6e60*/  MUFU.TANH R147, R46 ;  /* 0x0000002e00937308 */ /* 0x0002740000002400 */
[----:B------:R-:W1:Y:S10]  /*6e70*/  MUFU.TANH R5, R5 ;  /* 0x0000000500057308 */ /* 0x000e740000002400 */
[----:B------:R-:W1:Y:S10]  /*6e80*/  MUFU.TANH R146, R146 ;  /* 0x0000009200927308 */ /* 0x000e740000002400 */
[----:B------:R-:W1:Y:S10]  /*6e90*/  MUFU.TANH R19, R19 ;  /* 0x0000001300137308 */ /* 0x000e740000002400 */
[----:B------:R-:W1:Y:S10]  /*6ea0*/  MUFU.TANH R14, R14 ;  /* 0x0000000e000e7308 */ /* 0x000e740000002400 */
[----:B------:R-:W1:Y:S01]  /*6eb0*/  MUFU.TANH R7, R7 ;  /* 0x0000000700077308 */ /* 0x000e620000002400 */
[----:B------:R-:W-:-:S05]  /*6ec0*/  @!P3 BRA `(.L_x_244) ;  /* 0x000001800000b947 */ /* 0x000fca0003800000 */
[----:B--234-:R-:W-:Y:S01]  /*6ed0*/  IADD3 R6, -R219, R216, R6 ;  /* 0x000000d8db067210 */ /* 0x01cfe20007ffe106 */
[----:B------:R-:W-:Y:S03]  /*6ee0*/  BSSY B0, `(.L_x_245) ;  /* 0x0000011000007945 */ /* 0x000fe60003800000 */
        /* <DEDUP_REMOVED lines=11> */
.L_x_246:
[----:B------:R-:W-:Y:S04]  /*6fa0*/  MOV R4, c[0x0][0x32c] ;  /* 0x0000cb0000047a02 */ /* 0x000fe80000000f00 */
[----:B------:R-:W-:Y:S11]  /*6fb0*/  ISETP.NE.AND P0, PT, R4, 0x1, PT ;  /* 0x000000010400780c */ /* 0x000ff60003f05270 */
[----:B------:R-:W-:Y:S02]  /*6fc0*/  @!UPT UIADD3 URZ, URZ, URZ, URZ ;  /* 0x0000003f3f3ff290 */ /* 0x000fe4000fffe03f */
[----:B------:R-:W-:Y:S05]  /*6fd0*/  @P0 IMAD.HI.U32 R4, R6, c[0x0][0x330], RZ ;  /* 0x0000cc0006040a27 */ /* 0x000fea00078e00ff */
[----:B------:R-:W-:Y:S02]  /*6fe0*/  @P0 SHF.R.U32.HI R6, RZ, c[0x0][0x334], R4 ;  /* 0x0000cd00ff060a19 */ /* 0x000fe40000011604 */
.L_x_247:
[----:B------:R-:W-:Y:S05]  /*6ff0*/  BSYNC B0 ;  /* 0x0000000000007941 */ /* 0x000fea0003800000 */
.L_x_245:
[----:B------:R-:W-:Y:S04]  /*7000*/  IMAD.IADD R27, R26, 0x1, -R225 ;  /* 0x000000011a1b7824 */ /* 0x000fe800078e0ae1 */
[----:B------:R-:W-:Y:S05]  /*7010*/  IMAD R6, R6, c[0x0][0x32c], R27 ;  /* 0x0000cb0006067a24 */ /* 0x000fea00078e021b */
[----:B------:R-:W-:Y:S02]  /*7020*/  IADD3 R4, R6, c[0x0][0x32c], RZ ;  /* 0x0000cb0006047a10 */ /* 0x000fe40007ffe0ff */
[----:B------:R-:W-:Y:S02]  /*7030*/  IMNMX R23, R23, R6, !PT ;  /* 0x0000000617177217 */ /* 0x000fe40007800200 */
[----:B------:R-:W-:Y:S02]  /*7040*/  IMNMX R25, R25, R4, PT ;  /* 0x0000000419197217 */ /* 0x000fe40003800200 */
.L_x_244:
        /* <DEDUP_REMOVED lines=125> */
[----:B------:R-:W-:Y:S02]  /*7820*/  LOP3.LUT R226, R226, 0xfffffffd, RZ, 0xc0, !PT ;  /* 0xfffffffde2e27812 */ /* 0x000fe400078ec0ff */
        /* <DEDUP_REMOVED lines=18> */
[----:B------:R-:W-:Y:S01]  /*7950*/  IADD3 R9, -R219, R216, R4 ;  /* 0x000000d8db097210 */ /* 0x000fe20007ffe104 */
        /* <DEDUP_REMOVED lines=12> */
.L_x_250:
[----:B------:R-:W-:Y:S04]  /*7a20*/  MOV R4, c[0x0][0x32c] ;  /* 0x0000cb0000047a02 */ /* 0x000fe80000000f00 */
[----:B------:R-:W-:Y:S11]  /*7a30*/  ISETP.NE.AND P0, PT, R4, 0x1, PT ;  /* 0x000000010400780c */ /* 0x000ff60003f05270 */
[----:B------:R-:W-:Y:S02]  /*7a40*/  @!UPT UIADD3 URZ, URZ, URZ, URZ ;  /* 0x0000003f3f3ff290 */ /* 0x000fe4000fffe03f */
[----:B------:R-:W-:Y:S05]  /*7a50*/  @P0 IMAD.HI.U32 R4, R9, c[0x0][0x330], RZ ;  /* 0x0000cc0009040a27 */ /* 0x000fea00078e00ff */
[----:B------:R-:W-:Y:S02]  /*7a60*/  @P0 SHF.R.U32.HI R9, RZ, c[0x0][0x334], R4 ;  /* 0x0000cd00ff090a19 */ /* 0x000fe40000011604 */
.L_x_251:
[----:B------:R-:W-:Y:S05]  /*7a70*/  BSYNC B0 ;  /* 0x0000000000007941 */ /* 0x000fea0003800000 */
.L_x_249:
[----:B------:R-:W-:Y:S04]  /*7a80*/  IMAD.IADD R26, R26, 0x1, -R225 ;  /* 0x000000011a1a7824 */ /* 0x000fe800078e0ae1 */
[----:B------:R-:W-:Y:S05]  /*7a90*/  IMAD R26, R9, c[0x0][0x32c], R26 ;  /* 0x0000cb00091a7a24 */ /* 0x000fea00078e021a */
[----:B------:R-:W-:Y:S02]  /*7aa0*/  IADD3 R9, R26, c[0x0][0x32c], RZ ;  /* 0x0000cb001a097a10 */ /* 0x000fe40007ffe0ff */
[----:B------:R-:W-:Y:S02]  /*7ab0*/  IMNMX R21, R21, R26, !PT ;  /* 0x0000001a15157217 */ /* 0x000fe40007800200 */
[----:B------:R-:W-:Y:S02]  /*7ac0*/  IMNMX R22, R22, R9, PT ;  /* 0x0000000916167217 */ /* 0x000fe40003800200 */
.L_x_248:
        /* <DEDUP_REMOVED lines=75> */
[C---:B------:R-:W-:Y:S02]  /*7f80*/  ISETP.GT.AND P0, PT, R21.reuse, 0x28, !P0 ;  /* 0x000000281500780c */ /* 0x040fe40004704270 */
[----:B------:R-:W-:Y:S02]  /*7f90*/  FMNMX.FTZ R19, R150, R19, !PT ;  /* 0x0000001396137209 */ /* 0x000fe40007810000 */
[----:B------:R-:W-:Y:S02]  /*7fa0*/  ISETP.LT.OR P0, PT, R22, 0x29, P0 ;  /* 0x000000291600780c */ /* 0x000fe40000701670 */
[----:B------:R-:W-:Y:S02]  /*7fb0*/  ISETP.GT.AND P2, PT, R21, 0x58, !P2 ;  /* 0x000000581500780c */ /* 0x000fe40005744270 */
        /* <DEDUP_REMOVED lines=339> */
[C---:B------:R-:W-:Y:S04]  /*94f0*/  HMMA.16816.F32 R12, R68.reuse, R84, R12 ;  /* 0x00000054440c723c */ /* 0x040fe8000000180c */
[----:B------:R-:W-:Y:S04]  /*9500*/  FADD.FTZ R2, R242, R235 ;  /* 0x000000ebf2027221 */ /* 0x000fe80000010000 */
[C---:B------:R-:W-:Y:S01]  /*9510*/  HMMA.16816.F32 R16, R68.reuse, R86, R16 ;  /* 0x000000564410723c */ /* 0x040fe20000001810 */
[----:B------:R-:W3:Y:S01]  /*9520*/  LDSM.16.MT88.4 R84, [R210+0x4100] ;  /* 0x00410000d254783b */ /* 0x000ee20000004200 */
[----:B------:R-:W4:Y:S02]  /*9530*/  MUFU.EX2 R139, R139 ;  /* 0x0000008b008b7308 */ /* 0x000f240000000800 */
[----:B------:R-:W-:Y:S01]  /*9540*/  FADD.FTZ R2, R245, R2 ;  /* 0x00000002f5027221 */ /* 0x000fe20000010000 */
[----:B-1----:R-:W-:Y:S03]  /*9550*/  F2FP.PACK_AB R126, R149, R146 ;  /* 0x00000092957e723e */ /* 0x002fe600000000ff */
[C---:B------:R-:W-:Y:S04]  /*9560*/  HMMA.16816.F32 R20, R68.reuse, R76, R20 ;  /* 0x0000004c4414723c */ /* 0x040fe80000001814 */
[----:B------:R-:W-:Y:S01]  /*9570*/  MUFU.EX2 R135, R135 ;  /* 0x0000008700877308 */ /* 0x000fe20000000800 */
[----:B------:R-:W-:Y:S03]  /*9580*/  FADD.FTZ R3, R243, R2 ;  /* 0x00000002f3037221 */ /* 0x000fe60000010000 */
[C---:B------:R-:W-:Y:S01]  /*9590*/  HMMA.16816.F32 R24, R68.reuse, R78, R24 ;  /* 0x0000004e4418723c */ /* 0x040fe20000001818 */
[----:B------:R-:W1:Y:S03]  /*95a0*/  LDSM.16.MT88.4 R76, [R209+0x4100] ;  /* 0x00410000d14c783b */ /* 0x000e660000004200 */
[----:B------:R-:W-:Y:S02]  /*95b0*/  FADD.FTZ R3, R244, R3 ;  /* 0x00000003f4037221 */ /* 0x000fe40000010000 */
[----:B------:R-:W3:Y:S02]  /*95c0*/  MUFU.EX2 R134, R134 ;  /* 0x0000008600867308 */ /* 0x000ee40000000800 */
[C---:B-----5:R-:W-:Y:S04]  /*95d0*/  HMMA.16816.F32 R28, R68.reuse, R80, R28 ;  /* 0x00000050441c723c */ /* 0x060fe8000000181c */
[----:B----4-:R-:W-:Y:S01]  /*95e0*/  F2FP.PACK_AB R125, R139, R144 ;  /* 0x000000908b7d723e */ /* 0x010fe200000000ff */
[----:B------:R-:W-:Y:S03]  /*95f0*/  FADD.FTZ R2, R166, R3 ;  /* 0x00000003a6027221 */ /* 0x000fe60000010000 */
[C---:B------:R-:W-:Y:S01]  /*9600*/  HMMA.16816.F32 R32, R68.reuse, R82, R32 ;  /* 0x000000524420723c */ /* 0x040fe20000001820 */
[----:B------:R-:W4:Y:S03]  /*9610*/  LDSM.16.MT88.4 R80, [R212+0x1900] ;  /* 0x00190000d450783b */ /* 0x000f260000004200 */
[----:B------:R-:W-:Y:S04]  /*9620*/  FADD.FTZ R2, R165, R2 ;  /* 0x00000002a5027221 */ /* 0x000fe80000010000 */
[C---:B--2---:R-:W-:Y:S04]  /*9630*/  HMMA.16816.F32 R36, R68.reuse, R72, R36 ;  /* 0x000000484424723c */ /* 0x044fe80000001824 */
[----:B------:R-:W-:Y:S01]  /*9640*/  FADD.FTZ R3, R161, R2 ;  /* 0x00000002a1037221 */ /* 0x000fe20000010000 */
[----:B---3--:R-:W-:Y:S01]  /*9650*/  F2FP.PACK_AB R127, R134, R135 ;  /* 0x00000087867f723e */ /* 0x008fe200000000ff */
[----:B------:R-:W-:Y:S02]  /*9660*/  IMAD.MOV.U32 R2, RZ, RZ, R116 ;  /* 0x000000ffff027224 */ /* 0x000fe400078e0074 */
[C---:B------:R-:W-:Y:S01]  /*9670*/  HMMA.16816.F32 R40, R68.reuse, R74, R40 ;  /* 0x0000004a4428723c */ /* 0x040fe20000001828 */
[----:B------:R-:W2:Y:S03]  /*9680*/  LDSM.16.MT88.4 R72, [R210+0x1900] ;  /* 0x00190000d248783b */ /* 0x000ea60000004200 */
[----:B------:R-:W-:Y:S04]  /*9690*/  FADD.FTZ R3, R192, R3 ;  /* 0x00000003c0037221 */ /* 0x000fe80000010000 */
[C---:B------:R-:W-:Y:S04]  /*96a0*/  HMMA.16816.F32 R44, R68.reuse, R84, R44 ;  /* 0x00000054442c723c */ /* 0x040fe8000000182c */
[----:B------:R-:W-:Y:S02]  /*96b0*/  FADD.FTZ R144, R144, R3 ;  /* 0x0000000390907221 */ /* 0x000fe40000010000 */
[----:B------:R-:W-:Y:S02]  /*96c0*/  IMAD.MOV.U32 R3, RZ, RZ, R0 ;  /* 0x000000ffff037224 */ /* 0x000fe400078e0000 */
[C---:B------:R-:W-:Y:S01]  /*96d0*/  HMMA.16816.F32 R48, R68.reuse, R86, R48 ;  /* 0x000000564430723c */ /* 0x040fe20000001830 */
[----:B------:R-:W-:Y:S03]  /*96e0*/  LDSM.16.MT88.4 R84, [R208+0x1900] ;  /* 0x00190000d054783b */ /* 0x000fe60000004200 */
[----:B------:R-:W-:Y:S04]  /*96f0*/  FADD.FTZ R144, R139, R144 ;  /* 0x000000908b907221 */ /* 0x000fe80000010000 */
[C---:B-1----:R-:W-:Y:S04]  /*9700*/  HMMA.16816.F32 R52, R68.reuse, R76, R52 ;  /* 0x0000004c4434723c */ /* 0x042fe80000001834 */
[----:B------:R-:W-:Y:S04]  /*9710*/  FADD.FTZ R135, R135, R144 ;  /* 0x0000009087877221 */ /* 0x000fe80000010000 */
[C---:B------:R-:W-:Y:S01]  /*9720*/  HMMA.16816.F32 R56, R68.reuse, R78, R56 ;  /* 0x0000004e4438723c */ /* 0x040fe20000001838 */
[----:B------:R-:W1:Y:S03]  /*9730*/  LDSM.16.MT88.4 R76, [R209+0x1900] ;  /* 0x00190000d14c783b */ /* 0x000e660000004200 */
        /* <DEDUP_REMOVED lines=11> */
[C---:B----4-:R-:W-:Y:S03]  /*97f0*/  HMMA.16816.F32 R4, R68.reuse, R80, R4 ;  /* 0x000000504404723c */ /* 0x050fe60000001804 */
[----:B------:R-:W-:Y:S05]  /*9800*/  FADD.FTZ R239, R240, R239 ;  /* 0x000000eff0ef7221 */ /* 0x000fea0000010000 */
[C---:B------:R-:W-:Y:S01]  /*9810*/  HMMA.16816.F32 R8, R68.reuse, R82, R8 ;  /* 0x000000524408723c */ /* 0x040fe20000001808 */
[----:B------:R-:W3:Y:S07]  /*9820*/  LDSM.16.MT88.4 R80, [R212+0x4900] ;  /* 0x00490000d450783b */ /* 0x000eee0000004200 */
        /* <DEDUP_REMOVED lines=8> */
[----:B------:R-:W-:Y:S07]  /*98b0*/  LDSM.16.MT88.4 R84, [R208+0x2100] ;  /* 0x00210000d054783b */ /* 0x000fee0000004200 */
[C---:B---3--:R-:W-:Y:S08]  /*98c0*/  HMMA.16816.F32 R36, R68.reuse, R80, R36 ;  /* 0x000000504424723c */ /* 0x048ff00000001824 */
        /* <DEDUP_REMOVED lines=66> */
.L_x_243:
[----:B------:R-:W1:Y:S01]  /*9cf0*/  S2R R5, SR_CTAID.X ;  /* 0x0000000000057919 */ /* 0x000e620000002500 */
[----:B------:R-:W-:-:S02]  /*9d00*/  IADD3 R2, R216, 0x1, -R219 ;  /* 0x00000001d8027810 */ /* 0x000fc40007ffe8db */
[----:B-1----:R-:W-:-:S05]  /*9d10*/  LEA R5, R5, 0x7f, 0x7 ;  /* 0x0000007f05057811 */ /* 0x002fca00078e38ff */
[----:B------:R-:W-:-:S05]  /*9d20*/  @P4 IMAD.HI.U32 R3, R5, c[0x0][0x2c8], RZ ;  /* 0x0000b20005034a27 */ /* 0x000fca00078e00ff */
[----:B------:R-:W-:-:S05]  /*9d30*/  @P4 SHF.R.U32.HI R5, RZ, c[0x0][0x2cc], R3 ;  /* 0x0000b300ff054a19 */ /* 0x000fca0000011603 */
[----:B------:R-:W-:-:S05]  /*9d40*/  IMAD.IADD R4, R2, 0x1, R5 ;  /* 0x0000000102047824 */ /* 0x000fca00078e0205 */
        /* <DEDUP_REMOVED lines=11> */
.L_x_254:
[----:B------:R-:W-:-:S04]  /*9e00*/  MOV R2, c[0x0][0x32c] ;  /* 0x0000cb0000027a02 */ /* 0x000fc80000000f00 */
[----:B------:R-:W-:-:S13]  /*9e10*/  ISETP.NE.AND P0, PT, R2, 0x1, PT ;  /* 0x000000010200780c */ /* 0x000fda0003f05270 */
[----:B------:R-:W-:-:S05]  /*9e20*/  @P0 IMAD.HI.U32 R2, R4, c[0x0][0x330], RZ ;  /* 0x0000cc0004020a27 */ /* 0x000fca00078e00ff */
[----:B------:R-:W-:-:S05]  /*9e30*/  @P0 SHF.R.U32.HI R4, RZ, c[0x0][0x334], R2 ;  /* 0x0000cd00ff040a19 */ /* 0x000fca0000011602 */
.L_x_255:
[----:B------:R-:W-:-:S05]  /*9e40*/  IMAD R4, R4, c[0x0][0x32c], RZ ;  /* 0x0000cb0004047a24 */ /* 0x000fca00078e02ff */
[----:B------:R-:W-:-:S04]  /*9e50*/  IMNMX R3, R3, R4, !PT ;  /* 0x0000000403037217 */ /* 0x000fc80007800200 */
.L_x_253:
        /* <DEDUP_REMOVED lines=12> */
.L_x_257:
        /* <DEDUP_REMOVED lines=285> */
[----:B-1----:R-:W-:Y:S01]  /*b0f0*/  FMNMX.FTZ R2, R249, R0, !PT ;  /* 0x00000000f9027209 */ /* 0x002fe20007810000 */
[----:B------:R-:W-:Y:S08]  /*b100*/  FMUL.FTZ R0, R51, c[0x0][0x320] ;  /* 0x0000c80033007a20 */ /* 0x000ff00000410000 */
        /* <DEDUP_REMOVED lines=95> */
[C---:B------:R-:W-:Y:S01]  /*b700*/  FMUL.FTZ R41, R3.reuse, R77 ;  /* 0x0000004d03297220 */ /* 0x040fe20000410000 */
        /* <DEDUP_REMOVED lines=371> */
.L_x_256:
        /* <DEDUP_REMOVED lines=20> */
.L_x_267:
        /* <DEDUP_REMOVED lines=182> */
[----:B------:R-:W1:Y:S01]  /*dae0*/  MUFU.TANH R116, R10 ;  /* 0x0000000a00747308 */ /* 0x000e620000002400 */
[----:B------:R-:W-:Y:S09]  /*daf0*/  IMAD R16, R192, -0x60, RZ ;  /* 0xffffffa0c0107824 */ /* 0x000ff200078e02ff */
[----:B------:R5:W1:Y:S01]  /*db00*/  MUFU.TANH R117, R11 ;  /* 0x0000000b00757308 */ /* 0x000a620000002400 */
[C---:B--2---:R-:W-:Y:S09]  /*db10*/  HMMA.16816.F32 R20, R188.reuse, R4, R20 ;  /* 0x00000004bc14723c */ /* 0x044ff20000001814 */
[----:B------:R2:W1:Y:S01]  /*db20*/  MUFU.TANH R157, R18 ;  /* 0x00000012009d7308 */ /* 0x0004620000002400 */
[C---:B------:R-:W-:Y:S01]  /*db30*/  HMMA.16816.F32 R24, R188.reuse, R6, R24 ;  /* 0x00000006bc18723c */ /* 0x040fe20000001818 */
[----:B------:R-:W-:Y:S08]  /*db40*/  LDSM.16.M88.4 R4, [R202+0x5000] ;  /* 0x00500000ca04783b */ /* 0x000ff00000000200 */
[----:B------:R1:W1:Y:S01]  /*db50*/  MUFU.TANH R163, R19 ;  /* 0x0000001300a37308 */ /* 0x0002620000002400 */
[----:B-----5:R-:W5:Y:S04]  /*db60*/  LDSM.16.M88.4 R8, [R202+0x4800] ;  /* 0x00480000ca08783b */ /* 0x020f680000000200 */
[----:B------:R-:W-:Y:S05]  /*db70*/  FMUL.FTZ R22, R22, c[0x0][0x320] ;  /* 0x0000c80016167a20 */ /* 0x000fea0000410000 */
[----:B------:R-:W1:Y:S01]  /*db80*/  MUFU.TANH R151, R15 ;  /* 0x0000000f00977308 */ /* 0x000e620000002400 */
[----:B------:R-:W-:Y:S02]  /*db90*/  FMUL.FTZ R23, R23, c[0x0][0x320] ;  /* 0x0000c80017177a20 */ /* 0x000fe40000410000 */
[----:B------:R-:W-:Y:S02]  /*dba0*/  FMUL.FTZ R21, R21, c[0x0][0x320] ;  /* 0x0000c80015157a20 */ /* 0x000fe40000410000 */
[----:B------:R-:W-:Y:S02]  /*dbb0*/  FMUL.FTZ R186, R20, c[0x0][0x320] ;  /* 0x0000c80014ba7a20 */ /* 0x000fe40000410000 */
[----:B------:R-:W-:Y:S02]  /*dbc0*/  FMUL.FTZ R162, R24, c[0x0][0x320] ;  /* 0x0000c80018a27a20 */ /* 0x000fe40000410000 */
[----:B------:R-:W-:Y:S01]  /*dbd0*/  FMUL.FTZ R25, R25, c[0x0][0x320] ;  /* 0x0000c80019197a20 */ /* 0x000fe20000410000 */
[----:B------:R1:W1:Y:S01]  /*dbe0*/  MUFU.TANH R235, R22 ;  /* 0x0000001600eb7308 */ /* 0x0002620000002400 */
[----:B------:R-:W-:Y:S02]  /*dbf0*/  FMUL.FTZ R26, R26, c[0x0][0x320] ;  /* 0x0000c8001a1a7a20 */ /* 0x000fe40000410000 */
[----:B------:R-:W-:Y:S07]  /*dc00*/  FMUL.FTZ R27, R27, c[0x0][0x320] ;  /* 0x0000c8001b1b7a20 */ /* 0x000fee0000410000 */
[----:B------:R1:W1:Y:S10]  /*dc10*/  MUFU.TANH R187, R23 ;  /* 0x0000001700bb7308 */ /* 0x0002740000002400 */
[----:B------:R1:W1:Y:S01]  /*dc20*/  MUFU.TANH R160, R21 ;  /* 0x0000001500a07308 */ /* 0x0002620000002400 */
        /* <DEDUP_REMOVED lines=26> */
[----:B------:R-:W-:Y:S03]  /*ddd0*/  HMMA.16816.F32 R48, R188, R10, R48 ;  /* 0x0000000abc30723c */ /* 0x000fe60000001830 */
[----:B------:R-:W-:Y:S01]  /*dde0*/  @P2 IADD3 R4, R7, R4, RZ ;  /* 0x0000000407042210 */ /* 0x000fe20007ffe0ff */
[----:B------:R-:W-:Y:S01]  /*ddf0*/  FMUL.FTZ R184, R40, c[0x0][0x320] ;  /* 0x0000c80028b87a20 */ /* 0x000fe20000410000 */
[----:B------:R-:W-:Y:S01]  /*de00*/  @P2 MOV R8, R220 ;  /* 0x000000dc00082202 */ /* 0x000fe20000000f00 */
[----:B------:R-:W-:Y:S01]  /*de10*/  FMUL.FTZ R34, R34, c[0x0][0x320] ;  /* 0x0000c80022227a20 */ /* 0x000fe20000410000 */
[----:B------:R-:W-:Y:S02]  /*de20*/  @P2 MOV R9, R223 ;  /* 0x000000df00092202 */ /* 0x000fe40000000f00 */
[----:B------:R-:W1:Y:S03]  /*de30*/  MUFU.TANH R13, R13 ;  /* 0x0000000d000d7308 */ /* 0x000e660000002400 */
[----:B------:R-:W-:Y:S02]  /*de40*/  @P2 IMAD R4, R4, 0x60, RZ ;  /* 0x0000006004042824 */ /* 0x000fe400078e02ff */
[----:B------:R-:W-:Y:S01]  /*de50*/  @P2 IMAD.WIDE.U32 R6, R6, 0x60, R8 ;  /* 0x0000006006062825 */ /* 0x000fe200078e0008 */
[----:B------:R-:W-:Y:S03]  /*de60*/  IADD3 R9, -R225, 0x1, R16 ;  /* 0x00000001e1097810 */ /* 0x000fe60007ffe110 */
[----:B------:R-:W-:Y:S01]  /*de70*/  FMUL.FTZ R35, R35, c[0x0][0x320] ;  /* 0x0000c80023237a20 */ /* 0x000fe20000410000 */
[----:B------:R-:W3:Y:S01]  /*de80*/  MUFU.TANH R14, R14 ;  /* 0x0000000e000e7308 */ /* 0x000ee20000002400 */
[----:B------:R-:W-:Y:S01]  /*de90*/  @P2 IADD3 R4, R7, R4, RZ ;  /* 0x0000000407042210 */ /* 0x000fe20007ffe0ff */
[----:B------:R-:W-:Y:S01]  /*dea0*/  FMUL.FTZ R37, R37, c[0x0][0x320] ;  /* 0x0000c80025257a20 */ /* 0x000fe20000410000 */
[----:B------:R-:W-:Y:S01]  /*deb0*/  @P2 SHF.L.U32 R5, R6, 0x1, RZ ;  /* 0x0000000106052819 */ /* 0x000fe200000006ff */
[----:B------:R-:W-:Y:S01]  /*dec0*/  FMUL.FTZ R38, R38, c[0x0][0x320] ;  /* 0x0000c80026267a20 */ /* 0x000fe20000410000 */
[----:B------:R-:W-:Y:S01]  /*ded0*/  @P2 SHF.L.U64.HI R4, R6, 0x1, R4 ;  /* 0x0000000106042819 */ /* 0x000fe20000010204 */
[----:B------:R-:W-:Y:S01]  /*dee0*/  FMUL.FTZ R39, R39, c[0x0][0x320] ;  /* 0x0000c80027277a20 */ /* 0x000fe20000410000 */
[----:B------:R-:W-:Y:S01]  /*def0*/  @P2 IADD3 R6, P0, R5, c[0x0][0x1c8], RZ ;  /* 0x0000720005062a10 */ /* 0x000fe20007f1e0ff */
[----:B------:R-:W-:Y:S01]  /*df00*/  FMUL.FTZ R41, R41, c[0x0][0x320] ;  /* 0x0000c80029297a20 */ /* 0x000fe20000410000 */
[----:B------:R-:W-:Y:S01]  /*df10*/  @P2 IADD3 R5, P1, R5, 0x80, RZ ;  /* 0x0000008005052810 */ /* 0x000fe20007f3e0ff */
[----:B------:R-:W3:Y:S01]  /*df20*/  MUFU.TANH R186, R186 ;  /* 0x000000ba00ba7308 */ /* 0x000ee20000002400 */
        /* <DEDUP_REMOVED lines=11> */
[----:B--2---:R-:W-:Y:S01]  /*dfe0*/  @P2 IADD3 R18, P0, R6, UR15, RZ ;  /* 0x0000000f06122c10 */ /* 0x004fe2000ff1e0ff */
[----:B------:R-:W2:Y:S01]  /*dff0*/  MUFU.TANH R162, R162 ;  /* 0x000000a200a27308 */ /* 0x000ea20000002400 */
[----:B------:R-:W-:Y:S01]  /*e000*/  @P4 SHF.R.U32.HI R5, RZ, c[0x0][0x2cc], R193 ;  /* 0x0000b300ff054a19 */ /* 0x000fe200000116c1 */
[----:B------:R-:W-:Y:S01]  /*e010*/  FMUL.FTZ R44, R44, c[0x0][0x320] ;  /* 0x0000c8002c2c7a20 */ /* 0x000fe20000410000 */
[----:B-1----:R-:W-:Y:S01]  /*e020*/  @P2 IADD3.X R19, R7, UR13, RZ, P0, !PT ;  /* 0x0000000d07132c10 */ /* 0x002fe200087fe4ff */
[----:B------:R1:W-:Y:S01]  /*e030*/  @P2 LDGSTS.E.BYPASS.LTC128B.128 [R217+0xb100], [R10.64], !P5 ;  /* 0x0b1000000ad92fae */ /* 0x0003e2000e901d4a */
[C---:B------:R-:W-:Y:S01]  /*e040*/  @P2 IADD3 R22, P1, R18.reuse, UR15, RZ ;  /* 0x0000000f12162c10 */ /* 0x040fe2000ff3e0ff */
[----:B------:R-:W-:Y:S01]  /*e050*/  FMUL.FTZ R45, R45, c[0x0][0x320] ;  /* 0x0000c8002d2d7a20 */ /* 0x000fe20000410000 */
[----:B------:R-:W-:Y:S01]  /*e060*/  @P2 IADD3 R20, P0, R18, UR6, RZ ;  /* 0x0000000612142c10 */ /* 0x000fe2000ff1e0ff */
[----:B------:R-:W-:Y:S01]  /*e070*/  FMUL.FTZ R46, R46, c[0x0][0x320] ;  /* 0x0000c8002e2e7a20 */ /* 0x000fe20000410000 */
[C---:B------:R-:W-:Y:S01]  /*e080*/  @P2 IADD3.X R23, R19.reuse, UR13, RZ, P1, !PT ;  /* 0x0000000d13172c10 */ /* 0x040fe20008ffe4ff */
[----:B------:R2:W2:Y:S01]  /*e090*/  MUFU.TANH R164, R25 ;  /* 0x0000001900a47308 */ /* 0x0004a20000002400 */
[----:B------:R-:W-:Y:S01]  /*e0a0*/  @P2 IADD3.X R21, R19, UR8, RZ, P0, !PT ;  /* 0x0000000813152c10 */ /* 0x000fe200087fe4ff */
[----:B------:R2:W-:Y:S01]  /*e0b0*/  @P2 LDGSTS.E.BYPASS.LTC128B.128 [R217+0x9100], [R18.64], !P6 ;  /* 0x0910000012d92fae */ /* 0x0005e2000f101d4a */
[----:B------:R-:W-:Y:S01]  /*e0c0*/  FMUL.FTZ R47, R47, c[0x0][0x320] ;  /* 0x0000c8002f2f7a20 */ /* 0x000fe20000410000 */
[----:B------:R-:W-:Y:S01]  /*e0d0*/  IADD3 R9, -R219, R9, R216 ;  /* 0x00000009db097210 */ /* 0x000fe20007ffe1d8 */
[----:B------:R-:W-:Y:S02]  /*e0e0*/  FMUL.FTZ R48, R48, c[0x0][0x320] ;  /* 0x0000c80030307a20 */ /* 0x000fe40000410000 */
[----:B------:R-:W-:Y:S02]  /*e0f0*/  FMUL.FTZ R49, R49, c[0x0][0x320] ;  /* 0x0000c80031317a20 */ /* 0x000fe40000410000 */
[----:B------:R-:W-:Y:S01]  /*e100*/  FMUL.FTZ R50, R50, c[0x0][0x320] ;  /* 0x0000c80032327a20 */ /* 0x000fe20000410000 */
[----:B------:R2:W2:Y:S01]  /*e110*/  MUFU.TANH R233, R26 ;  /* 0x0000001a00e97308 */ /* 0x0004a20000002400 */
[----:B------:R2:W-:Y:S01]  /*e120*/  @P2 LDGSTS.E.BYPASS.LTC128B.128 [R217+0xc100], [R18.64+0x80], !P5 ;  /* 0x0c10008012d92fae */ /* 0x0005e2000e901d4a */
[----:B-----5:R-:W-:Y:S07]  /*e130*/  IADD3 R7, -R225, R16, RZ ;  /* 0x00000010e1077210 */ /* 0x020fee0007ffe1ff */
[----:B------:R2:W-:Y:S01]  /*e140*/  @P2 LDGSTS.E.BYPASS.LTC128B.128 [R217+0xa100], [R22.64], !P6 ;  /* 0x0a10000016d92fae */ /* 0x0005e2000f101d4a */
[----:B------:R2:W2:Y:S01]  /*e150*/  MUFU.TANH R229, R27 ;  /* 0x0000001b00e57308 */ /* 0x0004a20000002400 */
[C---:B-1----:R-:W-:Y:S02]  /*e160*/  IADD3 R11, R9.reuse, c[0x0][0x328], RZ ;  /* 0x0000ca00090b7a10 */ /* 0x042fe40007ffe0ff */
[----:B------:R-:W-:Y:S04]  /*e170*/  IADD3 R9, R9, UR7, RZ ;  /* 0x0000000709097c10 */ /* 0x000fe8000fffe0ff */
[----:B------:R1:W-:Y:S03]  /*e180*/  @P2 LDGSTS.E.BYPASS.LTC128B.128 [R217+0xd100], [R20.64], !P5 ;  /* 0x0d10000014d92fae */ /* 0x0003e6000e901d4a */
[----:B------:R-:W1:Y:S05]  /*e190*/  MUFU.TANH R242, R242 ;  /* 0x000000f200f27308 */ /* 0x000e6a0000002400 */
[----:B------:R-:W0:Y:S05]  /*e1a0*/  LDGDEPBAR ;  /* 0x00000000000079af */ /* 0x000e2a0000000000 */
[----:B------:R1:W1:Y:S03]  /*e1b0*/  MUFU.TANH R236, R29 ;  /* 0x0000001d00ec7308 */ /* 0x0002660000002400 */
[----:B------:R-:W5:Y:S07]  /*e1c0*/  SHFL.IDX PT, R8, R5, RZ, 0x1c1f ;  /* 0x001c1fff05087589 */ /* 0x000f6e00000e0000 */
[----:B------:R1:W1:Y:S10]  /*e1d0*/  MUFU.TANH R239, R30 ;  /* 0x0000001e00ef7308 */ /* 0x0002740000002400 */
        /* <DEDUP_REMOVED lines=37> */
.L_x_261:
[----:B------:R-:W-:Y:S04]  /*e430*/  MOV R6, c[0x0][0x32c] ;  /* 0x0000cb0000067a02 */ /* 0x000fe80000000f00 */
[----:B------:R-:W-:Y:S11]  /*e440*/  ISETP.NE.AND P0, PT, R6, 0x1, PT ;  /* 0x000000010600780c */ /* 0x000ff60003f05270 */
[----:B------:R-:W-:Y:S02]  /*e450*/  @!UPT UIADD3 URZ, URZ, URZ, URZ ;  /* 0x0000003f3f3ff290 */ /* 0x000fe4000fffe03f */
[----:B------:R-:W-:Y:S05]  /*e460*/  @P0 IMAD.HI.U32 R6, R8, c[0x0][0x330], RZ ;  /* 0x0000cc0008060a27 */ /* 0x000fea00078e00ff */
[----:B------:R-:W-:Y:S02]  /*e470*/  @P0 SHF.R.U32.HI R8, RZ, c[0x0][0x334], R6 ;  /* 0x0000cd00ff080a19 */ /* 0x000fe40000011606 */
.L_x_262:
[----:B------:R-:W-:Y:S05]  /*e480*/  BSYNC B0 ;  /* 0x0000000000007941 */ /* 0x000fea0003800000 */
.L_x_260:
[----:B------:R-:W-:Y:S05]  /*e490*/  IMAD R8, R8, c[0x0][0x32c], R7 ;  /* 0x0000cb0008087a24 */ /* 0x000fea00078e0207 */
[----:B------:R-:W-:Y:S02]  /*e4a0*/  IADD3 R6, R8, c[0x0][0x32c], RZ ;  /* 0x0000cb0008067a10 */ /* 0x000fe40007ffe0ff */
[----:B------:R-:W-:Y:S02]  /*e4b0*/  IMNMX R15, R15, R8, !PT ;  /* 0x000000080f0f7217 */ /* 0x000fe40007800200 */
[----:B------:R-:W-:Y:S02]  /*e4c0*/  IMNMX R17, R17, R6, PT ;  /* 0x0000000611117217 */ /* 0x000fe40003800200 */
.L_x_259:
        /* <DEDUP_REMOVED lines=10> */
[----:B------:R-:W-:Y:S02]  /*e570*/  ISETP.GT.AND P0, PT, R15, 0x8, !P1 ;  /* 0x000000080f00780c */ /* 0x000fe40004f04270 */
        /* <DEDUP_REMOVED lines=146> */
.L_x_265:
[----:B------:R-:W-:Y:S04]  /*eea0*/  MOV R5, c[0x0][0x32c] ;  /* 0x0000cb0000057a02 */ /* 0x000fe80000000f00 */
[----:B------:R-:W-:Y:S11]  /*eeb0*/  ISETP.NE.AND P0, PT, R5, 0x1, PT ;  /* 0x000000010500780c */ /* 0x000ff60003f05270 */
[----:B------:R-:W-:Y:S02]  /*eec0*/  @!UPT UIADD3 URZ, URZ, URZ, URZ ;  /* 0x0000003f3f3ff290 */ /* 0x000fe4000fffe03f */
[----:B------:R-:W-:Y:S05]  /*eed0*/  @P0 IMAD.HI.U32 R5, R14, c[0x0][0x330], RZ ;  /* 0x0000cc000e050a27 */ /* 0x000fea00078e00ff */
[----:B------:R-:W-:Y:S02]  /*eee0*/  @P0 SHF.R.U32.HI R14, RZ, c[0x0][0x334], R5 ;  /* 0x0000cd00ff0e0a19 */ /* 0x000fe40000011605 */
.L_x_266:
[----:B------:R-:W-:Y:S05]  /*eef0*/  BSYNC B0 ;  /* 0x0000000000007941 */ /* 0x000fea0003800000 */
.L_x_264:
[----:B------:R-:W-:Y:S05]  /*ef00*/  IMAD R7, R14, c[0x0][0x32c], R7 ;  /* 0x0000cb000e077a24 */ /* 0x000fea00078e0207 */
[----:B------:R-:W-:Y:S02]  /*ef10*/  IADD3 R5, R7, c[0x0][0x32c], RZ ;  /* 0x0000cb0007057a10 */ /* 0x000fe40007ffe0ff */
[----:B------:R-:W-:Y:S02]  /*ef20*/  IMNMX R12, R12, R7, !PT ;  /* 0x000000070c0c7217 */ /* 0x000fe40007800200 */
[----:B------:R-:W-:Y:S02]  /*ef30*/  IMNMX R0, R0, R5, PT ;  /* 0x0000000500007217 */ /* 0x000fe40003800200 */
.L_x_263:
        /* <DEDUP_REMOVED lines=79> */
[----:B------:R-:W-:Y:S02]  /*f430*/  ISETP.GT.AND P2, PT, R12, 0x58, !P2 ;  /* 0x000000580c00780c */ /* 0x000fe40005744270 */
        /* <DEDUP_REMOVED lines=337> */
[----:B--2---:R-:W-:Y:S04]  /*10950*/  F2FP.PACK_AB R124, R159, R156 ;  /* 0x0000009c9f7c723e */ /* 0x004fe800000000ff */
[C---:B------:R-:W-:Y:S01]  /*10960*/  HMMA.16816.F32 R16, R68.reuse, R86, R16 ;  /* 0x000000564410723c */ /* 0x040fe20000001810 */
[----:B------:R-:W2:Y:S01]  /*10970*/  LDSM.16.MT88.4 R84, [R210+0x4100] ;  /* 0x00410000d254783b */ /* 0x000ea20000004200 */
[----:B------:R-:W-:Y:S06]  /*10980*/  MUFU.EX2 R144, R144 ;  /* 0x0000009000907308 */ /* 0x000fec0000000800 */
[C---:B-1----:R-:W-:Y:S04]  /*10990*/  HMMA.16816.F32 R20, R68.reuse, R76, R20 ;  /* 0x0000004c4414723c */ /* 0x042fe80000001814 */
[----:B------:R-:W1:Y:S01]  /*109a0*/  MUFU.EX2 R139, R139 ;  /* 0x0000008b008b7308 */ /* 0x000e620000000800 */
[----:B----4-:R-:W-:Y:S03]  /*109b0*/  F2FP.PACK_AB R126, R149, R146 ;  /* 0x00000092957e723e */ /* 0x010fe600000000ff */
[C---:B------:R-:W-:Y:S01]  /*109c0*/  HMMA.16816.F32 R24, R68.reuse, R78, R24 ;  /* 0x0000004e4418723c */ /* 0x040fe20000001818 */
[----:B------:R-:W4:Y:S05]  /*109d0*/  LDSM.16.MT88.4 R76, [R209+0x4100] ;  /* 0x00410000d14c783b */ /* 0x000f2a0000004200 */
[----:B------:R-:W-:Y:S02]  /*109e0*/  MUFU.EX2 R135, R135 ;  /* 0x0000008700877308 */ /* 0x000fe40000000800 */
[C---:B------:R-:W-:Y:S08]  /*109f0*/  HMMA.16816.F32 R28, R68.reuse, R80, R28 ;  /* 0x00000050441c723c */ /* 0x040ff0000000181c */
[C---:B------:R-:W-:Y:S01]  /*10a00*/  HMMA.16816.F32 R32, R68.reuse, R82, R32 ;  /* 0x000000524420723c */ /* 0x040fe20000001820 */
[----:B------:R-:W5:Y:S01]  /*10a10*/  LDSM.16.MT88.4 R80, [R212+0x1900] ;  /* 0x00190000d450783b */ /* 0x000f620000004200 */
[----:B------:R-:W4:Y:S02]  /*10a20*/  MUFU.EX2 R134, R134 ;  /* 0x0000008600867308 */ /* 0x000f240000000800 */
[----:B-1----:R-:W-:Y:S04]  /*10a30*/  F2FP.PACK_AB R125, R139, R144 ;  /* 0x000000908b7d723e */ /* 0x002fe800000000ff */
[C---:B---3--:R-:W-:Y:S08]  /*10a40*/  HMMA.16816.F32 R36, R68.reuse, R72, R36 ;  /* 0x000000484424723c */ /* 0x048ff00000001824 */
[C---:B------:R-:W-:Y:S01]  /*10a50*/  HMMA.16816.F32 R40, R68.reuse, R74, R40 ;  /* 0x0000004a4428723c */ /* 0x040fe20000001828 */
[----:B------:R-:W1:Y:S07]  /*10a60*/  LDSM.16.MT88.4 R72, [R210+0x1900] ;  /* 0x00190000d248783b */ /* 0x000e6e0000004200 */
[C---:B--2---:R-:W-:Y:S04]  /*10a70*/  HMMA.16816.F32 R44, R68.reuse, R84, R44 ;  /* 0x00000054442c723c */ /* 0x044fe8000000182c */
[----:B----4-:R-:W-:Y:S04]  /*10a80*/  F2FP.PACK_AB R127, R134, R135 ;  /* 0x00000087867f723e */ /* 0x010fe800000000ff */
[C---:B------:R-:W-:Y:S01]  /*10a90*/  HMMA.16816.F32 R48, R68.reuse, R86, R48 ;  /* 0x000000564430723c */ /* 0x040fe20000001830 */
[----:B------:R-:W-:Y:S07]  /*10aa0*/  LDSM.16.MT88.4 R84, [R208+0x1900] ;  /* 0x00190000d054783b */ /* 0x000fee0000004200 */
[C---:B------:R-:W-:Y:S08]  /*10ab0*/  HMMA.16816.F32 R52, R68.reuse, R76, R52 ;  /* 0x0000004c4434723c */ /* 0x040ff00000001834 */
[C---:B------:R-:W-:Y:S01]  /*10ac0*/  HMMA.16816.F32 R56, R68.reuse, R78, R56 ;  /* 0x0000004e4438723c */ /* 0x040fe20000001838 */
[----:B------:R-:W2:Y:S07]  /*10ad0*/  LDSM.16.MT88.4 R76, [R209+0x1900] ;  /* 0x00190000d14c783b */ /* 0x000eae0000004200 */
        /* <DEDUP_REMOVED lines=12> */
[C---:B-----5:R-:W-:Y:S03]  /*10ba0*/  HMMA.16816.F32 R4, R68.reuse, R80, R4 ;  /* 0x000000504404723c */ /* 0x060fe60000001804 */
[----:B------:R-:W-:Y:S02]  /*10bb0*/  FADD.FTZ R3, R241, R240 ;  /* 0x000000f0f1037221 */ /* 0x000fe40000010000 */
[----:B------:R-:W-:Y:S02]  /*10bc0*/  FADD.FTZ R235, R238, R235 ;  /* 0x000000ebeeeb7221 */ /* 0x000fe40000010000 */
[----:B------:R-:W-:Y:S01]  /*10bd0*/  FADD.FTZ R3, R242, R3 ;  /* 0x00000003f2037221 */ /* 0x000fe20000010000 */
[C---:B------:R-:W-:Y:S01]  /*10be0*/  HMMA.16816.F32 R8, R68.reuse, R82, R8 ;  /* 0x000000524408723c */ /* 0x040fe20000001808 */
[----:B------:R-:W3:Y:S03]  /*10bf0*/  LDSM.16.MT88.4 R80, [R212+0x4900] ;  /* 0x00490000d450783b */ /* 0x000ee60000004200 */
[----:B------:R-:W-:Y:S04]  /*10c00*/  FADD.FTZ R2, R166, R3 ;  /* 0x00000003a6027221 */ /* 0x000fe80000010000 */
[C---:B-1----:R-:W-:Y:S04]  /*10c10*/  HMMA.16816.F32 R12, R68.reuse, R72, R12 ;  /* 0x00000048440c723c */ /* 0x042fe8000000180c */
[----:B------:R-:W-:Y:S04]  /*10c20*/  FADD.FTZ R2, R165, R2 ;  /* 0x00000002a5027221 */ /* 0x000fe80000010000 */
[C---:B------:R-:W-:Y:S01]  /*10c30*/  HMMA.16816.F32 R16, R68.reuse, R74, R16 ;  /* 0x0000004a4410723c */ /* 0x040fe20000001810 */
[----:B------:R-:W1:Y:S03]  /*10c40*/  LDSM.16.MT88.4 R72, [R210+0x4900] ;  /* 0x00490000d248783b */ /* 0x000e660000004200 */
[----:B------:R-:W-:Y:S01]  /*10c50*/  FADD.FTZ R3, R161, R2 ;  /* 0x00000002a1037221 */ /* 0x000fe20000010000 */
[----:B------:R-:W-:Y:S03]  /*10c60*/  IADD3 R2, R192, -0x1, RZ ;  /* 0xffffffffc0027810 */ /* 0x000fe60007ffe0ff */
[C---:B--2---:R-:W-:Y:S04]  /*10c70*/  HMMA.16816.F32 R20, R68.reuse, R76, R20 ;  /* 0x0000004c4414723c */ /* 0x044fe80000001814 */
[----:B------:R-:W-:Y:S02]  /*10c80*/  FADD.FTZ R3, R232, R3 ;  /* 0x00000003e8037221 */ /* 0x000fe40000010000 */
[----:B------:R-:W-:Y:S02]  /*10c90*/  IMAD.MOV.U32 R192, RZ, RZ, R2 ;  /* 0x000000ffffc07224 */ /* 0x000fe400078e0002 */
[C---:B------:R-:W-:Y:S01]  /*10ca0*/  HMMA.16816.F32 R24, R68.reuse, R78, R24 ;  /* 0x0000004e4418723c */ /* 0x040fe20000001818 */
[----:B------:R-:W2:Y:S03]  /*10cb0*/  LDSM.16.MT88.4 R76, [R212+0x2100] ;  /* 0x00210000d44c783b */ /* 0x000ea60000004200 */
[----:B------:R-:W-:Y:S02]  /*10cc0*/  FADD.FTZ R144, R144, R3 ;  /* 0x0000000390907221 */ /* 0x000fe40000010000 */
[----:B------:R-:W-:Y:S02]  /*10cd0*/  IMAD.MOV.U32 R3, RZ, RZ, R0 ;  /* 0x000000ffff037224 */ /* 0x000fe400078e0000 */
[C---:B------:R-:W-:Y:S04]  /*10ce0*/  HMMA.16816.F32 R28, R68.reuse, R84, R28 ;  /* 0x00000054441c723c */ /* 0x040fe8000000181c */
[----:B------:R-:W-:Y:S02]  /*10cf0*/  FADD.FTZ R144, R139, R144 ;  /* 0x000000908b907221 */ /* 0x000fe40000010000 */
[----:B------:R-:W-:Y:S02]  /*10d00*/  IMAD.MOV.U32 R2, RZ, RZ, R116 ;  /* 0x000000ffff027224 */ /* 0x000fe400078e0074 */
[C---:B------:R-:W-:Y:S01]  /*10d10*/  HMMA.16816.F32 R32, R68.reuse, R86, R32 ;  /* 0x000000564420723c */ /* 0x040fe20000001820 */
[----:B------:R-:W-:Y:S03]  /*10d20*/  LDSM.16.MT88.4 R84, [R208+0x2100] ;  /* 0x00210000d054783b */ /* 0x000fe60000004200 */
[----:B------:R-:W-:Y:S04]  /*10d30*/  FADD.FTZ R135, R135, R144 ;  /* 0x0000009087877221 */ /* 0x000fe80000010000 */
[C---:B---3--:R-:W-:Y:S04]  /*10d40*/  HMMA.16816.F32 R36, R68.reuse, R80, R36 ;  /* 0x000000504424723c */ /* 0x048fe80000001824 */
[----:B------:R-:W-:Y:S04]  /*10d50*/  FADD.FTZ R227, R134, R135 ;  /* 0x0000008786e37221 */ /* 0x000fe80000010000 */
        /* <DEDUP_REMOVED lines=64> */
.L_x_258:
[----:B------:R-:W1:Y:S01]  /*11160*/  SHFL.BFLY PT, R3, R228, 0x2, 0x1f ;  /* 0x0c401f00e4037f89 */ /* 0x000e6200000e0000 */
[----:B------:R-:W-:-:S02]  /*11170*/  MOV R4, RZ ;  /* 0x000000ff00047202 */ /* 0x000fc40000000f00 */
[----:B------:R-:W-:Y:S01]  /*11180*/  PLOP3.LUT P2, PT, PT, PT, PT, 0x8, 0x0 ;  /* 0x000000000000781c */ /* 0x000fe20003f4e170 */
[----:B------:R-:W2:Y:S01]  /*11190*/  SHFL.BFLY PT, R2, R227, 0x2, 0x1f ;  /* 0x0c401f00e3027f89 */ /* 0x000ea200000e0000 */
[----:B-1----:R-:W-:Y:S01]  /*111a0*/  FADD.FTZ R6, R3, R228 ;  /* 0x000000e403067221 */ /* 0x002fe20000010000 */
[----:B------:R-:W-:Y:S01]  /*111b0*/  MOV R3, RZ ;  /* 0x000000ff00037202 */ /* 0x000fe20000000f00 */
[----:B--2---:R-:W-:-:S03]  /*111c0*/  FADD.FTZ R7, R2, R227 ;  /* 0x000000e302077221 */ /* 0x004fc60000010000 */
[----:B------:R-:W1:Y:S04]  /*111d0*/  SHFL.BFLY PT, R5, R6, 0x1, 0x1f ;  /* 0x0c201f0006057f89 */ /* 0x000e6800000e0000 */
[----:B------:R-:W2:Y:S01]  /*111e0*/  SHFL.BFLY PT, R2, R7, 0x1, 0x1f ;  /* 0x0c201f0007027f89 */ /* 0x000ea200000e0000 */
[----:B-1----:R-:W-:Y:S02]  /*111f0*/  FADD.FTZ R5, R6, R5 ;  /* 0x0000000506057221 */ /* 0x002fe40000010000 */
[----:B--2---:R-:W-:-:S03]  /*11200*/  FADD.FTZ R2, R2, R7 ;  /* 0x0000000702027221 */ /* 0x004fc60000010000 */
[----:B------:R-:W-:Y:S02]  /*11210*/  FSETP.NE.FTZ.AND P1, PT, R5, RZ, PT ;  /* 0x000000ff0500720b */ /* 0x000fe40003f35000 */
[----:B------:R-:W-:-:S11]  /*11220*/  FSETP.NE.FTZ.AND P0, PT, R2, RZ, PT ;  /* 0x000000ff0200720b */ /* 0x000fd60003f15000 */
[----:B------:R-:W1:Y:S01]  /*11230*/  @P1 MUFU.RCP R4, R5 ;  /* 0x0000000500041308 */ /* 0x000e620000001000 */
[----:B------:R-:W-:Y:S02]  /*11240*/  @P1 MOV R7, 0x3f317218 ;  /* 0x3f31721800071802 */ /* 0x000fe40000000f00 */
[----:B------:R-:W-:-:S03]  /*11250*/  @P0 MOV R9, 0x3f317218 ;  /* 0x3f31721800090802 */ /* 0x000fc60000000f00 */
[----:B------:R-:W-:Y:S02]  /*11260*/  @P1 FMUL.FTZ R7, R7, c[0x0][0x2d0] ;  /* 0x0000b40007071a20 */ /* 0x000fe40000410000 */
[----:B------:R-:W2:Y:S01]  /*11270*/  @P1 MUFU.LG2 R5, R5 ;  /* 0x0000000500051308 */ /* 0x000ea20000000c00 */
[----:B------:R-:W-:-:S07]  /*11280*/  @P0 FMUL.FTZ R9, R9, c[0x0][0x2d0] ;  /* 0x0000b40009090a20 */ /* 0x000fce0000410000 */
[----:B------:R-:W3:Y:S01]  /*11290*/  @P0 MUFU.LG2 R6, R2 ;  /* 0x0000000200060308 */ /* 0x000ee20000000c00 */
[C---:B-1----:R-:W-:Y:S02]  /*112a0*/  FMUL.FTZ R112, R4.reuse, R112 ;  /* 0x0000007004707220 */ /* 0x042fe40000410000 */
[C---:B------:R-:W-:Y:S02]  /*112b0*/  FMUL.FTZ R113, R4.reuse, R113 ;  /* 0x0000007104717220 */ /* 0x040fe40000410000 */
[C---:B------:R-:W-:Y:S02]  /*112c0*/  FMUL.FTZ R108, R4.reuse, R108 ;  /* 0x0000006c046c7220 */ /* 0x040fe40000410000 */
[C---:B------:R-:W-:Y:S01]  /*112d0*/  FMUL.FTZ R109, R4.reuse, R109 ;  /* 0x0000006d046d7220 */ /* 0x040fe20000410000 */
[----:B------:R1:W4:Y:S01]  /*112e0*/  @P0 MUFU.RCP R3, R2 ;  /* 0x0000000200030308 */ /* 0x0003220000001000 */
[----:B--2---:R-:W-:Y:S02]  /*112f0*/  @P1 FMUL.FTZ R5, R5, 0.69314718246459960938 ;  /* 0x3f31721805051820 */ /* 0x004fe40000410000 */
[----:B------:R-:W-:-:S02]  /*11300*/  FMUL.FTZ R104, R4, R104 ;  /* 0x0000006804687220 */ /* 0x000fc40000410000 */
[C---:B------:R-:W-:Y:S02]  /*11310*/  FMUL.FTZ R105, R4.reuse, R105 ;  /* 0x0000006904697220 */ /* 0x040fe40000410000 */
[----:B------:R-:W-:Y:S02]  /*11320*/  FMUL.FTZ R100, R4, R100 ;  /* 0x0000006404647220 */ /* 0x000fe40000410000 */
[----:B---3--:R-:W-:Y:S02]  /*11330*/  @P0 FMUL.FTZ R6, R6, 0.69314718246459960938 ;  /* 0x3f31721806060820 */ /* 0x008fe40000410000 */
[C---:B------:R-:W-:Y:S02]  /*11340*/  FMUL.FTZ R101, R4.reuse, R101 ;  /* 0x0000006504657220 */ /* 0x040fe40000410000 */
[C---:B------:R-:W-:Y:S02]  /*11350*/  FMUL.FTZ R96, R4.reuse, R96 ;  /* 0x0000006004607220 */ /* 0x040fe40000410000 */
[C---:B------:R-:W-:Y:S01]  /*11360*/  FMUL.FTZ R97, R4.reuse, R97 ;  /* 0x0000006104617220 */ /* 0x040fe20000410000 */
[----:B-1----:R-:W-:Y:S01]  /*11370*/  MOV R2, 0xff800000 ;  /* 0xff80000000027802 */ /* 0x002fe20000000f00 */
        /* <DEDUP_REMOVED lines=21> */
[----:B------:R-:W-:Y:S01]  /*114d0*/  FMUL.FTZ R65, R4, R65 ;  /* 0x0000004104417220 */ /* 0x000fe20000410000 */
[----:B------:R-:W-:Y:S01]  /*114e0*/  MOV R4, 0xff800000 ;  /* 0xff80000000047802 */ /* 0x000fe20000000f00 */
[C---:B----4-:R-:W-:Y:S02]  /*114f0*/  FMUL.FTZ R114, R3.reuse, R114 ;  /* 0x0000007203727220 */ /* 0x050fe40000410000 */
        /* <DEDUP_REMOVED lines=30> */
[----:B------:R-:W-:Y:S02]  /*116e0*/  FMUL.FTZ R3, R3, R67 ;  /* 0x0000004303037220 */ /* 0x000fe40000410000 */
[----:B------:R-:W-:-:S02]  /*116f0*/  @P1 FFMA.FTZ R2, R7, R0, R5 ;  /* 0x0000000007021223 */ /* 0x000fc40000010005 */
[----:B------:R-:W-:Y:S02]  /*11700*/  @P0 FFMA.FTZ R4, R9, R116, R6 ;  /* 0x0000007409040223 */ /* 0x000fe40000010006 */
.L_x_230:
[----:B------:R-:W-:Y:S05]  /*11710*/  @P2 BRA `(.L_x_268) ;  /* 0x0000127000002947 */ /* 0x000fea0003800000 */
[----:B------:R-:W1:Y:S01]  /*11720*/  S2R R0, SR_TID.X ;  /* 0x0000000000007919 */ /* 0x000e620000002100 */
[----:B------:R-:W-:Y:S02]  /*11730*/  F2FP.PACK_AB R112, R113, R112 ;  /* 0x000000707170723e */ /* 0x000fe400000000ff */
[----:B------:R-:W-:Y:S01]  /*11740*/  F2FP.PACK_AB R114, R115, R114 ;  /* 0x000000727372723e */ /* 0x000fe200000000ff */
[----:B------:R-:W-:Y:S01]  /*11750*/  BAR.SYNC.DEFER_BLOCKING 0x1, 0x100 ;  /* 0x0044000000007b1d */ /* 0x000fe20000010000 */
        /* <DEDUP_REMOVED lines=10> */
[----:B-1----:R-:W-:Y:S02]  /*11800*/  SHF.R.S32.HI R5, RZ, 0x1f, R0 ;  /* 0x0000001fff057819 */ /* 0x002fe40000011400 */
[----:B------:R-:W-:Y:S02]  /*11810*/  F2FP.PACK_AB R88, R89, R88 ;  /* 0x000000585958723e */ /* 0x000fe400000000ff */
[----:B------:R-:W-:Y:S02]  /*11820*/  LEA.HI R6, R5, R0, RZ, 0x2 ;  /* 0x0000000005067211 */ /* 0x000fe400078f10ff */
[----:B------:R-:W-:Y:S02]  /*11830*/  F2FP.PACK_AB R90, R91, R90 ;  /* 0x0000005a5b5a723e */ /* 0x000fe400000000ff */
[--C-:B------:R-:W-:Y:S02]  /*11840*/  SHF.R.S32.HI R8, RZ, 0x2, R6.reuse ;  /* 0x00000002ff087819 */ /* 0x100fe40000011406 */
[----:B------:R-:W-:-:S02]  /*11850*/  SHF.R.S32.HI R7, RZ, 0x1f, R6 ;  /* 0x0000001fff077819 */ /* 0x000fc40000011406 */
[----:B------:R-:W-:Y:S02]  /*11860*/  LOP3.LUT R9, R6, 0xfffffffc, RZ, 0xc0, !PT ;  /* 0xfffffffc06097812 */ /* 0x000fe400078ec0ff */
[----:B------:R-:W-:Y:S02]  /*11870*/  LEA.HI R7, R7, R8, RZ, 0x3 ;  /* 0x0000000807077211 */ /* 0x000fe400078f18ff */
[----:B------:R-:W-:Y:S01]  /*11880*/  F2FP.PACK_AB R84, R85, R84 ;  /* 0x000000545554723e */ /* 0x000fe200000000ff */
[----:B------:R-:W-:Y:S01]  /*11890*/  IMAD.IADD R9, R0, 0x1, -R9 ;  /* 0x0000000100097824 */ /* 0x000fe200078e0a09 */
[----:B------:R-:W-:Y:S02]  /*118a0*/  LOP3.LUT R7, R7, 0xfffffff8, RZ, 0xc0, !PT ;  /* 0xfffffff807077812 */ /* 0x000fe400078ec0ff */
[----:B------:R-:W-:Y:S02]  /*118b0*/  F2FP.PACK_AB R86, R87, R86 ;  /* 0x000000565756723e */ /* 0x000fe400000000ff */
[----:B------:R-:W-:Y:S01]  /*118c0*/  F2FP.PACK_AB R80, R81, R80 ;  /* 0x000000505150723e */ /* 0x000fe200000000ff */
[----:B------:R-:W-:Y:S01]  /*118d0*/  IMAD.IADD R8, R8, 0x1, -R7 ;  /* 0x0000000108087824 */ /* 0x000fe200078e0a07 */
[----:B------:R-:W-:-:S02]  /*118e0*/  LEA.HI R7, R5, R0, RZ, 0x5 ;  /* 0x0000000005077211 */ /* 0x000fc400078f28ff */
[----:B------:R-:W-:Y:S01]  /*118f0*/  F2FP.PACK_AB R82, R83, R82 ;  /* 0x000000525352723e */ /* 0x000fe200000000ff */
[C---:B------:R-:W-:Y:S01]  /*11900*/  IMAD.SHL.U32 R10, R8.reuse, 0x40, RZ ;  /* 0x00000040080a7824 */ /* 0x040fe200078e00ff */
[----:B------:R-:W-:Y:S02]  /*11910*/  SHF.R.S32.HI R6, RZ, 0x5, R7 ;  /* 0x00000005ff067819 */ /* 0x000fe40000011407 */
[----:B------:R-:W-:Y:S02]  /*11920*/  LOP3.LUT R12, R8, 0x1, RZ, 0xc0, !PT ;  /* 0x00000001080c7812 */ /* 0x000fe400078ec0ff */
        /* <DEDUP_REMOVED lines=11> */
[----:B------:R-:W-:Y:S02]  /*119e0*/  F2FP.PACK_AB R72, R73, R72 ;  /* 0x000000484948723e */ /* 0x000fe400000000ff */
[----:B------:R-:W-:Y:S01]  /*119f0*/  F2FP.PACK_AB R74, R75, R74 ;  /* 0x0000004a4b4a723e */ /* 0x000fe200000000ff */
[C---:B------:R-:W-:Y:S01]  /*11a00*/  IMAD.IADD R15, R11.reuse, 0x1, R8 ;  /* 0x000000010b0f7824 */ /* 0x040fe200078e0208 */
[C---:B------:R-:W-:Y:S01]  /*11a10*/  IADD3 R10, R11.reuse, 0x80, RZ ;  /* 0x000000800b0a7810 */ /* 0x040fe20007ffe0ff */
[----:B------:R-:W-:Y:S01]  /*11a20*/  STS [R11+0x80], R112 ;  /* 0x000080700b007388 */ /* 0x000fe20000000800 */
[----:B------:R-:W-:-:S02]  /*11a30*/  IADD3 R13, R11, 0x70, RZ ;  /* 0x000000700b0d7810 */ /* 0x000fc40007ffe0ff */
[----:B------:R-:W-:Y:S01]  /*11a40*/  @P0 IADD3 R13, R10, 0x10, RZ ;  /* 0x000000100a0d0810 */ /* 0x000fe20007ffe0ff */
[----:B------:R-:W-:Y:S01]  /*11a50*/  IMAD.MOV.U32 R10, RZ, RZ, 0x40 ;  /* 0x00000040ff0a7424 */ /* 0x000fe200078e00ff */
[----:B------:R-:W-:Y:S01]  /*11a60*/  STS [R11+0x480], R114 ;  /* 0x000480720b007388 */ /* 0x000fe20000000800 */
[----:B------:R-:W-:Y:S02]  /*11a70*/  F2FP.PACK_AB R68, R69, R68 ;  /* 0x000000444544723e */ /* 0x000fe400000000ff */
[--C-:B------:R-:W-:Y:S01]  /*11a80*/  IMAD.IADD R17, R8, 0x1, R13.reuse ;  /* 0x0000000108117824 */ /* 0x100fe200078e020d */
[----:B------:R-:W-:Y:S01]  /*11a90*/  SEL R10, R10, 0xffffffc0, !P2 ;  /* 0xffffffc00a0a7807 */ /* 0x000fe20005000000 */
[----:B------:R-:W-:Y:S01]  /*11aa0*/  STS [R13], R108 ;  /* 0x0000006c0d007388 */ /* 0x000fe20000000800 */
[----:B------:R-:W-:Y:S02]  /*11ab0*/  F2FP.PACK_AB R70, R71, R70 ;  /* 0x000000464746723e */ /* 0x000fe400000000ff */
        /* <DEDUP_REMOVED lines=8> */
[----:B------:R-:W-:-:S02]  /*11b40*/  F2FP.PACK_AB R56, R57, R56 ;  /* 0x000000383938723e */ /* 0x000fc400000000ff */
[----:B------:R-:W-:Y:S01]  /*11b50*/  STS [R15+0x480], R106 ;  /* 0x0004806a0f007388 */ /* 0x000fe20000000800 */
[----:B------:R-:W-:Y:S02]  /*11b60*/  F2FP.PACK_AB R58, R59, R58 ;  /* 0x0000003a3b3a723e */ /* 0x000fe400000000ff */
        /* <DEDUP_REMOVED lines=28> */
[----:B------:R1:W-:Y:S01]  /*11d30*/  STS [R19+0x4480], R54 ;  /* 0x0044803613007388 */ /* 0x0003e20000000800 */
[----:B---3--:R-:W-:-:S03]  /*11d40*/  IMAD.WIDE R12, R218, R11, c[0x0][0x500] ;  /* 0x00014000da0c7625 */ /* 0x008fc600078e020b */
[----:B------:R3:W-:Y:S04]  /*11d50*/  STS [R21+0x4000], R56 ;  /* 0x0040003815007388 */ /* 0x0007e80000000800 */
        /* <DEDUP_REMOVED lines=8> */
[----:B----4-:R-:W4:Y:S04]  /*11de0*/  @P0 LDG.E R15, [R12.64] ;  /* 0x0000000a0c0f0981 */ /* 0x010f28000c1e1900 */
[----:B------:R3:W5:Y:S01]  /*11df0*/  @P1 LDG.E R8, [R10.64] ;  /* 0x0000000a0a081981 */ /* 0x000762000c1e1900 */
[----:B-1----:R-:W-:Y:S02]  /*11e00*/  CS2R R18, SRZ ;  /* 0x0000000000127805 */ /* 0x002fe4000001ff00 */
[--C-:B----4-:R-:W-:Y:S01]  /*11e10*/  @P0 SHF.R.S32.HI R19, RZ, 0x1f, R15.reuse ;  /* 0x0000001fff130819 */ /* 0x110fe2000001140f */
[----:B------:R-:W-:Y:S01]  /*11e20*/  @P0 IMAD.MOV.U32 R18, RZ, RZ, R15 ;  /* 0x000000ffff120224 */ /* 0x000fe200078e000f */
[----:B------:R-:W-:Y:S05]  /*11e30*/  @P1 BRA `(.L_x_269) ;  /* 0x0000004000001947 */ /* 0x000fea0003800000 */
[----:B---3--:R-:W-:Y:S05]  /*11e40*/  @!P0 BRA `(.L_x_269) ;  /* 0x0000003000008947 */ /* 0x008fea0003800000 */
[----:B-----5:R-:W3:Y:S04]  /*11e50*/  LDG.E R8, [R12.64] ;  /* 0x0000000a0c087981 */ /* 0x020ee8000c1e1900 */
[----:B------:R-:W3:Y:S02]  /*11e60*/  LDG.E R3, [R12.64+0x4] ;  /* 0x0000040a0c037981 */ /* 0x000ee4000c1e1900 */
[----:B---3--:R-:W-:-:S02]  /*11e70*/  IADD3 R8, -R8, R3, RZ ;  /* 0x0000000308087210 */ /* 0x008fc40007ffe1ff */
.L_x_269:
[----:B---3--:R-:W1:Y:S01]  /*11e80*/  S2R R10, SR_CTAID.Y ;  /* 0x00000000000a7919 */ /* 0x008e620000002600 */
[----:B------:R-:W-:Y:S01]  /*11e90*/  LOP3.LUT R3, R7, 0xffffffe0, RZ, 0xc0, !PT ;  /* 0xffffffe007037812 */ /* 0x000fe200078ec0ff */
[----:B------:R-:W-:Y:S01]  /*11ea0*/  IMAD.MOV.U32 R13, RZ, RZ, c[0x0][0x4e8] ;  /* 0x00013a00ff0d7624 */ /* 0x000fe200078e00ff */
[----:B------:R-:W-:Y:S01]  /*11eb0*/  SHF.R.S32.HI R7, RZ, 0x1f, R6 ;  /* 0x0000001fff077819 */ /* 0x000fe20000011406 */
[----:B------:R-:W3:Y:S01]  /*11ec0*/  S2R R40, SR_CTAID.X ;  /* 0x0000000000287919 */ /* 0x000ee20000002500 */
[----:B------:R-:W-:Y:S01]  /*11ed0*/  MOV R16, R18 ;  /* 0x0000001200107202 */ /* 0x000fe20000000f00 */
[----:B------:R-:W-:Y:S01]  /*11ee0*/  IMAD.IADD R12, R0, 0x1, -R3 ;  /* 0x00000001000c7824 */ /* 0x000fe200078e0a03 */
[----:B------:R-:W-:Y:S01]  /*11ef0*/  LEA.HI R7, R7, R6, RZ, 0x3 ;  /* 0x0000000607077211 */ /* 0x000fe200078f18ff */
[----:B------:R-:W-:Y:S01]  /*11f00*/  IMAD.MOV.U32 R17, RZ, RZ, R19 ;  /* 0x000000ffff117224 */ /* 0x000fe200078e0013 */
[----:B------:R-:W-:Y:S01]  /*11f10*/  LEA.HI R3, R9, R9, RZ, 0x1 ;  /* 0x0000000909037211 */ /* 0x000fe200078f08ff */
[----:B------:R-:W-:Y:S01]  /*11f20*/  IMAD R15, R19, c[0x0][0x3a0], RZ ;  /* 0x0000e800130f7a24 */ /* 0x000fe200078e02ff */
[----:B------:R-:W-:Y:S01]  /*11f30*/  SHF.R.S32.HI R11, RZ, 0x1f, R12 ;  /* 0x0000001fff0b7819 */ /* 0x000fe2000001140c */
[----:B------:R-:W-:Y:S01]  /*11f40*/  BSSY B0, `(.L_x_270) ;  /* 0x0000074000007945 */ /* 0x000fe20003800000 */
[----:B------:R-:W-:Y:S01]  /*11f50*/  LOP3.LUT R7, R7, 0xffffff8, RZ, 0xc0, !PT ;  /* 0x0ffffff807077812 */ /* 0x000fe200078ec0ff */
[C---:B------:R-:W-:Y:S01]  /*11f60*/  IMAD R15, R18.reuse, c[0x0][0x3a4], R15 ;  /* 0x0000e900120f7a24 */ /* 0x040fe200078e020f */
[----:B------:R-:W-:Y:S01]  /*11f70*/  LEA.HI R11, R11, R12, RZ, 0x2 ;  /* 0x0000000c0b0b7211 */ /* 0x000fe200078f10ff */
[----:B------:R-:W-:Y:S01]  /*11f80*/  IMAD.WIDE.U32 R18, R18, c[0x0][0x3a0], RZ ;  /* 0x0000e80012127a25 */ /* 0x000fe200078e00ff */
[----:B------:R-:W-:-:S02]  /*11f90*/  IADD3 R7, R6, -R7, RZ ;  /* 0x8000000706077210 */ /* 0x000fc40007ffe0ff */
[----:B------:R-:W-:Y:S02]  /*11fa0*/  LOP3.LUT R6, R3, 0x1ffffffe, RZ, 0xc0, !PT ;  /* 0x1ffffffe03067812 */ /* 0x000fe400078ec0ff */
[----:B------:R-:W-:Y:S02]  /*11fb0*/  SHF.R.S32.HI R14, RZ, 0x2, R11 ;  /* 0x00000002ff0e7819 */ /* 0x000fe4000001140b */
[----:B------:R-:W-:Y:S01]  /*11fc0*/  ISETP.NE.AND P1, PT, R13, 0x1, PT ;  /* 0x000000010d00780c */ /* 0x000fe20003f25270 */
[----:B-1----:R-:W-:Y:S01]  /*11fd0*/  IMAD.WIDE.U32 R16, R10, c[0x0][0x490], R16 ;  /* 0x000124000a107a25 */ /* 0x002fe200078e0010 */
[----:B------:R-:W-:Y:S02]  /*11fe0*/  SHF.R.S32.HI R13, RZ, 0x1f, R10 ;  /* 0x0000001fff0d7819 */ /* 0x000fe4000001140a */
[----:B------:R-:W-:Y:S01]  /*11ff0*/  LOP3.LUT P2, RZ, R12, 0x3, RZ, 0xc0, !PT ;  /* 0x000000030cff7812 */ /* 0x000fe2000784c0ff */
[----:B------:R-:W-:Y:S01]  /*12000*/  IMAD.IADD R12, R9, 0x1, -R6 ;  /* 0x00000001090c7824 */ /* 0x000fe200078e0a06 */
[-C--:B------:R-:W-:Y:S01]  /*12010*/  LEA.HI R11, R5, R0.reuse, RZ, 0x3 ;  /* 0x00000000050b7211 */ /* 0x080fe200078f18ff */
[----:B------:R-:W-:Y:S01]  /*12020*/  IMAD R3, R7, 0x10, R14 ;  /* 0x0000001007037824 */ /* 0x000fe200078e020e */
[----:B------:R-:W-:Y:S01]  /*12030*/  LEA.HI R6, R5, R0, RZ, 0x6 ;  /* 0x0000000005067211 */ /* 0x000fe200078f30ff */
[----:B------:R-:W-:Y:S01]  /*12040*/  IMAD R5, R13, c[0x0][0x490], RZ ;  /* 0x000124000d057a24 */ /* 0x000fe200078e02ff */
[----:B------:R-:W-:Y:S01]  /*12050*/  LOP3.LUT R9, R11, 0xfffffff8, RZ, 0xc0, !PT ;  /* 0xfffffff80b097812 */ /* 0x000fe200078ec0ff */
[----:B------:R-:W-:Y:S01]  /*12060*/  IMAD R7, R12, 0x8, R3 ;  /* 0x000000080c077824 */ /* 0x000fe200078e0203 */
[----:B------:R-:W-:Y:S01]  /*12070*/  IADD3 R19, R19, R15, RZ ;  /* 0x0000000f13137210 */ /* 0x000fe20007ffe0ff */
[----:B------:R-:W-:Y:S01]  /*12080*/  IMAD R5, R10, c[0x0][0x494], R5 ;  /* 0x000125000a057a24 */ /* 0x000fe200078e0205 */
[----:B------:R-:W-:Y:S01]  /*12090*/  SHF.R.S32.HI R15, RZ, 0x1f, R218 ;  /* 0x0000001fff0f7819 */ /* 0x000fe200000114da */
[----:B---3--:R-:W-:Y:S01]  /*120a0*/  IMAD R7, R40, 0x80, R7 ;  /* 0x0000008028077824 */ /* 0x008fe200078e0207 */
[----:B------:R-:W-:Y:S01]  /*120b0*/  SEL R14, R218, RZ, !P0 ;  /* 0x000000ffda0e7207 */ /* 0x000fe20004000000 */
[----:B------:R-:W-:Y:S01]  /*120c0*/  IMAD.IADD R0, R0, 0x1, -R9 ;  /* 0x0000000100007824 */ /* 0x000fe200078e0a09 */
[----:B------:R-:W-:Y:S01]  /*120d0*/  IADD3 R17, R17, R5, RZ ;  /* 0x0000000511117210 */ /* 0x000fe20007ffe0ff */
[----:B------:R-:W-:Y:S01]  /*120e0*/  @P1 IMAD.HI.U32 R5, R7, c[0x0][0x4ec], RZ ;  /* 0x00013b0007051a27 */ /* 0x000fe200078e00ff */
[----:B------:R-:W-:-:S03]  /*120f0*/  SEL R15, R15, RZ, !P0 ;  /* 0x000000ff0f0f7207 */ /* 0x000fc60004000000 */
[----:B------:R-:W-:Y:S01]  /*12100*/  IMAD.MOV.U32 R9, RZ, RZ, R7 ;  /* 0x000000ffff097224 */ /* 0x000fe200078e0007 */
[----:B------:R-:W-:Y:S01]  /*12110*/  @P1 SHF.R.U32.HI R9, RZ, c[0x0][0x4f0], R5 ;  /* 0x00013c00ff091a19 */ /* 0x000fe20000011605 */
[----:B------:R-:W-:Y:S01]  /*12120*/  IMAD R13, R13, c[0x0][0x3e8], RZ ;  /* 0x0000fa000d0d7a24 */ /* 0x000fe200078e02ff */
[----:B------:R-:W-:Y:S01]  /*12130*/  SHF.R.S32.HI R5, RZ, 0x3, R11 ;  /* 0x00000003ff057819 */ /* 0x000fe2000001140b */
[----:B------:R-:W-:Y:S01]  /*12140*/  IMAD.WIDE.U32 R18, R10, c[0x0][0x3e8], R18 ;  /* 0x0000fa000a127a25 */ /* 0x000fe200078e0012 */
[----:B------:R-:W-:-:S03]  /*12150*/  SHF.R.S32.HI R20, RZ, 0x1f, R9 ;  /* 0x0000001fff147819 */ /* 0x000fc60000011409 */
[----:B------:R-:W-:Y:S02]  /*12160*/  IMAD R13, R10, c[0x0][0x3ec], R13 ;  /* 0x0000fb000a0d7a24 */ /* 0x000fe400078e020d */
[----:B------:R-:W-:Y:S02]  /*12170*/  IMAD.MOV R10, RZ, RZ, -R9 ;  /* 0x000000ffff0a7224 */ /* 0x000fe400078e0a09 */
[----:B------:R-:W-:Y:S02]  /*12180*/  IMAD R11, R15, c[0x0][0x498], RZ ;  /* 0x000126000f0b7a24 */ /* 0x000fe400078e02ff */
[----:B------:R-:W-:-:S04]  /*12190*/  IMAD.WIDE.U32 R16, R14, c[0x0][0x498], R16 ;  /* 0x000126000e107a25 */ /* 0x000fc800078e0010 */
[----:B------:R-:W-:Y:S01]  /*121a0*/  IMAD R10, R10, c[0x0][0x4e8], R7 ;  /* 0x00013a000a0a7a24 */ /* 0x000fe200078e0207 */
[----:B------:R-:W-:Y:S01]  /*121b0*/  IADD3 R16, P0, R9, R16, RZ ;  /* 0x0000001009107210 */ /* 0x000fe20007f1e0ff */
[----:B------:R-:W-:Y:S01]  /*121c0*/  IMAD.IADD R19, R19, 0x1, R13 ;  /* 0x0000000113137824 */ /* 0x000fe200078e020d */
[----:B------:R-:W-:Y:S01]  /*121d0*/  LEA R13, R0, R5, 0x5 ;  /* 0x00000005000d7211 */ /* 0x000fe200078e28ff */
[----:B------:R-:W-:Y:S01]  /*121e0*/  IMAD R7, R14, c[0x0][0x49c], R11 ;  /* 0x000127000e077a24 */ /* 0x000fe200078e020b */
[----:B------:R-:W-:Y:S01]  /*121f0*/  SHF.R.S32.HI R11, RZ, 0x1f, R10 ;  /* 0x0000001fff0b7819 */ /* 0x000fe2000001140a */
[----:B------:R-:W-:Y:S02]  /*12200*/  IMAD.SHL.U32 R0, R0, 0x8, RZ ;  /* 0x0000000800007824 */ /* 0x000fe400078e00ff */
[----:B------:R-:W-:Y:S01]  /*12210*/  IMAD R13, R40, 0x80, R13 ;  /* 0x00000080280d7824 */ /* 0x000fe200078e020d */
[----:B------:R-:W-:Y:S01]  /*12220*/  IADD3.X R17, R20, R17, R7, P0, !PT ;  /* 0x0000001114117210 */ /* 0x000fe200007fe407 */
[----:B------:R-:W-:Y:S01]  /*12230*/  IMAD R11, R11, c[0x0][0x488], RZ ;  /* 0x000122000b0b7a24 */ /* 0x000fe200078e02ff */
[----:B------:R-:W-:Y:S01]  /*12240*/  IADD3 R36, R0, 0x40, RZ ;  /* 0x0000004000247810 */ /* 0x000fe20007ffe0ff */
[----:B------:R-:W-:Y:S01]  /*12250*/  @P1 IMAD.HI.U32 R12, R13, c[0x0][0x4ec], RZ ;  /* 0x00013b000d0c1a27 */ /* 0x000fe200078e00ff */
[----:B------:R-:W-:-:S03]  /*12260*/  MOV R9, R13 ;  /* 0x0000000d00097202 */ /* 0x000fc60000000f00 */
[----:B------:R-:W-:Y:S01]  /*12270*/  IMAD.WIDE.U32 R16, R10, c[0x0][0x488], R16 ;  /* 0x000122000a107a25 */ /* 0x000fe200078e0010 */
[----:B------:R-:W-:-:S03]  /*12280*/  @P1 SHF.R.U32.HI R9, RZ, c[0x0][0x4f0], R12 ;  /* 0x00013c00ff091a19 */ /* 0x000fc6000001160c */
[----:B------:R-:W-:Y:S01]  /*12290*/  IMAD R11, R10, c[0x0][0x48c], R11 ;  /* 0x000123000a0b7a24 */ /* 0x000fe200078e020b */
[----:B------:R-:W-:Y:S01]  /*122a0*/  LEA R12, P0, R16, c[0x0][0x450], 0x2 ;  /* 0x00011400100c7a11 */ /* 0x000fe200078010ff */
[----:B------:R-:W-:Y:S02]  /*122b0*/  IMAD.SHL.U32 R7, R5, 0x40, RZ ;  /* 0x0000004005077824 */ /* 0x000fe400078e00ff */
[----:B------:R-:W-:Y:S01]  /*122c0*/  IMAD R15, R15, c[0x0][0x3f0], RZ ;  /* 0x0000fc000f0f7a24 */ /* 0x000fe200078e02ff */
[----:B------:R-:W-:Y:S01]  /*122d0*/  IADD3 R11, R17, R11, RZ ;  /* 0x0000000b110b7210 */ /* 0x000fe20007ffe0ff */
[----:B------:R-:W-:Y:S01]  /*122e0*/  SHFL.IDX PT, R42, R12, RZ, 0x1c1f ;  /* 0x001c1fff0c2a7589 */ /* 0x000fe200000e0000 */
[----:B------:R-:W-:Y:S01]  /*122f0*/  LOP3.LUT R7, R7, 0x1c0, RZ, 0xc0, !PT ;  /* 0x000001c007077812 */ /* 0x000fe200078ec0ff */
[----:B------:R-:W-:Y:S01]  /*12300*/  IMAD R17, R14, c[0x0][0x3f4], R15 ;  /* 0x0000fd000e117a24 */ /* 0x000fe200078e020f */
[----:B------:R-:W-:Y:S01]  /*12310*/  LEA.HI.X R11, R16, c[0x0][0x454], R11, 0x2, P0 ;  /* 0x00011500100b7a11 */ /* 0x000fe200000f140b */
[----:B------:R-:W-:Y:S01]  /*12320*/  SHFL.IDX PT, R34, R12, 0x1, 0x1c1f ;  /* 0x003c1f000c227f89 */ /* 0x000fe200000e0000 */
[----:B------:R-:W-:Y:S01]  /*12330*/  LOP3.LUT R10, R7, 0x38, R0, 0xf8, !PT ;  /* 0x00000038070a7812 */ /* 0x000fe200078ef800 */
[----:B------:R-:W-:Y:S01]  /*12340*/  IMAD.WIDE.U32 R14, R14, c[0x0][0x3f0], R18 ;  /* 0x0000fc000e0e7a25 */ /* 0x000fe200078e0012 */
[----:B------:R-:W-:Y:S01]  /*12350*/  SHF.R.U32.HI R7, RZ, 0x3, R7 ;  /* 0x00000003ff077819 */ /* 0x000fe20000011607 */
[----:B------:R-:W1:Y:S01]  /*12360*/  SHFL.IDX PT, R43, R11, RZ, 0x1c1f ;  /* 0x001c1fff0b2b7589 */ /* 0x000e6200000e0000 */
[----:B------:R-:W-:Y:S01]  /*12370*/  LEA R16, R40, R3, 0x7 ;  /* 0x0000000328107211 */ /* 0x000fe200078e38ff */
[--C-:B------:R-:W-:Y:S01]  /*12380*/  IMAD.MOV R32, RZ, RZ, -R9.reuse ;  /* 0x000000ffff207224 */ /* 0x100fe200078e0a09 */
[----:B------:R-:W-:Y:S01]  /*12390*/  LOP3.LUT R7, R10, R7, RZ, 0x3c, !PT ;  /* 0x000000070a077212 */ /* 0x000fe200078e3cff */
[----:B------:R-:W3:Y:S01]  /*123a0*/  SHFL.IDX PT, R35, R11, 0x1, 0x1c1f ;  /* 0x003c1f000b237f89 */ /* 0x000ee200000e0000 */
[----:B------:R-:W-:Y:S01]  /*123b0*/  SHF.R.S32.HI R10, RZ, 0x1f, R9 ;  /* 0x0000001fff0a7819 */ /* 0x000fe20000011409 */
[----:B-----5:R-:W-:Y:S01]  /*123c0*/  IMAD R3, R8, c[0x0][0x4e8], RZ ;  /* 0x00013a0008037a24 */ /* 0x020fe200078e02ff */
[----:B------:R-:W-:Y:S01]  /*123d0*/  IADD3 R8, R16, 0x8, RZ ;  /* 0x0000000810087810 */ /* 0x000fe20007ffe0ff */
[----:B------:R-:W-:Y:S01]  /*123e0*/  IMAD.IADD R15, R15, 0x1, R17 ;  /* 0x000000010f0f7824 */ /* 0x000fe200078e0211 */
[----:B------:R-:W-:Y:S01]  /*123f0*/  LEA R40, R40, R5, 0x7 ;  /* 0x0000000528287211 */ /* 0x000fe200078e38ff */
[----:B------:R-:W-:Y:S01]  /*12400*/  IMAD R32, R32, c[0x0][0x4e8], R13 ;  /* 0x00013a0020207a24 */ /* 0x000fe200078e020d */
[-C--:B------:R-:W-:Y:S01]  /*12410*/  ISETP.GE.OR P0, PT, R16, R3.reuse, P2 ;  /* 0x000000031000720c */ /* 0x080fe20001706670 */
[----:B------:R-:W-:Y:S01]  /*12420*/  IMAD R10, R10, c[0x0][0x3e0], RZ ;  /* 0x0000f8000a0a7a24 */ /* 0x000fe200078e02ff */
[----:B------:R-:W-:Y:S01]  /*12430*/  ISETP.GE.OR P2, PT, R8, R3, P2 ;  /* 0x000000030800720c */ /* 0x000fe20001746670 */
[----:B------:R-:W-:-:S02]  /*12440*/  IMAD.SHL.U32 R6, R6, 0x8, RZ ;  /* 0x0000000806067824 */ /* 0x000fc400078e00ff */
[C---:B------:R-:W-:Y:S02]  /*12450*/  IMAD R10, R9.reuse, c[0x0][0x3e4], R10 ;  /* 0x0000f900090a7a24 */ /* 0x040fe400078e020a */
[----:B------:R-:W-:Y:S01]  /*12460*/  IMAD.WIDE.U32 R14, R9, c[0x0][0x3e0], R14 ;  /* 0x0000f800090e7a25 */ /* 0x000fe200078e000e */
[----:B------:R-:W-:Y:S02]  /*12470*/  SHF.R.S32.HI R9, RZ, 0x1f, R32 ;  /* 0x0000001fff097819 */ /* 0x000fe40000011420 */
[----:B------:R-:W-:Y:S01]  /*12480*/  LOP3.LUT R7, R7, 0x7ffffe00, R6, 0xf8, !PT ;  /* 0x7ffffe0007077812 */ /* 0x000fe200078ef806 */
[----:B------:R-:W-:Y:S02]  /*12490*/  IMAD.IADD R15, R15, 0x1, R10 ;  /* 0x000000010f0f7824 */ /* 0x000fe400078e020a */
[----:B------:R-:W-:Y:S01]  /*124a0*/  IMAD R9, R9, c[0x0][0x3d8], RZ ;  /* 0x0000f60009097a24 */ /* 0x000fe200078e02ff */
[----:B------:R-:W-:Y:S01]  /*124b0*/  SHF.L.U32 R41, R7, 0x1, RZ ;  /* 0x0000000107297819 */ /* 0x000fe200000006ff */
[----:B-1----:R1:W-:Y:S02]  /*124c0*/  @!P0 ST.E [R42.64], R2 ;  /* 0x000000022a008985 */ /* 0x0023e4000c10190a */
[----:B------:R-:W-:-:S02]  /*124d0*/  IMAD R6, R32, c[0x0][0x3dc], R9 ;  /* 0x0000f70020067a24 */ /* 0x000fc400078e0209 */
[----:B------:R-:W-:Y:S01]  /*124e0*/  IMAD.WIDE.U32 R32, R32, c[0x0][0x3d8], R14 ;  /* 0x0000f60020207a25 */ /* 0x000fe200078e000e */
[----:B---3--:R1:W-:Y:S03]  /*124f0*/  @!P2 ST.E [R34.64], R4 ;  /* 0x000000042200a985 */ /* 0x0083e6000c10190a */
[----:B------:R-:W-:Y:S01]  /*12500*/  IMAD.IADD R6, R33, 0x1, R6 ;  /* 0x0000000121067824 */ /* 0x000fe200078e0206 */
[----:B------:R1:W3:Y:S01]  /*12510*/  LDS.128 R28, [R41+0x1080] ;  /* 0x00108000291c7984 */ /* 0x0002e20000000c00 */
[----:B------:R-:W-:-:S03]  /*12520*/  LEA R38, P0, R32, c[0x0][0x380], 0x1 ;  /* 0x0000e00020267a11 */ /* 0x000fc600078008ff */
[----:B------:R1:W4:Y:S01]  /*12530*/  LDS.128 R24, [R41+0x2080] ;  /* 0x0020800029187984 */ /* 0x0003220000000c00 */
[----:B------:R-:W-:Y:S02]  /*12540*/  LEA.HI.X R37, R32, c[0x0][0x384], R6, 0x1, P0 ;  /* 0x0000e10020257a11 */ /* 0x000fe400000f0c06 */
[----:B------:R-:W-:Y:S01]  /*12550*/  ISETP.GE.AND P0, PT, R40, R3, PT ;  /* 0x000000032800720c */ /* 0x000fe20003f06270 */
[----:B------:R1:W2:Y:S04]  /*12560*/  LDS.128 R20, [R41+0x3080] ;  /* 0x0030800029147984 */ /* 0x0002a80000000c00 */
        /* <DEDUP_REMOVED lines=17> */
.L_x_271:
[----:B------:R-:W-:Y:S05]  /*12680*/  BSYNC B0 ;  /* 0x0000000000007941 */ /* 0x000fea0003800000 */
.L_x_270:
        /* <DEDUP_REMOVED lines=15> */
.L_x_273:
[----:B------:R-:W-:Y:S05]  /*12780*/  BSYNC B0 ;  /* 0x0000000000007941 */ /* 0x000fea0003800000 */
.L_x_272:
[----:B------:R-:W-:Y:S01]  /*12790*/  IADD3 R2, R40, 0x40, RZ ;  /* 0x0000004028027810 */ /* 0x000fe20007ffe0ff */
[----:B---34-:R3:W4:Y:S01]  /*127a0*/  SHFL.IDX PT, R7, R37, 0x2, 0x181f ;  /* 0x00581f0025077f89 */ /* 0x01872200000e0000 */
[----:B------:R-:W-:Y:S02]  /*127b0*/  BSSY B0, `(.L_x_274) ;  /* 0x000000d000007945 */ /* 0x000fe40003800000 */
[----:B------:R-:W-:Y:S01]  /*127c0*/  ISETP.GE.AND P0, PT, R2, R3, PT ;  /* 0x000000030200720c */ /* 0x000fe20003f06270 */
[----:B------:R3:W1:-:S12]  /*127d0*/  SHFL.IDX PT, R6, R38, 0x2, 0x181f ;  /* 0x00581f0026067f89 */ /* 0x00065800000e0000 */
[----:B------:R-:W-:Y:S05]  /*127e0*/  @P0 BRA `(.L_x_275) ;  /* 0x0000009000000947 */ /* 0x000fea0003800000 */
[----:B------:R-:W-:Y:S02]  /*127f0*/  ISETP.GE.AND P0, PT, R36, c[0x0][0x3c8], PT ;  /* 0x0000f20024007a0c */ /* 0x000fe40003f06270 */
[----:B------:R-:W-:-:S11]  /*12800*/  ISETP.GE.AND P1, PT, R0, c[0x0][0x3c8], PT ;  /* 0x0000f20000007a0c */ /* 0x000fd60003f26270 */
[----:B------:R-:W-:-:S04]  /*12810*/  @!P0 SHF.R.S32.HI R5, RZ, 0x1f, R36 ;  /* 0x0000001fff058819 */ /* 0x000fc80000011424 */
[----:B------:R-:W-:Y:S01]  /*12820*/  @!P0 LEA.HI R2, R5, R36, RZ, 0x3 ;  /* 0x0000002405028211 */ /* 0x000fe200078f18ff */
[----:B-1--4-:R-:W-:-:S03]  /*12830*/  @!P1 IMAD.WIDE R4, R0, 0x2, R6 ;  /* 0x0000000200049825 */ /* 0x012fc600078e0206 */
[----:B------:R-:W-:Y:S02]  /*12840*/  @!P0 LOP3.LUT R2, R2, 0xfffffff8, RZ, 0xc0, !PT ;  /* 0xfffffff802028812 */ /* 0x000fe400078ec0ff */
[----:B------:R1:W-:Y:S03]  /*12850*/  @!P1 ST.E.128 [R4.64], R24 ;  /* 0x0000001804009985 */ /* 0x0003e6000c101d0a */
[----:B------:R-:W-:-:S05]  /*12860*/  @!P0 IMAD.WIDE R6, R2, 0x2, R6 ;  /* 0x0000000202068825 */ /* 0x000fca00078e0206 */
[----:B------:R1:W-:Y:S02]  /*12870*/  @!P0 ST.E.128 [R6.64], R12 ;  /* 0x0000000c06008985 */ /* 0x0003e4000c101d0a */
.L_x_275:
[----:B------:R-:W-:Y:S05]  /*12880*/  BSYNC B0 ;  /* 0x0000000000007941 */ /* 0x000fea0003800000 */
.L_x_274:
[----:B------:R-:W-:Y:S01]  /*12890*/  IADD3 R40, R40, 0x60, RZ ;  /* 0x0000006028287810 */ /* 0x000fe20007ffe0ff */
[----:B-1----:R1:W3:Y:S03]  /*128a0*/  SHFL.IDX PT, R5, R37, 0x3, 0x181f ;  /* 0x00781f0025057f89 */ /* 0x0022e600000e0000 */
[----:B------:R-:W-:Y:S01]  /*128b0*/  ISETP.GE.AND P0, PT, R40, R3, PT ;  /* 0x000000032800720c */ /* 0x000fe20003f06270 */
[----:B------:R1:W4:-:S12]  /*128c0*/  SHFL.IDX PT, R4, R38, 0x3, 0x181f ;  /* 0x00781f0026047f89 */ /* 0x00031800000e0000 */
[----:B------:R-:W-:Y:S05]  /*128d0*/  @P0 EXIT ;  /* 0x000000000000094d */ /* 0x000fea0003800000 */
[----:B------:R-:W-:-:S13]  /*128e0*/  ISETP.GE.AND P0, PT, R0, c[0x0][0x3c8], PT ;  /* 0x0000f20000007a0c */ /* 0x000fda0003f06270 */
[----:B---34-:R-:W-:-:S05]  /*128f0*/  @!P0 IMAD.WIDE R2, R0, 0x2, R4 ;  /* 0x0000000200028825 */ /* 0x018fca00078e0204 */
[----:B--2---:R2:W-:Y:S01]  /*12900*/  @!P0 ST.E.128 [R2.64], R20 ;  /* 0x0000001402008985 */ /* 0x0045e2000c101d0a */
[----:B------:R-:W-:-:S13]  /*12910*/  ISETP.GE.AND P0, PT, R36, c[0x0][0x3c8], PT ;  /* 0x0000f20024007a0c */ /* 0x000fda0003f06270 */
[----:B------:R-:W-:Y:S05]  /*12920*/  @P0 EXIT ;  /* 0x000000000000094d */ /* 0x000fea0003800000 */
[----:B--2---:R-:W-:-:S04]  /*12930*/  SHF.R.S32.HI R3, RZ, 0x1f, R36 ;  /* 0x0000001fff037819 */ /* 0x004fc80000011424 */
[----:B------:R-:W-:-:S04]  /*12940*/  LEA.HI R3, R3, R36, RZ, 0x3 ;  /* 0x0000002403037211 */ /* 0x000fc800078f18ff */
[----:B------:R-:W-:-:S05]  /*12950*/  LOP3.LUT R3, R3, 0xfffffff8, RZ, 0xc0, !PT ;  /* 0xfffffff803037812 */ /* 0x000fca00078ec0ff */
[----:B------:R-:W-:-:S05]  /*12960*/  IMAD.WIDE R4, R3, 0x2, R4 ;  /* 0x0000000203047825 */ /* 0x000fca00078e0204 */
[----:B------:R-:W-:Y:S01]  /*12970*/  ST.E.128 [R4.64], R8 ;  /* 0x0000000804007985 */ /* 0x000fe2000c101d0a */
[----:B------:R-:W-:Y:S05]  /*12980*/  EXIT ;  /* 0x000000000000794d */ /* 0x000fea0003800000 */
.L_x_268:
        /* <DEDUP_REMOVED lines=8> */
[----:B------:R-:W3:Y:S04]  /*12a10*/  @P1 LDG.E R3, [R4.64] ;  /* 0x0000000a04031981 */ /* 0x000ee8000c1e1900 */
[----:B------:R1:W5:Y:S01]  /*12a20*/  @P0 LDG.E R2, [R6.64] ;  /* 0x0000000a06020981 */ /* 0x000362000c1e1900 */
[----:B------:R-:W-:Y:S02]  /*12a30*/  CS2R R12, SRZ ;  /* 0x00000000000c7805 */ /* 0x000fe4000001ff00 */
[--C-:B---3--:R-:W-:Y:S01]  /*12a40*/  @P1 SHF.R.S32.HI R13, RZ, 0x1f, R3.reuse ;  /* 0x0000001fff0d1819 */ /* 0x108fe20000011403 */
[----:B------:R-:W-:Y:S01]  /*12a50*/  @P1 IMAD.MOV.U32 R12, RZ, RZ, R3 ;  /* 0x000000ffff0c1224 */ /* 0x000fe200078e0003 */
[----:B------:R-:W-:Y:S05]  /*12a60*/  @P0 BRA `(.L_x_276) ;  /* 0x0000004000000947 */ /* 0x000fea0003800000 */
[----:B-1----:R-:W-:Y:S05]  /*12a70*/  @!P1 BRA `(.L_x_276) ;  /* 0x0000003000009947 */ /* 0x002fea0003800000 */
[----:B-----5:R-:W3:Y:S04]  /*12a80*/  LDG.E R2, [R4.64] ;  /* 0x0000000a04027981 */ /* 0x020ee8000c1e1900 */
[----:B------:R-:W3:Y:S02]  /*12a90*/  LDG.E R3, [R4.64+0x4] ;  /* 0x0000040a04037981 */ /* 0x000ee4000c1e1900 */
[----:B---3--:R-:W-:-:S02]  /*12aa0*/  IADD3 R2, -R2, R3, RZ ;  /* 0x0000000302027210 */ /* 0x008fc40007ffe1ff */
.L_x_276:
[----:B-1----:R-:W1:Y:S01]  /*12ab0*/  S2R R0, SR_TID.X ;  /* 0x0000000000007919 */ /* 0x002e620000002100 */
[----:B------:R-:W-:Y:S01]  /*12ac0*/  SHF.R.S32.HI R9, RZ, 0x1f, R218 ;  /* 0x0000001fff097819 */ /* 0x000fe200000114da */
[----:B------:R-:W-:Y:S01]  /*12ad0*/  BSSY B0, `(.L_x_277) ;  /* 0x0000028000007945 */ /* 0x000fe20003800000 */
[----:B------:R-:W-:-:S02]  /*12ae0*/  SEL R218, R218, RZ, !P1 ;  /* 0x000000ffdada7207 */ /* 0x000fc40004800000 */
[----:B------:R-:W-:Y:S02]  /*12af0*/  SEL R9, R9, RZ, !P1 ;  /* 0x000000ff09097207 */ /* 0x000fe40004800000 */
[----:B-1----:R-:W-:-:S13]  /*12b00*/  ISETP.GT.AND P0, PT, R0, 0x7f, PT ;  /* 0x0000007f0000780c */ /* 0x002fda0003f04270 */
        /* <DEDUP_REMOVED lines=36> */
.L_x_278:
[----:B------:R-:W-:Y:S05]  /*12d50*/  BSYNC B0 ;  /* 0x0000000000007941 */ /* 0x000fea0003800000 */
.L_x_277:
[----:B------:R-:W3:Y:S01]  /*12d60*/  S2R R7, SR_CTAID.Y ;  /* 0x0000000000077919 */ /* 0x000ee20000002600 */
        /* <DEDUP_REMOVED lines=18> */
[----:B---3--:R-:W-:Y:S01]  /*12e90*/  SHF.R.S32.HI R6, RZ, 0x1f, R7 ;  /* 0x0000001fff067819 */ /* 0x008fe20000011407 */
        /* <DEDUP_REMOVED lines=26> */
[----:B------:R1:W3:Y:S01]  /*13040*/  SHFL.IDX PT, R6, R3, RZ, 0x181f ;  /* 0x00181fff03067589 */ /* 0x0002e200000e0000 */
[----:B------:R-:W-:-:S03]  /*13050*/  ISETP.GE.AND P0, PT, R9, R2, PT ;  /* 0x000000020900720c */ /* 0x000fc60003f06270 */
[----:B------:R1:W4:Y:S10]  /*13060*/  SHFL.IDX PT, R7, R0, RZ, 0x181f ;  /* 0x00181fff00077589 */ /* 0x00033400000e0000 */
        /* <DEDUP_REMOVED lines=10> */
.L_x_280:
[----:B------:R-:W-:Y:S05]  /*13110*/  BSYNC B0 ;  /* 0x0000000000007941 */ /* 0x000fea0003800000 */
.L_x_279:
[----:B---34-:R-:W-:Y:S01]  /*13120*/  IADD3 R7, R9, 0x20, RZ ;  /* 0x0000002009077810 */ /* 0x018fe20007ffe0ff */
[----:B------:R3:W4:Y:S01]  /*13130*/  SHFL.IDX PT, R11, R0, 0x1, 0x181f ;  /* 0x00381f00000b7f89 */ /* 0x00072200000e0000 */
[----:B------:R-:W-:Y:S02]  /*13140*/  BSSY B0, `(.L_x_281) ;  /* 0x000000d000007945 */ /* 0x000fe40003800000 */
[----:B------:R-:W-:Y:S01]  /*13150*/  ISETP.GE.AND P0, PT, R7, R2, PT ;  /* 0x000000020700720c */ /* 0x000fe20003f06270 */
[----:B------:R3:W1:-:S12]  /*13160*/  SHFL.IDX PT, R10, R3, 0x1, 0x181f ;  /* 0x00381f00030a7f89 */ /* 0x00065800000e0000 */
        /* <DEDUP_REMOVED lines=10> */
.L_x_282:
[----:B------:R-:W-:Y:S05]  /*13210*/  BSYNC B0 ;  /* 0x0000000000007941 */ /* 0x000fea0003800000 */
.L_x_281:
[----:B-1----:R-:W-:Y:S01]  /*13220*/  IADD3 R7, R9, 0x40, RZ ;  /* 0x0000004009077810 */ /* 0x002fe20007ffe0ff */
[----:B----4-:R1:W4:Y:S01]  /*13230*/  SHFL.IDX PT, R11, R0, 0x2, 0x181f ;  /* 0x00581f00000b7f89 */ /* 0x01032200000e0000 */
[----:B------:R-:W-:Y:S02]  /*13240*/  BSSY B0, `(.L_x_283) ;  /* 0x000000d000007945 */ /* 0x000fe40003800000 */
[----:B------:R-:W-:Y:S01]  /*13250*/  ISETP.GE.AND P0, PT, R7, R2, PT ;  /* 0x000000020700720c */ /* 0x000fe20003f06270 */
[----:B------:R1:W2:-:S12]  /*13260*/  SHFL.IDX PT, R10, R3, 0x2, 0x181f ;  /* 0x00581f00030a7f89 */ /* 0x00029800000e0000 */
[----:B------:R-:W-:Y:S05]  /*13270*/  @P0 BRA `(.L_x_284) ;  /* 0x0000009000000947 */ /* 0x000fea0003800000 */
[----:B------:R-:W-:Y:S02]  /*13280*/  ISETP.GE.AND P0, PT, R4, c[0x0][0x3c8], PT ;  /* 0x0000f20004007a0c */ /* 0x000fe40003f06270 */
[----:B------:R-:W-:-:S11]  /*13290*/  ISETP.GE.AND P1, PT, R5, c[0x0][0x3c8], PT ;  /* 0x0000f20005007a0c */ /* 0x000fd60003f26270 */
[----:B------:R-:W-:Y:S02]  /*132a0*/  @!P0 SHF.R.S32.HI R7, RZ, 0x1f, R4 ;  /* 0x0000001fff078819 */ /* 0x000fe40000011404 */
[----:B--2-4-:R-:W-:Y:S02]  /*132b0*/  @!P1 IMAD.WIDE R12, R5, 0x2, R10 ;  /* 0x00000002050c9825 */ /* 0x014fe400078e020a */
[----:B------:R-:W-:-:S03]  /*132c0*/  @!P0 LEA.HI R6, R7, R4, RZ, 0x3 ;  /* 0x0000000407068211 */ /* 0x000fc600078f18ff */
[----:B------:R2:W-:Y:S01]  /*132d0*/  @!P1 ST.E.128 [R12.64], RZ ;  /* 0x000000ff0c009985 */ /* 0x0005e2000c101d0a */
[----:B------:R-:W-:-:S05]  /*132e0*/  @!P0 LOP3.LUT R6, R6, 0xfffffff8, RZ, 0xc0, !PT ;  /* 0xfffffff806068812 */ /* 0x000fca00078ec0ff */
[----:B------:R-:W-:-:S05]  /*132f0*/  @!P0 IMAD.WIDE R6, R6, 0x2, R10 ;  /* 0x0000000206068825 */ /* 0x000fca00078e020a */
[----:B------:R2:W-:Y:S02]  /*13300*/  @!P0 ST.E.128 [R6.64], RZ ;  /* 0x000000ff06008985 */ /* 0x0005e4000c101d0a */
.L_x_284:
[----:B------:R-:W-:Y:S05]  /*13310*/  BSYNC B0 ;  /* 0x0000000000007941 */ /* 0x000fea0003800000 */
.L_x_283:
[----:B------:R-:W-:Y:S01]  /*13320*/  IADD3 R9, R9, 0x60, RZ ;  /* 0x0000006009097810 */ /* 0x000fe20007ffe0ff */
[----:B--2---:R2:W1:Y:S03]  /*13330*/  SHFL.IDX PT, R7, R0, 0x3, 0x181f ;  /* 0x00781f0000077f89 */ /* 0x00446600000e0000 */
        /* <DEDUP_REMOVED lines=14> */
.L_x_285:
        /* <DEDUP_REMOVED lines=14> */
.L_x_1716:


//--------------------- .text._ZN7cutlass13device_kernelIN5flash19enable_sm80_to_sm89INS1_16FlashAttnFwdSm80INS1_25CollectiveMainloopFwdSm80ILi8ELi1ELb1EN4cute5tupleIJNS5_1CILi128EEENS7_ILi96EEES8_EEELi128ENS_6half_tEfNS_4arch4Sm80ELb0ELb1ELb1ELb1ELb0ELb1ELb1ELb0EEENS1_21CollectiveEpilogueFwdINS6_IJS8_S8_S9_EEENS6_IJNS7_ILi1EEESH_SH_EEESB_SD_Li256ELb1ELb1ELb0ELb0EEENS1_19SingleTileSchedulerILb1ELb0ELb1ELi128EEEEEEEEEvNT_6ParamsE --------------------------
	.section	.text._ZN7cutlass13device_kernelIN5flash19enable_sm80_to_sm89INS1_16FlashAttnFwdSm80INS1_25CollectiveMainloopFwdSm80ILi8ELi1ELb1EN4cute5tupleIJNS5_1CILi128EEENS7_ILi96EEES8_EEELi128ENS_6half_tEfNS_4arch4Sm80ELb0ELb1ELb1ELb1ELb0ELb1ELb1ELb0EEENS1_21CollectiveEpilogueFwdINS6_IJS8_S8_S9_EEENS6_IJNS7_ILi1EEESH_SH_EEESB_SD_Li256ELb1ELb1ELb0ELb0EEENS1_19SingleTileSchedulerILb1ELb0ELb1ELi128EEEEEEEEEvNT_6ParamsE,"ax",@progbits
	.sectioninfo	@"SHI_REGISTERS=254"
	.align	128
.text._ZN7cutlass13device_kernelIN5flash19enable_sm80_to_sm89INS1_16FlashAttnFwdSm80INS1_25CollectiveMainloopFwdSm80ILi8ELi1ELb1EN4cute5tupleIJNS5_1CILi128EEENS7_ILi96EEES8_EEELi128ENS_6half_tEfNS_4arch4Sm80ELb0ELb1ELb1ELb1ELb0ELb1ELb1ELb0EEENS1_21CollectiveEpilogueFwdINS6_IJS8_S8_S9_EEENS6_IJNS7_ILi1EEESH_SH_EEESB_SD_Li256ELb1ELb1ELb0ELb0EEENS1_19SingleTileSchedulerILb1ELb0ELb1ELi128EEEEEEEEEvNT_6ParamsE:
        .type           _ZN7cutlass13device_kernelIN5flash19enable_sm80_to_sm89INS1_16FlashAttnFwdSm80INS1_25CollectiveMainloopFwdSm80ILi8ELi1ELb1EN4cute5tupleIJNS5_1CILi128EEENS7_ILi96EEES8_EEELi128ENS_6half_tEfNS_4arch4Sm80ELb0ELb1ELb1ELb1ELb0ELb1ELb1ELb0EEENS1_21CollectiveEpilogueFwdINS6_IJS8_S8_S9_EEENS6_IJNS7_ILi1EEESH_SH_EEESB_SD_Li256ELb1ELb1ELb0ELb0EEENS1_19SingleTileSchedulerILb1ELb0ELb1ELi128EEEEEEEEEvNT_6ParamsE,@function
        .size           _ZN7cutlass13device_kernelIN5flash19enable_sm80_to_sm89INS1_16FlashAttnFwdSm80INS1_25CollectiveMainloopFwdSm80ILi8ELi1ELb1EN4cute5tupleIJNS5_1CILi128EEENS7_ILi96EEES8_EEELi128ENS_6half_tEfNS_4arch4Sm80ELb0ELb1ELb1ELb1ELb0ELb1ELb1ELb0EEENS1_21CollectiveEpilogueFwdINS6_IJS8_S8_S9_EEENS6_IJNS7_ILi1EEESH_SH_EEESB_SD_Li256ELb1ELb1ELb0ELb0EEENS1_19SingleTileSchedulerILb1ELb0ELb1ELi128EEEEEEEEEvNT_6ParamsE,(.L_x_1717 - _ZN7cutlass13device_kernelIN5flash19enable_sm80_to_sm89INS1_16FlashAttnFwdSm80INS1_25CollectiveMainloopFwdSm80ILi8ELi1ELb1EN4cute5tupleIJNS5_1CILi128EEENS7_ILi96EEES8_EEELi128ENS_6half_tEfNS_4arch4Sm80ELb0ELb1ELb1ELb1ELb0ELb1ELb1ELb0EEENS1_21CollectiveEpilogueFwdINS6_IJS8_S8_S9_EEENS6_IJNS7_ILi1EEESH_SH_EEESB_SD_Li256ELb1ELb1ELb0ELb0EEENS1_19SingleTileSchedulerILb1ELb0ELb1ELi128EEEEEEEEEvNT_6ParamsE)
        .other          _ZN7cutlass13device_kernelIN5flash19enable_sm80_to_sm89INS1_16FlashAttnFwdSm80INS1_25CollectiveMainloopFwdSm80ILi8ELi1ELb1EN4cute5tupleIJNS5_1CILi128EEENS7_ILi96EEES8_EEELi128ENS_6half_tEfNS_4arch4Sm80ELb0ELb1ELb1ELb1ELb0ELb1ELb1ELb0EEENS1_21CollectiveEpilogueFwdINS6_IJS8_S8_S9_EEENS6_IJNS7_ILi1EEESH_SH_EEESB_SD_Li256ELb1ELb1ELb0ELb0EEENS1_19SingleTileSchedulerILb1ELb0ELb1ELi128EEEEEEEEEvNT_6ParamsE,@"STO_CUDA_ENTRY STV_DEFAULT"
_ZN7cutlass13device_kernelIN5flash19enable_sm80_to_sm89INS1_16FlashAttnFwdSm80INS1_25CollectiveMainloopFwdSm80ILi8ELi1ELb1EN4cute5tupleIJNS5_1CILi128EEENS7_ILi96EEES8_EEELi128ENS_6half_tEfNS_4arch4Sm80ELb0ELb1ELb1ELb1ELb0ELb1ELb1ELb0EEENS1_21CollectiveEpilogueFwdINS6_IJS8_S8_S9_EEENS6_IJNS7_ILi1EEESH_SH_EEESB_SD_Li256ELb1ELb1ELb0ELb0EEENS1_19SingleTileSchedulerILb1ELb0ELb1ELi128EEEEEEEEEvNT_6ParamsE:
        /* <DEDUP_REMOVED lines=16> */
.L_x_287:
        /* <DEDUP_REMOVED lines=8> */
.L_x_289:
[----:B------:R-:W-:-:S04]  /*0180*/  MOV R3, c[0x0][0x54c] ;  /* 0x0001530000037a02 */ /* 0x000fc80000000f00 */
.L_x_288:
[----:B------:R-:W-:Y:S01]  /*0190*/  USHF.L.U32 UR4, UR4, 0x7, URZ ;  /* 0x0000000704047899 */ /* 0x000fe2000800063f */
[----:B-----5:R-:W-:-:S05]  /*01a0*/  IMAD R3, R3, c[0x0][0x548], RZ ;  /* 0x0001520003037a24 */ /* 0x020fca00078e02ff */
[----:B------:R-:W-:-:S04]  /*01b0*/  MOV R118, UR4 ;  /* 0x0000000400767c02 */ /* 0x000fc80008000f00 */
[----:B------:R-:W-:-:S04]  /*01c0*/  ISETP.GE.AND P0, PT, R118, R3, PT ;  /* 0x000000037600720c */ /* 0x000fc80003f06270 */
[----:B------:R-:W-:Y:S01]  /*01d0*/  SEL R221, R221, 0xffffffff, !P0 ;  /* 0xffffffffdddd7807 */ /* 0x000fe20004000000 */
[----:B------:R-:W-:Y:S05]  /*01e0*/  BRA `(.L_x_290) ;  /* 0x0000013000007947 */ /* 0x000fea0003800000 */
.L_x_286:
[----:B------:R-:W-:-:S04]  /*01f0*/  ISETP.NE.U32.AND P0, PT, RZ, c[0x0][0x568], PT ;  /* 0x00015a00ff007a0c */ /* 0x000fc80003f05070 */
[----:B------:R-:W-:-:S13]  /*0200*/  ISETP.NE.AND.EX P0, PT, RZ, c[0x0][0x56c], PT, P0 ;  /* 0x00015b00ff007a0c */ /* 0x000fda0003f05300 */
[----:B------:R-:W-:Y:S05]  /*0210*/  @!P0 BRA `(.L_x_291) ;  /* 0x0000002000008947 */ /* 0x000fea0003800000 */
[----:B------:R1:W5:Y:S01]  /*0220*/  LDG.E R3, [R2.64] ;  /* 0x0000001002037981 */ /* 0x000362000c1e1900 */
[----:B------:R-:W-:Y:S05]  /*0230*/  BRA `(.L_x_292) ;  /* 0x0000009000007947 */ /* 0x000fea0003800000 */
.L_x_291:
        /* <DEDUP_REMOVED lines=8> */
.L_x_293:
[----:B------:R-:W-:-:S04]  /*02c0*/  MOV R3, c[0x0][0x54c] ;  /* 0x0001530000037a02 */ /* 0x000fc80000000f00 */
.L_x_292:
[----:B------:R-:W-:Y:S01]  /*02d0*/  USHF.L.U32 UR4, UR4, 0x7, URZ ;  /* 0x0000000704047899 */ /* 0x000fe2000800063f */
[----:B-----5:R-:W-:-:S05]  /*02e0*/  IMAD R3, R3, c[0x0][0x548], RZ ;  /* 0x0001520003037a24 */ /* 0x020fca00078e02ff */
[----:B------:R-:W-:-:S04]  /*02f0*/  MOV R118, UR4 ;  /* 0x0000000400767c02 */ /* 0x000fc80008000f00 */
[----:B------:R-:W-:-:S04]  /*0300*/  ISETP.GE.AND P0, PT, R118, R3, PT ;  /* 0x000000037600720c */ /* 0x000fc80003f06270 */
[----:B------:R-:W-:-:S04]  /*0310*/  SEL R221, R221, 0xffffffff, !P0 ;  /* 0xffffffffdddd7807 */ /* 0x000fc80004000000 */
.L_x_290:
[----:B------:R-:W-:-:S13]  /*0320*/  ISETP.GE.AND P0, PT, R221, RZ, PT ;  /* 0x000000ffdd00720c */ /* 0x000fda0003f06270 */
[----:B------:R-:W-:Y:S05]  /*0330*/  @!P0 EXIT ;  /* 0x000000000000894d */ /* 0x000fea0003800000 */
[----:B------:R-:W-:Y:S01]  /*0340*/  ISETP.NE.U32.AND P0, PT, RZ, c[0x0][0x370], PT ;  /* 0x0000dc00ff007a0c */ /* 0x000fe20003f05070 */
[----:B------:R-:W-:Y:S01]  /*0350*/  CS2R R122, SRZ ;  /* 0x00000000007a7805 */ /* 0x000fe2000001ff00 */
[----:B------:R-:W-:Y:S01]  /*0360*/  ISETP.NE.U32.AND P1, PT, RZ, c[0x0][0x360], PT ;  /* 0x0000d800ff007a0c */ /* 0x000fe20003f25070 */
[----:B------:R-:W-:Y:S01]  /*0370*/  IMAD.MOV.U32 R220, RZ, RZ, c[0x0][0x168] ;  /* 0x00005a00ffdc7624 */ /* 0x000fe200078e00ff */
[----:B------:R-:W-:Y:S01]  /*0380*/  ISETP.NE.AND.EX P2, PT, RZ, c[0x0][0x374], PT, P0 ;  /* 0x0000dd00ff007a0c */ /* 0x000fe20003f45300 */
[----:B------:R-:W-:Y:S01]  /*0390*/  IMAD.MOV.U32 R76, RZ, RZ, RZ ;  /* 0x000000ffff4c7224 */ /* 0x000fe200078e00ff */
[----:B------:R-:W-:Y:S01]  /*03a0*/  ISETP.NE.AND.EX P0, PT, RZ, c[0x0][0x364], PT, P1 ;  /* 0x0000d900ff007a0c */ /* 0x000fe20003f05310 */
[----:B-1----:R-:W-:Y:S01]  /*03b0*/  IMAD.MOV.U32 R2, RZ, RZ, RZ ;  /* 0x000000ffff027224 */ /* 0x002fe200078e00ff */
[----:B------:R-:W-:Y:S01]  /*03c0*/  ISETP.NE.U32.AND P1, PT, RZ, c[0x0][0x348], PT ;  /* 0x0000d200ff007a0c */ /* 0x000fe20003f25070 */
[----:B------:R-:W-:Y:S01]  /*03d0*/  IMAD.WIDE R10, R221, R6, c[0x0][0x348] ;  /* 0x0000d200dd0a7625 */ /* 0x000fe200078e0206 */
[----:B------:R-:W-:-:S02]  /*03e0*/  ISETP.NE.U32.AND P4, PT, RZ, c[0x0][0x350], PT ;  /* 0x0000d400ff007a0c */ /* 0x000fc40003f85070 */
[----:B------:R-:W-:Y:S01]  /*03f0*/  ISETP.NE.U32.AND P3, PT, RZ, c[0x0][0x358], PT ;  /* 0x0000d600ff007a0c */ /* 0x000fe20003f65070 */
[CC--:B------:R-:W-:Y:S01]  /*0400*/  IMAD.WIDE R8, R221.reuse, R6.reuse, c[0x0][0x350] ;  /* 0x0000d400dd087625 */ /* 0x0c0fe200078e0206 */
[----:B------:R-:W-:Y:S02]  /*0410*/  ISETP.NE.AND.EX P1, PT, RZ, c[0x0][0x34c], PT, P1 ;  /* 0x0000d300ff007a0c */ /* 0x000fe40003f25310 */
[----:B------:R-:W-:Y:S01]  /*0420*/  ISETP.NE.AND.EX P4, PT, RZ, c[0x0][0x354], PT, P4 ;  /* 0x0000d500ff007a0c */ /* 0x000fe20003f85340 */
[----:B------:R-:W-:Y:S01]  /*0430*/  @P2 IMAD.WIDE R16, R221, R6, c[0x0][0x370] ;  /* 0x0000dc00dd102625 */ /* 0x000fe200078e0206 */
[----:B------:R-:W-:-:S03]  /*0440*/  ISETP.NE.AND.EX P3, PT, RZ, c[0x0][0x35c], PT, P3 ;  /* 0x0000d700ff007a0c */ /* 0x000fc60003f65330 */
[CC--:B------:R-:W-:Y:S01]  /*0450*/  @P0 IMAD.WIDE R14, R221.reuse, R6.reuse, c[0x0][0x360] ;  /* 0x0000d800dd0e0625 */ /* 0x0c0fe200078e0206 */
[----:B------:R1:W5:Y:S03]  /*0460*/  @P2 LDG.E R123, [R16.64] ;  /* 0x00000010107b2981 */ /* 0x000366000c1e1900 */
[----:B------:R-:W-:Y:S01]  /*0470*/  IMAD.WIDE R12, R221, R6, c[0x0][0x358] ;  /* 0x0000d600dd0c7625 */ /* 0x000fe200078e0206 */
[----:B------:R1:W5:Y:S04]  /*0480*/  @P0 LDG.E R220, [R14.64] ;  /* 0x000000100edc0981 */ /* 0x000368000c1e1900 */
[----:B------:R1:W5:Y:S04]  /*0490*/  @P1 LDG.E R76, [R10.64] ;  /* 0x000000100a4c1981 */ /* 0x000368000c1e1900 */
[----:B------:R1:W5:Y:S04]  /*04a0*/  @P4 LDG.E R122, [R8.64] ;  /* 0x00000010087a4981 */ /* 0x000368000c1e1900 */
[----:B------:R1:W5:Y:S04]  /*04b0*/  @P3 LDG.E R2, [R12.64] ;  /* 0x000000100c023981 */ /* 0x000368000c1e1900 */
[----:B------:R-:W2:Y:S01]  /*04c0*/  S2R R219, SR_CTAID.Y ;  /* 0x0000000000db7919 */ /* 0x000ea20000002600 */
[----:B------:R-:W-:-:S02]  /*04d0*/  IMAD.MOV.U32 R4, RZ, RZ, c[0x0][0x1d0] ;  /* 0x00007400ff047624 */ /* 0x000fc400078e00ff */
[----:B------:R-:W-:Y:S01]  /*04e0*/  IMAD.MOV.U32 R0, RZ, RZ, c[0x0][0x228] ;  /* 0x00008a00ff007624 */ /* 0x000fe200078e00ff */
[----:B--2---:R-:W-:Y:S01]  /*04f0*/  SHF.R.S32.HI R218, RZ, 0x1f, R219 ;  /* 0x0000001fffda7819 */ /* 0x004fe200000114db */
[----:B------:R-:W-:Y:S05]  /*0500*/  @P0 BRA `(.L_x_294) ;  /* 0x0000004000000947 */ /* 0x000fea0003800000 */
[----:B-1----:R-:W-:Y:S05]  /*0510*/  @!P1 BRA `(.L_x_294) ;  /* 0x0000003000009947 */ /* 0x002fea0003800000 */
[----:B-----5:R-:W2:Y:S04]  /*0520*/  LDG.E R220, [R10.64] ;  /* 0x000000100adc7981 */ /* 0x020ea8000c1e1900 */
[----:B------:R-:W2:Y:S02]  /*0530*/  LDG.E R3, [R10.64+0x4] ;  /* 0x000004100a037981 */ /* 0x000ea4000c1e1900 */
[----:B--2---:R-:W-:Y:S02]  /*0540*/  IADD3 R220, -R220, R3, RZ ;  /* 0x00000003dcdc7210 */ /* 0x004fe40007ffe1ff */
.L_x_294:
[----:B-1----:R-:W-:-:S04]  /*0550*/  ISETP.NE.U32.AND P0, PT, RZ, c[0x0][0x368], PT ;  /* 0x0000da00ff007a0c */ /* 0x002fc80003f05070 */
[----:B------:R-:W-:-:S13]  /*0560*/  ISETP.NE.AND.EX P0, PT, RZ, c[0x0][0x36c], PT, P0 ;  /* 0x0000db00ff007a0c */ /* 0x000fda0003f05300 */
[----:B------:R-:W-:Y:S05]  /*0570*/  @!P0 BRA `(.L_x_295) ;  /* 0x0000003000008947 */ /* 0x000fea0003800000 */
[----:B------:R-:W-:-:S06]  /*0580*/  IMAD.WIDE R4, R221, R6, c[0x0][0x368] ;  /* 0x0000da00dd047625 */ /* 0x000fcc00078e0206 */
[----:B------:R1:W5:Y:S01]  /*0590*/  LDG.E R4, [R4.64] ;  /* 0x0000001004047981 */ /* 0x000362000c1e1900 */
[----:B------:R-:W-:Y:S05]  /*05a0*/  BRA `(.L_x_296) ;  /* 0x0000004000007947 */ /* 0x000fea0003800000 */
.L_x_295:
[----:B------:R-:W-:Y:S05]  /*05b0*/  @!P4 BRA `(.L_x_296) ;  /* 0x000000300000c947 */ /* 0x000fea0003800000 */
[----:B------:R-:W2:Y:S04]  /*05c0*/  LDG.E R4, [R8.64] ;  /* 0x0000001008047981 */ /* 0x000ea8000c1e1900 */
[----:B------:R-:W2:Y:S02]  /*05d0*/  LDG.E R3, [R8.64+0x4] ;  /* 0x0000041008037981 */ /* 0x000ea4000c1e1900 */
[----:B--2---:R-:W-:Y:S02]  /*05e0*/  IADD3 R4, -R4, R3, RZ ;  /* 0x0000000304047210 */ /* 0x004fe40007ffe1ff */
.L_x_296:
[----:B------:R-:W2:Y:S01]  /*05f0*/  @P3 LDG.E R3, [R12.64] ;  /* 0x000000100c033981 */ /* 0x000ea2000c1e1900 */
[----:B------:R-:W-:-:S03]  /*0600*/  ISETP.NE.U32.AND P0, PT, RZ, c[0x0][0x378], PT ;  /* 0x0000de00ff007a0c */ /* 0x000fc60003f05070 */
[----:B------:R-:W2:Y:S01]  /*0610*/  @P3 LDG.E R8, [R12.64+0x4] ;  /* 0x000004100c083981 */ /* 0x000ea2000c1e1900 */
[----:B------:R-:W-:Y:S01]  /*0620*/  ISETP.NE.AND.EX P0, PT, RZ, c[0x0][0x37c], PT, P0 ;  /* 0x0000df00ff007a0c */ /* 0x000fe20003f05300 */
[----:B-----5:R-:W-:-:S12]  /*0630*/  IMAD.MOV.U32 R75, RZ, RZ, R4 ;  /* 0x000000ffff4b7224 */ /* 0x020fd800078e0004 */
[----:B------:R-:W-:-:S05]  /*0640*/  @P0 IMAD.WIDE R10, R221, R6, c[0x0][0x378] ;  /* 0x0000de00dd0a0625 */ /* 0x000fca00078e0206 */
[----:B------:R3:W5:Y:S01]  /*0650*/  @P0 LDG.E R75, [R10.64] ;  /* 0x000000100a4b0981 */ /* 0x000762000c1e1900 */
[----:B------:R-:W-:Y:S01]  /*0660*/  IMAD.MOV.U32 R217, RZ, RZ, c[0x0][0x2c4] ;  /* 0x0000b100ffd97624 */ /* 0x000fe200078e00ff */
[----:B------:R-:W-:Y:S01]  /*0670*/  LOP3.LUT R222, R222, 0xffdfffff, RZ, 0xc0, !PT ;  /* 0xffdfffffdede7812 */ /* 0x000fe200078ec0ff */
[----:B------:R-:W-:Y:S01]  /*0680*/  IMAD.MOV.U32 R216, RZ, RZ, c[0x0][0x32c] ;  /* 0x0000cb00ffd87624 */ /* 0x000fe200078e00ff */
[----:B------:R-:W-:Y:S02]  /*0690*/  IADD3 R7, R118, 0x7f, RZ ;  /* 0x0000007f76077810 */ /* 0x000fe40007ffe0ff */
[----:B------:R-:W-:Y:S02]  /*06a0*/  ISETP.NE.AND P2, PT, R217, 0x1, PT ;  /* 0x00000001d900780c */ /* 0x000fe40003f45270 */
[----:B------:R-:W-:-:S11]  /*06b0*/  ISETP.GE.AND P1, PT, R216, 0x1, PT ;  /* 0x00000001d800780c */ /* 0x000fd60003f26270 */
[----:B-1----:R-:W-:Y:S02]  /*06c0*/  @P2 IADD3 R5, R118, 0x7f, RZ ;  /* 0x0000007f76052810 */ /* 0x002fe40007ffe0ff */
[----:B------:R-:W-:-:S03]  /*06d0*/  @P2 LOP3.LUT R222, R222, 0x200000, RZ, 0xfc, !PT ;  /* 0x00200000dede2812 */ /* 0x000fc600078efcff */
[----:B------:R-:W-:Y:S01]  /*06e0*/  @P2 IMAD.HI.U32 R5, R5, c[0x0][0x2c8], RZ ;  /* 0x0000b20005052a27 */ /* 0x000fe200078e00ff */
[----:B------:R-:W-:-:S04]  /*06f0*/  LOP3.LUT R222, R222, 0xffefffff, RZ, 0xc0, !PT ;  /* 0xffefffffdede7812 */ /* 0x000fc800078ec0ff */
[----:B------:R-:W-:Y:S02]  /*0700*/  @P2 SHF.R.U32.HI R7, RZ, c[0x0][0x2cc], R5 ;  /* 0x0000b300ff072a19 */ /* 0x000fe40000011605 */
[----:B------:R-:W-:Y:S01]  /*0710*/  @P1 LOP3.LUT R222, R222, 0x100000, RZ, 0xfc, !PT ;  /* 0x00100000dede1812 */ /* 0x000fe200078efcff */
[----:B--2---:R-:W-:Y:S02]  /*0720*/  @P3 IMAD.IADD R0, R8, 0x1, -R3 ;  /* 0x0000000108003824 */ /* 0x004fe400078e0a03 */
[----:B------:R-:W-:-:S04]  /*0730*/  IMAD.IADD R3, R4, 0x1, -R123 ;  /* 0x0000000104037824 */ /* 0x000fc800078e0a7b */
[----:B------:R-:W-:-:S05]  /*0740*/  IMAD.IADD R215, R3, 0x1, R0 ;  /* 0x0000000103d77824 */ /* 0x000fca00078e0200 */
[----:B------:R-:W-:-:S05]  /*0750*/  IADD3 R96, R215, 0x1, -R220 ;  /* 0x00000001d7607810 */ /* 0x000fca0007ffe8dc */
[----:B------:R-:W-:-:S05]  /*0760*/  IMAD.IADD R7, R96, 0x1, R7 ;  /* 0x0000000160077824 */ /* 0x000fca00078e0207 */
[----:B------:R-:W-:Y:S01]  /*0770*/  IADD3 R9, R7, c[0x0][0x328], RZ ;  /* 0x0000ca0007097a10 */ /* 0x000fe20007ffe0ff */
[----:B------:R-:W-:Y:S05]  /*0780*/  @!P1 BRA `(.L_x_297) ;  /* 0x000000e000009947 */ /* 0x000fea0003800000 */
[C---:B---3--:R-:W-:Y:S02]  /*0790*/  ISETP.GT.AND P0, PT, R7.reuse, RZ, PT ;  /* 0x000000ff0700720c */ /* 0x048fe40003f04270 */
        /* <DEDUP_REMOVED lines=8> */
.L_x_298:
[----:B------:R-:W-:-:S13]  /*0820*/  ISETP.NE.AND P0, PT, R216, 0x1, PT ;  /* 0x00000001d800780c */ /* 0x000fda0003f05270 */
[----:B------:R-:W-:-:S05]  /*0830*/  @P0 IMAD.HI.U32 R7, R5, c[0x0][0x330], RZ ;  /* 0x0000cc0005070a27 */ /* 0x000fca00078e00ff */
[----:B------:R-:W-:-:S05]  /*0840*/  @P0 SHF.R.U32.HI R5, RZ, c[0x0][0x334], R7 ;  /* 0x0000cd00ff050a19 */ /* 0x000fca0000011607 */
.L_x_299:
[----:B------:R-:W-:-:S05]  /*0850*/  IMAD R8, R5, R216, c[0x0][0x32c] ;  /* 0x0000cb0005087624 */ /* 0x000fca00078e02d8 */
[----:B------:R-:W-:Y:S02]  /*0860*/  IMNMX R9, R9, R8, PT ;  /* 0x0000000809097217 */ /* 0x000fe40003800200 */
.L_x_297:
[----:B---3--:R-:W-:Y:S01]  /*0870*/  IADD3 R8, R215, 0x5f, RZ ;  /* 0x0000005fd7087810 */ /* 0x008fe20007ffe0ff */
[----:B------:R-:W-:-:S04]  /*0880*/  @P2 IMAD.HI.U32 R5, R118, c[0x0][0x2c8], RZ ;  /* 0x0000b20076052a27 */ /* 0x000fc800078e00ff */
[----:B------:R-:W-:Y:S01]  /*0890*/  IMAD.MOV.U32 R10, RZ, RZ, R118 ;  /* 0x000000ffff0a7224 */ /* 0x000fe200078e0076 */
[----:B------:R-:W-:Y:S01]  /*08a0*/  @P2 SHF.R.U32.HI R10, RZ, c[0x0][0x2cc], R5 ;  /* 0x0000b300ff0a2a19 */ /* 0x000fe20000011605 */
[----:B------:R-:W-:-:S04]  /*08b0*/  IMAD.HI R8, R8, 0x2aaaaaab, RZ ;  /* 0x2aaaaaab08087827 */ /* 0x000fc800078e02ff */
[----:B------:R-:W-:Y:S01]  /*08c0*/  IMAD.IADD R117, R215, 0x1, -R220 ;  /* 0x00000001d7757824 */ /* 0x000fe200078e0adc */
[----:B------:R-:W-:-:S03]  /*08d0*/  SHF.R.U32.HI R95, RZ, 0x1f, R8 ;  /* 0x0000001fff5f7819 */ /* 0x000fc60000011608 */
[----:B------:R-:W-:Y:S01]  /*08e0*/  IMAD.IADD R7, R117, 0x1, R10 ;  /* 0x0000000175077824 */ /* 0x000fe200078e020a */
[----:B------:R-:W-:-:S04]  /*08f0*/  LEA.HI.SX32 R95, R8, R95, 0x1c ;  /* 0x0000005f085f7211 */ /* 0x000fc800078fe2ff */
[----:B------:R-:W-:Y:S01]  /*0900*/  IADD3 R8, R7, -c[0x0][0x324], RZ ;  /* 0x8000c90007087a10 */ /* 0x000fe20007ffe0ff */
[----:B------:R-:W-:Y:S05]  /*0910*/  @!P1 BRA `(.L_x_300) ;  /* 0x000000d000009947 */ /* 0x000fea0003800000 */
        /* <DEDUP_REMOVED lines=8> */
.L_x_301:
[----:B------:R-:W-:-:S13]  /*09a0*/  ISETP.NE.AND P0, PT, R216, 0x1, PT ;  /* 0x00000001d800780c */ /* 0x000fda0003f05270 */
[----:B------:R-:W-:-:S05]  /*09b0*/  @P0 IMAD.HI.U32 R5, R7, c[0x0][0x330], RZ ;  /* 0x0000cc0007050a27 */ /* 0x000fca00078e00ff */
[----:B------:R-:W-:-:S05]  /*09c0*/  @P0 SHF.R.U32.HI R7, RZ, c[0x0][0x334], R5 ;  /* 0x0000cd00ff070a19 */ /* 0x000fca0000011605 */
.L_x_302:
[----:B------:R-:W-:-:S05]  /*09d0*/  IMAD R7, R7, c[0x0][0x32c], RZ ;  /* 0x0000cb0007077a24 */ /* 0x000fca00078e02ff */
[----:B------:R-:W-:-:S04]  /*09e0*/  IMNMX R8, R8, R7, !PT ;  /* 0x0000000708087217 */ /* 0x000fc80007800200 */
.L_x_300:
[----:B------:R-:W-:Y:S01]  /*09f0*/  IADD3 R10, R9, 0x5f, RZ ;  /* 0x0000005f090a7810 */ /* 0x000fe20007ffe0ff */
[----:B------:R-:W-:-:S04]  /*0a00*/  IMAD.HI R8, R8, 0x2aaaaaab, RZ ;  /* 0x2aaaaaab08087827 */ /* 0x000fc800078e02ff */
[----:B------:R-:W-:Y:S01]  /*0a10*/  IMAD.HI R10, R10, 0x2aaaaaab, RZ ;  /* 0x2aaaaaab0a0a7827 */ /* 0x000fe200078e02ff */
[----:B------:R-:W-:-:S04]  /*0a20*/  SHF.R.U32.HI R5, RZ, 0x1f, R8 ;  /* 0x0000001fff057819 */ /* 0x000fc80000011608 */
[----:B------:R-:W-:Y:S02]  /*0a30*/  SHF.R.U32.HI R7, RZ, 0x1f, R10 ;  /* 0x0000001fff077819 */ /* 0x000fe4000001160a */
[----:B------:R-:W-:Y:S02]  /*0a40*/  LEA.HI.SX32 R5, R8, R5, 0x1c ;  /* 0x0000000508057211 */ /* 0x000fe400078fe2ff */
[----:B------:R-:W-:Y:S02]  /*0a50*/  LEA.HI.SX32 R10, R10, R7, 0x1c ;  /* 0x000000070a0a7211 */ /* 0x000fe400078fe2ff */
[----:B------:R-:W-:Y:S02]  /*0a60*/  IMNMX R8, RZ, R5, !PT ;  /* 0x00000005ff087217 */ /* 0x000fe40007800200 */
[----:B------:R-:W-:-:S03]  /*0a70*/  IMNMX R10, R10, R95, PT ;  /* 0x0000005f0a0a7217 */ /* 0x000fc60003800200 */
[--C-:B------:R-:W-:Y:S02]  /*0a80*/  IMAD R8, R8, 0x60, -R3.reuse ;  /* 0x0000006008087824 */ /* 0x100fe400078e0a03 */
[----:B------:R-:W-:-:S03]  /*0a90*/  IMAD R3, R10, 0x60, -R3 ;  /* 0x000000600a037824 */ /* 0x000fc600078e0a03 */
[----:B------:R-:W-:Y:S02]  /*0aa0*/  IMNMX R11, RZ, R8, !PT ;  /* 0x00000008ff0b7217 */ /* 0x000fe40007800200 */
[----:B------:R-:W-:-:S04]  /*0ab0*/  IMNMX R8, R3, R0, PT ;  /* 0x0000000003087217 */ /* 0x000fc80003800200 */
[----:B------:R-:W-:Y:S01]  /*0ac0*/  ISETP.GT.AND P0, PT, R8, R11, PT ;  /* 0x0000000b0800720c */ /* 0x000fe20003f04270 */
[----:B------:R-:W-:-:S05]  /*0ad0*/  IMAD.WIDE.U32 R10, R11, -0x55555555, RZ ;  /* 0xaaaaaaab0b0a7825 */ /* 0x000fca00078e00ff */
[----:B------:R-:W-:-:S05]  /*0ae0*/  SHF.R.U32.HI R94, RZ, 0x6, R11 ;  /* 0x00000006ff5e7819 */ /* 0x000fca000001160b */
[----:B------:R-:W-:Y:S02]  /*0af0*/  IMAD.MOV.U32 R9, RZ, RZ, R94 ;  /* 0x000000ffff097224 */ /* 0x000fe400078e005e */
[----:B------:R-:W-:-:S05]  /*0b00*/  @P0 IADD3 R8, R8, 0x5f, RZ ;  /* 0x0000005f08080810 */ /* 0x000fca0007ffe0ff */
[----:B------:R-:W-:-:S05]  /*0b10*/  @P0 IMAD.HI R8, R8, 0x2aaaaaab, RZ ;  /* 0x2aaaaaab08080827 */ /* 0x000fca00078e02ff */
[----:B------:R-:W-:-:S04]  /*0b20*/  @P0 SHF.R.U32.HI R3, RZ, 0x1f, R8 ;  /* 0x0000001fff030819 */ /* 0x000fc80000011608 */
[----:B------:R-:W-:-:S04]  /*0b30*/  @P0 LEA.HI.SX32 R9, R8, R3, 0x1c ;  /* 0x0000000308090211 */ /* 0x000fc800078fe2ff */
[----:B------:R-:W-:-:S13]  /*0b40*/  ISETP.GT.AND P0, PT, R9, R94, PT ;  /* 0x0000005e0900720c */ /* 0x000fda0003f04270 */
[----:B------:R-:W-:Y:S05]  /*0b50*/  @!P0 BRA `(.L_x_303) ;  /* 0x000055e000008947 */ /* 0x000fea0003800000 */
[----:B------:R-:W-:Y:S02]  /*0b60*/  ISETP.NE.U32.AND P2, PT, RZ, c[0x0][0x340], PT ;  /* 0x0000d000ff007a0c */ /* 0x000fe40003f45070 */
[----:B------:R-:W-:Y:S01]  /*0b70*/  SHF.R.S32.HI R7, RZ, 0x1f, R74 ;  /* 0x0000001fff077819 */ /* 0x000fe2000001144a */
[----:B------:R-:W-:Y:S01]  /*0b80*/  IMAD.MOV.U32 R142, RZ, RZ, 0x60 ;  /* 0x00000060ff8e7424 */ /* 0x000fe200078e00ff */
[----:B------:R-:W-:Y:S01]  /*0b90*/  ISETP.NE.AND.EX P2, PT, RZ, c[0x0][0x344], PT, P2 ;  /* 0x0000d100ff007a0c */ /* 0x000fe20003f45320 */
[----:B------:R-:W-:Y:S01]  /*0ba0*/  ULDC.64 UR10, c[0x0][0x238] ;  /* 0x00008e00000a7ab9 */ /* 0x000fe20000000a00 */
[----:B------:R-:W-:Y:S02]  /*0bb0*/  IADD3 R43, R9, -0x1, RZ ;  /* 0xffffffff092b7810 */ /* 0x000fe40007ffe0ff */
[----:B------:R-:W-:Y:S02]  /*0bc0*/  SEL R128, R221, RZ, !P3 ;  /* 0x000000ffdd807207 */ /* 0x000fe40005800000 */
[----:B------:R-:W-:Y:S01]  /*0bd0*/  IADD3 R4, R122, R4, RZ ;  /* 0x000000047a047210 */ /* 0x000fe20007ffe0ff */
[----:B------:R-:W-:-:S02]  /*0be0*/  IMAD.MOV.U32 R97, RZ, RZ, c[0x0][0x27c] ;  /* 0x00009f00ff617624 */ /* 0x000fc400078e00ff */
[C---:B------:R-:W-:Y:S02]  /*0bf0*/  IMAD R140, R218.reuse, c[0x0][0x1e8], RZ ;  /* 0x00007a00da8c7a24 */ /* 0x040fe400078e02ff */
[----:B------:R-:W-:Y:S01]  /*0c00*/  IMAD R24, R218, c[0x0][0x210], RZ ;  /* 0x00008400da187a24 */ /* 0x000fe200078e02ff */
[----:B------:R-:W-:Y:S01]  /*0c10*/  UMOV UR7, 0x6 ;  /* 0x0000000600077882 */ /* 0x000fe20000000000 */
[----:B------:R-:W-:Y:S01]  /*0c20*/  @P2 IMAD.WIDE R10, R221, R6, c[0x0][0x340] ;  /* 0x0000d000dd0a2625 */ /* 0x000fe200078e0206 */
[----:B------:R-:W-:Y:S02]  /*0c30*/  UMOV UR6, 0x5 ;  /* 0x0000000500067882 */ /* 0x000fe40000000000 */
[----:B------:R-:W-:Y:S02]  /*0c40*/  ULDC UR14, c[0x0][0x1e4] ;  /* 0x00007900000e7ab9 */ /* 0x000fe40000000800 */
[----:B------:R1:W2:Y:S01]  /*0c50*/  @P2 LDG.E R8, [R10.64] ;  /* 0x000000100a082981 */ /* 0x0002a2000c1e1900 */
[CC--:B------:R-:W-:Y:S01]  /*0c60*/  LEA.HI R5, R7.reuse, R74.reuse, RZ, 0x3 ;  /* 0x0000004a07057211 */ /* 0x0c0fe200078f18ff */
[----:B------:R-:W-:Y:S01]  /*0c70*/  IMAD.WIDE.U32 R154, R142, c[0x0][0x238], RZ ;  /* 0x00008e008e9a7a25 */ /* 0x000fe200078e00ff */
[----:B------:R-:W-:Y:S01]  /*0c80*/  LEA.HI R20, R7, R74, RZ, 0x6 ;  /* 0x0000004a07147211 */ /* 0x000fe200078f30ff */
[----:B------:R-:W-:Y:S01]  /*0c90*/  UIMAD.WIDE.U32 UR12, UR10, 0x40, URZ ;  /* 0x000000400a0c78a5 */ /* 0x000fe2000f8e003f */
[----:B------:R-:W-:Y:S01]  /*0ca0*/  SHF.R.S32.HI R121, RZ, 0x3, R5 ;  /* 0x00000003ff797819 */ /* 0x000fe20000011405 */
[----:B------:R-:W-:Y:S01]  /*0cb0*/  IMAD R6, R218, c[0x0][0x240], RZ ;  /* 0x00009000da067a24 */ /* 0x000fe200078e02ff */
[----:B------:R-:W-:Y:S01]  /*0cc0*/  LOP3.LUT R5, R5, 0xfffffff8, RZ, 0xc0, !PT ;  /* 0xfffffff805057812 */ /* 0x000fe200078ec0ff */
[----:B------:R-:W-:Y:S01]  /*0cd0*/  IMAD.SHL.U32 R20, R20, 0x8, RZ ;  /* 0x0000000814147824 */ /* 0x000fe200078e00ff */
[----:B------:R-:W-:Y:S01]  /*0ce0*/  SHF.R.S32.HI R3, RZ, 0x1f, R121 ;  /* 0x0000001fff037819 */ /* 0x000fe20000011479 */
[----:B------:R-:W-:Y:S01]  /*0cf0*/  IMAD R9, R219, c[0x0][0x244], R6 ;  /* 0x00009100db097a24 */ /* 0x000fe200078e0206 */
[----:B------:R-:W-:Y:S01]  /*0d00*/  IADD3 R89, P0, R121, R2, RZ ;  /* 0x0000000279597210 */ /* 0x000fe20007f1e0ff */
[----:B------:R-:W-:Y:S01]  /*0d10*/  IMAD.IADD R14, R74, 0x1, -R5 ;  /* 0x000000014a0e7824 */ /* 0x000fe200078e0a05 */
[----:B------:R-:W-:Y:S01]  /*0d20*/  SHF.R.S32.HI R6, RZ, 0x1f, R43 ;  /* 0x0000001fff067819 */ /* 0x000fe2000001142b */
[----:B------:R-:W-:Y:S01]  /*0d30*/  IMAD R5, R142, c[0x0][0x23c], RZ ;  /* 0x00008f008e057a24 */ /* 0x000fe200078e02ff */
[----:B------:R-:W-:Y:S01]  /*0d40*/  LEA.HI.X.SX32 R87, R2, R3, 0x1, P0 ;  /* 0x0000000302577211 */ /* 0x000fe200000f0eff */
[----:B------:R-:W-:Y:S01]  /*0d50*/  IMAD.SHL.U32 R12, R14, 0x8, RZ ;  /* 0x000000080e0c7824 */ /* 0x000fe200078e00ff */
[----:B------:R-:W-:Y:S01]  /*0d60*/  SHF.R.S32.HI R2, RZ, 0x1f, R221 ;  /* 0x0000001fff027819 */ /* 0x000fe200000114dd */
[----:B------:R-:W-:Y:S01]  /*0d70*/  IMAD.IADD R98, R155, 0x1, R5 ;  /* 0x000000019b627824 */ /* 0x000fe200078e0205 */
[----:B------:R-:W-:Y:S01]  /*0d80*/  SHF.L.U32 R23, R121, 0x6, RZ ;  /* 0x0000000679177819 */ /* 0x000fe200000006ff */
[----:B------:R-:W-:Y:S01]  /*0d90*/  IMAD R130, R87, c[0x0][0x238], RZ ;  /* 0x00008e0057827a24 */ /* 0x000fe200078e02ff */
[----:B------:R-:W-:Y:S01]  /*0da0*/  SHF.R.S32.HI R13, RZ, 0x1f, R12 ;  /* 0x0000001fff0d7819 */ /* 0x000fe2000001140c */
[----:B------:R-:W-:Y:S01]  /*0db0*/  IMAD R5, R98, R43, RZ ;  /* 0x0000002b62057224 */ /* 0x000fe200078e02ff */
[----:B------:R-:W-:Y:S01]  /*0dc0*/  SEL R83, R2, RZ, !P3 ;  /* 0x000000ff02537207 */ /* 0x000fe20005800000 */
[----:B------:R-:W-:Y:S01]  /*0dd0*/  IMAD R130, R89, c[0x0][0x23c], R130 ;  /* 0x00008f0059827a24 */ /* 0x000fe200078e0282 */
[----:B------:R-:W-:Y:S01]  /*0de0*/  LOP3.LUT R23, R23, 0x1c0, RZ, 0xc0, !PT ;  /* 0x000001c017177812 */ /* 0x000fe200078ec0ff */
[----:B-1----:R-:W-:Y:S01]  /*0df0*/  IMAD.WIDE.U32 R10, R89, c[0x0][0x238], R12 ;  /* 0x00008e00590a7a25 */ /* 0x002fe200078e000c */
[----:B------:R-:W-:Y:S01]  /*0e00*/  IADD3 R119, R12, 0x40, RZ ;  /* 0x000000400c777810 */ /* 0x000fe20007ffe0ff */
[----:B------:R-:W-:Y:S01]  /*0e10*/  USHF.L.U32 UR8, UR11, 0x6, URZ ;  /* 0x000000060b087899 */ /* 0x000fe2000800063f */
[----:B------:R-:W-:Y:S01]  /*0e20*/  LOP3.LUT R20, R20, 0xfffffe00, RZ, 0xc0, !PT ;  /* 0xfffffe0014147812 */ /* 0x000fe200078ec0ff */
[----:B------:R-:W-:Y:S01]  /*0e30*/  IMAD.IADD R86, R0, 0x1, -R121 ;  /* 0x0000000100567824 */ /* 0x000fe200078e0a79 */
[----:B------:R-:W-:Y:S01]  /*0e40*/  IADD3 R131, R11, R130, RZ ;  /* 0x000000820b837210 */ /* 0x000fe20007ffe0ff */
[----:B------:R-:W-:Y:S01]  /*0e50*/  IMAD.MOV.U32 R130, RZ, RZ, R10 ;  /* 0x000000ffff827224 */ /* 0x000fe200078e000a */
[----:B------:R-:W-:Y:S01]  /*0e60*/  LOP3.LUT R120, R23, 0x38, R12, 0xf8, !PT ;  /* 0x0000003817787812 */ /* 0x000fe200078ef80c */
[----:B------:R-:W-:Y:S01]  /*0e70*/  IMAD R5, R6, R154, R5 ;  /* 0x0000009a06057224 */ /* 0x000fe200078e0205 */
[----:B------:R-:W-:Y:S01]  /*0e80*/  SHF.R.U32.HI R21, RZ, 0x3, R23 ;  /* 0x00000003ff157819 */ /* 0x000fe20000011617 */
[----:B------:R-:W-:Y:S01]  /*0e90*/  IMAD.WIDE.U32 R130, R219, c[0x0][0x240], R130 ;  /* 0x00009000db827a25 */ /* 0x000fe200078e0082 */
[----:B------:R-:W-:Y:S01]  /*0ea0*/  ISETP.GE.AND P5, PT, R12, c[0x0][0x1d4], PT ;  /* 0x000075000c007a0c */ /* 0x000fe20003fa6270 */
[----:B------:R-:W-:Y:S01]  /*0eb0*/  UIADD3 UR8, UR13, UR8, URZ ;  /* 0x000000080d087290 */ /* 0x000fe2000fffe03f */
[----:B------:R-:W-:Y:S01]  /*0ec0*/  ISETP.GE.AND P6, PT, R119, c[0x0][0x1d4], PT ;  /* 0x0000750077007a0c */ /* 0x000fe20003fc6270 */
[----:B------:R-:W-:Y:S01]  /*0ed0*/  IMAD R6, R43, -0x60, R86 ;  /* 0xffffffa02b067824 */ /* 0x000fe200078e0256 */
[----:B------:R-:W-:Y:S01]  /*0ee0*/  IADD3 R131, R131, R9, RZ ;  /* 0x0000000983837210 */ /* 0x000fe20007ffe0ff */
[----:B------:R-:W-:Y:S01]  /*0ef0*/  IMAD R153, R83, c[0x0][0x248], RZ ;  /* 0x0000920053997a24 */ /* 0x000fe200078e02ff */
[----:B------:R-:W-:Y:S01]  /*0f00*/  LOP3.LUT R120, R20, R120, R21, 0xf6, !PT ;  /* 0x0000007814787212 */ /* 0x000fe200078ef615 */
[----:B------:R-:W-:Y:S01]  /*0f10*/  IMAD.SHL.U32 R14, R14, 0x4, RZ ;  /* 0x000000040e0e7824 */ /* 0x000fe200078e00ff */
[----:B------:R-:W-:Y:S01]  /*0f20*/  ISETP.GE.AND P1, PT, R6, 0x1, PT ;  /* 0x000000010600780c */ /* 0x000fe20003f26270 */
[----:B------:R-:W-:Y:S01]  /*0f30*/  IMAD R153, R128, c[0x0][0x24c], R153 ;  /* 0x0000930080997a24 */ /* 0x000fe200078e0299 */
[----:B------:R-:W-:Y:S01]  /*0f40*/  ISETP.GE.AND P0, PT, R6, 0x21, PT ;  /* 0x000000210600780c */ /* 0x000fe20003f06270 */
[----:B------:R-:W-:Y:S01]  /*0f50*/  IMAD.WIDE.U32 R130, R128, c[0x0][0x248], R130 ;  /* 0x0000920080827a25 */ /* 0x000fe200078e0082 */
[----:B------:R-:W-:Y:S01]  /*0f60*/  SHF.L.U32 R120, R120, 0x1, RZ ;  /* 0x0000000178787819 */ /* 0x000fe200000006ff */
[----:B------:R-:W-:Y:S01]  /*0f70*/  ULDC.64 UR4, c[0x0][0x1e0] ;  /* 0x0000780000047ab9 */ /* 0x000fe20000000a00 */
[----:B------:R-:W-:Y:S01]  /*0f80*/  SHF.R.S32.HI R80, RZ, 0x1f, R4 ;  /* 0x0000001fff507819 */ /* 0x000fe20000011404 */
[----:B------:R-:W-:Y:S01]  /*0f90*/  IMAD.IADD R153, R131, 0x1, R153 ;  /* 0x0000000183997824 */ /* 0x000fe200078e0299 */
[----:B------:R-:W-:Y:S01]  /*0fa0*/  SHF.R.S32.HI R15, RZ, 0x1f, R14 ;  /* 0x0000001fff0f7819 */ /* 0x000fe2000001140e */
[----:B------:R-:W-:Y:S01]  /*0fb0*/  IMAD.MOV.U32 R152, RZ, RZ, R130 ;  /* 0x000000ffff987224 */ /* 0x000fe200078e0082 */
[C---:B------:R-:W-:Y:S01]  /*0fc0*/  IADD3 R116, R121.reuse, 0x20, RZ ;  /* 0x0000002079747810 */ /* 0x040fe20007ffe0ff */
[----:B------:R-:W-:Y:S01]  /*0fd0*/  IMAD R7, R80, c[0x0][0x1e0], RZ ;  /* 0x0000780050077a24 */ /* 0x000fe200078e02ff */
[----:B------:R-:W-:Y:S01]  /*0fe0*/  IADD3 R115, R121, 0x40, RZ ;  /* 0x0000004079737810 */ /* 0x000fe20007ffe0ff */
[----:B------:R-:W-:Y:S01]  /*0ff0*/  IMAD.WIDE.U32 R10, R43, R154, R152 ;  /* 0x0000009a2b0a7225 */ /* 0x000fe200078e0098 */
[----:B------:R-:W-:Y:S01]  /*1000*/  USHF.L.U64.HI UR11, UR4, UR7, UR5 ;  /* 0x00000007040b7299 */ /* 0x000fe20008010205 */
[----:B------:R-:W-:Y:S01]  /*1010*/  SHF.R.S32.HI R99, RZ, 0x1f, R116 ;  /* 0x0000001fff637819 */ /* 0x000fe20000011474 */
[----:B------:R-:W-:Y:S01]  /*1020*/  USHF.L.U32 UR13, UR4, 0x6, URZ ;  /* 0x00000006040d7899 */ /* 0x000fe2000800063f */
[----:B------:R-:W-:Y:S01]  /*1030*/  IMAD.IADD R5, R11, 0x1, R5 ;  /* 0x000000010b057824 */ /* 0x000fe200078e0205 */
[----:B------:R-:W-:Y:S01]  /*1040*/  USHF.L.U64.HI UR14, UR4, UR6, UR14 ;  /* 0x00000006040e7299 */ /* 0x000fe2000801020e */
[----:B------:R-:W-:Y:S01]  /*1050*/  IMAD R7, R4, c[0x0][0x1e4], R7 ;  /* 0x0000790004077a24 */ /* 0x000fe200078e0207 */
[----:B------:R-:W-:Y:S01]  /*1060*/  USHF.L.U32 UR15, UR4, 0x5, URZ ;  /* 0x00000005040f7899 */ /* 0x000fe2000800063f */
[----:B------:R-:W-:Y:S01]  /*1070*/  IMAD R134, R3, c[0x0][0x280], RZ ;  /* 0x0000a00003867a24 */ /* 0x000fe200078e02ff */
[----:B------:R-:W-:Y:S01]  /*1080*/  UIMAD.WIDE.U32 UR24, UR4, 0x60, URZ ;  /* 0x00000060041878a5 */ /* 0x000fe2000f8e003f */
[----:B------:R-:W-:Y:S01]  /*1090*/  IMAD R140, R219, c[0x0][0x1ec], R140 ;  /* 0x00007b00db8c7a24 */ /* 0x000fe200078e028c */
[----:B------:R-:W-:Y:S01]  /*10a0*/  ULDC UR20, c[0x0][0x284] ;  /* 0x0000a10000147ab9 */ /* 0x000fe20000000800 */
[C---:B------:R-:W-:Y:S01]  /*10b0*/  IMAD R134, R121.reuse, c[0x0][0x284], R134 ;  /* 0x0000a10079867a24 */ /* 0x040fe200078e0286 */
[----:B------:R-:W-:Y:S01]  /*10c0*/  ULDC.64 UR4, c[0x0][0x280] ;  /* 0x0000a00000047ab9 */ /* 0x000fe20000000a00 */
[----:B------:R-:W-:Y:S01]  /*10d0*/  IMAD.WIDE.U32 R18, R121, c[0x0][0x280], R12 ;  /* 0x0000a00079127a25 */ /* 0x000fe200078e000c */
[----:B------:R-:W-:Y:S01]  /*10e0*/  USHF.L.U64.HI UR18, UR4, UR7, UR5 ;  /* 0x0000000704127299 */ /* 0x000fe20008010205 */
[----:B------:R-:W-:Y:S01]  /*10f0*/  P2R R125, PR, RZ, 0x20 ;  /* 0x00000020ff7d7803 */ /* 0x000fe20000000000 */
[----:B------:R-:W-:Y:S01]  /*1100*/  USHF.L.U32 UR19, UR4, 0x6, URZ ;  /* 0x0000000604137899 */ /* 0x000fe2000800063f */
[----:B------:R-:W-:Y:S01]  /*1110*/  IMAD R132, R3, c[0x0][0x290], RZ ;  /* 0x0000a40003847a24 */ /* 0x000fe200078e02ff */
[----:B------:R-:W-:Y:S01]  /*1120*/  IADD3 R135, R134, R19, RZ ;  /* 0x0000001386877210 */ /* 0x000fe20007ffe0ff */
[----:B------:R-:W-:Y:S01]  /*1130*/  IMAD R24, R219, c[0x0][0x214], R24 ;  /* 0x00008500db187a24 */ /* 0x000fe200078e0218 */
[----:B------:R-:W-:Y:S01]  /*1140*/  SHF.L.U32 R19, R116, 0x6, RZ ;  /* 0x0000000674137819 */ /* 0x000fe200000006ff */
[----:B------:R-:W-:Y:S01]  /*1150*/  IMAD.WIDE.U32 R138, R121, c[0x0][0x280], R14 ;  /* 0x0000a000798a7a25 */ /* 0x000fe200078e000e */
[----:B------:R-:W-:-:S02]  /*1160*/  USHF.L.U64.HI UR20, UR4, UR6, UR20 ;  /* 0x0000000604147299 */ /* 0x000fc40008010214 */
[----:B------:R-:W-:Y:S01]  /*1170*/  LOP3.LUT R19, R19, 0x1c0, RZ, 0xc0, !PT ;  /* 0x000001c013137812 */ /* 0x000fe200078ec0ff */
[C---:B------:R-:W-:Y:S01]  /*1180*/  IMAD R132, R121.reuse, c[0x0][0x294], R132 ;  /* 0x0000a50079847a24 */ /* 0x040fe200078e0284 */
[----:B------:R-:W-:Y:S01]  /*1190*/  USHF.L.U32 UR22, UR4, 0x5, URZ ;  /* 0x0000000504167899 */ /* 0x000fe2000800063f */
[----:B------:R-:W-:Y:S01]  /*11a0*/  IMAD.WIDE.U32 R136, R121, c[0x0][0x290], R14 ;  /* 0x0000a40079887a25 */ /* 0x000fe200078e000e */
[----:B------:R-:W-:Y:S02]  /*11b0*/  ULDC UR9, c[0x0][0x23c] ;  /* 0x00008f0000097ab9 */ /* 0x000fe40000000800 */
[----:B------:R-:W-:Y:S01]  /*11c0*/  ULDC UR21, c[0x0][0x294] ;  /* 0x0000a50000157ab9 */ /* 0x000fe20000000800 */
[----:B------:R-:W-:Y:S01]  /*11d0*/  IMAD.IADD R139, R139, 0x1, R134 ;  /* 0x000000018b8b7824 */ /* 0x000fe200078e0286 */
[----:B------:R-:W-:Y:S01]  /*11e0*/  MOV R134, R18 ;  /* 0x0000001200867202 */ /* 0x000fe20000000f00 */
[----:B------:R-:W-:Y:S01]  /*11f0*/  IMAD R83, R83, c[0x0][0x268], RZ ;  /* 0x00009a0053537a24 */ /* 0x000fe200078e02ff */
[----:B------:R-:W-:Y:S01]  /*1200*/  ULDC.64 UR4, c[0x0][0x290] ;  /* 0x0000a40000047ab9 */ /* 0x000fe20000000a00 */
[----:B------:R-:W-:Y:S01]  /*1210*/  IMAD.IADD R137, R137, 0x1, R132 ;  /* 0x0000000189897824 */ /* 0x000fe200078e0284 */
[----:B------:R-:W-:Y:S01]  /*1220*/  USHF.L.U64.HI UR9, UR10, UR7, UR9 ;  /* 0x000000070a097299 */ /* 0x000fe20008010209 */
[----:B------:R-:W-:Y:S01]  /*1230*/  IMAD R83, R128, c[0x0][0x26c], R83 ;  /* 0x00009b0080537a24 */ /* 0x000fe200078e0253 */
[----:B------:R-:W-:Y:S01]  /*1240*/  USHF.L.U64.HI UR5, UR4, UR7, UR5 ;  /* 0x0000000704057299 */ /* 0x000fe20008010205 */
[----:B------:R-:W-:Y:S01]  /*1250*/  IMAD.WIDE.U32 R150, R121, c[0x0][0x1e0], RZ ;  /* 0x0000780079967a25 */ /* 0x000fe200078e00ff */
[----:B------:R-:W-:-:S02]  /*1260*/  USHF.L.U64.HI UR21, UR4, UR6, UR21 ;  /* 0x0000000604157299 */ /* 0x000fc40008010215 */
[----:B------:R-:W-:Y:S01]  /*1270*/  USHF.L.U32 UR7, UR4, 0x6, URZ ;  /* 0x0000000604077899 */ /* 0x000fe2000800063f */
[C---:B------:R-:W-:Y:S01]  /*1280*/  IMAD R106, R142.reuse, c[0x0][0x1e4], RZ ;  /* 0x000079008e6a7a24 */ /* 0x040fe200078e02ff */
[----:B------:R-:W-:Y:S01]  /*1290*/  USHF.L.U32 UR6, UR4, 0x5, URZ ;  /* 0x0000000504067899 */ /* 0x000fe2000800063f */
[----:B------:R-:W-:Y:S01]  /*12a0*/  IMAD.WIDE.U32 R144, R142, c[0x0][0x290], RZ ;  /* 0x0000a4008e907a25 */ /* 0x000fe200078e00ff */
[----:B------:R-:W-:Y:S02]  /*12b0*/  USHF.L.U32 UR10, UR10, 0x6, URZ ;  /* 0x000000060a0a7899 */ /* 0x000fe4000800063f */
[----:B------:R-:W-:Y:S01]  /*12c0*/  ULDC.U8 UR4, c[0x0][0x298] ;  /* 0x0000a60000047ab9 */ /* 0x000fe20000000000 */
[----:B------:R-:W-:Y:S01]  /*12d0*/  IMAD R99, R99, c[0x0][0x1e0], RZ ;  /* 0x0000780063637a24 */ /* 0x000fe200078e02ff */
[----:B------:R-:W-:Y:S01]  /*12e0*/  IADD3 R106, R106, UR25, RZ ;  /* 0x000000196a6a7c10 */ /* 0x000fe2000fffe0ff */
[----:B-----5:R-:W-:-:S04]  /*12f0*/  IMAD.WIDE.U32 R136, R75, c[0x0][0x290], R136 ;  /* 0x0000a4004b887a25 */ /* 0x020fc800078e0088 */
[----:B------:R-:W-:-:S04]  /*1300*/  IMAD.WIDE.U32 R148, R116, c[0x0][0x1e0], RZ ;  /* 0x0000780074947a25 */ /* 0x000fc800078e00ff */
[----:B------:R-:W-:-:S04]  /*1310*/  IMAD.WIDE.U32 R146, R115, c[0x0][0x1e0], RZ ;  /* 0x0000780073927a25 */ /* 0x000fc800078e00ff */
[----:B------:R-:W-:Y:S02]  /*1320*/  IMAD R99, R116, c[0x0][0x1e4], R99 ;  /* 0x0000790074637a24 */ /* 0x000fe400078e0263 */
[----:B------:R-:W-:-:S04]  /*1330*/  IMAD.WIDE.U32 R138, R75, c[0x0][0x280], R138 ;  /* 0x0000a0004b8a7a25 */ /* 0x000fc800078e008a */
[----:B------:R-:W-:-:S04]  /*1340*/  IMAD.WIDE.U32 R134, R75, c[0x0][0x280], R134 ;  /* 0x0000a0004b867a25 */ /* 0x000fc800078e0086 */
[----:B------:R-:W-:Y:S01]  /*1350*/  IMAD.IADD R99, R149, 0x1, R99 ;  /* 0x0000000195637824 */ /* 0x000fe200078e0263 */
[----:B--2---:R-:W-:Y:S01]  /*1360*/  @P2 SHF.R.S32.HI R9, RZ, 0x1f, R8 ;  /* 0x0000001fff092819 */ /* 0x004fe20000011408 */
[----:B------:R-:W-:Y:S01]  /*1370*/  @!P2 IMAD.MOV.U32 R9, RZ, RZ, R2 ;  /* 0x000000ffff09a224 */ /* 0x000fe200078e0002 */
[----:B------:R-:W-:Y:S02]  /*1380*/  @!P2 MOV R8, R221 ;  /* 0x000000dd0008a202 */ /* 0x000fe40000000f00 */
[----:B------:R-:W-:Y:S02]  /*1390*/  @P1 LEA R16, P2, R10, c[0x0][0x220], 0x1 ;  /* 0x000088000a101a11 */ /* 0x000fe400078408ff */
[----:B------:R-:W-:Y:S01]  /*13a0*/  SEL R126, R8, RZ, !P4 ;  /* 0x000000ff087e7207 */ /* 0x000fe20006000000 */
[----:B------:R-:W-:Y:S01]  /*13b0*/  IMAD.MOV.U32 R8, RZ, RZ, c[0x0][0x23c] ;  /* 0x00008f00ff087624 */ /* 0x000fe200078e00ff */
[----:B------:R-:W-:Y:S02]  /*13c0*/  @P1 LEA.HI.X R17, R10, c[0x0][0x224], R5, 0x1, P2 ;  /* 0x000089000a111a11 */ /* 0x000fe400010f0c05 */
[----:B------:R-:W-:Y:S01]  /*13d0*/  ISETP.GT.AND P2, PT, R6, 0x40, PT ;  /* 0x000000400600780c */ /* 0x000fe20003f44270 */
[----:B------:R-:W-:Y:S01]  /*13e0*/  IMAD.MOV.U32 R6, RZ, RZ, c[0x0][0x238] ;  /* 0x00008e00ff067624 */ /* 0x000fe200078e00ff */
[----:B------:R-:W-:Y:S01]  /*13f0*/  SEL R2, R9, RZ, !P4 ;  /* 0x000000ff09027207 */ /* 0x000fe20006000000 */
[----:B------:R-:W-:Y:S01]  /*1400*/  @!PT LDS RZ, [RZ] ;  /* 0x00000000fffff984 */ /* 0x000fe20000000800 */
[----:B------:R-:W-:Y:S01]  /*1410*/  @!PT LDS RZ, [RZ] ;  /* 0x00000000fffff984 */ /* 0x000fe20000000800 */
[----:B------:R-:W-:Y:S01]  /*1420*/  @!PT LDS RZ, [RZ] ;  /* 0x00000000fffff984 */ /* 0x000fe20000000800 */
[----:B------:R1:W-:Y:S01]  /*1430*/  @P1 LDGSTS.E.BYPASS.LTC128B.128 [R120+0x8100], [R16.64], !P5 ;  /* 0x0810000010781fae */ /* 0x0003e2000e901d50 */
[----:B------:R-:W-:-:S03]  /*1440*/  ISETP.GE.AND P4, PT, R12, c[0x0][0x1d4], PT ;  /* 0x000075000c007a0c */ /* 0x000fc60003f86270 */
[----:B------:R1:W-:Y:S01]  /*1450*/  @P1 LDGSTS.E.BYPASS.LTC128B.128 [R120+0xb100], [R16.64+0x80], !P6 ;  /* 0x0b10008010781fae */ /* 0x0003e2000f101d50 */
[----:B------:R-:W-:Y:S01]  /*1460*/  @P0 LEA R9, P1, R6, R10, 0x5 ;  /* 0x0000000a06090211 */ /* 0x000fe200078228ff */
[C---:B------:R-:W-:Y:S02]  /*1470*/  IMAD R93, R2.reuse, c[0x0][0x1f0], RZ ;  /* 0x00007c00025d7a24 */ /* 0x040fe400078e02ff */
[----:B------:R-:W-:Y:S01]  /*1480*/  IMAD R79, R2, c[0x0][0x218], RZ ;  /* 0x00008600024f7a24 */ /* 0x000fe200078e02ff */
[----:B------:R-:W-:Y:S01]  /*1490*/  @P0 LEA.HI.X R8, R6, R5, R8, 0x5, P1 ;  /* 0x0000000506080211 */ /* 0x000fe200008f2c08 */
[----:B------:R-:W-:Y:S01]  /*14a0*/  IMAD R93, R126, c[0x0][0x1f4], R93 ;  /* 0x00007d007e5d7a24 */ /* 0x000fe200078e025d */
[----:B------:R-:W-:Y:S01]  /*14b0*/  @P2 IADD3 R6, P1, R10, UR12, RZ ;  /* 0x0000000c0a062c10 */ /* 0x000fe2000ff3e0ff */
[----:B------:R-:W-:Y:S01]  /*14c0*/  IMAD R79, R126, c[0x0][0x21c], R79 ;  /* 0x000087007e4f7a24 */ /* 0x000fe200078e024f */
[----:B------:R-:W-:Y:S01]  /*14d0*/  SHF.L.U32 R10, R97, 0x1, RZ ;  /* 0x00000001610a7819 */ /* 0x000fe200000006ff */
[----:B------:R-:W-:Y:S01]  /*14e0*/  UIADD3 UR12, UP0, UR12, 0x80, URZ ;  /* 0x000000800c0c7890 */ /* 0x000fe2000ff1e03f */
[----:B------:R-:W-:-:S02]  /*14f0*/  @P2 IADD3.X R5, R5, UR8, RZ, P1, !PT ;  /* 0x0000000805052c10 */ /* 0x000fc40008ffe4ff */
[C---:B------:R-:W-:Y:S01]  /*1500*/  @P0 LEA R28, P1, R9.reuse, c[0x0][0x220], 0x1 ;  /* 0x00008800091c0a11 */ /* 0x040fe200078208ff */
[----:B------:R-:W-:Y:S01]  /*1510*/  UIADD3.X UR8, URZ, UR8, URZ, UP0, !UPT ;  /* 0x000000083f087290 */ /* 0x000fe200087fe43f */
[----:B------:R-:W-:Y:S02]  /*1520*/  SHF.R.S32.HI R2, RZ, 0x1f, R75 ;  /* 0x0000001fff027819 */ /* 0x000fe4000001144b */
[----:B------:R-:W-:Y:S02]  /*1530*/  @P0 LEA.HI.X R29, R9, c[0x0][0x224], R8, 0x1, P1 ;  /* 0x00008900091d0a11 */ /* 0x000fe400008f0c08 */
[----:B------:R-:W-:-:S03]  /*1540*/  ISETP.GE.AND P1, PT, R12, c[0x0][0x27c], PT ;  /* 0x00009f000c007a0c */ /* 0x000fc60003f26270 */
[----:B------:R2:W-:Y:S04]  /*1550*/  @P0 LDGSTS.E.BYPASS.LTC128B.128 [R120+0x9100], [R28.64], !P5 ;  /* 0x091000001c780fae */ /* 0x0005e8000e901d50 */
[----:B------:R2:W-:Y:S01]  /*1560*/  @P0 LDGSTS.E.BYPASS.LTC128B.128 [R120+0xc100], [R28.64+0x80], !P6 ;  /* 0x0c1000801c780fae */ /* 0x0005e2000f101d50 */
[----:B-1----:R-:W-:-:S04]  /*1570*/  IMAD.WIDE.U32 R16, R4, c[0x0][0x1e0], RZ ;  /* 0x0000780004107a25 */ /* 0x002fc800078e00ff */
[----:B------:R-:W-:Y:S01]  /*1580*/  IMAD.IADD R17, R17, 0x1, R7 ;  /* 0x0000000111117824 */ /* 0x000fe200078e0207 */
[----:B------:R-:W-:Y:S02]  /*1590*/  SEL R7, RZ, c[0x0][0x27c], !P1 ;  /* 0x00009f00ff077a07 */ /* 0x000fe40004800000 */
[----:B------:R-:W-:Y:S01]  /*15a0*/  @P1 IADD3 R10, -R10, c[0x0][0x1d4], RZ ;  /* 0x000075000a0a1a10 */ /* 0x000fe20007ffe1ff */
[----:B------:R-:W-:Y:S01]  /*15b0*/  IMAD.WIDE.U32 R16, R219, c[0x0][0x1e8], R16 ;  /* 0x00007a00db107a25 */ /* 0x000fe200078e0010 */
[----:B------:R-:W-:-:S03]  /*15c0*/  ISETP.GE.AND P1, PT, R97, 0x1, PT ;  /* 0x000000016100780c */ /* 0x000fc60003f26270 */
[----:B------:R-:W-:Y:S01]  /*15d0*/  IMAD.IADD R8, R12, 0x1, R7 ;  /* 0x000000010c087824 */ /* 0x000fe200078e0207 */
[----:B------:R-:W-:Y:S01]  /*15e0*/  SHF.R.S32.HI R7, RZ, 0x1f, R10 ;  /* 0x0000001fff077819 */ /* 0x000fe2000001140a */
[----:B------:R-:W-:Y:S01]  /*15f0*/  IMAD.IADD R141, R17, 0x1, R140 ;  /* 0x00000001118d7824 */ /* 0x000fe200078e028c */
[----:B------:R-:W-:Y:S02]  /*1600*/  P2R R9, PR, RZ, 0x2 ;  /* 0x00000002ff097803 */ /* 0x000fe40000000000 */
[----:B------:R-:W-:Y:S02]  /*1610*/  SHF.R.S32.HI R27, RZ, 0x1f, R8 ;  /* 0x0000001fff1b7819 */ /* 0x000fe40000011408 */
[----:B------:R-:W-:Y:S01]  /*1620*/  LEA.HI R7, R7, R10, RZ, 0x4 ;  /* 0x0000000a07077211 */ /* 0x000fe200078f20ff */
[----:B------:R-:W-:Y:S01]  /*1630*/  IMAD R10, R218, c[0x0][0x260], RZ ;  /* 0x00009800da0a7a24 */ /* 0x000fe200078e02ff */
[CC--:B------:R-:W-:Y:S02]  /*1640*/  LEA.HI R114, R27.reuse, R8.reuse, RZ, 0x3 ;  /* 0x000000081b727211 */ /* 0x0c0fe400078f18ff */
[----:B------:R-:W-:Y:S01]  /*1650*/  LEA.HI R27, R27, R8, RZ, 0x6 ;  /* 0x000000081b1b7211 */ /* 0x000fe200078f30ff */
[C---:B------:R-:W-:Y:S01]  /*1660*/  IMAD R10, R219.reuse, c[0x0][0x264], R10 ;  /* 0x00009900db0a7a24 */ /* 0x040fe200078e020a */
[----:B------:R-:W-:Y:S01]  /*1670*/  MOV R140, R16 ;  /* 0x00000010008c7202 */ /* 0x000fe20000000f00 */
[----:B------:R-:W-:Y:S01]  /*1680*/  IMAD.WIDE.U32 R8, R219, c[0x0][0x260], R12 ;  /* 0x00009800db087a25 */ /* 0x000fe200078e000c */
[----:B------:R-:W-:-:S02]  /*1690*/  SHF.R.S32.HI R27, RZ, 0x6, R27 ;  /* 0x00000006ff1b7819 */ /* 0x000fc4000001141b */
[----:B------:R-:W-:Y:S01]  /*16a0*/  LOP3.LUT R112, R23, 0x38, R114, 0xf8, !PT ;  /* 0x0000003817707812 */ /* 0x000fe200078ef872 */
[----:B------:R-:W-:Y:S01]  /*16b0*/  IMAD.IADD R11, R9, 0x1, R10 ;  /* 0x00000001090b7824 */ /* 0x000fe200078e020a */
[----:B------:R-:W-:Y:S01]  /*16c0*/  MOV R10, R8 ;  /* 0x00000008000a7202 */ /* 0x000fe20000000f00 */
[----:B------:R-:W-:Y:S01]  /*16d0*/  IMAD.WIDE.U32 R8, R219, c[0x0][0x210], R12 ;  /* 0x00008400db087a25 */ /* 0x000fe200078e000c */
[----:B------:R-:W-:Y:S02]  /*16e0*/  LOP3.LUT R112, R112, R21, RZ, 0x3c, !PT ;  /* 0x0000001570707212 */ /* 0x000fe400078e3cff */
[----:B------:R-:W-:Y:S01]  /*16f0*/  SHF.R.S32.HI R7, RZ, 0x4, R7 ;  /* 0x00000004ff077819 */ /* 0x000fe20000011407 */
[----:B------:R-:W-:-:S04]  /*1700*/  IMAD.WIDE.U32 R16, R121, c[0x0][0x290], R12 ;  /* 0x0000a40079107a25 */ /* 0x000fc800078e000c */
[----:B------:R-:W-:Y:S01]  /*1710*/  IMAD.IADD R25, R9, 0x1, R24 ;  /* 0x0000000109197824 */ /* 0x000fe200078e0218 */
[----:B------:R-:W-:Y:S01]  /*1720*/  SHF.R.S32.HI R9, RZ, 0x1f, R116 ;  /* 0x0000001fff097819 */ /* 0x000fe20000011474 */
[----:B------:R-:W-:Y:S01]  /*1730*/  IMAD.IADD R133, R132, 0x1, R17 ;  /* 0x0000000184857824 */ /* 0x000fe200078e0211 */
[----:B------:R-:W-:Y:S01]  /*1740*/  SHF.R.U32.HI R17, RZ, 0x3, R19 ;  /* 0x00000003ff117819 */ /* 0x000fe20000011613 */
[----:B------:R-:W-:Y:S01]  /*1750*/  IMAD.MOV.U32 R132, RZ, RZ, R16 ;  /* 0x000000ffff847224 */ /* 0x000fe200078e0010 */
[----:B------:R-:W-:Y:S01]  /*1760*/  LEA.HI R18, R9, R116, RZ, 0x3 ;  /* 0x0000007409127211 */ /* 0x000fe200078f18ff */
[----:B------:R-:W-:Y:S01]  /*1770*/  IMAD.MOV.U32 R24, RZ, RZ, R8 ;  /* 0x000000ffff187224 */ /* 0x000fe200078e0008 */
[----:B------:R-:W-:Y:S01]  /*1780*/  SHF.R.S32.HI R8, RZ, 0x1f, R115 ;  /* 0x0000001fff087819 */ /* 0x000fe20000011473 */
[----:B------:R-:W-:Y:S01]  /*1790*/  IMAD.WIDE.U32 R128, R128, c[0x0][0x268], R10 ;  /* 0x00009a0080807a25 */ /* 0x000fe200078e000a */
[----:B------:R-:W-:Y:S02]  /*17a0*/  SHF.L.U32 R16, R115, 0x6, RZ ;  /* 0x0000000673107819 */ /* 0x000fe400000006ff */
[----:B------:R-:W-:Y:S01]  /*17b0*/  LOP3.LUT R10, R19, 0x38, R114, 0xf8, !PT ;  /* 0x00000038130a7812 */ /* 0x000fe200078ef872 */
[----:B------:R-:W-:Y:S01]  /*17c0*/  IMAD R9, R27, 0x1800, R20 ;  /* 0x000018001b097824 */ /* 0x000fe200078e0214 */
[----:B------:R-:W-:Y:S01]  /*17d0*/  LEA.HI R11, R8, R115, RZ, 0x3 ;  /* 0x00000073080b7211 */ /* 0x000fe200078f18ff */
[----:B------:R-:W-:Y:S01]  /*17e0*/  IMAD.SHL.U32 R18, R18, 0x40, RZ ;  /* 0x0000004012127824 */ /* 0x000fe200078e00ff */
[----:B------:R-:W-:Y:S01]  /*17f0*/  LOP3.LUT R16, R16, 0x1c0, RZ, 0xc0, !PT ;  /* 0x000001c010107812 */ /* 0x000fe200078ec0ff */
[----:B------:R-:W-:Y:S01]  /*1800*/  IMAD.IADD R112, R9, 0x1, R112 ;  /* 0x0000000109707824 */ /* 0x000fe200078e0270 */
[----:B------:R-:W-:Y:S01]  /*1810*/  LOP3.LUT R109, R10, R17, RZ, 0x3c, !PT ;  /* 0x000000110a6d7212 */ /* 0x000fe200078e3cff */
[----:B------:R-:W-:Y:S01]  /*1820*/  IMAD.SHL.U32 R11, R11, 0x40, RZ ;  /* 0x000000400b0b7824 */ /* 0x000fe200078e00ff */
[----:B------:R-:W-:Y:S01]  /*1830*/  SHF.R.U32.HI R9, RZ, 0x3, R16 ;  /* 0x00000003ff097819 */ /* 0x000fe20000011610 */
[----:B------:R-:W-:Y:S01]  /*1840*/  IMAD.WIDE.U32 R140, R126, c[0x0][0x1f0], R140 ;  /* 0x00007c007e8c7a25 */ /* 0x000fe200078e008c */
[----:B------:R-:W-:-:S02]  /*1850*/  LOP3.LUT R10, R16, 0x38, R114, 0xf8, !PT ;  /* 0x00000038100a7812 */ /* 0x000fc400078ef872 */
[----:B------:R-:W-:Y:S01]  /*1860*/  LOP3.LUT R18, R18, 0xfffffe00, RZ, 0xc0, !PT ;  /* 0xfffffe0012127812 */ /* 0x000fe200078ec0ff */
[----:B------:R-:W-:Y:S01]  /*1870*/  IMAD.IADD R93, R141, 0x1, R93 ;  /* 0x000000018d5d7824 */ /* 0x000fe200078e025d */
[----:B------:R-:W-:Y:S01]  /*1880*/  LOP3.LUT R105, R10, R9, RZ, 0x3c, !PT ;  /* 0x000000090a697212 */ /* 0x000fe200078e3cff */
[----:B------:R-:W-:Y:S01]  /*1890*/  IMAD.WIDE.U32 R126, R126, c[0x0][0x218], R24 ;  /* 0x000086007e7e7a25 */ /* 0x000fe200078e0018 */
[----:B------:R-:W-:Y:S02]  /*18a0*/  LEA.HI.SX32 R10, R114, R7, 0x1d ;  /* 0x00000007720a7211 */ /* 0x000fe400078feaff */
[----:B------:R-:W-:Y:S01]  /*18b0*/  LOP3.LUT R11, R11, 0xfffffe00, RZ, 0xc0, !PT ;  /* 0xfffffe000b0b7812 */ /* 0x000fe200078ec0ff */
[----:B------:R-:W-:Y:S01]  /*18c0*/  IMAD R8, R27, 0x1800, R18 ;  /* 0x000018001b087824 */ /* 0x000fe200078e0212 */
[----:B------:R-:W-:Y:S01]  /*18d0*/  SHF.R.S32.HI R7, RZ, 0x1f, R10 ;  /* 0x0000001fff077819 */ /* 0x000fe2000001140a */
[----:B------:R-:W-:Y:S01]  /*18e0*/  IMAD.SHL.U32 R113, R10, 0x8, RZ ;  /* 0x000000080a717824 */ /* 0x000fe200078e00ff */
[----:B------:R-:W-:Y:S01]  /*18f0*/  LOP3.LUT R114, R114, 0xfffffff8, RZ, 0xc0, !PT ;  /* 0xfffffff872727812 */ /* 0x000fe200078ec0ff */
[----:B------:R-:W-:Y:S01]  /*1900*/  IMAD.IADD R109, R8, 0x1, R109 ;  /* 0x00000001086d7824 */ /* 0x000fe200078e026d */
[----:B------:R-:W-:Y:S01]  /*1910*/  LEA.HI R7, R7, R10, RZ, 0x3 ;  /* 0x0000000a07077211 */ /* 0x000fe200078f18ff */
[----:B------:R-:W-:Y:S01]  /*1920*/  IMAD R8, R27, 0x1800, R11 ;  /* 0x000018001b087824 */ /* 0x000fe200078e020b */
[----:B------:R-:W-:Y:S01]  /*1930*/  LOP3.LUT R16, R16, 0x38, R113, 0xf8, !PT ;  /* 0x0000003810107812 */ /* 0x000fe200078ef871 */
[----:B------:R-:W-:Y:S01]  /*1940*/  IMAD.WIDE.U32 R132, R75, c[0x0][0x290], R132 ;  /* 0x0000a4004b847a25 */ /* 0x000fe200078e0084 */
[----:B------:R-:W-:-:S02]  /*1950*/  SHF.R.S32.HI R7, RZ, 0x3, R7 ;  /* 0x00000003ff077819 */ /* 0x000fc40000011407 */
[----:B------:R-:W-:Y:S01]  /*1960*/  IADD3 R105, R8, R105, RZ ;  /* 0x0000006908697210 */ /* 0x000fe20007ffe0ff */
[----:B------:R-:W-:Y:S01]  /*1970*/  IMAD.IADD R79, R127, 0x1, R79 ;  /* 0x000000017f4f7824 */ /* 0x000fe200078e024f */
[----:B------:R-:W-:Y:S01]  /*1980*/  LOP3.LUT R8, R23, 0x38, R113, 0xf8, !PT ;  /* 0x0000003817087812 */ /* 0x000fe200078ef871 */
[C---:B------:R-:W-:Y:S01]  /*1990*/  IMAD R111, R7.reuse, 0x1800, R20 ;  /* 0x00001800076f7824 */ /* 0x040fe200078e0214 */
[----:B------:R-:W-:Y:S01]  /*19a0*/  LOP3.LUT R16, R16, R9, RZ, 0x3c, !PT ;  /* 0x0000000910107212 */ /* 0x000fe200078e3cff */
[C---:B------:R-:W-:Y:S01]  /*19b0*/  IMAD R107, R7.reuse, 0x1800, R18 ;  /* 0x00001800076b7824 */ /* 0x040fe200078e0212 */
[----:B------:R-:W-:Y:S01]  /*19c0*/  LOP3.LUT R8, R8, R21, RZ, 0x3c, !PT ;  /* 0x0000001508087212 */ /* 0x000fe200078e3cff */
[----:B------:R-:W-:Y:S01]  /*19d0*/  IMAD R103, R7, 0x1800, R11 ;  /* 0x0000180007677824 */ /* 0x000fe200078e020b */
[----:B------:R-:W-:Y:S01]  /*19e0*/  LOP3.LUT R10, R19, 0x38, R113, 0xf8, !PT ;  /* 0x00000038130a7812 */ /* 0x000fe200078ef871 */
[----:B------:R-:W-:Y:S01]  /*19f0*/  IMAD R7, R142, c[0x0][0x284], RZ ;  /* 0x0000a1008e077a24 */ /* 0x000fe200078e02ff */
[----:B------:R-:W-:Y:S01]  /*1a00*/  IADD3 R83, R129, R83, RZ ;  /* 0x0000005381537210 */ /* 0x000fe20007ffe0ff */
[----:B------:R-:W-:Y:S01]  /*1a10*/  IMAD.IADD R111, R111, 0x1, R8 ;  /* 0x000000016f6f7824 */ /* 0x000fe200078e0208 */
[----:B------:R-:W-:Y:S01]  /*1a20*/  @P2 LEA R8, P0, R6, c[0x0][0x220], 0x1 ;  /* 0x0000880006082a11 */ /* 0x000fe200078008ff */
[----:B------:R-:W-:Y:S01]  /*1a30*/  IMAD.IADD R103, R103, 0x1, R16 ;  /* 0x0000000167677824 */ /* 0x000fe200078e0210 */
[----:B------:R-:W-:Y:S01]  /*1a40*/  LOP3.LUT R10, R10, R17, RZ, 0x3c, !PT ;  /* 0x000000110a0a7212 */ /* 0x000fe200078e3cff */
[----:B------:R-:W-:Y:S01]  /*1a50*/  IMAD.SHL.U32 R109, R109, 0x2, RZ ;  /* 0x000000026d6d7824 */ /* 0x000fe200078e00ff */
[----:B------:R-:W-:Y:S01]  /*1a60*/  @P2 LEA.HI.X R9, R6, c[0x0][0x224], R5, 0x1, P0 ;  /* 0x0000890006092a11 */ /* 0x000fe200000f0c05 */
[----:B------:R-:W-:Y:S01]  /*1a70*/  IMAD.SHL.U32 R105, R105, 0x2, RZ ;  /* 0x0000000269697824 */ /* 0x000fe200078e00ff */
[----:B------:R-:W-:Y:S01]  /*1a80*/  IADD3 R81, P0, R4, R121, RZ ;  /* 0x0000007904517210 */ /* 0x000fe20007f1e0ff */
[----:B------:R-:W-:Y:S01]  /*1a90*/  IMAD R4, R3, c[0x0][0x1e0], RZ ;  /* 0x0000780003047a24 */ /* 0x000fe200078e02ff */
[----:B------:R-:W-:Y:S01]  /*1aa0*/  IADD3 R107, R107, R10, RZ ;  /* 0x0000000a6b6b7210 */ /* 0x000fe20007ffe0ff */
[----:B------:R1:W-:Y:S01]  /*1ab0*/  @P2 LDGSTS.E.BYPASS.LTC128B.128 [R120+0xa100], [R8.64], !P5 ;  /* 0x0a10000008782fae */ /* 0x0003e2000e901d50 */
[----:B------:R-:W-:Y:S01]  /*1ac0*/  IADD3 R10, R14, 0x20, RZ ;  /* 0x000000200e0a7810 */ /* 0x000fe20007ffe0ff */
[----:B------:R-:W-:Y:S01]  /*1ad0*/  IMAD R101, R121, c[0x0][0x1e4], R4 ;  /* 0x0000790079657a24 */ /* 0x000fe200078e0204 */
[----:B------:R-:W-:Y:S01]  /*1ae0*/  SHF.R.S32.HI R110, RZ, 0x1f, R114 ;  /* 0x0000001fff6e7819 */ /* 0x000fe20000011472 */
[----:B------:R1:W-:Y:S01]  /*1af0*/  @P2 LDGSTS.E.BYPASS.LTC128B.128 [R120+0xd100], [R8.64+0x80], !P6 ;  /* 0x0d10008008782fae */ /* 0x0003e2000f101d50 */
[C---:B------:R-:W-:Y:S01]  /*1b00*/  IMAD R4, R2.reuse, c[0x0][0x280], RZ ;  /* 0x0000a00002047a24 */ /* 0x040fe200078e02ff */
[----:B------:R-:W-:Y:S01]  /*1b10*/  SHF.R.S32.HI R108, RZ, 0x1f, R113 ;  /* 0x0000001fff6c7819 */ /* 0x000fe20000011471 */
[----:B------:R-:W-:Y:S01]  /*1b20*/  IMAD R2, R2, c[0x0][0x290], RZ ;  /* 0x0000a40002027a24 */ /* 0x000fe200078e02ff */
[----:B------:R-:W0:Y:S01]  /*1b30*/  LDGDEPBAR ;  /* 0x00000000000079af */ /* 0x000e220000000000 */
[----:B------:R-:W-:Y:S01]  /*1b40*/  IMAD.X R80, R80, 0x1, R3, P0 ;  /* 0x0000000150507824 */ /* 0x000fe200000e0603 */
[----:B------:R-:W-:Y:S01]  /*1b50*/  IADD3 R101, R151, R101, RZ ;  /* 0x0000006597657210 */ /* 0x000fe20007ffe0ff */
[C---:B------:R-:W-:Y:S01]  /*1b60*/  IMAD R3, R75.reuse, c[0x0][0x294], R2 ;  /* 0x0000a5004b037a24 */ /* 0x040fe200078e0202 */
[----:B------:R-:W-:Y:S01]  /*1b70*/  SHF.R.S32.HI R2, RZ, 0x1f, R115 ;  /* 0x0000001fff027819 */ /* 0x000fe20000011473 */
[----:B------:R-:W-:Y:S01]  /*1b80*/  IMAD R5, R75, c[0x0][0x284], R4 ;  /* 0x0000a1004b057a24 */ /* 0x000fe200078e0204 */
[----:B------:R-:W-:Y:S01]  /*1b90*/  IADD3 R85, P1, P0, R140, R150, R12 ;  /* 0x000000968c557210 */ /* 0x000fe2000783e00c */
[----:B------:R-:W-:Y:S01]  /*1ba0*/  IMAD.IADD R88, R3, 0x1, R133 ;  /* 0x0000000103587824 */ /* 0x000fe200078e0285 */
[----:B------:R-:W-:Y:S01]  /*1bb0*/  IADD3 R91, R137, R3, RZ ;  /* 0x00000003895b7210 */ /* 0x000fe20007ffe0ff */
[----:B------:R-:W-:Y:S01]  /*1bc0*/  IMAD R2, R2, c[0x0][0x1e0], RZ ;  /* 0x0000780002027a24 */ /* 0x000fe200078e02ff */
[----:B------:R-:W-:Y:S01]  /*1bd0*/  IADD3.X R84, R93, R101, R13, P1, P0 ;  /* 0x000000655d547210 */ /* 0x000fe20000fe040d */
[----:B------:R-:W-:Y:S01]  /*1be0*/  IMAD.IADD R92, R139, 0x1, R5 ;  /* 0x000000018b5c7824 */ /* 0x000fe200078e0205 */
[----:B------:R-:W-:Y:S01]  /*1bf0*/  BAR.SYNC.DEFER_BLOCKING 0x0 ;  /* 0x0000000000007b1d */ /* 0x000fe20000010000 */
[----:B------:R-:W-:Y:S01]  /*1c00*/  ISETP.NE.AND P0, PT, RZ, UR4, PT ;  /* 0x00000004ff007c0c */ /* 0x000fe2000bf05270 */
[----:B------:R-:W-:Y:S01]  /*1c10*/  IMAD.IADD R90, R5, 0x1, R135 ;  /* 0x00000001055a7824 */ /* 0x000fe200078e0287 */
[----:B------:R-:W-:Y:S01]  /*1c20*/  SHF.L.U32 R112, R112, 0x1, RZ ;  /* 0x0000000170707819 */ /* 0x000fe200000006ff */
[----:B------:R-:W-:Y:S01]  /*1c30*/  IMAD.SHL.U32 R107, R107, 0x2, RZ ;  /* 0x000000026b6b7824 */ /* 0x000fe200078e00ff */
[----:B------:R-:W-:-:S02]  /*1c40*/  P2R R124, PR, RZ, 0x1 ;  /* 0x00000001ff7c7803 */ /* 0x000fc40000000000 */
[----:B------:R-:W-:Y:S02]  /*1c50*/  SHF.L.U32 R111, R111, 0x1, RZ ;  /* 0x000000016f6f7819 */ /* 0x000fe400000006ff */
[----:B------:R-:W-:Y:S01]  /*1c60*/  SHF.L.U32 R103, R103, 0x1, RZ ;  /* 0x0000000167677819 */ /* 0x000fe200000006ff */
[C---:B-1----:R-:W-:Y:S02]  /*1c70*/  IMAD R9, R142.reuse, c[0x0][0x294], RZ ;  /* 0x0000a5008e097a24 */ /* 0x042fe400078e02ff */
[----:B------:R-:W-:-:S04]  /*1c80*/  IMAD.WIDE.U32 R142, R142, c[0x0][0x280], RZ ;  /* 0x0000a0008e8e7a25 */ /* 0x000fc800078e00ff */
[----:B------:R-:W-:Y:S01]  /*1c90*/  IMAD.IADD R102, R145, 0x1, R9 ;  /* 0x0000000191667824 */ /* 0x000fe200078e0209 */
[----:B------:R-:W-:Y:S01]  /*1ca0*/  IADD3 R104, R143, R7, RZ ;  /* 0x000000078f687210 */ /* 0x000fe20007ffe0ff */
[----:B------:R-:W-:-:S04]  /*1cb0*/  IMAD R7, R115, c[0x0][0x1e4], R2 ;  /* 0x0000790073077a24 */ /* 0x000fc800078e0202 */
[----:B--2---:R-:W-:Y:S02]  /*1cc0*/  IMAD.IADD R100, R147, 0x1, R7 ;  /* 0x0000000193647824 */ /* 0x004fe400078e0207 */
.L_x_338:
[----:B------:R-:W-:Y:S01]  /*1cd0*/  SHF.R.S32.HI R77, RZ, 0x1f, R43 ;  /* 0x0000001fff4d7819 */ /* 0x000fe2000001142b */
[----:B------:R-:W-:Y:S01]  /*1ce0*/  IMAD R157, R106, R43, RZ ;  /* 0x0000002b6a9d7224 */ /* 0x000fe200078e02ff */
[----:B------:R-:W-:Y:S01]  /*1cf0*/  ISETP.GE.AND P2, PT, R97, 0x1, PT ;  /* 0x000000016100780c */ /* 0x000fe20003f46270 */
[----:B------:R-:W-:Y:S01]  /*1d00*/  IMAD.WIDE.U32 R158, R43, UR24, RZ ;  /* 0x000000182b9e7c25 */ /* 0x000fe2000f8e00ff */
[----:B------:R-:W-:Y:S04]  /*1d10*/  DEPBAR.LE SB0, 0x0 ;  /* 0x000080000000791a */ /* 0x000fe80000000000 */
[----:B------:R-:W-:Y:S01]  /*1d20*/  BAR.SYNC.DEFER_BLOCKING 0x0 ;  /* 0x0000000000007b1d */ /* 0x000fe20000010000 */
[--C-:B-1----:R-:W-:Y:S01]  /*1d30*/  IADD3 R5, P1, P0, R85, UR15, R158.reuse ;  /* 0x0000000f55057c10 */ /* 0x102fe2000f83e09e */
[----:B------:R-:W-:Y:S04]  /*1d40*/  IMAD R157, R77, UR24, R157 ;  /* 0x000000184d9d7c24 */ /* 0x000fe8000f8e029d */
[----:B------:R-:W-:Y:S05]  /*1d50*/  IMAD.IADD R157, R159, 0x1, R157 ;  /* 0x000000019f9d7824 */ /* 0x000fea00078e029d */
[C-C-:B------:R-:W-:Y:S02]  /*1d60*/  IADD3.X R4, R84.reuse, UR14, R157.reuse, P1, P0 ;  /* 0x0000000e54047c10 */ /* 0x140fe40008fe049d */
[C---:B------:R-:W-:Y:S04]  /*1d70*/  IADD3 R3, P1, P0, R85.reuse, UR13, R158 ;  /* 0x0000000d55037c10 */ /* 0x040fe8000f83e09e */
[----:B------:R-:W-:Y:S02]  /*1d80*/  IADD3.X R2, R84, UR11, R157, P1, P0 ;  /* 0x0000000b54027c10 */ /* 0x000fe40008fe049d */
[----:B------:R-:W-:Y:S05]  /*1d90*/  IADD3 R7, P0, R85, R158, RZ ;  /* 0x0000009e55077210 */ /* 0x000fea0007f1e0ff */
[----:B------:R-:W-:Y:S01]  /*1da0*/  IMAD.X R6, R157, 0x1, R84, P0 ;  /* 0x000000019d067824 */ /* 0x000fe200000e0654 */
[C---:B------:R-:W-:Y:S01]  /*1db0*/  LEA R66, P0, R7.reuse, c[0x0][0x1c8], 0x1 ;  /* 0x0000720007427a11 */ /* 0x040fe200078008ff */
[----:B------:R-:W-:Y:S03]  /*1dc0*/  BSSY B2, `(.L_x_304) ;  /* 0x00003aa000027945 */ /* 0x000fe60003800000 */
[----:B------:R-:W-:Y:S02]  /*1dd0*/  LEA.HI.X R67, R7, c[0x0][0x1cc], R6, 0x1, P0 ;  /* 0x0000730007437a11 */ /* 0x000fe400000f0c06 */
[C---:B------:R-:W-:Y:S04]  /*1de0*/  LEA R64, P0, R5.reuse, c[0x0][0x1c8], 0x1 ;  /* 0x0000720005407a11 */ /* 0x040fe800078008ff */
[----:B------:R-:W-:Y:S02]  /*1df0*/  LEA.HI.X R65, R5, c[0x0][0x1cc], R4, 0x1, P0 ;  /* 0x0000730005417a11 */ /* 0x000fe400000f0c04 */
[C---:B------:R-:W-:Y:S04]  /*1e00*/  LEA R62, P0, R3.reuse, c[0x0][0x1c8], 0x1 ;  /* 0x00007200033e7a11 */ /* 0x040fe800078008ff */
[----:B------:R-:W-:Y:S01]  /*1e10*/  LEA.HI.X R63, R3, c[0x0][0x1cc], R2, 0x1, P0 ;  /* 0x00007300033f7a11 */ /* 0x000fe200000f0c02 */
[----:B-----5:R-:W-:-:S05]  /*1e20*/  @!P2 BRA `(.L_x_305) ;  /* 0x000038200000a947 */ /* 0x020fca0003800000 */
        /* <DEDUP_REMOVED lines=23> */
[----:B------:R-:W-:Y:S01]  /*1fa0*/  CS2R R58, SRZ ;  /* 0x00000000003a7805 */ /* 0x000fe2000001ff00 */
[----:B------:R-:W-:Y:S01]  /*1fb0*/  CS2R R32, SRZ ;  /* 0x0000000000207805 */ /* 0x000fe2000001ff00 */
[----:B------:R-:W-:Y:S01]  /*1fc0*/  IMAD.X R2, R69, 0x1, R92, P0 ;  /* 0x0000000145027824 */ /* 0x000fe200000e065c */
[----:B------:R-:W-:Y:S05]  /*1fd0*/  IADD3 R5, P0, R136, R70, RZ ;  /* 0x0000004688057210 */ /* 0x000fea0007f1e0ff */
[----:B------:R-:W-:Y:S01]  /*1fe0*/  IMAD.X R4, R36, 0x1, R91, P0 ;  /* 0x0000000124047824 */ /* 0x000fe200000e065b */
        /* <DEDUP_REMOVED lines=12> */
.L_x_308:
[----:B------:R-:W-:Y:S05]  /*20b0*/  BSYNC B0 ;  /* 0x0000000000007941 */ /* 0x000fea0003800000 */
.L_x_307:
[----:B------:R-:W-:Y:S01]  /*20c0*/  ISETP.GE.AND P3, PT, R116, R78, PT ;  /* 0x0000004e7400720c */ /* 0x000fe20003f66270 */
[----:B-----5:R-:W-:Y:S01]  /*20d0*/  IMAD.MOV.U32 R9, RZ, RZ, R58 ;  /* 0x000000ffff097224 */ /* 0x020fe200078e003a */
[----:B------:R-:W-:Y:S01]  /*20e0*/  MOV R5, R32 ;  /* 0x0000002000057202 */ /* 0x000fe20000000f00 */
[----:B------:R-:W-:Y:S01]  /*20f0*/  IMAD.MOV.U32 R8, RZ, RZ, R59 ;  /* 0x000000ffff087224 */ /* 0x000fe200078e003b */
[----:B-1----:R-:W-:Y:S01]  /*2100*/  MOV R2, R39 ;  /* 0x0000002700027202 */ /* 0x002fe20000000f00 */
[----:B------:R-:W-:Y:S01]  /*2110*/  IMAD.MOV.U32 R7, RZ, RZ, R60 ;  /* 0x000000ffff077224 */ /* 0x000fe200078e003c */
[----:B------:R-:W-:Y:S01]  /*2120*/  BSSY B0, `(.L_x_309) ;  /* 0x0000022000007945 */ /* 0x000fe20003800000 */
[----:B------:R-:W-:Y:S01]  /*2130*/  IMAD.MOV.U32 R6, RZ, RZ, R61 ;  /* 0x000000ffff067224 */ /* 0x000fe200078e003d */
[----:B------:R-:W-:Y:S01]  /*2140*/  PRMT R55, R8, 0x5410, R9 ;  /* 0x0000541008377816 */ /* 0x000fe20000000009 */
[----:B------:R-:W-:Y:S01]  /*2150*/  IMAD.MOV.U32 R4, RZ, RZ, R33 ;  /* 0x000000ffff047224 */ /* 0x000fe200078e0021 */
[----:B------:R-:W-:Y:S01]  /*2160*/  PRMT R41, R7, 0x7610, R41 ;  /* 0x0000761007297816 */ /* 0x000fe20000000029 */
[----:B------:R-:W-:Y:S01]  /*2170*/  IMAD.MOV.U32 R3, RZ, RZ, R38 ;  /* 0x000000ffff037224 */ /* 0x000fe200078e0026 */
[----:B------:R-:W-:Y:S01]  /*2180*/  PRMT R40, R6, 0x7610, R40 ;  /* 0x0000761006287816 */ /* 0x000fe20000000028 */
[----:B------:R-:W-:Y:S01]  /*2190*/  CS2R R56, SRZ ;  /* 0x0000000000387805 */ /* 0x000fe2000001ff00 */
[----:B------:R-:W-:Y:S01]  /*21a0*/  PRMT R21, R4, 0x5410, R5 ;  /* 0x0000541004157816 */ /* 0x000fe20000000005 */
[----:B------:R-:W-:Y:S01]  /*21b0*/  CS2R R24, SRZ ;  /* 0x0000000000187805 */ /* 0x000fe2000001ff00 */
[----:B------:R-:W-:Y:S01]  /*21c0*/  PRMT R37, R3, 0x7610, R37 ;  /* 0x0000761003257816 */ /* 0x000fe20000000025 */
[----:B------:R-:W-:Y:S01]  /*21d0*/  CS2R R26, SRZ ;  /* 0x00000000001a7805 */ /* 0x000fe2000001ff00 */
[----:B------:R-:W-:Y:S01]  /*21e0*/  PRMT R31, R2, 0x7610, R31 ;  /* 0x00007610021f7816 */ /* 0x000fe2000000001f */
[----:B------:R-:W-:-:S05]  /*21f0*/  @P3 BRA `(.L_x_310) ;  /* 0x0000014000003947 */ /* 0x000fca0003800000 */
[----:B------:R-:W-:Y:S01]  /*2200*/  IADD3 R3, P1, P0, R138, UR22, R160 ;  /* 0x000000168a037c10 */ /* 0x000fe2000f83e0a0 */
[----:B------:R-:W-:Y:S01]  /*2210*/  CS2R R56, SRZ ;  /* 0x0000000000387805 */ /* 0x000fe2000001ff00 */
[----:B------:R-:W-:Y:S01]  /*2220*/  CS2R R26, SRZ ;  /* 0x00000000001a7805 */ /* 0x000fe2000001ff00 */
[----:B------:R-:W-:Y:S01]  /*2230*/  CS2R R52, SRZ ;  /* 0x0000000000347805 */ /* 0x000fe2000001ff00 */
[----:B------:R-:W-:Y:S01]  /*2240*/  IADD3.X R2, R92, UR20, R69, P1, P0 ;  /* 0x000000145c027c10 */ /* 0x000fe20008fe0445 */
[----:B------:R-:W-:Y:S01]  /*2250*/  CS2R R24, SRZ ;  /* 0x0000000000187805 */ /* 0x000fe2000001ff00 */
[----:B------:R-:W-:Y:S04]  /*2260*/  IADD3 R5, P1, P0, R136, UR6, R70 ;  /* 0x0000000688057c10 */ /* 0x000fe8000f83e046 */
[----:B------:R-:W-:Y:S02]  /*2270*/  IADD3.X R4, R91, UR21, R36, P1, P0 ;  /* 0x000000155b047c10 */ /* 0x000fe40008fe0424 */
        /* <DEDUP_REMOVED lines=12> */
.L_x_310:
[----:B------:R-:W-:Y:S05]  /*2340*/  BSYNC B0 ;  /* 0x0000000000007941 */ /* 0x000fea0003800000 */
.L_x_309:
[----:B------:R-:W-:Y:S01]  /*2350*/  ISETP.GE.AND P2, PT, R115, R78, PT ;  /* 0x0000004e7300720c */ /* 0x000fe20003f46270 */
[----:B-----5:R-:W-:Y:S01]  /*2360*/  IMAD.MOV.U32 R17, RZ, RZ, R52 ;  /* 0x000000ffff117224 */ /* 0x020fe200078e0034 */
[----:B-1----:R-:W-:Y:S01]  /*2370*/  MOV R7, R56 ;  /* 0x0000003800077202 */ /* 0x002fe20000000f00 */
[----:B------:R-:W-:Y:S01]  /*2380*/  IMAD.MOV.U32 R16, RZ, RZ, R53 ;  /* 0x000000ffff107224 */ /* 0x000fe200078e0035 */
[----:B------:R-:W-:Y:S01]  /*2390*/  MOV R4, R25 ;  /* 0x0000001900047202 */ /* 0x000fe20000000f00 */
[----:B------:R-:W-:Y:S01]  /*23a0*/  IMAD.MOV.U32 R6, RZ, RZ, R57 ;  /* 0x000000ffff067224 */ /* 0x000fe200078e0039 */
[----:B------:R-:W-:Y:S01]  /*23b0*/  MOV R2, R27 ;  /* 0x0000001b00027202 */ /* 0x000fe20000000f00 */
[----:B------:R-:W-:Y:S01]  /*23c0*/  IMAD.MOV.U32 R5, RZ, RZ, R24 ;  /* 0x000000ffff057224 */ /* 0x000fe200078e0018 */
[----:B------:R-:W-:Y:S01]  /*23d0*/  PRMT R46, R16, 0x5410, R17 ;  /* 0x00005410102e7816 */ /* 0x000fe20000000011 */
[----:B------:R-:W-:Y:S01]  /*23e0*/  IMAD.MOV.U32 R3, RZ, RZ, R26 ;  /* 0x000000ffff037224 */ /* 0x000fe200078e001a */
[----:B------:R-:W-:Y:S01]  /*23f0*/  PRMT R54, R6, 0x5410, R7 ;  /* 0x0000541006367816 */ /* 0x000fe20000000007 */
[----:B------:R-:W-:Y:S01]  /*2400*/  BSSY B0, `(.L_x_311) ;  /* 0x000001a000007945 */ /* 0x000fe20003800000 */
[----:B------:R-:W-:Y:S01]  /*2410*/  PRMT R11, R4, 0x5410, R5 ;  /* 0x00005410040b7816 */ /* 0x000fe20000000005 */
[----:B------:R-:W-:Y:S01]  /*2420*/  CS2R R48, SRZ ;  /* 0x0000000000307805 */ /* 0x000fe2000001ff00 */
[----:B------:R-:W-:Y:S01]  /*2430*/  PRMT R20, R2, 0x5410, R3 ;  /* 0x0000541002147816 */ /* 0x000fe20000000003 */
[----:B------:R-:W-:Y:S01]  /*2440*/  CS2R R50, SRZ ;  /* 0x0000000000327805 */ /* 0x000fe2000001ff00 */
[----:B------:R-:W-:Y:S01]  /*2450*/  CS2R R8, SRZ ;  /* 0x0000000000087805 */ /* 0x000fe2000001ff00 */
[----:B------:R-:W-:Y:S01]  /*2460*/  CS2R R22, SRZ ;  /* 0x0000000000167805 */ /* 0x000fe2000001ff00 */
[----:B------:R-:W-:-:S05]  /*2470*/  @P2 BRA `(.L_x_312) ;  /* 0x0000012000002947 */ /* 0x000fca0003800000 */
[----:B------:R-:W-:Y:S01]  /*2480*/  IADD3 R2, P1, P0, R138, UR19, R160 ;  /* 0x000000138a027c10 */ /* 0x000fe2000f83e0a0 */
[----:B------:R-:W-:Y:S01]  /*2490*/  CS2R R48, SRZ ;  /* 0x0000000000307805 */ /* 0x000fe2000001ff00 */
[----:B------:R-:W-:Y:S02]  /*24a0*/  CS2R R8, SRZ ;  /* 0x0000000000087805 */ /* 0x000fe4000001ff00 */
[----:B------:R-:W-:Y:S02]  /*24b0*/  IADD3.X R69, R92, UR18, R69, P1, P0 ;  /* 0x000000125c457c10 */ /* 0x000fe40008fe0445 */
        /* <DEDUP_REMOVED lines=14> */
.L_x_312:
[----:B------:R-:W-:Y:S05]  /*25a0*/  BSYNC B0 ;  /* 0x0000000000007941 */ /* 0x000fea0003800000 */
.L_x_311:
[----:B-----5:R-:W-:Y:S01]  /*25b0*/  MOV R17, R50 ;  /* 0x0000003200117202 */ /* 0x020fe20000000f00 */
[----:B------:R-:W-:Y:S01]  /*25c0*/  IMAD.MOV.U32 R19, RZ, RZ, R48 ;  /* 0x000000ffff137224 */ /* 0x000fe200078e0030 */
[----:B-1----:R-:W-:Y:S01]  /*25d0*/  MOV R4, R9 ;  /* 0x0000000900047202 */ /* 0x002fe20000000f00 */
[----:B------:R-:W-:Y:S01]  /*25e0*/  IMAD.MOV.U32 R18, RZ, RZ, R49 ;  /* 0x000000ffff127224 */ /* 0x000fe200078e0031 */
[----:B------:R-:W-:Y:S01]  /*25f0*/  MOV R2, R23 ;  /* 0x0000001700027202 */ /* 0x000fe20000000f00 */
[----:B------:R-:W-:Y:S01]  /*2600*/  IMAD.MOV.U32 R16, RZ, RZ, R51 ;  /* 0x000000ffff107224 */ /* 0x000fe200078e0033 */
[----:B------:R-:W-:Y:S01]  /*2610*/  BSSY B1, `(.L_x_313) ;  /* 0x0000076000017945 */ /* 0x000fe20003800000 */
[----:B------:R-:W-:Y:S01]  /*2620*/  IMAD.MOV.U32 R5, RZ, RZ, R8 ;  /* 0x000000ffff057224 */ /* 0x000fe200078e0008 */
[----:B------:R-:W-:Y:S01]  /*2630*/  PRMT R42, R18, 0x5410, R19 ;  /* 0x00005410122a7816 */ /* 0x000fe20000000013 */
[----:B------:R-:W-:Y:S01]  /*2640*/  IMAD.MOV.U32 R3, RZ, RZ, R22 ;  /* 0x000000ffff037224 */ /* 0x000fe200078e0016 */
[----:B------:R-:W-:Y:S02]  /*2650*/  PRMT R44, R16, 0x5410, R17 ;  /* 0x00005410102c7816 */ /* 0x000fe40000000011 */
[----:B------:R-:W-:Y:S02]  /*2660*/  PRMT R6, R4, 0x5410, R5 ;  /* 0x0000541004067816 */ /* 0x000fe40000000005 */
[----:B------:R-:W-:Y:S01]  /*2670*/  PRMT R7, R2, 0x5410, R3 ;  /* 0x0000541002077816 */ /* 0x000fe20000000003 */
[----:B------:R-:W-:-:S05]  /*2680*/  @P5 BRA `(.L_x_314) ;  /* 0x000006e000005947 */ /* 0x000fca0003800000 */
[----:B------:R-:W-:Y:S01]  /*2690*/  BSSY B0, `(.L_x_315) ;  /* 0x0000036000007945 */ /* 0x000fe20003800000 */
[----:B------:R-:W-:-:S05]  /*26a0*/  @P4 BRA `(.L_x_316) ;  /* 0x0000034000004947 */ /* 0x000fca0003800000 */
[----:B------:R-:W-:Y:S01]  /*26b0*/  ISETP.GE.AND P0, PT, R14, c[0x0][0x27c], PT ;  /* 0x00009f000e007a0c */ /* 0x000fe20003f06270 */
[----:B------:R-:W1:Y:S11]  /*26c0*/  LDS.128 R16, [R120+0x8100] ;  /* 0x0081000078107984 */ /* 0x000e760000000c00 */
[----:B------:R-:W-:Y:S01]  /*26d0*/  @!UPT UIADD3 URZ, URZ, URZ, URZ ;  /* 0x0000003f3f3ff290 */ /* 0x000fe2000fffe03f */
[----:B------:R-:W-:Y:S01]  /*26e0*/  @!P0 HADD2.F32 R37, -RZ, R37.H0_H0 ;  /* 0x20000025ff258230 */ /* 0x000fe20000004100 */
        /* <DEDUP_REMOVED lines=15> */
[-C--:B------:R-:W-:Y:S02]  /*27e0*/  @!P0 FMUL.FTZ R69, R34, R37.reuse ;  /* 0x0000002522458220 */ /* 0x080fe40000410000 */
[C---:B------:R-:W-:Y:S02]  /*27f0*/  @!P0 FMUL.FTZ R2, R28.reuse, R37 ;  /* 0x000000251c028220 */ /* 0x040fe40000410000 */
[----:B------:R-:W-:Y:S01]  /*2800*/  @!P0 FFMA.FTZ R69, R28, R41, -R69 ;  /* 0x000000291c458223 */ /* 0x000fe20000010845 */
[----:B------:R-:W-:Y:S01]  /*2810*/  @!P0 HADD2.F32 R28, -RZ, R30.H0_H0 ;  /* 0x2000001eff1c8230 */ /* 0x000fe20000004100 */
[----:B------:R-:W-:Y:S01]  /*2820*/  @!P0 FMUL.FTZ R68, R36, R35 ;  /* 0x0000002324448220 */ /* 0x000fe20000410000 */
[----:B------:R-:W-:Y:S01]  /*2830*/  @!P0 MOV R30, R18 ;  /* 0x00000012001e8202 */ /* 0x000fe20000000f00 */
[----:B------:R-:W-:Y:S01]  /*2840*/  @!P0 FFMA.FTZ R2, R34, R41, R2 ;  /* 0x0000002922028223 */ /* 0x000fe20000010002 */
[----:B------:R-:W-:Y:S01]  /*2850*/  @!P0 HADD2.F32 R41, -RZ, R40.H0_H0 ;  /* 0x20000028ff298230 */ /* 0x000fe20000004100 */
[C---:B------:R-:W-:Y:S02]  /*2860*/  @!P0 FMUL.FTZ R3, R28.reuse, R35 ;  /* 0x000000231c038220 */ /* 0x040fe40000410000 */
[----:B------:R-:W-:Y:S01]  /*2870*/  @!P0 FFMA.FTZ R68, R28, R45, -R68 ;  /* 0x0000002d1c448223 */ /* 0x000fe20000010844 */
[----:B------:R-:W-:Y:S01]  /*2880*/  @!P0 MOV R28, R19 ;  /* 0x00000013001c8202 */ /* 0x000fe20000000f00 */
[----:B------:R-:W-:Y:S01]  /*2890*/  @!P0 FFMA.FTZ R3, R36, R45, R3 ;  /* 0x0000002d24038223 */ /* 0x000fe20000010003 */
[----:B------:R-:W-:Y:S01]  /*28a0*/  @!P0 F2FP.PACK_AB R69, R2, R69 ;  /* 0x000000450245823e */ /* 0x000fe200000000ff */
[--C-:B------:R-:W-:Y:S02]  /*28b0*/  @!P0 HADD2.F32 R34, -RZ, R30.reuse.H1_H1 ;  /* 0x3000001eff228230 */ /* 0x100fe40000004100 */
[----:B------:R-:W-:Y:S01]  /*28c0*/  @!P0 HADD2.F32 R30, -RZ, R30.H0_H0 ;  /* 0x2000001eff1e8230 */ /* 0x000fe20000004100 */
[----:B------:R-:W-:Y:S01]  /*28d0*/  @!P0 MOV R16, R69 ;  /* 0x0000004500108202 */ /* 0x000fe20000000f00 */
[--C-:B------:R-:W-:Y:S01]  /*28e0*/  @!P0 HADD2.F32 R40, -RZ, R28.reuse.H1_H1 ;  /* 0x3000001cff288230 */ /* 0x100fe20000004100 */
[-C--:B------:R-:W-:Y:S01]  /*28f0*/  @!P0 FMUL.FTZ R71, R34, R31.reuse ;  /* 0x0000001f22478220 */ /* 0x080fe20000410000 */
[----:B------:R-:W-:Y:S01]  /*2900*/  @!P0 HADD2.F32 R28, -RZ, R28.H0_H0 ;  /* 0x2000001cff1c8230 */ /* 0x000fe20000004100 */
[----:B------:R-:W-:Y:S01]  /*2910*/  @!P0 FMUL.FTZ R4, R30, R31 ;  /* 0x0000001f1e048220 */ /* 0x000fe20000410000 */
[----:B------:R-:W-:Y:S01]  /*2920*/  @!P0 F2FP.PACK_AB R68, R3, R68 ;  /* 0x000000440344823e */ /* 0x000fe200000000ff */
[-C--:B------:R-:W-:Y:S02]  /*2930*/  @!P0 FMUL.FTZ R70, R40, R29.reuse ;  /* 0x0000001d28468220 */ /* 0x080fe40000410000 */
[----:B------:R-:W-:Y:S01]  /*2940*/  @!P0 FMUL.FTZ R5, R28, R29 ;  /* 0x0000001d1c058220 */ /* 0x000fe20000410000 */
[----:B------:R-:W-:Y:S01]  /*2950*/  @!P0 MOV R17, R68 ;  /* 0x0000004400118202 */ /* 0x000fe20000000f00 */
[-C--:B------:R-:W-:Y:S02]  /*2960*/  @!P0 FFMA.FTZ R4, R34, R41.reuse, R4 ;  /* 0x0000002922048223 */ /* 0x080fe40000010004 */
[----:B------:R-:W-:Y:S02]  /*2970*/  @!P0 FFMA.FTZ R71, R30, R41, -R71 ;  /* 0x000000291e478223 */ /* 0x000fe40000010847 */
[-C--:B------:R-:W-:Y:S02]  /*2980*/  @!P0 FFMA.FTZ R70, R28, R47.reuse, -R70 ;  /* 0x0000002f1c468223 */ /* 0x080fe40000010846 */
[----:B------:R-:W-:Y:S01]  /*2990*/  @!P0 FFMA.FTZ R5, R40, R47, R5 ;  /* 0x0000002f28058223 */ /* 0x000fe20000010005 */
[----:B------:R-:W-:Y:S04]  /*29a0*/  @!P0 F2FP.PACK_AB R71, R4, R71 ;  /* 0x000000470447823e */ /* 0x000fe800000000ff */
[----:B------:R-:W-:Y:S02]  /*29b0*/  @!P0 F2FP.PACK_AB R70, R5, R70 ;  /* 0x000000460546823e */ /* 0x000fe400000000ff */
[----:B------:R-:W-:Y:S02]  /*29c0*/  @!P0 MOV R18, R71 ;  /* 0x0000004700128202 */ /* 0x000fe40000000f00 */
[----:B------:R-:W-:Y:S05]  /*29d0*/  @!P0 MOV R19, R70 ;  /* 0x0000004600138202 */ /* 0x000fea0000000f00 */
[----:B------:R1:W-:Y:S02]  /*29e0*/  STG.E.128 [R66.64], R16 ;  /* 0x0000001042007986 */ /* 0x0003e4000c101d10 */
.L_x_316:
[----:B------:R-:W-:Y:S05]  /*29f0*/  BSYNC B0 ;  /* 0x0000000000007941 */ /* 0x000fea0003800000 */
.L_x_315:
[----:B------:R-:W-:Y:S11]  /*2a00*/  ISETP.GE.AND P0, PT, R119, c[0x0][0x1d4], PT ;  /* 0x0000750077007a0c */ /* 0x000ff60003f06270 */
[----:B------:R-:W-:Y:S02]  /*2a10*/  @!UPT UIADD3 URZ, URZ, URZ, URZ ;  /* 0x0000003f3f3ff290 */ /* 0x000fe4000fffe03f */
[----:B------:R-:W-:-:S05]  /*2a20*/  @P0 BRA `(.L_x_314) ;  /* 0x0000034000000947 */ /* 0x000fca0003800000 */
[----:B------:R-:W-:Y:S01]  /*2a30*/  ISETP.GE.AND P0, PT, R10, c[0x0][0x27c], PT ;  /* 0x00009f000a007a0c */ /* 0x000fe20003f06270 */
[----:B-1----:R-:W1:Y:S11]  /*2a40*/  LDS.128 R16, [R120+0xb100] ;  /* 0x00b1000078107984 */ /* 0x002e760000000c00 */
[----:B------:R-:W-:Y:S01]  /*2a50*/  @!UPT UIADD3 URZ, URZ, URZ, URZ ;  /* 0x0000003f3f3ff290 */ /* 0x000fe2000fffe03f */
[----:B------:R-:W-:Y:S01]  /*2a60*/  @!P0 HADD2.F32 R31, -RZ, R21.H1_H1 ;  /* 0x30000015ff1f8230 */ /* 0x000fe20000004100 */
[----:B------:R-:W-:Y:S01]  /*2a70*/  @!P0 SHF.R.U64 R28, R32, 0x10, R33 ;  /* 0x00000010201c8819 */ /* 0x000fe20000001221 */
[----:B------:R-:W-:Y:S01]  /*2a80*/  @!P0 HADD2.F32 R37, -RZ, R55.H1_H1 ;  /* 0x30000037ff258230 */ /* 0x000fe20000004100 */
        /* <DEDUP_REMOVED lines=11> */
[----:B------:R-:W-:Y:S01]  /*2b40*/  @!P0 HADD2.F32 R34, -RZ, R29.H0_H0 ;  /* 0x2000001dff228230 */ /* 0x000fe20000004100 */
[----:B------:R-:W-:Y:S01]  /*2b50*/  @!P0 MOV R29, R18 ;  /* 0x00000012001d8202 */ /* 0x000fe20000000f00 */
[--C-:B------:R-:W-:Y:S01]  /*2b60*/  @!P0 HADD2.F32 R36, -RZ, R30.reuse.H1_H1 ;  /* 0x3000001eff248230 */ /* 0x100fe20000004100 */
[CC--:B------:R-:W-:Y:S02]  /*2b70*/  @!P0 FMUL.FTZ R41, R35.reuse, R31.reuse ;  /* 0x0000001f23298220 */ /* 0x0c0fe40000410000 */
[----:B------:R-:W-:Y:S01]  /*2b80*/  @!P0 FMUL.FTZ R2, R34, R31 ;  /* 0x0000001f22028220 */ /* 0x000fe20000410000 */
[----:B------:R-:W-:Y:S01]  /*2b90*/  @!P0 HADD2.F32 R31, -RZ, R30.H0_H0 ;  /* 0x2000001eff1f8230 */ /* 0x000fe20000004100 */
[-C--:B------:R-:W-:Y:S01]  /*2ba0*/  @!P0 FMUL.FTZ R60, R36, R28.reuse ;  /* 0x0000001c243c8220 */ /* 0x080fe20000410000 */
[--C-:B------:R-:W-:Y:S01]  /*2bb0*/  @!P0 HADD2.F32 R30, -RZ, R29.reuse.H0_H0 ;  /* 0x2000001dff1e8230 */ /* 0x100fe20000004100 */
[----:B------:R-:W-:Y:S01]  /*2bc0*/  @!P0 FFMA.FTZ R2, R35, R37, R2 ;  /* 0x0000002523028223 */ /* 0x000fe20000010002 */
[----:B------:R-:W-:Y:S01]  /*2bd0*/  @!P0 HADD2.F32 R35, -RZ, R29.H1_H1 ;  /* 0x3000001dff238230 */ /* 0x000fe20000004100 */
[----:B------:R-:W-:Y:S01]  /*2be0*/  @!P0 FMUL.FTZ R3, R31, R28 ;  /* 0x0000001c1f038220 */ /* 0x000fe20000410000 */
[----:B------:R-:W-:Y:S01]  /*2bf0*/  @!P0 MOV R28, R19 ;  /* 0x00000013001c8202 */ /* 0x000fe20000000f00 */
[----:B------:R-:W-:Y:S01]  /*2c00*/  @!P0 FFMA.FTZ R41, R34, R37, -R41 ;  /* 0x0000002522298223 */ /* 0x000fe20000010829 */
[----:B------:R-:W-:Y:S01]  /*2c10*/  @!P0 HADD2.F32 R37, -RZ, R55.H0_H0 ;  /* 0x20000037ff258230 */ /* 0x000fe20000004100 */
[-C--:B------:R-:W-:Y:S02]  /*2c20*/  @!P0 FMUL.FTZ R4, R30, R21.reuse ;  /* 0x000000151e048220 */ /* 0x080fe40000410000 */
[C---:B------:R-:W-:Y:S01]  /*2c30*/  @!P0 FMUL.FTZ R45, R35.reuse, R21 ;  /* 0x00000015232d8220 */ /* 0x040fe20000410000 */
[----:B------:R-:W-:Y:S01]  /*2c40*/  @!P0 F2FP.PACK_AB R41, R2, R41 ;  /* 0x000000290229823e */ /* 0x000fe200000000ff */
[-C--:B------:R-:W-:Y:S01]  /*2c50*/  @!P0 FFMA.FTZ R3, R36, R38.reuse, R3 ;  /* 0x0000002624038223 */ /* 0x080fe20000010003 */
[--C-:B------:R-:W-:Y:S01]  /*2c60*/  @!P0 HADD2.F32 R39, -RZ, R28.reuse.H1_H1 ;  /* 0x3000001cff278230 */ /* 0x100fe20000004100 */
[----:B------:R-:W-:Y:S01]  /*2c70*/  @!P0 FFMA.FTZ R4, R35, R37, R4 ;  /* 0x0000002523048223 */ /* 0x000fe20000010004 */
[----:B------:R-:W-:Y:S01]  /*2c80*/  @!P0 MOV R16, R41 ;  /* 0x0000002900108202 */ /* 0x000fe20000000f00 */
[----:B------:R-:W-:Y:S01]  /*2c90*/  @!P0 HADD2.F32 R29, -RZ, R28.H0_H0 ;  /* 0x2000001cff1d8230 */ /* 0x000fe20000004100 */
[----:B------:R-:W-:Y:S02]  /*2ca0*/  @!P0 FFMA.FTZ R60, R31, R38, -R60 ;  /* 0x000000261f3c8223 */ /* 0x000fe4000001083c */
[-C--:B------:R-:W-:Y:S02]  /*2cb0*/  @!P0 FMUL.FTZ R47, R39, R32.reuse ;  /* 0x00000020272f8220 */ /* 0x080fe40000410000 */
[----:B------:R-:W-:Y:S01]  /*2cc0*/  @!P0 FMUL.FTZ R5, R29, R32 ;  /* 0x000000201d058220 */ /* 0x000fe20000410000 */
[----:B------:R-:W-:Y:S01]  /*2cd0*/  @!P0 F2FP.PACK_AB R60, R3, R60 ;  /* 0x0000003c033c823e */ /* 0x000fe200000000ff */
[----:B------:R-:W-:Y:S02]  /*2ce0*/  @!P0 FFMA.FTZ R45, R30, R37, -R45 ;  /* 0x000000251e2d8223 */ /* 0x000fe4000001082d */
[----:B------:R-:W-:Y:S01]  /*2cf0*/  @!P0 FFMA.FTZ R47, R29, R40, -R47 ;  /* 0x000000281d2f8223 */ /* 0x000fe2000001082f */
[----:B------:R-:W-:Y:S01]  /*2d00*/  @!P0 MOV R17, R60 ;  /* 0x0000003c00118202 */ /* 0x000fe20000000f00 */
[----:B------:R-:W-:Y:S01]  /*2d10*/  @!P0 FFMA.FTZ R5, R39, R40, R5 ;  /* 0x0000002827058223 */ /* 0x000fe20000010005 */
[----:B------:R-:W-:Y:S04]  /*2d20*/  @!P0 F2FP.PACK_AB R45, R4, R45 ;  /* 0x0000002d042d823e */ /* 0x000fe800000000ff */
[----:B------:R-:W-:Y:S02]  /*2d30*/  @!P0 F2FP.PACK_AB R68, R5, R47 ;  /* 0x0000002f0544823e */ /* 0x000fe400000000ff */
[----:B------:R-:W-:Y:S02]  /*2d40*/  @!P0 MOV R18, R45 ;  /* 0x0000002d00128202 */ /* 0x000fe40000000f00 */
[----:B------:R-:W-:Y:S05]  /*2d50*/  @!P0 MOV R19, R68 ;  /* 0x0000004400138202 */ /* 0x000fea0000000f00 */
[----:B------:R1:W-:Y:S02]  /*2d60*/  STG.E.128 [R66.64+0x80], R16 ;  /* 0x0000801042007986 */ /* 0x0003e4000c101d10 */
.L_x_314:
[----:B------:R-:W-:Y:S05]  /*2d70*/  BSYNC B1 ;  /* 0x0000000000017941 */ /* 0x000fea0003800000 */
.L_x_313:
[----:B------:R-:W-:Y:S01]  /*2d80*/  BSSY B1, `(.L_x_317) ;  /* 0x0000070000017945 */ /* 0x000fe20003800000 */
[----:B------:R-:W-:-:S05]  /*2d90*/  @P3 BRA `(.L_x_318) ;  /* 0x000006e000003947 */ /* 0x000fca0003800000 */
[----:B------:R-:W-:Y:S01]  /*2da0*/  BSSY B0, `(.L_x_319) ;  /* 0x0000036000007945 */ /* 0x000fe20003800000 */
[----:B------:R-:W-:-:S05]  /*2db0*/  @P4 BRA `(.L_x_320) ;  /* 0x0000034000004947 */ /* 0x000fca0003800000 */
[----:B------:R-:W-:Y:S01]  /*2dc0*/  ISETP.GE.AND P0, PT, R14, c[0x0][0x27c], PT ;  /* 0x00009f000e007a0c */ /* 0x000fe20003f06270 */
[----:B-1----:R-:W1:Y:S11]  /*2dd0*/  LDS.128 R16, [R120+0x9100] ;  /* 0x0091000078107984 */ /* 0x002e760000000c00 */
[----:B------:R-:W-:Y:S01]  /*2de0*/  @!UPT UIADD3 URZ, URZ, URZ, URZ ;  /* 0x0000003f3f3ff290 */ /* 0x000fe2000fffe03f */
[----:B------:R-:W-:Y:S01]  /*2df0*/  @!P0 HADD2.F32 R29, -RZ, R20.H1_H1 ;  /* 0x30000014ff1d8230 */ /* 0x000fe20000004100 */
[--C-:B------:R-:W-:Y:S01]  /*2e00*/  @!P0 SHF.R.U64 R21, R26, 0x10, R27.reuse ;  /* 0x000000101a158819 */ /* 0x100fe2000000121b */
[----:B------:R-:W-:Y:S01]  /*2e10*/  @!P0 HADD2.F32 R31, -RZ, R54.H1_H1 ;  /* 0x30000036ff1f8230 */ /* 0x000fe20000004100 */
        /* <DEDUP_REMOVED lines=21> */
[C---:B------:R-:W-:Y:S01]  /*2f70*/  @!P0 FMUL.FTZ R3, R28.reuse, R21 ;  /* 0x000000151c038220 */ /* 0x040fe20000410000 */
[----:B------:R-:W-:Y:S01]  /*2f80*/  @!P0 MOV R21, R19 ;  /* 0x0000001300158202 */ /* 0x000fe20000000f00 */
[-C--:B------:R-:W-:Y:S01]  /*2f90*/  @!P0 FFMA.FTZ R38, R28, R33.reuse, -R38 ;  /* 0x000000211c268223 */ /* 0x080fe20000010826 */
[--C-:B------:R-:W-:Y:S01]  /*2fa0*/  @!P0 HADD2.F32 R31, -RZ, R27.reuse.H1_H1 ;  /* 0x3000001bff1f8230 */ /* 0x100fe20000004100 */
[----:B------:R-:W-:Y:S01]  /*2fb0*/  @!P0 FFMA.FTZ R3, R32, R33, R3 ;  /* 0x0000002120038223 */ /* 0x000fe20000010003 */
[----:B------:R-:W-:Y:S01]  /*2fc0*/  @!P0 F2FP.PACK_AB R35, R2, R35 ;  /* 0x000000230223823e */ /* 0x000fe200000000ff */
[----:B------:R-:W-:Y:S02]  /*2fd0*/  @!P0 HADD2.F32 R27, -RZ, R27.H0_H0 ;  /* 0x2000001bff1b8230 */ /* 0x000fe40000004100 */
[----:B------:R-:W-:Y:S01]  /*2fe0*/  @!P0 FMUL.FTZ R37, R31, R20 ;  /* 0x000000141f258220 */ /* 0x000fe20000410000 */
[----:B------:R-:W-:Y:S01]  /*2ff0*/  @!P0 F2FP.PACK_AB R38, R3, R38 ;  /* 0x000000260326823e */ /* 0x000fe200000000ff */
[--C-:B------:R-:W-:Y:S01]  /*3000*/  @!P0 HADD2.F32 R34, -RZ, R21.reuse.H1_H1 ;  /* 0x30000015ff228230 */ /* 0x100fe20000004100 */
[C---:B------:R-:W-:Y:S01]  /*3010*/  @!P0 FMUL.FTZ R4, R27.reuse, R20 ;  /* 0x000000141b048220 */ /* 0x040fe20000410000 */
[----:B------:R-:W-:Y:S01]  /*3020*/  @!P0 MOV R16, R35 ;  /* 0x0000002300108202 */ /* 0x000fe20000000f00 */
[----:B------:R-:W-:Y:S01]  /*3030*/  @!P0 FFMA.FTZ R37, R27, R30, -R37 ;  /* 0x0000001e1b258223 */ /* 0x000fe20000010825 */
[----:B------:R-:W-:Y:S01]  /*3040*/  @!P0 MOV R17, R38 ;  /* 0x0000002600118202 */ /* 0x000fe20000000f00 */
[----:B------:R-:W-:Y:S01]  /*3050*/  @!P0 FMUL.FTZ R39, R34, R26 ;  /* 0x0000001a22278220 */ /* 0x000fe20000410000 */
[----:B------:R-:W-:Y:S01]  /*3060*/  @!P0 HADD2.F32 R21, -RZ, R21.H0_H0 ;  /* 0x20000015ff158230 */ /* 0x000fe20000004100 */
[----:B------:R-:W-:Y:S04]  /*3070*/  @!P0 FFMA.FTZ R4, R31, R30, R4 ;  /* 0x0000001e1f048223 */ /* 0x000fe80000010004 */
[C---:B------:R-:W-:Y:S01]  /*3080*/  @!P0 FMUL.FTZ R5, R21.reuse, R26 ;  /* 0x0000001a15058220 */ /* 0x040fe20000410000 */
[----:B------:R-:W-:Y:S01]  /*3090*/  @!P0 F2FP.PACK_AB R37, R4, R37 ;  /* 0x000000250425823e */ /* 0x000fe200000000ff */
[-C--:B------:R-:W-:Y:S02]  /*30a0*/  @!P0 FFMA.FTZ R39, R21, R36.reuse, -R39 ;  /* 0x0000002415278223 */ /* 0x080fe40000010827 */
[----:B------:R-:W-:Y:S01]  /*30b0*/  @!P0 FFMA.FTZ R5, R34, R36, R5 ;  /* 0x0000002422058223 */ /* 0x000fe20000010005 */
[----:B------:R-:W-:Y:S04]  /*30c0*/  @!P0 MOV R18, R37 ;  /* 0x0000002500128202 */ /* 0x000fe80000000f00 */
[----:B------:R-:W-:Y:S04]  /*30d0*/  @!P0 F2FP.PACK_AB R40, R5, R39 ;  /* 0x000000270528823e */ /* 0x000fe800000000ff */
[----:B------:R-:W-:Y:S05]  /*30e0*/  @!P0 MOV R19, R40 ;  /* 0x0000002800138202 */ /* 0x000fea0000000f00 */
[----:B------:R1:W-:Y:S02]  /*30f0*/  STG.E.128 [R64.64], R16 ;  /* 0x0000001040007986 */ /* 0x0003e4000c101d10 */
.L_x_320:
[----:B------:R-:W-:Y:S05]  /*3100*/  BSYNC B0 ;  /* 0x0000000000007941 */ /* 0x000fea0003800000 */
.L_x_319:
[----:B------:R-:W-:Y:S11]  /*3110*/  ISETP.GE.AND P0, PT, R119, c[0x0][0x1d4], PT ;  /* 0x0000750077007a0c */ /* 0x000ff60003f06270 */
[----:B------:R-:W-:Y:S02]  /*3120*/  @!UPT UIADD3 URZ, URZ, URZ, URZ ;  /* 0x0000003f3f3ff290 */ /* 0x000fe4000fffe03f */
[----:B------:R-:W-:-:S05]  /*3130*/  @P0 BRA `(.L_x_318) ;  /* 0x0000034000000947 */ /* 0x000fca0003800000 */
[----:B------:R-:W-:Y:S01]  /*3140*/  ISETP.GE.AND P0, PT, R10, c[0x0][0x27c], PT ;  /* 0x00009f000a007a0c */ /* 0x000fe20003f06270 */
[----:B-1----:R-:W1:Y:S11]  /*3150*/  LDS.128 R16, [R120+0xc100] ;  /* 0x00c1000078107984 */ /* 0x002e760000000c00 */
[----:B------:R-:W-:Y:S01]  /*3160*/  @!UPT UIADD3 URZ, URZ, URZ, URZ ;  /* 0x0000003f3f3ff290 */ /* 0x000fe2000fffe03f */
[--C-:B------:R-:W-:Y:S01]  /*3170*/  @!P0 HADD2.F32 R26, -RZ, R11.reuse.H1_H1 ;  /* 0x3000000bff1a8230 */ /* 0x100fe20000004100 */
        /* <DEDUP_REMOVED lines=16> */
[-C--:B------:R-:W-:Y:S01]  /*3280*/  @!P0 FMUL.FTZ R33, R27, R26.reuse ;  /* 0x0000001a1b218220 */ /* 0x080fe20000410000 */
[----:B------:R-:W-:Y:S01]  /*3290*/  @!P0 HADD2.F32 R25, -RZ, R25.H0_H0 ;  /* 0x20000019ff198230 */ /* 0x000fe20000004100 */
[C---:B------:R-:W-:Y:S02]  /*32a0*/  @!P0 FMUL.FTZ R2, R21.reuse, R26 ;  /* 0x0000001a15028220 */ /* 0x040fe40000410000 */
[----:B------:R-:W-:Y:S01]  /*32b0*/  @!P0 FFMA.FTZ R33, R21, R28, -R33 ;  /* 0x0000001c15218223 */ /* 0x000fe20000010821 */
[----:B------:R-:W-:Y:S01]  /*32c0*/  @!P0 MOV R21, R18 ;  /* 0x0000001200158202 */ /* 0x000fe20000000f00 */
[-C--:B------:R-:W-:Y:S02]  /*32d0*/  @!P0 FMUL.FTZ R34, R29, R20.reuse ;  /* 0x000000141d228220 */ /* 0x080fe40000410000 */
[----:B------:R-:W-:Y:S01]  /*32e0*/  @!P0 FMUL.FTZ R3, R25, R20 ;  /* 0x0000001419038220 */ /* 0x000fe20000410000 */
[----:B------:R-:W-:Y:S01]  /*32f0*/  @!P0 MOV R20, R19 ;  /* 0x0000001300148202 */ /* 0x000fe20000000f00 */
[----:B------:R-:W-:Y:S01]  /*3300*/  @!P0 FFMA.FTZ R2, R27, R28, R2 ;  /* 0x0000001c1b028223 */ /* 0x000fe20000010002 */
[--C-:B------:R-:W-:Y:S01]  /*3310*/  @!P0 HADD2.F32 R26, -RZ, R21.reuse.H0_H0 ;  /* 0x20000015ff1a8230 */ /* 0x100fe20000004100 */
[-C--:B------:R-:W-:Y:S01]  /*3320*/  @!P0 FFMA.FTZ R3, R29, R30.reuse, R3 ;  /* 0x0000001e1d038223 */ /* 0x080fe20000010003 */
[----:B------:R-:W-:Y:S01]  /*3330*/  @!P0 HADD2.F32 R27, -RZ, R21.H1_H1 ;  /* 0x30000015ff1b8230 */ /* 0x000fe20000004100 */
[----:B------:R-:W-:Y:S01]  /*3340*/  @!P0 FFMA.FTZ R34, R25, R30, -R34 ;  /* 0x0000001e19228223 */ /* 0x000fe20000010822 */
[----:B------:R-:W-:Y:S01]  /*3350*/  @!P0 F2FP.PACK_AB R33, R2, R33 ;  /* 0x000000210221823e */ /* 0x000fe200000000ff */
[-C--:B------:R-:W-:Y:S01]  /*3360*/  @!P0 FMUL.FTZ R4, R26, R11.reuse ;  /* 0x0000000b1a048220 */ /* 0x080fe20000410000 */
[--C-:B------:R-:W-:Y:S01]  /*3370*/  @!P0 HADD2.F32 R28, -RZ, R20.reuse.H1_H1 ;  /* 0x30000014ff1c8230 */ /* 0x100fe20000004100 */
[----:B------:R-:W-:Y:S01]  /*3380*/  @!P0 FMUL.FTZ R35, R27, R11 ;  /* 0x0000000b1b238220 */ /* 0x000fe20000410000 */
[----:B------:R-:W-:Y:S01]  /*3390*/  @!P0 F2FP.PACK_AB R34, R3, R34 ;  /* 0x000000220322823e */ /* 0x000fe200000000ff */
[----:B------:R-:W-:Y:S01]  /*33a0*/  @!P0 HADD2.F32 R21, -RZ, R20.H0_H0 ;  /* 0x20000014ff158230 */ /* 0x000fe20000004100 */
[----:B------:R-:W-:Y:S01]  /*33b0*/  @!P0 MOV R16, R33 ;  /* 0x0000002100108202 */ /* 0x000fe20000000f00 */
[----:B------:R-:W-:Y:S01]  /*33c0*/  @!P0 FMUL.FTZ R36, R28, R24 ;  /* 0x000000181c248220 */ /* 0x000fe20000410000 */
[----:B------:R-:W-:Y:S01]  /*33d0*/  @!P0 MOV R17, R34 ;  /* 0x0000002200118202 */ /* 0x000fe20000000f00 */
[-C--:B------:R-:W-:Y:S02]  /*33e0*/  @!P0 FFMA.FTZ R4, R27, R31.reuse, R4 ;  /* 0x0000001f1b048223 */ /* 0x080fe40000010004 */
[C---:B------:R-:W-:Y:S02]  /*33f0*/  @!P0 FMUL.FTZ R5, R21.reuse, R24 ;  /* 0x0000001815058220 */ /* 0x040fe40000410000 */
[----:B------:R-:W-:Y:S02]  /*3400*/  @!P0 FFMA.FTZ R35, R26, R31, -R35 ;  /* 0x0000001f1a238223 */ /* 0x000fe40000010823 */
[-C--:B------:R-:W-:Y:S02]  /*3410*/  @!P0 FFMA.FTZ R36, R21, R32.reuse, -R36 ;  /* 0x0000002015248223 */ /* 0x080fe40000010824 */
[----:B------:R-:W-:Y:S01]  /*3420*/  @!P0 FFMA.FTZ R5, R28, R32, R5 ;  /* 0x000000201c058223 */ /* 0x000fe20000010005 */
[----:B------:R-:W-:Y:S04]  /*3430*/  @!P0 F2FP.PACK_AB R35, R4, R35 ;  /* 0x000000230423823e */ /* 0x000fe800000000ff */
[----:B------:R-:W-:Y:S02]  /*3440*/  @!P0 F2FP.PACK_AB R36, R5, R36 ;  /* 0x000000240524823e */ /* 0x000fe400000000ff */
[----:B------:R-:W-:Y:S02]  /*3450*/  @!P0 MOV R18, R35 ;  /* 0x0000002300128202 */ /* 0x000fe40000000f00 */
[----:B------:R-:W-:Y:S05]  /*3460*/  @!P0 MOV R19, R36 ;  /* 0x0000002400138202 */ /* 0x000fea0000000f00 */
[----:B------:R1:W-:Y:S02]  /*3470*/  STG.E.128 [R64.64+0x80], R16 ;  /* 0x0000801040007986 */ /* 0x0003e4000c101d10 */
.L_x_318:
[----:B------:R-:W-:Y:S05]  /*3480*/  BSYNC B1 ;  /* 0x0000000000017941 */ /* 0x000fea0003800000 */
.L_x_317:
[----:B------:R-:W-:-:S05]  /*3490*/  @P2 BRA `(.L_x_321) ;  /* 0x000023c000002947 */ /* 0x000fca0003800000 */
[----:B------:R-:W-:Y:S01]  /*34a0*/  BSSY B0, `(.L_x_322) ;  /* 0x0000036000007945 */ /* 0x000fe20003800000 */
[----:B------:R-:W-:-:S05]  /*34b0*/  @P4 BRA `(.L_x_323) ;  /* 0x0000034000004947 */ /* 0x000fca0003800000 */
[----:B------:R-:W-:Y:S01]  /*34c0*/  ISETP.GE.AND P0, PT, R14, c[0x0][0x27c], PT ;  /* 0x00009f000e007a0c */ /* 0x000fe20003f06270 */
[----:B-1----:R-:W1:Y:S11]  /*34d0*/  LDS.128 R16, [R120+0xa100] ;  /* 0x00a1000078107984 */ /* 0x002e760000000c00 */
[----:B------:R-:W-:Y:S01]  /*34e0*/  @!UPT UIADD3 URZ, URZ, URZ, URZ ;  /* 0x0000003f3f3ff290 */ /* 0x000fe2000fffe03f */
[----:B------:R-:W-:Y:S01]  /*34f0*/  @!P0 HADD2.F32 R27, -RZ, R44.H1_H1 ;  /* 0x3000002cff1b8230 */ /* 0x000fe20000004100 */
[--C-:B------:R-:W-:Y:S02]  /*3500*/  @!P0 SHF.R.U64 R11, R22, 0x10, R23.reuse ;  /* 0x00000010160b8819 */ /* 0x100fe40000001217 */
[----:B------:R-:W-:Y:S01]  /*3510*/  @!P0 SHF.R.U32.HI R22, RZ, 0x10, R23 ;  /* 0x00000010ff168819 */ /* 0x000fe20000011617 */
[----:B------:R-:W-:Y:S01]  /*3520*/  @!P0 HADD2.F32 R23, -RZ, R7.H1_H1 ;  /* 0x30000007ff178230 */ /* 0x000fe20000004100 */
        /* <DEDUP_REMOVED lines=21> */
[--C-:B------:R-:W-:Y:S01]  /*3680*/  @!P0 HADD2.F32 R25, -RZ, R20.reuse.H1_H1 ;  /* 0x30000014ff198230 */ /* 0x100fe20000004100 */
[-C--:B------:R-:W-:Y:S01]  /*3690*/  @!P0 FFMA.FTZ R3, R26, R29.reuse, R3 ;  /* 0x0000001d1a038223 */ /* 0x080fe20000010003 */
[----:B------:R-:W-:Y:S01]  /*36a0*/  @!P0 HADD2.F32 R20, -RZ, R20.H0_H0 ;  /* 0x20000014ff148230 */ /* 0x000fe20000004100 */
        /* <DEDUP_REMOVED lines=10> */
[----:B------:R-:W-:Y:S01]  /*3750*/  @!P0 HADD2.F32 R27, -RZ, R44.H0_H0 ;  /* 0x2000002cff1b8230 */ /* 0x000fe20000004100 */
[C---:B------:R-:W-:Y:S02]  /*3760*/  @!P0 FMUL.FTZ R5, R11.reuse, R22 ;  /* 0x000000160b058220 */ /* 0x040fe40000410000 */
[-C--:B------:R-:W-:Y:S02]  /*3770*/  @!P0 FFMA.FTZ R34, R11, R30.reuse, -R34 ;  /* 0x0000001e0b228223 */ /* 0x080fe40000010822 */
[-C--:B------:R-:W-:Y:S02]  /*3780*/  @!P0 FFMA.FTZ R4, R25, R27.reuse, R4 ;  /* 0x0000001b19048223 */ /* 0x080fe40000010004 */
[----:B------:R-:W-:Y:S02]  /*3790*/  @!P0 FFMA.FTZ R33, R20, R27, -R33 ;  /* 0x0000001b14218223 */ /* 0x000fe40000010821 */
[----:B------:R-:W-:Y:S03]  /*37a0*/  @!P0 FFMA.FTZ R5, R28, R30, R5 ;  /* 0x0000001e1c058223 */ /* 0x000fe60000010005 */
[----:B------:R-:W-:Y:S02]  /*37b0*/  @!P0 F2FP.PACK_AB R33, R4, R33 ;  /* 0x000000210421823e */ /* 0x000fe400000000ff */
[----:B------:R-:W-:Y:S02]  /*37c0*/  @!P0 F2FP.PACK_AB R34, R5, R34 ;  /* 0x000000220522823e */ /* 0x000fe400000000ff */
[----:B------:R-:W-:Y:S02]  /*37d0*/  @!P0 MOV R18, R33 ;  /* 0x0000002100128202 */ /* 0x000fe40000000f00 */
[----:B------:R-:W-:Y:S05]  /*37e0*/  @!P0 MOV R19, R34 ;  /* 0x0000002200138202 */ /* 0x000fea0000000f00 */
[----:B------:R1:W-:Y:S02]  /*37f0*/  STG.E.128 [R62.64], R16 ;  /* 0x000000103e007986 */ /* 0x0003e4000c101d10 */
.L_x_323:
[----:B------:R-:W-:Y:S05]  /*3800*/  BSYNC B0 ;  /* 0x0000000000007941 */ /* 0x000fea0003800000 */
.L_x_322:
[----:B------:R-:W-:Y:S11]  /*3810*/  ISETP.GE.AND P0, PT, R119, c[0x0][0x1d4], PT ;  /* 0x0000750077007a0c */ /* 0x000ff60003f06270 */
[----:B------:R-:W-:Y:S02]  /*3820*/  @!UPT UIADD3 URZ, URZ, URZ, URZ ;  /* 0x0000003f3f3ff290 */ /* 0x000fe4000fffe03f */
        /* <DEDUP_REMOVED lines=21> */
[----:B------:R-:W-:Y:S01]  /*3980*/  @!P0 FMUL.FTZ R2, R11, R20 ;  /* 0x000000140b028220 */ /* 0x000fe20000410000 */
[----:B------:R-:W-:Y:S01]  /*3990*/  @!P0 HADD2.F32 R20, -RZ, R9.H0_H0 ;  /* 0x20000009ff148230 */ /* 0x000fe20000004100 */
[-C--:B------:R-:W-:Y:S01]  /*39a0*/  @!P0 FMUL.FTZ R28, R24, R7.reuse ;  /* 0x00000007181c8220 */ /* 0x080fe20000410000 */
[----:B------:R-:W-:Y:S01]  /*39b0*/  @!P0 MOV R9, R18 ;  /* 0x0000001200098202 */ /* 0x000fe20000000f00 */
[-C--:B------:R-:W-:Y:S02]  /*39c0*/  @!P0 FFMA.FTZ R2, R21, R22.reuse, R2 ;  /* 0x0000001615028223 */ /* 0x080fe40000010002 */
[----:B------:R-:W-:Y:S01]  /*39d0*/  @!P0 FMUL.FTZ R3, R20, R7 ;  /* 0x0000000714038220 */ /* 0x000fe20000410000 */
[----:B------:R-:W-:Y:S01]  /*39e0*/  @!P0 MOV R7, R19 ;  /* 0x0000001300078202 */ /* 0x000fe20000000f00 */
[----:B------:R-:W-:Y:S01]  /*39f0*/  @!P0 FFMA.FTZ R27, R11, R22, -R27 ;  /* 0x000000160b1b8223 */ /* 0x000fe2000001081b */
        /* <DEDUP_REMOVED lines=15> */
[----:B------:R-:W-:Y:S02]  /*3af0*/  @!P0 FFMA.FTZ R30, R7, R26, -R30 ;  /* 0x0000001a071e8223 */ /* 0x000fe4000001081e */
[-C--:B------:R-:W-:Y:S02]  /*3b00*/  @!P0 FFMA.FTZ R4, R21, R22.reuse, R4 ;  /* 0x0000001615048223 */ /* 0x080fe40000010004 */
[----:B------:R-:W-:Y:S02]  /*3b10*/  @!P0 FFMA.FTZ R29, R9, R22, -R29 ;  /* 0x00000016091d8223 */ /* 0x000fe4000001081d */
[----:B------:R-:W-:Y:S03]  /*3b20*/  @!P0 FFMA.FTZ R5, R25, R26, R5 ;  /* 0x0000001a19058223 */ /* 0x000fe60000010005 */
[----:B------:R-:W-:Y:S02]  /*3b30*/  @!P0 F2FP.PACK_AB R29, R4, R29 ;  /* 0x0000001d041d823e */ /* 0x000fe400000000ff */
[----:B------:R-:W-:Y:S02]  /*3b40*/  @!P0 F2FP.PACK_AB R30, R5, R30 ;  /* 0x0000001e051e823e */ /* 0x000fe400000000ff */
[----:B------:R-:W-:Y:S02]  /*3b50*/  @!P0 MOV R18, R29 ;  /* 0x0000001d00128202 */ /* 0x000fe40000000f00 */
[----:B------:R-:W-:Y:S05]  /*3b60*/  @!P0 MOV R19, R30 ;  /* 0x0000001e00138202 */ /* 0x000fea0000000f00 */
[----:B------:R1:W-:Y:S01]  /*3b70*/  STG.E.128 [R62.64+0x80], R16 ;  /* 0x000080103e007986 */ /* 0x0003e2000c101d10 */
[----:B------:R-:W-:-:S05]  /*3b80*/  BRA `(.L_x_321) ;  /* 0x00001cd000007947 */ /* 0x000fca0003800000 */
.L_x_306:
[-C--:B------:R-:W-:Y:S01]  /*3b90*/  ISETP.GE.AND P0, PT, R116, R78.reuse, PT ;  /* 0x0000004e7400720c */ /* 0x080fe20003f06270 */
        /* <DEDUP_REMOVED lines=14> */
[----:B------:R-:W-:Y:S04]  /*3c80*/  @!P2 IADD3 R21, P1, P0, R134, UR22, R160 ;  /* 0x000000168615ac10 */ /* 0x000fe8000f83e0a0 */
[--C-:B------:R-:W-:Y:S02]  /*3c90*/  @!P2 IADD3.X R20, R90, UR20, R69.reuse, P1, P0 ;  /* 0x000000145a14ac10 */ /* 0x100fe40008fe0445 */
[----:B------:R-:W-:Y:S04]  /*3ca0*/  @!P2 IADD3 R23, P1, P0, R132, UR6, R70 ;  /* 0x000000068417ac10 */ /* 0x000fe8000f83e046 */
[----:B------:R-:W-:Y:S02]  /*3cb0*/  @!P2 IADD3.X R22, R88, UR21, R36, P1, P0 ;  /* 0x000000155816ac10 */ /* 0x000fe40008fe0424 */
[-C--:B------:R-:W-:Y:S04]  /*3cc0*/  ISETP.GE.AND P0, PT, R115, R78.reuse, PT ;  /* 0x0000004e7300720c */ /* 0x080fe80003f06270 */
[----:B------:R-:W-:Y:S11]  /*3cd0*/  ISETP.GE.OR P1, PT, R12, c[0x0][0x27c], P0 ;  /* 0x00009f000c007a0c */ /* 0x000ff60000726670 */
[----:B------:R-:W-:Y:S02]  /*3ce0*/  @!UPT UIADD3 URZ, URZ, URZ, URZ ;  /* 0x0000003f3f3ff290 */ /* 0x000fe4000fffe03f */
[----:B------:R-:W-:Y:S04]  /*3cf0*/  @!P1 IADD3 R38, P3, P0, R134, UR19, R160 ;  /* 0x0000001386269c10 */ /* 0x000fe8000f87e0a0 */
[----:B------:R-:W-:Y:S02]  /*3d00*/  @!P1 IADD3.X R31, R90, UR18, R69, P3, P0 ;  /* 0x000000125a1f9c10 */ /* 0x000fe40009fe0445 */
[----:B------:R-:W-:Y:S04]  /*3d10*/  @!P1 IADD3 R40, P3, P0, R132, UR7, R70 ;  /* 0x0000000784289c10 */ /* 0x000fe8000f87e046 */
[----:B------:R-:W-:Y:S02]  /*3d20*/  @!P1 IADD3.X R37, R88, UR5, R36, P3, P0 ;  /* 0x0000000558259c10 */ /* 0x000fe40009fe0424 */
[C---:B------:R-:W-:Y:S04]  /*3d30*/  @!P2 LEA R50, P0, R21.reuse, c[0x0][0x270], 0x1 ;  /* 0x00009c001532aa11 */ /* 0x040fe800078008ff */
[----:B------:R-:W-:Y:S02]  /*3d40*/  @!P2 LEA.HI.X R51, R21, c[0x0][0x274], R20, 0x1, P0 ;  /* 0x00009d001533aa11 */ /* 0x000fe400000f0c14 */
[C---:B------:R-:W-:Y:S03]  /*3d50*/  @!P2 LEA R20, P0, R23.reuse, c[0x0][0x288], 0x1 ;  /* 0x0000a2001714aa11 */ /* 0x040fe600078008ff */
[----:B------:R-:W2:Y:S01]  /*3d60*/  @!P2 LDG.E.128 R64, [R50.64] ;  /* 0x000000103240a981 */ /* 0x000ea2000c1e1d00 */
[----:B------:R-:W-:Y:S02]  /*3d70*/  @!P2 LEA.HI.X R21, R23, c[0x0][0x28c], R22, 0x1, P0 ;  /* 0x0000a3001715aa11 */ /* 0x000fe400000f0c16 */
[C---:B------:R-:W-:Y:S04]  /*3d80*/  @!P1 LEA R48, P0, R38.reuse, c[0x0][0x270], 0x1 ;  /* 0x00009c0026309a11 */ /* 0x040fe800078008ff */
[----:B------:R-:W-:Y:S01]  /*3d90*/  @!P1 LEA.HI.X R49, R38, c[0x0][0x274], R31, 0x1, P0 ;  /* 0x00009d0026319a11 */ /* 0x000fe200000f0c1f */
[----:B------:R1:W3:Y:S01]  /*3da0*/  @!P2 LDG.E.128 R24, [R20.64] ;  /* 0x000000101418a981 */ /* 0x0002e2000c1e1d00 */
[C---:B------:R-:W-:Y:S04]  /*3db0*/  @!P1 LEA R38, P0, R40.reuse, c[0x0][0x288], 0x1 ;  /* 0x0000a20028269a11 */ /* 0x040fe800078008ff */
[----:B------:R-:W-:Y:S02]  /*3dc0*/  @!P1 LEA.HI.X R39, R40, c[0x0][0x28c], R37, 0x1, P0 ;  /* 0x0000a30028279a11 */ /* 0x000fe400000f0c25 */
[----:B------:R-:W-:Y:S01]  /*3dd0*/  ISETP.GE.AND P0, PT, R121, R78, PT ;  /* 0x0000004e7900720c */ /* 0x000fe20003f06270 */
[----:B------:R-:W4:Y:S03]  /*3de0*/  @!P1 LDG.E.128 R60, [R48.64] ;  /* 0x00000010303c9981 */ /* 0x000f26000c1e1d00 */
[----:B------:R-:W-:Y:S05]  /*3df0*/  ISETP.GE.OR P0, PT, R12, c[0x0][0x27c], P0 ;  /* 0x00009f000c007a0c */ /* 0x000fea0000706670 */
[----:B------:R-:W4:Y:S08]  /*3e00*/  @!P1 LDG.E.128 R16, [R38.64] ;  /* 0x0000001026109981 */ /* 0x000f30000c1e1d00 */
[----:B------:R-:W-:Y:S05]  /*3e10*/  @!P0 IADD3 R160, P1, R134, R160, RZ ;  /* 0x000000a086a08210 */ /* 0x000fea0007f3e0ff */
[----:B------:R-:W-:Y:S01]  /*3e20*/  @!P0 IMAD.X R69, R69, 0x1, R90, P1 ;  /* 0x0000000145458824 */ /* 0x000fe200008e065a */
[C---:B------:R-:W-:Y:S04]  /*3e30*/  @!P0 LEA R22, P1, R160.reuse, c[0x0][0x270], 0x1 ;  /* 0x00009c00a0168a11 */ /* 0x040fe800078208ff */
[----:B------:R-:W-:Y:S02]  /*3e40*/  @!P0 LEA.HI.X R23, R160, c[0x0][0x274], R69, 0x1, P1 ;  /* 0x00009d00a0178a11 */ /* 0x000fe400008f0c45 */
[----:B------:R-:W-:Y:S03]  /*3e50*/  @!P0 IADD3 R70, P1, R132, R70, RZ ;  /* 0x0000004684468210 */ /* 0x000fe60007f3e0ff */
[----:B------:R2:W5:Y:S02]  /*3e60*/  @!P0 LDG.E.128 R44, [R22.64] ;  /* 0x00000010162c8981 */ /* 0x000564000c1e1d00 */
[----:B-1----:R-:W-:Y:S01]  /*3e70*/  @!P0 IMAD.X R21, R36, 0x1, R88, P1 ;  /* 0x0000000124158824 */ /* 0x002fe200008e0658 */
[C---:B------:R-:W-:Y:S04]  /*3e80*/  @!P0 LEA R36, P1, R70.reuse, c[0x0][0x288], 0x1 ;  /* 0x0000a20046248a11 */ /* 0x040fe800078208ff */
[----:B------:R-:W-:Y:S02]  /*3e90*/  @!P0 LEA.HI.X R37, R70, c[0x0][0x28c], R21, 0x1, P1 ;  /* 0x0000a30046258a11 */ /* 0x000fe400008f0c15 */
[----:B------:R-:W-:Y:S03]  /*3ea0*/  ISETP.GE.AND P1, PT, R12, c[0x0][0x27c], PT ;  /* 0x00009f000c007a0c */ /* 0x000fe60003f26270 */
[----:B------:R1:W5:Y:S01]  /*3eb0*/  @!P0 LDG.E.128 R32, [R36.64] ;  /* 0x0000001024208981 */ /* 0x000362000c1e1d00 */
[----:B------:R-:W-:Y:S01]  /*3ec0*/  ISETP.GE.OR P0, PT, R121, R78, P4 ;  /* 0x0000004e7900720c */ /* 0x000fe20002706670 */
[----:B--2---:R-:W-:Y:S02]  /*3ed0*/  IMAD.MOV.U32 R9, RZ, RZ, R66 ;  /* 0x000000ffff097224 */ /* 0x004fe400078e0042 */
[----:B------:R-:W-:Y:S02]  /*3ee0*/  IMAD.MOV.U32 R8, RZ, RZ, R67 ;  /* 0x000000ffff087224 */ /* 0x000fe400078e0043 */
[----:B------:R-:W-:Y:S02]  /*3ef0*/  IMAD.MOV.U32 R7, RZ, RZ, R64 ;  /* 0x000000ffff077224 */ /* 0x000fe400078e0040 */
[----:B------:R-:W-:Y:S01]  /*3f00*/  IMAD.MOV.U32 R6, RZ, RZ, R65 ;  /* 0x000000ffff067224 */ /* 0x000fe200078e0041 */
[----:B------:R-:W-:Y:S01]  /*3f10*/  PRMT R72, R9, 0x5410, R8 ;  /* 0x0000541009487816 */ /* 0x000fe20000000008 */
[----:B---3--:R-:W-:Y:S02]  /*3f20*/  IMAD.MOV.U32 R5, RZ, RZ, R26 ;  /* 0x000000ffff057224 */ /* 0x008fe400078e001a */
[----:B------:R-:W-:Y:S01]  /*3f30*/  IMAD.MOV.U32 R4, RZ, RZ, R27 ;  /* 0x000000ffff047224 */ /* 0x000fe200078e001b */
[----:B------:R-:W-:Y:S01]  /*3f40*/  PRMT R73, R6, 0x5410, R7 ;  /* 0x0000541006497816 */ /* 0x000fe20000000007 */
        /* <DEDUP_REMOVED lines=19> */
[----:B------:R-:W1:Y:S01]  /*4080*/  LDS.128 R20, [R112+0x8100] ;  /* 0x0081000070147984 */ /* 0x000e620000000c00 */
[----:B------:R-:W-:Y:S01]  /*4090*/  MOV R37, R33 ;  /* 0x0000002100257202 */ /* 0x000fe20000000f00 */
[----:B------:R-:W-:Y:S01]  /*40a0*/  IMAD.MOV.U32 R31, RZ, RZ, R35 ;  /* 0x000000ffff1f7224 */ /* 0x000fe200078e0023 */
[----:B------:R-:W-:Y:S01]  /*40b0*/  IADD3.X R82, R101, R157, RZ, P0, !PT ;  /* 0x0000009d65527210 */ /* 0x000fe200007fe4ff */
[----:B------:R-:W-:Y:S01]  /*40c0*/  IMAD.MOV.U32 R55, RZ, RZ, R44 ;  /* 0x000000ffff377224 */ /* 0x000fe200078e002c */
[-C--:B------:R-:W-:Y:S01]  /*40d0*/  IADD3 R163, P2, P0, R140, R161.reuse, R114 ;  /* 0x000000a18ca37210 */ /* 0x080fe2000785e072 */
[----:B------:R-:W-:Y:S01]  /*40e0*/  IMAD.MOV.U32 R54, RZ, RZ, R47 ;  /* 0x000000ffff367224 */ /* 0x000fe200078e002f */
[--C-:B------:R-:W-:Y:S01]  /*40f0*/  @!P1 SHF.R.U32.HI R36, RZ, 0x10, R33.reuse ;  /* 0x00000010ff249819 */ /* 0x100fe20000011621 */
[----:B------:R-:W2:Y:S01]  /*4100*/  LDS.128 R68, [R111+0x8100] ;  /* 0x008100006f447984 */ /* 0x000ea20000000c00 */
[----:B------:R-:W-:Y:S01]  /*4110*/  IADD3.X R156, R93, R82, R110, P2, P0 ;  /* 0x000000525d9c7210 */ /* 0x000fe200017e046e */
[----:B------:R-:W-:Y:S01]  /*4120*/  @!P1 HADD2.F32 R41, -RZ, R39.H0_H0 ;  /* 0x20000027ff299230 */ /* 0x000fe20000004100 */
[----:B------:R-:W-:Y:S01]  /*4130*/  ISETP.GE.AND P0, PT, R113, c[0x0][0x1d4], PT ;  /* 0x0000750071007a0c */ /* 0x000fe20003f06270 */
[----:B------:R-:W-:Y:S01]  /*4140*/  @!P1 HADD2.F32 R40, -RZ, R37.H0_H0 ;  /* 0x20000025ff289230 */ /* 0x000fe20000004100 */
[----:B------:R-:W-:Y:S01]  /*4150*/  @!P1 SHF.R.U64 R38, R32, 0x10, R33 ;  /* 0x0000001020269819 */ /* 0x000fe20000001221 */
[----:B------:R-:W-:Y:S01]  /*4160*/  @!P1 HADD2.F32 R36, -RZ, R36.H0_H0 ;  /* 0x20000024ff249230 */ /* 0x000fe20000004100 */
[--C-:B------:R-:W-:Y:S01]  /*4170*/  @!P1 SHF.R.U64 R32, R34, 0x10, R35.reuse ;  /* 0x0000001022209819 */ /* 0x100fe20000001223 */
[----:B------:R-:W-:Y:S01]  /*4180*/  @!P1 HADD2.F32 R54, -RZ, R54.H0_H0 ;  /* 0x20000036ff369230 */ /* 0x000fe20000004100 */
[----:B------:R-:W-:Y:S01]  /*4190*/  @!P1 SHF.R.U32.HI R33, RZ, 0x10, R35 ;  /* 0x00000010ff219819 */ /* 0x000fe20000011623 */
[----:B------:R-:W-:Y:S01]  /*41a0*/  @!P1 HADD2.F32 R38, -RZ, R38.H0_H0 ;  /* 0x20000026ff269230 */ /* 0x000fe20000004100 */
[----:B------:R-:W-:Y:S02]  /*41b0*/  @!P1 SHF.R.U64 R53, R46, 0x10, R47 ;  /* 0x000000102e359819 */ /* 0x000fe4000000122f */
[----:B------:R-:W-:Y:S02]  /*41c0*/  MOV R51, R46 ;  /* 0x0000002e00337202 */ /* 0x000fe40000000f00 */
[----:B------:R-:W-:Y:S01]  /*41d0*/  @!P1 SHF.R.U64 R49, R44, 0x10, R45 ;  /* 0x000000102c319819 */ /* 0x000fe2000000122d */
[----:B------:R-:W-:Y:S01]  /*41e0*/  @!P1 HADD2.F32 R53, -RZ, R53.H0_H0 ;  /* 0x20000035ff359230 */ /* 0x000fe20000004100 */
[----:B------:R-:W-:Y:S01]  /*41f0*/  @!P0 IADD3 R161, P3, P2, R140, R161, R113 ;  /* 0x000000a18ca18210 */ /* 0x000fe20007a7e071 */
[----:B------:R-:W-:Y:S01]  /*4200*/  @!P1 HADD2.F32 R51, -RZ, R51.H0_H0 ;  /* 0x20000033ff339230 */ /* 0x000fe20000004100 */
[----:B------:R-:W-:Y:S02]  /*4210*/  MOV R48, R45 ;  /* 0x0000002d00307202 */ /* 0x000fe40000000f00 */
[----:B------:R-:W-:Y:S02]  /*4220*/  @!P0 IADD3.X R82, R93, R82, R108, P3, P2 ;  /* 0x000000525d528210 */ /* 0x000fe40001fe446c */
[C---:B------:R-:W-:Y:S01]  /*4230*/  LEA R164, P2, R163.reuse, c[0x0][0x1c8], 0x1 ;  /* 0x00007200a3a47a11 */ /* 0x040fe200078408ff */
[----:B------:R-:W-:Y:S01]  /*4240*/  @!P1 HADD2.F32 R48, -RZ, R48.H0_H0 ;  /* 0x20000030ff309230 */ /* 0x000fe20000004100 */
[----:B------:R-:W-:Y:S02]  /*4250*/  @!P1 SHF.R.U32.HI R58, RZ, 0x10, R47 ;  /* 0x00000010ff3a9819 */ /* 0x000fe4000001162f */
[----:B------:R-:W-:Y:S02]  /*4260*/  LEA.HI.X R165, R163, c[0x0][0x1cc], R156, 0x1, P2 ;  /* 0x00007300a3a57a11 */ /* 0x000fe400010f0c9c */
[C---:B------:R-:W-:Y:S01]  /*4270*/  @!P0 LEA R160, P2, R161.reuse, c[0x0][0x1c8], 0x1 ;  /* 0x00007200a1a08a11 */ /* 0x040fe200078408ff */
[----:B------:R-:W-:Y:S01]  /*4280*/  @!P1 HADD2.F32 R58, -RZ, R58.H0_H0 ;  /* 0x2000003aff3a9230 */ /* 0x000fe20000004100 */
[----:B------:R-:W-:Y:S01]  /*4290*/  @!P1 SHF.R.U32.HI R50, RZ, 0x10, R45 ;  /* 0x00000010ff329819 */ /* 0x000fe2000001162d */
[----:B-1----:R-:W-:Y:S01]  /*42a0*/  @!P1 IMAD.MOV.U32 R35, RZ, RZ, R20 ;  /* 0x000000ffff239224 */ /* 0x002fe200078e0014 */
[----:B------:R-:W-:Y:S01]  /*42b0*/  @!P1 MOV R39, R21 ;  /* 0x0000001500279202 */ /* 0x000fe20000000f00 */
[----:B------:R-:W-:Y:S01]  /*42c0*/  @!P1 HADD2.F32 R45, -RZ, R55.H0_H0 ;  /* 0x20000037ff2d9230 */ /* 0x000fe20000004100 */
[----:B------:R-:W-:Y:S01]  /*42d0*/  @!P0 LEA.HI.X R161, R161, c[0x0][0x1cc], R82, 0x1, P2 ;  /* 0x00007300a1a18a11 */ /* 0x000fe200010f0c52 */
[----:B------:R-:W-:Y:S02]  /*42e0*/  @!P1 HADD2.F32 R50, -RZ, R50.H0_H0 ;  /* 0x20000032ff329230 */ /* 0x000fe40000004100 */
[----:B------:R-:W-:Y:S01]  /*42f0*/  @!P1 HADD2.F32 R42, -RZ, R35.H0_H0 ;  /* 0x20000023ff2a9230 */ /* 0x000fe20000004100 */
[----:B--2---:R-:W-:Y:S01]  /*4300*/  @!P1 MOV R46, R68 ;  /* 0x00000044002e9202 */ /* 0x004fe20000000f00 */
[----:B------:R-:W-:Y:S01]  /*4310*/  @!P1 HADD2.F32 R37, -RZ, R39.H0_H0 ;  /* 0x20000027ff259230 */ /* 0x000fe20000004100 */
[----:B------:R-:W-:Y:S02]  /*4320*/  @!P1 MOV R52, R69 ;  /* 0x0000004500349202 */ /* 0x000fe40000000f00 */
[----:B------:R-:W-:Y:S01]  /*4330*/  @!P1 FMUL.FTZ R2, R42, R41 ;  /* 0x000000292a029220 */ /* 0x000fe20000410000 */
[----:B------:R-:W-:Y:S01]  /*4340*/  @!P1 MOV R56, R71 ;  /* 0x0000004700389202 */ /* 0x000fe20000000f00 */
[----:B------:R-:W-:Y:S01]  /*4350*/  @!P1 HADD2.F32 R44, -RZ, R46.H0_H0 ;  /* 0x2000002eff2c9230 */ /* 0x000fe20000004100 */
[-C--:B------:R-:W-:Y:S01]  /*4360*/  @!P1 FMUL.FTZ R4, R37, R40.reuse ;  /* 0x0000002825049220 */ /* 0x080fe20000410000 */
[----:B------:R-:W-:Y:S02]  /*4370*/  @!P1 HADD2.F32 R47, -RZ, R52.H0_H0 ;  /* 0x20000034ff2f9230 */ /* 0x000fe40000004100 */
[----:B------:R-:W-:Y:S01]  /*4380*/  @!P1 HADD2.F32 R35, -RZ, R35.H1_H1 ;  /* 0x30000023ff239230 */ /* 0x000fe20000004100 */
[C---:B------:R-:W-:Y:S01]  /*4390*/  @!P1 FMUL.FTZ R82, R44.reuse, R41 ;  /* 0x000000292c529220 */ /* 0x040fe20000410000 */
[--C-:B------:R-:W-:Y:S01]  /*43a0*/  @!P1 HADD2.F32 R55, -RZ, R56.reuse.H0_H0 ;  /* 0x20000038ff379230 */ /* 0x100fe20000004100 */
[----:B------:R-:W-:Y:S01]  /*43b0*/  @!P1 FMUL.FTZ R156, R47, R40 ;  /* 0x000000282f9c9220 */ /* 0x000fe20000410000 */
[----:B------:R-:W-:Y:S01]  /*43c0*/  @!P1 HADD2.F32 R56, -RZ, R56.H1_H1 ;  /* 0x30000038ff389230 */ /* 0x000fe20000004100 */
[-C--:B------:R-:W-:Y:S01]  /*43d0*/  @!P1 FFMA.FTZ R2, R44, R45.reuse, R2 ;  /* 0x0000002d2c029223 */ /* 0x080fe20000010002 */
[----:B------:R-:W-:Y:S01]  /*43e0*/  @!P1 HADD2.F32 R44, -RZ, R46.H1_H1 ;  /* 0x3000002eff2c9230 */ /* 0x000fe20000004100 */
[----:B------:R-:W-:Y:S01]  /*43f0*/  @!P1 FFMA.FTZ R82, R42, R45, -R82 ;  /* 0x0000002d2a529223 */ /* 0x000fe20000010852 */
[----:B------:R-:W-:Y:S01]  /*4400*/  @!P1 HADD2.F32 R45, -RZ, R52.H1_H1 ;  /* 0x30000034ff2d9230 */ /* 0x000fe20000004100 */
[----:B------:R-:W-:Y:S01]  /*4410*/  @!P1 FFMA.FTZ R156, R37, R48, -R156 ;  /* 0x00000030259c9223 */ /* 0x000fe2000001089c */
[----:B------:R-:W-:Y:S01]  /*4420*/  @!P1 HADD2.F32 R37, -RZ, R39.H1_H1 ;  /* 0x30000027ff259230 */ /* 0x000fe20000004100 */
[C---:B------:R-:W-:Y:S01]  /*4430*/  @!P1 FMUL.FTZ R167, R44.reuse, R38 ;  /* 0x000000262ca79220 */ /* 0x040fe20000410000 */
[----:B------:R-:W-:Y:S01]  /*4440*/  @!P1 HADD2.F32 R46, -RZ, R49.H0_H0 ;  /* 0x20000031ff2e9230 */ /* 0x000fe20000004100 */
[----:B------:R-:W-:Y:S02]  /*4450*/  @!P1 IMAD.MOV.U32 R49, RZ, RZ, R70 ;  /* 0x000000ffff319224 */ /* 0x000fe400078e0046 */
[-C--:B------:R-:W-:Y:S02]  /*4460*/  @!P1 FMUL.FTZ R163, R45, R36.reuse ;  /* 0x000000242da39220 */ /* 0x080fe40000410000 */
[----:B------:R-:W-:Y:S01]  /*4470*/  @!P1 FMUL.FTZ R5, R37, R36 ;  /* 0x0000002425059220 */ /* 0x000fe20000410000 */
[----:B------:R-:W-:Y:S01]  /*4480*/  @!P1 MOV R36, R22 ;  /* 0x0000001600249202 */ /* 0x000fe20000000f00 */
[C---:B------:R-:W-:Y:S01]  /*4490*/  @!P1 FMUL.FTZ R3, R35.reuse, R38 ;  /* 0x0000002623039220 */ /* 0x040fe20000410000 */
[--C-:B------:R-:W-:Y:S01]  /*44a0*/  @!P1 HADD2.F32 R52, -RZ, R49.reuse.H1_H1 ;  /* 0x30000031ff349230 */ /* 0x100fe20000004100 */
[----:B------:R-:W-:Y:S01]  /*44b0*/  @!P1 FFMA.FTZ R167, R35, R46, -R167 ;  /* 0x0000002e23a79223 */ /* 0x000fe200000108a7 */
[----:B------:R-:W-:Y:S01]  /*44c0*/  @!P1 HADD2.F32 R35, -RZ, R32.H0_H0 ;  /* 0x20000020ff239230 */ /* 0x000fe20000004100 */
[----:B------:R-:W-:Y:S01]  /*44d0*/  @!P1 FFMA.FTZ R163, R37, R50, -R163 ;  /* 0x0000003225a39223 */ /* 0x000fe200000108a3 */
[----:B------:R-:W-:Y:S01]  /*44e0*/  @!P1 HADD2.F32 R49, -RZ, R49.H0_H0 ;  /* 0x20000031ff319230 */ /* 0x000fe20000004100 */
[----:B------:R-:W-:Y:S01]  /*44f0*/  @!P1 FFMA.FTZ R3, R44, R46, R3 ;  /* 0x0000002e2c039223 */ /* 0x000fe20000010003 */
[----:B------:R-:W-:Y:S01]  /*4500*/  @!P1 HADD2.F32 R37, -RZ, R34.H0_H0 ;  /* 0x20000022ff259230 */ /* 0x000fe20000004100 */
[----:B------:R-:W-:Y:S01]  /*4510*/  @!P1 FMUL.FTZ R162, R52, R35 ;  /* 0x0000002334a29220 */ /* 0x000fe20000410000 */
[--C-:B------:R-:W-:Y:S01]  /*4520*/  @!P1 HADD2.F32 R34, -RZ, R36.reuse.H1_H1 ;  /* 0x30000024ff229230 */ /* 0x100fe20000004100 */
[----:B------:R-:W-:Y:S01]  /*4530*/  @!P1 FFMA.FTZ R4, R47, R48, R4 ;  /* 0x000000302f049223 */ /* 0x000fe20000010004 */
[----:B------:R-:W-:Y:S01]  /*4540*/  @!P1 HADD2.F32 R32, -RZ, R36.H0_H0 ;  /* 0x20000024ff209230 */ /* 0x000fe20000004100 */
[----:B------:R-:W-:Y:S01]  /*4550*/  @!P1 FMUL.FTZ R169, R49, R37 ;  /* 0x0000002531a99220 */ /* 0x000fe20000410000 */
[----:B------:R-:W-:Y:S01]  /*4560*/  @!P1 F2FP.PACK_AB R156, R163, R156 ;  /* 0x0000009ca39c923e */ /* 0x000fe200000000ff */
[C---:B------:R-:W-:Y:S01]  /*4570*/  @!P1 FMUL.FTZ R7, R34.reuse, R35 ;  /* 0x0000002322079220 */ /* 0x040fe20000410000 */
[----:B------:R-:W-:Y:S01]  /*4580*/  @!P1 F2FP.PACK_AB R167, R167, R82 ;  /* 0x00000052a7a7923e */ /* 0x000fe200000000ff */
[----:B------:R-:W-:Y:S01]  /*4590*/  @!P1 FFMA.FTZ R162, R34, R53, -R162 ;  /* 0x0000003522a29223 */ /* 0x000fe200000108a2 */
[----:B------:R-:W-:Y:S01]  /*45a0*/  @!P1 HADD2.F32 R34, -RZ, R31.H0_H0 ;  /* 0x2000001fff229230 */ /* 0x000fe20000004100 */
[----:B------:R-:W-:Y:S01]  /*45b0*/  @!P1 IMAD.MOV.U32 R31, RZ, RZ, R23 ;  /* 0x000000ffff1f9224 */ /* 0x000fe200078e0017 */
[----:B------:R-:W-:Y:S01]  /*45c0*/  @!P1 MOV R20, R167 ;  /* 0x000000a700149202 */ /* 0x000fe20000000f00 */
[C---:B------:R-:W-:Y:S01]  /*45d0*/  @!P1 FMUL.FTZ R6, R32.reuse, R37 ;  /* 0x0000002520069220 */ /* 0x040fe20000410000 */
[----:B------:R-:W-:Y:S01]  /*45e0*/  @!P1 MOV R21, R156 ;  /* 0x0000009c00159202 */ /* 0x000fe20000000f00 */
[----:B------:R-:W-:Y:S01]  /*45f0*/  @!P1 FFMA.FTZ R169, R32, R51, -R169 ;  /* 0x0000003320a99223 */ /* 0x000fe200000108a9 */
[----:B------:R-:W-:Y:S01]  /*4600*/  @!P1 HADD2.F32 R32, -RZ, R33.H0_H0 ;  /* 0x20000021ff209230 */ /* 0x000fe20000004100 */
[----:B------:R-:W-:Y:S01]  /*4610*/  @!P1 FMUL.FTZ R168, R55, R34 ;  /* 0x0000002237a89220 */ /* 0x000fe20000410000 */
[--C-:B------:R-:W-:Y:S01]  /*4620*/  @!P1 HADD2.F32 R33, -RZ, R31.reuse.H0_H0 ;  /* 0x2000001fff219230 */ /* 0x100fe20000004100 */
[----:B------:R-:W-:Y:S01]  /*4630*/  @!P1 FFMA.FTZ R5, R45, R50, R5 ;  /* 0x000000322d059223 */ /* 0x000fe20000010005 */
[----:B------:R-:W-:Y:S01]  /*4640*/  @!P1 HADD2.F32 R31, -RZ, R31.H1_H1 ;  /* 0x3000001fff1f9230 */ /* 0x000fe20000004100 */
[----:B------:R-:W-:Y:S01]  /*4650*/  @!P1 FMUL.FTZ R166, R56, R32 ;  /* 0x0000002038a69220 */ /* 0x000fe20000410000 */
[----:B------:R-:W-:Y:S01]  /*4660*/  @!P1 F2FP.PACK_AB R162, R162, R169 ;  /* 0x000000a9a2a2923e */ /* 0x000fe200000000ff */
[----:B------:R-:W-:Y:S01]  /*4670*/  @!P1 FFMA.FTZ R168, R33, R54, -R168 ;  /* 0x0000003621a89223 */ /* 0x000fe200000108a8 */
[----:B------:R-:W-:Y:S01]  /*4680*/  @!P1 F2FP.PACK_AB R167, R5, R4 ;  /* 0x0000000405a7923e */ /* 0x000fe200000000ff */
[----:B------:R-:W-:Y:S01]  /*4690*/  @!P1 FFMA.FTZ R166, R31, R58, -R166 ;  /* 0x0000003a1fa69223 */ /* 0x000fe200000108a6 */
[----:B------:R-:W-:Y:S01]  /*46a0*/  @!P1 F2FP.PACK_AB R82, R3, R2 ;  /* 0x000000020352923e */ /* 0x000fe200000000ff */
[----:B------:R-:W-:Y:S02]  /*46b0*/  @!P1 FFMA.FTZ R6, R49, R51, R6 ;  /* 0x0000003331069223 */ /* 0x000fe40000010006 */
[----:B------:R-:W-:Y:S01]  /*46c0*/  @!P1 FMUL.FTZ R8, R33, R34 ;  /* 0x0000002221089220 */ /* 0x000fe20000410000 */
[----:B------:R-:W-:Y:S01]  /*46d0*/  @!P1 F2FP.PACK_AB R163, R166, R168 ;  /* 0x000000a8a6a3923e */ /* 0x000fe200000000ff */
[----:B------:R-:W-:Y:S01]  /*46e0*/  @!P1 FFMA.FTZ R7, R52, R53, R7 ;  /* 0x0000003534079223 */ /* 0x000fe20000010007 */
[----:B------:R-:W-:Y:S01]  /*46f0*/  @!P1 MOV R68, R82 ;  /* 0x0000005200449202 */ /* 0x000fe20000000f00 */
[----:B------:R-:W-:Y:S01]  /*4700*/  @!P1 FMUL.FTZ R9, R31, R32 ;  /* 0x000000201f099220 */ /* 0x000fe20000410000 */
[----:B------:R-:W-:Y:S01]  /*4710*/  @!P1 MOV R23, R163 ;  /* 0x000000a300179202 */ /* 0x000fe20000000f00 */
[----:B------:R-:W-:Y:S01]  /*4720*/  @!P1 FFMA.FTZ R8, R55, R54, R8 ;  /* 0x0000003637089223 */ /* 0x000fe20000010008 */
[----:B------:R-:W-:Y:S01]  /*4730*/  @!P1 F2FP.PACK_AB R156, R7, R6 ;  /* 0x00000006079c923e */ /* 0x000fe200000000ff */
[----:B------:R-:W-:Y:S02]  /*4740*/  @!P1 FFMA.FTZ R9, R56, R58, R9 ;  /* 0x0000003a38099223 */ /* 0x000fe40000010009 */
[----:B------:R-:W-:Y:S01]  /*4750*/  @!P1 IMAD.MOV.U32 R22, RZ, RZ, R162 ;  /* 0x000000ffff169224 */ /* 0x000fe200078e00a2 */
[----:B------:R-:W-:Y:S01]  /*4760*/  @!P1 MOV R70, R156 ;  /* 0x0000009c00469202 */ /* 0x000fe20000000f00 */
[----:B------:R-:W-:Y:S01]  /*4770*/  @!P1 IMAD.MOV.U32 R69, RZ, RZ, R167 ;  /* 0x000000ffff459224 */ /* 0x000fe200078e00a7 */
[----:B------:R-:W-:Y:S02]  /*4780*/  @!P1 F2FP.PACK_AB R169, R9, R8 ;  /* 0x0000000809a9923e */ /* 0x000fe400000000ff */
[----:B------:R1:W-:Y:S02]  /*4790*/  STG.E.128 [R164.64], R20 ;  /* 0x00000014a4007986 */ /* 0x0003e4000c101d10 */
[----:B------:R-:W-:Y:S06]  /*47a0*/  @!P1 MOV R71, R169 ;  /* 0x000000a900479202 */ /* 0x000fec0000000f00 */
[----:B------:R1:W-:Y:S02]  /*47b0*/  @!P0 STG.E.128 [R160.64], R68 ;  /* 0x00000044a0008986 */ /* 0x0003e4000c101d10 */
.L_x_325:
[----:B-1----:R-:W-:Y:S05]  /*47c0*/  BSYNC B0 ;  /* 0x0000000000007941 */ /* 0x002fea0003800000 */
.L_x_324:
[----:B------:R-:W-:Y:S01]  /*47d0*/  ISETP.GE.OR P0, PT, R116, R78, P4 ;  /* 0x0000004e7400720c */ /* 0x000fe20002706670 */
[----:B------:R-:W-:Y:S01]  /*47e0*/  @!UPT UIADD3 URZ, URZ, URZ, URZ ;  /* 0x0000003f3f3ff290 */ /* 0x000fe2000fffe03f */
[----:B------:R-:W-:Y:S11]  /*47f0*/  BSSY B0, `(.L_x_326) ;  /* 0x0000071000007945 */ /* 0x000ff60003800000 */
[----:B------:R-:W-:-:S05]  /*4800*/  @P0 BRA `(.L_x_327) ;  /* 0x000006f000000947 */ /* 0x000fca0003800000 */
[----:B------:R-:W-:Y:S01]  /*4810*/  IADD3 R69, P0, R148, R158, RZ ;  /* 0x0000009e94457210 */ /* 0x000fe20007f1e0ff */
[----:B------:R-:W-:Y:S01]  /*4820*/  LDS.128 R52, [R107+0x8100] ;  /* 0x008100006b347984 */ /* 0x000fe20000000c00 */
[----:B------:R-:W-:Y:S01]  /*4830*/  @!P1 SHF.R.U32.HI R31, RZ, 0x10, R25 ;  /* 0x00000010ff1f9819 */ /* 0x000fe20000011619 */
[--C-:B-----5:R-:W-:Y:S01]  /*4840*/  @!P1 HADD2.F32 R33, -RZ, R30.reuse.H0_H0 ;  /* 0x2000001eff219230 */ /* 0x120fe20000004100 */
[----:B------:R-:W-:Y:S01]  /*4850*/  IADD3.X R50, R157, R99, RZ, P0, !PT ;  /* 0x000000639d327210 */ /* 0x000fe200007fe4ff */
[----:B------:R-:W-:Y:S01]  /*4860*/  @!P1 HADD2.F32 R34, -RZ, R30.H1_H1 ;  /* 0x3000001eff229230 */ /* 0x000fe20000004100 */
[-C--:B------:R-:W-:Y:S01]  /*4870*/  IADD3 R71, P2, P0, R140, R69.reuse, R114 ;  /* 0x000000458c477210 */ /* 0x080fe2000785e072 */
[--C-:B------:R-:W-:Y:S01]  /*4880*/  @!P1 HADD2.F32 R39, -RZ, R73.reuse.H0_H0 ;  /* 0x20000049ff279230 */ /* 0x100fe20000004100 */
[----:B------:R-:W-:Y:S01]  /*4890*/  @!P1 SHF.R.U64 R26, R26, 0x10, R27 ;  /* 0x000000101a1a9819 */ /* 0x000fe2000000121b */
[----:B------:R-:W1:Y:S01]  /*48a0*/  LDS.128 R20, [R109+0x8100] ;  /* 0x008100006d147984 */ /* 0x000e620000000c00 */
[-C--:B------:R-:W-:Y:S01]  /*48b0*/  IADD3.X R56, R93, R50.reuse, R110, P2, P0 ;  /* 0x000000325d387210 */ /* 0x080fe200017e046e */
[----:B------:R-:W-:Y:S01]  /*48c0*/  @!P1 HADD2.F32 R36, -RZ, R73.H1_H1 ;  /* 0x30000049ff249230 */ /* 0x000fe20000004100 */
[----:B------:R-:W-:Y:S01]  /*48d0*/  ISETP.GE.AND P0, PT, R113, c[0x0][0x1d4], PT ;  /* 0x0000750071007a0c */ /* 0x000fe20003f06270 */
[----:B------:R-:W-:Y:S01]  /*48e0*/  @!P1 HADD2.F32 R31, -RZ, R31.H0_H0 ;  /* 0x2000001fff1f9230 */ /* 0x000fe20000004100 */
[----:B------:R-:W-:Y:S01]  /*48f0*/  @!P1 SHF.R.U64 R25, R24, 0x10, R25 ;  /* 0x0000001018199819 */ /* 0x000fe20000001219 */
[--C-:B------:R-:W-:Y:S01]  /*4900*/  @!P1 HADD2.F32 R45, -RZ, R72.reuse.H0_H0 ;  /* 0x20000048ff2d9230 */ /* 0x100fe20000004100 */
[----:B------:R-:W-:Y:S01]  /*4910*/  @!P1 SHF.R.U32.HI R24, RZ, 0x10, R27 ;  /* 0x00000010ff189819 */ /* 0x000fe2000001161b */
[----:B------:R-:W-:Y:S01]  /*4920*/  @!P1 HADD2.F32 R49, -RZ, R72.H1_H1 ;  /* 0x30000048ff319230 */ /* 0x000fe20000004100 */
[----:B------:R-:W-:Y:S01]  /*4930*/  @!P1 SHF.R.U32.HI R41, RZ, 0x10, R65 ;  /* 0x00000010ff299819 */ /* 0x000fe20000011641 */
[----:B------:R-:W-:Y:S01]  /*4940*/  @!P1 HADD2.F32 R25, -RZ, R25.H0_H0 ;  /* 0x20000019ff199230 */ /* 0x000fe20000004100 */
[----:B------:R-:W-:Y:S02]  /*4950*/  @!P1 SHF.R.U32.HI R51, RZ, 0x10, R67 ;  /* 0x00000010ff339819 */ /* 0x000fe40000011643 */
[----:B------:R-:W-:Y:S01]  /*4960*/  @!P1 SHF.R.U64 R64, R64, 0x10, R65 ;  /* 0x0000001040409819 */ /* 0x000fe20000001241 */
[----:B------:R-:W-:Y:S01]  /*4970*/  @!P1 HADD2.F32 R41, -RZ, R41.H0_H0 ;  /* 0x20000029ff299230 */ /* 0x000fe20000004100 */
[----:B------:R-:W-:Y:S01]  /*4980*/  @!P1 SHF.R.U64 R47, R66, 0x10, R67 ;  /* 0x00000010422f9819 */ /* 0x000fe20000001243 */
[----:B------:R-:W-:Y:S01]  /*4990*/  @!P1 HADD2.F32 R51, -RZ, R51.H0_H0 ;  /* 0x20000033ff339230 */ /* 0x000fe20000004100 */
[----:B------:R-:W-:Y:S03]  /*49a0*/  @!P0 IADD3 R69, P3, P2, R140, R69, R113 ;  /* 0x000000458c458210 */ /* 0x000fe60007a7e071 */
[----:B------:R-:W-:Y:S01]  /*49b0*/  @!P1 HADD2.F32 R47, -RZ, R47.H0_H0 ;  /* 0x2000002fff2f9230 */ /* 0x000fe20000004100 */
[----:B------:R-:W-:Y:S02]  /*49c0*/  @!P0 IADD3.X R50, R93, R50, R108, P3, P2 ;  /* 0x000000325d328210 */ /* 0x000fe40001fe446c */
[C---:B------:R-:W-:Y:S04]  /*49d0*/  LEA R70, P2, R71.reuse, c[0x0][0x1c8], 0x1 ;  /* 0x0000720047467a11 */ /* 0x040fe800078408ff */
[----:B------:R-:W-:Y:S02]  /*49e0*/  LEA.HI.X R71, R71, c[0x0][0x1cc], R56, 0x1, P2 ;  /* 0x0000730047477a11 */ /* 0x000fe400010f0c38 */
[C---:B------:R-:W-:Y:S04]  /*49f0*/  @!P0 LEA R68, P2, R69.reuse, c[0x0][0x1c8], 0x1 ;  /* 0x0000720045448a11 */ /* 0x040fe800078408ff */
[----:B------:R-:W-:Y:S01]  /*4a00*/  @!P0 LEA.HI.X R69, R69, c[0x0][0x1cc], R50, 0x1, P2 ;  /* 0x0000730045458a11 */ /* 0x000fe200010f0c32 */
[----:B-1----:R-:W-:Y:S01]  /*4a10*/  @!P1 IMAD.MOV.U32 R27, RZ, RZ, R20 ;  /* 0x000000ffff1b9224 */ /* 0x002fe200078e0014 */
[----:B------:R-:W-:Y:S02]  /*4a20*/  @!P1 MOV R40, R53 ;  /* 0x0000003500289202 */ /* 0x000fe40000000f00 */
[----:B------:R-:W-:Y:S02]  /*4a30*/  @!P1 MOV R42, R52 ;  /* 0x00000034002a9202 */ /* 0x000fe40000000f00 */
[----:B------:R-:W-:Y:S01]  /*4a40*/  @!P1 MOV R32, R21 ;  /* 0x0000001500209202 */ /* 0x000fe20000000f00 */
[----:B------:R-:W-:Y:S01]  /*4a50*/  @!P1 HADD2.F32 R38, -RZ, R40.H0_H0 ;  /* 0x20000028ff269230 */ /* 0x000fe20000004100 */
[----:B------:R-:W-:Y:S01]  /*4a60*/  @!P1 MOV R44, R54 ;  /* 0x00000036002c9202 */ /* 0x000fe20000000f00 */
[----:B------:R-:W-:Y:S02]  /*4a70*/  @!P1 HADD2.F32 R37, -RZ, R42.H0_H0 ;  /* 0x2000002aff259230 */ /* 0x000fe40000004100 */
[--C-:B------:R-:W-:Y:S01]  /*4a80*/  @!P1 HADD2.F32 R35, -RZ, R27.reuse.H0_H0 ;  /* 0x2000001bff239230 */ /* 0x100fe20000004100 */
[-C--:B------:R-:W-:Y:S01]  /*4a90*/  @!P1 FMUL.FTZ R56, R38, R33.reuse ;  /* 0x0000002126389220 */ /* 0x080fe20000410000 */
[----:B------:R-:W-:Y:S01]  /*4aa0*/  @!P1 HADD2.F32 R30, -RZ, R32.H0_H0 ;  /* 0x20000020ff1e9230 */ /* 0x000fe20000004100 */
[-C--:B------:R-:W-:Y:S01]  /*4ab0*/  @!P1 FMUL.FTZ R50, R37, R34.reuse ;  /* 0x0000002225329220 */ /* 0x080fe20000410000 */
[----:B------:R-:W-:Y:S01]  /*4ac0*/  @!P1 HADD2.F32 R40, -RZ, R40.H1_H1 ;  /* 0x30000028ff289230 */ /* 0x000fe20000004100 */
[C---:B------:R-:W-:Y:S02]  /*4ad0*/  @!P1 FMUL.FTZ R2, R35.reuse, R34 ;  /* 0x0000002223029220 */ /* 0x040fe40000410000 */
[C---:B------:R-:W-:Y:S02]  /*4ae0*/  @!P1 FMUL.FTZ R4, R30.reuse, R33 ;  /* 0x000000211e049220 */ /* 0x040fe40000410000 */
[----:B------:R-:W-:Y:S01]  /*4af0*/  @!P1 FFMA.FTZ R56, R30, R39, -R56 ;  /* 0x000000271e389223 */ /* 0x000fe20000010838 */
[----:B------:R-:W-:Y:S01]  /*4b00*/  @!P1 HADD2.F32 R30, -RZ, R32.H1_H1 ;  /* 0x30000020ff1e9230 */ /* 0x000fe20000004100 */
[-C--:B------:R-:W-:Y:S01]  /*4b10*/  @!P1 FFMA.FTZ R50, R35, R36.reuse, -R50 ;  /* 0x0000002423329223 */ /* 0x080fe20000010832 */
[----:B------:R-:W-:Y:S01]  /*4b20*/  @!P1 HADD2.F32 R32, -RZ, R27.H1_H1 ;  /* 0x3000001bff209230 */ /* 0x000fe20000004100 */
[----:B------:R-:W-:Y:S01]  /*4b30*/  @!P1 FFMA.FTZ R2, R37, R36, R2 ;  /* 0x0000002425029223 */ /* 0x000fe20000010002 */
[----:B------:R-:W-:Y:S01]  /*4b40*/  @!P1 HADD2.F32 R36, -RZ, R42.H1_H1 ;  /* 0x3000002aff249230 */ /* 0x000fe20000004100 */
[----:B------:R-:W-:Y:S01]  /*4b50*/  @!P1 IMAD.MOV.U32 R42, RZ, RZ, R55 ;  /* 0x000000ffff2a9224 */ /* 0x000fe200078e0037 */
[----:B------:R-:W-:Y:S01]  /*4b60*/  @!P1 HADD2.F32 R37, -RZ, R64.H0_H0 ;  /* 0x20000040ff259230 */ /* 0x000fe20000004100 */
[-C--:B------:R-:W-:Y:S01]  /*4b70*/  @!P1 FMUL.FTZ R161, R40, R31.reuse ;  /* 0x0000001f28a19220 */ /* 0x080fe20000410000 */
[----:B------:R-:W-:Y:S01]  /*4b80*/  @!P1 HADD2.F32 R27, -RZ, R29.H1_H1 ;  /* 0x3000001dff1b9230 */ /* 0x000fe20000004100 */
[----:B------:R-:W-:Y:S01]  /*4b90*/  @!P1 FMUL.FTZ R5, R30, R31 ;  /* 0x0000001f1e059220 */ /* 0x000fe20000410000 */
[----:B------:R-:W-:Y:S01]  /*4ba0*/  @!P1 MOV R31, R23 ;  /* 0x00000017001f9202 */ /* 0x000fe20000000f00 */
[-C--:B------:R-:W-:Y:S01]  /*4bb0*/  @!P1 FMUL.FTZ R163, R36, R25.reuse ;  /* 0x0000001924a39220 */ /* 0x080fe20000410000 */
[----:B------:R-:W-:Y:S01]  /*4bc0*/  @!P1 HADD2.F32 R48, -RZ, R42.H1_H1 ;  /* 0x3000002aff309230 */ /* 0x000fe20000004100 */
[----:B------:R-:W-:Y:S01]  /*4bd0*/  @!P1 FMUL.FTZ R3, R32, R25 ;  /* 0x0000001920039220 */ /* 0x000fe20000410000 */
[----:B------:R-:W-:Y:S01]  /*4be0*/  @!P1 HADD2.F32 R25, -RZ, R24.H0_H0 ;  /* 0x20000018ff199230 */ /* 0x000fe20000004100 */
[----:B------:R-:W-:Y:S01]  /*4bf0*/  @!P1 FFMA.FTZ R161, R30, R41, -R161 ;  /* 0x000000291ea19223 */ /* 0x000fe200000108a1 */
        /* <DEDUP_REMOVED lines=8> */
[--C-:B------:R-:W-:Y:S01]  /*4c80*/  @!P1 HADD2.F32 R42, -RZ, R44.reuse.H0_H0 ;  /* 0x2000002cff2a9230 */ /* 0x100fe20000004100 */
[----:B------:R-:W-:Y:S01]  /*4c90*/  @!P1 IMAD.MOV.U32 R24, RZ, RZ, R22 ;  /* 0x000000ffff189224 */ /* 0x000fe200078e0016 */
[----:B------:R-:W-:Y:S01]  /*4ca0*/  @!P1 MOV R21, R56 ;  /* 0x0000003800159202 */ /* 0x000fe20000000f00 */
[-C--:B------:R-:W-:Y:S01]  /*4cb0*/  @!P1 FMUL.FTZ R58, R46, R27.reuse ;  /* 0x0000001b2e3a9220 */ /* 0x080fe20000410000 */
[----:B------:R-:W-:Y:S01]  /*4cc0*/  @!P1 HADD2.F32 R44, -RZ, R44.H1_H1 ;  /* 0x3000002cff2c9230 */ /* 0x000fe20000004100 */
[----:B------:R-:W-:Y:S01]  /*4cd0*/  @!P1 FMUL.FTZ R8, R30, R27 ;  /* 0x0000001b1e089220 */ /* 0x000fe20000410000 */
[----:B------:R-:W-:Y:S01]  /*4ce0*/  @!P1 HADD2.F32 R27, -RZ, R29.H0_H0 ;  /* 0x2000001dff1b9230 */ /* 0x000fe20000004100 */
[----:B------:R-:W-:Y:S01]  /*4cf0*/  @!P1 FFMA.FTZ R4, R38, R39, R4 ;  /* 0x0000002726049223 */ /* 0x000fe20000010004 */
[----:B------:R-:W-:Y:S01]  /*4d00*/  @!P1 HADD2.F32 R25, -RZ, R26.H0_H0 ;  /* 0x2000001aff199230 */ /* 0x000fe20000004100 */
[----:B------:R-:W-:Y:S01]  /*4d10*/  @!P1 FFMA.FTZ R163, R32, R37, -R163 ;  /* 0x0000002520a39223 */ /* 0x000fe200000108a3 */
[--C-:B------:R-:W-:Y:S01]  /*4d20*/  @!P1 HADD2.F32 R26, -RZ, R24.reuse.H0_H0 ;  /* 0x20000018ff1a9230 */ /* 0x100fe20000004100 */
[----:B------:R-:W-:Y:S01]  /*4d30*/  @!P1 FMUL.FTZ R156, R42, R27 ;  /* 0x0000001b2a9c9220 */ /* 0x000fe20000410000 */
[----:B------:R-:W-:Y:S01]  /*4d40*/  @!P1 HADD2.F32 R24, -RZ, R24.H1_H1 ;  /* 0x30000018ff189230 */ /* 0x000fe20000004100 */
[----:B------:R-:W-:Y:S01]  /*4d50*/  @!P1 FMUL.FTZ R82, R44, R25 ;  /* 0x000000192c529220 */ /* 0x000fe20000410000 */
[----:B------:R-:W-:Y:S01]  /*4d60*/  @!P1 F2FP.PACK_AB R163, R163, R50 ;  /* 0x00000032a3a3923e */ /* 0x000fe200000000ff */
[C---:B------:R-:W-:Y:S01]  /*4d70*/  @!P1 FMUL.FTZ R6, R26.reuse, R27 ;  /* 0x0000001b1a069220 */ /* 0x040fe20000410000 */
[----:B------:R-:W-:Y:S01]  /*4d80*/  @!P1 F2FP.PACK_AB R50, R3, R2 ;  /* 0x000000020332923e */ /* 0x000fe200000000ff */
[----:B------:R-:W-:Y:S01]  /*4d90*/  @!P1 FFMA.FTZ R156, R26, R45, -R156 ;  /* 0x0000002d1a9c9223 */ /* 0x000fe2000001089c */
[----:B------:R-:W-:Y:S01]  /*4da0*/  @!P1 MOV R20, R163 ;  /* 0x000000a300149202 */ /* 0x000fe20000000f00 */
[----:B------:R-:W-:Y:S01]  /*4db0*/  @!P1 FFMA.FTZ R82, R24, R47, -R82 ;  /* 0x0000002f18529223 */ /* 0x000fe20000010852 */
[----:B------:R-:W-:Y:S01]  /*4dc0*/  @!P1 MOV R52, R50 ;  /* 0x0000003200349202 */ /* 0x000fe20000000f00 */
[----:B------:R-:W-:Y:S02]  /*4dd0*/  @!P1 FFMA.FTZ R58, R30, R49, -R58 ;  /* 0x000000311e3a9223 */ /* 0x000fe4000001083a */
[----:B------:R-:W-:Y:S01]  /*4de0*/  @!P1 FFMA.FTZ R5, R40, R41, R5 ;  /* 0x0000002928059223 */ /* 0x000fe20000010005 */
[----:B------:R-:W-:Y:S01]  /*4df0*/  @!P1 F2FP.PACK_AB R161, R82, R156 ;  /* 0x0000009c52a1923e */ /* 0x000fe200000000ff */
[----:B------:R-:W-:Y:S01]  /*4e00*/  @!P1 FMUL.FTZ R7, R24, R25 ;  /* 0x0000001918079220 */ /* 0x000fe20000410000 */
[----:B------:R-:W-:Y:S01]  /*4e10*/  @!P1 F2FP.PACK_AB R58, R165, R58 ;  /* 0x0000003aa53a923e */ /* 0x000fe200000000ff */
[----:B------:R-:W-:Y:S01]  /*4e20*/  @!P1 FFMA.FTZ R6, R42, R45, R6 ;  /* 0x0000002d2a069223 */ /* 0x000fe20000010006 */
[----:B------:R-:W-:Y:S01]  /*4e30*/  @!P1 F2FP.PACK_AB R163, R5, R4 ;  /* 0x0000000405a3923e */ /* 0x000fe200000000ff */
[----:B------:R-:W-:Y:S01]  /*4e40*/  @!P1 FFMA.FTZ R7, R44, R47, R7 ;  /* 0x0000002f2c079223 */ /* 0x000fe20000010007 */
[----:B------:R-:W-:Y:S01]  /*4e50*/  @!P1 MOV R23, R58 ;  /* 0x0000003a00179202 */ /* 0x000fe20000000f00 */
[----:B------:R-:W-:Y:S02]  /*4e60*/  @!P1 FFMA.FTZ R8, R46, R49, R8 ;  /* 0x000000312e089223 */ /* 0x000fe40000010008 */
[----:B------:R-:W-:Y:S01]  /*4e70*/  @!P1 FFMA.FTZ R9, R48, R51, R9 ;  /* 0x0000003330099223 */ /* 0x000fe20000010009 */
[----:B------:R-:W-:Y:S01]  /*4e80*/  @!P1 F2FP.PACK_AB R56, R7, R6 ;  /* 0x000000060738923e */ /* 0x000fe200000000ff */
[----:B------:R-:W-:Y:S02]  /*4e90*/  @!P1 IMAD.MOV.U32 R22, RZ, RZ, R161 ;  /* 0x000000ffff169224 */ /* 0x000fe400078e00a1 */
[----:B------:R-:W-:Y:S01]  /*4ea0*/  @!P1 IMAD.MOV.U32 R53, RZ, RZ, R163 ;  /* 0x000000ffff359224 */ /* 0x000fe200078e00a3 */
[----:B------:R-:W-:Y:S02]  /*4eb0*/  @!P1 F2FP.PACK_AB R165, R9, R8 ;  /* 0x0000000809a5923e */ /* 0x000fe400000000ff */
[----:B------:R1:W-:Y:S01]  /*4ec0*/  STG.E.128 [R70.64], R20 ;  /* 0x0000001446007986 */ /* 0x0003e2000c101d10 */
[----:B------:R-:W-:Y:S02]  /*4ed0*/  @!P1 MOV R54, R56 ;  /* 0x0000003800369202 */ /* 0x000fe40000000f00 */
[----:B------:R-:W-:Y:S05]  /*4ee0*/  @!P1 MOV R55, R165 ;  /* 0x000000a500379202 */ /* 0x000fea0000000f00 */
[----:B------:R1:W-:Y:S02]  /*4ef0*/  @!P0 STG.E.128 [R68.64], R52 ;  /* 0x0000003444008986 */ /* 0x0003e4000c101d10 */
.L_x_327:
[----:B------:R-:W-:Y:S05]  /*4f00*/  BSYNC B0 ;  /* 0x0000000000007941 */ /* 0x000fea0003800000 */
.L_x_326:
[----:B------:R-:W-:Y:S05]  /*4f10*/  IADD3 R159, P0, R146, R158, RZ ;  /* 0x0000009e929f7210 */ /* 0x000fea0007f1e0ff */
[----:B------:R-:W-:Y:S01]  /*4f20*/  IMAD.X R157, R157, 0x1, R100, P0 ;  /* 0x000000019d9d7824 */ /* 0x000fe200000e0664 */
[----:B------:R-:W-:Y:S11]  /*4f30*/  ISETP.GE.OR P0, PT, R115, R78, P4 ;  /* 0x0000004e7300720c */ /* 0x000ff60002706670 */
[----:B------:R-:W-:Y:S02]  /*4f40*/  @!UPT UIADD3 URZ, URZ, URZ, URZ ;  /* 0x0000003f3f3ff290 */ /* 0x000fe4000fffe03f */
[----:B------:R-:W-:-:S05]  /*4f50*/  @P0 BRA `(.L_x_321) ;  /* 0x0000090000000947 */ /* 0x000fca0003800000 */
[--C-:B------:R-:W-:Y:S01]  /*4f60*/  @!P1 SHF.R.U32.HI R24, RZ, 0x10, R17.reuse ;  /* 0x00000010ff189819 */ /* 0x100fe20000011611 */
[----:B------:R-:W-:Y:S01]  /*4f70*/  LDS.128 R48, [R103+0x8100] ;  /* 0x0081000067307984 */ /* 0x000fe20000000c00 */
[----:B------:R-:W-:Y:S01]  /*4f80*/  @!P1 SHF.R.U64 R17, R16, 0x10, R17 ;  /* 0x0000001010119819 */ /* 0x000fe20000001211 */
[--C-:B------:R-:W-:Y:S01]  /*4f90*/  @!P1 HADD2.F32 R27, -RZ, R28.reuse.H1_H1 ;  /* 0x3000001cff1b9230 */ /* 0x100fe20000004100 */
[--C-:B------:R-:W-:Y:S01]  /*4fa0*/  @!P1 SHF.R.U32.HI R16, RZ, 0x10, R19.reuse ;  /* 0x00000010ff109819 */ /* 0x100fe20000011613 */
[--C-:B------:R-:W-:Y:S01]  /*4fb0*/  @!P1 HADD2.F32 R31, -RZ, R59.reuse.H1_H1 ;  /* 0x3000003bff1f9230 */ /* 0x100fe20000004100 */
[----:B------:R-:W-:Y:S01]  /*4fc0*/  @!P1 SHF.R.U64 R18, R18, 0x10, R19 ;  /* 0x0000001012129819 */ /* 0x000fe20000001213 */
[----:B------:R-:W-:Y:S01]  /*4fd0*/  @!P1 HADD2.F32 R28, -RZ, R28.H0_H0 ;  /* 0x2000001cff1c9230 */ /* 0x000fe20000004100 */
[----:B-----5:R-:W-:Y:S01]  /*4fe0*/  IADD3 R47, P2, P0, R140, R159, R114 ;  /* 0x0000009f8c2f7210 */ /* 0x020fe2000785e072 */
[----:B-1----:R-:W1:Y:S01]  /*4ff0*/  LDS.128 R20, [R105+0x8100] ;  /* 0x0081000069147984 */ /* 0x002e620000000c00 */
[----:B------:R-:W-:Y:S01]  /*5000*/  @!P1 HADD2.F32 R34, -RZ, R59.H0_H0 ;  /* 0x2000003bff229230 */ /* 0x000fe20000004100 */
[----:B------:R-:W-:Y:S01]  /*5010*/  @!P1 SHF.R.U32.HI R36, RZ, 0x10, R61 ;  /* 0x00000010ff249819 */ /* 0x000fe2000001163d */
[----:B------:R-:W-:Y:S01]  /*5020*/  @!P1 HADD2.F32 R24, -RZ, R24.H0_H0 ;  /* 0x20000018ff189230 */ /* 0x000fe20000004100 */
[----:B------:R-:W-:Y:S01]  /*5030*/  IADD3.X R44, R93, R157, R110, P2, P0 ;  /* 0x0000009d5d2c7210 */ /* 0x000fe200017e046e */
[--C-:B------:R-:W-:Y:S01]  /*5040*/  @!P1 HADD2.F32 R41, -RZ, R57.reuse.H1_H1 ;  /* 0x30000039ff299230 */ /* 0x100fe20000004100 */
[C---:B------:R-:W-:Y:S01]  /*5050*/  LEA R52, P0, R47.reuse, c[0x0][0x1c8], 0x1 ;  /* 0x000072002f347a11 */ /* 0x040fe200078008ff */
[----:B------:R-:W-:Y:S01]  /*5060*/  @!P1 HADD2.F32 R36, -RZ, R36.H0_H0 ;  /* 0x20000024ff249230 */ /* 0x000fe20000004100 */
[----:B------:R-:W-:Y:S01]  /*5070*/  @!P1 SHF.R.U32.HI R45, RZ, 0x10, R63 ;  /* 0x00000010ff2d9819 */ /* 0x000fe2000001163f */
[----:B------:R-:W-:Y:S01]  /*5080*/  @!P1 HADD2.F32 R38, -RZ, R57.H0_H0 ;  /* 0x20000039ff269230 */ /* 0x000fe20000004100 */
[----:B------:R-:W-:Y:S01]  /*5090*/  LEA.HI.X R53, R47, c[0x0][0x1cc], R44, 0x1, P0 ;  /* 0x000073002f357a11 */ /* 0x000fe200000f0c2c */
[----:B------:R-:W-:Y:S01]  /*50a0*/  @!P1 HADD2.F32 R17, -RZ, R17.H0_H0 ;  /* 0x20000011ff119230 */ /* 0x000fe20000004100 */
[----:B------:R-:W-:Y:S01]  /*50b0*/  @!P1 SHF.R.U64 R60, R60, 0x10, R61 ;  /* 0x000000103c3c9819 */ /* 0x000fe2000000123d */
[----:B------:R-:W-:Y:S01]  /*50c0*/  @!P1 HADD2.F32 R45, -RZ, R45.H0_H0 ;  /* 0x2000002dff2d9230 */ /* 0x000fe20000004100 */
[----:B------:R-:W-:Y:S01]  /*50d0*/  @!P1 SHF.R.U64 R40, R62, 0x10, R63 ;  /* 0x000000103e289819 */ /* 0x000fe2000000123f */
[----:B------:R-:W-:Y:S01]  /*50e0*/  @!P1 HADD2.F32 R18, -RZ, R18.H0_H0 ;  /* 0x20000012ff129230 */ /* 0x000fe20000004100 */
[----:B------:R-:W-:Y:S03]  /*50f0*/  ISETP.GE.AND P0, PT, R113, c[0x0][0x1d4], PT ;  /* 0x0000750071007a0c */ /* 0x000fe60003f06270 */
[----:B------:R-:W-:Y:S01]  /*5100*/  @!P1 HADD2.F32 R40, -RZ, R40.H0_H0 ;  /* 0x20000028ff289230 */ /* 0x000fe20000004100 */
[----:B-1----:R-:W-:Y:S02]  /*5110*/  @!P1 MOV R19, R20 ;  /* 0x0000001400139202 */ /* 0x002fe40000000f00 */
[----:B------:R-:W-:Y:S02]  /*5120*/  @!P1 MOV R32, R48 ;  /* 0x0000003000209202 */ /* 0x000fe40000000f00 */
[----:B------:R-:W-:Y:S01]  /*5130*/  @!P1 MOV R35, R49 ;  /* 0x0000003100239202 */ /* 0x000fe20000000f00 */
[----:B------:R-:W-:Y:S01]  /*5140*/  @!P1 HADD2.F32 R30, -RZ, R19.H0_H0 ;  /* 0x20000013ff1e9230 */ /* 0x000fe20000004100 */
[----:B------:R-:W-:Y:S01]  /*5150*/  @!P1 MOV R26, R21 ;  /* 0x00000015001a9202 */ /* 0x000fe20000000f00 */
[----:B------:R-:W-:Y:S01]  /*5160*/  @!P1 HADD2.F32 R29, -RZ, R32.H0_H0 ;  /* 0x20000020ff1d9230 */ /* 0x000fe20000004100 */
[----:B------:R-:W-:Y:S01]  /*5170*/  @!P1 MOV R37, R50 ;  /* 0x0000003200259202 */ /* 0x000fe20000000f00 */
[--C-:B------:R-:W-:Y:S01]  /*5180*/  @!P1 HADD2.F32 R33, -RZ, R35.reuse.H0_H0 ;  /* 0x20000023ff219230 */ /* 0x100fe20000004100 */
[CC--:B------:R-:W-:Y:S01]  /*5190*/  @!P1 FMUL.FTZ R2, R30.reuse, R27.reuse ;  /* 0x0000001b1e029220 */ /* 0x0c0fe20000410000 */
[----:B------:R-:W-:Y:S01]  /*51a0*/  @!P1 HADD2.F32 R25, -RZ, R26.H0_H0 ;  /* 0x2000001aff199230 */ /* 0x000fe20000004100 */
[----:B------:R-:W-:Y:S01]  /*51b0*/  @!P1 FMUL.FTZ R44, R29, R27 ;  /* 0x0000001b1d2c9220 */ /* 0x000fe20000410000 */
[----:B------:R-:W-:Y:S01]  /*51c0*/  @!P1 HADD2.F32 R32, -RZ, R32.H1_H1 ;  /* 0x30000020ff209230 */ /* 0x000fe20000004100 */
[-C--:B------:R-:W-:Y:S02]  /*51d0*/  @!P1 FMUL.FTZ R46, R33, R28.reuse ;  /* 0x0000001c212e9220 */ /* 0x080fe40000410000 */
[-C--:B------:R-:W-:Y:S02]  /*51e0*/  @!P1 FFMA.FTZ R44, R30, R31.reuse, -R44 ;  /* 0x0000001f1e2c9223 */ /* 0x080fe4000001082c */
[----:B------:R-:W-:Y:S01]  /*51f0*/  @!P1 FFMA.FTZ R2, R29, R31, R2 ;  /* 0x0000001f1d029223 */ /* 0x000fe20000010002 */
[----:B------:R-:W-:Y:S01]  /*5200*/  @!P1 HADD2.F32 R31, -RZ, R35.H1_H1 ;  /* 0x30000023ff1f9230 */ /* 0x000fe20000004100 */
[C---:B------:R-:W-:Y:S01]  /*5210*/  @!P1 FMUL.FTZ R4, R25.reuse, R28 ;  /* 0x0000001c19049220 */ /* 0x040fe20000410000 */
[----:B------:R-:W-:Y:S01]  /*5220*/  @!P1 HADD2.F32 R29, -RZ, R60.H0_H0 ;  /* 0x2000003cff1d9230 */ /* 0x000fe20000004100 */
[----:B------:R-:W-:Y:S01]  /*5230*/  @!P1 FFMA.FTZ R46, R25, R34, -R46 ;  /* 0x00000022192e9223 */ /* 0x000fe2000001082e */
[----:B------:R-:W-:Y:S01]  /*5240*/  @!P1 HADD2.F32 R25, -RZ, R26.H1_H1 ;  /* 0x3000001aff199230 */ /* 0x000fe20000004100 */
[-C--:B------:R-:W-:Y:S01]  /*5250*/  @!P1 FMUL.FTZ R47, R31, R24.reuse ;  /* 0x000000181f2f9220 */ /* 0x080fe20000410000 */
[----:B------:R-:W-:Y:S01]  /*5260*/  @!P1 HADD2.F32 R26, -RZ, R19.H1_H1 ;  /* 0x30000013ff1a9230 */ /* 0x000fe20000004100 */
[----:B------:R-:W-:Y:S01]  /*5270*/  @!P1 FMUL.FTZ R55, R32, R17 ;  /* 0x0000001120379220 */ /* 0x000fe20000410000 */
[----:B------:R-:W-:Y:S01]  /*5280*/  @!P1 MOV R35, R51 ;  /* 0x0000003300239202 */ /* 0x000fe20000000f00 */
[C---:B------:R-:W-:Y:S01]  /*5290*/  @!P1 FMUL.FTZ R5, R25.reuse, R24 ;  /* 0x0000001819059220 */ /* 0x040fe20000410000 */
[----:B------:R-:W-:Y:S01]  /*52a0*/  @!P1 HADD2.F32 R19, -RZ, R11.H1_H1 ;  /* 0x3000000bff139230 */ /* 0x000fe20000004100 */
[----:B------:R-:W-:Y:S01]  /*52b0*/  @!P1 FFMA.FTZ R47, R25, R36, -R47 ;  /* 0x00000024192f9223 */ /* 0x000fe2000001082f */
[----:B------:R-:W-:Y:S01]  /*52c0*/  @!P1 MOV R25, R23 ;  /* 0x0000001700199202 */ /* 0x000fe20000000f00 */
[C---:B------:R-:W-:Y:S01]  /*52d0*/  @!P1 FMUL.FTZ R3, R26.reuse, R17 ;  /* 0x000000111a039220 */ /* 0x040fe20000410000 */
[----:B------:R-:W-:Y:S01]  /*52e0*/  @!P1 HADD2.F32 R17, -RZ, R16.H0_H0 ;  /* 0x20000010ff119230 */ /* 0x000fe20000004100 */
[-C--:B------:R-:W-:Y:S01]  /*52f0*/  @!P1 FFMA.FTZ R55, R26, R29.reuse, -R55 ;  /* 0x0000001d1a379223 */ /* 0x080fe20000010837 */
[----:B------:R-:W-:Y:S01]  /*5300*/  @!P1 HADD2.F32 R42, -RZ, R35.H1_H1 ;  /* 0x30000023ff2a9230 */ /* 0x000fe20000004100 */
[----:B------:R-:W-:Y:S01]  /*5310*/  @!P1 FFMA.FTZ R3, R32, R29, R3 ;  /* 0x0000001d20039223 */ /* 0x000fe20000010003 */
[----:B------:R-:W-:Y:S01]  /*5320*/  @!P1 HADD2.F32 R16, -RZ, R25.H1_H1 ;  /* 0x30000019ff109230 */ /* 0x000fe20000004100 */
[----:B------:R-:W-:Y:S01]  /*5330*/  @!P1 FFMA.FTZ R4, R33, R34, R4 ;  /* 0x0000002221049223 */ /* 0x000fe20000010004 */
[----:B------:R-:W-:Y:S01]  /*5340*/  @!P1 F2FP.PACK_AB R46, R47, R46 ;  /* 0x0000002e2f2e923e */ /* 0x000fe200000000ff */
[-C--:B------:R-:W-:Y:S01]  /*5350*/  @!P1 FMUL.FTZ R65, R42, R17.reuse ;  /* 0x000000112a419220 */ /* 0x080fe20000410000 */
[----:B------:R-:W-:Y:S01]  /*5360*/  @!P1 F2FP.PACK_AB R55, R55, R44 ;  /* 0x0000002c3737923e */ /* 0x000fe200000000ff */
[C---:B------:R-:W-:Y:S01]  /*5370*/  @!P1 FMUL.FTZ R9, R16.reuse, R17 ;  /* 0x0000001110099220 */ /* 0x040fe20000410000 */
[----:B------:R-:W-:Y:S01]  /*5380*/  @!P1 MOV R21, R46 ;  /* 0x0000002e00159202 */ /* 0x000fe20000000f00 */
[----:B------:R-:W-:Y:S01]  /*5390*/  @!P1 FFMA.FTZ R65, R16, R45, -R65 ;  /* 0x0000002d10419223 */ /* 0x000fe20000010841 */
[----:B------:R-:W-:Y:S01]  /*53a0*/  @!P1 HADD2.F32 R16, -RZ, R11.H0_H0 ;  /* 0x2000000bff109230 */ /* 0x000fe20000004100 */
[----:B------:R-:W-:Y:S01]  /*53b0*/  @!P1 IMAD.MOV.U32 R11, RZ, RZ, R22 ;  /* 0x000000ffff0b9224 */ /* 0x000fe200078e0016 */
[----:B------:R-:W-:Y:S01]  /*53c0*/  @!P1 HADD2.F32 R39, -RZ, R35.H0_H0 ;  /* 0x20000023ff279230 */ /* 0x000fe20000004100 */
[----:B------:R-:W-:Y:S01]  /*53d0*/  @!P1 FFMA.FTZ R5, R31, R36, R5 ;  /* 0x000000241f059223 */ /* 0x000fe20000010005 */
[--C-:B------:R-:W-:Y:S01]  /*53e0*/  @!P1 HADD2.F32 R35, -RZ, R37.reuse.H0_H0 ;  /* 0x20000025ff239230 */ /* 0x100fe20000004100 */
[----:B------:R-:W-:Y:S01]  /*53f0*/  @!P1 MOV R20, R55 ;  /* 0x0000003700149202 */ /* 0x000fe20000000f00 */
[----:B------:R-:W-:Y:S01]  /*5400*/  @!P1 HADD2.F32 R37, -RZ, R37.H1_H1 ;  /* 0x30000025ff259230 */ /* 0x000fe20000004100 */
[----:B------:R-:W-:Y:S01]  /*5410*/  @!P1 FMUL.FTZ R54, R39, R19 ;  /* 0x0000001327369220 */ /* 0x000fe20000410000 */
[----:B------:R-:W-:Y:S01]  /*5420*/  @!P1 HADD2.F32 R24, -RZ, R25.H0_H0 ;  /* 0x20000019ff189230 */ /* 0x000fe20000004100 */
[----:B------:R-:W-:Y:S01]  /*5430*/  @!P1 FMUL.FTZ R56, R35, R16 ;  /* 0x0000001023389220 */ /* 0x000fe20000410000 */
[--C-:B------:R-:W-:Y:S01]  /*5440*/  @!P1 HADD2.F32 R17, -RZ, R11.reuse.H0_H0 ;  /* 0x2000000bff119230 */ /* 0x100fe20000004100 */
[----:B------:R-:W-:Y:S01]  /*5450*/  @!P1 FMUL.FTZ R67, R37, R18 ;  /* 0x0000001225439220 */ /* 0x000fe20000410000 */
[----:B------:R-:W-:Y:S01]  /*5460*/  @!P1 F2FP.PACK_AB R44, R3, R2 ;  /* 0x00000002032c923e */ /* 0x000fe200000000ff */
[C---:B------:R-:W-:Y:S01]  /*5470*/  @!P1 FFMA.FTZ R54, R24.reuse, R41, -R54 ;  /* 0x0000002918369223 */ /* 0x040fe20000010836 */
[----:B------:R-:W-:Y:S01]  /*5480*/  @!P1 F2FP.PACK_AB R47, R5, R4 ;  /* 0x00000004052f923e */ /* 0x000fe200000000ff */
[C---:B------:R-:W-:Y:S01]  /*5490*/  @!P1 FFMA.FTZ R56, R17.reuse, R38, -R56 ;  /* 0x0000002611389223 */ /* 0x040fe20000010838 */
[----:B------:R-:W-:Y:S01]  /*54a0*/  @!P1 MOV R48, R44 ;  /* 0x0000002c00309202 */ /* 0x000fe20000000f00 */
[----:B------:R-:W-:Y:S01]  /*54b0*/  @!P1 FMUL.FTZ R6, R17, R16 ;  /* 0x0000001011069220 */ /* 0x000fe20000410000 */
[----:B------:R-:W-:Y:S01]  /*54c0*/  @!P1 F2FP.PACK_AB R54, R65, R54 ;  /* 0x000000364136923e */ /* 0x000fe200000000ff */
[----:B------:R-:W-:Y:S01]  /*54d0*/  @!P1 FMUL.FTZ R8, R24, R19 ;  /* 0x0000001318089220 */ /* 0x000fe20000410000 */
[----:B------:R-:W-:Y:S01]  /*54e0*/  @!P1 MOV R49, R47 ;  /* 0x0000002f00319202 */ /* 0x000fe20000000f00 */
[----:B------:R-:W-:Y:S01]  /*54f0*/  @!P1 FFMA.FTZ R6, R35, R38, R6 ;  /* 0x0000002623069223 */ /* 0x000fe20000010006 */
[----:B------:R-:W-:Y:S01]  /*5500*/  @!P1 HADD2.F32 R11, -RZ, R11.H1_H1 ;  /* 0x3000000bff0b9230 */ /* 0x000fe20000004100 */
[----:B------:R-:W-:Y:S04]  /*5510*/  @!P1 IMAD.MOV.U32 R23, RZ, RZ, R54 ;  /* 0x000000ffff179224 */ /* 0x000fe800078e0036 */
[C---:B------:R-:W-:Y:S02]  /*5520*/  @!P1 FFMA.FTZ R67, R11.reuse, R40, -R67 ;  /* 0x000000280b439223 */ /* 0x040fe40000010843 */
[----:B------:R-:W-:Y:S03]  /*5530*/  @!P1 FMUL.FTZ R7, R11, R18 ;  /* 0x000000120b079220 */ /* 0x000fe60000410000 */
[----:B------:R-:W-:Y:S01]  /*5540*/  @!P1 F2FP.PACK_AB R67, R67, R56 ;  /* 0x000000384343923e */ /* 0x000fe200000000ff */
[----:B------:R-:W-:Y:S02]  /*5550*/  @!P1 FFMA.FTZ R7, R37, R40, R7 ;  /* 0x0000002825079223 */ /* 0x000fe40000010007 */
[----:B------:R-:W-:Y:S01]  /*5560*/  @!P1 FFMA.FTZ R8, R39, R41, R8 ;  /* 0x0000002927089223 */ /* 0x000fe20000010008 */
[----:B------:R-:W-:Y:S01]  /*5570*/  @!P1 MOV R22, R67 ;  /* 0x0000004300169202 */ /* 0x000fe20000000f00 */
[----:B------:R-:W-:Y:S01]  /*5580*/  @!P1 FFMA.FTZ R9, R42, R45, R9 ;  /* 0x0000002d2a099223 */ /* 0x000fe20000010009 */
[----:B------:R-:W-:Y:S03]  /*5590*/  @!P1 F2FP.PACK_AB R56, R7, R6 ;  /* 0x000000060738923e */ /* 0x000fe600000000ff */
[----:B------:R1:W-:Y:S01]  /*55a0*/  STG.E.128 [R52.64], R20 ;  /* 0x0000001434007986 */ /* 0x0003e2000c101d10 */
[----:B------:R-:W-:Y:S02]  /*55b0*/  @!P1 F2FP.PACK_AB R65, R9, R8 ;  /* 0x000000080941923e */ /* 0x000fe400000000ff */
[----:B------:R-:W-:Y:S02]  /*55c0*/  @!P1 MOV R50, R56 ;  /* 0x0000003800329202 */ /* 0x000fe40000000f00 */
        /* <DEDUP_REMOVED lines=8> */
.L_x_305:
[----:B------:R-:W-:Y:S01]  /*5650*/  IMAD R2, R43, -0x60, R0 ;  /* 0xffffffa02b027824 */ /* 0x000fe200078e0200 */
[----:B------:R-:W-:Y:S04]  /*5660*/  BSSY B0, `(.L_x_328) ;  /* 0x000000b000007945 */ /* 0x000fe80003800000 */
[----:B------:R-:W-:Y:S04]  /*5670*/  IMNMX R8, R2, 0x60, PT ;  /* 0x0000006002087817 */ /* 0x000fe80003800200 */
[----:B------:R-:W-:Y:S11]  /*5680*/  ISETP.GE.AND P0, PT, R121, R8, PT ;  /* 0x000000087900720c */ /* 0x000ff60003f06270 */
[----:B------:R-:W-:Y:S02]  /*5690*/  @!UPT UIADD3 URZ, URZ, URZ, URZ ;  /* 0x0000003f3f3ff290 */ /* 0x000fe4000fffe03f */
[----:B------:R-:W-:-:S05]  /*56a0*/  @P0 BRA `(.L_x_329) ;  /* 0x0000006000000947 */ /* 0x000fca0003800000 */
[----:B------:R-:W1:Y:S01]  /*56b0*/  @!P4 LDS.128 R16, [R120+0x8100] ;  /* 0x008100007810c984 */ /* 0x000e620000000c00 */
[----:B------:R-:W-:Y:S11]  /*56c0*/  ISETP.GE.AND P0, PT, R119, c[0x0][0x1d4], PT ;  /* 0x0000750077007a0c */ /* 0x000ff60003f06270 */
[----:B------:R-:W-:Y:S02]  /*56d0*/  @!UPT UIADD3 URZ, URZ, URZ, URZ ;  /* 0x0000003f3f3ff290 */ /* 0x000fe4000fffe03f */
[----:B------:R-:W2:Y:S04]  /*56e0*/  @!P0 LDS.128 R4, [R120+0xb100] ;  /* 0x00b1000078048984 */ /* 0x000ea80000000c00 */
[----:B-1----:R1:W-:Y:S04]  /*56f0*/  @!P4 STG.E.128 [R66.64], R16 ;  /* 0x000000104200c986 */ /* 0x0023e8000c101d10 */
[----:B--2---:R1:W-:Y:S02]  /*5700*/  @!P0 STG.E.128 [R66.64+0x80], R4 ;  /* 0x0000800442008986 */ /* 0x0043e4000c101d10 */
.L_x_329:
[----:B------:R-:W-:Y:S05]  /*5710*/  BSYNC B0 ;  /* 0x0000000000007941 */ /* 0x000fea0003800000 */
.L_x_328:
[----:B------:R-:W-:Y:S01]  /*5720*/  ISETP.GE.AND P0, PT, R116, R8, PT ;  /* 0x000000087400720c */ /* 0x000fe20003f06270 */
[----:B------:R-:W-:Y:S01]  /*5730*/  @!UPT UIADD3 URZ, URZ, URZ, URZ ;  /* 0x0000003f3f3ff290 */ /* 0x000fe2000fffe03f */
[----:B------:R-:W-:Y:S11]  /*5740*/  BSSY B0, `(.L_x_330) ;  /* 0x0000008000007945 */ /* 0x000ff60003800000 */
[----:B------:R-:W-:-:S05]  /*5750*/  @P0 BRA `(.L_x_331) ;  /* 0x0000006000000947 */ /* 0x000fca0003800000 */
[----:B-1----:R-:W1:Y:S01]  /*5760*/  @!P4 LDS.128 R16, [R120+0x9100] ;  /* 0x009100007810c984 */ /* 0x002e620000000c00 */
[----:B------:R-:W-:Y:S11]  /*5770*/  ISETP.GE.AND P0, PT, R119, c[0x0][0x1d4], PT ;  /* 0x0000750077007a0c */ /* 0x000ff60003f06270 */
[----:B------:R-:W-:Y:S02]  /*5780*/  @!UPT UIADD3 URZ, URZ, URZ, URZ ;  /* 0x0000003f3f3ff290 */ /* 0x000fe4000fffe03f */
[----:B------:R-:W2:Y:S04]  /*5790*/  @!P0 LDS.128 R4, [R120+0xc100] ;  /* 0x00c1000078048984 */ /* 0x000ea80000000c00 */
[----:B-1----:R1:W-:Y:S04]  /*57a0*/  @!P4 STG.E.128 [R64.64], R16 ;  /* 0x000000104000c986 */ /* 0x0023e8000c101d10 */
[----:B--2---:R1:W-:Y:S02]  /*57b0*/  @!P0 STG.E.128 [R64.64+0x80], R4 ;  /* 0x0000800440008986 */ /* 0x0043e4000c101d10 */
.L_x_331:
[----:B------:R-:W-:Y:S05]  /*57c0*/  BSYNC B0 ;  /* 0x0000000000007941 */ /* 0x000fea0003800000 */
.L_x_330:
[----:B------:R-:W-:Y:S11]  /*57d0*/  ISETP.GE.AND P0, PT, R115, R8, PT ;  /* 0x000000087300720c */ /* 0x000ff60003f06270 */
[----:B------:R-:W-:Y:S02]  /*57e0*/  @!UPT UIADD3 URZ, URZ, URZ, URZ ;  /* 0x0000003f3f3ff290 */ /* 0x000fe4000fffe03f */
[----:B------:R-:W-:-:S05]  /*57f0*/  @P0 BRA `(.L_x_321) ;  /* 0x0000006000000947 */ /* 0x000fca0003800000 */
[----:B-1----:R-:W1:Y:S01]  /*5800*/  @!P4 LDS.128 R16, [R120+0xa100] ;  /* 0x00a100007810c984 */ /* 0x002e620000000c00 */
[----:B------:R-:W-:Y:S11]  /*5810*/  ISETP.GE.AND P0, PT, R119, c[0x0][0x1d4], PT ;  /* 0x0000750077007a0c */ /* 0x000ff60003f06270 */
[----:B------:R-:W-:Y:S02]  /*5820*/  @!UPT UIADD3 URZ, URZ, URZ, URZ ;  /* 0x0000003f3f3ff290 */ /* 0x000fe4000fffe03f */
[----:B------:R-:W2:Y:S04]  /*5830*/  @!P0 LDS.128 R4, [R120+0xd100] ;  /* 0x00d1000078048984 */ /* 0x000ea80000000c00 */
[----:B-1----:R1:W-:Y:S04]  /*5840*/  @!P4 STG.E.128 [R62.64], R16 ;  /* 0x000000103e00c986 */ /* 0x0023e8000c101d10 */
[----:B--2---:R1:W-:Y:S02]  /*5850*/  @!P0 STG.E.128 [R62.64+0x80], R4 ;  /* 0x000080043e008986 */ /* 0x0043e4000c101d10 */
.L_x_321:
[----:B------:R-:W-:Y:S05]  /*5860*/  BSYNC B2 ;  /* 0x0000000000027941 */ /* 0x000fea0003800000 */
.L_x_304:
[----:B-12---:R-:W-:Y:S01]  /*5870*/  IMAD R5, R43, -0x60, RZ ;  /* 0xffffffa02b057824 */ /* 0x006fe200078e02ff */
[----:B------:R-:W-:Y:S01]  /*5880*/  ISETP.NE.AND P5, PT, R125, RZ, PT ;  /* 0x000000ff7d00720c */ /* 0x000fe20003fa5270 */
[----:B------:R-:W-:Y:S01]  /*5890*/  IMAD.WIDE.U32 R16, R43, 0x60, RZ ;  /* 0x000000602b107825 */ /* 0x000fe200078e00ff */
[----:B------:R-:W-:Y:S02]  /*58a0*/  BSSY B0, `(.L_x_332) ;  /* 0x0000041000007945 */ /* 0x000fe40003800000 */
[----:B------:R-:W-:Y:S01]  /*58b0*/  IADD3 R4, R86, R5, RZ ;  /* 0x0000000556047210 */ /* 0x000fe20007ffe0ff */
[----:B------:R-:W-:Y:S01]  /*58c0*/  IMAD R77, R77, 0x60, RZ ;  /* 0x000000604d4d7824 */ /* 0x000fe200078e02ff */
[----:B------:R-:W-:Y:S02]  /*58d0*/  IADD3 R7, P0, R89, R16, RZ ;  /* 0x0000001059077210 */ /* 0x000fe40007f1e0ff */
[----:B------:R-:W-:Y:S01]  /*58e0*/  ISETP.GE.AND P1, PT, R4, 0x21, PT ;  /* 0x000000210400780c */ /* 0x000fe20003f26270 */
[----:B------:R-:W-:Y:S04]  /*58f0*/  IMAD.IADD R2, R17, 0x1, R77 ;  /* 0x0000000111027824 */ /* 0x000fe800078e024d */
[----:B------:R-:W-:Y:S08]  /*5900*/  IMAD.X R3, R2, 0x1, R87, P0 ;  /* 0x0000000102037824 */ /* 0x000ff000000e0657 */
[----:B------:R-:W-:Y:S05]  /*5910*/  @P1 IADD3 R9, P0, R7, 0x20, RZ ;  /* 0x0000002007091810 */ /* 0x000fea0007f1e0ff */
[----:B------:R-:W-:Y:S01]  /*5920*/  @P1 IMAD.X R6, RZ, RZ, R3, P0 ;  /* 0x000000ffff061224 */ /* 0x000fe200000e0603 */
[----:B------:R-:W-:Y:S03]  /*5930*/  ISETP.GE.AND P0, PT, R4, 0x41, PT ;  /* 0x000000410400780c */ /* 0x000fe60003f06270 */
[----:B------:R-:W-:Y:S04]  /*5940*/  @P1 IMAD R6, R6, c[0x0][0x258], RZ ;  /* 0x0000960006061a24 */ /* 0x000fe800078e02ff */
[----:B------:R-:W-:Y:S06]  /*5950*/  @P1 IMAD R6, R9, c[0x0][0x25c], R6 ;  /* 0x0000970009061a24 */ /* 0x000fec00078e0206 */
[----:B------:R-:W-:Y:S04]  /*5960*/  @P0 IADD3 R11, P2, R7, 0x40, RZ ;  /* 0x00000040070b0810 */ /* 0x000fe80007f5e0ff */
[----:B------:R-:W-:Y:S02]  /*5970*/  @P0 IADD3.X R8, RZ, R3, RZ, P2, !PT ;  /* 0x00000003ff080210 */ /* 0x000fe400017fe4ff */
[----:B------:R-:W-:Y:S03]  /*5980*/  ISETP.GE.AND P2, PT, R4, 0x1, PT ;  /* 0x000000010400780c */ /* 0x000fe60003f46270 */
[----:B------:R-:W-:Y:S04]  /*5990*/  @P0 IMAD R8, R8, c[0x0][0x258], RZ ;  /* 0x0000960008080a24 */ /* 0x000fe800078e02ff */
[----:B------:R-:W-:Y:S06]  /*59a0*/  @P0 IMAD R8, R11, c[0x0][0x25c], R8 ;  /* 0x000097000b080a24 */ /* 0x000fec00078e0208 */
[----:B------:R-:W-:Y:S02]  /*59b0*/  @P2 IMAD.MOV.U32 R82, RZ, RZ, R128 ;  /* 0x000000ffff522224 */ /* 0x000fe400078e0080 */
[----:B------:R-:W-:Y:S02]  /*59c0*/  @P2 IMAD R4, R3, c[0x0][0x258], RZ ;  /* 0x0000960003042a24 */ /* 0x000fe400078e02ff */
[C---:B------:R-:W-:Y:S04]  /*59d0*/  @P2 IMAD.WIDE.U32 R20, R7.reuse, c[0x0][0x258], R82 ;  /* 0x0000960007142a25 */ /* 0x040fe800078e0052 */
[----:B------:R-:W-:Y:S01]  /*59e0*/  @P2 IMAD R4, R7, c[0x0][0x25c], R4 ;  /* 0x0000970007042a24 */ /* 0x000fe200078e0204 */
[C---:B------:R-:W-:Y:S01]  /*59f0*/  @P2 LEA R18, P3, R20.reuse, c[0x0][0x250], 0x1 ;  /* 0x0000940014122a11 */ /* 0x040fe200078608ff */
[----:B------:R-:W-:Y:S03]  /*5a00*/  @P1 IMAD.MOV.U32 R82, RZ, RZ, R128 ;  /* 0x000000ffff521224 */ /* 0x000fe600078e0080 */
[----:B------:R-:W-:Y:S01]  /*5a10*/  @P2 IADD3 R4, R21, R4, RZ ;  /* 0x0000000415042210 */ /* 0x000fe20007ffe0ff */
[----:B------:R-:W-:Y:S03]  /*5a20*/  @P1 IMAD.WIDE.U32 R22, R9, c[0x0][0x258], R82 ;  /* 0x0000960009161a25 */ /* 0x000fe600078e0052 */
[----:B------:R-:W-:Y:S01]  /*5a30*/  @P2 LEA.HI.X R19, R20, c[0x0][0x254], R4, 0x1, P3 ;  /* 0x0000950014132a11 */ /* 0x000fe200018f0c04 */
[----:B------:R-:W-:Y:S01]  /*5a40*/  @P0 IMAD.MOV.U32 R82, RZ, RZ, R128 ;  /* 0x000000ffff520224 */ /* 0x000fe200078e0080 */
[C---:B------:R-:W-:Y:S02]  /*5a50*/  @P1 LEA R20, P3, R22.reuse, c[0x0][0x250], 0x1 ;  /* 0x0000940016141a11 */ /* 0x040fe400078608ff */
[----:B------:R-:W-:Y:S01]  /*5a60*/  @P1 IADD3 R6, R23, R6, RZ ;  /* 0x0000000617061210 */ /* 0x000fe20007ffe0ff */
[----:B------:R-:W-:Y:S01]  /*5a70*/  @!PT LDS RZ, [RZ] ;  /* 0x00000000fffff984 */ /* 0x000fe20000000800 */
[----:B------:R-:W-:Y:S01]  /*5a80*/  @!PT LDS RZ, [RZ] ;  /* 0x00000000fffff984 */ /* 0x000fe20000000800 */
[----:B------:R-:W-:Y:S01]  /*5a90*/  @!PT LDS RZ, [RZ] ;  /* 0x00000000fffff984 */ /* 0x000fe20000000800 */
[----:B------:R1:W-:Y:S03]  /*5aa0*/  @P2 LDGSTS.E.BYPASS.LTC128B.128 [R120+0x100], [R18.64], !P5 ;  /* 0x0010000012782fae */ /* 0x0003e6000e901d50 */
[----:B------:R-:W-:Y:S01]  /*5ab0*/  @P1 LEA.HI.X R21, R22, c[0x0][0x254], R6, 0x1, P3 ;  /* 0x0000950016151a11 */ /* 0x000fe200018f0c06 */
[----:B------:R-:W-:Y:S01]  /*5ac0*/  @P0 IMAD.WIDE.U32 R6, R11, c[0x0][0x258], R82 ;  /* 0x000096000b060a25 */ /* 0x000fe200078e0052 */
[----:B------:R1:W-:Y:S01]  /*5ad0*/  @P2 LDGSTS.E.BYPASS.LTC128B.128 [R120+0x3100], [R18.64+0x80], !P6 ;  /* 0x0310008012782fae */ /* 0x0003e2000f101d50 */
[----:B------:R-:W-:Y:S03]  /*5ae0*/  IADD3 R3, P2, R81, R16, RZ ;  /* 0x0000001051037210 */ /* 0x000fe60007f5e0ff */
[----:B------:R-:W-:Y:S01]  /*5af0*/  @P0 LEA R22, P3, R6, c[0x0][0x250], 0x1 ;  /* 0x0000940006160a11 */ /* 0x000fe200078608ff */
[----:B------:R1:W-:Y:S01]  /*5b00*/  @P1 LDGSTS.E.BYPASS.LTC128B.128 [R120+0x1100], [R20.64], !P5 ;  /* 0x0110000014781fae */ /* 0x0003e2000e901d50 */
[----:B------:R-:W-:Y:S01]  /*5b10*/  @P0 IADD3 R8, R7, R8, RZ ;  /* 0x0000000807080210 */ /* 0x000fe20007ffe0ff */
[----:B------:R-:W-:Y:S03]  /*5b20*/  IMAD.X R2, R2, 0x1, R80, P2 ;  /* 0x0000000102027824 */ /* 0x000fe600010e0650 */
[----:B------:R1:W-:Y:S01]  /*5b30*/  @P1 LDGSTS.E.BYPASS.LTC128B.128 [R120+0x4100], [R20.64+0x80], !P6 ;  /* 0x0410008014781fae */ /* 0x0003e2000f101d50 */
[----:B------:R-:W-:Y:S02]  /*5b40*/  @P0 LEA.HI.X R23, R6, c[0x0][0x254], R8, 0x1, P3 ;  /* 0x0000950006170a11 */ /* 0x000fe400018f0c08 */
[----:B------:R-:W-:Y:S03]  /*5b50*/  IADD3 R8, R5, R0, RZ ;  /* 0x0000000005087210 */ /* 0x000fe60007ffe0ff */
[----:B------:R1:W-:Y:S01]  /*5b60*/  @P0 LDGSTS.E.BYPASS.LTC128B.128 [R120+0x2100], [R22.64], !P5 ;  /* 0x0210000016780fae */ /* 0x0003e2000e901d50 */
[----:B------:R-:W-:Y:S04]  /*5b70*/  IMNMX R8, R8, 0x60, PT ;  /* 0x0000006008087817 */ /* 0x000fe80003800200 */
[----:B------:R1:W-:Y:S01]  /*5b80*/  @P0 LDGSTS.E.BYPASS.LTC128B.128 [R120+0x5100], [R22.64+0x80], !P6 ;  /* 0x0510008016780fae */ /* 0x0003e2000f101d50 */
[----:B------:R-:W-:Y:S04]  /*5b90*/  ISETP.GE.AND P0, PT, R121, R8, PT ;  /* 0x000000087900720c */ /* 0x000fe80003f06270 */
[----:B------:R-:W0:Y:S01]  /*5ba0*/  LDGDEPBAR ;  /* 0x00000000000079af */ /* 0x000e220000000000 */
[----:B------:R-:W-:Y:S04]  /*5bb0*/  DEPBAR.LE SB0, 0x0 ;  /* 0x000080000000791a */ /* 0x000fe80000000000 */
[----:B------:R-:W-:Y:S06]  /*5bc0*/  BAR.SYNC.DEFER_BLOCKING 0x0 ;  /* 0x0000000000007b1d */ /* 0x000fec0000010000 */
[----:B------:R-:W-:-:S05]  /*5bd0*/  @P0 BRA `(.L_x_333) ;  /* 0x000000d000000947 */ /* 0x000fca0003800000 */
[----:B-1----:R-:W1:Y:S01]  /*5be0*/  @!P4 LDS.128 R16, [R120+0x100] ;  /* 0x000100007810c984 */ /* 0x002e620000000c00 */
[----:B------:R-:W-:Y:S01]  /*5bf0*/  MOV R78, R126 ;  /* 0x0000007e004e7202 */ /* 0x000fe20000000f00 */
[----:B------:R-:W-:Y:S04]  /*5c00*/  IMAD R9, R2, c[0x0][0x208], RZ ;  /* 0x0000820002097a24 */ /* 0x000fe800078e02ff */
[C---:B------:R-:W-:Y:S04]  /*5c10*/  IMAD.WIDE.U32 R22, R3.reuse, c[0x0][0x208], R78 ;  /* 0x0000820003167a25 */ /* 0x040fe800078e004e */
[----:B------:R-:W-:Y:S01]  /*5c20*/  IMAD R9, R3, c[0x0][0x20c], R9 ;  /* 0x0000830003097a24 */ /* 0x000fe200078e0209 */
[C---:B------:R-:W-:Y:S04]  /*5c30*/  LEA R20, P0, R22.reuse, c[0x0][0x1f8], 0x1 ;  /* 0x00007e0016147a11 */ /* 0x040fe800078008ff */
[----:B------:R-:W-:Y:S04]  /*5c40*/  IADD3 R9, R23, R9, RZ ;  /* 0x0000000917097210 */ /* 0x000fe80007ffe0ff */
[----:B------:R-:W-:Y:S02]  /*5c50*/  LEA.HI.X R21, R22, c[0x0][0x1fc], R9, 0x1, P0 ;  /* 0x00007f0016157a11 */ /* 0x000fe400000f0c09 */
[----:B------:R-:W-:Y:S11]  /*5c60*/  ISETP.GE.AND P0, PT, R119, c[0x0][0x1d4], PT ;  /* 0x0000750077007a0c */ /* 0x000ff60003f06270 */
[----:B------:R-:W-:Y:S02]  /*5c70*/  @!UPT UIADD3 URZ, URZ, URZ, URZ ;  /* 0x0000003f3f3ff290 */ /* 0x000fe4000fffe03f */
[----:B------:R-:W2:Y:S04]  /*5c80*/  @!P0 LDS.128 R4, [R120+0x3100] ;  /* 0x0031000078048984 */ /* 0x000ea80000000c00 */
[----:B-1----:R1:W-:Y:S04]  /*5c90*/  @!P4 STG.E.128 [R20.64], R16 ;  /* 0x000000101400c986 */ /* 0x0023e8000c101d10 */
[----:B--2---:R1:W-:Y:S02]  /*5ca0*/  @!P0 STG.E.128 [R20.64+0x80], R4 ;  /* 0x0000800414008986 */ /* 0x0043e4000c101d10 */
.L_x_333:
[----:B-1----:R-:W-:Y:S05]  /*5cb0*/  BSYNC B0 ;  /* 0x0000000000007941 */ /* 0x002fea0003800000 */
.L_x_332:
[----:B------:R-:W-:Y:S01]  /*5cc0*/  ISETP.GE.AND P0, PT, R116, R8, PT ;  /* 0x000000087400720c */ /* 0x000fe20003f06270 */
[----:B------:R-:W-:Y:S01]  /*5cd0*/  @!UPT UIADD3 URZ, URZ, URZ, URZ ;  /* 0x0000003f3f3ff290 */ /* 0x000fe2000fffe03f */
[----:B------:R-:W-:Y:S11]  /*5ce0*/  BSSY B0, `(.L_x_334) ;  /* 0x0000011000007945 */ /* 0x000ff60003800000 */
[----:B------:R-:W-:-:S05]  /*5cf0*/  @P0 BRA `(.L_x_335) ;  /* 0x000000f000000947 */ /* 0x000fca0003800000 */
[----:B------:R-:W1:Y:S01]  /*5d00*/  @!P4 LDS.128 R16, [R120+0x1100] ;  /* 0x001100007810c984 */ /* 0x000e620000000c00 */
[----:B------:R-:W-:Y:S02]  /*5d10*/  IADD3 R4, P0, R3, 0x20, RZ ;  /* 0x0000002003047810 */ /* 0x000fe40007f1e0ff */
[----:B------:R-:W-:Y:S03]  /*5d20*/  MOV R78, R126 ;  /* 0x0000007e004e7202 */ /* 0x000fe60000000f00 */
[----:B------:R-:W-:Y:S02]  /*5d30*/  IMAD.X R9, RZ, RZ, R2, P0 ;  /* 0x000000ffff097224 */ /* 0x000fe400000e0602 */
[----:B------:R-:W-:Y:S04]  /*5d40*/  IMAD.WIDE.U32 R22, R4, c[0x0][0x208], R78 ;  /* 0x0000820004167a25 */ /* 0x000fe800078e004e */
[----:B------:R-:W-:Y:S01]  /*5d50*/  IMAD R9, R9, c[0x0][0x208], RZ ;  /* 0x0000820009097a24 */ /* 0x000fe200078e02ff */
[----:B------:R-:W-:Y:S03]  /*5d60*/  LEA R20, P0, R22, c[0x0][0x1f8], 0x1 ;  /* 0x00007e0016147a11 */ /* 0x000fe600078008ff */
[----:B------:R-:W-:Y:S04]  /*5d70*/  IMAD R9, R4, c[0x0][0x20c], R9 ;  /* 0x0000830004097a24 */ /* 0x000fe800078e0209 */
[----:B------:R-:W-:Y:S05]  /*5d80*/  IMAD.IADD R9, R23, 0x1, R9 ;  /* 0x0000000117097824 */ /* 0x000fea00078e0209 */
[----:B------:R-:W-:Y:S02]  /*5d90*/  LEA.HI.X R21, R22, c[0x0][0x1fc], R9, 0x1, P0 ;  /* 0x00007f0016157a11 */ /* 0x000fe400000f0c09 */
[----:B------:R-:W-:Y:S11]  /*5da0*/  ISETP.GE.AND P0, PT, R119, c[0x0][0x1d4], PT ;  /* 0x0000750077007a0c */ /* 0x000ff60003f06270 */
[----:B------:R-:W-:Y:S02]  /*5db0*/  @!UPT UIADD3 URZ, URZ, URZ, URZ ;  /* 0x0000003f3f3ff290 */ /* 0x000fe4000fffe03f */
[----:B------:R-:W2:Y:S04]  /*5dc0*/  @!P0 LDS.128 R4, [R120+0x4100] ;  /* 0x0041000078048984 */ /* 0x000ea80000000c00 */
[----:B-1----:R1:W-:Y:S04]  /*5dd0*/  @!P4 STG.E.128 [R20.64], R16 ;  /* 0x000000101400c986 */ /* 0x0023e8000c101d10 */
[----:B--2---:R1:W-:Y:S02]  /*5de0*/  @!P0 STG.E.128 [R20.64+0x80], R4 ;  /* 0x0000800414008986 */ /* 0x0043e4000c101d10 */
.L_x_335:
[----:B------:R-:W-:Y:S05]  /*5df0*/  BSYNC B0 ;  /* 0x0000000000007941 */ /* 0x000fea0003800000 */
.L_x_334:
[----:B------:R-:W-:Y:S01]  /*5e00*/  ISETP.GE.AND P0, PT, R115, R8, PT ;  /* 0x000000087300720c */ /* 0x000fe20003f06270 */
[----:B------:R-:W-:Y:S01]  /*5e10*/  @!UPT UIADD3 URZ, URZ, URZ, URZ ;  /* 0x0000003f3f3ff290 */ /* 0x000fe2000fffe03f */
[----:B------:R-:W-:Y:S11]  /*5e20*/  BSSY B0, `(.L_x_336) ;  /* 0x0000011000007945 */ /* 0x000ff60003800000 */
[----:B------:R-:W-:-:S05]  /*5e30*/  @P0 BRA `(.L_x_337) ;  /* 0x000000f000000947 */ /* 0x000fca0003800000 */
[----:B-1----:R-:W1:Y:S01]  /*5e40*/  @!P4 LDS.128 R16, [R120+0x2100] ;  /* 0x002100007810c984 */ /* 0x002e620000000c00 */
[----:B------:R-:W-:Y:S02]  /*5e50*/  IADD3 R3, P0, R3, 0x40, RZ ;  /* 0x0000004003037810 */ /* 0x000fe40007f1e0ff */
[----:B------:R-:W-:Y:S03]  /*5e60*/  MOV R78, R126 ;  /* 0x0000007e004e7202 */ /* 0x000fe60000000f00 */
[----:B------:R-:W-:Y:S02]  /*5e70*/  IMAD.X R2, RZ, RZ, R2, P0 ;  /* 0x000000ffff027224 */ /* 0x000fe400000e0602 */
[C---:B------:R-:W-:Y:S04]  /*5e80*/  IMAD.WIDE.U32 R20, R3.reuse, c[0x0][0x208], R78 ;  /* 0x0000820003147a25 */ /* 0x040fe800078e004e */
[----:B------:R-:W-:Y:S01]  /*5e90*/  IMAD R2, R2, c[0x0][0x208], RZ ;  /* 0x0000820002027a24 */ /* 0x000fe200078e02ff */
[C---:B------:R-:W-:Y:S03]  /*5ea0*/  LEA R8, P0, R20.reuse, c[0x0][0x1f8], 0x1 ;  /* 0x00007e0014087a11 */ /* 0x040fe600078008ff */
        /* <DEDUP_REMOVED lines=8> */
.L_x_337:
[----:B------:R-:W-:Y:S05]  /*5f30*/  BSYNC B0 ;  /* 0x0000000000007941 */ /* 0x000fea0003800000 */
.L_x_336:
[C---:B------:R-:W-:Y:S02]  /*5f40*/  ISETP.GT.AND P0, PT, R43.reuse, R94, PT ;  /* 0x0000005e2b00720c */ /* 0x040fe40003f04270 */
[----:B------:R-:W-:Y:S11]  /*5f50*/  IADD3 R43, R43, -0x1, RZ ;  /* 0xffffffff2b2b7810 */ /* 0x000ff60007ffe0ff */
[----:B------:R-:W-:Y:S01]  /*5f60*/  @P0 SHF.R.S32.HI R2, RZ, 0x1f, R43 ;  /* 0x0000001fff020819 */ /* 0x000fe2000001142b */
[----:B-1----:R-:W-:Y:S02]  /*5f70*/  @P0 IMAD.MOV.U32 R4, RZ, RZ, R130 ;  /* 0x000000ffff040224 */ /* 0x002fe400078e0082 */
[----:B------:R-:W-:Y:S02]  /*5f80*/  @P0 IMAD.MOV.U32 R5, RZ, RZ, R153 ;  /* 0x000000ffff050224 */ /* 0x000fe400078e0099 */
[----:B------:R-:W-:Y:S02]  /*5f90*/  @P0 IMAD R3, R98, R43, RZ ;  /* 0x0000002b62030224 */ /* 0x000fe400078e02ff */
[-C--:B------:R-:W-:Y:S04]  /*5fa0*/  @P0 IMAD.WIDE.U32 R4, R43, R154.reuse, R4 ;  /* 0x0000009a2b040225 */ /* 0x080fe800078e0004 */
[----:B------:R-:W-:Y:S01]  /*5fb0*/  @P0 IMAD R3, R2, R154, R3 ;  /* 0x0000009a02030224 */ /* 0x000fe200078e0203 */
[C---:B------:R-:W-:Y:S01]  /*5fc0*/  @P0 LEA R6, P1, R4.reuse, c[0x0][0x220], 0x1 ;  /* 0x0000880004060a11 */ /* 0x040fe200078208ff */
[----:B------:R-:W-:Y:S02]  /*5fd0*/  IMAD.U32 R2, RZ, RZ, UR10 ;  /* 0x0000000aff027e24 */ /* 0x000fe4000f8e00ff */
[----:B------:R-:W-:Y:S05]  /*5fe0*/  @P0 IMAD.IADD R3, R5, 0x1, R3 ;  /* 0x0000000105030824 */ /* 0x000fea00078e0203 */
[----:B------:R-:W-:Y:S02]  /*5ff0*/  @P0 LEA.HI.X R7, R4, c[0x0][0x224], R3, 0x1, P1 ;  /* 0x0000890004070a11 */ /* 0x000fe400008f0c03 */
[----:B------:R-:W-:Y:S03]  /*6000*/  @P0 IADD3 R8, P2, P1, R2, 0x80, R6 ;  /* 0x0000008002080810 */ /* 0x000fe6000795e006 */
[----:B------:R-:W-:Y:S01]  /*6010*/  @!PT LDS RZ, [RZ] ;  /* 0x00000000fffff984 */ /* 0x000fe20000000800 */
[----:B------:R-:W-:Y:S01]  /*6020*/  @!PT LDS RZ, [RZ] ;  /* 0x00000000fffff984 */ /* 0x000fe20000000800 */
[----:B------:R-:W-:Y:S01]  /*6030*/  @!PT LDS RZ, [RZ] ;  /* 0x00000000fffff984 */ /* 0x000fe20000000800 */
[----:B------:R1:W-:Y:S01]  /*6040*/  @P0 LDGSTS.E.BYPASS.LTC128B.128 [R120+0x8100], [R6.64], !P5 ;  /* 0x0810000006780fae */ /* 0x0003e2000e901d50 */
[----:B------:R-:W-:Y:S02]  /*6050*/  @P0 IADD3.X R9, RZ, UR9, R7, P2, P1 ;  /* 0x00000009ff090c10 */ /* 0x000fe400097e2407 */
[----:B------:R-:W-:Y:S01]  /*6060*/  @P0 IADD3 R16, P1, R6, UR10, RZ ;  /* 0x0000000a06100c10 */ /* 0x000fe2000ff3e0ff */
[----:B------:R1:W-:Y:S03]  /*6070*/  @P0 LDGSTS.E.BYPASS.LTC128B.128 [R120+0xb100], [R6.64+0x80], !P6 ;  /* 0x0b10008006780fae */ /* 0x0003e6000f101d50 */
[----:B------:R-:W-:Y:S02]  /*6080*/  @P0 IADD3.X R17, R7, UR9, RZ, P1, !PT ;  /* 0x0000000907110c10 */ /* 0x000fe40008ffe4ff */
[C---:B------:R-:W-:Y:S03]  /*6090*/  @P0 IADD3 R4, P1, R16.reuse, UR10, RZ ;  /* 0x0000000a10040c10 */ /* 0x040fe6000ff3e0ff */
[----:B------:R1:W-:Y:S01]  /*60a0*/  @P0 LDGSTS.E.BYPASS.LTC128B.128 [R120+0x9100], [R16.64], !P5 ;  /* 0x0910000010780fae */ /* 0x0003e2000e901d50 */
[C---:B------:R-:W-:Y:S02]  /*60b0*/  @P0 IADD3.X R5, R17.reuse, UR9, RZ, P1, !PT ;  /* 0x0000000911050c10 */ /* 0x040fe40008ffe4ff */
[----:B------:R-:W-:Y:S01]  /*60c0*/  @P0 IADD3 R2, P1, R16, UR12, RZ ;  /* 0x0000000c10020c10 */ /* 0x000fe2000ff3e0ff */
[----:B------:R1:W-:Y:S03]  /*60d0*/  @P0 LDGSTS.E.BYPASS.LTC128B.128 [R120+0xc100], [R8.64], !P6 ;  /* 0x0c10000008780fae */ /* 0x0003e6000f101d50 */
[----:B------:R-:W-:Y:S01]  /*60e0*/  @P0 IADD3.X R3, R17, UR8, RZ, P1, !PT ;  /* 0x0000000811030c10 */ /* 0x000fe20008ffe4ff */
[----:B------:R1:W-:Y:S04]  /*60f0*/  @P0 LDGSTS.E.BYPASS.LTC128B.128 [R120+0xa100], [R4.64], !P5 ;  /* 0x0a10000004780fae */ /* 0x0003e8000e901d50 */
[----:B------:R1:W-:Y:S04]  /*6100*/  @P0 LDGSTS.E.BYPASS.LTC128B.128 [R120+0xd100], [R2.64], !P6 ;  /* 0x0d10000002780fae */ /* 0x0003e8000f101d50 */
[----:B------:R-:W0:Y:S01]  /*6110*/  LDGDEPBAR ;  /* 0x00000000000079af */ /* 0x000e220000000000 */
[----:B------:R-:W-:-:S05]  /*6120*/  @P0 BRA `(.L_x_338) ;  /* 0xffffbba000000947 */ /* 0x000fca000383ffff */
[----:B------:R-:W-:Y:S06]  /*6130*/  BAR.SYNC.DEFER_BLOCKING 0x0 ;  /* 0x0000000000007b1d */ /* 0x000fec0000010000 */
.L_x_303:
[----:B------:R-:W-:Y:S01]  /*6140*/  ISETP.NE.AND P3, PT, R217, 0x1, PT ;  /* 0x00000001d900780c */ /* 0x000fe20003f65270 */
[----:B------:R-:W-:Y:S01]  /*6150*/  IMAD.IADD R123, R122, 0x1, R123 ;  /* 0x000000017a7b7824 */ /* 0x000fe200078e027b */
[----:B-1----:R-:W-:-:S02]  /*6160*/  IADD3 R2, R118, 0x7f, RZ ;  /* 0x0000007f76027810 */ /* 0x002fc40007ffe0ff */
[----:B------:R-:W-:-:S09]  /*6170*/  ISETP.GE.AND P1, PT, R216, 0x1, PT ;  /* 0x00000001d800780c */ /* 0x000fd20003f26270 */
[----:B------:R-:W-:-:S05]  /*6180*/  @P3 IMAD.HI.U32 R0, R2, c[0x0][0x2c8], RZ ;  /* 0x0000b20002003a27 */ /* 0x000fca00078e00ff */
[----:B------:R-:W-:-:S05]  /*6190*/  @P3 SHF.R.U32.HI R2, RZ, c[0x0][0x2cc], R0 ;  /* 0x0000b300ff023a19 */ /* 0x000fca0000011600 */
[----:B------:R-:W-:-:S05]  /*61a0*/  IMAD.IADD R96, R96, 0x1, R2 ;  /* 0x0000000160607824 */ /* 0x000fca00078e0202 */
[----:B------:R-:W-:Y:S01]  /*61b0*/  IADD3 R2, R96, c[0x0][0x328], RZ ;  /* 0x0000ca0060027a10 */ /* 0x000fe20007ffe0ff */
[----:B------:R-:W-:Y:S05]  /*61c0*/  @!P1 BRA `(.L_x_339) ;  /* 0x000000f000009947 */ /* 0x000fea0003800000 */
        /* <DEDUP_REMOVED lines=10> */
.L_x_340:
[----:B------:R-:W-:-:S13]  /*6270*/  ISETP.NE.AND P0, PT, R0, 0x1, PT ;  /* 0x000000010000780c */ /* 0x000fda0003f05270 */
[----:B------:R-:W-:-:S05]  /*6280*/  @P0 IMAD.HI.U32 R4, R3, c[0x0][0x330], RZ ;  /* 0x0000cc0003040a27 */ /* 0x000fca00078e00ff */
[----:B------:R-:W-:-:S05]  /*6290*/  @P0 SHF.R.U32.HI R3, RZ, c[0x0][0x334], R4 ;  /* 0x0000cd00ff030a19 */ /* 0x000fca0000011604 */
.L_x_341:
[----:B------:R-:W-:-:S05]  /*62a0*/  IMAD R3, R3, R0, c[0x0][0x32c] ;  /* 0x0000cb0003037624 */ /* 0x000fca00078e0200 */
[----:B------:R-:W-:-:S04]  /*62b0*/  IMNMX R2, R2, R3, PT ;  /* 0x0000000302027217 */ /* 0x000fc80003800200 */
.L_x_339:
[----:B------:R-:W-:Y:S01]  /*62c0*/  IADD3 R5, R2, 0x5f, RZ ;  /* 0x0000005f02057810 */ /* 0x000fe20007ffe0ff */
[----:B------:R-:W-:-:S04]  /*62d0*/  @P3 IMAD.HI.U32 R0, R118, c[0x0][0x2c8], RZ ;  /* 0x0000b20076003a27 */ /* 0x000fc800078e00ff */
[----:B------:R-:W-:-:S04]  /*62e0*/  IMAD.HI R5, R5, 0x2aaaaaab, RZ ;  /* 0x2aaaaaab05057827 */ /* 0x000fc800078e02ff */
[----:B------:R-:W-:Y:S01]  /*62f0*/  IMAD.MOV.U32 R2, RZ, RZ, R118 ;  /* 0x000000ffff027224 */ /* 0x000fe200078e0076 */
[----:B------:R-:W-:Y:S02]  /*6300*/  @P3 SHF.R.U32.HI R2, RZ, c[0x0][0x2cc], R0 ;  /* 0x0000b300ff023a19 */ /* 0x000fe40000011600 */
[----:B------:R-:W-:-:S03]  /*6310*/  SHF.R.U32.HI R0, RZ, 0x1f, R5 ;  /* 0x0000001fff007819 */ /* 0x000fc60000011605 */
[----:B------:R-:W-:Y:S01]  /*6320*/  IMAD.IADD R3, R117, 0x1, R2 ;  /* 0x0000000175037824 */ /* 0x000fe200078e0202 */
[----:B------:R-:W-:-:S04]  /*6330*/  LEA.HI.SX32 R36, R5, R0, 0x1c ;  /* 0x0000000005247211 */ /* 0x000fc800078fe2ff */
[----:B------:R-:W-:Y:S02]  /*6340*/  IADD3 R0, R3, -c[0x0][0x324], RZ ;  /* 0x8000c90003007a10 */ /* 0x000fe40007ffe0ff */
[----:B------:R-:W-:Y:S01]  /*6350*/  IMNMX R36, R36, R95, PT ;  /* 0x0000005f24247217 */ /* 0x000fe20003800200 */
        /* <DEDUP_REMOVED lines=10> */
.L_x_343:
[----:B------:R-:W-:-:S04]  /*6400*/  MOV R2, c[0x0][0x32c] ;  /* 0x0000cb0000027a02 */ /* 0x000fc80000000f00 */
[----:B------:R-:W-:-:S13]  /*6410*/  ISETP.NE.AND P0, PT, R2, 0x1, PT ;  /* 0x000000010200780c */ /* 0x000fda0003f05270 */
[----:B------:R-:W-:-:S05]  /*6420*/  @P0 IMAD.HI.U32 R2, R3, c[0x0][0x330], RZ ;  /* 0x0000cc0003020a27 */ /* 0x000fca00078e00ff */
[----:B------:R-:W-:-:S05]  /*6430*/  @P0 SHF.R.U32.HI R3, RZ, c[0x0][0x334], R2 ;  /* 0x0000cd00ff030a19 */ /* 0x000fca0000011602 */
.L_x_344:
[----:B------:R-:W-:-:S05]  /*6440*/  IMAD R3, R3, c[0x0][0x32c], RZ ;  /* 0x0000cb0003037a24 */ /* 0x000fca00078e02ff */
[----:B------:R-:W-:-:S05]  /*6450*/  IMNMX R0, R0, R3, !PT ;  /* 0x0000000300007217 */ /* 0x000fca0007800200 */
.L_x_342:
        /* <DEDUP_REMOVED lines=18> */
[----:B------:R-:W-:Y:S01]  /*6580*/  IMAD.MOV.U32 R4, RZ, RZ, RZ ;  /* 0x000000ffff047224 */ /* 0x000fe200078e00ff */
        /* <DEDUP_REMOVED lines=23> */
[----:B------:R-:W-:Y:S02]  /*6700*/  ISETP.NE.U32.AND P0, PT, RZ, c[0x0][0x340], PT ;  /* 0x0000d000ff007a0c */ /* 0x000fe40003f05070 */
[----:B------:R-:W-:-:S02]  /*6710*/  SHF.R.S32.HI R37, RZ, 0x1f, R74 ;  /* 0x0000001fff257819 */ /* 0x000fc4000001144a */
[----:B------:R-:W-:Y:S01]  /*6720*/  SHF.R.S32.HI R3, RZ, 0x1f, R76 ;  /* 0x0000001fff037819 */ /* 0x000fe2000001144c */
[----:B------:R-:W-:Y:S01]  /*6730*/  IMAD.WIDE.U32 R10, R76, c[0x0][0x178], RZ ;  /* 0x00005e004c0a7a25 */ /* 0x000fe200078e00ff */
[----:B------:R-:W-:Y:S01]  /*6740*/  ISETP.NE.AND.EX P1, PT, RZ, c[0x0][0x344], PT, P0 ;  /* 0x0000d100ff007a0c */ /* 0x000fe20003f25300 */
[----:B------:R-:W-:-:S12]  /*6750*/  ULDC.64 UR10, c[0x0][0x1e0] ;  /* 0x00007800000a7ab9 */ /* 0x000fd80000000a00 */
[----:B------:R-:W-:-:S04]  /*6760*/  @P1 IMAD.MOV.U32 R6, RZ, RZ, 0x4 ;  /* 0x00000004ff061424 */ /* 0x000fc800078e00ff */
[----:B------:R-:W-:-:S05]  /*6770*/  @P1 IMAD.WIDE R6, R221, R6, c[0x0][0x340] ;  /* 0x0000d000dd061625 */ /* 0x000fca00078e0206 */
[----:B------:R1:W2:Y:S01]  /*6780*/  @P1 LDG.E R2, [R6.64] ;  /* 0x0000001006021981 */ /* 0x0002a2000c1e1900 */
[----:B------:R-:W-:Y:S01]  /*6790*/  LEA.HI R4, R37, R74, RZ, 0x3 ;  /* 0x0000004a25047211 */ /* 0x000fe200078f18ff */
[----:B------:R-:W-:Y:S01]  /*67a0*/  IMAD R3, R3, c[0x0][0x178], RZ ;  /* 0x00005e0003037a24 */ /* 0x000fe200078e02ff */
[----:B------:R-:W-:Y:S01]  /*67b0*/  ISETP.NE.U32.AND P0, PT, RZ, c[0x0][0x348], PT ;  /* 0x0000d200ff007a0c */ /* 0x000fe20003f05070 */
[----:B------:R-:W-:Y:S01]  /*67c0*/  IMAD R0, R218, c[0x0][0x1b8], RZ ;  /* 0x00006e00da007a24 */ /* 0x000fe200078e02ff */
[----:B------:R-:W-:Y:S01]  /*67d0*/  LOP3.LUT R29, R4, 0xfffffff8, RZ, 0xc0, !PT ;  /* 0xfffffff8041d7812 */ /* 0x000fe200078ec0ff */
[----:B------:R-:W-:Y:S01]  /*67e0*/  IMAD R3, R76, c[0x0][0x17c], R3 ;  /* 0x00005f004c037a24 */ /* 0x000fe200078e0203 */
[----:B------:R-:W-:Y:S01]  /*67f0*/  SHF.R.S32.HI R4, RZ, 0x3, R4 ;  /* 0x00000003ff047819 */ /* 0x000fe20000011404 */
[----:B------:R-:W-:Y:S01]  /*6800*/  IMAD R5, R219, c[0x0][0x1bc], R0 ;  /* 0x00006f00db057a24 */ /* 0x000fe200078e0200 */
[----:B------:R-:W-:Y:S01]  /*6810*/  ISETP.NE.AND.EX P0, PT, RZ, c[0x0][0x34c], PT, P0 ;  /* 0x0000d300ff007a0c */ /* 0x000fe20003f05300 */
[----:B------:R-:W-:Y:S01]  /*6820*/  IMAD.IADD R29, R74, 0x1, -R29 ;  /* 0x000000014a1d7824 */ /* 0x000fe200078e0a1d */
[----:B------:R-:W-:Y:S01]  /*6830*/  ISETP.NE.U32.AND P2, PT, RZ, c[0x0][0x350], PT ;  /* 0x0000d400ff007a0c */ /* 0x000fe20003f45070 */
[----:B------:R-:W-:Y:S01]  /*6840*/  IMAD.IADD R11, R11, 0x1, R3 ;  /* 0x000000010b0b7824 */ /* 0x000fe200078e0203 */
[----:B------:R-:W-:Y:S01]  /*6850*/  SEL R12, R221, RZ, !P0 ;  /* 0x000000ffdd0c7207 */ /* 0x000fe20004000000 */
[----:B------:R-:W-:Y:S01]  /*6860*/  IMAD R3, R29, 0x20, R4 ;  /* 0x000000201d037824 */ /* 0x000fe200078e0204 */
[----:B------:R-:W-:Y:S01]  /*6870*/  IADD3 R110, R36, -0x1, RZ ;  /* 0xffffffff246e7810 */ /* 0x000fe20007ffe0ff */
[----:B------:R-:W-:Y:S01]  /*6880*/  IMAD.WIDE.U32 R10, R219, c[0x0][0x1b8], R10 ;  /* 0x00006e00db0a7a25 */ /* 0x000fe200078e000a */
[----:B------:R-:W-:Y:S01]  /*6890*/  UIMAD.WIDE.U32 UR12, UR10, 0x40, URZ ;  /* 0x000000400a0c78a5 */ /* 0x000fe2000f8e003f */
[----:B------:R-:W-:Y:S01]  /*68a0*/  LOP3.LUT R222, R222, 0xfffbffff, RZ, 0xc0, !PT ;  /* 0xfffbffffdede7812 */ /* 0x000fe200078ec0ff */
[----:B------:R-:W-:Y:S01]  /*68b0*/  USHF.L.U32 UR6, UR11, 0x6, URZ ;  /* 0x000000060b067899 */ /* 0x000fe2000800063f */
[----:B------:R-:W-:Y:S01]  /*68c0*/  IMAD.IADD R3, R118, 0x1, R3 ;  /* 0x0000000176037824 */ /* 0x000fe200078e0203 */
[----:B------:R-:W-:Y:S01]  /*68d0*/  SHF.R.S32.HI R31, RZ, 0x1f, R110 ;  /* 0x0000001fff1f7819 */ /* 0x000fe2000001146e */
[----:B------:R-:W-:Y:S01]  /*68e0*/  IMAD.IADD R11, R11, 0x1, R5 ;  /* 0x000000010b0b7824 */ /* 0x000fe200078e0205 */
[----:B------:R-:W-:Y:S01]  /*68f0*/  UIADD3 UR6, UR13, UR6, URZ ;  /* 0x000000060d067290 */ /* 0x000fe2000fffe03f */
[----:B------:R-:W-:Y:S01]  /*6900*/  @P3 IMAD.HI.U32 R0, R3, c[0x0][0x2c8], RZ ;  /* 0x0000b20003003a27 */ /* 0x000fe200078e00ff */
[----:B-1----:R-:W-:-:S02]  /*6910*/  SHF.R.S32.HI R6, RZ, 0x1f, R221 ;  /* 0x0000001fff067819 */ /* 0x002fc400000114dd */
[----:B------:R-:W-:Y:S01]  /*6920*/  SHF.R.S32.HI R7, RZ, 0x1f, R123 ;  /* 0x0000001fff077819 */ /* 0x000fe2000001147b */
[----:B------:R-:W-:Y:S01]  /*6930*/  IMAD.MOV.U32 R5, RZ, RZ, R3 ;  /* 0x000000ffff057224 */ /* 0x000fe200078e0003 */
[----:B------:R-:W-:Y:S01]  /*6940*/  SEL R9, R6, RZ, !P0 ;  /* 0x000000ff06097207 */ /* 0x000fe20004000000 */
[----:B------:R-:W-:Y:S01]  /*6950*/  IMAD.SHL.U32 R64, R29, 0x8, RZ ;  /* 0x000000081d407824 */ /* 0x000fe200078e00ff */
[----:B------:R-:W-:Y:S01]  /*6960*/  @P3 SHF.R.U32.HI R5, RZ, c[0x0][0x2cc], R0 ;  /* 0x0000b300ff053a19 */ /* 0x000fe20000011600 */
[----:B------:R-:W-:Y:S01]  /*6970*/  BAR.SYNC.DEFER_BLOCKING 0x0 ;  /* 0x0000000000007b1d */ /* 0x000fe20000010000 */
[C---:B------:R-:W-:Y:S01]  /*6980*/  IADD3 R123, P0, R4.reuse, R123, RZ ;  /* 0x0000007b047b7210 */ /* 0x040fe20007f1e0ff */
[----:B------:R-:W-:Y:S01]  /*6990*/  IMAD R9, R9, c[0x0][0x1c0], RZ ;  /* 0x0000700009097a24 */ /* 0x000fe200078e02ff */
[----:B------:R-:W-:Y:S01]  /*69a0*/  SHF.R.S32.HI R65, RZ, 0x1f, R64 ;  /* 0x0000001fff417819 */ /* 0x000fe20000011440 */
[----:B------:R-:W-:Y:S01]  /*69b0*/  IMAD.MOV R8, RZ, RZ, -R5 ;  /* 0x000000ffff087224 */ /* 0x000fe200078e0a05 */
[----:B------:R-:W-:Y:S01]  /*69c0*/  LEA.HI.X.SX32 R0, R4, R7, 0x1, P0 ;  /* 0x0000000704007211 */ /* 0x000fe200000f0eff */
[C---:B------:R-:W-:Y:S01]  /*69d0*/  IMAD R9, R12.reuse, c[0x0][0x1c4], R9 ;  /* 0x000071000c097a24 */ /* 0x040fe200078e0209 */
[----:B------:R-:W-:Y:S01]  /*69e0*/  SHF.R.S32.HI R7, RZ, 0x1f, R5 ;  /* 0x0000001fff077819 */ /* 0x000fe20000011405 */
[----:B------:R-:W-:-:S04]  /*69f0*/  IMAD.WIDE.U32 R12, R12, c[0x0][0x1c0], R10 ;  /* 0x000070000c0c7a25 */ /* 0x000fc800078e000a */
[----:B------:R-:W-:Y:S02]  /*6a00*/  IMAD R3, R8, c[0x0][0x2c4], R3 ;  /* 0x0000b10008037a24 */ /* 0x000fe400078e0203 */
[----:B------:R-:W-:Y:S02]  /*6a10*/  IMAD.MOV.U32 R8, RZ, RZ, R12 ;  /* 0x000000ffff087224 */ /* 0x000fe400078e000c */
[----:B------:R-:W-:Y:S02]  /*6a20*/  IMAD.IADD R9, R13, 0x1, R9 ;  /* 0x000000010d097824 */ /* 0x000fe400078e0209 */
[----:B------:R-:W-:Y:S02]  /*6a30*/  IMAD R12, R7, c[0x0][0x1b0], RZ ;  /* 0x00006c00070c7a24 */ /* 0x000fe400078e02ff */
[----:B------:R-:W-:Y:S02]  /*6a40*/  IMAD R10, R0, c[0x0][0x1e0], RZ ;  /* 0x00007800000a7a24 */ /* 0x000fe400078e02ff */
[----:B------:R-:W-:-:S02]  /*6a50*/  IMAD R12, R5, c[0x0][0x1b4], R12 ;  /* 0x00006d00050c7a24 */ /* 0x000fc400078e020c */
[----:B------:R-:W-:Y:S01]  /*6a60*/  IMAD.WIDE.U32 R16, R5, c[0x0][0x1b0], R8 ;  /* 0x00006c0005107a25 */ /* 0x000fe200078e0008 */
[----:B------:R-:W-:-:S03]  /*6a70*/  SHF.R.S32.HI R5, RZ, 0x1f, R3 ;  /* 0x0000001fff057819 */ /* 0x000fc60000011403 */
[C---:B------:R-:W-:Y:S02]  /*6a80*/  IMAD R10, R123.reuse, c[0x0][0x1e4], R10 ;  /* 0x000079007b0a7a24 */ /* 0x040fe400078e020a */
[----:B------:R-:W-:-:S04]  /*6a90*/  IMAD.WIDE.U32 R14, R123, c[0x0][0x1e0], R64 ;  /* 0x000078007b0e7a25 */ /* 0x000fc800078e0040 */
[----:B------:R-:W-:Y:S02]  /*6aa0*/  IMAD.IADD R15, R15, 0x1, R10 ;  /* 0x000000010f0f7824 */ /* 0x000fe400078e020a */
[----:B------:R-:W-:Y:S02]  /*6ab0*/  IMAD.IADD R17, R17, 0x1, R12 ;  /* 0x0000000111117824 */ /* 0x000fe400078e020c */
[----:B------:R-:W-:Y:S02]  /*6ac0*/  IMAD R10, R5, c[0x0][0x1a8], RZ ;  /* 0x00006a00050a7a24 */ /* 0x000fe400078e02ff */
[----:B------:R-:W-:-:S04]  /*6ad0*/  IMAD.WIDE.U32 R16, R3, c[0x0][0x1a8], R16 ;  /* 0x00006a0003107a25 */ /* 0x000fc800078e0010 */
[----:B------:R-:W-:Y:S01]  /*6ae0*/  IMAD R10, R3, c[0x0][0x1ac], R10 ;  /* 0x00006b00030a7a24 */ /* 0x000fe200078e020a */
[----:B------:R-:W-:Y:S01]  /*6af0*/  LEA R9, P0, R16, c[0x0][0x160], 0x1 ;  /* 0x0000580010097a11 */ /* 0x000fe200078008ff */
[----:B------:R-:W-:Y:S02]  /*6b00*/  IMAD.MOV.U32 R3, RZ, RZ, 0x60 ;  /* 0x00000060ff037424 */ /* 0x000fe400078e00ff */
[----:B------:R-:W-:Y:S02]  /*6b10*/  IMAD.IADD R5, R17, 0x1, R10 ;  /* 0x0000000111057824 */ /* 0x000fe400078e020a */
[----:B------:R-:W-:Y:S01]  /*6b20*/  IMAD R8, R218, c[0x0][0x1e8], RZ ;  /* 0x00007a00da087a24 */ /* 0x000fe200078e02ff */
[----:B------:R-:W-:Y:S01]  /*6b30*/  SHFL.IDX PT, R42, R9, 0x1, 0x181f ;  /* 0x00381f00092a7f89 */ /* 0x000fe200000e0000 */
[----:B------:R-:W-:Y:S01]  /*6b40*/  IMAD R38, R36, -0x60, R3 ;  /* 0xffffffa024267824 */ /* 0x000fe200078e0203 */
[----:B------:R-:W-:Y:S01]  /*6b50*/  LEA.HI.X R5, R16, c[0x0][0x164], R5, 0x1, P0 ;  /* 0x0000590010057a11 */ /* 0x000fe200000f0c05 */
[C---:B------:R-:W-:Y:S01]  /*6b60*/  IMAD R8, R219.reuse, c[0x0][0x1ec], R8 ;  /* 0x00007b00db087a24 */ /* 0x040fe200078e0208 */
[----:B------:R-:W-:Y:S01]  /*6b70*/  ISETP.NE.AND.EX P0, PT, RZ, c[0x0][0x354], PT, P2 ;  /* 0x0000d500ff007a0c */ /* 0x000fe20003f05320 */
[----:B------:R-:W-:Y:S01]  /*6b80*/  IMAD.WIDE.U32 R224, R219, c[0x0][0x1e8], R14 ;  /* 0x00007a00dbe07a25 */ /* 0x000fe200078e000e */
[----:B------:R-:W-:Y:S01]  /*6b90*/  IADD3 R28, R38, R215, -R4 ;  /* 0x000000d7261c7210 */ /* 0x000fe20007ffe804 */
[----:B------:R-:W-:Y:S02]  /*6ba0*/  SHFL.IDX PT, R43, R5, 0x1, 0x181f ;  /* 0x00381f00052b7f89 */ /* 0x000fe400000e0000 */
[----:B------:R-:W-:Y:S01]  /*6bb0*/  IMAD.IADD R225, R8, 0x1, R225 ;  /* 0x0000000108e17824 */ /* 0x000fe200078e02e1 */
[C---:B------:R-:W-:Y:S01]  /*6bc0*/  ISETP.GE.AND P2, PT, R28.reuse, 0x1, PT ;  /* 0x000000011c00780c */ /* 0x040fe20003f46270 */
[C---:B------:R-:W-:Y:S01]  /*6bd0*/  IMAD R39, R3.reuse, c[0x0][0x1e4], RZ ;  /* 0x0000790003277a24 */ /* 0x040fe200078e02ff */
[C---:B------:R-:W-:Y:S01]  /*6be0*/  ISETP.GE.AND P5, PT, R28.reuse, 0x21, PT ;  /* 0x000000211c00780c */ /* 0x040fe20003fa6270 */
[----:B------:R-:W-:Y:S01]  /*6bf0*/  IMAD.WIDE.U32 R108, R3, c[0x0][0x1e0], RZ ;  /* 0x00007800036c7a25 */ /* 0x000fe200078e00ff */
[----:B------:R-:W-:Y:S01]  /*6c00*/  ISETP.GE.AND P3, PT, R28, 0x41, PT ;  /* 0x000000411c00780c */ /* 0x000fe20003f66270 */
[----:B------:R-:W-:Y:S02]  /*6c10*/  SHFL.IDX PT, R40, R9, 0x2, 0x181f ;  /* 0x00581f0009287f89 */ /* 0x000fe400000e0000 */
[----:B------:R-:W-:-:S02]  /*6c20*/  IMAD.IADD R39, R39, 0x1, R109 ;  /* 0x0000000127277824 */ /* 0x000fc400078e026d */
[----:B------:R-:W-:Y:S01]  /*6c30*/  IMAD.U32 R13, RZ, RZ, UR10 ;  /* 0x0000000aff0d7e24 */ /* 0x000fe2000f8e00ff */
[----:B------:R-:W-:Y:S01]  /*6c40*/  SHFL.IDX PT, R41, R5, 0x2, 0x181f ;  /* 0x00581f0005297f89 */ /* 0x000fe200000e0000 */
[----:B------:R-:W-:Y:S02]  /*6c50*/  IMAD R3, R39, R110, RZ ;  /* 0x0000006e27037224 */ /* 0x000fe400078e02ff */
[----:B------:R-:W-:Y:S01]  /*6c60*/  IMAD.MOV.U32 R12, RZ, RZ, c[0x0][0x1e4] ;  /* 0x00007900ff0c7624 */ /* 0x000fe200078e00ff */
[----:B------:R-:W-:Y:S01]  /*6c70*/  SHFL.IDX PT, R18, R9, 0x3, 0x181f ;  /* 0x00781f0009127f89 */ /* 0x000fe200000e0000 */
[----:B------:R-:W-:Y:S02]  /*6c80*/  IMAD R3, R31, R108, R3 ;  /* 0x0000006c1f037224 */ /* 0x000fe400078e0203 */
[----:B------:R-:W-:Y:S01]  /*6c90*/  IMAD.U32 R8, RZ, RZ, UR10 ;  /* 0x0000000aff087e24 */ /* 0x000fe2000f8e00ff */
[----:B------:R-:W-:Y:S01]  /*6ca0*/  SHFL.IDX PT, R19, R5, 0x3, 0x181f ;  /* 0x00781f0005137f89 */ /* 0x000fe200000e0000 */
[----:B------:R-:W-:-:S02]  /*6cb0*/  IMAD R7, R220, c[0x0][0x2c4], RZ ;  /* 0x0000b100dc077a24 */ /* 0x000fc400078e02ff */
[----:B------:R-:W-:-:S04]  /*6cc0*/  IMAD R0, R0, c[0x0][0x208], RZ ;  /* 0x0000820000007a24 */ /* 0x000fc800078e02ff */
[----:B------:R-:W-:Y:S01]  /*6cd0*/  IMAD R0, R123, c[0x0][0x20c], R0 ;  /* 0x000083007b007a24 */ /* 0x000fe200078e0200 */
[----:B--2---:R-:W-:Y:S01]  /*6ce0*/  @P1 SHF.R.S32.HI R11, RZ, 0x1f, R2 ;  /* 0x0000001fff0b1819 */ /* 0x004fe20000011402 */
[----:B------:R-:W-:Y:S02]  /*6cf0*/  @!P1 IMAD.MOV.U32 R11, RZ, RZ, R6 ;  /* 0x000000ffff0b9224 */ /* 0x000fe400078e0006 */
[----:B------:R-:W-:Y:S02]  /*6d00*/  @P1 IMAD.MOV.U32 R10, RZ, RZ, R2 ;  /* 0x000000ffff0a1224 */ /* 0x000fe400078e0002 */
[----:B------:R-:W-:Y:S01]  /*6d10*/  @!P1 IMAD.MOV.U32 R10, RZ, RZ, R221 ;  /* 0x000000ffff0a9224 */ /* 0x000fe200078e00dd */
[----:B------:R-:W-:Y:S01]  /*6d20*/  SEL R2, R11, RZ, !P0 ;  /* 0x000000ff0b027207 */ /* 0x000fe20004000000 */
[----:B------:R-:W-:Y:S01]  /*6d30*/  IMAD.IADD R6, R118, 0x1, R4 ;  /* 0x0000000176067824 */ /* 0x000fe200078e0204 */
[----:B------:R-:W-:Y:S02]  /*6d40*/  SHFL.IDX PT, R11, R5, RZ, 0x181f ;  /* 0x00181fff050b7589 */ /* 0x000fe400000e0000 */
[----:B------:R-:W-:Y:S01]  /*6d50*/  SEL R234, R10, RZ, !P0 ;  /* 0x000000ff0aea7207 */ /* 0x000fe20004000000 */
[----:B------:R-:W-:Y:S01]  /*6d60*/  IMAD R227, R2, c[0x0][0x1f0], RZ ;  /* 0x00007c0002e37a24 */ /* 0x000fe200078e02ff */
[----:B------:R-:W1:Y:S01]  /*6d70*/  SHFL.IDX PT, R10, R9, RZ, 0x181f ;  /* 0x00181fff090a7589 */ /* 0x000e6200000e0000 */
[----:B------:R-:W-:Y:S01]  /*6d80*/  ISETP.GE.AND P4, PT, R6, R7, PT ;  /* 0x000000070600720c */ /* 0x000fe20003f86270 */
[----:B------:R-:W-:-:S02]  /*6d90*/  IMAD R237, R2, c[0x0][0x218], RZ ;  /* 0x0000860002ed7a24 */ /* 0x000fc400078e02ff */
[C---:B------:R-:W-:Y:S02]  /*6da0*/  IMAD R227, R234.reuse, c[0x0][0x1f4], R227 ;  /* 0x00007d00eae37a24 */ /* 0x040fe400078e02e3 */
[----:B------:R-:W-:-:S04]  /*6db0*/  IMAD.WIDE.U32 R224, R234, c[0x0][0x1f0], R224 ;  /* 0x00007c00eae07a25 */ /* 0x000fc800078e00e0 */
[----:B------:R-:W-:Y:S02]  /*6dc0*/  IMAD.IADD R227, R225, 0x1, R227 ;  /* 0x00000001e1e37824 */ /* 0x000fe400078e02e3 */
[----:B------:R-:W-:Y:S02]  /*6dd0*/  IMAD.MOV.U32 R226, RZ, RZ, R224 ;  /* 0x000000ffffe27224 */ /* 0x000fe400078e00e0 */
[----:B------:R-:W-:Y:S02]  /*6de0*/  IMAD R237, R234, c[0x0][0x21c], R237 ;  /* 0x00008700eaed7a24 */ /* 0x000fe400078e02ed */
[----:B------:R-:W-:-:S04]  /*6df0*/  IMAD.WIDE.U32 R14, R110, R108, R226 ;  /* 0x0000006c6e0e7225 */ /* 0x000fc800078e00e2 */
[----:B------:R-:W-:Y:S01]  /*6e00*/  IMAD.IADD R3, R15, 0x1, R3 ;  /* 0x000000010f037824 */ /* 0x000fe200078e0203 */
[----:B------:R-:W-:Y:S02]  /*6e10*/  @P2 LEA R26, P0, R14, c[0x0][0x1c8], 0x1 ;  /* 0x000072000e1a2a11 */ /* 0x000fe400078008ff */
[----:B-1---5:R-:W-:Y:S02]  /*6e20*/  @!P4 LEA R34, P1, R64, R10, 0x1 ;  /* 0x0000000a4022c211 */ /* 0x022fe400078208ff */
[----:B------:R-:W-:Y:S02]  /*6e30*/  @P2 LEA.HI.X R27, R14, c[0x0][0x1cc], R3, 0x1, P0 ;  /* 0x000073000e1b2a11 */ /* 0x000fe400000f0c03 */
[----:B------:R-:W-:Y:S02]  /*6e40*/  @P5 LEA R13, P0, R13, R14, 0x5 ;  /* 0x0000000e0d0d5211 */ /* 0x000fe400078028ff */
[----:B------:R-:W-:Y:S02]  /*6e50*/  @!P4 LEA.HI.X R35, R64, R11, R65, 0x1, P1 ;  /* 0x0000000b4023c211 */ /* 0x000fe400008f0c41 */
[----:B------:R-:W-:-:S02]  /*6e60*/  @P5 LEA.HI.X R8, R8, R3, R12, 0x5, P0 ;  /* 0x0000000308085211 */ /* 0x000fc400000f2c0c */
[C---:B------:R-:W-:Y:S02]  /*6e70*/  @P5 LEA R16, P0, R13.reuse, c[0x0][0x1c8], 0x1 ;  /* 0x000072000d105a11 */ /* 0x040fe400078008ff */
[----:B------:R-:W-:Y:S02]  /*6e80*/  IADD3 R12, R6, 0x20, RZ ;  /* 0x00000020060c7810 */ /* 0x000fe40007ffe0ff */
[----:B------:R-:W-:Y:S02]  /*6e90*/  @P5 LEA.HI.X R17, R13, c[0x0][0x1cc], R8, 0x1, P0 ;  /* 0x000073000d115a11 */ /* 0x000fe400000f0c08 */
[----:B------:R-:W-:Y:S02]  /*6ea0*/  @P3 IADD3 R8, P0, R14, UR12, RZ ;  /* 0x0000000c0e083c10 */ /* 0x000fe4000ff1e0ff */
[----:B------:R-:W-:Y:S02]  /*6eb0*/  ISETP.GE.AND P1, PT, R64, c[0x0][0x198], PT ;  /* 0x0000660040007a0c */ /* 0x000fe40003f26270 */
[----:B------:R-:W-:-:S02]  /*6ec0*/  @P3 IADD3.X R3, R3, UR6, RZ, P0, !PT ;  /* 0x0000000603033c10 */ /* 0x000fc400087fe4ff */
[----:B------:R-:W-:-:S04]  /*6ed0*/  @P3 LEA R14, P0, R8, c[0x0][0x1c8], 0x1 ;  /* 0x00007200080e3a11 */ /* 0x000fc800078008ff */
[----:B------:R-:W-:Y:S02]  /*6ee0*/  @P3 LEA.HI.X R15, R8, c[0x0][0x1cc], R3, 0x1, P0 ;  /* 0x00007300080f3a11 */ /* 0x000fe400000f0c03 */
[-C--:B------:R-:W-:Y:S02]  /*6ef0*/  ISETP.GE.AND P3, PT, R12, R7.reuse, PT ;  /* 0x000000070c00720c */ /* 0x080fe40003f66270 */
[----:B------:R-:W-:Y:S02]  /*6f00*/  IADD3 R12, R64, 0x40, RZ ;  /* 0x00000040400c7810 */ /* 0x000fe40007ffe0ff */
[----:B------:R-:W-:Y:S02]  /*6f10*/  IADD3 R8, R6, 0x40, RZ ;  /* 0x0000004006087810 */ /* 0x000fe40007ffe0ff */
[----:B------:R-:W-:Y:S02]  /*6f20*/  @!P4 SHF.R.S32.HI R3, RZ, 0x1f, R12 ;  /* 0x0000001fff03c819 */ /* 0x000fe4000001140c */
[----:B------:R-:W-:-:S02]  /*6f30*/  ISETP.GE.AND P5, PT, R8, R7, PT ;  /* 0x000000070800720c */ /* 0x000fc40003fa6270 */
[----:B------:R-:W-:Y:S02]  /*6f40*/  @!P4 LEA.HI R32, R3, R12, RZ, 0x3 ;  /* 0x0000000c0320c211 */ /* 0x000fe400078f18ff */
[----:B------:R-:W-:Y:S02]  /*6f50*/  IADD3 R8, R6, 0x60, RZ ;  /* 0x0000006006087810 */ /* 0x000fe40007ffe0ff */
[----:B------:R-:W-:Y:S02]  /*6f60*/  @!P4 LOP3.LUT R32, R32, 0xfffffff8, RZ, 0xc0, !PT ;  /* 0xfffffff82020c812 */ /* 0x000fe400078ec0ff */
[----:B------:R-:W-:Y:S02]  /*6f70*/  ISETP.GE.AND P6, PT, R8, R7, PT ;  /* 0x000000070800720c */ /* 0x000fe40003fc6270 */
[----:B------:R-:W-:Y:S01]  /*6f80*/  LEA.HI R8, R37, R74, RZ, 0x6 ;  /* 0x0000004a25087211 */ /* 0x000fe200078f30ff */
[----:B------:R-:W-:Y:S01]  /*6f90*/  @!P4 IMAD.WIDE R32, R32, 0x2, R10 ;  /* 0x000000022020c825 */ /* 0x000fe200078e020a */
[----:B------:R-:W-:-:S02]  /*6fa0*/  @!P3 LEA R24, P0, R64, R42, 0x1 ;  /* 0x0000002a4018b211 */ /* 0x000fc400078008ff */
[----:B------:R-:W-:Y:S01]  /*6fb0*/  @!P3 SHF.R.S32.HI R5, RZ, 0x1f, R12 ;  /* 0x0000001fff05b819 */ /* 0x000fe2000001140c */
[----:B------:R-:W-:Y:S01]  /*6fc0*/  IMAD.SHL.U32 R11, R4, 0x40, RZ ;  /* 0x00000040040b7824 */ /* 0x000fe200078e00ff */
[----:B------:R-:W-:Y:S01]  /*6fd0*/  @!P3 LEA.HI.X R25, R64, R43, R65, 0x1, P0 ;  /* 0x0000002b4019b211 */ /* 0x000fe200000f0c41 */
[----:B------:R-:W-:Y:S01]  /*6fe0*/  IMAD.SHL.U32 R8, R8, 0x8, RZ ;  /* 0x0000000808087824 */ /* 0x000fe200078e00ff */
[----:B------:R-:W-:Y:S02]  /*6ff0*/  @!P5 LEA R22, P0, R64, R40, 0x1 ;  /* 0x000000284016d211 */ /* 0x000fe400078008ff */
[----:B------:R-:W-:Y:S02]  /*7000*/  LOP3.LUT R11, R11, 0x1c0, RZ, 0xc0, !PT ;  /* 0x000001c00b0b7812 */ /* 0x000fe400078ec0ff */
[----:B------:R-:W-:Y:S02]  /*7010*/  LOP3.LUT R8, R8, 0xfffffe00, RZ, 0xc0, !PT ;  /* 0xfffffe0008087812 */ /* 0x000fe400078ec0ff */
[----:B------:R-:W-:-:S02]  /*7020*/  LOP3.LUT R30, R11, 0x38, R64, 0xf8, !PT ;  /* 0x000000380b1e7812 */ /* 0x000fc400078ef840 */
[----:B------:R-:W-:Y:S02]  /*7030*/  SHF.R.U32.HI R9, RZ, 0x3, R11 ;  /* 0x00000003ff097819 */ /* 0x000fe4000001160b */
[----:B------:R-:W-:Y:S02]  /*7040*/  @!P5 LEA.HI.X R23, R64, R41, R65, 0x1, P0 ;  /* 0x000000294017d211 */ /* 0x000fe400000f0c41 */
[----:B------:R-:W-:Y:S02]  /*7050*/  LOP3.LUT R30, R8, R30, R9, 0xf6, !PT ;  /* 0x0000001e081e7212 */ /* 0x000fe400078ef609 */
[----:B------:R-:W-:Y:S02]  /*7060*/  @!P6 LEA R20, P0, R64, R18, 0x1 ;  /* 0x000000124014e211 */ /* 0x000fe400078008ff */
[----:B------:R-:W-:Y:S01]  /*7070*/  @!P5 SHF.R.S32.HI R3, RZ, 0x1f, R12 ;  /* 0x0000001fff03d819 */ /* 0x000fe2000001140c */
[----:B------:R-:W-:Y:S01]  /*7080*/  @!P4 IMAD.SHL.U32 R10, R30, 0x2, RZ ;  /* 0x000000021e0ac824 */ /* 0x000fe200078e00ff */
[----:B------:R-:W-:-:S02]  /*7090*/  @!P6 LEA.HI.X R21, R64, R19, R65, 0x1, P0 ;  /* 0x000000134015e211 */ /* 0x000fc400000f0c41 */
[-C--:B------:R-:W-:Y:S02]  /*70a0*/  @!P3 LEA.HI R5, R5, R12.reuse, RZ, 0x3 ;  /* 0x0000000c0505b211 */ /* 0x080fe400078f18ff */
[----:B------:R1:W-:Y:S01]  /*70b0*/  @!P4 LDGSTS.E.BYPASS.LTC128B.128 [R10+0x100], [R34.64], !P1 ;  /* 0x00100000220acfae */ /* 0x0003e2000c901d50 */
[----:B------:R-:W-:Y:S02]  /*70c0*/  ISETP.GE.AND P0, PT, R12, c[0x0][0x198], PT ;  /* 0x000066000c007a0c */ /* 0x000fe40003f06270 */
[----:B------:R-:W-:Y:S02]  /*70d0*/  @!P5 LEA.HI R3, R3, R12, RZ, 0x3 ;  /* 0x0000000c0303d211 */ /* 0x000fe400078f18ff */
[----:B------:R-:W-:Y:S02]  /*70e0*/  @!P3 LOP3.LUT R5, R5, 0xfffffff8, RZ, 0xc0, !PT ;  /* 0xfffffff80505b812 */ /* 0x000fe400078ec0ff */
[----:B------:R-:W-:Y:S02]  /*70f0*/  @!P5 LOP3.LUT R3, R3, 0xfffffff8, RZ, 0xc0, !PT ;  /* 0xfffffff80303d812 */ /* 0x000fe400078ec0ff */
[----:B------:R-:W-:Y:S01]  /*7100*/  P2R R13, PR, RZ, 0x8 ;  /* 0x00000008ff0d7803 */ /* 0x000fe20000000000 */
[----:B------:R-:W-:-:S04]  /*7110*/  @!P3 IMAD.WIDE R42, R5, 0x2, R42 ;  /* 0x00000002052ab825 */ /* 0x000fc800078e022a */
[----:B------:R-:W-:Y:S01]  /*7120*/  @!P3 IMAD.SHL.U32 R5, R30, 0x2, RZ ;  /* 0x000000021e05b824 */ /* 0x000fe200078e00ff */
[----:B------:R2:W-:Y:S01]  /*7130*/  @!P4 LDGSTS.E.BYPASS.LTC128B.128 [R10+0x4100], [R32.64], !P0 ;  /* 0x04100000200acfae */ /* 0x0005e2000c101d50 */
[----:B------:R-:W-:-:S03]  /*7140*/  @!P5 IMAD.WIDE R44, R3, 0x2, R40 ;  /* 0x00000002032cd825 */ /* 0x000fc600078e0228 */
[----:B------:R3:W-:Y:S01]  /*7150*/  @!P3 LDGSTS.E.BYPASS.LTC128B.128 [R5+0x1100], [R24.64], !P1 ;  /* 0x011000001805bfae */ /* 0x0007e2000c901d50 */
[C---:B------:R-:W-:Y:S02]  /*7160*/  @!P5 IMAD.SHL.U32 R3, R30.reuse, 0x2, RZ ;  /* 0x000000021e03d824 */ /* 0x040fe400078e00ff */
[----:B------:R-:W-:Y:S01]  /*7170*/  @!P6 IMAD.SHL.U32 R41, R30, 0x2, RZ ;  /* 0x000000021e29e824 */ /* 0x000fe200078e00ff */
[----:B------:R4:W-:Y:S01]  /*7180*/  @!P3 LDGSTS.E.BYPASS.LTC128B.128 [R5+0x5100], [R42.64], !P0 ;  /* 0x051000002a05bfae */ /* 0x0009e2000c101d50 */
[----:B------:R-:W-:Y:S02]  /*7190*/  ISETP.GE.AND P3, PT, R28, 0x21, PT ;  /* 0x000000211c00780c */ /* 0x000fe40003f66270 */
[----:B-1----:R-:W-:Y:S01]  /*71a0*/  @!P6 SHF.R.S32.HI R35, RZ, 0x1f, R12 ;  /* 0x0000001fff23e819 */ /* 0x002fe2000001140c */
[----:B------:R1:W-:Y:S03]  /*71b0*/  @!P5 LDGSTS.E.BYPASS.LTC128B.128 [R3+0x2100], [R22.64], !P1 ;  /* 0x021000001603dfae */ /* 0x0003e6000c901d50 */
[----:B------:R-:W-:Y:S01]  /*71c0*/  @!P6 LEA.HI R35, R35, R12, RZ, 0x3 ;  /* 0x0000000c2323e211 */ /* 0x000fe200078f18ff */
[----:B------:R1:W-:Y:S03]  /*71d0*/  @!P5 LDGSTS.E.BYPASS.LTC128B.128 [R3+0x6100], [R44.64], !P0 ;  /* 0x061000002c03dfae */ /* 0x0003e6000c101d50 */
[----:B------:R-:W-:Y:S01]  /*71e0*/  @!P6 LOP3.LUT R35, R35, 0xfffffff8, RZ, 0xc0, !PT ;  /* 0xfffffff82323e812 */ /* 0x000fe200078ec0ff */
[----:B------:R1:W-:Y:S04]  /*71f0*/  @!P6 LDGSTS.E.BYPASS.LTC128B.128 [R41+0x3100], [R20.64], !P1 ;  /* 0x031000001429efae */ /* 0x0003e8000c901d50 */
[----:B--2---:R-:W-:Y:S01]  /*7200*/  @!P6 IMAD.WIDE R32, R35, 0x2, R18 ;  /* 0x000000022320e825 */ /* 0x004fe200078e0212 */
[----:B------:R-:W-:-:S02]  /*7210*/  LEA.HI R19, R37, R74, RZ, 0x4 ;  /* 0x0000004a25137211 */ /* 0x000fc400078f20ff */
[----:B------:R-:W-:Y:S01]  /*7220*/  P2R R10, PR, RZ, 0x10 ;  /* 0x00000010ff0a7803 */ /* 0x000fe20000000000 */
[----:B---3--:R-:W-:Y:S01]  /*7230*/  @P2 IMAD.SHL.U32 R25, R30, 0x2, RZ ;  /* 0x000000021e192824 */ /* 0x008fe200078e00ff */
[----:B------:R2:W-:Y:S01]  /*7240*/  @!P6 LDGSTS.E.BYPASS.LTC128B.128 [R41+0x7100], [R32.64], !P0 ;  /* 0x071000002029efae */ /* 0x0005e2000c101d50 */
[----:B------:R-:W-:Y:S02]  /*7250*/  ISETP.GE.AND P0, PT, R12, c[0x0][0x1d4], PT ;  /* 0x000075000c007a0c */ /* 0x000fe40003f06270 */
[----:B------:R-:W-:Y:S01]  /*7260*/  ISETP.GE.AND P4, PT, R64, c[0x0][0x1d4], PT ;  /* 0x0000750040007a0c */ /* 0x000fe20003f86270 */
[----:B------:R-:W0:Y:S01]  /*7270*/  LDGDEPBAR ;  /* 0x00000000000079af */ /* 0x000e220000000000 */
[----:B----4-:R-:W-:Y:S02]  /*7280*/  IMAD.MOV.U32 R5, RZ, RZ, 0x10 ;  /* 0x00000010ff057424 */ /* 0x010fe400078e00ff */
[----:B-1----:R-:W-:Y:S01]  /*7290*/  IMAD.WIDE.U32 R22, R123, c[0x0][0x208], R64 ;  /* 0x000082007b167a25 */ /* 0x002fe200078e0040 */
[----:B------:R-:W-:-:S08]  /*72a0*/  LOP3.LUT R3, R19, 0xfffffff0, RZ, 0xc0, !PT ;  /* 0xfffffff013037812 */ /* 0x000fd000078ec0ff */
[----:B------:R2:W-:Y:S01]  /*72b0*/  @P2 LDGSTS.E.BYPASS.LTC128B.128 [R25+0x8100], [R26.64], !P4 ;  /* 0x081000001a192fae */ /* 0x0005e2000e101d50 */
[----:B------:R-:W-:Y:S01]  /*72c0*/  IMAD.IADD R3, R74, 0x1, -R3 ;  /* 0x000000014a037824 */ /* 0x000fe200078e0a03 */
[----:B------:R-:W-:Y:S01]  /*72d0*/  @P4 LOP3.LUT R222, R222, 0x40000, RZ, 0xfc, !PT ;  /* 0x00040000dede4812 */ /* 0x000fe200078efcff */
[----:B------:R-:W-:Y:S01]  /*72e0*/  @P3 IMAD.SHL.U32 R21, R30, 0x2, RZ ;  /* 0x000000021e153824 */ /* 0x000fe200078e00ff */
[----:B------:R2:W-:Y:S01]  /*72f0*/  @P2 LDGSTS.E.BYPASS.LTC128B.128 [R25+0xb100], [R26.64+0x80], !P0 ;  /* 0x0b1000801a192fae */ /* 0x0005e2000c101d50 */
[----:B------:R-:W-:Y:S01]  /*7300*/  IMAD.MOV.U32 R20, RZ, RZ, R22 ;  /* 0x000000ffff147224 */ /* 0x000fe200078e0016 */
[----:B------:R-:W-:Y:S02]  /*7310*/  SHF.R.S32.HI R12, RZ, 0x1f, R3 ;  /* 0x0000001fff0c7819 */ /* 0x000fe40000011403 */
[----:B------:R1:W-:Y:S01]  /*7320*/  @P3 LDGSTS.E.BYPASS.LTC128B.128 [R21+0x9100], [R16.64], !P4 ;  /* 0x0910000010153fae */ /* 0x0003e2000e101d50 */
[----:B------:R-:W-:Y:S02]  /*7330*/  LOP3.LUT R222, R222, 0xfffdffff, RZ, 0xc0, !PT ;  /* 0xfffdffffdede7812 */ /* 0x000fe400078ec0ff */
[----:B------:R-:W-:Y:S01]  /*7340*/  LEA.HI R12, R12, R3, RZ, 0x3 ;  /* 0x000000030c0c7211 */ /* 0x000fe200078f18ff */
[----:B------:R1:W-:Y:S01]  /*7350*/  @P3 LDGSTS.E.BYPASS.LTC128B.128 [R21+0xc100], [R16.64+0x80], !P0 ;  /* 0x0c10008010153fae */ /* 0x0003e2000c101d50 */
[----:B------:R-:W-:-:S02]  /*7360*/  @P0 LOP3.LUT R222, R222, 0x20000, RZ, 0xfc, !PT ;  /* 0x00020000dede0812 */ /* 0x000fc400078efcff */
[----:B------:R-:W-:-:S05]  /*7370*/  LOP3.LUT R18, R12, 0xfffffff8, RZ, 0xc0, !PT ;  /* 0xfffffff80c127812 */ /* 0x000fca00078ec0ff */
[----:B------:R-:W-:Y:S02]  /*7380*/  IMAD.IADD R18, R3, 0x1, -R18 ;  /* 0x0000000103127824 */ /* 0x000fe400078e0a12 */
[----:B------:R-:W-:-:S03]  /*7390*/  IMAD.MOV.U32 R3, RZ, RZ, 0x20 ;  /* 0x00000020ff037424 */ /* 0x000fc600078e00ff */
[C---:B------:R-:W-:Y:S01]  /*73a0*/  R2P PR, R18.reuse, 0x6 ;  /* 0x0000000612007804 */ /* 0x040fe20000000000 */
[----:B------:R-:W-:Y:S01]  /*73b0*/  IMAD.SHL.U32 R18, R18, 0x40, RZ ;  /* 0x0000004012127824 */ /* 0x000fe200078e00ff */
[----:B------:R-:W-:-:S03]  /*73c0*/  ISETP.NE.AND P3, PT, R13, RZ, PT ;  /* 0x000000ff0d00720c */ /* 0x000fc60003f65270 */
[----:B------:R-:W-:Y:S02]  /*73d0*/  SEL R5, R5, 0xfffffff0, !P1 ;  /* 0xfffffff005057807 */ /* 0x000fe40004800000 */
[----:B------:R-:W-:Y:S02]  /*73e0*/  ISETP.GE.AND P1, PT, R28, 0x41, PT ;  /* 0x000000411c00780c */ /* 0x000fe40003f26270 */
[----:B------:R-:W-:Y:S01]  /*73f0*/  SEL R3, R3, 0xffffffe0, !P2 ;  /* 0xffffffe003037807 */ /* 0x000fe20005000000 */
[----:B-1----:R-:W-:Y:S02]  /*7400*/  IMAD.IADD R21, R23, 0x1, R0 ;  /* 0x0000000117157824 */ /* 0x002fe400078e0200 */
[----:B------:R-:W-:Y:S02]  /*7410*/  IMAD R16, R218, c[0x0][0x210], RZ ;  /* 0x00008400da107a24 */ /* 0x000fe400078e02ff */
[----:B------:R-:W-:-:S06]  /*7420*/  IMAD.WIDE.U32 R20, R219, c[0x0][0x210], R20 ;  /* 0x00008400db147a25 */ /* 0x000fcc00078e0014 */
[----:B------:R-:W-:Y:S02]  /*7430*/  @P1 IMAD.SHL.U32 R13, R30, 0x2, RZ ;  /* 0x000000021e0d1824 */ /* 0x000fe400078e00ff */
[----:B------:R-:W-:-:S03]  /*7440*/  IMAD R16, R219, c[0x0][0x214], R16 ;  /* 0x00008500db107a24 */ /* 0x000fc600078e0210 */
[----:B------:R1:W-:Y:S01]  /*7450*/  @P1 LDGSTS.E.BYPASS.LTC128B.128 [R13+0xa100], [R14.64], !P4 ;  /* 0x0a1000000e0d1fae */ /* 0x0003e2000e101d50 */
[----:B------:R-:W-:Y:S01]  /*7460*/  ISETP.NE.AND P4, PT, R10, RZ, PT ;  /* 0x000000ff0a00720c */ /* 0x000fe20003f85270 */
[----:B------:R-:W-:Y:S01]  /*7470*/  IMAD.IADD R21, R16, 0x1, R21 ;  /* 0x0000000110157824 */ /* 0x000fe200078e0215 */
[----:B------:R-:W-:Y:S01]  /*7480*/  SHF.R.S32.HI R10, RZ, 0x4, R19 ;  /* 0x00000004ff0a7819 */ /* 0x000fe20000011413 */
[----:B------:R1:W-:Y:S01]  /*7490*/  @P1 LDGSTS.E.BYPASS.LTC128B.128 [R13+0xd100], [R14.64+0x80], !P0 ;  /* 0x0d1000800e0d1fae */ /* 0x0003e2000c101d50 */
[----:B------:R-:W-:Y:S01]  /*74a0*/  ISETP.LT.AND P0, PT, RZ, c[0x0][0x27c], PT ;  /* 0x00009f00ff007a0c */ /* 0x000fe20003f01270 */
[----:B------:R-:W-:Y:S01]  /*74b0*/  IMAD.WIDE.U32 R234, R234, c[0x0][0x218], R20 ;  /* 0x00008600eaea7a25 */ /* 0x000fe200078e0014 */
[----:B------:R-:W-:Y:S01]  /*74c0*/  LEA.HI R19, R19, R10, RZ, 0x1 ;  /* 0x0000000a13137211 */ /* 0x000fe200078f08ff */
[----:B------:R-:W0:Y:S02]  /*74d0*/  LDGDEPBAR ;  /* 0x00000000000079af */ /* 0x000e240000000000 */
[----:B------:R-:W-:Y:S01]  /*74e0*/  IMAD.IADD R237, R235, 0x1, R237 ;  /* 0x00000001ebed7824 */ /* 0x000fe200078e02ed */
[----:B------:R-:W-:-:S05]  /*74f0*/  LOP3.LUT R17, R19, 0xfffffffe, RZ, 0xc0, !PT ;  /* 0xfffffffe13117812 */ /* 0x000fca00078ec0ff */
[----:B------:R-:W-:-:S04]  /*7500*/  IMAD.IADD R0, R10, 0x1, -R17 ;  /* 0x000000010a007824 */ /* 0x000fc800078e0a11 */
[----:B------:R-:W-:Y:S01]  /*7510*/  IMAD.SHL.U32 R10, R0, 0x8, RZ ;  /* 0x00000008000a7824 */ /* 0x000fe200078e00ff */
[----:B-1----:R-:W-:-:S04]  /*7520*/  LOP3.LUT R13, R18, 0x1c0, RZ, 0xc0, !PT ;  /* 0x000001c0120d7812 */ /* 0x002fc800078ec0ff */
[----:B------:R-:W-:Y:S02]  /*7530*/  LOP3.LUT R10, R13, 0x8, R10, 0xf8, !PT ;  /* 0x000000080d0a7812 */ /* 0x000fe400078ef80a */
[----:B------:R-:W-:-:S04]  /*7540*/  SHF.R.U32.HI R13, RZ, 0x3, R13 ;  /* 0x00000003ff0d7819 */ /* 0x000fc8000001160d */
[----:B------:R-:W-:Y:S01]  /*7550*/  LOP3.LUT R2, R10, R13, RZ, 0x3c, !PT ;  /* 0x0000000d0a027212 */ /* 0x000fe200078e3cff */
[----:B------:R-:W-:-:S05]  /*7560*/  IMAD.SHL.U32 R13, R12, 0x40, RZ ;  /* 0x000000400c0d7824 */ /* 0x000fca00078e00ff */
[----:B------:R-:W-:Y:S01]  /*7570*/  LOP3.LUT R2, R2, 0xfffffe00, R13, 0xf8, !PT ;  /* 0xfffffe0002027812 */ /* 0x000fe200078ef80d */
[----:B------:R-:W-:Y:S05]  /*7580*/  @P0 BRA `(.L_x_346) ;  /* 0x0000002000000947 */ /* 0x000fea0003800000 */
[----:B--2---:R-:W-:-:S04]  /*7590*/  DEPBAR.LE SB0, 0x1 ;  /* 0x000080400000791a */ /* 0x004fc80000000000 */
[----:B------:R-:W-:Y:S05]  /*75a0*/  BRA `(.L_x_347) ;  /* 0x000048b000007947 */ /* 0x000fea0003800000 */
.L_x_346:
[----:B--2---:R-:W-:Y:S01]  /*75b0*/  ULDC.U8 UR4, c[0x0][0x298] ;  /* 0x0000a60000047ab9 */ /* 0x004fe20000000000 */
[----:B------:R-:W-:Y:S01]  /*75c0*/  SHF.R.S32.HI R12, RZ, 0x1f, R75 ;  /* 0x0000001fff0c7819 */ /* 0x000fe2000001144b */
[C---:B------:R-:W-:Y:S01]  /*75d0*/  IMAD.WIDE.U32 R14, R75.reuse, c[0x0][0x280], RZ ;  /* 0x0000a0004b0e7a25 */ /* 0x040fe200078e00ff */
[----:B------:R-:W-:Y:S01]  /*75e0*/  ISETP.NE.AND P0, PT, RZ, UR4, PT ;  /* 0x00000004ff007c0c */ /* 0x000fe2000bf05270 */
[----:B------:R-:W-:Y:S02]  /*75f0*/  BSSY B2, `(.L_x_347) ;  /* 0x0000486000027945 */ /* 0x000fe40003800000 */
[C---:B------:R-:W-:Y:S02]  /*7600*/  IMAD R10, R12.reuse, c[0x0][0x280], RZ ;  /* 0x0000a0000c0a7a24 */ /* 0x040fe400078e02ff */
[----:B------:R-:W-:Y:S02]  /*7610*/  IMAD R12, R12, c[0x0][0x290], RZ ;  /* 0x0000a4000c0c7a24 */ /* 0x000fe400078e02ff */
[----:B------:R-:W-:Y:S01]  /*7620*/  IMAD R13, R75, c[0x0][0x284], R10 ;  /* 0x0000a1004b0d7a24 */ /* 0x000fe200078e020a */
[----:B------:R-:W-:Y:S01]  /*7630*/  LEA R10, R29, R6, 0x5 ;  /* 0x000000061d0a7211 */ /* 0x000fe200078e28ff */
[C---:B------:R-:W-:Y:S01]  /*7640*/  IMAD R12, R75.reuse, c[0x0][0x294], R12 ;  /* 0x0000a5004b0c7a24 */ /* 0x040fe200078e020c */
[----:B------:R-:W-:Y:S01]  /*7650*/  SHF.L.U32 R6, R30, 0x1, RZ ;  /* 0x000000011e067819 */ /* 0x000fe200000006ff */
[----:B------:R-:W-:Y:S01]  /*7660*/  IMAD.WIDE.U32 R16, R75, c[0x0][0x290], RZ ;  /* 0x0000a4004b107a25 */ /* 0x000fe200078e00ff */
[----:B------:R-:W-:-:S04]  /*7670*/  IADD3 R21, R13, R15, RZ ;  /* 0x0000000f0d157210 */ /* 0x000fc80007ffe0ff */
[----:B------:R-:W-:Y:S01]  /*7680*/  IADD3 R19, R12, R17, RZ ;  /* 0x000000110c137210 */ /* 0x000fe20007ffe0ff */
[----:B------:R-:W-:Y:S05]  /*7690*/  @!P0 BRA `(.L_x_348) ;  /* 0x0000239000008947 */ /* 0x000fea0003800000 */
[----:B------:R-:W-:Y:S01]  /*76a0*/  ISETP.NE.AND P1, PT, R217, 0x1, PT ;  /* 0x00000001d900780c */ /* 0x000fe20003f25270 */
[----:B------:R-:W-:Y:S01]  /*76b0*/  IMAD.MOV.U32 R18, RZ, RZ, R16 ;  /* 0x000000ffff127224 */ /* 0x000fe200078e0010 */
[----:B------:R-:W-:Y:S01]  /*76c0*/  MOV R20, R14 ;  /* 0x0000000e00147202 */ /* 0x000fe20000000f00 */
[----:B------:R-:W-:Y:S01]  /*76d0*/  BSSY B0, `(.L_x_349) ;  /* 0x000002d000007945 */ /* 0x000fe20003800000 */
[----:B------:R-:W-:Y:S01]  /*76e0*/  CS2R R52, SRZ ;  /* 0x0000000000347805 */ /* 0x000fe2000001ff00 */
[----:B------:R-:W-:Y:S01]  /*76f0*/  CS2R R78, SRZ ;  /* 0x00000000004e7805 */ /* 0x000fe2000001ff00 */
[----:B------:R-:W-:Y:S01]  /*7700*/  CS2R R60, SRZ ;  /* 0x00000000003c7805 */ /* 0x000fe2000001ff00 */
[----:B------:R-:W-:Y:S01]  /*7710*/  CS2R R76, SRZ ;  /* 0x00000000004c7805 */ /* 0x000fe2000001ff00 */
[----:B------:R-:W-:-:S05]  /*7720*/  CS2R R62, SRZ ;  /* 0x00000000003e7805 */ /* 0x000fca000001ff00 */
[----:B------:R-:W-:-:S05]  /*7730*/  @P1 IMAD.HI.U32 R8, R10, c[0x0][0x2c8], RZ ;  /* 0x0000b2000a081a27 */ /* 0x000fca00078e00ff */
[----:B------:R-:W-:-:S04]  /*7740*/  @P1 SHF.R.U32.HI R10, RZ, c[0x0][0x2cc], R8 ;  /* 0x0000b300ff0a1a19 */ /* 0x000fc80000011608 */
[----:B------:R-:W-:Y:S01]  /*7750*/  SHF.R.S32.HI R8, RZ, 0x1f, R10 ;  /* 0x0000001fff087819 */ /* 0x000fe2000001140a */
[----:B------:R-:W-:-:S04]  /*7760*/  IMAD.WIDE.U32 R12, R10, c[0x0][0x280], R20 ;  /* 0x0000a0000a0c7a25 */ /* 0x000fc800078e0014 */
[----:B------:R-:W-:Y:S01]  /*7770*/  IMAD R9, R8, c[0x0][0x280], RZ ;  /* 0x0000a00008097a24 */ /* 0x000fe200078e02ff */
[----:B------:R-:W-:Y:S01]  /*7780*/  LEA R15, P0, R12, c[0x0][0x270], 0x1 ;  /* 0x00009c000c0f7a11 */ /* 0x000fe200078008ff */
[----:B------:R-:W-:-:S04]  /*7790*/  IMAD.WIDE.U32 R18, R10, c[0x0][0x290], R18 ;  /* 0x0000a4000a127a25 */ /* 0x000fc800078e0012 */
[----:B------:R-:W-:Y:S01]  /*77a0*/  IMAD R9, R10, c[0x0][0x284], R9 ;  /* 0x0000a1000a097a24 */ /* 0x000fe200078e0209 */
[----:B------:R1:W2:Y:S04]  /*77b0*/  SHFL.IDX PT, R16, R15, RZ, 0x181f ;  /* 0x00181fff0f107589 */ /* 0x0002a800000e0000 */
[----:B------:R-:W-:Y:S01]  /*77c0*/  IADD3 R20, R13, R9, RZ ;  /* 0x000000090d147210 */ /* 0x000fe20007ffe0ff */
[----:B------:R-:W-:Y:S02]  /*77d0*/  IMAD R9, R8, c[0x0][0x290], RZ ;  /* 0x0000a40008097a24 */ /* 0x000fe400078e02ff */
[----:B------:R-:W-:Y:S01]  /*77e0*/  IMAD.SHL.U32 R13, R29, 0x4, RZ ;  /* 0x000000041d0d7824 */ /* 0x000fe200078e00ff */
[----:B------:R-:W-:Y:S01]  /*77f0*/  LEA.HI.X R20, R12, c[0x0][0x274], R20, 0x1, P0 ;  /* 0x00009d000c147a11 */ /* 0x000fe200000f0c14 */
[----:B------:R-:W-:Y:S01]  /*7800*/  IMAD R9, R10, c[0x0][0x294], R9 ;  /* 0x0000a5000a097a24 */ /* 0x000fe200078e0209 */
[----:B------:R-:W-:-:S03]  /*7810*/  LEA R12, P0, R18, c[0x0][0x288], 0x1 ;  /* 0x0000a200120c7a11 */ /* 0x000fc600078008ff */
[----:B------:R1:W3:Y:S01]  /*7820*/  SHFL.IDX PT, R17, R20, RZ, 0x181f ;  /* 0x00181fff14117589 */ /* 0x0002e200000e0000 */
[----:B------:R-:W-:-:S03]  /*7830*/  IADD3 R14, R19, R9, RZ ;  /* 0x00000009130e7210 */ /* 0x000fc60007ffe0ff */
[----:B------:R1:W4:Y:S01]  /*7840*/  SHFL.IDX PT, R10, R12, RZ, 0x181f ;  /* 0x00181fff0c0a7589 */ /* 0x00032200000e0000 */
[----:B------:R-:W-:-:S05]  /*7850*/  LEA.HI.X R14, R18, c[0x0][0x28c], R14, 0x1, P0 ;  /* 0x0000a300120e7a11 */ /* 0x000fca00000f0c0e */
[----:B------:R1:W1:Y:S01]  /*7860*/  SHFL.IDX PT, R11, R14, RZ, 0x181f ;  /* 0x00181fff0e0b7589 */ /* 0x00026200000e0000 */
[----:B------:R-:W-:Y:S05]  /*7870*/  @P4 BRA `(.L_x_350) ;  /* 0x0000012000004947 */ /* 0x000fea0003800000 */
[C---:B--2---:R-:W-:Y:S01]  /*7880*/  ISETP.GE.AND P0, PT, R13.reuse, c[0x0][0x27c], PT ;  /* 0x00009f000d007a0c */ /* 0x044fe20003f06270 */
[----:B------:R-:W-:Y:S01]  /*7890*/  CS2R R60, SRZ ;  /* 0x00000000003c7805 */ /* 0x000fe2000001ff00 */
[----:B------:R-:W-:Y:S01]  /*78a0*/  CS2R R62, SRZ ;  /* 0x00000000003e7805 */ /* 0x000fe2000001ff00 */
[----:B------:R-:W-:-:S10]  /*78b0*/  IADD3 R8, R13, 0x20, RZ ;  /* 0x000000200d087810 */ /* 0x000fd40007ffe0ff */
[----:B---3--:R-:W-:-:S04]  /*78c0*/  @!P0 IMAD.WIDE R22, R13, 0x2, R16 ;  /* 0x000000020d168825 */ /* 0x008fc800078e0210 */
[----:B-1--4-:R-:W-:Y:S01]  /*78d0*/  @!P0 IMAD.WIDE R18, R13, 0x2, R10 ;  /* 0x000000020d128825 */ /* 0x012fe200078e020a */
[----:B------:R1:W5:Y:S04]  /*78e0*/  @!P0 LD.E.64 R60, [R22.64] ;  /* 0x00000010163c8980 */ /* 0x000368000c101b00 */
[----:B------:R1:W5:Y:S01]  /*78f0*/  @!P0 LD.E.64 R62, [R18.64] ;  /* 0x00000010123e8980 */ /* 0x000362000c101b00 */
[----:B------:R-:W-:Y:S01]  /*7900*/  ISETP.GE.AND P0, PT, R8, c[0x0][0x27c], PT ;  /* 0x00009f0008007a0c */ /* 0x000fe20003f06270 */
[----:B------:R-:W-:Y:S01]  /*7910*/  CS2R R78, SRZ ;  /* 0x00000000004e7805 */ /* 0x000fe2000001ff00 */
[----:B------:R-:W-:-:S11]  /*7920*/  CS2R R76, SRZ ;  /* 0x00000000004c7805 */ /* 0x000fd6000001ff00 */
[----:B------:R-:W-:-:S04]  /*7930*/  @!P0 SHF.R.S32.HI R9, RZ, 0x1f, R8 ;  /* 0x0000001fff098819 */ /* 0x000fc80000011408 */
[----:B------:R-:W-:-:S04]  /*7940*/  @!P0 LEA.HI R8, R9, R8, RZ, 0x2 ;  /* 0x0000000809088211 */ /* 0x000fc800078f10ff */
[----:B------:R-:W-:-:S05]  /*7950*/  @!P0 LOP3.LUT R8, R8, 0xfffffffc, RZ, 0xc0, !PT ;  /* 0xfffffffc08088812 */ /* 0x000fca00078ec0ff */
[----:B------:R-:W-:-:S04]  /*7960*/  @!P0 IMAD.WIDE R16, R8, 0x2, R16 ;  /* 0x0000000208108825 */ /* 0x000fc800078e0210 */
[----:B------:R-:W-:Y:S01]  /*7970*/  @!P0 IMAD.WIDE R8, R8, 0x2, R10 ;  /* 0x0000000208088825 */ /* 0x000fe200078e020a */
[----:B------:R1:W5:Y:S04]  /*7980*/  @!P0 LD.E.64 R78, [R16.64] ;  /* 0x00000010104e8980 */ /* 0x000368000c101b00 */
[----:B------:R1:W5:Y:S02]  /*7990*/  @!P0 LD.E.64 R76, [R8.64] ;  /* 0x00000010084c8980 */ /* 0x000364000c101b00 */
.L_x_350:
[----:B--2---:R-:W-:Y:S05]  /*79a0*/  BSYNC B0 ;  /* 0x0000000000007941 */ /* 0x004fea0003800000 */
.L_x_349:
[----:B-1---5:R-:W-:Y:S01]  /*79b0*/  IMAD.MOV.U32 R11, RZ, RZ, R78 ;  /* 0x000000ffff0b7224 */ /* 0x022fe200078e004e */
[----:B------:R-:W-:Y:S01]  /*79c0*/  MOV R9, R60 ;  /* 0x0000003c00097202 */ /* 0x000fe20000000f00 */
[----:B----4-:R-:W-:Y:S01]  /*79d0*/  IMAD.MOV.U32 R10, RZ, RZ, R79 ;  /* 0x000000ffff0a7224 */ /* 0x010fe200078e004f */
[----:B------:R1:W2:Y:S01]  /*79e0*/  SHFL.IDX PT, R19, R20, 0x1, 0x181f ;  /* 0x00381f0014137f89 */ /* 0x0002a200000e0000 */
[----:B------:R-:W-:Y:S01]  /*79f0*/  IMAD.MOV.U32 R8, RZ, RZ, R61 ;  /* 0x000000ffff087224 */ /* 0x000fe200078e003d */
[----:B------:R-:W-:Y:S01]  /*7a00*/  BSSY B0, `(.L_x_351) ;  /* 0x0000022000007945 */ /* 0x000fe20003800000 */
[----:B------:R-:W-:Y:S01]  /*7a10*/  CS2R R64, SRZ ;  /* 0x0000000000407805 */ /* 0x000fe2000001ff00 */
[----:B------:R-:W-:Y:S01]  /*7a20*/  PRMT R54, R10, 0x5410, R11 ;  /* 0x000054100a367816 */ /* 0x000fe2000000000b */
[----:B------:R-:W-:Y:S01]  /*7a30*/  IMAD.MOV.U32 R11, RZ, RZ, R76 ;  /* 0x000000ffff0b7224 */ /* 0x000fe200078e004c */
[----:B------:R-:W-:Y:S01]  /*7a40*/  PRMT R56, R8, 0x5410, R9 ;  /* 0x0000541008387816 */ /* 0x000fe20000000009 */
[----:B------:R-:W-:Y:S01]  /*7a50*/  IMAD.MOV.U32 R9, RZ, RZ, R62 ;  /* 0x000000ffff097224 */ /* 0x000fe200078e003e */
[----:B------:R-:W-:Y:S01]  /*7a60*/  MOV R10, R77 ;  /* 0x0000004d000a7202 */ /* 0x000fe20000000f00 */
[----:B------:R1:W4:Y:S01]  /*7a70*/  SHFL.IDX PT, R18, R15, 0x1, 0x181f ;  /* 0x00381f000f127f89 */ /* 0x00032200000e0000 */
[----:B------:R-:W-:Y:S01]  /*7a80*/  MOV R8, R63 ;  /* 0x0000003f00087202 */ /* 0x000fe20000000f00 */
[----:B------:R-:W-:Y:S01]  /*7a90*/  CS2R R50, SRZ ;  /* 0x0000000000327805 */ /* 0x000fe2000001ff00 */
[----:B------:R-:W-:Y:S01]  /*7aa0*/  PRMT R49, R10, 0x5410, R11 ;  /* 0x000054100a317816 */ /* 0x000fe2000000000b */
[----:B---3--:R1:W3:Y:S01]  /*7ab0*/  SHFL.IDX PT, R17, R14, 0x1, 0x181f ;  /* 0x00381f000e117f89 */ /* 0x0082e200000e0000 */
[----:B------:R-:W-:Y:S01]  /*7ac0*/  PRMT R55, R8, 0x5410, R9 ;  /* 0x0000541008377816 */ /* 0x000fe20000000009 */
[----:B------:R-:W-:-:S02]  /*7ad0*/  CS2R R58, SRZ ;  /* 0x00000000003a7805 */ /* 0x000fc4000001ff00 */
[----:B------:R1:W1:Y:S01]  /*7ae0*/  SHFL.IDX PT, R16, R12, 0x1, 0x181f ;  /* 0x00381f000c107f89 */ /* 0x00026200000e0000 */
[----:B------:R-:W-:Y:S05]  /*7af0*/  @P3 BRA `(.L_x_352) ;  /* 0x0000012000003947 */ /* 0x000fea0003800000 */
[C---:B------:R-:W-:Y:S01]  /*7b00*/  ISETP.GE.AND P0, PT, R13.reuse, c[0x0][0x27c], PT ;  /* 0x00009f000d007a0c */ /* 0x040fe20003f06270 */
[----:B------:R-:W-:Y:S01]  /*7b10*/  CS2R R64, SRZ ;  /* 0x0000000000407805 */ /* 0x000fe2000001ff00 */
[----:B------:R-:W-:Y:S01]  /*7b20*/  CS2R R58, SRZ ;  /* 0x00000000003a7805 */ /* 0x000fe2000001ff00 */
[----:B------:R-:W-:-:S10]  /*7b30*/  IADD3 R9, R13, 0x20, RZ ;  /* 0x000000200d097810 */ /* 0x000fd40007ffe0ff */
[----:B--2-4-:R-:W-:-:S04]  /*7b40*/  @!P0 IMAD.WIDE R22, R13, 0x2, R18 ;  /* 0x000000020d168825 */ /* 0x014fc800078e0212 */
[----:B-1-3--:R-:W-:Y:S01]  /*7b50*/  @!P0 IMAD.WIDE R10, R13, 0x2, R16 ;  /* 0x000000020d0a8825 */ /* 0x00afe200078e0210 */
        /* <DEDUP_REMOVED lines=12> */
.L_x_352:
[----:B------:R-:W-:Y:S05]  /*7c20*/  BSYNC B0 ;  /* 0x0000000000007941 */ /* 0x000fea0003800000 */
.L_x_351:
[----:B-1---5:R-:W-:Y:S01]  /*7c30*/  IMAD.MOV.U32 R11, RZ, RZ, R52 ;  /* 0x000000ffff0b7224 */ /* 0x022fe200078e0034 */
[----:B------:R-:W-:Y:S01]  /*7c40*/  MOV R9, R64 ;  /* 0x0000004000097202 */ /* 0x000fe20000000f00 */
[----:B------:R-:W-:Y:S01]  /*7c50*/  IMAD.MOV.U32 R10, RZ, RZ, R53 ;  /* 0x000000ffff0a7224 */ /* 0x000fe200078e0035 */
[----:B------:R1:W4:Y:S01]  /*7c60*/  SHFL.IDX PT, R23, R20, 0x2, 0x181f ;  /* 0x00581f0014177f89 */ /* 0x00032200000e0000 */
[----:B------:R-:W-:Y:S01]  /*7c70*/  IMAD.MOV.U32 R8, RZ, RZ, R65 ;  /* 0x000000ffff087224 */ /* 0x000fe200078e0041 */
[----:B------:R-:W-:Y:S01]  /*7c80*/  BSSY B0, `(.L_x_353) ;  /* 0x0000024000007945 */ /* 0x000fe20003800000 */
[----:B---3--:R-:W-:Y:S01]  /*7c90*/  CS2R R16, SRZ ;  /* 0x0000000000107805 */ /* 0x008fe2000001ff00 */
[----:B------:R-:W-:Y:S01]  /*7ca0*/  PRMT R42, R10, 0x5410, R11 ;  /* 0x000054100a2a7816 */ /* 0x000fe2000000000b */
[----:B------:R-:W-:Y:S01]  /*7cb0*/  IMAD.MOV.U32 R11, RZ, RZ, R50 ;  /* 0x000000ffff0b7224 */ /* 0x000fe200078e0032 */
[----:B------:R-:W-:Y:S01]  /*7cc0*/  PRMT R48, R8, 0x5410, R9 ;  /* 0x0000541008307816 */ /* 0x000fe20000000009 */
[----:B------:R-:W-:Y:S01]  /*7cd0*/  IMAD.MOV.U32 R9, RZ, RZ, R58 ;  /* 0x000000ffff097224 */ /* 0x000fe200078e003a */
[----:B------:R-:W-:Y:S01]  /*7ce0*/  MOV R10, R51 ;  /* 0x00000033000a7202 */ /* 0x000fe20000000f00 */
[----:B------:R1:W3:Y:S01]  /*7cf0*/  SHFL.IDX PT, R22, R15, 0x2, 0x181f ;  /* 0x00581f000f167f89 */ /* 0x0002e200000e0000 */
[----:B------:R-:W-:Y:S01]  /*7d00*/  MOV R8, R59 ;  /* 0x0000003b00087202 */ /* 0x000fe20000000f00 */
[----:B------:R-:W-:Y:S01]  /*7d10*/  CS2R R40, SRZ ;  /* 0x0000000000287805 */ /* 0x000fe2000001ff00 */
[----:B------:R-:W-:Y:S01]  /*7d20*/  PRMT R33, R10, 0x5410, R11 ;  /* 0x000054100a217816 */ /* 0x000fe2000000000b */
[----:B--2---:R1:W2:Y:S01]  /*7d30*/  SHFL.IDX PT, R19, R14, 0x2, 0x181f ;  /* 0x00581f000e137f89 */ /* 0x0042a200000e0000 */
[----:B------:R-:W-:Y:S01]  /*7d40*/  PRMT R43, R8, 0x5410, R9 ;  /* 0x00005410082b7816 */ /* 0x000fe20000000009 */
[----:B------:R-:W-:Y:S01]  /*7d50*/  CS2R R46, SRZ ;  /* 0x00000000002e7805 */ /* 0x000fe2000001ff00 */
[----:B------:R-:W-:Y:S01]  /*7d60*/  CS2R R34, SRZ ;  /* 0x0000000000227805 */ /* 0x000fe2000001ff00 */
[----:B----4-:R1:W4:Y:S01]  /*7d70*/  SHFL.IDX PT, R18, R12, 0x2, 0x181f ;  /* 0x00581f000c127f89 */ /* 0x01032200000e0000 */
[----:B------:R-:W-:Y:S01]  /*7d80*/  CS2R R44, SRZ ;  /* 0x00000000002c7805 */ /* 0x000fe2000001ff00 */
[----:B------:R-:W-:Y:S05]  /*7d90*/  @P5 BRA `(.L_x_354) ;  /* 0x0000012000005947 */ /* 0x000fea0003800000 */
[C---:B------:R-:W-:Y:S01]  /*7da0*/  IADD3 R9, R13.reuse, 0x20, RZ ;  /* 0x000000200d097810 */ /* 0x040fe20007ffe0ff */
[----:B------:R-:W-:Y:S01]  /*7db0*/  CS2R R46, SRZ ;  /* 0x00000000002e7805 */ /* 0x000fe2000001ff00 */
[----:B------:R-:W-:Y:S01]  /*7dc0*/  ISETP.GE.AND P1, PT, R13, c[0x0][0x27c], PT ;  /* 0x00009f000d007a0c */ /* 0x000fe20003f26270 */
[----:B------:R-:W-:Y:S01]  /*7dd0*/  CS2R R44, SRZ ;  /* 0x00000000002c7805 */ /* 0x000fe2000001ff00 */
[----:B------:R-:W-:Y:S01]  /*7de0*/  ISETP.GE.AND P0, PT, R9, c[0x0][0x27c], PT ;  /* 0x00009f0009007a0c */ /* 0x000fe20003f06270 */
[----:B------:R-:W-:Y:S01]  /*7df0*/  CS2R R40, SRZ ;  /* 0x0000000000287805 */ /* 0x000fe2000001ff00 */
[----:B------:R-:W-:-:S09]  /*7e00*/  CS2R R34, SRZ ;  /* 0x0000000000227805 */ /* 0x000fd2000001ff00 */
[----:B---3--:R-:W-:Y:S02]  /*7e10*/  @!P1 IMAD.WIDE R10, R13, 0x2, R22 ;  /* 0x000000020d0a9825 */ /* 0x008fe400078e0216 */
[----:B------:R-:W-:-:S03]  /*7e20*/  @!P0 SHF.R.S32.HI R8, RZ, 0x1f, R9 ;  /* 0x0000001fff088819 */ /* 0x000fc60000011409 */
[----:B------:R3:W5:Y:S01]  /*7e30*/  @!P1 LD.E.64 R46, [R10.64] ;  /* 0x000000100a2e9980 */ /* 0x000762000c101b00 */
[----:B------:R-:W-:-:S04]  /*7e40*/  @!P0 LEA.HI R8, R8, R9, RZ, 0x2 ;  /* 0x0000000908088211 */ /* 0x000fc800078f10ff */
[----:B------:R-:W-:-:S05]  /*7e50*/  @!P0 LOP3.LUT R8, R8, 0xfffffffc, RZ, 0xc0, !PT ;  /* 0xfffffffc08088812 */ /* 0x000fca00078ec0ff */
[----:B------:R-:W-:-:S04]  /*7e60*/  @!P0 IMAD.WIDE R22, R8, 0x2, R22 ;  /* 0x0000000208168825 */ /* 0x000fc800078e0216 */
[--C-:B--2-4-:R-:W-:Y:S01]  /*7e70*/  @!P0 IMAD.WIDE R8, R8, 0x2, R18.reuse ;  /* 0x0000000208088825 */ /* 0x114fe200078e0212 */
[----:B------:R3:W5:Y:S03]  /*7e80*/  @!P0 LD.E.64 R40, [R22.64] ;  /* 0x0000001016288980 */ /* 0x000766000c101b00 */
[----:B------:R-:W-:Y:S01]  /*7e90*/  @!P1 IMAD.WIDE R18, R13, 0x2, R18 ;  /* 0x000000020d129825 */ /* 0x000fe200078e0212 */
[----:B------:R3:W5:Y:S04]  /*7ea0*/  @!P0 LD.E.64 R34, [R8.64] ;  /* 0x0000001008228980 */ /* 0x000768000c101b00 */
[----:B------:R3:W5:Y:S02]  /*7eb0*/  @!P1 LD.E.64 R44, [R18.64] ;  /* 0x00000010122c9980 */ /* 0x000764000c101b00 */
.L_x_354:
[----:B------:R-:W-:Y:S05]  /*7ec0*/  BSYNC B0 ;  /* 0x0000000000007941 */ /* 0x000fea0003800000 */
.L_x_353:
[----:B---3-5:R-:W-:Y:S01]  /*7ed0*/  IMAD.MOV.U32 R11, RZ, RZ, R40 ;  /* 0x000000ffff0b7224 */ /* 0x028fe200078e0028 */
[----:B------:R-:W-:Y:S01]  /*7ee0*/  MOV R9, R46 ;  /* 0x0000002e00097202 */ /* 0x000fe20000000f00 */
[----:B------:R-:W-:Y:S01]  /*7ef0*/  IMAD.MOV.U32 R10, RZ, RZ, R41 ;  /* 0x000000ffff0a7224 */ /* 0x000fe200078e0029 */
[----:B------:R3:W1:Y:S01]  /*7f00*/  SHFL.IDX PT, R67, R20, 0x3, 0x181f ;  /* 0x00781f0014437f89 */ /* 0x00066200000e0000 */
        /* <DEDUP_REMOVED lines=8> */
[----:B------:R-:W4:Y:S01]  /*7f90*/  SHFL.IDX PT, R66, R15, 0x3, 0x181f ;  /* 0x00781f000f427f89 */ /* 0x000f2200000e0000 */
[----:B------:R-:W-:Y:S01]  /*7fa0*/  MOV R8, R45 ;  /* 0x0000002d00087202 */ /* 0x000fe20000000f00 */
[----:B------:R-:W-:-:S02]  /*7fb0*/  CS2R R24, SRZ ;  /* 0x0000000000187805 */ /* 0x000fc4000001ff00 */
[----:B--2---:R2:W1:Y:S01]  /*7fc0*/  SHFL.IDX PT, R19, R14, 0x3, 0x181f ;  /* 0x00781f000e137f89 */ /* 0x00446200000e0000 */
[----:B------:R-:W-:-:S03]  /*7fd0*/  PRMT R23, R8, 0x5410, R9 ;  /* 0x0000541008177816 */ /* 0x000fc60000000009 */
[----:B----4-:R4:W1:Y:S02]  /*7fe0*/  SHFL.IDX PT, R18, R12, 0x3, 0x181f ;  /* 0x00781f000c127f89 */ /* 0x01086400000e0000 */
[----:B-1-3--:R-:W-:Y:S01]  /*7ff0*/  PRMT R20, R10, 0x5410, R11 ;  /* 0x000054100a147816 */ /* 0x00afe2000000000b */
[----:B--2---:R-:W-:Y:S01]  /*8000*/  CS2R R14, SRZ ;  /* 0x00000000000e7805 */ /* 0x004fe2000001ff00 */
        /* <DEDUP_REMOVED lines=8> */
[----:B------:R-:W-:Y:S02]  /*8090*/  @!P1 IMAD.WIDE R10, R13, 0x2, R66 ;  /* 0x000000020d0a9825 */ /* 0x000fe400078e0242 */
[----:B------:R-:W-:-:S03]  /*80a0*/  @!P0 SHF.R.S32.HI R8, RZ, 0x1f, R9 ;  /* 0x0000001fff088819 */ /* 0x000fc60000011409 */
[----:B------:R1:W5:Y:S01]  /*80b0*/  @!P1 LD.E.64 R26, [R10.64] ;  /* 0x000000100a1a9980 */ /* 0x000362000c101b00 */
[----:B------:R-:W-:-:S04]  /*80c0*/  @!P0 LEA.HI R8, R8, R9, RZ, 0x2 ;  /* 0x0000000908088211 */ /* 0x000fc800078f10ff */
[----:B------:R-:W-:-:S05]  /*80d0*/  @!P0 LOP3.LUT R8, R8, 0xfffffffc, RZ, 0xc0, !PT ;  /* 0xfffffffc08088812 */ /* 0x000fca00078ec0ff */
[----:B------:R-:W-:-:S04]  /*80e0*/  @!P0 IMAD.WIDE R66, R8, 0x2, R66 ;  /* 0x0000000208428825 */ /* 0x000fc800078e0242 */
[--C-:B------:R-:W-:Y:S01]  /*80f0*/  @!P0 IMAD.WIDE R8, R8, 0x2, R18.reuse ;  /* 0x0000000208088825 */ /* 0x100fe200078e0212 */
[----:B------:R1:W5:Y:S03]  /*8100*/  @!P0 LD.E.64 R16, [R66.64] ;  /* 0x0000001042108980 */ /* 0x000366000c101b00 */
[----:B------:R-:W-:Y:S01]  /*8110*/  @!P1 IMAD.WIDE R18, R13, 0x2, R18 ;  /* 0x000000020d129825 */ /* 0x000fe200078e0212 */
[----:B------:R1:W5:Y:S04]  /*8120*/  @!P0 LD.E.64 R14, [R8.64] ;  /* 0x00000010080e8980 */ /* 0x000368000c101b00 */
[----:B------:R1:W5:Y:S02]  /*8130*/  @!P1 LD.E.64 R24, [R18.64] ;  /* 0x0000001012189980 */ /* 0x000364000c101b00 */
.L_x_356:
[----:B------:R-:W-:Y:S05]  /*8140*/  BSYNC B0 ;  /* 0x0000000000007941 */ /* 0x000fea0003800000 */
.L_x_355:
[----:B------:R-:W-:Y:S01]  /*8150*/  IADD3 R21, -R118, R7, RZ ;  /* 0x0000000776157210 */ /* 0x000fe20007ffe1ff */
[----:B-1---5:R-:W-:Y:S01]  /*8160*/  IMAD.MOV.U32 R8, RZ, RZ, R16 ;  /* 0x000000ffff087224 */ /* 0x022fe200078e0010 */
[----:B------:R-:W-:-:S04]  /*8170*/  DEPBAR.LE SB0, 0x1 ;  /* 0x000080400000791a */ /* 0x000fc80000000000 */
[----:B------:R-:W-:Y:S01]  /*8180*/  IMNMX R21, R21, 0x80, PT ;  /* 0x0000008015157817 */ /* 0x000fe20003800200 */
[----:B------:R-:W-:Y:S01]  /*8190*/  IMAD.MOV.U32 R9, RZ, RZ, R17 ;  /* 0x000000ffff097224 */ /* 0x000fe200078e0011 */
[----:B------:R-:W-:Y:S01]  /*81a0*/  BSSY B1, `(.L_x_357) ;  /* 0x0000069000017945 */ /* 0x000fe20003800000 */
[----:B------:R-:W-:Y:S01]  /*81b0*/  IMAD.MOV.U32 R7, RZ, RZ, R27 ;  /* 0x000000ffff077224 */ /* 0x000fe200078e001b */
[----:B------:R-:W-:Y:S01]  /*81c0*/  BAR.SYNC.DEFER_BLOCKING 0x0 ;  /* 0x0000000000007b1d */ /* 0x000fe20000010000 */
[----:B------:R-:W-:Y:S01]  /*81d0*/  ISETP.GE.AND P0, PT, R4, R21, PT ;  /* 0x000000150400720c */ /* 0x000fe20003f06270 */
[----:B------:R-:W-:Y:S01]  /*81e0*/  IMAD.MOV.U32 R10, RZ, RZ, R14 ;  /* 0x000000ffff0a7224 */ /* 0x000fe200078e000e */
[----:B----4-:R-:W-:Y:S01]  /*81f0*/  PRMT R12, R9, 0x5410, R8 ;  /* 0x00005410090c7816 */ /* 0x010fe20000000008 */
[----:B------:R-:W-:Y:S02]  /*8200*/  IMAD.MOV.U32 R8, RZ, RZ, R26 ;  /* 0x000000ffff087224 */ /* 0x000fe400078e001a */
[----:B------:R-:W-:-:S03]  /*8210*/  IMAD.MOV.U32 R9, RZ, RZ, R24 ;  /* 0x000000ffff097224 */ /* 0x000fc600078e0018 */
[----:B------:R-:W-:Y:S02]  /*8220*/  PRMT R19, R7, 0x5410, R8 ;  /* 0x0000541007137816 */ /* 0x000fe40000000008 */
[----:B------:R-:W-:Y:S02]  /*8230*/  MOV R7, R15 ;  /* 0x0000000f00077202 */ /* 0x000fe40000000f00 */
[----:B------:R-:W-:Y:S02]  /*8240*/  MOV R8, R25 ;  /* 0x0000001900087202 */ /* 0x000fe40000000f00 */
[----:B------:R-:W-:Y:S02]  /*8250*/  PRMT R7, R7, 0x5410, R10 ;  /* 0x0000541007077816 */ /* 0x000fe4000000000a */
[----:B------:R-:W-:Y:S01]  /*8260*/  PRMT R18, R8, 0x5410, R9 ;  /* 0x0000541008127816 */ /* 0x000fe20000000009 */
[----:B------:R-:W-:Y:S05]  /*8270*/  @P0 BRA `(.L_x_358) ;  /* 0x000005b000000947 */ /* 0x000fea0003800000 */
[----:B------:R-:W-:Y:S01]  /*8280*/  ISETP.GE.AND P0, PT, R13, c[0x0][0x27c], PT ;  /* 0x00009f000d007a0c */ /* 0x000fe20003f06270 */
[----:B------:R-:W-:-:S12]  /*8290*/  BSSY B0, `(.L_x_359) ;  /* 0x000002c000007945 */ /* 0x000fd80003800000 */
[----:B------:R-:W-:Y:S05]  /*82a0*/  @P0 BRA `(.L_x_360) ;  /* 0x000002a000000947 */ /* 0x000fea0003800000 */
[----:B------:R-:W1:Y:S01]  /*82b0*/  LDS.128 R8, [R6+0x100] ;  /* 0x0001000006087984 */ /* 0x000e620000000c00 */
[--C-:B------:R-:W-:Y:S01]  /*82c0*/  SHF.R.U64 R57, R60, 0x10, R61.reuse ;  /* 0x000000103c397819 */ /* 0x100fe2000000123d */
[--C-:B------:R-:W-:Y:S01]  /*82d0*/  HADD2.F32 R69, -RZ, R55.reuse.H1_H1 ;  /* 0x30000037ff457230 */ /* 0x100fe20000004100 */
[----:B------:R-:W-:Y:S01]  /*82e0*/  SHF.R.U32.HI R60, RZ, 0x10, R61 ;  /* 0x00000010ff3c7819 */ /* 0x000fe2000001163d */
[----:B------:R-:W-:Y:S01]  /*82f0*/  HADD2.F32 R71, -RZ, R56.H1_H1 ;  /* 0x30000038ff477230 */ /* 0x000fe20000004100 */
[--C-:B------:R-:W-:Y:S01]  /*8300*/  SHF.R.U64 R61, R62, 0x10, R63.reuse ;  /* 0x000000103e3d7819 */ /* 0x100fe2000000123f */
[----:B------:R-:W-:Y:S01]  /*8310*/  HADD2.F32 R55, -RZ, R55.H0_H0 ;  /* 0x20000037ff377230 */ /* 0x000fe20000004100 */
[----:B------:R-:W-:Y:S01]  /*8320*/  SHF.R.U32.HI R62, RZ, 0x10, R63 ;  /* 0x00000010ff3e7819 */ /* 0x000fe2000001163f */
[----:B------:R-:W-:Y:S02]  /*8330*/  HADD2.F32 R70, -RZ, R60.H0_H0 ;  /* 0x2000003cff467230 */ /* 0x000fe40000004100 */
[----:B------:R-:W-:-:S02]  /*8340*/  HADD2.F32 R61, -RZ, R61.H0_H0 ;  /* 0x2000003dff3d7230 */ /* 0x000fc40000004100 */
[----:B------:R-:W-:Y:S02]  /*8350*/  HADD2.F32 R62, -RZ, R62.H0_H0 ;  /* 0x2000003eff3e7230 */ /* 0x000fe40000004100 */
[----:B------:R-:W-:Y:S02]  /*8360*/  HADD2.F32 R57, -RZ, R57.H0_H0 ;  /* 0x20000039ff397230 */ /* 0x000fe40000004100 */
[--C-:B-1----:R-:W-:Y:S02]  /*8370*/  HADD2.F32 R63, -RZ, R11.reuse.H0_H0 ;  /* 0x2000000bff3f7230 */ /* 0x102fe40000004100 */
[----:B------:R-:W-:Y:S02]  /*8380*/  HADD2.F32 R11, -RZ, R11.H1_H1 ;  /* 0x3000000bff0b7230 */ /* 0x000fe40000004100 */
[--C-:B------:R-:W-:Y:S02]  /*8390*/  HADD2.F32 R67, -RZ, R8.reuse.H1_H1 ;  /* 0x30000008ff437230 */ /* 0x100fe40000004100 */
[----:B------:R-:W-:Y:S01]  /*83a0*/  HADD2.F32 R66, -RZ, R8.H0_H0 ;  /* 0x20000008ff427230 */ /* 0x000fe20000004100 */
[-C--:B------:R-:W-:Y:S01]  /*83b0*/  FMUL.FTZ R60, R11, R62.reuse ;  /* 0x0000003e0b3c7220 */ /* 0x080fe20000410000 */
[--C-:B------:R-:W-:Y:S01]  /*83c0*/  HADD2.F32 R8, -RZ, R10.reuse.H0_H0 ;  /* 0x2000000aff087230 */ /* 0x100fe20000004100 */
[----:B------:R-:W-:Y:S01]  /*83d0*/  FMUL.FTZ R62, R63, R62 ;  /* 0x0000003e3f3e7220 */ /* 0x000fe20000410000 */
[----:B------:R-:W-:Y:S01]  /*83e0*/  HADD2.F32 R10, -RZ, R10.H1_H1 ;  /* 0x3000000aff0a7230 */ /* 0x000fe20000004100 */
[-C--:B------:R-:W-:Y:S01]  /*83f0*/  FMUL.FTZ R72, R67, R69.reuse ;  /* 0x0000004543487220 */ /* 0x080fe20000410000 */
[--C-:B------:R-:W-:Y:S01]  /*8400*/  HADD2.F32 R68, -RZ, R9.reuse.H0_H0 ;  /* 0x20000009ff447230 */ /* 0x100fe20000004100 */
[-C--:B------:R-:W-:Y:S01]  /*8410*/  FFMA.FTZ R60, R63, R70.reuse, -R60 ;  /* 0x000000463f3c7223 */ /* 0x080fe2000001083c */
[----:B------:R-:W-:Y:S01]  /*8420*/  HADD2.F32 R9, -RZ, R9.H1_H1 ;  /* 0x30000009ff097230 */ /* 0x000fe20000004100 */
[----:B------:R-:W-:Y:S01]  /*8430*/  FMUL.FTZ R80, R66, R69 ;  /* 0x0000004542507220 */ /* 0x000fe20000410000 */
[----:B------:R-:W-:Y:S01]  /*8440*/  HADD2.F32 R63, -RZ, R56.H0_H0 ;  /* 0x20000038ff3f7230 */ /* 0x000fe20000004100 */
[----:B------:R-:W-:-:S02]  /*8450*/  FFMA.FTZ R11, R11, R70, R62 ;  /* 0x000000460b0b7223 */ /* 0x000fc4000001003e */
[----:B------:R-:W-:Y:S02]  /*8460*/  FFMA.FTZ R72, R66, R71, -R72 ;  /* 0x0000004742487223 */ /* 0x000fe40000010848 */
[-C--:B------:R-:W-:Y:S01]  /*8470*/  FMUL.FTZ R56, R10, R55.reuse ;  /* 0x000000370a387220 */ /* 0x080fe20000410000 */
[----:B------:R-:W-:Y:S01]  /*8480*/  F2FP.PACK_AB R11, R11, R60 ;  /* 0x0000003c0b0b723e */ /* 0x000fe200000000ff */
[----:B------:R-:W-:Y:S02]  /*8490*/  FMUL.FTZ R55, R8, R55 ;  /* 0x0000003708377220 */ /* 0x000fe40000410000 */
[-C--:B------:R-:W-:Y:S02]  /*84a0*/  FMUL.FTZ R62, R9, R61.reuse ;  /* 0x0000003d093e7220 */ /* 0x080fe40000410000 */
[----:B------:R-:W-:Y:S02]  /*84b0*/  FMUL.FTZ R66, R68, R61 ;  /* 0x0000003d44427220 */ /* 0x000fe40000410000 */
[----:B------:R-:W-:-:S02]  /*84c0*/  FFMA.FTZ R67, R67, R71, R80 ;  /* 0x0000004743437223 */ /* 0x000fc40000010050 */
[-C--:B------:R-:W-:Y:S02]  /*84d0*/  FFMA.FTZ R56, R8, R63.reuse, -R56 ;  /* 0x0000003f08387223 */ /* 0x080fe40000010838 */
[----:B------:R-:W-:Y:S01]  /*84e0*/  FFMA.FTZ R55, R10, R63, R55 ;  /* 0x0000003f0a377223 */ /* 0x000fe20000010037 */
[----:B------:R-:W-:Y:S01]  /*84f0*/  F2FP.PACK_AB R8, R67, R72 ;  /* 0x000000484308723e */ /* 0x000fe200000000ff */
[-C--:B------:R-:W-:Y:S02]  /*8500*/  FFMA.FTZ R62, R68, R57.reuse, -R62 ;  /* 0x00000039443e7223 */ /* 0x080fe4000001083e */
[----:B------:R-:W-:Y:S01]  /*8510*/  FFMA.FTZ R9, R9, R57, R66 ;  /* 0x0000003909097223 */ /* 0x000fe20000010042 */
[----:B------:R-:W-:-:S04]  /*8520*/  F2FP.PACK_AB R10, R55, R56 ;  /* 0x00000038370a723e */ /* 0x000fc800000000ff */
[----:B------:R-:W-:-:S05]  /*8530*/  F2FP.PACK_AB R9, R9, R62 ;  /* 0x0000003e0909723e */ /* 0x000fca00000000ff */
[----:B------:R1:W-:Y:S02]  /*8540*/  STS.128 [R6+0x100], R8 ;  /* 0x0001000806007388 */ /* 0x0003e40000000c00 */
.L_x_360:
[----:B------:R-:W-:Y:S05]  /*8550*/  BSYNC B0 ;  /* 0x0000000000007941 */ /* 0x000fea0003800000 */
.L_x_359:
[----:B-1----:R-:W-:-:S04]  /*8560*/  IADD3 R8, R13, 0x20, RZ ;  /* 0x000000200d087810 */ /* 0x002fc80007ffe0ff */
[----:B------:R-:W-:-:S13]  /*8570*/  ISETP.GE.AND P0, PT, R8, c[0x0][0x27c], PT ;  /* 0x00009f0008007a0c */ /* 0x000fda0003f06270 */
        /* <DEDUP_REMOVED lines=19> */
[-C--:B------:R-:W-:Y:S01]  /*86b0*/  FMUL.FTZ R68, R61, R63.reuse ;  /* 0x0000003f3d447220 */ /* 0x080fe20000410000 */
[--C-:B------:R-:W-:Y:S01]  /*86c0*/  HADD2.F32 R62, -RZ, R9.reuse.H0_H0 ;  /* 0x20000009ff3e7230 */ /* 0x100fe20000004100 */
[C---:B------:R-:W-:Y:S01]  /*86d0*/  FMUL.FTZ R76, R57.reuse, R76 ;  /* 0x0000004c394c7220 */ /* 0x040fe20000410000 */
[----:B------:R-:W-:Y:S01]  /*86e0*/  HADD2.F32 R10, -RZ, R10.H1_H1 ;  /* 0x3000000aff0a7230 */ /* 0x000fe20000004100 */
[----:B------:R-:W-:Y:S01]  /*86f0*/  FFMA.FTZ R66, R57, R78, -R66 ;  /* 0x0000004e39427223 */ /* 0x000fe20000010842 */
[----:B------:R-:W-:Y:S01]  /*8700*/  HADD2.F32 R9, -RZ, R9.H1_H1 ;  /* 0x30000009ff097230 */ /* 0x000fe20000004100 */
[C---:B------:R-:W-:Y:S01]  /*8710*/  FMUL.FTZ R70, R60.reuse, R63 ;  /* 0x0000003f3c467220 */ /* 0x040fe20000410000 */
[----:B------:R-:W-:Y:S01]  /*8720*/  HADD2.F32 R57, -RZ, R54.H0_H0 ;  /* 0x20000036ff397230 */ /* 0x000fe20000004100 */
[----:B------:R-:W-:-:S02]  /*8730*/  FFMA.FTZ R68, R60, R67, -R68 ;  /* 0x000000433c447223 */ /* 0x000fc40000010844 */
[-C--:B------:R-:W-:Y:S02]  /*8740*/  FMUL.FTZ R54, R10, R49.reuse ;  /* 0x000000310a367220 */ /* 0x080fe40000410000 */
[-C--:B------:R-:W-:Y:S02]  /*8750*/  FMUL.FTZ R60, R9, R56.reuse ;  /* 0x00000038093c7220 */ /* 0x080fe40000410000 */
[----:B------:R-:W-:Y:S02]  /*8760*/  FMUL.FTZ R49, R8, R49 ;  /* 0x0000003108317220 */ /* 0x000fe40000410000 */
[----:B------:R-:W-:Y:S02]  /*8770*/  FMUL.FTZ R56, R62, R56 ;  /* 0x000000383e387220 */ /* 0x000fe40000410000 */
[----:B------:R-:W-:Y:S02]  /*8780*/  FFMA.FTZ R11, R11, R78, R76 ;  /* 0x0000004e0b0b7223 */ /* 0x000fe4000001004c */
[----:B------:R-:W-:-:S02]  /*8790*/  FFMA.FTZ R61, R61, R67, R70 ;  /* 0x000000433d3d7223 */ /* 0x000fc40000010046 */
[-C--:B------:R-:W-:Y:S01]  /*87a0*/  FFMA.FTZ R54, R8, R57.reuse, -R54 ;  /* 0x0000003908367223 */ /* 0x080fe20000010836 */
[----:B------:R-:W-:Y:S01]  /*87b0*/  F2FP.PACK_AB R11, R11, R66 ;  /* 0x000000420b0b723e */ /* 0x000fe200000000ff */
[----:B------:R-:W-:Y:S01]  /*87c0*/  FFMA.FTZ R49, R10, R57, R49 ;  /* 0x000000390a317223 */ /* 0x000fe20000010031 */
[----:B------:R-:W-:Y:S01]  /*87d0*/  F2FP.PACK_AB R8, R61, R68 ;  /* 0x000000443d08723e */ /* 0x000fe200000000ff */
[-C--:B------:R-:W-:Y:S02]  /*87e0*/  FFMA.FTZ R60, R62, R55.reuse, -R60 ;  /* 0x000000373e3c7223 */ /* 0x080fe4000001083c */
[----:B------:R-:W-:Y:S01]  /*87f0*/  FFMA.FTZ R9, R9, R55, R56 ;  /* 0x0000003709097223 */ /* 0x000fe20000010038 */
[----:B------:R-:W-:-:S04]  /*8800*/  F2FP.PACK_AB R10, R49, R54 ;  /* 0x00000036310a723e */ /* 0x000fc800000000ff */
[----:B------:R-:W-:-:S05]  /*8810*/  F2FP.PACK_AB R9, R9, R60 ;  /* 0x0000003c0909723e */ /* 0x000fca00000000ff */
[----:B------:R1:W-:Y:S02]  /*8820*/  STS.128 [R6+0x4100], R8 ;  /* 0x0041000806007388 */ /* 0x0003e40000000c00 */
.L_x_358:
[----:B------:R-:W-:Y:S05]  /*8830*/  BSYNC B1 ;  /* 0x0000000000017941 */ /* 0x000fea0003800000 */
.L_x_357:
[----:B-1----:R-:W-:Y:S01]  /*8840*/  IADD3 R8, R4, 0x20, RZ ;  /* 0x0000002004087810 */ /* 0x002fe20007ffe0ff */
[----:B------:R-:W-:Y:S03]  /*8850*/  BSSY B1, `(.L_x_361) ;  /* 0x000005e000017945 */ /* 0x000fe60003800000 */
[----:B------:R-:W-:-:S13]  /*8860*/  ISETP.GE.AND P0, PT, R8, R21, PT ;  /* 0x000000150800720c */ /* 0x000fda0003f06270 */
        /* <DEDUP_REMOVED lines=15> */
[--C-:B-1----:R-:W-:Y:S02]  /*8960*/  HADD2.F32 R55, -RZ, R11.reuse.H0_H0 ;  /* 0x2000000bff377230 */ /* 0x102fe40000004100 */
[----:B------:R-:W-:Y:S02]  /*8970*/  HADD2.F32 R11, -RZ, R11.H1_H1 ;  /* 0x3000000bff0b7230 */ /* 0x000fe40000004100 */
[--C-:B------:R-:W-:Y:S02]  /*8980*/  HADD2.F32 R57, -RZ, R8.reuse.H1_H1 ;  /* 0x30000008ff397230 */ /* 0x100fe40000004100 */
[----:B------:R-:W-:Y:S01]  /*8990*/  HADD2.F32 R56, -RZ, R8.H0_H0 ;  /* 0x20000008ff387230 */ /* 0x000fe20000004100 */
[----:B------:R-:W-:Y:S01]  /*89a0*/  FMUL.FTZ R62, R11, R58 ;  /* 0x0000003a0b3e7220 */ /* 0x000fe20000410000 */
[--C-:B------:R-:W-:Y:S01]  /*89b0*/  HADD2.F32 R8, -RZ, R10.reuse.H0_H0 ;  /* 0x2000000aff087230 */ /* 0x100fe20000004100 */
[----:B------:R-:W-:Y:S01]  /*89c0*/  FMUL.FTZ R63, R57, R60 ;  /* 0x0000003c393f7220 */ /* 0x000fe20000410000 */
[--C-:B------:R-:W-:Y:S01]  /*89d0*/  HADD2.F32 R59, -RZ, R9.reuse.H0_H0 ;  /* 0x20000009ff3b7230 */ /* 0x100fe20000004100 */
[C---:B------:R-:W-:Y:S01]  /*89e0*/  FMUL.FTZ R58, R55.reuse, R58 ;  /* 0x0000003a373a7220 */ /* 0x040fe20000410000 */
[----:B------:R-:W-:Y:S01]  /*89f0*/  HADD2.F32 R10, -RZ, R10.H1_H1 ;  /* 0x3000000aff0a7230 */ /* 0x000fe20000004100 */
[----:B------:R-:W-:Y:S01]  /*8a00*/  FFMA.FTZ R62, R55, R64, -R62 ;  /* 0x00000040373e7223 */ /* 0x000fe2000001083e */
[----:B------:R-:W-:Y:S01]  /*8a10*/  HADD2.F32 R9, -RZ, R9.H1_H1 ;  /* 0x30000009ff097230 */ /* 0x000fe20000004100 */
[C---:B------:R-:W-:Y:S01]  /*8a20*/  FMUL.FTZ R60, R56.reuse, R60 ;  /* 0x0000003c383c7220 */ /* 0x040fe20000410000 */
[----:B------:R-:W-:Y:S01]  /*8a30*/  HADD2.F32 R55, -RZ, R48.H0_H0 ;  /* 0x20000030ff377230 */ /* 0x000fe20000004100 */
[----:B------:R-:W-:Y:S01]  /*8a40*/  FFMA.FTZ R63, R56, R61, -R63 ;  /* 0x0000003d383f7223 */ /* 0x000fe2000001083f */
[----:B------:R-:W-:Y:S01]  /*8a50*/  HADD2.F32 R56, -RZ, R49.H0_H0 ;  /* 0x20000031ff387230 */ /* 0x000fe20000004100 */
[----:B------:R-:W-:-:S02]  /*8a60*/  FMUL.FTZ R48, R10, R43 ;  /* 0x0000002b0a307220 */ /* 0x000fc40000410000 */
[-C--:B------:R-:W-:Y:S02]  /*8a70*/  FMUL.FTZ R49, R9, R54.reuse ;  /* 0x0000003609317220 */ /* 0x080fe40000410000 */
[C---:B------:R-:W-:Y:S02]  /*8a80*/  FMUL.FTZ R43, R8.reuse, R43 ;  /* 0x0000002b082b7220 */ /* 0x040fe40000410000 */
[----:B------:R-:W-:Y:S02]  /*8a90*/  FMUL.FTZ R54, R59, R54 ;  /* 0x000000363b367220 */ /* 0x000fe40000410000 */
[----:B------:R-:W-:Y:S02]  /*8aa0*/  FFMA.FTZ R11, R11, R64, R58 ;  /* 0x000000400b0b7223 */ /* 0x000fe4000001003a */
[----:B------:R-:W-:Y:S02]  /*8ab0*/  FFMA.FTZ R60, R57, R61, R60 ;  /* 0x0000003d393c7223 */ /* 0x000fe4000001003c */
        /* <DEDUP_REMOVED lines=9> */
.L_x_364:
[----:B------:R-:W-:Y:S05]  /*8b50*/  BSYNC B0 ;  /* 0x0000000000007941 */ /* 0x000fea0003800000 */
.L_x_363:
[----:B-1----:R-:W-:-:S04]  /*8b60*/  IADD3 R8, R13, 0x20, RZ ;  /* 0x000000200d087810 */ /* 0x002fc80007ffe0ff */
[----:B------:R-:W-:-:S13]  /*8b70*/  ISETP.GE.AND P0, PT, R8, c[0x0][0x27c], PT ;  /* 0x00009f0008007a0c */ /* 0x000fda0003f06270 */
[----:B------:R-:W-:Y:S05]  /*8b80*/  @P0 BRA `(.L_x_362) ;  /* 0x000002a000000947 */ /* 0x000fea0003800000 */
[----:B------:R-:W1:Y:S01]  /*8b90*/  LDS.128 R8, [R6+0x5100] ;  /* 0x0051000006087984 */ /* 0x000e620000000c00 */
[--C-:B------:R-:W-:Y:S01]  /*8ba0*/  SHF.R.U64 R48, R50, 0x10, R51.reuse ;  /* 0x0000001032307819 */ /* 0x100fe20000001233 */
[--C-:B------:R-:W-:Y:S01]  /*8bb0*/  HADD2.F32 R56, -RZ, R33.reuse.H1_H1 ;  /* 0x30000021ff387230 */ /* 0x100fe20000004100 */
[----:B------:R-:W-:Y:S01]  /*8bc0*/  SHF.R.U32.HI R50, RZ, 0x10, R51 ;  /* 0x00000010ff327819 */ /* 0x000fe20000011633 */
[----:B------:R-:W-:Y:S01]  /*8bd0*/  HADD2.F32 R33, -RZ, R33.H0_H0 ;  /* 0x20000021ff217230 */ /* 0x000fe20000004100 */
[--C-:B------:R-:W-:Y:S01]  /*8be0*/  SHF.R.U64 R43, R52, 0x10, R53.reuse ;  /* 0x00000010342b7819 */ /* 0x100fe20000001235 */
[----:B------:R-:W-:Y:S01]  /*8bf0*/  HADD2.F32 R48, -RZ, R48.H0_H0 ;  /* 0x20000030ff307230 */ /* 0x000fe20000004100 */
[----:B------:R-:W-:Y:S01]  /*8c00*/  SHF.R.U32.HI R52, RZ, 0x10, R53 ;  /* 0x00000010ff347819 */ /* 0x000fe20000011635 */
[----:B------:R-:W-:Y:S02]  /*8c10*/  HADD2.F32 R50, -RZ, R50.H0_H0 ;  /* 0x20000032ff327230 */ /* 0x000fe40000004100 */
[----:B------:R-:W-:-:S02]  /*8c20*/  HADD2.F32 R60, -RZ, R42.H1_H1 ;  /* 0x3000002aff3c7230 */ /* 0x000fc40000004100 */
[----:B------:R-:W-:Y:S02]  /*8c30*/  HADD2.F32 R58, -RZ, R52.H0_H0 ;  /* 0x20000034ff3a7230 */ /* 0x000fe40000004100 */
[----:B------:R-:W-:Y:S02]  /*8c40*/  HADD2.F32 R43, -RZ, R43.H0_H0 ;  /* 0x2000002bff2b7230 */ /* 0x000fe40000004100 */
[--C-:B-1----:R-:W-:Y:S02]  /*8c50*/  HADD2.F32 R49, -RZ, R11.reuse.H0_H0 ;  /* 0x2000000bff317230 */ /* 0x102fe40000004100 */
[----:B------:R-:W-:Y:S02]  /*8c60*/  HADD2.F32 R11, -RZ, R11.H1_H1 ;  /* 0x3000000bff0b7230 */ /* 0x000fe40000004100 */
[--C-:B------:R-:W-:Y:S02]  /*8c70*/  HADD2.F32 R51, -RZ, R8.reuse.H0_H0 ;  /* 0x20000008ff337230 */ /* 0x100fe40000004100 */
[----:B------:R-:W-:Y:S01]  /*8c80*/  HADD2.F32 R53, -RZ, R8.H1_H1 ;  /* 0x30000008ff357230 */ /* 0x000fe20000004100 */
[-C--:B------:R-:W-:Y:S01]  /*8c90*/  FMUL.FTZ R52, R11, R50.reuse ;  /* 0x000000320b347220 */ /* 0x080fe20000410000 */
[--C-:B------:R-:W-:Y:S01]  /*8ca0*/  HADD2.F32 R8, -RZ, R10.reuse.H0_H0 ;  /* 0x2000000aff087230 */ /* 0x100fe20000004100 */
[C---:B------:R-:W-:Y:S01]  /*8cb0*/  FMUL.FTZ R50, R49.reuse, R50 ;  /* 0x0000003231327220 */ /* 0x040fe20000410000 */
[--C-:B------:R-:W-:Y:S01]  /*8cc0*/  HADD2.F32 R54, -RZ, R9.reuse.H0_H0 ;  /* 0x20000009ff367230 */ /* 0x100fe20000004100 */
[-C--:B------:R-:W-:Y:S01]  /*8cd0*/  FFMA.FTZ R52, R49, R58.reuse, -R52 ;  /* 0x0000003a31347223 */ /* 0x080fe20000010834 */
[----:B------:R-:W-:Y:S01]  /*8ce0*/  HADD2.F32 R10, -RZ, R10.H1_H1 ;  /* 0x3000000aff0a7230 */ /* 0x000fe20000004100 */
[----:B------:R-:W-:Y:S01]  /*8cf0*/  FFMA.FTZ R11, R11, R58, R50 ;  /* 0x0000003a0b0b7223 */ /* 0x000fe20000010032 */
[----:B------:R-:W-:Y:S01]  /*8d00*/  HADD2.F32 R9, -RZ, R9.H1_H1 ;  /* 0x30000009ff097230 */ /* 0x000fe20000004100 */
[----:B------:R-:W-:Y:S01]  /*8d10*/  FMUL.FTZ R55, R53, R56 ;  /* 0x0000003835377220 */ /* 0x000fe20000410000 */
[----:B------:R-:W-:Y:S01]  /*8d20*/  HADD2.F32 R49, -RZ, R42.H0_H0 ;  /* 0x2000002aff317230 */ /* 0x000fe20000004100 */
[----:B------:R-:W-:Y:S01]  /*8d30*/  FMUL.FTZ R42, R10, R33 ;  /* 0x000000210a2a7220 */ /* 0x000fe20000410000 */
[----:B------:R-:W-:Y:S01]  /*8d40*/  F2FP.PACK_AB R11, R11, R52 ;  /* 0x000000340b0b723e */ /* 0x000fe200000000ff */
[----:B------:R-:W-:-:S02]  /*8d50*/  FMUL.FTZ R50, R9, R48 ;  /* 0x0000003009327220 */ /* 0x000fc40000410000 */
[C---:B------:R-:W-:Y:S02]  /*8d60*/  FMUL.FTZ R56, R51.reuse, R56 ;  /* 0x0000003833387220 */ /* 0x040fe40000410000 */
[----:B------:R-:W-:Y:S02]  /*8d70*/  FMUL.FTZ R33, R8, R33 ;  /* 0x0000002108217220 */ /* 0x000fe40000410000 */
[----:B------:R-:W-:Y:S02]  /*8d80*/  FMUL.FTZ R48, R54, R48 ;  /* 0x0000003036307220 */ /* 0x000fe40000410000 */
[-C--:B------:R-:W-:Y:S02]  /*8d90*/  FFMA.FTZ R55, R51, R60.reuse, -R55 ;  /* 0x0000003c33377223 */ /* 0x080fe40000010837 */
[----:B------:R-:W-:Y:S02]  /*8da0*/  FFMA.FTZ R56, R53, R60, R56 ;  /* 0x0000003c35387223 */ /* 0x000fe40000010038 */
[----:B------:R-:W-:-:S02]  /*8db0*/  FFMA.FTZ R42, R8, R49, -R42 ;  /* 0x00000031082a7223 */ /* 0x000fc4000001082a */
[----:B------:R-:W-:Y:S01]  /*8dc0*/  FFMA.FTZ R33, R10, R49, R33 ;  /* 0x000000310a217223 */ /* 0x000fe20000010021 */
[----:B------:R-:W-:Y:S01]  /*8dd0*/  F2FP.PACK_AB R8, R56, R55 ;  /* 0x000000373808723e */ /* 0x000fe200000000ff */
[-C--:B------:R-:W-:Y:S02]  /*8de0*/  FFMA.FTZ R50, R54, R43.reuse, -R50 ;  /* 0x0000002b36327223 */ /* 0x080fe40000010832 */
[----:B------:R-:W-:Y:S01]  /*8df0*/  FFMA.FTZ R9, R9, R43, R48 ;  /* 0x0000002b09097223 */ /* 0x000fe20000010030 */
[----:B------:R-:W-:-:S04]  /*8e00*/  F2FP.PACK_AB R10, R33, R42 ;  /* 0x0000002a210a723e */ /* 0x000fc800000000ff */
[----:B------:R-:W-:-:S05]  /*8e10*/  F2FP.PACK_AB R9, R9, R50 ;  /* 0x000000320909723e */ /* 0x000fca00000000ff */
[----:B------:R1:W-:Y:S02]  /*8e20*/  STS.128 [R6+0x5100], R8 ;  /* 0x0051000806007388 */ /* 0x0003e40000000c00 */
.L_x_362:
[----:B------:R-:W-:Y:S05]  /*8e30*/  BSYNC B1 ;  /* 0x0000000000017941 */ /* 0x000fea0003800000 */
.L_x_361:
        /* <DEDUP_REMOVED lines=49> */
.L_x_368:
[----:B------:R-:W-:Y:S05]  /*9150*/  BSYNC B0 ;  /* 0x0000000000007941 */ /* 0x000fea0003800000 */
.L_x_367:
[----:B-1----:R-:W-:-:S04]  /*9160*/  IADD3 R8, R13, 0x20, RZ ;  /* 0x000000200d087810 */ /* 0x002fc80007ffe0ff */
[----:B------:R-:W-:-:S13]  /*9170*/  ISETP.GE.AND P0, PT, R8, c[0x0][0x27c], PT ;  /* 0x00009f0008007a0c */ /* 0x000fda0003f06270 */
[----:B------:R-:W-:Y:S05]  /*9180*/  @P0 BRA `(.L_x_366) ;  /* 0x000002a000000947 */ /* 0x000fea0003800000 */
[----:B------:R-:W1:Y:S01]  /*9190*/  LDS.128 R8, [R6+0x6100] ;  /* 0x0061000006087984 */ /* 0x000e620000000c00 */
[--C-:B------:R-:W-:Y:S01]  /*91a0*/  SHF.R.U64 R32, R34, 0x10, R35.reuse ;  /* 0x0000001022207819 */ /* 0x100fe20000001223 */
[----:B------:R-:W-:Y:S01]  /*91b0*/  HADD2.F32 R44, -RZ, R20.H1_H1 ;  /* 0x30000014ff2c7230 */ /* 0x000fe20000004100 */
        /* <DEDUP_REMOVED lines=15> */
[--C-:B------:R-:W-:Y:S01]  /*92b0*/  HADD2.F32 R42, -RZ, R9.reuse.H0_H0 ;  /* 0x20000009ff2a7230 */ /* 0x100fe20000004100 */
[----:B------:R-:W-:Y:S01]  /*92c0*/  FMUL.FTZ R43, R41, R44 ;  /* 0x0000002c292b7220 */ /* 0x000fe20000410000 */
        /* <DEDUP_REMOVED lines=9> */
[----:B------:R-:W-:Y:S02]  /*9360*/  FMUL.FTZ R33, R8, R33 ;  /* 0x0000002108217220 */ /* 0x000fe40000410000 */
        /* <DEDUP_REMOVED lines=12> */
.L_x_366:
[----:B------:R-:W-:Y:S05]  /*9430*/  BSYNC B1 ;  /* 0x0000000000017941 */ /* 0x000fea0003800000 */
.L_x_365:
[----:B-1----:R-:W-:-:S04]  /*9440*/  IADD3 R8, R4, 0x60, RZ ;  /* 0x0000006004087810 */ /* 0x002fc80007ffe0ff */
[----:B------:R-:W-:-:S13]  /*9450*/  ISETP.GE.AND P0, PT, R8, R21, PT ;  /* 0x000000150800720c */ /* 0x000fda0003f06270 */
[----:B------:R-:W-:Y:S05]  /*9460*/  @P0 BRA `(.L_x_369) ;  /* 0x000029e000000947 */ /* 0x000fea0003800000 */
[----:B------:R-:W-:Y:S01]  /*9470*/  ISETP.GE.AND P0, PT, R13, c[0x0][0x27c], PT ;  /* 0x00009f000d007a0c */ /* 0x000fe20003f06270 */
[----:B------:R-:W-:-:S12]  /*9480*/  BSSY B0, `(.L_x_370) ;  /* 0x000002c000007945 */ /* 0x000fd80003800000 */
[----:B------:R-:W-:Y:S05]  /*9490*/  @P0 BRA `(.L_x_371) ;  /* 0x000002a000000947 */ /* 0x000fea0003800000 */
[----:B------:R-:W1:Y:S01]  /*94a0*/  LDS.128 R8, [R6+0x3100] ;  /* 0x0031000006087984 */ /* 0x000e620000000c00 */
[--C-:B------:R-:W-:Y:S01]  /*94b0*/  SHF.R.U64 R21, R24, 0x10, R25.reuse ;  /* 0x0000001018157819 */ /* 0x100fe20000001219 */
[----:B------:R-:W-:Y:S01]  /*94c0*/  HADD2.F32 R32, -RZ, R18.H1_H1 ;  /* 0x30000012ff207230 */ /* 0x000fe20000004100 */
[----:B------:R-:W-:Y:S01]  /*94d0*/  SHF.R.U32.HI R24, RZ, 0x10, R25 ;  /* 0x00000010ff187819 */ /* 0x000fe20000011619 */
[--C-:B------:R-:W-:Y:S01]  /*94e0*/  HADD2.F32 R34, -RZ, R19.reuse.H1_H1 ;  /* 0x30000013ff227230 */ /* 0x100fe20000004100 */
[--C-:B------:R-:W-:Y:S01]  /*94f0*/  SHF.R.U64 R20, R26, 0x10, R27.reuse ;  /* 0x000000101a147819 */ /* 0x100fe2000000121b */
[----:B------:R-:W-:Y:S01]  /*9500*/  HADD2.F32 R19, -RZ, R19.H0_H0 ;  /* 0x20000013ff137230 */ /* 0x000fe20000004100 */
[----:B------:R-:W-:Y:S01]  /*9510*/  SHF.R.U32.HI R26, RZ, 0x10, R27 ;  /* 0x00000010ff1a7819 */ /* 0x000fe2000001161b */
[----:B------:R-:W-:-:S04]  /*9520*/  HADD2.F32 R24, -RZ, R24.H0_H0 ;  /* 0x20000018ff187230 */ /* 0x000fc80000004100 */
[----:B------:R-:W-:Y:S02]  /*9530*/  HADD2.F32 R26, -RZ, R26.H0_H0 ;  /* 0x2000001aff1a7230 */ /* 0x000fe40000004100 */
[--C-:B-1----:R-:W-:Y:S02]  /*9540*/  HADD2.F32 R22, -RZ, R11.reuse.H0_H0 ;  /* 0x2000000bff167230 */ /* 0x102fe40000004100 */
[----:B------:R-:W-:Y:S02]  /*9550*/  HADD2.F32 R11, -RZ, R11.H1_H1 ;  /* 0x3000000bff0b7230 */ /* 0x000fe40000004100 */
[--C-:B------:R-:W-:Y:S02]  /*9560*/  HADD2.F32 R23, -RZ, R8.reuse.H0_H0 ;  /* 0x20000008ff177230 */ /* 0x100fe40000004100 */
[----:B------:R-:W-:Y:S01]  /*9570*/  HADD2.F32 R25, -RZ, R8.H1_H1 ;  /* 0x30000008ff197230 */ /* 0x000fe20000004100 */
[CC--:B------:R-:W-:Y:S01]  /*9580*/  FMUL.FTZ R33, R11.reuse, R24.reuse ;  /* 0x000000180b217220 */ /* 0x0c0fe20000410000 */
[--C-:B------:R-:W-:Y:S01]  /*9590*/  HADD2.F32 R8, -RZ, R10.reuse.H0_H0 ;  /* 0x2000000aff087230 */ /* 0x100fe20000004100 */
[C---:B------:R-:W-:Y:S01]  /*95a0*/  FMUL.FTZ R24, R22.reuse, R24 ;  /* 0x0000001816187220 */ /* 0x040fe20000410000 */
[--C-:B------:R-:W-:Y:S01]  /*95b0*/  HADD2.F32 R27, -RZ, R9.reuse.H0_H0 ;  /* 0x20000009ff1b7230 */ /* 0x100fe20000004100 */
[-C--:B------:R-:W-:Y:S01]  /*95c0*/  FFMA.FTZ R33, R22, R26.reuse, -R33 ;  /* 0x0000001a16217223 */ /* 0x080fe20000010821 */
[----:B------:R-:W-:Y:S01]  /*95d0*/  HADD2.F32 R10, -RZ, R10.H1_H1 ;  /* 0x3000000aff0a7230 */ /* 0x000fe20000004100 */
[----:B------:R-:W-:Y:S01]  /*95e0*/  FFMA.FTZ R24, R11, R26, R24 ;  /* 0x0000001a0b187223 */ /* 0x000fe20000010018 */
[----:B------:R-:W-:Y:S01]  /*95f0*/  HADD2.F32 R11, -RZ, R18.H0_H0 ;  /* 0x20000012ff0b7230 */ /* 0x000fe20000004100 */
[-C--:B------:R-:W-:Y:S01]  /*9600*/  FMUL.FTZ R35, R25, R32.reuse ;  /* 0x0000002019237220 */ /* 0x080fe20000410000 */
        /* <DEDUP_REMOVED lines=9> */
[-C--:B------:R-:W-:Y:S02]  /*96a0*/  FFMA.FTZ R20, R8, R19.reuse, -R20 ;  /* 0x0000001308147223 */ /* 0x080fe40000010814 */
[----:B------:R-:W-:Y:S02]  /*96b0*/  FFMA.FTZ R32, R25, R34, R32 ;  /* 0x0000002219207223 */ /* 0x000fe40000010020 */
[----:B------:R-:W-:Y:S01]  /*96c0*/  FFMA.FTZ R19, R10, R19, R11 ;  /* 0x000000130a137223 */ /* 0x000fe2000001000b */
[----:B------:R-:W-:Y:S01]  /*96d0*/  F2FP.PACK_AB R11, R24, R33 ;  /* 0x00000021180b723e */ /* 0x000fe200000000ff */
[-C--:B------:R-:W-:Y:S01]  /*96e0*/  FFMA.FTZ R21, R27, R22.reuse, -R21 ;  /* 0x000000161b157223 */ /* 0x080fe20000010815 */
[----:B------:R-:W-:Y:S01]  /*96f0*/  F2FP.PACK_AB R8, R32, R35 ;  /* 0x000000232008723e */ /* 0x000fe200000000ff */
[----:B------:R-:W-:Y:S01]  /*9700*/  FFMA.FTZ R18, R9, R22, R18 ;  /* 0x0000001609127223 */ /* 0x000fe20000010012 */
[----:B------:R-:W-:-:S04]  /*9710*/  F2FP.PACK_AB R10, R19, R20 ;  /* 0x00000014130a723e */ /* 0x000fc800000000ff */
[----:B------:R-:W-:-:S05]  /*9720*/  F2FP.PACK_AB R9, R18, R21 ;  /* 0x000000151209723e */ /* 0x000fca00000000ff */
[----:B------:R1:W-:Y:S02]  /*9730*/  STS.128 [R6+0x3100], R8 ;  /* 0x0031000806007388 */ /* 0x0003e40000000c00 */
.L_x_371:
[----:B------:R-:W-:Y:S05]  /*9740*/  BSYNC B0 ;  /* 0x0000000000007941 */ /* 0x000fea0003800000 */
.L_x_370:
[----:B------:R-:W-:-:S04]  /*9750*/  IADD3 R13, R13, 0x20, RZ ;  /* 0x000000200d0d7810 */ /* 0x000fc80007ffe0ff */
[----:B------:R-:W-:-:S13]  /*9760*/  ISETP.GE.AND P0, PT, R13, c[0x0][0x27c], PT ;  /* 0x00009f000d007a0c */ /* 0x000fda0003f06270 */
[----:B------:R-:W-:Y:S05]  /*9770*/  @P0 BRA `(.L_x_369) ;  /* 0x000026d000000947 */ /* 0x000fea0003800000 */
[----:B-1----:R-:W1:Y:S01]  /*9780*/  LDS.128 R8, [R6+0x7100] ;  /* 0x0071000006087984 */ /* 0x002e620000000c00 */
        /* <DEDUP_REMOVED lines=42> */
.L_x_348:
[----:B------:R-:W-:Y:S01]  /*9a30*/  ISETP.NE.AND P0, PT, R217, 0x1, PT ;  /* 0x00000001d900780c */ /* 0x000fe20003f05270 */
[----:B------:R-:W-:Y:S01]  /*9a40*/  IMAD.MOV.U32 R20, RZ, RZ, R14 ;  /* 0x000000ffff147224 */ /* 0x000fe200078e000e */
[----:B------:R-:W-:Y:S01]  /*9a50*/  CS2R R58, SRZ ;  /* 0x00000000003a7805 */ /* 0x000fe2000001ff00 */
[----:B------:R-:W-:Y:S01]  /*9a60*/  IMAD.MOV.U32 R17, RZ, RZ, R19 ;  /* 0x000000ffff117224 */ /* 0x000fe200078e0013 */
[----:B------:R-:W-:-:S09]  /*9a70*/  CS2R R56, SRZ ;  /* 0x0000000000387805 */ /* 0x000fd2000001ff00 */
[----:B------:R-:W-:-:S05]  /*9a80*/  @P0 IMAD.HI.U32 R12, R10, c[0x0][0x2c8], RZ ;  /* 0x0000b2000a0c0a27 */ /* 0x000fca00078e00ff */
[----:B------:R-:W-:-:S04]  /*9a90*/  @P0 SHF.R.U32.HI R10, RZ, c[0x0][0x2cc], R12 ;  /* 0x0000b300ff0a0a19 */ /* 0x000fc8000001160c */
[----:B------:R-:W-:Y:S01]  /*9aa0*/  SHF.R.S32.HI R15, RZ, 0x1f, R10 ;  /* 0x0000001fff0f7819 */ /* 0x000fe2000001140a */
[----:B------:R-:W-:-:S04]  /*9ab0*/  IMAD.WIDE.U32 R20, R10, c[0x0][0x280], R20 ;  /* 0x0000a0000a147a25 */ /* 0x000fc800078e0014 */
[C---:B------:R-:W-:Y:S02]  /*9ac0*/  IMAD R13, R15.reuse, c[0x0][0x280], RZ ;  /* 0x0000a0000f0d7a24 */ /* 0x040fe400078e02ff */
[----:B------:R-:W-:Y:S02]  /*9ad0*/  IMAD R15, R15, c[0x0][0x290], RZ ;  /* 0x0000a4000f0f7a24 */ /* 0x000fe400078e02ff */
[----:B------:R-:W-:Y:S01]  /*9ae0*/  IMAD R14, R10, c[0x0][0x284], R13 ;  /* 0x0000a1000a0e7a24 */ /* 0x000fe200078e020d */
[----:B------:R-:W-:Y:S01]  /*9af0*/  LEA R13, P0, R20, c[0x0][0x270], 0x1 ;  /* 0x00009c00140d7a11 */ /* 0x000fe200078008ff */
[----:B------:R-:W-:-:S04]  /*9b00*/  IMAD.WIDE.U32 R16, R10, c[0x0][0x290], R16 ;  /* 0x0000a4000a107a25 */ /* 0x000fc800078e0010 */
[----:B------:R-:W-:Y:S02]  /*9b10*/  IMAD.IADD R14, R21, 0x1, R14 ;  /* 0x00000001150e7824 */ /* 0x000fe400078e020e */
[----:B------:R-:W-:Y:S02]  /*9b20*/  IMAD R12, R10, c[0x0][0x294], R15 ;  /* 0x0000a5000a0c7a24 */ /* 0x000fe400078e020f */
[----:B------:R-:W1:Y:S01]  /*9b30*/  SHFL.IDX PT, R15, R13, RZ, 0x181f ;  /* 0x00181fff0d0f7589 */ /* 0x000e6200000e0000 */
[----:B------:R-:W-:Y:S02]  /*9b40*/  LEA.HI.X R14, R20, c[0x0][0x274], R14, 0x1, P0 ;  /* 0x00009d00140e7a11 */ /* 0x000fe400000f0c0e */
[----:B------:R-:W-:Y:S02]  /*9b50*/  IADD3 R12, R17, R12, RZ ;  /* 0x0000000c110c7210 */ /* 0x000fe40007ffe0ff */
[----:B------:R-:W-:-:S04]  /*9b60*/  LEA R10, P0, R16, c[0x0][0x288], 0x1 ;  /* 0x0000a200100a7a11 */ /* 0x000fc800078008ff */
[----:B------:R-:W-:Y:S02]  /*9b70*/  LEA.HI.X R12, R16, c[0x0][0x28c], R12, 0x1, P0 ;  /* 0x0000a300100c7a11 */ /* 0x000fe400000f0c0c */
[----:B------:R-:W2:Y:S01]  /*9b80*/  SHFL.IDX PT, R16, R14, RZ, 0x181f ;  /* 0x00181fff0e107589 */ /* 0x000ea200000e0000 */
[----:B------:R-:W-:-:S13]  /*9b90*/  ISETP.GE.OR P0, PT, R64, c[0x0][0x27c], P4 ;  /* 0x00009f0040007a0c */ /* 0x000fda0002706670 */
[C---:B------:R-:W-:Y:S01]  /*9ba0*/  @!P0 IMAD.SHL.U32 R18, R64.reuse, 0x2, RZ ;  /* 0x0000000240128824 */ /* 0x040fe200078e00ff */
[----:B------:R-:W-:-:S04]  /*9bb0*/  @!P0 SHF.L.U64.HI R17, R64, 0x1, R65 ;  /* 0x0000000140118819 */ /* 0x000fc80000010241 */
[-C--:B-1----:R-:W-:Y:S02]  /*9bc0*/  @!P0 IADD3 R20, P1, R15, R18.reuse, RZ ;  /* 0x000000120f148210 */ /* 0x082fe40007f3e0ff */
[----:B------:R-:W1:Y:S03]  /*9bd0*/  SHFL.IDX PT, R15, R10, RZ, 0x181f ;  /* 0x00181fff0a0f7589 */ /* 0x000e6600000e0000 */
[----:B--2---:R-:W-:Y:S02]  /*9be0*/  @!P0 IMAD.X R21, R16, 0x1, R17, P1 ;  /* 0x0000000110158824 */ /* 0x004fe400008e0611 */
[----:B------:R-:W2:Y:S01]  /*9bf0*/  SHFL.IDX PT, R16, R12, RZ, 0x181f ;  /* 0x00181fff0c107589 */ /* 0x000ea200000e0000 */
[----:B------:R-:W-:Y:S01]  /*9c00*/  CS2R R54, SRZ ;  /* 0x0000000000367805 */ /* 0x000fe2000001ff00 */
[----:B------:R-:W-:Y:S02]  /*9c10*/  CS2R R52, SRZ ;  /* 0x0000000000347805 */ /* 0x000fe4000001ff00 */
[----:B------:R-:W3:Y:S01]  /*9c20*/  @!P0 LD.E.128 R56, [R20.64] ;  /* 0x0000001014388980 */ /* 0x000ee2000c101d00 */
[----:B-1----:R-:W-:-:S05]  /*9c30*/  @!P0 IADD3 R22, P1, R15, R18, RZ ;  /* 0x000000120f168210 */ /* 0x002fca0007f3e0ff */
[----:B--2---:R-:W-:-:S05]  /*9c40*/  @!P0 IMAD.X R23, R16, 0x1, R17, P1 ;  /* 0x0000000110178824 */ /* 0x004fca00008e0611 */
[----:B------:R-:W2:Y:S01]  /*9c50*/  @!P0 LD.E.128 R52, [R22.64] ;  /* 0x0000001016348980 */ /* 0x000ea2000c101d00 */
[----:B------:R-:W-:Y:S01]  /*9c60*/  BSSY B0, `(.L_x_372) ;  /* 0x0000023000007945 */ /* 0x000fe20003800000 */
[----:B------:R-:W-:Y:S01]  /*9c70*/  CS2R R46, SRZ ;  /* 0x00000000002e7805 */ /* 0x000fe2000001ff00 */
[----:B------:R-:W-:Y:S01]  /*9c80*/  CS2R R44, SRZ ;  /* 0x00000000002c7805 */ /* 0x000fe2000001ff00 */
[----:B------:R-:W-:Y:S01]  /*9c90*/  CS2R R42, SRZ ;  /* 0x00000000002a7805 */ /* 0x000fe2000001ff00 */
[----:B------:R-:W-:Y:S01]  /*9ca0*/  CS2R R40, SRZ ;  /* 0x0000000000287805 */ /* 0x000fe2000001ff00 */
[----:B------:R-:W-:Y:S02]  /*9cb0*/  ISETP.GE.AND P1, PT, R64, c[0x0][0x27c], PT ;  /* 0x00009f0040007a0c */ /* 0x000fe40003f26270 */
[----:B---3--:R-:W-:Y:S01]  /*9cc0*/  MOV R18, R58 ;  /* 0x0000003a00127202 */ /* 0x008fe20000000f00 */
[----:B------:R-:W-:Y:S01]  /*9cd0*/  IMAD.MOV.U32 R17, RZ, RZ, R59 ;  /* 0x000000ffff117224 */ /* 0x000fe200078e003b */
[----:B------:R-:W-:Y:S01]  /*9ce0*/  MOV R15, R57 ;  /* 0x00000039000f7202 */ /* 0x000fe20000000f00 */
[----:B------:R-:W-:-:S03]  /*9cf0*/  IMAD.MOV.U32 R16, RZ, RZ, R56 ;  /* 0x000000ffff107224 */ /* 0x000fc600078e0038 */
[----:B------:R-:W-:Y:S02]  /*9d00*/  PRMT R75, R17, 0x5410, R18 ;  /* 0x00005410114b7816 */ /* 0x000fe40000000012 */
[----:B------:R-:W-:Y:S01]  /*9d10*/  PRMT R73, R15, 0x5410, R16 ;  /* 0x000054100f497816 */ /* 0x000fe20000000010 */
[----:B------:R1:W3:Y:S04]  /*9d20*/  SHFL.IDX PT, R17, R13, 0x1, 0x181f ;  /* 0x00381f000d117f89 */ /* 0x0002e800000e0000 */
[----:B------:R1:W4:Y:S04]  /*9d30*/  SHFL.IDX PT, R15, R10, 0x1, 0x181f ;  /* 0x00381f000a0f7f89 */ /* 0x00032800000e0000 */
[----:B------:R1:W1:Y:S04]  /*9d40*/  SHFL.IDX PT, R18, R14, 0x1, 0x181f ;  /* 0x00381f000e127f89 */ /* 0x00026800000e0000 */
[----:B------:R1:W1:Y:S01]  /*9d50*/  SHFL.IDX PT, R16, R12, 0x1, 0x181f ;  /* 0x00381f000c107f89 */ /* 0x00026200000e0000 */
[----:B--2---:R-:W-:Y:S01]  /*9d60*/  IMAD.MOV.U32 R22, RZ, RZ, R54 ;  /* 0x000000ffff167224 */ /* 0x004fe200078e0036 */
[----:B------:R-:W-:Y:S01]  /*9d70*/  MOV R20, R52 ;  /* 0x0000003400147202 */ /* 0x000fe20000000f00 */
[----:B------:R-:W-:-:S02]  /*9d80*/  IMAD.MOV.U32 R21, RZ, RZ, R55 ;  /* 0x000000ffff157224 */ /* 0x000fc400078e0037 */
[----:B------:R-:W-:-:S03]  /*9d90*/  IMAD.MOV.U32 R19, RZ, RZ, R53 ;  /* 0x000000ffff137224 */ /* 0x000fc600078e0035 */
[----:B------:R-:W-:Y:S02]  /*9da0*/  PRMT R72, R21, 0x5410, R22 ;  /* 0x0000541015487816 */ /* 0x000fe40000000016 */
[----:B------:R-:W-:Y:S01]  /*9db0*/  PRMT R71, R19, 0x5410, R20 ;  /* 0x0000541013477816 */ /* 0x000fe20000000014 */
[----:B------:R-:W-:Y:S05]  /*9dc0*/  @P3 BRA `(.L_x_373) ;  /* 0x000000c000003947 */ /* 0x000fea0003800000 */
[----:B---3--:R-:W-:Y:S01]  /*9dd0*/  CS2R R44, SRZ ;  /* 0x00000000002c7805 */ /* 0x008fe2000001ff00 */
[----:B------:R-:W-:Y:S01]  /*9de0*/  CS2R R42, SRZ ;  /* 0x00000000002a7805 */ /* 0x000fe2000001ff00 */
[----:B------:R-:W-:Y:S01]  /*9df0*/  CS2R R40, SRZ ;  /* 0x0000000000287805 */ /* 0x000fe2000001ff00 */
[----:B------:R-:W-:Y:S05]  /*9e00*/  @P1 BRA `(.L_x_373) ;  /* 0x0000008000001947 */ /* 0x000fea0003800000 */
[C---:B------:R-:W-:Y:S01]  /*9e10*/  IMAD.SHL.U32 R20, R64.reuse, 0x2, RZ ;  /* 0x0000000240147824 */ /* 0x040fe200078e00ff */
[----:B------:R-:W-:-:S04]  /*9e20*/  SHF.L.U64.HI R19, R64, 0x1, R65 ;  /* 0x0000000140137819 */ /* 0x000fc80000010241 */
[----:B------:R-:W-:-:S05]  /*9e30*/  IADD3 R44, P0, R17, R20, RZ ;  /* 0x00000014112c7210 */ /* 0x000fca0007f1e0ff */
[----:B-1----:R-:W-:Y:S01]  /*9e40*/  IMAD.X R45, R18, 0x1, R19, P0 ;  /* 0x00000001122d7824 */ /* 0x002fe200000e0613 */
[----:B----4-:R-:W-:-:S05]  /*9e50*/  IADD3 R20, P0, R15, R20, RZ ;  /* 0x000000140f147210 */ /* 0x010fca0007f1e0ff */
[----:B------:R-:W-:Y:S01]  /*9e60*/  IMAD.X R21, R16, 0x1, R19, P0 ;  /* 0x0000000110157824 */ /* 0x000fe200000e0613 */
[----:B------:R-:W5:Y:S04]  /*9e70*/  LD.E.128 R44, [R44.64] ;  /* 0x000000102c2c7980 */ /* 0x000f68000c101d00 */
[----:B------:R1:W5:Y:S03]  /*9e80*/  LD.E.128 R40, [R20.64] ;  /* 0x0000001014287980 */ /* 0x000366000c101d00 */
.L_x_373:
[----:B---3--:R-:W-:Y:S05]  /*9e90*/  BSYNC B0 ;  /* 0x0000000000007941 */ /* 0x008fea0003800000 */
.L_x_372:
[----:B-1----:R-:W1:Y:S01]  /*9ea0*/  SHFL.IDX PT, R18, R13, 0x2, 0x181f ;  /* 0x00581f000d127f89 */ /* 0x002e6200000e0000 */
[C---:B------:R-:W-:Y:S01]  /*9eb0*/  ISETP.GE.OR P0, PT, R64.reuse, c[0x0][0x27c], P5 ;  /* 0x00009f0040007a0c */ /* 0x040fe20002f06670 */
[----:B------:R-:W-:Y:S01]  /*9ec0*/  CS2R R34, SRZ ;  /* 0x0000000000227805 */ /* 0x000fe2000001ff00 */
[----:B------:R-:W-:Y:S01]  /*9ed0*/  CS2R R32, SRZ ;  /* 0x0000000000207805 */ /* 0x000fe2000001ff00 */
[----:B------:R-:W2:Y:S10]  /*9ee0*/  SHFL.IDX PT, R17, R14, 0x2, 0x181f ;  /* 0x00581f000e117f89 */ /* 0x000eb400000e0000 */
[C---:B----4-:R-:W-:Y:S01]  /*9ef0*/  @!P0 IMAD.SHL.U32 R15, R64.reuse, 0x2, RZ ;  /* 0x00000002400f8824 */ /* 0x050fe200078e00ff */
[----:B------:R-:W-:-:S04]  /*9f00*/  @!P0 SHF.L.U64.HI R16, R64, 0x1, R65 ;  /* 0x0000000140108819 */ /* 0x000fc80000010241 */
[-C--:B-1----:R-:W-:Y:S02]  /*9f10*/  @!P0 IADD3 R20, P2, R18, R15.reuse, RZ ;  /* 0x0000000f12148210 */ /* 0x082fe40007f5e0ff */
[----:B------:R-:W1:Y:S03]  /*9f20*/  SHFL.IDX PT, R18, R10, 0x2, 0x181f ;  /* 0x00581f000a127f89 */ /* 0x000e6600000e0000 */
[----:B--2---:R-:W-:Y:S02]  /*9f30*/  @!P0 IMAD.X R21, R17, 0x1, R16, P2 ;  /* 0x0000000111158824 */ /* 0x004fe400010e0610 */
[----:B------:R-:W2:Y:S01]  /*9f40*/  SHFL.IDX PT, R17, R12, 0x2, 0x181f ;  /* 0x00581f000c117f89 */ /* 0x000ea200000e0000 */
[----:B------:R-:W-:Y:S01]  /*9f50*/  CS2R R26, SRZ ;  /* 0x00000000001a7805 */ /* 0x000fe2000001ff00 */
[----:B------:R-:W-:Y:S02]  /*9f60*/  CS2R R24, SRZ ;  /* 0x0000000000187805 */ /* 0x000fe4000001ff00 */
[----:B------:R3:W4:Y:S01]  /*9f70*/  @!P0 LD.E.128 R32, [R20.64] ;  /* 0x0000001014208980 */ /* 0x000722000c101d00 */
[----:B-1----:R-:W-:-:S05]  /*9f80*/  @!P0 IADD3 R22, P2, R18, R15, RZ ;  /* 0x0000000f12168210 */ /* 0x002fca0007f5e0ff */
[----:B--2---:R-:W-:-:S05]  /*9f90*/  @!P0 IMAD.X R23, R17, 0x1, R16, P2 ;  /* 0x0000000111178824 */ /* 0x004fca00010e0610 */
[----:B------:R1:W2:Y:S01]  /*9fa0*/  @!P0 LD.E.128 R24, [R22.64] ;  /* 0x0000001016188980 */ /* 0x0002a2000c101d00 */
[----:B-----5:R-:W-:Y:S01]  /*9fb0*/  IMAD.MOV.U32 R17, RZ, RZ, R47 ;  /* 0x000000ffff117224 */ /* 0x020fe200078e002f */
[----:B------:R-:W-:Y:S01]  /*9fc0*/  MOV R18, R46 ;  /* 0x0000002e00127202 */ /* 0x000fe20000000f00 */
[----:B------:R-:W-:Y:S02]  /*9fd0*/  IMAD.MOV.U32 R16, RZ, RZ, R44 ;  /* 0x000000ffff107224 */ /* 0x000fe400078e002c */
[----:B------:R-:W-:Y:S01]  /*9fe0*/  IMAD.MOV.U32 R15, RZ, RZ, R45 ;  /* 0x000000ffff0f7224 */ /* 0x000fe200078e002d */
[----:B------:R-:W-:Y:S01]  /*9ff0*/  PRMT R69, R17, 0x5410, R18 ;  /* 0x0000541011457816 */ /* 0x000fe20000000012 */
[----:B------:R-:W-:Y:S01]  /*a000*/  IMAD.MOV.U32 R17, RZ, RZ, R43 ;  /* 0x000000ffff117224 */ /* 0x000fe200078e002b */
[----:B------:R-:W-:Y:S02]  /*a010*/  MOV R18, R42 ;  /* 0x0000002a00127202 */ /* 0x000fe40000000f00 */
[----:B------:R-:W-:Y:S01]  /*a020*/  PRMT R68, R15, 0x5410, R16 ;  /* 0x000054100f447816 */ /* 0x000fe20000000010 */
[----:B------:R-:W-:-:S02]  /*a030*/  IMAD.MOV.U32 R16, RZ, RZ, R40 ;  /* 0x000000ffff107224 */ /* 0x000fc400078e0028 */
[----:B------:R-:W-:Y:S01]  /*a040*/  IMAD.MOV.U32 R15, RZ, RZ, R41 ;  /* 0x000000ffff0f7224 */ /* 0x000fe200078e0029 */
[----:B------:R-:W-:-:S04]  /*a050*/  PRMT R67, R17, 0x5410, R18 ;  /* 0x0000541011437816 */ /* 0x000fc80000000012 */
[----:B------:R-:W-:Y:S01]  /*a060*/  PRMT R66, R15, 0x5410, R16 ;  /* 0x000054100f427816 */ /* 0x000fe20000000010 */
[----:B------:R-:W2:Y:S01]  /*a070*/  SHFL.IDX PT, R14, R14, 0x3, 0x181f ;  /* 0x00781f000e0e7f89 */ /* 0x000ea200000e0000 */
[----:B------:R-:W-:Y:S03]  /*a080*/  BSSY B0, `(.L_x_374) ;  /* 0x0000021000007945 */ /* 0x000fe60003800000 */
[----:B------:R-:W2:Y:S01]  /*a090*/  SHFL.IDX PT, R13, R13, 0x3, 0x181f ;  /* 0x00781f000d0d7f89 */ /* 0x000ea200000e0000 */
[----:B---3--:R-:W-:-:S03]  /*a0a0*/  CS2R R20, SRZ ;  /* 0x0000000000147805 */ /* 0x008fc6000001ff00 */
[----:B------:R-:W3:Y:S01]  /*a0b0*/  SHFL.IDX PT, R10, R10, 0x3, 0x181f ;  /* 0x00781f000a0a7f89 */ /* 0x000ee200000e0000 */
[----:B-1----:R-:W-:-:S03]  /*a0c0*/  CS2R R22, SRZ ;  /* 0x0000000000167805 */ /* 0x002fc6000001ff00 */
[----:B------:R-:W1:Y:S01]  /*a0d0*/  SHFL.IDX PT, R12, R12, 0x3, 0x181f ;  /* 0x00781f000c0c7f89 */ /* 0x000e6200000e0000 */
[----:B----4-:R-:W-:Y:S01]  /*a0e0*/  IMAD.MOV.U32 R17, RZ, RZ, R35 ;  /* 0x000000ffff117224 */ /* 0x010fe200078e0023 */
[----:B------:R-:W-:Y:S01]  /*a0f0*/  MOV R18, R34 ;  /* 0x0000002200127202 */ /* 0x000fe20000000f00 */
[----:B------:R-:W-:Y:S01]  /*a100*/  IMAD.MOV.U32 R16, RZ, RZ, R32 ;  /* 0x000000ffff107224 */ /* 0x000fe200078e0020 */
[----:B------:R-:W-:Y:S02]  /*a110*/  MOV R15, R33 ;  /* 0x00000021000f7202 */ /* 0x000fe40000000f00 */
[----:B------:R-:W-:Y:S02]  /*a120*/  PRMT R63, R17, 0x5410, R18 ;  /* 0x00005410113f7816 */ /* 0x000fe40000000012 */
[----:B------:R-:W-:Y:S01]  /*a130*/  PRMT R62, R15, 0x5410, R16 ;  /* 0x000054100f3e7816 */ /* 0x000fe20000000010 */
[----:B--2---:R-:W-:Y:S01]  /*a140*/  IMAD.MOV.U32 R18, RZ, RZ, R26 ;  /* 0x000000ffff127224 */ /* 0x004fe200078e001a */
[----:B------:R-:W-:Y:S01]  /*a150*/  MOV R16, R24 ;  /* 0x0000001800107202 */ /* 0x000fe20000000f00 */
[----:B------:R-:W-:-:S02]  /*a160*/  IMAD.MOV.U32 R17, RZ, RZ, R27 ;  /* 0x000000ffff117224 */ /* 0x000fc400078e001b */
[----:B------:R-:W-:-:S03]  /*a170*/  IMAD.MOV.U32 R15, RZ, RZ, R25 ;  /* 0x000000ffff0f7224 */ /* 0x000fc600078e0019 */
[----:B------:R-:W-:Y:S02]  /*a180*/  PRMT R61, R17, 0x5410, R18 ;  /* 0x00005410113d7816 */ /* 0x000fe40000000012 */
[----:B------:R-:W-:Y:S01]  /*a190*/  PRMT R60, R15, 0x5410, R16 ;  /* 0x000054100f3c7816 */ /* 0x000fe20000000010 */
[----:B------:R-:W-:Y:S01]  /*a1a0*/  CS2R R18, SRZ ;  /* 0x0000000000127805 */ /* 0x000fe2000001ff00 */
[----:B------:R-:W-:Y:S01]  /*a1b0*/  CS2R R16, SRZ ;  /* 0x0000000000107805 */ /* 0x000fe2000001ff00 */
[----:B------:R-:W-:Y:S05]  /*a1c0*/  @P6 BRA `(.L_x_375) ;  /* 0x000000c000006947 */ /* 0x000fea0003800000 */
[----:B-1-3--:R-:W-:Y:S01]  /*a1d0*/  CS2R R20, SRZ ;  /* 0x0000000000147805 */ /* 0x00afe2000001ff00 */
[----:B------:R-:W-:Y:S01]  /*a1e0*/  CS2R R18, SRZ ;  /* 0x0000000000127805 */ /* 0x000fe2000001ff00 */
[----:B------:R-:W-:Y:S01]  /*a1f0*/  CS2R R16, SRZ ;  /* 0x0000000000107805 */ /* 0x000fe2000001ff00 */
[----:B------:R-:W-:Y:S05]  /*a200*/  @P1 BRA `(.L_x_375) ;  /* 0x0000008000001947 */ /* 0x000fea0003800000 */
[C---:B------:R-:W-:Y:S01]  /*a210*/  IMAD.SHL.U32 R15, R64.reuse, 0x2, RZ ;  /* 0x00000002400f7824 */ /* 0x040fe200078e00ff */
[----:B------:R-:W-:-:S04]  /*a220*/  SHF.L.U64.HI R17, R64, 0x1, R65 ;  /* 0x0000000140117819 */ /* 0x000fc80000010241 */
[-C--:B------:R-:W-:Y:S02]  /*a230*/  IADD3 R20, P2, R13, R15.reuse, RZ ;  /* 0x0000000f0d147210 */ /* 0x080fe40007f5e0ff */
[----:B------:R-:W-:-:S03]  /*a240*/  IADD3 R16, P0, R10, R15, RZ ;  /* 0x0000000f0a107210 */ /* 0x000fc60007f1e0ff */
[--C-:B------:R-:W-:Y:S02]  /*a250*/  IMAD.X R21, R14, 0x1, R17.reuse, P2 ;  /* 0x000000010e157824 */ /* 0x100fe400010e0611 */
[----:B------:R-:W-:-:S04]  /*a260*/  IMAD.X R17, R12, 0x1, R17, P0 ;  /* 0x000000010c117824 */ /* 0x000fc800000e0611 */
[----:B------:R-:W5:Y:S04]  /*a270*/  LD.E.128 R20, [R20.64] ;  /* 0x0000001014147980 */ /* 0x000f68000c101d00 */
[----:B------:R-:W5:Y:S02]  /*a280*/  LD.E.128 R16, [R16.64] ;  /* 0x0000001010107980 */ /* 0x000f64000c101d00 */
.L_x_375:
[----:B-1-3--:R-:W-:Y:S05]  /*a290*/  BSYNC B0 ;  /* 0x0000000000007941 */ /* 0x00afea0003800000 */
.L_x_374:
[----:B------:R-:W-:Y:S01]  /*a2a0*/  IADD3 R51, -R118, R7, RZ ;  /* 0x0000000776337210 */ /* 0x000fe20007ffe1ff */
[----:B-----5:R-:W-:Y:S01]  /*a2b0*/  IMAD.MOV.U32 R10, RZ, RZ, R22 ;  /* 0x000000ffff0a7224 */ /* 0x020fe200078e0016 */
[----:B------:R-:W-:-:S04]  /*a2c0*/  DEPBAR.LE SB0, 0x1 ;  /* 0x000080400000791a */ /* 0x000fc80000000000 */
[----:B------:R-:W-:Y:S01]  /*a2d0*/  IMNMX R51, R51, 0x80, PT ;  /* 0x0000008033337817 */ /* 0x000fe20003800200 */
[----:B------:R-:W-:Y:S01]  /*a2e0*/  IMAD.MOV.U32 R12, RZ, RZ, R23 ;  /* 0x000000ffff0c7224 */ /* 0x000fe200078e0017 */
[----:B------:R-:W-:Y:S01]  /*a2f0*/  BSSY B0, `(.L_x_376) ;  /* 0x000006d000007945 */ /* 0x000fe20003800000 */
[----:B------:R-:W-:Y:S01]  /*a300*/  IMAD.MOV.U32 R7, RZ, RZ, R21 ;  /* 0x000000ffff077224 */ /* 0x000fe200078e0015 */
[----:B------:R-:W-:Y:S01]  /*a310*/  BAR.SYNC.DEFER_BLOCKING 0x0 ;  /* 0x0000000000007b1d */ /* 0x000fe20000010000 */
[----:B------:R-:W-:Y:S01]  /*a320*/  ISETP.GE.OR P0, PT, R4, R51, P1 ;  /* 0x000000330400720c */ /* 0x000fe20000f06670 */
[----:B------:R-:W-:Y:S01]  /*a330*/  IMAD.MOV.U32 R13, RZ, RZ, R18 ;  /* 0x000000ffff0d7224 */ /* 0x000fe200078e0012 */
[----:B------:R-:W-:Y:S01]  /*a340*/  PRMT R50, R12, 0x5410, R10 ;  /* 0x000054100c327816 */ /* 0x000fe2000000000a */
[----:B------:R-:W-:Y:S01]  /*a350*/  IMAD.MOV.U32 R10, RZ, RZ, R20 ;  /* 0x000000ffff0a7224 */ /* 0x000fe200078e0014 */
[----:B------:R-:W-:-:S04]  /*a360*/  MOV R12, R19 ;  /* 0x00000013000c7202 */ /* 0x000fc80000000f00 */
[----:B------:R-:W-:Y:S01]  /*a370*/  PRMT R49, R7, 0x5410, R10 ;  /* 0x0000541007317816 */ /* 0x000fe2000000000a */
[----:B------:R-:W-:Y:S01]  /*a380*/  IMAD.MOV.U32 R10, RZ, RZ, R16 ;  /* 0x000000ffff0a7224 */ /* 0x000fe200078e0010 */
[----:B------:R-:W-:Y:S02]  /*a390*/  MOV R7, R17 ;  /* 0x0000001100077202 */ /* 0x000fe40000000f00 */
[----:B------:R-:W-:Y:S02]  /*a3a0*/  PRMT R48, R12, 0x5410, R13 ;  /* 0x000054100c307816 */ /* 0x000fe4000000000d */
[----:B------:R-:W-:Y:S01]  /*a3b0*/  PRMT R7, R7, 0x5410, R10 ;  /* 0x0000541007077816 */ /* 0x000fe2000000000a */
[----:B------:R-:W-:Y:S05]  /*a3c0*/  @P0 BRA `(.L_x_377) ;  /* 0x000005f000000947 */ /* 0x000fea0003800000 */
[----:B------:R-:W-:Y:S01]  /*a3d0*/  MOV R10, c[0x0][0x27c] ;  /* 0x00009f00000a7a02 */ /* 0x000fe20000000f00 */
[--C-:B------:R-:W-:Y:S01]  /*a3e0*/  HADD2.F32 R80, -RZ, R71.reuse.H0_H0 ;  /* 0x20000047ff507230 */ /* 0x100fe20000004100 */
[--C-:B------:R-:W-:Y:S01]  /*a3f0*/  SHF.R.U64 R52, R52, 0x10, R53.reuse ;  /* 0x0000001034347819 */ /* 0x100fe20000001235 */
[----:B------:R-:W-:Y:S01]  /*a400*/  HADD2.F32 R71, -RZ, R71.H1_H1 ;  /* 0x30000047ff477230 */ /* 0x000fe20000004100 */
[----:B------:R-:W-:Y:S01]  /*a410*/  LEA.HI R13, R10, R29, RZ, 0x1d ;  /* 0x0000001d0a0d7211 */ /* 0x000fe200078fe8ff */
[--C-:B------:R-:W-:Y:S01]  /*a420*/  HADD2.F32 R88, -RZ, R73.reuse.H0_H0 ;  /* 0x20000049ff587230 */ /* 0x100fe20000004100 */
[----:B------:R-:W-:Y:S01]  /*a430*/  SHF.R.U32.HI R76, RZ, 0x10, R53 ;  /* 0x00000010ff4c7819 */ /* 0x000fe20000011635 */
[----:B------:R-:W-:Y:S01]  /*a440*/  HADD2.F32 R94, -RZ, R73.H1_H1 ;  /* 0x30000049ff5e7230 */ /* 0x000fe20000004100 */
[----:B------:R-:W-:Y:S01]  /*a450*/  SHF.R.S32.HI R10, RZ, 0x1f, R13 ;  /* 0x0000001fff0a7819 */ /* 0x000fe2000001140d */
[----:B------:R-:W-:Y:S01]  /*a460*/  HADD2.F32 R73, -RZ, R72.H1_H1 ;  /* 0x30000048ff497230 */ /* 0x000fe20000004100 */
[----:B------:R-:W-:Y:S01]  /*a470*/  SHF.L.U32 R12, R13, 0x3, RZ ;  /* 0x000000030d0c7819 */ /* 0x000fe200000006ff */
[----:B------:R-:W-:Y:S01]  /*a480*/  HADD2.F32 R76, -RZ, R76.H0_H0 ;  /* 0x2000004cff4c7230 */ /* 0x000fe20000004100 */
[----:B------:R-:W-:Y:S01]  /*a490*/  LEA.HI R10, R10, R13, RZ, 0x3 ;  /* 0x0000000d0a0a7211 */ /* 0x000fe200078f18ff */
[--C-:B------:R-:W-:Y:S01]  /*a4a0*/  HADD2.F32 R85, -RZ, R75.reuse.H1_H1 ;  /* 0x3000004bff557230 */ /* 0x100fe20000004100 */
[----:B------:R-:W-:Y:S01]  /*a4b0*/  LOP3.LUT R12, R11, 0x38, R12, 0xf8, !PT ;  /* 0x000000380b0c7812 */ /* 0x000fe200078ef80c */
[----:B------:R-:W-:Y:S01]  /*a4c0*/  HADD2.F32 R75, -RZ, R75.H0_H0 ;  /* 0x2000004bff4b7230 */ /* 0x000fe20000004100 */
[----:B------:R-:W-:Y:S01]  /*a4d0*/  SHF.L.U32 R10, R10, 0xa, RZ ;  /* 0x0000000a0a0a7819 */ /* 0x000fe200000006ff */
[----:B------:R-:W-:Y:S01]  /*a4e0*/  HADD2.F32 R52, -RZ, R52.H0_H0 ;  /* 0x20000034ff347230 */ /* 0x000fe20000004100 */
[----:B------:R-:W-:-:S02]  /*a4f0*/  LOP3.LUT R9, R12, R9, RZ, 0x3c, !PT ;  /* 0x000000090c097212 */ /* 0x000fc400078e3cff */
[----:B------:R-:W-:Y:S01]  /*a500*/  LOP3.LUT R10, R10, 0x7fffe000, RZ, 0xc0, !PT ;  /* 0x7fffe0000a0a7812 */ /* 0x000fe200078ec0ff */
[----:B------:R-:W1:Y:S01]  /*a510*/  LDS.128 R12, [R6+0x100] ;  /* 0x00010000060c7984 */ /* 0x000e620000000c00 */
[--C-:B------:R-:W-:Y:S02]  /*a520*/  SHF.R.U64 R53, R58, 0x10, R59.reuse ;  /* 0x000000103a357819 */ /* 0x100fe4000000123b */
[----:B------:R-:W-:Y:S02]  /*a530*/  IADD3 R9, R9, R10, R8 ;  /* 0x0000000a09097210 */ /* 0x000fe40007ffe008 */
[----:B------:R-:W-:Y:S01]  /*a540*/  SHF.R.U32.HI R58, RZ, 0x10, R59 ;  /* 0x00000010ff3a7819 */ /* 0x000fe2000001163b */
[----:B------:R-:W-:Y:S01]  /*a550*/  HADD2.F32 R53, -RZ, R53.H0_H0 ;  /* 0x20000035ff357230 */ /* 0x000fe20000004100 */
[----:B------:R-:W-:Y:S02]  /*a560*/  SHF.L.U32 R70, R9, 0x1, RZ ;  /* 0x0000000109467819 */ /* 0x000fe400000006ff */
[--C-:B------:R-:W-:Y:S01]  /*a570*/  SHF.R.U64 R56, R56, 0x10, R57.reuse ;  /* 0x0000001038387819 */ /* 0x100fe20000001239 */
[----:B------:R-:W-:Y:S01]  /*a580*/  HADD2.F32 R58, -RZ, R58.H0_H0 ;  /* 0x2000003aff3a7230 */ /* 0x000fe20000004100 */
[----:B------:R-:W-:Y:S01]  /*a590*/  SHF.R.U32.HI R57, RZ, 0x10, R57 ;  /* 0x00000010ff397819 */ /* 0x000fe20000011639 */
[----:B------:R-:W2:Y:S01]  /*a5a0*/  LDS.128 R8, [R70+0x100] ;  /* 0x0001000046087984 */ /* 0x000ea20000000c00 */
[--C-:B------:R-:W-:Y:S01]  /*a5b0*/  SHF.R.U64 R54, R54, 0x10, R55.reuse ;  /* 0x0000001036367819 */ /* 0x100fe20000001237 */
[----:B------:R-:W-:Y:S01]  /*a5c0*/  HADD2.F32 R56, -RZ, R56.H0_H0 ;  /* 0x20000038ff387230 */ /* 0x000fe20000004100 */
[----:B------:R-:W-:Y:S01]  /*a5d0*/  SHF.R.U32.HI R55, RZ, 0x10, R55 ;  /* 0x00000010ff377819 */ /* 0x000fe20000011637 */
[----:B------:R-:W-:-:S02]  /*a5e0*/  HADD2.F32 R92, -RZ, R57.H0_H0 ;  /* 0x20000039ff5c7230 */ /* 0x000fc40000004100 */
[----:B------:R-:W-:Y:S02]  /*a5f0*/  HADD2.F32 R54, -RZ, R54.H0_H0 ;  /* 0x20000036ff367230 */ /* 0x000fe40000004100 */
[--C-:B-1----:R-:W-:Y:S02]  /*a600*/  HADD2.F32 R59, -RZ, R13.reuse.H0_H0 ;  /* 0x2000000dff3b7230 */ /* 0x102fe40000004100 */
[----:B------:R-:W-:Y:S02]  /*a610*/  HADD2.F32 R13, -RZ, R13.H1_H1 ;  /* 0x3000000dff0d7230 */ /* 0x000fe40000004100 */
[--C-:B------:R-:W-:Y:S01]  /*a620*/  HADD2.F32 R77, -RZ, R12.reuse.H0_H0 ;  /* 0x2000000cff4d7230 */ /* 0x100fe20000004100 */
[----:B------:R-:W-:Y:S01]  /*a630*/  FMUL.FTZ R86, R59, R80 ;  /* 0x000000503b567220 */ /* 0x000fe20000410000 */
[----:B------:R-:W-:Y:S01]  /*a640*/  HADD2.F32 R78, -RZ, R12.H1_H1 ;  /* 0x3000000cff4e7230 */ /* 0x000fe20000004100 */
[----:B------:R-:W-:Y:S01]  /*a650*/  FMUL.FTZ R90, R13, R76 ;  /* 0x0000004c0d5a7220 */ /* 0x000fe20000410000 */
[--C-:B------:R-:W-:Y:S01]  /*a660*/  HADD2.F32 R12, -RZ, R14.reuse.H0_H0 ;  /* 0x2000000eff0c7230 */ /* 0x100fe20000004100 */
[----:B------:R-:W-:Y:S01]  /*a670*/  FMUL.FTZ R57, R77, R71 ;  /* 0x000000474d397220 */ /* 0x000fe20000410000 */
[----:B------:R-:W-:-:S02]  /*a680*/  HADD2.F32 R79, -RZ, R14.H1_H1 ;  /* 0x3000000eff4f7230 */ /* 0x000fc40000004100 */
[--C-:B--2---:R-:W-:Y:S02]  /*a690*/  HADD2.F32 R81, -RZ, R9.reuse.H0_H0 ;  /* 0x20000009ff517230 */ /* 0x104fe40000004100 */
[----:B------:R-:W-:Y:S02]  /*a6a0*/  HADD2.F32 R9, -RZ, R9.H1_H1 ;  /* 0x30000009ff097230 */ /* 0x000fe40000004100 */
[--C-:B------:R-:W-:Y:S01]  /*a6b0*/  HADD2.F32 R82, -RZ, R8.reuse.H0_H0 ;  /* 0x20000008ff527230 */ /* 0x100fe20000004100 */
[C---:B------:R-:W-:Y:S01]  /*a6c0*/  FMUL.FTZ R80, R81.reuse, R80 ;  /* 0x0000005051507220 */ /* 0x040fe20000410000 */
[--C-:B------:R-:W-:Y:S01]  /*a6d0*/  HADD2.F32 R14, -RZ, R15.reuse.H0_H0 ;  /* 0x2000000fff0e7230 */ /* 0x100fe20000004100 */
[----:B------:R-:W-:Y:S01]  /*a6e0*/  FFMA.FTZ R86, R81, R88, R86 ;  /* 0x0000005851567223 */ /* 0x000fe20000010056 */
[----:B------:R-:W-:Y:S01]  /*a6f0*/  HADD2.F32 R83, -RZ, R8.H1_H1 ;  /* 0x30000008ff537230 */ /* 0x000fe20000004100 */
[C---:B------:R-:W-:Y:S01]  /*a700*/  FMUL.FTZ R76, R9.reuse, R76 ;  /* 0x0000004c094c7220 */ /* 0x040fe20000410000 */
[----:B------:R-:W-:Y:S01]  /*a710*/  HADD2.F32 R81, -RZ, R72.H0_H0 ;  /* 0x20000048ff517230 */ /* 0x000fe20000004100 */
[----:B------:R-:W-:Y:S01]  /*a720*/  FFMA.FTZ R9, R9, R92, R90 ;  /* 0x0000005c09097223 */ /* 0x000fe2000001005a */
[--C-:B------:R-:W-:Y:S01]  /*a730*/  HADD2.F32 R8, -RZ, R10.reuse.H0_H0 ;  /* 0x2000000aff087230 */ /* 0x100fe20000004100 */
[C---:B------:R-:W-:Y:S01]  /*a740*/  FMUL.FTZ R71, R82.reuse, R71 ;  /* 0x0000004752477220 */ /* 0x040fe20000410000 */
[----:B------:R-:W-:Y:S01]  /*a750*/  HADD2.F32 R15, -RZ, R15.H1_H1 ;  /* 0x3000000fff0f7230 */ /* 0x000fe20000004100 */
[----:B------:R-:W-:Y:S01]  /*a760*/  FFMA.FTZ R57, R82, R94, R57 ;  /* 0x0000005e52397223 */ /* 0x000fe20000010039 */
[----:B------:R-:W-:Y:S01]  /*a770*/  HADD2.F32 R90, -RZ, R55.H0_H0 ;  /* 0x20000037ff5a7230 */ /* 0x000fe20000004100 */
[----:B------:R-:W-:Y:S01]  /*a780*/  FMUL.FTZ R82, R12, R73 ;  /* 0x000000490c527220 */ /* 0x000fe20000410000 */
[----:B------:R-:W-:Y:S01]  /*a790*/  HADD2.F32 R84, -RZ, R10.H1_H1 ;  /* 0x3000000aff547230 */ /* 0x000fe20000004100 */
[----:B------:R-:W-:Y:S01]  /*a7a0*/  FMUL.FTZ R72, R14, R81 ;  /* 0x000000510e487220 */ /* 0x000fe20000410000 */
[--C-:B------:R-:W-:Y:S01]  /*a7b0*/  HADD2.F32 R10, -RZ, R11.reuse.H0_H0 ;  /* 0x2000000bff0a7230 */ /* 0x100fe20000004100 */
[C---:B------:R-:W-:Y:S01]  /*a7c0*/  FMUL.FTZ R73, R8.reuse, R73 ;  /* 0x0000004908497220 */ /* 0x040fe20000410000 */
[----:B------:R-:W-:Y:S01]  /*a7d0*/  HADD2.F32 R11, -RZ, R11.H1_H1 ;  /* 0x3000000bff0b7230 */ /* 0x000fe20000004100 */
[----:B------:R-:W-:Y:S01]  /*a7e0*/  FFMA.FTZ R55, R8, R85, R82 ;  /* 0x0000005508377223 */ /* 0x000fe20000010052 */
[----:B------:R-:W-:Y:S01]  /*a7f0*/  F2FP.PACK_AB R9, R9, R86 ;  /* 0x000000560909723e */ /* 0x000fe200000000ff */
[----:B------:R-:W-:-:S02]  /*a800*/  FMUL.FTZ R8, R15, R90 ;  /* 0x0000005a0f087220 */ /* 0x000fc40000410000 */
[C---:B------:R-:W-:Y:S02]  /*a810*/  FMUL.FTZ R81, R10.reuse, R81 ;  /* 0x000000510a517220 */ /* 0x040fe40000410000 */
[----:B------:R-:W-:Y:S02]  /*a820*/  FFMA.FTZ R72, R10, R75, R72 ;  /* 0x0000004b0a487223 */ /* 0x000fe40000010048 */
[----:B------:R-:W-:Y:S02]  /*a830*/  FMUL.FTZ R90, R11, R90 ;  /* 0x0000005a0b5a7220 */ /* 0x000fe40000410000 */
[----:B------:R-:W-:Y:S02]  /*a840*/  FMUL.FTZ R10, R79, R54 ;  /* 0x000000364f0a7220 */ /* 0x000fe40000410000 */
[----:B------:R-:W-:Y:S02]  /*a850*/  FFMA.FTZ R11, R11, R58, R8 ;  /* 0x0000003a0b0b7223 */ /* 0x000fe40000010008 */
[----:B------:R-:W-:-:S02]  /*a860*/  FMUL.FTZ R87, R83, R52 ;  /* 0x0000003453577220 */ /* 0x000fc40000410000 */
[----:B------:R-:W-:Y:S01]  /*a870*/  FMUL.FTZ R54, R84, R54 ;  /* 0x0000003654367220 */ /* 0x000fe20000410000 */
[----:B------:R-:W-:Y:S01]  /*a880*/  F2FP.PACK_AB R11, R11, R72 ;  /* 0x000000480b0b723e */ /* 0x000fe200000000ff */
[----:B------:R-:W-:Y:S02]  /*a890*/  FMUL.FTZ R8, R78, R52 ;  /* 0x000000344e087220 */ /* 0x000fe40000410000 */
[----:B------:R-:W-:Y:S02]  /*a8a0*/  FFMA.FTZ R73, R12, R85, -R73 ;  /* 0x000000550c497223 */ /* 0x000fe40000010849 */
[----:B------:R-:W-:Y:S02]  /*a8b0*/  FFMA.FTZ R81, R14, R75, -R81 ;  /* 0x0000004b0e517223 */ /* 0x000fe40000010851 */
[----:B------:R-:W-:Y:S02]  /*a8c0*/  FFMA.FTZ R80, R59, R88, -R80 ;  /* 0x000000583b507223 */ /* 0x000fe40000010850 */
[----:B------:R-:W-:-:S02]  /*a8d0*/  FFMA.FTZ R13, R13, R92, -R76 ;  /* 0x0000005c0d0d7223 */ /* 0x000fc4000001084c */
[----:B------:R-:W-:Y:S02]  /*a8e0*/  FFMA.FTZ R71, R77, R94, -R71 ;  /* 0x0000005e4d477223 */ /* 0x000fe40000010847 */
[----:B------:R-:W-:Y:S01]  /*a8f0*/  FFMA.FTZ R90, R15, R58, -R90 ;  /* 0x0000003a0f5a7223 */ /* 0x000fe2000001085a */
[----:B------:R-:W-:Y:S01]  /*a900*/  F2FP.PACK_AB R13, R13, R80 ;  /* 0x000000500d0d723e */ /* 0x000fe200000000ff */
[-C--:B------:R-:W-:Y:S02]  /*a910*/  FFMA.FTZ R12, R78, R56.reuse, -R87 ;  /* 0x000000384e0c7223 */ /* 0x080fe40000010857 */
[----:B------:R-:W-:Y:S01]  /*a920*/  FFMA.FTZ R14, R79, R53, -R54 ;  /* 0x000000354f0e7223 */ /* 0x000fe20000010836 */
[----:B------:R-:W-:Y:S01]  /*a930*/  F2FP.PACK_AB R15, R90, R81 ;  /* 0x000000515a0f723e */ /* 0x000fe200000000ff */
[----:B------:R-:W-:Y:S01]  /*a940*/  FFMA.FTZ R8, R83, R56, R8 ;  /* 0x0000003853087223 */ /* 0x000fe20000010008 */
[----:B------:R-:W-:Y:S01]  /*a950*/  F2FP.PACK_AB R12, R12, R71 ;  /* 0x000000470c0c723e */ /* 0x000fe200000000ff */
[----:B------:R-:W-:Y:S01]  /*a960*/  FFMA.FTZ R10, R84, R53, R10 ;  /* 0x00000035540a7223 */ /* 0x000fe2000001000a */
[----:B------:R-:W-:-:S02]  /*a970*/  F2FP.PACK_AB R14, R14, R73 ;  /* 0x000000490e0e723e */ /* 0x000fc400000000ff */
[----:B------:R-:W-:Y:S02]  /*a980*/  F2FP.PACK_AB R8, R8, R57 ;  /* 0x000000390808723e */ /* 0x000fe400000000ff */
[----:B------:R-:W-:Y:S01]  /*a990*/  F2FP.PACK_AB R10, R10, R55 ;  /* 0x000000370a0a723e */ /* 0x000fe200000000ff */
[----:B------:R1:W-:Y:S04]  /*a9a0*/  STS.128 [R6+0x100], R12 ;  /* 0x0001000c06007388 */ /* 0x0003e80000000c00 */
[----:B------:R1:W-:Y:S02]  /*a9b0*/  STS.128 [R70+0x100], R8 ;  /* 0x0001000846007388 */ /* 0x0003e40000000c00 */
.L_x_377:
[----:B------:R-:W-:Y:S05]  /*a9c0*/  BSYNC B0 ;  /* 0x0000000000007941 */ /* 0x000fea0003800000 */
.L_x_376:
[----:B-1----:R-:W-:Y:S01]  /*a9d0*/  IADD3 R9, R4, 0x20, RZ ;  /* 0x0000002004097810 */ /* 0x002fe20007ffe0ff */
[----:B------:R-:W-:Y:S03]  /*a9e0*/  BSSY B0, `(.L_x_378) ;  /* 0x000006c000007945 */ /* 0x000fe60003800000 */
[----:B------:R-:W-:-:S13]  /*a9f0*/  ISETP.GE.OR P0, PT, R9, R51, P1 ;  /* 0x000000330900720c */ /* 0x000fda0000f06670 */
[----:B------:R-:W-:Y:S05]  /*aa00*/  @P0 BRA `(.L_x_379) ;  /* 0x0000069000000947 */ /* 0x000fea0003800000 */
[----:B------:R-:W-:Y:S01]  /*aa10*/  MOV R8, c[0x0][0x27c] ;  /* 0x00009f0000087a02 */ /* 0x000fe20000000f00 */
[----:B------:R-:W-:Y:S01]  /*aa20*/  HADD2.F32 R78, -RZ, R67.H0_H0 ;  /* 0x20000043ff4e7230 */ /* 0x000fe20000004100 */
[----:B------:R-:W-:Y:S01]  /*aa30*/  SHF.R.S32.HI R6, RZ, 0x1f, R9 ;  /* 0x0000001fff067819 */ /* 0x000fe20000011409 */
[--C-:B------:R-:W-:Y:S01]  /*aa40*/  HADD2.F32 R58, -RZ, R66.reuse.H0_H0 ;  /* 0x20000042ff3a7230 */ /* 0x100fe20000004100 */
[----:B------:R-:W-:Y:S01]  /*aa50*/  LEA.HI R11, R8, R29, RZ, 0x1d ;  /* 0x0000001d080b7211 */ /* 0x000fe200078fe8ff */
[----:B------:R-:W-:Y:S01]  /*aa60*/  HADD2.F32 R84, -RZ, R69.H0_H0 ;  /* 0x20000045ff547230 */ /* 0x000fe20000004100 */
[----:B------:R-:W-:Y:S01]  /*aa70*/  LEA.HI R6, R6, R9, RZ, 0x3 ;  /* 0x0000000906067211 */ /* 0x000fe200078f18ff */
[----:B------:R-:W-:Y:S01]  /*aa80*/  HADD2.F32 R66, -RZ, R66.H1_H1 ;  /* 0x30000042ff427230 */ /* 0x000fe20000004100 */
[----:B------:R-:W-:Y:S01]  /*aa90*/  SHF.R.S32.HI R8, RZ, 0x1f, R11 ;  /* 0x0000001fff087819 */ /* 0x000fe2000001140b */
[--C-:B------:R-:W-:Y:S01]  /*aaa0*/  HADD2.F32 R76, -RZ, R68.reuse.H0_H0 ;  /* 0x20000044ff4c7230 */ /* 0x100fe20000004100 */
[----:B------:R-:W-:Y:S01]  /*aab0*/  SHF.L.U32 R10, R9, 0x6, RZ ;  /* 0x00000006090a7819 */ /* 0x000fe200000006ff */
[----:B------:R-:W-:Y:S01]  /*aac0*/  IMAD.SHL.U32 R6, R6, 0x40, RZ ;  /* 0x0000004006067824 */ /* 0x000fe200078e00ff */
[----:B------:R-:W-:Y:S01]  /*aad0*/  LEA.HI R8, R8, R11, RZ, 0x3 ;  /* 0x0000000b08087211 */ /* 0x000fe200078f18ff */
[----:B------:R-:W-:Y:S01]  /*aae0*/  HADD2.F32 R68, -RZ, R68.H1_H1 ;  /* 0x30000044ff447230 */ /* 0x000fe20000004100 */
[----:B------:R-:W-:Y:S01]  /*aaf0*/  LOP3.LUT R10, R10, 0x1c0, RZ, 0xc0, !PT ;  /* 0x000001c00a0a7812 */ /* 0x000fe200078ec0ff */
[----:B------:R-:W-:Y:S01]  /*ab00*/  HADD2.F32 R67, -RZ, R67.H1_H1 ;  /* 0x30000043ff437230 */ /* 0x000fe20000004100 */
[----:B------:R-:W-:Y:S01]  /*ab10*/  SHF.L.U32 R9, R11, 0x3, RZ ;  /* 0x000000030b097819 */ /* 0x000fe200000006ff */
[----:B------:R-:W-:Y:S01]  /*ab20*/  IMAD.SHL.U32 R8, R8, 0x400, RZ ;  /* 0x0000040008087824 */ /* 0x000fe200078e00ff */
[----:B------:R-:W-:Y:S01]  /*ab30*/  LOP3.LUT R12, R10, 0x38, R64, 0xf8, !PT ;  /* 0x000000380a0c7812 */ /* 0x000fe200078ef840 */
[----:B------:R-:W-:Y:S01]  /*ab40*/  HADD2.F32 R69, -RZ, R69.H1_H1 ;  /* 0x30000045ff457230 */ /* 0x000fe20000004100 */
[----:B------:R-:W-:-:S02]  /*ab50*/  SHF.R.U32.HI R13, RZ, 0x3, R10 ;  /* 0x00000003ff0d7819 */ /* 0x000fc4000001160a */
[----:B------:R-:W-:Y:S02]  /*ab60*/  LOP3.LUT R6, R6, 0xfffffe00, RZ, 0xc0, !PT ;  /* 0xfffffe0006067812 */ /* 0x000fe400078ec0ff */
[----:B------:R-:W-:Y:S02]  /*ab70*/  LOP3.LUT R10, R10, 0x38, R9, 0xf8, !PT ;  /* 0x000000380a0a7812 */ /* 0x000fe400078ef809 */
[----:B------:R-:W-:Y:S02]  /*ab80*/  LOP3.LUT R12, R6, R12, R13, 0xf6, !PT ;  /* 0x0000000c060c7212 */ /* 0x000fe400078ef60d */
[----:B------:R-:W-:Y:S02]  /*ab90*/  LOP3.LUT R13, R10, R13, RZ, 0x3c, !PT ;  /* 0x0000000d0a0d7212 */ /* 0x000fe400078e3cff */
[----:B------:R-:W-:Y:S02]  /*aba0*/  LOP3.LUT R8, R8, 0x7fffe000, RZ, 0xc0, !PT ;  /* 0x7fffe00008087812 */ /* 0x000fe400078ec0ff */
[----:B------:R-:W-:-:S02]  /*abb0*/  SHF.L.U32 R52, R12, 0x1, RZ ;  /* 0x000000010c347819 */ /* 0x000fc400000006ff */
[----:B------:R-:W-:Y:S02]  /*abc0*/  IADD3 R6, R13, R8, R6 ;  /* 0x000000080d067210 */ /* 0x000fe40007ffe006 */
[--C-:B------:R-:W-:Y:S01]  /*abd0*/  SHF.R.U64 R40, R40, 0x10, R41.reuse ;  /* 0x0000001028287819 */ /* 0x100fe20000001229 */
[----:B------:R-:W1:Y:S01]  /*abe0*/  LDS.128 R12, [R52+0x100] ;  /* 0x00010000340c7984 */ /* 0x000e620000000c00 */
[----:B------:R-:W-:Y:S02]  /*abf0*/  SHF.L.U32 R6, R6, 0x1, RZ ;  /* 0x0000000106067819 */ /* 0x000fe400000006ff */
[----:B------:R-:W-:Y:S02]  /*ac00*/  SHF.R.U32.HI R53, RZ, 0x10, R41 ;  /* 0x00000010ff357819 */ /* 0x000fe40000011629 */
[--C-:B------:R-:W-:Y:S01]  /*ac10*/  SHF.R.U64 R41, R46, 0x10, R47.reuse ;  /* 0x000000102e297819 */ /* 0x100fe2000000122f */
[----:B------:R-:W2:Y:S01]  /*ac20*/  LDS.128 R8, [R6+0x100] ;  /* 0x0001000006087984 */ /* 0x000ea20000000c00 */
[----:B------:R-:W-:Y:S01]  /*ac30*/  SHF.R.U32.HI R46, RZ, 0x10, R47 ;  /* 0x00000010ff2e7819 */ /* 0x000fe2000001162f */
[----:B------:R-:W-:Y:S01]  /*ac40*/  HADD2.F32 R53, -RZ, R53.H0_H0 ;  /* 0x20000035ff357230 */ /* 0x000fe20000004100 */
[----:B------:R-:W-:-:S02]  /*ac50*/  SHF.R.U64 R44, R44, 0x10, R45 ;  /* 0x000000102c2c7819 */ /* 0x000fc4000000122d */
[----:B------:R-:W-:Y:S01]  /*ac60*/  SHF.R.U32.HI R45, RZ, 0x10, R45 ;  /* 0x00000010ff2d7819 */ /* 0x000fe2000001162d */
[----:B------:R-:W-:Y:S01]  /*ac70*/  HADD2.F32 R86, -RZ, R46.H0_H0 ;  /* 0x2000002eff567230 */ /* 0x000fe20000004100 */
[--C-:B------:R-:W-:Y:S01]  /*ac80*/  SHF.R.U64 R42, R42, 0x10, R43.reuse ;  /* 0x000000102a2a7819 */ /* 0x100fe2000000122b */
[----:B------:R-:W-:Y:S01]  /*ac90*/  HADD2.F32 R44, -RZ, R44.H0_H0 ;  /* 0x2000002cff2c7230 */ /* 0x000fe20000004100 */
[----:B------:R-:W-:Y:S01]  /*aca0*/  SHF.R.U32.HI R43, RZ, 0x10, R43 ;  /* 0x00000010ff2b7819 */ /* 0x000fe2000001162b */
[----:B------:R-:W-:Y:S02]  /*acb0*/  HADD2.F32 R45, -RZ, R45.H0_H0 ;  /* 0x2000002dff2d7230 */ /* 0x000fe40000004100 */
[--C-:B-1----:R-:W-:Y:S02]  /*acc0*/  HADD2.F32 R47, -RZ, R13.reuse.H0_H0 ;  /* 0x2000000dff2f7230 */ /* 0x102fe40000004100 */
[----:B------:R-:W-:Y:S02]  /*acd0*/  HADD2.F32 R54, -RZ, R13.H1_H1 ;  /* 0x3000000dff367230 */ /* 0x000fe40000004100 */
[----:B------:R-:W-:Y:S01]  /*ace0*/  HADD2.F32 R13, -RZ, R15.H0_H0 ;  /* 0x2000000fff0d7230 */ /* 0x000fe20000004100 */
[----:B------:R-:W-:Y:S01]  /*acf0*/  FMUL.FTZ R72, R47, R58 ;  /* 0x0000003a2f487220 */ /* 0x000fe20000410000 */
[--C-:B--2---:R-:W-:Y:S01]  /*ad00*/  HADD2.F32 R57, -RZ, R9.reuse.H0_H0 ;  /* 0x20000009ff397230 */ /* 0x104fe20000004100 */
[-C--:B------:R-:W-:Y:S01]  /*ad10*/  FMUL.FTZ R80, R54, R53.reuse ;  /* 0x0000003536507220 */ /* 0x080fe20000410000 */
[----:B------:R-:W-:Y:S01]  /*ad20*/  HADD2.F32 R59, -RZ, R9.H1_H1 ;  /* 0x30000009ff3b7230 */ /* 0x000fe20000004100 */
[----:B------:R-:W-:Y:S01]  /*ad30*/  FMUL.FTZ R82, R13, R78 ;  /* 0x0000004e0d527220 */ /* 0x000fe20000410000 */
[----:B------:R-:W-:Y:S01]  /*ad40*/  HADD2.F32 R9, -RZ, R11.H0_H0 ;  /* 0x2000000bff097230 */ /* 0x000fe20000004100 */
[----:B------:R-:W-:Y:S01]  /*ad50*/  FMUL.FTZ R58, R57, R58 ;  /* 0x0000003a393a7220 */ /* 0x000fe20000410000 */
[----:B------:R-:W-:Y:S01]  /*ad60*/  HADD2.F32 R55, -RZ, R12.H0_H0 ;  /* 0x2000000cff377230 */ /* 0x000fe20000004100 */
[----:B------:R-:W-:Y:S01]  /*ad70*/  FMUL.FTZ R53, R59, R53 ;  /* 0x000000353b357220 */ /* 0x000fe20000410000 */
[----:B------:R-:W-:Y:S01]  /*ad80*/  HADD2.F32 R70, -RZ, R8.H0_H0 ;  /* 0x20000008ff467230 */ /* 0x000fe20000004100 */
[C---:B------:R-:W-:Y:S01]  /*ad90*/  FMUL.FTZ R78, R9.reuse, R78 ;  /* 0x0000004e094e7220 */ /* 0x040fe20000410000 */
[----:B------:R-:W-:Y:S01]  /*ada0*/  HADD2.F32 R56, -RZ, R12.H1_H1 ;  /* 0x3000000cff387230 */ /* 0x000fe20000004100 */
[----:B------:R-:W-:Y:S01]  /*adb0*/  FFMA.FTZ R82, R9, R84, R82 ;  /* 0x0000005409527223 */ /* 0x000fe20000010052 */
[----:B------:R-:W-:Y:S01]  /*adc0*/  HADD2.F32 R12, -RZ, R14.H0_H0 ;  /* 0x2000000eff0c7230 */ /* 0x000fe20000004100 */
[-C--:B------:R-:W-:Y:S01]  /*add0*/  FMUL.FTZ R9, R55, R66.reuse ;  /* 0x0000004237097220 */ /* 0x080fe20000410000 */
[----:B------:R-:W-:Y:S01]  /*ade0*/  HADD2.F32 R71, -RZ, R8.H1_H1 ;  /* 0x30000008ff477230 */ /* 0x000fe20000004100 */
[C---:B------:R-:W-:Y:S01]  /*adf0*/  FMUL.FTZ R66, R70.reuse, R66 ;  /* 0x0000004246427220 */ /* 0x040fe20000410000 */
[----:B------:R-:W-:Y:S01]  /*ae00*/  HADD2.F32 R8, -RZ, R10.H0_H0 ;  /* 0x2000000aff087230 */ /* 0x000fe20000004100 */
[----:B------:R-:W-:Y:S01]  /*ae10*/  FFMA.FTZ R59, R59, R45, R80 ;  /* 0x0000002d3b3b7223 */ /* 0x000fe20000010050 */
[----:B------:R-:W-:Y:S01]  /*ae20*/  HADD2.F32 R80, -RZ, R43.H0_H0 ;  /* 0x2000002bff507230 */ /* 0x000fe20000004100 */
[----:B------:R-:W-:Y:S01]  /*ae30*/  FFMA.FTZ R70, R70, R68, R9 ;  /* 0x0000004446467223 */ /* 0x000fe20000010009 */
[----:B------:R-:W-:Y:S01]  /*ae40*/  HADD2.F32 R15, -RZ, R15.H1_H1 ;  /* 0x3000000fff0f7230 */ /* 0x000fe20000004100 */
[----:B------:R-:W-:Y:S01]  /*ae50*/  FFMA.FTZ R72, R57, R76, R72 ;  /* 0x0000004c39487223 */ /* 0x000fe20000010048 */
[----:B------:R-:W-:Y:S01]  /*ae60*/  HADD2.F32 R14, -RZ, R14.H1_H1 ;  /* 0x3000000eff0e7230 */ /* 0x000fe20000004100 */
[-C--:B------:R-:W-:Y:S01]  /*ae70*/  FMUL.FTZ R9, R12, R67.reuse ;  /* 0x000000430c097220 */ /* 0x080fe20000410000 */
[----:B------:R-:W-:Y:S01]  /*ae80*/  HADD2.F32 R43, -RZ, R40.H0_H0 ;  /* 0x20000028ff2b7230 */ /* 0x000fe20000004100 */
[C---:B------:R-:W-:Y:S01]  /*ae90*/  FMUL.FTZ R67, R8.reuse, R67 ;  /* 0x0000004308437220 */ /* 0x040fe20000410000 */
[----:B------:R-:W-:Y:S01]  /*aea0*/  HADD2.F32 R57, -RZ, R42.H0_H0 ;  /* 0x2000002aff397230 */ /* 0x000fe20000004100 */
[----:B------:R-:W-:Y:S01]  /*aeb0*/  FFMA.FTZ R40, R8, R69, R9 ;  /* 0x0000004508287223 */ /* 0x000fe20000010009 */
[----:B------:R-:W-:Y:S01]  /*aec0*/  HADD2.F32 R11, -RZ, R11.H1_H1 ;  /* 0x3000000bff0b7230 */ /* 0x000fe20000004100 */
[----:B------:R-:W-:Y:S01]  /*aed0*/  FMUL.FTZ R46, R15, R80 ;  /* 0x000000500f2e7220 */ /* 0x000fe20000410000 */
[----:B------:R-:W-:Y:S01]  /*aee0*/  HADD2.F32 R10, -RZ, R10.H1_H1 ;  /* 0x3000000aff0a7230 */ /* 0x000fe20000004100 */
[----:B------:R-:W-:Y:S01]  /*aef0*/  FMUL.FTZ R8, R56, R43 ;  /* 0x0000002b38087220 */ /* 0x000fe20000410000 */
[----:B------:R-:W-:Y:S01]  /*af00*/  HADD2.F32 R9, -RZ, R41.H0_H0 ;  /* 0x20000029ff097230 */ /* 0x000fe20000004100 */
[----:B------:R-:W-:-:S02]  /*af10*/  FMUL.FTZ R41, R14, R57 ;  /* 0x000000390e297220 */ /* 0x000fc40000410000 */
[----:B------:R-:W-:Y:S02]  /*af20*/  FMUL.FTZ R80, R11, R80 ;  /* 0x000000500b507220 */ /* 0x000fe40000410000 */
[----:B------:R-:W-:Y:S02]  /*af30*/  FMUL.FTZ R43, R71, R43 ;  /* 0x0000002b472b7220 */ /* 0x000fe40000410000 */
[----:B------:R-:W-:Y:S02]  /*af40*/  FMUL.FTZ R57, R10, R57 ;  /* 0x000000390a397220 */ /* 0x000fe40000410000 */
[----:B------:R-:W-:Y:S02]  /*af50*/  FFMA.FTZ R58, R47, R76, -R58 ;  /* 0x0000004c2f3a7223 */ /* 0x000fe4000001083a */
[----:B------:R-:W-:Y:S02]  /*af60*/  FFMA.FTZ R53, R54, R45, -R53 ;  /* 0x0000002d36357223 */ /* 0x000fe40000010835 */
[----:B------:R-:W-:-:S02]  /*af70*/  FFMA.FTZ R78, R13, R84, -R78 ;  /* 0x000000540d4e7223 */ /* 0x000fc4000001084e */
[----:B------:R-:W-:Y:S01]  /*af80*/  FFMA.FTZ R15, R15, R86, -R80 ;  /* 0x000000560f0f7223 */ /* 0x000fe20000010850 */
[----:B------:R-:W-:Y:S01]  /*af90*/  F2FP.PACK_AB R13, R53, R58 ;  /* 0x0000003a350d723e */ /* 0x000fe200000000ff */
[----:B------:R-:W-:Y:S02]  /*afa0*/  FFMA.FTZ R66, R55, R68, -R66 ;  /* 0x0000004437427223 */ /* 0x000fe40000010842 */
[----:B------:R-:W-:Y:S01]  /*afb0*/  FFMA.FTZ R67, R12, R69, -R67 ;  /* 0x000000450c437223 */ /* 0x000fe20000010843 */
[----:B------:R-:W-:Y:S01]  /*afc0*/  F2FP.PACK_AB R15, R15, R78 ;  /* 0x0000004e0f0f723e */ /* 0x000fe200000000ff */
[----:B------:R-:W-:Y:S02]  /*afd0*/  FFMA.FTZ R43, R56, R44, -R43 ;  /* 0x0000002c382b7223 */ /* 0x000fe4000001082b */
[----:B------:R-:W-:Y:S02]  /*afe0*/  FFMA.FTZ R14, R14, R9, -R57 ;  /* 0x000000090e0e7223 */ /* 0x000fe40000010839 */
[----:B------:R-:W-:Y:S01]  /*aff0*/  FFMA.FTZ R11, R11, R86, R46 ;  /* 0x000000560b0b7223 */ /* 0x000fe2000001002e */
[----:B------:R-:W-:Y:S01]  /*b000*/  F2FP.PACK_AB R12, R43, R66 ;  /* 0x000000422b0c723e */ /* 0x000fe200000000ff */
[----:B------:R-:W-:Y:S01]  /*b010*/  FFMA.FTZ R71, R71, R44, R8 ;  /* 0x0000002c47477223 */ /* 0x000fe20000010008 */
[----:B------:R-:W-:Y:S01]  /*b020*/  F2FP.PACK_AB R14, R14, R67 ;  /* 0x000000430e0e723e */ /* 0x000fe200000000ff */
[----:B------:R-:W-:Y:S01]  /*b030*/  FFMA.FTZ R41, R10, R9, R41 ;  /* 0x000000090a297223 */ /* 0x000fe20000010029 */
[----:B------:R-:W-:-:S02]  /*b040*/  F2FP.PACK_AB R11, R11, R82 ;  /* 0x000000520b0b723e */ /* 0x000fc400000000ff */
[----:B------:R-:W-:Y:S01]  /*b050*/  F2FP.PACK_AB R9, R59, R72 ;  /* 0x000000483b09723e */ /* 0x000fe200000000ff */
[----:B------:R1:W-:Y:S01]  /*b060*/  STS.128 [R52+0x100], R12 ;  /* 0x0001000c34007388 */ /* 0x0003e20000000c00 */
[----:B------:R-:W-:Y:S02]  /*b070*/  F2FP.PACK_AB R8, R71, R70 ;  /* 0x000000464708723e */ /* 0x000fe400000000ff */
[----:B------:R-:W-:-:S05]  /*b080*/  F2FP.PACK_AB R10, R41, R40 ;  /* 0x00000028290a723e */ /* 0x000fca00000000ff */
[----:B------:R1:W-:Y:S02]  /*b090*/  STS.128 [R6+0x100], R8 ;  /* 0x0001000806007388 */ /* 0x0003e40000000c00 */
.L_x_379:
[----:B------:R-:W-:Y:S05]  /*b0a0*/  BSYNC B0 ;  /* 0x0000000000007941 */ /* 0x000fea0003800000 */
.L_x_378:
        /* <DEDUP_REMOVED lines=109> */
.L_x_381:
[----:B------:R-:W-:Y:S05]  /*b780*/  BSYNC B0 ;  /* 0x0000000000007941 */ /* 0x000fea0003800000 */
.L_x_380:
[----:B-1----:R-:W-:-:S04]  /*b790*/  IADD3 R8, R4, 0x60, RZ ;  /* 0x0000006004087810 */ /* 0x002fc80007ffe0ff */
        /* <DEDUP_REMOVED lines=9> */
[----:B------:R-:W-:-:S02]  /*b830*/  SHF.R.S32.HI R11, RZ, 0x1f, R6 ;  /* 0x0000001fff0b7819 */ /* 0x000fc40000011406 */
[----:B------:R-:W-:Y:S01]  /*b840*/  LOP3.LUT R9, R9, 0x1c0, RZ, 0xc0, !PT ;  /* 0x000001c009097812 */ /* 0x000fe200078ec0ff */
[----:B------:R-:W-:Y:S01]  /*b850*/  IMAD.SHL.U32 R8, R8, 0x40, RZ ;  /* 0x0000004008087824 */ /* 0x000fe200078e00ff */
[----:B------:R-:W-:Y:S02]  /*b860*/  LEA.HI R11, R11, R6, RZ, 0x3 ;  /* 0x000000060b0b7211 */ /* 0x000fe400078f18ff */
[----:B------:R-:W-:Y:S02]  /*b870*/  SHF.L.U32 R10, R6, 0x3, RZ ;  /* 0x00000003060a7819 */ /* 0x000fe400000006ff */
[----:B------:R-:W-:Y:S01]  /*b880*/  LOP3.LUT R64, R9, 0x38, R64, 0xf8, !PT ;  /* 0x0000003809407812 */ /* 0x000fe200078ef840 */
[----:B------:R-:W-:Y:S01]  /*b890*/  IMAD.SHL.U32 R11, R11, 0x400, RZ ;  /* 0x000004000b0b7824 */ /* 0x000fe200078e00ff */
[----:B------:R-:W-:Y:S02]  /*b8a0*/  SHF.R.U32.HI R13, RZ, 0x3, R9 ;  /* 0x00000003ff0d7819 */ /* 0x000fe40000011609 */
[----:B------:R-:W-:-:S02]  /*b8b0*/  LOP3.LUT R8, R8, 0xfffffe00, RZ, 0xc0, !PT ;  /* 0xfffffe0008087812 */ /* 0x000fc400078ec0ff */
[----:B------:R-:W-:Y:S02]  /*b8c0*/  LOP3.LUT R10, R9, 0x38, R10, 0xf8, !PT ;  /* 0x00000038090a7812 */ /* 0x000fe400078ef80a */
[----:B------:R-:W-:Y:S02]  /*b8d0*/  LOP3.LUT R24, R8, R64, R13, 0xf6, !PT ;  /* 0x0000004008187212 */ /* 0x000fe400078ef60d */
[----:B------:R-:W-:Y:S02]  /*b8e0*/  LOP3.LUT R13, R10, R13, RZ, 0x3c, !PT ;  /* 0x0000000d0a0d7212 */ /* 0x000fe400078e3cff */
[----:B------:R-:W-:Y:S02]  /*b8f0*/  LOP3.LUT R6, R11, 0x7fffe000, RZ, 0xc0, !PT ;  /* 0x7fffe0000b067812 */ /* 0x000fe400078ec0ff */
[----:B------:R-:W-:Y:S02]  /*b900*/  SHF.L.U32 R24, R24, 0x1, RZ ;  /* 0x0000000118187819 */ /* 0x000fe400000006ff */
[----:B------:R-:W-:-:S02]  /*b910*/  IADD3 R6, R13, R6, R8 ;  /* 0x000000060d067210 */ /* 0x000fc40007ffe008 */
[--C-:B------:R-:W-:Y:S01]  /*b920*/  SHF.R.U32.HI R25, RZ, 0x10, R19.reuse ;  /* 0x00000010ff197819 */ /* 0x100fe20000011613 */
[----:B------:R-:W1:Y:S01]  /*b930*/  LDS.128 R12, [R24+0x100] ;  /* 0x00010000180c7984 */ /* 0x000e620000000c00 */
[----:B------:R-:W-:Y:S02]  /*b940*/  SHF.L.U32 R6, R6, 0x1, RZ ;  /* 0x0000000106067819 */ /* 0x000fe400000006ff */
[----:B------:R-:W-:Y:S01]  /*b950*/  SHF.R.U64 R18, R18, 0x10, R19 ;  /* 0x0000001012127819 */ /* 0x000fe20000001213 */
[----:B------:R-:W-:Y:S01]  /*b960*/  HADD2.F32 R46, -RZ, R25.H0_H0 ;  /* 0x20000019ff2e7230 */ /* 0x000fe20000004100 */
[----:B------:R-:W-:Y:S01]  /*b970*/  SHF.R.U64 R19, R20, 0x10, R21 ;  /* 0x0000001014137819 */ /* 0x000fe20000001215 */
[----:B------:R-:W2:Y:S01]  /*b980*/  LDS.128 R8, [R6+0x100] ;  /* 0x0001000006087984 */ /* 0x000ea20000000c00 */
[----:B------:R-:W-:Y:S01]  /*b990*/  SHF.R.U64 R22, R22, 0x10, R23 ;  /* 0x0000001016167819 */ /* 0x000fe20000001217 */
[--C-:B------:R-:W-:Y:S01]  /*b9a0*/  HADD2.F32 R25, -RZ, R7.reuse.H0_H0 ;  /* 0x20000007ff197230 */ /* 0x100fe20000004100 */
[----:B------:R-:W-:Y:S01]  /*b9b0*/  SHF.R.U32.HI R20, RZ, 0x10, R21 ;  /* 0x00000010ff147819 */ /* 0x000fe20000011615 */
[----:B------:R-:W-:Y:S01]  /*b9c0*/  HADD2.F32 R7, -RZ, R7.H1_H1 ;  /* 0x30000007ff077230 */ /* 0x000fe20000004100 */
[----:B------:R-:W-:Y:S01]  /*b9d0*/  SHF.R.U32.HI R23, RZ, 0x10, R23 ;  /* 0x00000010ff177819 */ /* 0x000fe20000011617 */
[----:B------:R-:W-:Y:S01]  /*b9e0*/  HADD2.F32 R43, -RZ, R18.H0_H0 ;  /* 0x20000012ff2b7230 */ /* 0x000fe20000004100 */
[--C-:B------:R-:W-:Y:S01]  /*b9f0*/  SHF.R.U64 R16, R16, 0x10, R17.reuse ;  /* 0x0000001010107819 */ /* 0x100fe20000001211 */
[----:B------:R-:W-:Y:S01]  /*ba00*/  HADD2.F32 R58, -RZ, R20.H0_H0 ;  /* 0x20000014ff3a7230 */ /* 0x000fe20000004100 */
[----:B------:R-:W-:Y:S01]  /*ba10*/  SHF.R.U32.HI R17, RZ, 0x10, R17 ;  /* 0x00000010ff117819 */ /* 0x000fe20000011611 */
[----:B------:R-:W-:-:S02]  /*ba20*/  HADD2.F32 R54, -RZ, R23.H0_H0 ;  /* 0x20000017ff367230 */ /* 0x000fc40000004100 */
[----:B------:R-:W-:Y:S02]  /*ba30*/  HADD2.F32 R23, -RZ, R49.H0_H0 ;  /* 0x20000031ff177230 */ /* 0x000fe40000004100 */
[----:B------:R-:W-:Y:S02]  /*ba40*/  HADD2.F32 R16, -RZ, R16.H0_H0 ;  /* 0x20000010ff107230 */ /* 0x000fe40000004100 */
[----:B------:R-:W-:Y:S02]  /*ba50*/  HADD2.F32 R19, -RZ, R19.H0_H0 ;  /* 0x20000013ff137230 */ /* 0x000fe40000004100 */
[----:B------:R-:W-:Y:S02]  /*ba60*/  HADD2.F32 R49, -RZ, R49.H1_H1 ;  /* 0x30000031ff317230 */ /* 0x000fe40000004100 */
[----:B------:R-:W-:Y:S02]  /*ba70*/  HADD2.F32 R45, -RZ, R22.H0_H0 ;  /* 0x20000016ff2d7230 */ /* 0x000fe40000004100 */
[----:B-1----:R-:W-:-:S02]  /*ba80*/  HADD2.F32 R21, -RZ, R15.H0_H0 ;  /* 0x2000000fff157230 */ /* 0x002fc40000004100 */
[----:B------:R-:W-:Y:S02]  /*ba90*/  HADD2.F32 R15, -RZ, R15.H1_H1 ;  /* 0x3000000fff0f7230 */ /* 0x000fe40000004100 */
[----:B------:R-:W-:Y:S01]  /*baa0*/  HADD2.F32 R26, -RZ, R13.H0_H0 ;  /* 0x2000000dff1a7230 */ /* 0x000fe20000004100 */
[----:B------:R-:W-:Y:S01]  /*bab0*/  FMUL.FTZ R42, R21, R34 ;  /* 0x00000022152a7220 */ /* 0x000fe20000410000 */
[--C-:B--2---:R-:W-:Y:S01]  /*bac0*/  HADD2.F32 R33, -RZ, R11.reuse.H0_H0 ;  /* 0x2000000bff217230 */ /* 0x104fe20000004100 */
[----:B------:R-:W-:Y:S01]  /*bad0*/  FMUL.FTZ R52, R15, R46 ;  /* 0x0000002e0f347220 */ /* 0x000fe20000410000 */
[----:B------:R-:W-:Y:S01]  /*bae0*/  HADD2.F32 R11, -RZ, R11.H1_H1 ;  /* 0x3000000bff0b7230 */ /* 0x000fe20000004100 */
[-C--:B------:R-:W-:Y:S01]  /*baf0*/  FMUL.FTZ R56, R26, R25.reuse ;  /* 0x000000191a387220 */ /* 0x080fe20000410000 */
[----:B------:R-:W-:Y:S01]  /*bb00*/  HADD2.F32 R13, -RZ, R13.H1_H1 ;  /* 0x3000000dff0d7230 */ /* 0x000fe20000004100 */
[----:B------:R-:W-:Y:S01]  /*bb10*/  FMUL.FTZ R34, R33, R34 ;  /* 0x0000002221227220 */ /* 0x000fe20000410000 */
[--C-:B------:R-:W-:Y:S01]  /*bb20*/  HADD2.F32 R35, -RZ, R9.reuse.H0_H0 ;  /* 0x20000009ff237230 */ /* 0x100fe20000004100 */
[C---:B------:R-:W-:Y:S01]  /*bb30*/  FMUL.FTZ R46, R11.reuse, R46 ;  /* 0x0000002e0b2e7220 */ /* 0x040fe20000410000 */
[----:B------:R-:W-:Y:S01]  /*bb40*/  HADD2.F32 R9, -RZ, R9.H1_H1 ;  /* 0x30000009ff097230 */ /* 0x000fe20000004100 */
[----:B------:R-:W-:Y:S01]  /*bb50*/  FFMA.FTZ R11, R11, R54, R52 ;  /* 0x000000360b0b7223 */ /* 0x000fe20000010034 */
[----:B------:R-:W-:Y:S01]  /*bb60*/  HADD2.F32 R52, -RZ, R17.H0_H0 ;  /* 0x20000011ff347230 */ /* 0x000fe20000004100 */
[----:B------:R-:W-:Y:S01]  /*bb70*/  FFMA.FTZ R42, R33, R44, R42 ;  /* 0x0000002c212a7223 */ /* 0x000fe2000001002a */
[--C-:B------:R-:W-:Y:S01]  /*bb80*/  HADD2.F32 R27, -RZ, R12.reuse.H0_H0 ;  /* 0x2000000cff1b7230 */ /* 0x100fe20000004100 */
[----:B------:R-:W-:Y:S01]  /*bb90*/  FMUL.FTZ R25, R35, R25 ;  /* 0x0000001923197220 */ /* 0x000fe20000410000 */
[----:B------:R-:W-:Y:S01]  /*bba0*/  HADD2.F32 R32, -RZ, R12.H1_H1 ;  /* 0x3000000cff207230 */ /* 0x000fe20000004100 */
[-C--:B------:R-:W-:Y:S01]  /*bbb0*/  FMUL.FTZ R20, R13, R52.reuse ;  /* 0x000000340d147220 */ /* 0x080fe20000410000 */
[----:B------:R-:W-:Y:S01]  /*bbc0*/  HADD2.F32 R40, -RZ, R8.H0_H0 ;  /* 0x20000008ff287230 */ /* 0x000fe20000004100 */
[----:B------:R-:W-:Y:S01]  /*bbd0*/  FMUL.FTZ R52, R9, R52 ;  /* 0x0000003409347220 */ /* 0x000fe20000410000 */
[----:B------:R-:W-:Y:S01]  /*bbe0*/  HADD2.F32 R12, -RZ, R14.H0_H0 ;  /* 0x2000000eff0c7230 */ /* 0x000fe20000004100 */
[----:B------:R-:W-:Y:S01]  /*bbf0*/  FFMA.FTZ R56, R35, R23, R56 ;  /* 0x0000001723387223 */ /* 0x000fe20000010038 */
[----:B------:R-:W-:Y:S01]  /*bc00*/  HADD2.F32 R33, -RZ, R48.H1_H1 ;  /* 0x30000030ff217230 */ /* 0x000fe20000004100 */
[----:B------:R-:W-:Y:S01]  /*bc10*/  FFMA.FTZ R9, R9, R58, R20 ;  /* 0x0000003a09097223 */ /* 0x000fe20000010014 */
[----:B------:R-:W-:Y:S01]  /*bc20*/  HADD2.F32 R41, -RZ, R8.H1_H1 ;  /* 0x30000008ff297230 */ /* 0x000fe20000004100 */
[-C--:B------:R-:W-:Y:S01]  /*bc30*/  FMUL.FTZ R17, R27, R7.reuse ;  /* 0x000000071b117220 */ /* 0x080fe20000410000 */
[----:B------:R-:W-:Y:S01]  /*bc40*/  HADD2.F32 R8, -RZ, R10.H0_H0 ;  /* 0x2000000aff087230 */ /* 0x000fe20000004100 */
[----:B------:R-:W-:Y:S01]  /*bc50*/  FMUL.FTZ R20, R40, R7 ;  /* 0x0000000728147220 */ /* 0x000fe20000410000 */
[----:B------:R-:W-:Y:S01]  /*bc60*/  HADD2.F32 R35, -RZ, R50.H1_H1 ;  /* 0x30000032ff237230 */ /* 0x000fe20000004100 */
[-C--:B------:R-:W-:Y:S01]  /*bc70*/  FMUL.FTZ R7, R12, R33.reuse ;  /* 0x000000210c077220 */ /* 0x080fe20000410000 */
[----:B------:R-:W-:Y:S01]  /*bc80*/  HADD2.F32 R14, -RZ, R14.H1_H1 ;  /* 0x3000000eff0e7230 */ /* 0x000fe20000004100 */
[C---:B------:R-:W-:Y:S01]  /*bc90*/  FMUL.FTZ R33, R8.reuse, R33 ;  /* 0x0000002108217220 */ /* 0x040fe20000410000 */
[----:B------:R-:W-:Y:S01]  /*bca0*/  HADD2.F32 R10, -RZ, R10.H1_H1 ;  /* 0x3000000aff0a7230 */ /* 0x000fe20000004100 */
[----:B------:R-:W-:Y:S01]  /*bcb0*/  FFMA.FTZ R7, R8, R35, R7 ;  /* 0x0000002308077223 */ /* 0x000fe20000010007 */
[----:B------:R-:W-:Y:S01]  /*bcc0*/  F2FP.PACK_AB R11, R11, R42 ;  /* 0x0000002a0b0b723e */ /* 0x000fe200000000ff */
[----:B------:R-:W-:Y:S01]  /*bcd0*/  FMUL.FTZ R8, R32, R16 ;  /* 0x0000001020087220 */ /* 0x000fe20000410000 */
[----:B------:R-:W-:Y:S01]  /*bce0*/  F2FP.PACK_AB R9, R9, R56 ;  /* 0x000000380909723e */ /* 0x000fe200000000ff */
[----:B------:R-:W-:-:S02]  /*bcf0*/  FMUL.FTZ R18, R14, R43 ;  /* 0x0000002b0e127220 */ /* 0x000fc40000410000 */
[C---:B------:R-:W-:Y:S02]  /*bd00*/  FMUL.FTZ R16, R41.reuse, R16 ;  /* 0x0000001029107220 */ /* 0x040fe40000410000 */
[----:B------:R-:W-:Y:S02]  /*bd10*/  FMUL.FTZ R43, R10, R43 ;  /* 0x0000002b0a2b7220 */ /* 0x000fe40000410000 */
[----:B------:R-:W-:Y:S02]  /*bd20*/  FFMA.FTZ R8, R41, R19, R8 ;  /* 0x0000001329087223 */ /* 0x000fe40000010008 */
        /* <DEDUP_REMOVED lines=18> */
.L_x_369:
[----:B------:R-:W-:Y:S05]  /*be50*/  BSYNC B2 ;  /* 0x0000000000027941 */ /* 0x000fea0003800000 */
.L_x_347:
[----:B-1----:R-:W-:Y:S01]  /*be60*/  IMAD.SHL.U32 R6, R29, 0x40, RZ ;  /* 0x000000401d067824 */ /* 0x002fe200078e00ff */
[----:B------:R-:W-:Y:S01]  /*be70*/  LEA.HI R72, R37, R74, RZ, 0x5 ;  /* 0x0000004a25487211 */ /* 0x000fe200078f28ff */
[----:B------:R-:W-:Y:S01]  /*be80*/  IMAD.SHL.U32 R9, R4, 0x8, RZ ;  /* 0x0000000804097824 */ /* 0x000fe200078e00ff */
[----:B------:R-:W-:Y:S01]  /*be90*/  BAR.SYNC.DEFER_BLOCKING 0x0 ;  /* 0x0000000000007b1d */ /* 0x000fe20000010000 */
[----:B------:R-:W-:Y:S01]  /*bea0*/  LOP3.LUT P0, RZ, R29, 0x2, RZ, 0xc0, !PT ;  /* 0x000000021dff7812 */ /* 0x000fe2000780c0ff */
[----:B------:R-:W-:Y:S01]  /*beb0*/  IMAD.MOV.U32 R236, RZ, RZ, R234 ;  /* 0x000000ffffec7224 */ /* 0x000fe200078e00ea */
[----:B------:R-:W-:Y:S01]  /*bec0*/  LOP3.LUT R4, R6, 0x1c0, RZ, 0xc0, !PT ;  /* 0x000001c006047812 */ /* 0x000fe200078ec0ff */
[----:B------:R-:W-:Y:S01]  /*bed0*/  IMAD.SHL.U32 R228, R30, 0x2, RZ ;  /* 0x000000021ee47824 */ /* 0x000fe200078e00ff */
[----:B------:R-:W-:Y:S01]  /*bee0*/  SHF.R.S32.HI R73, RZ, 0x5, R72 ;  /* 0x00000005ff497819 */ /* 0x000fe20000011448 */
[----:B------:R-:W-:Y:S01]  /*bef0*/  ULDC.64 UR4, c[0x0][0x208] ;  /* 0x0000820000047ab9 */ /* 0x000fe20000000a00 */
[----:B------:R-:W-:Y:S01]  /*bf00*/  LOP3.LUT R9, R4, 0x8, R9, 0xf8, !PT ;  /* 0x0000000804097812 */ /* 0x000fe200078ef809 */
[----:B------:R-:W-:Y:S01]  /*bf10*/  USHF.L.U32 UR8, UR4, 0x6, URZ ;  /* 0x0000000604087899 */ /* 0x000fe2000800063f */
[----:B------:R-:W-:Y:S01]  /*bf20*/  SHF.R.U32.HI R4, RZ, 0x3, R4 ;  /* 0x00000003ff047819 */ /* 0x000fe20000011604 */
[----:B------:R-:W-:Y:S01]  /*bf30*/  IMAD R7, R73, 0x400, R2 ;  /* 0x0000040049077824 */ /* 0x000fe200078e0202 */
[----:B------:R-:W-:Y:S01]  /*bf40*/  UMOV UR9, 0x6 ;  /* 0x0000000600097882 */ /* 0x000fe20000000000 */
[----:B------:R-:W-:Y:S01]  /*bf50*/  LOP3.LUT P5, RZ, R222, 0x40000, RZ, 0xc0, !PT ;  /* 0x00040000deff7812 */ /* 0x000fe200078ac0ff */
[----:B------:R-:W-:Y:S01]  /*bf60*/  USHF.L.U64.HI UR7, UR4, UR9, UR5 ;  /* 0x0000000904077299 */ /* 0x000fe20008010205 */
[----:B------:R-:W-:-:S02]  /*bf70*/  LOP3.LUT R9, R9, R4, RZ, 0x3c, !PT ;  /* 0x0000000409097212 */ /* 0x000fc400078e3cff */
[C---:B------:R-:W-:Y:S01]  /*bf80*/  LEA R4, R7.reuse, 0x100, 0x1 ;  /* 0x0000010007047811 */ /* 0x040fe200078e08ff */
[----:B------:R-:W-:Y:S01]  /*bf90*/  IMAD.SHL.U32 R7, R7, 0x2, RZ ;  /* 0x0000000207077824 */ /* 0x000fe200078e00ff */
[----:B------:R-:W-:Y:S01]  /*bfa0*/  LOP3.LUT P4, RZ, R222, 0x20000, RZ, 0xc0, !PT ;  /* 0x00020000deff7812 */ /* 0x000fe2000788c0ff */
[----:B------:R-:W-:Y:S01]  /*bfb0*/  IMAD R214, R0, 0x200, R9 ;  /* 0x0000020000d67824 */ /* 0x000fe200078e0209 */
[C---:B------:R-:W-:Y:S01]  /*bfc0*/  ISETP.LT.OR P3, PT, R28.reuse, 0x1, P5 ;  /* 0x000000011c00780c */ /* 0x040fe20002f61670 */
[--C-:B------:R-:W-:Y:S01]  /*bfd0*/  IMAD R6, R5, 0x2, R4.reuse ;  /* 0x0000000205067824 */ /* 0x100fe200078e0204 */
[----:B------:R-:W-:Y:S01]  /*bfe0*/  ISETP.LT.OR P2, PT, R28, 0x1, P4 ;  /* 0x000000011c00780c */ /* 0x000fe20002741670 */
[C---:B------:R-:W-:Y:S01]  /*bff0*/  IMAD R4, R3.reuse, 0x2, R4 ;  /* 0x0000000203047824 */ /* 0x040fe200078e0204 */
[----:B------:R-:W-:Y:S01]  /*c000*/  LDSM.16.M88.4 R120, [R7+0x100] ;  /* 0x000100000778783b */ /* 0x000fe20000000200 */
[----:B------:R-:W-:Y:S02]  /*c010*/  IMAD R0, R3, 0x2, R6 ;  /* 0x0000000203007824 */ /* 0x000fe400078e0206 */
[----:B------:R-:W-:Y:S01]  /*c020*/  IMAD.SHL.U32 R214, R214, 0x2, RZ ;  /* 0x00000002d6d67824 */ /* 0x000fe200078e00ff */
[----:B------:R1:W-:Y:S04]  /*c030*/  LDSM.16.M88.4 R172, [R7+0x4100] ;  /* 0x0041000007ac783b */ /* 0x0003e80000000200 */
[----:B------:R-:W-:Y:S01]  /*c040*/  LDSM.16.M88.4 R140, [R6] ;  /* 0x00000000068c783b */ /* 0x000fe20000000200 */
[----:B------:R-:W-:-:S03]  /*c050*/  IADD3 R213, R214, 0x8120, RZ ;  /* 0x00008120d6d57810 */ /* 0x000fc60007ffe0ff */
[----:B------:R2:W-:Y:S04]  /*c060*/  LDSM.16.M88.4 R176, [R6+0x4000] ;  /* 0x0040000006b0783b */ /* 0x0005e80000000200 */
[----:B------:R-:W-:Y:S04]  /*c070*/  LDSM.16.M88.4 R152, [R4] ;  /* 0x000000000498783b */ /* 0x000fe80000000200 */
[----:B------:R-:W-:Y:S04]  /*c080*/  LDSM.16.M88.4 R180, [R4+0x4000] ;  /* 0x0040000004b4783b */ /* 0x000fe80000000200 */
[----:B------:R-:W-:Y:S01]  /*c090*/  LDSM.16.M88.4 R168, [R0] ;  /* 0x0000000000a8783b */ /* 0x000fe20000000200 */
[----:B-1----:R-:W-:-:S03]  /*c0a0*/  IMAD R7, R31, c[0x0][0x208], RZ ;  /* 0x000082001f077a24 */ /* 0x002fc600078e02ff */
[----:B------:R-:W-:Y:S01]  /*c0b0*/  LDSM.16.M88.4 R188, [R0+0x4000] ;  /* 0x0040000000bc783b */ /* 0x000fe20000000200 */
[----:B------:R-:W-:-:S03]  /*c0c0*/  IMAD R7, R110, c[0x0][0x20c], R7 ;  /* 0x000083006e077a24 */ /* 0x000fc600078e0207 */
[----:B------:R-:W-:Y:S01]  /*c0d0*/  BAR.SYNC.DEFER_BLOCKING 0x0 ;  /* 0x0000000000007b1d */ /* 0x000fe20000010000 */
[----:B--2---:R-:W-:-:S04]  /*c0e0*/  IADD3 R6, R214, 0x8100, RZ ;  /* 0x00008100d6067810 */ /* 0x004fc80007ffe0ff */
[----:B------:R-:W-:-:S04]  /*c0f0*/  @P0 IADD3 R213, R6, -0x20, RZ ;  /* 0xffffffe006d50810 */ /* 0x000fc80007ffe0ff */
[C---:B------:R-:W-:Y:S02]  /*c100*/  IADD3 R207, R213.reuse, 0x800, RZ ;  /* 0x00000800d5cf7810 */ /* 0x040fe40007ffe0ff */
[C---:B------:R-:W-:Y:S02]  /*c110*/  IADD3 R206, R213.reuse, 0x1000, RZ ;  /* 0x00001000d5ce7810 */ /* 0x040fe40007ffe0ff */
        /* <DEDUP_REMOVED lines=11> */
[----:B------:R-:W1:Y:S04]  /*c1d0*/  LDSM.16.M88.4 R8, [R214+0x8100] ;  /* 0x00810000d608783b */ /* 0x000e680000000200 */
[----:B------:R-:W2:Y:S04]  /*c1e0*/  LDSM.16.M88.4 R68, [R214+0x9100] ;  /* 0x00910000d644783b */ /* 0x000ea80000000200 */
[----:B------:R-:W3:Y:S04]  /*c1f0*/  LDSM.16.M88.4 R24, [R213] ;  /* 0x00000000d518783b */ /* 0x000ee80000000200 */
[----:B------:R-:W4:Y:S04]  /*c200*/  LDSM.16.M88.4 R80, [R214+0x8900] ;  /* 0x00890000d650783b */ /* 0x000f280000000200 */
[----:B------:R-:W5:Y:S04]  /*c210*/  LDSM.16.M88.4 R16, [R213+0x1000] ;  /* 0x00100000d510783b */ /* 0x000f680000000200 */
[----:B------:R-:W3:Y:S04]  /*c220*/  LDSM.16.M88.4 R20, [R213+0x800] ;  /* 0x00080000d514783b */ /* 0x000ee80000000200 */
[----:B------:R-:W3:Y:S04]  /*c230*/  LDSM.16.M88.4 R60, [R214+0x9900] ;  /* 0x00990000d63c783b */ /* 0x000ee80000000200 */
[----:B------:R-:W4:Y:S04]  /*c240*/  LDSM.16.M88.4 R52, [R214+0xa100] ;  /* 0x00a10000d634783b */ /* 0x000f280000000200 */
[----:B------:R-:W4:Y:S04]  /*c250*/  LDSM.16.M88.4 R44, [R214+0xa900] ;  /* 0x00a90000d62c783b */ /* 0x000f280000000200 */
[----:B------:R-:W-:Y:S01]  /*c260*/  LDSM.16.M88.4 R40, [R213+0x2800] ;  /* 0x00280000d528783b */ /* 0x000fe20000000200 */
[C---:B-1----:R-:W-:Y:S08]  /*c270*/  HMMA.16816.F32 R12, R120.reuse, R8, RZ ;  /* 0x00000008780c723c */ /* 0x042ff000000018ff */
[C---:B--2---:R-:W-:Y:S08]  /*c280*/  HMMA.16816.F32 R76, R120.reuse, R68, RZ ;  /* 0x00000044784c723c */ /* 0x044ff000000018ff */
[----:B------:R-:W-:Y:S08]  /*c290*/  HMMA.16816.F32 R8, R120, R10, RZ ;  /* 0x0000000a7808723c */ /* 0x000ff000000018ff */
[----:B---3--:R-:W-:Y:S07]  /*c2a0*/  HMMA.16816.F32 R12, R140, R24, R12 ;  /* 0x000000188c0c723c */ /* 0x008fee000000180c */
[----:B------:R-:W-:Y:S01]  /*c2b0*/  IMAD.WIDE.U32 R24, R110, c[0x0][0x208], RZ ;  /* 0x000082006e187a25 */ /* 0x000fe200078e00ff */
[----:B----4-:R-:W-:Y:S03]  /*c2c0*/  HMMA.16816.F32 R84, R120, R80, RZ ;  /* 0x000000507854723c */ /* 0x010fe600000018ff */
[----:B------:R-:W-:-:S02]  /*c2d0*/  IMAD.IADD R7, R25, 0x1, R7 ;  /* 0x0000000119077824 */ /* 0x000fc400078e0207 */
[----:B------:R-:W-:Y:S02]  /*c2e0*/  IMAD.U32 R25, RZ, RZ, UR8 ;  /* 0x00000008ff197e24 */ /* 0x000fe4000f8e00ff */
[----:B------:R-:W-:Y:S01]  /*c2f0*/  IMAD R7, R7, 0x60, RZ ;  /* 0x0000006007077824 */ /* 0x000fe200078e02ff */
[----:B------:R-:W-:Y:S08]  /*c300*/  HMMA.16816.F32 R80, R120, R82, RZ ;  /* 0x000000527850723c */ /* 0x000ff000000018ff */
[----:B-----5:R-:W-:Y:S07]  /*c310*/  HMMA.16816.F32 R76, R140, R16, R76 ;  /* 0x000000108c4c723c */ /* 0x020fee000000184c */
[----:B------:R-:W-:Y:S01]  /*c320*/  IMAD.WIDE.U32 R16, R24, 0x60, R236 ;  /* 0x0000006018107825 */ /* 0x000fe200078e00ec */
[----:B------:R-:W-:Y:S03]  /*c330*/  HMMA.16816.F32 R68, R120, R70, RZ ;  /* 0x000000467844723c */ /* 0x000fe600000018ff */
[----:B------:R-:W-:Y:S01]  /*c340*/  IMAD.IADD R0, R17, 0x1, R7 ;  /* 0x0000000111007824 */ /* 0x000fe200078e0207 */
[----:B------:R-:W-:-:S04]  /*c350*/  LEA R6, P0, R16, c[0x0][0x1f8], 0x1 ;  /* 0x00007e0010067a11 */ /* 0x000fc800078008ff */
[----:B------:R-:W-:Y:S01]  /*c360*/  LEA.HI.X R7, R16, c[0x0][0x1fc], R0, 0x1, P0 ;  /* 0x00007f0010077a11 */ /* 0x000fe200000f0c00 */
[----:B------:R-:W-:Y:S01]  /*c370*/  HMMA.16816.F32 R8, R140, R26, R8 ;  /* 0x0000001a8c08723c */ /* 0x000fe20000001808 */
[----:B------:R-:W-:Y:S01]  /*c380*/  IADD3 R24, P1, P0, R25, 0x80, R6 ;  /* 0x0000008019187810 */ /* 0x000fe2000783e006 */
[----:B------:R-:W-:-:S03]  /*c390*/  IMAD.MOV.U32 R0, RZ, RZ, 0x40 ;  /* 0x00000040ff007424 */ /* 0x000fc600078e00ff */
[----:B------:R-:W-:Y:S02]  /*c3a0*/  IADD3.X R25, RZ, UR7, R7, P1, P0 ;  /* 0x00000007ff197c10 */ /* 0x000fe40008fe0407 */
[----:B------:R-:W-:Y:S01]  /*c3b0*/  IADD3 R26, P0, R6, UR8, RZ ;  /* 0x00000008061a7c10 */ /* 0x000fe2000ff1e0ff */
[----:B------:R-:W-:Y:S01]  /*c3c0*/  HMMA.16816.F32 R84, R140, R20, R84 ;  /* 0x000000148c54723c */ /* 0x000fe20000001854 */
[C---:B------:R-:W-:Y:S02]  /*c3d0*/  ISETP.LT.OR P1, PT, R28.reuse, 0x21, P4 ;  /* 0x000000211c00780c */ /* 0x040fe40002721670 */
[----:B------:R-:W-:Y:S02]  /*c3e0*/  IADD3.X R27, R7, UR7, RZ, P0, !PT ;  /* 0x00000007071b7c10 */ /* 0x000fe400087fe4ff */
[----:B------:R-:W-:-:S03]  /*c3f0*/  ISETP.LT.OR P0, PT, R28, 0x21, P5 ;  /* 0x000000211c00780c */ /* 0x000fc60002f01670 */
[C---:B------:R-:W-:Y:S01]  /*c400*/  HMMA.16816.F32 R80, R140.reuse, R22, R80 ;  /* 0x000000168c50723c */ /* 0x040fe20000001850 */
[----:B------:R-:W1:Y:S07]  /*c410*/  LDSM.16.M88.4 R20, [R213+0x1800] ;  /* 0x00180000d514783b */ /* 0x000e6e0000000200 */
[----:B------:R-:W-:Y:S01]  /*c420*/  HMMA.16816.F32 R68, R140, R18, R68 ;  /* 0x000000128c44723c */ /* 0x000fe20000001844 */
[----:B------:R-:W2:Y:S04]  /*c430*/  LDSM.16.M88.4 R16, [R213+0x2000] ;  /* 0x00200000d510783b */ /* 0x000ea80000000200 */
[----:B------:R-:W-:Y:S01]  /*c440*/  @!PT LDS RZ, [RZ] ;  /* 0x00000000fffff984 */ /* 0x000fe20000000800 */
[----:B------:R-:W-:Y:S01]  /*c450*/  @!PT LDS RZ, [RZ] ;  /* 0x00000000fffff984 */ /* 0x000fe20000000800 */
[----:B------:R-:W-:Y:S01]  /*c460*/  @!PT LDS RZ, [RZ] ;  /* 0x00000000fffff984 */ /* 0x000fe20000000800 */
[----:B------:R3:W-:Y:S03]  /*c470*/  LDGSTS.E.BYPASS.LTC128B.128 [R228+0x100], [R6.64], !P3 ;  /* 0x0010000006e47fae */ /* 0x0007e6000d901d50 */
[----:B------:R-:W-:Y:S01]  /*c480*/  HMMA.16816.F32 R64, R120, R60, RZ ;  /* 0x0000003c7840723c */ /* 0x000fe200000018ff */
[----:B------:R3:W-:Y:S01]  /*c490*/  LDGSTS.E.BYPASS.LTC128B.128 [R228+0x3100], [R6.64+0x80], !P2 ;  /* 0x0310008006e47fae */ /* 0x0007e2000d101d50 */
[----:B------:R-:W-:-:S03]  /*c4a0*/  LOP3.LUT P2, RZ, R29, 0x4, RZ, 0xc0, !PT ;  /* 0x000000041dff7812 */ /* 0x000fc6000784c0ff */
[----:B------:R4:W-:Y:S01]  /*c4b0*/  LDGSTS.E.BYPASS.LTC128B.128 [R228+0x1100], [R26.64], !P0 ;  /* 0x011000001ae47fae */ /* 0x0009e2000c101d50 */
[----:B------:R-:W-:Y:S02]  /*c4c0*/  IADD3 R88, P0, R26, UR8, RZ ;  /* 0x000000081a587c10 */ /* 0x000fe4000ff1e0ff */
[C---:B------:R-:W-:Y:S01]  /*c4d0*/  HMMA.16816.F32 R60, R120.reuse, R62, RZ ;  /* 0x0000003e783c723c */ /* 0x040fe200000018ff */
[----:B------:R4:W-:Y:S01]  /*c4e0*/  LDGSTS.E.BYPASS.LTC128B.128 [R228+0x4100], [R24.64], !P1 ;  /* 0x0410000018e47fae */ /* 0x0009e2000c901d50 */
[----:B------:R-:W-:Y:S02]  /*c4f0*/  IADD3.X R89, R27, UR7, RZ, P0, !PT ;  /* 0x000000071b597c10 */ /* 0x000fe400087fe4ff */
[C---:B------:R-:W-:Y:S02]  /*c500*/  ISETP.LT.OR P1, PT, R28.reuse, 0x41, P5 ;  /* 0x000000411c00780c */ /* 0x040fe40002f21670 */
[----:B------:R-:W-:Y:S02]  /*c510*/  ISETP.LT.OR P0, PT, R28, 0x41, P4 ;  /* 0x000000411c00780c */ /* 0x000fe40002701670 */
[----:B------:R-:W-:Y:S01]  /*c520*/  HMMA.16816.F32 R56, R120, R52, RZ ;  /* 0x000000347838723c */ /* 0x000fe200000018ff */
[----:B------:R-:W-:-:S05]  /*c530*/  SEL R0, R0, 0xffffffc0, !P2 ;  /* 0xffffffc000007807 */ /* 0x000fca0005000000 */
[----:B------:R-:W-:Y:S02]  /*c540*/  IMAD.IADD R211, R214, 0x1, R0 ;  /* 0x00000001d6d37824 */ /* 0x000fe400078e0200 */
[----:B------:R-:W-:Y:S01]  /*c550*/  HMMA.16816.F32 R52, R120, R54, RZ ;  /* 0x000000367834723c */ /* 0x000fe200000018ff */
[----:B------:R5:W-:Y:S01]  /*c560*/  LDGSTS.E.BYPASS.LTC128B.128 [R228+0x2100], [R88.64], !P1 ;  /* 0x0210000058e47fae */ /* 0x000be2000c901d50 */
[----:B------:R-:W-:-:S03]  /*c570*/  IMAD.IADD R202, R0, 0x1, R213 ;  /* 0x0000000100ca7824 */ /* 0x000fc600078e02d5 */
[----:B------:R5:W-:Y:S01]  /*c580*/  LDGSTS.E.BYPASS.LTC128B.128 [R228+0x5100], [R88.64+0x80], !P0 ;  /* 0x0510008058e47fae */ /* 0x000be2000c101d50 */
[----:B------:R-:W-:Y:S02]  /*c590*/  ISETP.GT.AND P0, PT, R110, R223, PT ;  /* 0x000000df6e00720c */ /* 0x000fe40003f04270 */
[----:B------:R-:W-:Y:S01]  /*c5a0*/  HMMA.16816.F32 R48, R120, R44, RZ ;  /* 0x0000002c7830723c */ /* 0x000fe200000018ff */
[----:B------:R-:W3:Y:S04]  /*c5b0*/  LDSM.16.M88.4 R32, [R211+0x8100] ;  /* 0x00810000d320783b */ /* 0x000ee80000000200 */
[----:B------:R-:W3:Y:S03]  /*c5c0*/  LDSM.16.M88.4 R100, [R211+0x8900] ;  /* 0x00890000d364783b */ /* 0x000ee60000000200 */
[C---:B-1----:R-:W-:Y:S01]  /*c5d0*/  HMMA.16816.F32 R64, R140.reuse, R20, R64 ;  /* 0x000000148c40723c */ /* 0x042fe20000001840 */
[----:B------:R-:W1:Y:S04]  /*c5e0*/  LDSM.16.M88.4 R28, [R211+0x9100] ;  /* 0x00910000d31c783b */ /* 0x000e680000000200 */
[----:B----4-:R-:W4:Y:S03]  /*c5f0*/  LDSM.16.M88.4 R24, [R211+0x9900] ;  /* 0x00990000d318783b */ /* 0x010f260000000200 */
[----:B------:R-:W-:Y:S01]  /*c600*/  HMMA.16816.F32 R60, R140, R22, R60 ;  /* 0x000000168c3c723c */ /* 0x000fe2000000183c */
[----:B------:R-:W1:Y:S04]  /*c610*/  LDSM.16.M88.4 R20, [R211+0xa100] ;  /* 0x00a10000d314783b */ /* 0x000e680000000200 */
[----:B------:R-:W-:Y:S03]  /*c620*/  LDSM.16.M88.4 R96, [R202] ;  /* 0x00000000ca60783b */ /* 0x000fe60000000200 */
[----:B------:R-:W-:Y:S01]  /*c630*/  HMMA.16816.F32 R44, R120, R46, RZ ;  /* 0x0000002e782c723c */ /* 0x000fe200000018ff */
[----:B------:R-:W-:Y:S04]  /*c640*/  LDSM.16.M88.4 R92, [R202+0x800] ;  /* 0x00080000ca5c783b */ /* 0x000fe80000000200 */
[----:B-----5:R-:W-:Y:S03]  /*c650*/  LDSM.16.M88.4 R88, [R202+0x1000] ;  /* 0x00100000ca58783b */ /* 0x020fe60000000200 */
[C---:B--2---:R-:W-:Y:S01]  /*c660*/  HMMA.16816.F32 R56, R140.reuse, R16, R56 ;  /* 0x000000108c38723c */ /* 0x044fe20000001838 */
[----:B------:R-:W-:Y:S04]  /*c670*/  LDSM.16.M88.4 R104, [R211+0xb900] ;  /* 0x00b90000d368783b */ /* 0x000fe80000000200 */
[----:B------:R-:W0:Y:S03]  /*c680*/  LDGDEPBAR ;  /* 0x00000000000079af */ /* 0x000e260000000000 */
[C---:B------:R-:W-:Y:S01]  /*c690*/  HMMA.16816.F32 R52, R140.reuse, R18, R52 ;  /* 0x000000128c34723c */ /* 0x040fe20000001834 */
[----:B------:R-:W2:Y:S07]  /*c6a0*/  LDSM.16.M88.4 R16, [R211+0xa900] ;  /* 0x00a90000d310783b */ /* 0x000eae0000000200 */
[C---:B------:R-:W-:Y:S08]  /*c6b0*/  HMMA.16816.F32 R48, R140.reuse, R40, R48 ;  /* 0x000000288c30723c */ /* 0x040ff00000001830 */
[----:B------:R-:W-:Y:S01]  /*c6c0*/  HMMA.16816.F32 R44, R140, R42, R44 ;  /* 0x0000002a8c2c723c */ /* 0x000fe2000000182c */
[----:B------:R-:W5:Y:S07]  /*c6d0*/  LDSM.16.M88.4 R40, [R202+0x1800] ;  /* 0x00180000ca28783b */ /* 0x000f6e0000000200 */
[C---:B---3--:R-:W-:Y:S08]  /*c6e0*/  HMMA.16816.F32 R12, R152.reuse, R32, R12 ;  /* 0x00000020980c723c */ /* 0x048ff0000000180c */
[C---:B------:R-:W-:Y:S01]  /*c6f0*/  HMMA.16816.F32 R8, R152.reuse, R34, R8 ;  /* 0x000000229808723c */ /* 0x040fe20000001808 */
[----:B------:R-:W3:Y:S07]  /*c700*/  LDSM.16.M88.4 R32, [R202+0x2000] ;  /* 0x00200000ca20783b */ /* 0x000eee0000000200 */
[C---:B------:R-:W-:Y:S08]  /*c710*/  HMMA.16816.F32 R84, R152.reuse, R100, R84 ;  /* 0x000000649854723c */ /* 0x040ff00000001854 */
[C---:B------:R-:W-:Y:S01]  /*c720*/  HMMA.16816.F32 R80, R152.reuse, R102, R80 ;  /* 0x000000669850723c */ /* 0x040fe20000001850 */
[----:B------:R-:W2:Y:S07]  /*c730*/  LDSM.16.M88.4 R100, [R202+0x2800] ;  /* 0x00280000ca64783b */ /* 0x000eae0000000200 */
[C---:B-1----:R-:W-:Y:S08]  /*c740*/  HMMA.16816.F32 R76, R152.reuse, R28, R76 ;  /* 0x0000001c984c723c */ /* 0x042ff0000000184c */
[C---:B------:R-:W-:Y:S01]  /*c750*/  HMMA.16816.F32 R68, R152.reuse, R30, R68 ;  /* 0x0000001e9844723c */ /* 0x040fe20000001844 */
        /* <DEDUP_REMOVED lines=8> */
[----:B------:R-:W-:Y:S01]  /*c7e0*/  HMMA.16816.F32 R44, R152, R18, R44 ;  /* 0x00000012982c723c */ /* 0x000fe2000000182c */
[----:B------:R-:W2:Y:S07]  /*c7f0*/  LDSM.16.M88.4 R16, [R214+0xc900] ;  /* 0x00c90000d610783b */ /* 0x000eae0000000200 */
        /* <DEDUP_REMOVED lines=14> */
[----:B------:R-:W3:Y:S07]  /*c8e0*/  LDSM.16.M88.4 R32, [R213+0x4000] ;  /* 0x00400000d520783b */ /* 0x000eee0000000200 */
[C---:B------:R-:W-:Y:S08]  /*c8f0*/  HMMA.16816.F32 R48, R168.reuse, R100, R48 ;  /* 0x00000064a830723c */ /* 0x040ff00000001830 */
[----:B------:R-:W-:Y:S01]  /*c900*/  HMMA.16816.F32 R44, R168, R102, R44 ;  /* 0x00000066a82c723c */ /* 0x000fe2000000182c */
[----:B------:R-:W-:Y:S07]  /*c910*/  LDSM.16.M88.4 R100, [R211+0xc100] ;  /* 0x00c10000d364783b */ /* 0x000fee0000000200 */
        /* <DEDUP_REMOVED lines=20> */
[----:B------:R-:W2:Y:S07]  /*ca60*/  LDSM.16.M88.4 R88, [R211+0xd900] ;  /* 0x00d90000d358783b */ /* 0x000eae0000000200 */
[C---:B-----5:R-:W-:Y:S08]  /*ca70*/  HMMA.16816.F32 R84, R176.reuse, R40, R84 ;  /* 0x00000028b054723c */ /* 0x060ff00000001854 */
[C---:B------:R-:W-:Y:S01]  /*ca80*/  HMMA.16816.F32 R80, R176.reuse, R42, R80 ;  /* 0x0000002ab050723c */ /* 0x040fe20000001850 */
[----:B------:R-:W5:Y:S07]  /*ca90*/  LDSM.16.M88.4 R40, [R202+0x3000] ;  /* 0x00300000ca28783b */ /* 0x000f6e0000000200 */
        /* <DEDUP_REMOVED lines=9> */
[C---:B------:R-:W-:Y:S08]  /*cb30*/  HMMA.16816.F32 R48, R176.reuse, R20, R48 ;  /* 0x00000014b030723c */ /* 0x040ff00000001830 */
[----:B------:R-:W-:Y:S01]  /*cb40*/  HMMA.16816.F32 R44, R176, R22, R44 ;  /* 0x00000016b02c723c */ /* 0x000fe2000000182c */
[----:B------:R-:W1:Y:S07]  /*cb50*/  LDSM.16.M88.4 R20, [R202+0x5000] ;  /* 0x00500000ca14783b */ /* 0x000e6e0000000200 */
[C---:B--2---:R-:W-:Y:S08]  /*cb60*/  HMMA.16816.F32 R12, R180.reuse, R16, R12 ;  /* 0x00000010b40c723c */ /* 0x044ff0000000180c */
[----:B------:R-:W-:Y:S01]  /*cb70*/  HMMA.16816.F32 R8, R180, R18, R8 ;  /* 0x00000012b408723c */ /* 0x000fe20000001808 */
[----:B------:R-:W2:Y:S01]  /*cb80*/  LDSM.16.M88.4 R16, [R202+0x5800] ;  /* 0x00580000ca10783b */ /* 0x000ea20000000200 */
        /* <DEDUP_REMOVED lines=13> */
[C---:B---3--:R-:W-:Y:S08]  /*cc60*/  HMMA.16816.F32 R84, R188.reuse, R32, R84 ;  /* 0x00000020bc54723c */ /* 0x048ff00000001854 */
[C---:B------:R-:W-:Y:S08]  /*cc70*/  HMMA.16816.F32 R80, R188.reuse, R34, R80 ;  /* 0x00000022bc50723c */ /* 0x040ff00000001850 */
[C---:B-1----:R-:W-:Y:S08]  /*cc80*/  HMMA.16816.F32 R76, R188.reuse, R28, R76 ;  /* 0x0000001cbc4c723c */ /* 0x042ff0000000184c */
[C---:B------:R-:W-:Y:S08]  /*cc90*/  HMMA.16816.F32 R68, R188.reuse, R30, R68 ;  /* 0x0000001ebc44723c */ /* 0x040ff00000001844 */
[C---:B----4-:R-:W-:Y:S08]  /*cca0*/  HMMA.16816.F32 R64, R188.reuse, R24, R64 ;  /* 0x00000018bc40723c */ /* 0x050ff00000001840 */
[C---:B------:R-:W-:Y:S08]  /*ccb0*/  HMMA.16816.F32 R60, R188.reuse, R26, R60 ;  /* 0x0000001abc3c723c */ /* 0x040ff0000000183c */
[C---:B------:R-:W-:Y:S08]  /*ccc0*/  HMMA.16816.F32 R56, R188.reuse, R20, R56 ;  /* 0x00000014bc38723c */ /* 0x040ff00000001838 */
[C---:B------:R-:W-:Y:S08]  /*ccd0*/  HMMA.16816.F32 R52, R188.reuse, R22, R52 ;  /* 0x00000016bc34723c */ /* 0x040ff00000001834 */
[C---:B--2---:R-:W-:Y:S08]  /*cce0*/  HMMA.16816.F32 R48, R188.reuse, R16, R48 ;  /* 0x00000010bc30723c */ /* 0x044ff00000001830 */
[----:B------:R-:W-:Y:S01]  /*ccf0*/  HMMA.16816.F32 R44, R188, R18, R44 ;  /* 0x00000012bc2c723c */ /* 0x000fe2000000182c */
[----:B------:R-:W-:Y:S06]  /*cd00*/  BAR.SYNC.DEFER_BLOCKING 0x0 ;  /* 0x0000000000007b1d */ /* 0x000fec0000010000 */
[----:B------:R-:W-:Y:S05]  /*cd10*/  @!P0 BRA `(.L_x_382) ;  /* 0x000001b000008947 */ /* 0x000fea0003800000 */
[----:B------:R-:W-:Y:S01]  /*cd20*/  IADD3 R17, R36, -0x2, RZ ;  /* 0xfffffffe24117810 */ /* 0x000fe20007ffe0ff */
[----:B------:R-:W-:-:S02]  /*cd30*/  USHF.L.U32 UR5, UR10, 0x6, URZ ;  /* 0x000000060a057899 */ /* 0x000fc4000800063f */
[----:B------:R-:W-:Y:S01]  /*cd40*/  ULDC UR4, c[0x0][0x1e4] ;  /* 0x0000790000047ab9 */ /* 0x000fe20000000800 */
[----:B------:R-:W-:Y:S01]  /*cd50*/  SHF.R.S32.HI R7, RZ, 0x1f, R17 ;  /* 0x0000001fff077819 */ /* 0x000fe20000011411 */
[----:B------:R-:W-:Y:S01]  /*cd60*/  IMAD R39, R39, R17, RZ ;  /* 0x0000001127277224 */ /* 0x000fe200078e02ff */
[----:B------:R-:W-:Y:S01]  /*cd70*/  USHF.L.U64.HI UR4, UR10, UR9, UR4 ;  /* 0x000000090a047299 */ /* 0x000fe20008010204 */
        /* <DEDUP_REMOVED lines=21> */
.L_x_382:
[-C--:B-1----:R-:W-:Y:S01]  /*ced0*/  LEA.HI R21, R37, R74.reuse, RZ, 0x2 ;  /* 0x0000004a25157211 */ /* 0x082fe200078f10ff */
[----:B------:R-:W-:Y:S01]  /*cee0*/  FMUL.FTZ R19, R9, c[0x0][0x320] ;  /* 0x0000c80009137a20 */ /* 0x000fe20000410000 */
[----:B------:R-:W-:Y:S01]  /*cef0*/  LOP3.LUT R23, R72, 0xffffffe0, RZ, 0xc0, !PT ;  /* 0xffffffe048177812 */ /* 0x000fe200078ec0ff */
[----:B------:R-:W-:Y:S01]  /*cf00*/  FMUL.FTZ R17, R84, c[0x0][0x320] ;  /* 0x0000c80054117a20 */ /* 0x000fe20000410000 */
[----:B------:R-:W-:Y:S01]  /*cf10*/  SHF.R.S32.HI R16, RZ, 0x1f, R73 ;  /* 0x0000001fff107819 */ /* 0x000fe20000011449 */
[----:B------:R-:W-:Y:S01]  /*cf20*/  FMUL.FTZ R0, R85, c[0x0][0x320] ;  /* 0x0000c80055007a20 */ /* 0x000fe20000410000 */
[----:B------:R-:W-:Y:S01]  /*cf30*/  LOP3.LUT R21, R21, 0xfffffffc, RZ, 0xc0, !PT ;  /* 0xfffffffc15157812 */ /* 0x000fe200078ec0ff */
[----:B------:R-:W-:Y:S01]  /*cf40*/  FMUL.FTZ R7, R80, c[0x0][0x320] ;  /* 0x0000c80050077a20 */ /* 0x000fe20000410000 */
[-C--:B------:R-:W-:Y:S01]  /*cf50*/  IADD3 R4, -R23, R74.reuse, RZ ;  /* 0x0000004a17047210 */ /* 0x080fe20007ffe1ff */
[----:B------:R-:W-:Y:S01]  /*cf60*/  FMUL.FTZ R9, R81, c[0x0][0x320] ;  /* 0x0000c80051097a20 */ /* 0x000fe20000410000 */
[----:B------:R-:W-:Y:S01]  /*cf70*/  LEA.HI R16, R16, R73, RZ, 0x3 ;  /* 0x0000004910107211 */ /* 0x000fe200078f18ff */
[----:B------:R-:W-:Y:S01]  /*cf80*/  FMUL.FTZ R33, R76, c[0x0][0x320] ;  /* 0x0000c8004c217a20 */ /* 0x000fe20000410000 */
[----:B------:R-:W-:Y:S01]  /*cf90*/  IADD3 R74, -R21, R74, RZ ;  /* 0x0000004a154a7210 */ /* 0x000fe20007ffe1ff */
[----:B------:R-:W-:Y:S01]  /*cfa0*/  FMUL.FTZ R31, R77, c[0x0][0x320] ;  /* 0x0000c8004d1f7a20 */ /* 0x000fe20000410000 */
[----:B------:R-:W-:Y:S01]  /*cfb0*/  SHF.R.S32.HI R25, RZ, 0x1f, R4 ;  /* 0x0000001fff197819 */ /* 0x000fe20000011404 */
[----:B------:R-:W-:Y:S01]  /*cfc0*/  FMUL.FTZ R29, R68, c[0x0][0x320] ;  /* 0x0000c800441d7a20 */ /* 0x000fe20000410000 */
[----:B------:R-:W-:Y:S01]  /*cfd0*/  LOP3.LUT R16, R16, 0xffffff8, RZ, 0xc0, !PT ;  /* 0x0ffffff810107812 */ /* 0x000fe200078ec0ff */
[----:B------:R-:W-:Y:S01]  /*cfe0*/  FMUL.FTZ R69, R69, c[0x0][0x320] ;  /* 0x0000c80045457a20 */ /* 0x000fe20000410000 */
[----:B------:R-:W-:Y:S01]  /*cff0*/  LEA.HI R6, R74, R74, RZ, 0x1 ;  /* 0x0000004a4a067211 */ /* 0x000fe200078f08ff */
[----:B------:R-:W-:Y:S01]  /*d000*/  FMUL.FTZ R64, R64, c[0x0][0x320] ;  /* 0x0000c80040407a20 */ /* 0x000fe20000410000 */
[----:B------:R-:W-:Y:S01]  /*d010*/  LEA.HI R25, R25, R4, RZ, 0x2 ;  /* 0x0000000419197211 */ /* 0x000fe200078f10ff */
[----:B------:R-:W-:Y:S01]  /*d020*/  IMAD.IADD R73, R73, 0x1, -R16 ;  /* 0x0000000149497824 */ /* 0x000fe200078e0a10 */
[----:B------:R-:W-:Y:S01]  /*d030*/  LOP3.LUT R21, R6, 0x1ffffffe, RZ, 0xc0, !PT ;  /* 0x1ffffffe06157812 */ /* 0x000fe200078ec0ff */
[----:B------:R-:W-:Y:S01]  /*d040*/  FMUL.FTZ R65, R65, c[0x0][0x320] ;  /* 0x0000c80041417a20 */ /* 0x000fe20000410000 */
[----:B------:R-:W-:Y:S01]  /*d050*/  LEA.HI.SX32 R16, R25, R118, 0x1e ;  /* 0x0000007619107211 */ /* 0x000fe200078ff2ff */
[----:B------:R-:W-:Y:S01]  /*d060*/  FMUL.FTZ R61, R61, c[0x0][0x320] ;  /* 0x0000c8003d3d7a20 */ /* 0x000fe20000410000 */
[----:B------:R-:W-:Y:S01]  /*d070*/  ISETP.NE.AND P0, PT, R217, 0x1, PT ;  /* 0x00000001d900780c */ /* 0x000fe20003f05270 */
[----:B------:R-:W-:Y:S01]  /*d080*/  IMAD.IADD R21, R74, 0x1, -R21 ;  /* 0x000000014a157824 */ /* 0x000fe200078e0a15 */
[----:B------:R-:W-:Y:S01]  /*d090*/  LEA R16, R73, R16, 0x4 ;  /* 0x0000001049107211 */ /* 0x000fe200078e20ff */
[----:B------:R-:W-:Y:S01]  /*d0a0*/  FMUL.FTZ R56, R56, c[0x0][0x320] ;  /* 0x0000c80038387a20 */ /* 0x000fe20000410000 */
[----:B------:R-:W-:Y:S01]  /*d0b0*/  LOP3.LUT R25, R25, 0x7ffffffc, RZ, 0xc0, !PT ;  /* 0x7ffffffc19197812 */ /* 0x000fe200078ec0ff */
[----:B------:R-:W-:Y:S01]  /*d0c0*/  FMUL.FTZ R57, R57, c[0x0][0x320] ;  /* 0x0000c80039397a20 */ /* 0x000fe20000410000 */
[----:B------:R-:W-:Y:S01]  /*d0d0*/  LEA R229, R21, R16, 0x3 ;  /* 0x0000001015e57211 */ /* 0x000fe200078e18ff */
[----:B------:R-:W-:Y:S01]  /*d0e0*/  FMUL.FTZ R21, R8, c[0x0][0x320] ;  /* 0x0000c80008157a20 */ /* 0x000fe20000410000 */
[----:B------:R-:W-:Y:S01]  /*d0f0*/  IADD3 R230, R4, -R25, RZ ;  /* 0x8000001904e67210 */ /* 0x000fe20007ffe0ff */
[----:B------:R-:W-:Y:S01]  /*d100*/  FMUL.FTZ R52, R52, c[0x0][0x320] ;  /* 0x0000c80034347a20 */ /* 0x000fe20000410000 */
[----:B------:R-:W-:Y:S01]  /*d110*/  IADD3 R43, R215, 0x1, R38 ;  /* 0x00000001d72b7810 */ /* 0x000fe20007ffe026 */
[----:B------:R-:W-:Y:S01]  /*d120*/  IMAD.MOV.U32 R6, RZ, RZ, R229 ;  /* 0x000000ffff067224 */ /* 0x000fe200078e00e5 */
[----:B------:R-:W-:Y:S01]  /*d130*/  SHF.L.U32 R230, R230, 0x1, RZ ;  /* 0x00000001e6e67819 */ /* 0x000fe200000006ff */
[----:B------:R-:W-:Y:S01]  /*d140*/  @P0 IMAD.HI.U32 R16, R229, c[0x0][0x2c8], RZ ;  /* 0x0000b200e5100a27 */ /* 0x000fe200078e00ff */
[----:B------:R-:W1:Y:S01]  /*d150*/  MUFU.TANH R19, R19 ;  /* 0x0000001300137308 */ /* 0x000e620000002400 */
[----:B------:R-:W-:Y:S01]  /*d160*/  ULDC UR10, c[0x0][0x324] ;  /* 0x0000c900000a7ab9 */ /* 0x000fe20000000800 */
[----:B------:R-:W-:Y:S01]  /*d170*/  IADD3 R43, -R220, R43, -R230 ;  /* 0x0000002bdc2b7210 */ /* 0x000fe20007ffe9e6 */
[----:B------:R-:W-:Y:S01]  /*d180*/  FMUL.FTZ R53, R53, c[0x0][0x320] ;  /* 0x0000c80035357a20 */ /* 0x000fe20000410000 */
[----:B------:R-:W-:Y:S01]  /*d190*/  @P0 SHF.R.U32.HI R6, RZ, c[0x0][0x2cc], R16 ;  /* 0x0000b300ff060a19 */ /* 0x000fe20000011610 */
[----:B------:R-:W-:Y:S01]  /*d1a0*/  FMUL.FTZ R48, R48, c[0x0][0x320] ;  /* 0x0000c80030307a20 */ /* 0x000fe20000410000 */
[----:B------:R-:W-:Y:S01]  /*d1b0*/  ISETP.GE.AND P0, PT, R216, 0x1, PT ;  /* 0x00000001d800780c */ /* 0x000fe20003f06270 */
[----:B------:R-:W-:Y:S01]  /*d1c0*/  FMUL.FTZ R49, R49, c[0x0][0x320] ;  /* 0x0000c80031317a20 */ /* 0x000fe20000410000 */
[----:B------:R-:W2:Y:S01]  /*d1d0*/  MUFU.TANH R17, R17 ;  /* 0x0000001100117308 */ /* 0x000ea20000002400 */
[----:B------:R-:W3:Y:S01]  /*d1e0*/  SHFL.IDX PT, R8, R6, RZ, 0x1c1f ;  /* 0x001c1fff06087589 */ /* 0x000ee200000e0000 */
[----:B------:R-:W-:Y:S01]  /*d1f0*/  FMUL.FTZ R45, R45, c[0x0][0x320] ;  /* 0x0000c8002d2d7a20 */ /* 0x000fe20000410000 */
[----:B------:R-:W-:Y:S01]  /*d200*/  ULOP3.LUT UR10, URZ, UR10, URZ, 0x33, !UPT ;  /* 0x0000000a3f0a7292 */ /* 0x000fe2000f8e333f */
[----:B------:R-:W-:Y:S01]  /*d210*/  FMUL.FTZ R13, R13, c[0x0][0x320] ;  /* 0x0000c8000d0d7a20 */ /* 0x000fe20000410000 */
[----:B------:R-:W-:Y:S01]  /*d220*/  IADD3 R42, -R230, R215, R38 ;  /* 0x000000d7e62a7210 */ /* 0x000fe20007ffe126 */
[----:B------:R-:W-:Y:S01]  /*d230*/  FMUL.FTZ R12, R12, c[0x0][0x320] ;  /* 0x0000c8000c0c7a20 */ /* 0x000fe20000410000 */
[----:B------:R-:W0:Y:S01]  /*d240*/  LDGDEPBAR ;  /* 0x00000000000079af */ /* 0x000e220000000000 */
[----:B------:R-:W-:Y:S01]  /*d250*/  FMUL.FTZ R60, R60, c[0x0][0x320] ;  /* 0x0000c8003c3c7a20 */ /* 0x000fe20000410000 */
[----:B------:R-:W4:Y:S01]  /*d260*/  MUFU.TANH R0, R0 ;  /* 0x0000000000007308 */ /* 0x000f220000002400 */
[----:B------:R-:W-:Y:S01]  /*d270*/  FMUL.FTZ R44, R44, c[0x0][0x320] ;  /* 0x0000c8002c2c7a20 */ /* 0x000fe20000410000 */
[----:B------:R-:W-:-:S06]  /*d280*/  IADD3 R30, R38, -R230, RZ ;  /* 0x800000e6261e7210 */ /* 0x000fcc0007ffe0ff */
        /* <DEDUP_REMOVED lines=20> */
[----:B------:R5:W1:Y:S02]  /*d3d0*/  MUFU.TANH R133, R44 ;  /* 0x0000002c00857308 */ /* 0x000a640000002400 */
[----:B-----5:R-:W-:-:S02]  /*d3e0*/  IADD3 R44, R43, c[0x0][0x328], RZ ;  /* 0x0000ca002b2c7a10 */ /* 0x020fc40007ffe0ff */
[----:B------:R-:W-:-:S03]  /*d3f0*/  IADD3 R43, R43, UR10, RZ ;  /* 0x0000000a2b2b7c10 */ /* 0x000fc6000fffe0ff */
[----:B---3--:R-:W-:Y:S01]  /*d400*/  IMAD.IADD R41, R44, 0x1, R8 ;  /* 0x000000012c297824 */ /* 0x008fe200078e0208 */
[----:B------:R-:W-:-:S04]  /*d410*/  IADD3 R24, R43, R8, RZ ;  /* 0x000000082b187210 */ /* 0x000fc80007ffe0ff */
[----:B------:R-:W-:Y:S01]  /*d420*/  IMNMX R41, R41, R42, PT ;  /* 0x0000002a29297217 */ /* 0x000fe20003800200 */
[----:B------:R-:W-:Y:S05]  /*d430*/  @!P0 BRA `(.L_x_383) ;  /* 0x0000014000008947 */ /* 0x000fea0003800000 */
[----:B-12-4-:R-:W-:Y:S01]  /*d440*/  IADD3 R13, -R220, R215, R8 ;  /* 0x000000d7dc0d7210 */ /* 0x016fe20007ffe108 */
[----:B------:R-:W-:Y:S03]  /*d450*/  BSSY B0, `(.L_x_384) ;  /* 0x000000e000007945 */ /* 0x000fe60003800000 */
        /* <DEDUP_REMOVED lines=9> */
.L_x_385:
[----:B------:R-:W-:-:S04]  /*d4f0*/  MOV R8, c[0x0][0x32c] ;  /* 0x0000cb0000087a02 */ /* 0x000fc80000000f00 */
[----:B------:R-:W-:-:S13]  /*d500*/  ISETP.NE.AND P0, PT, R8, 0x1, PT ;  /* 0x000000010800780c */ /* 0x000fda0003f05270 */
[----:B------:R-:W-:-:S05]  /*d510*/  @P0 IMAD.HI.U32 R8, R13, c[0x0][0x330], RZ ;  /* 0x0000cc000d080a27 */ /* 0x000fca00078e00ff */
[----:B------:R-:W-:Y:S02]  /*d520*/  @P0 SHF.R.U32.HI R13, RZ, c[0x0][0x334], R8 ;  /* 0x0000cd00ff0d0a19 */ /* 0x000fe40000011608 */
.L_x_386:
[----:B------:R-:W-:Y:S05]  /*d530*/  BSYNC B0 ;  /* 0x0000000000007941 */ /* 0x000fea0003800000 */
.L_x_384:
[----:B------:R-:W-:-:S05]  /*d540*/  IMAD R13, R13, c[0x0][0x32c], R30 ;  /* 0x0000cb000d0d7a24 */ /* 0x000fca00078e021e */
[----:B------:R-:W-:Y:S02]  /*d550*/  IADD3 R8, R13, c[0x0][0x32c], RZ ;  /* 0x0000cb000d087a10 */ /* 0x000fe40007ffe0ff */
[----:B------:R-:W-:Y:S02]  /*d560*/  IMNMX R24, R24, R13, !PT ;  /* 0x0000000d18187217 */ /* 0x000fe40007800200 */
[----:B------:R-:W-:Y:S02]  /*d570*/  IMNMX R41, R41, R8, PT ;  /* 0x0000000829297217 */ /* 0x000fe40003800200 */
.L_x_383:
[C---:B-12-4-:R-:W-:Y:S01]  /*d580*/  ISETP.GE.AND P0, PT, R38.reuse, 0x2, PT ;  /* 0x000000022600780c */ /* 0x056fe20003f06270 */
        /* <DEDUP_REMOVED lines=40> */
[----:B------:R2:W3:Y:S01]  /*d810*/  MUFU.TANH R156, R67 ;  /* 0x00000043009c7308 */ /* 0x0004e20000002400 */
[----:B------:R-:W-:Y:S01]  /*d820*/  P2R R12, PR, RZ, 0x2 ;  /* 0x00000002ff0c7803 */ /* 0x000fe20000000000 */
[--C-:B-1----:R-:W-:Y:S01]  /*d830*/  IMAD.IADD R11, R44, 0x1, R6.reuse ;  /* 0x000000012c0b7824 */ /* 0x102fe200078e0206 */
[----:B------:R-:W-:Y:S01]  /*d840*/  FSEL R17, R17, -INF , !P0 ;  /* 0xff80000011117808 */ /* 0x000fe20004000000 */
[----:B------:R-:W-:Y:S01]  /*d850*/  IMAD.IADD R43, R43, 0x1, R6 ;  /* 0x000000012b2b7824 */ /* 0x000fe200078e0206 */
[----:B------:R-:W-:-:S02]  /*d860*/  ISETP.GT.AND P0, PT, R24, 0x11, !P1 ;  /* 0x000000111800780c */ /* 0x000fc40004f04270 */
[----:B------:R-:W-:Y:S01]  /*d870*/  ISETP.GE.AND P1, PT, R38, 0x19, PT ;  /* 0x000000192600780c */ /* 0x000fe20003f26270 */
[----:B------:R2:W1:Y:S01]  /*d880*/  MUFU.TANH R166, R62 ;  /* 0x0000003e00a67308 */ /* 0x0004620000002400 */
[----:B------:R-:W-:Y:S02]  /*d890*/  ISETP.LT.OR P0, PT, R41, 0x12, P0 ;  /* 0x000000122900780c */ /* 0x000fe40000701670 */
[----:B------:R-:W-:Y:S02]  /*d8a0*/  P2R R37, PR, RZ, 0x2 ;  /* 0x00000002ff257803 */ /* 0x000fe40000000000 */
[----:B------:R-:W-:Y:S02]  /*d8b0*/  FSEL R13, R0, -INF , !P0 ;  /* 0xff800000000d7808 */ /* 0x000fe40004000000 */
[----:B------:R-:W-:Y:S01]  /*d8c0*/  ISETP.GT.AND P0, PT, R24, 0x18, !P1 ;  /* 0x000000181800780c */ /* 0x000fe20004f04270 */
[----:B------:R2:W4:Y:S01]  /*d8d0*/  MUFU.TANH R160, R63 ;  /* 0x0000003f00a07308 */ /* 0x0005220000002400 */
[----:B------:R-:W-:-:S02]  /*d8e0*/  ISETP.GE.AND P1, PT, R38, 0x1a, PT ;  /* 0x0000001a2600780c */ /* 0x000fc40003f26270 */
[----:B------:R-:W-:Y:S02]  /*d8f0*/  ISETP.LT.OR P0, PT, R41, 0x19, P0 ;  /* 0x000000192900780c */ /* 0x000fe40000701670 */
[----:B------:R-:W-:Y:S02]  /*d900*/  P2R R8, PR, RZ, 0x2 ;  /* 0x00000002ff087803 */ /* 0x000fe40000000000 */
[----:B------:R-:W-:Y:S01]  /*d910*/  FSEL R7, R7, -INF , !P0 ;  /* 0xff80000007077808 */ /* 0x000fe20004000000 */
[----:B------:R2:W1:Y:S01]  /*d920*/  MUFU.TANH R164, R58 ;  /* 0x0000003a00a47308 */ /* 0x0004620000002400 */
[----:B------:R-:W-:Y:S02]  /*d930*/  ISETP.GT.AND P0, PT, R24, 0x19, !P1 ;  /* 0x000000191800780c */ /* 0x000fe40004f04270 */
[----:B------:R-:W-:Y:S02]  /*d940*/  ISETP.GE.AND P1, PT, R38, 0x21, PT ;  /* 0x000000212600780c */ /* 0x000fe40003f26270 */
[----:B------:R-:W-:-:S02]  /*d950*/  ISETP.LT.OR P0, PT, R41, 0x1a, P0 ;  /* 0x0000001a2900780c */ /* 0x000fc40000701670 */
[----:B------:R-:W-:Y:S01]  /*d960*/  P2R R35, PR, RZ, 0x2 ;  /* 0x00000002ff237803 */ /* 0x000fe20000000000 */
[----:B------:R2:W1:Y:S01]  /*d970*/  MUFU.TANH R162, R59 ;  /* 0x0000003b00a27308 */ /* 0x0004620000002400 */
[----:B------:R-:W-:Y:S02]  /*d980*/  FSEL R9, R9, -INF , !P0 ;  /* 0xff80000009097808 */ /* 0x000fe40004000000 */
[----:B------:R-:W-:Y:S02]  /*d990*/  ISETP.GT.AND P0, PT, R24, 0x20, !P1 ;  /* 0x000000201800780c */ /* 0x000fe40004f04270 */
[----:B------:R-:W-:Y:S02]  /*d9a0*/  ISETP.GE.AND P1, PT, R38, 0x22, PT ;  /* 0x000000222600780c */ /* 0x000fe40003f26270 */
[----:B------:R-:W-:Y:S01]  /*d9b0*/  ISETP.LT.OR P0, PT, R41, 0x21, P0 ;  /* 0x000000212900780c */ /* 0x000fe20000701670 */
[----:B------:R2:W1:Y:S01]  /*d9c0*/  MUFU.TANH R148, R78 ;  /* 0x0000004e00947308 */ /* 0x0004620000002400 */
[----:B------:R-:W-:-:S02]  /*d9d0*/  P2R R34, PR, RZ, 0x2 ;  /* 0x00000002ff227803 */ /* 0x000fc40000000000 */
[----:B------:R-:W-:Y:S02]  /*d9e0*/  FSEL R33, R33, -INF , !P0 ;  /* 0xff80000021217808 */ /* 0x000fe40004000000 */
[----:B------:R-:W-:Y:S02]  /*d9f0*/  ISETP.GT.AND P0, PT, R24, 0x21, !P1 ;  /* 0x000000211800780c */ /* 0x000fe40004f04270 */
[----:B------:R-:W-:Y:S01]  /*da00*/  ISETP.GE.AND P1, PT, R38, 0x29, PT ;  /* 0x000000292600780c */ /* 0x000fe20003f26270 */
[----:B------:R2:W1:Y:S01]  /*da10*/  MUFU.TANH R158, R54 ;  /* 0x00000036009e7308 */ /* 0x0004620000002400 */
[----:B------:R-:W-:Y:S02]  /*da20*/  ISETP.LT.OR P0, PT, R41, 0x22, P0 ;  /* 0x000000222900780c */ /* 0x000fe40000701670 */
[----:B------:R-:W-:Y:S02]  /*da30*/  P2R R32, PR, RZ, 0x2 ;  /* 0x00000002ff207803 */ /* 0x000fe40000000000 */
[----:B------:R-:W-:-:S02]  /*da40*/  FSEL R31, R31, -INF , !P0 ;  /* 0xff8000001f1f7808 */ /* 0x000fc40004000000 */
[----:B------:R-:W-:Y:S01]  /*da50*/  ISETP.GT.AND P0, PT, R24, 0x28, !P1 ;  /* 0x000000281800780c */ /* 0x000fe20004f04270 */
[----:B------:R2:W1:Y:S01]  /*da60*/  MUFU.TANH R150, R55 ;  /* 0x0000003700967308 */ /* 0x0004620000002400 */
[----:B------:R-:W-:Y:S02]  /*da70*/  ISETP.GE.AND P1, PT, R38, 0x2a, PT ;  /* 0x0000002a2600780c */ /* 0x000fe40003f26270 */
[----:B------:R-:W-:Y:S02]  /*da80*/  ISETP.LT.OR P0, PT, R41, 0x29, P0 ;  /* 0x000000292900780c */ /* 0x000fe40000701670 */
[----:B------:R-:W-:Y:S02]  /*da90*/  P2R R28, PR, RZ, 0x2 ;  /* 0x00000002ff1c7803 */ /* 0x000fe40000000000 */
[----:B------:R-:W-:Y:S01]  /*daa0*/  FSEL R29, R29, -INF , !P0 ;  /* 0xff8000001d1d7808 */ /* 0x000fe20004000000 */
[----:B------:R2:W1:Y:S01]  /*dab0*/  MUFU.TANH R128, R79 ;  /* 0x0000004f00807308 */ /* 0x0004620000002400 */
[----:B------:R-:W-:-:S02]  /*dac0*/  ISETP.GT.AND P0, PT, R24, 0x29, !P1 ;  /* 0x000000291800780c */ /* 0x000fc40004f04270 */
[----:B------:R-:W-:Y:S02]  /*dad0*/  ISETP.GE.AND P1, PT, R38, 0x31, PT ;  /* 0x000000312600780c */ /* 0x000fe40003f26270 */
[----:B------:R-:W-:Y:S02]  /*dae0*/  ISETP.LT.OR P0, PT, R41, 0x2a, P0 ;  /* 0x0000002a2900780c */ /* 0x000fe40000701670 */
[----:B------:R-:W-:Y:S01]  /*daf0*/  P2R R27, PR, RZ, 0x2 ;  /* 0x00000002ff1b7803 */ /* 0x000fe20000000000 */
[----:B------:R2:W1:Y:S01]  /*db00*/  MUFU.TANH R136, R51 ;  /* 0x0000003300887308 */ /* 0x0004620000002400 */
        /* <DEDUP_REMOVED lines=9> */
[----:B------:R2:W1:Y:S01]  /*dba0*/  MUFU.TANH R146, R70 ;  /* 0x0000004600927308 */ /* 0x0004620000002400 */
[----:B------:R-:W-:-:S02]  /*dbb0*/  ISETP.LT.OR P0, PT, R41, 0x32, P0 ;  /* 0x000000322900780c */ /* 0x000fc40000701670 */
[----:B------:R-:W-:Y:S02]  /*dbc0*/  P2R R25, PR, RZ, 0x2 ;  /* 0x00000002ff197803 */ /* 0x000fe40000000000 */
[----:B------:R-:W-:Y:S02]  /*dbd0*/  FSEL R151, R151, -INF , !P0 ;  /* 0xff80000097977808 */ /* 0x000fe40004000000 */
[----:B------:R-:W-:Y:S01]  /*dbe0*/  ISETP.GT.AND P0, PT, R24, 0x38, !P1 ;  /* 0x000000381800780c */ /* 0x000fe20004f04270 */
[----:B------:R-:W1:Y:S01]  /*dbf0*/  MUFU.TANH R132, R132 ;  /* 0x0000008400847308 */ /* 0x000e620000002400 */
[C---:B------:R-:W-:Y:S02]  /*dc00*/  ISETP.GE.AND P1, PT, R38.reuse, 0x3a, PT ;  /* 0x0000003a2600780c */ /* 0x040fe40003f26270 */
[----:B------:R-:W-:Y:S02]  /*dc10*/  ISETP.LT.OR P0, PT, R41, 0x39, P0 ;  /* 0x000000392900780c */ /* 0x000fe40000701670 */
[----:B------:R-:W-:-:S02]  /*dc20*/  ISETP.GE.AND P5, PT, R38, 0x42, PT ;  /* 0x000000422600780c */ /* 0x000fc40003fa6270 */
[----:B------:R-:W-:Y:S01]  /*dc30*/  FSEL R147, R147, -INF , !P0 ;  /* 0xff80000093937808 */ /* 0x000fe20004000000 */
[----:B------:R2:W1:Y:S01]  /*dc40*/  MUFU.TANH R130, R47 ;  /* 0x0000002f00827308 */ /* 0x0004620000002400 */
[----:B------:R-:W-:Y:S02]  /*dc50*/  ISETP.GT.AND P0, PT, R24, 0x39, !P1 ;  /* 0x000000391800780c */ /* 0x000fe40004f04270 */
[C---:B------:R-:W-:Y:S02]  /*dc60*/  ISETP.GE.AND P4, PT, R38.reuse, 0x49, PT ;  /* 0x000000492600780c */ /* 0x040fe40003f86270 */
[----:B------:R-:W-:Y:S02]  /*dc70*/  ISETP.LT.OR P0, PT, R41, 0x3a, P0 ;  /* 0x0000003a2900780c */ /* 0x000fe40000701670 */
[----:B------:R-:W-:Y:S01]  /*dc80*/  ISETP.GE.AND P3, PT, R38, 0x4a, PT ;  /* 0x0000004a2600780c */ /* 0x000fe20003f66270 */
[----:B------:R2:W1:Y:S01]  /*dc90*/  MUFU.TANH R134, R71 ;  /* 0x0000004700867308 */ /* 0x0004620000002400 */
[----:B------:R-:W-:-:S02]  /*dca0*/  FSEL R145, R145, -INF , !P0 ;  /* 0xff80000091917808 */ /* 0x000fc40004000000 */
[----:B------:R-:W-:Y:S02]  /*dcb0*/  ISETP.GT.AND P0, PT, R24, 0x40, !P6 ;  /* 0x000000401800780c */ /* 0x000fe40007704270 */
[----:B------:R-:W-:Y:S02]  /*dcc0*/  ISETP.GE.AND P2, PT, R38, 0x51, PT ;  /* 0x000000512600780c */ /* 0x000fe40003f46270 */
[----:B------:R-:W-:Y:S01]  /*dcd0*/  ISETP.LT.OR P0, PT, R41, 0x41, P0 ;  /* 0x000000412900780c */ /* 0x000fe20000701670 */
[----:B------:R-:W1:Y:S01]  /*dce0*/  MUFU.TANH R46, R46 ;  /* 0x0000002e002e7308 */ /* 0x000e620000002400 */
        /* <DEDUP_REMOVED lines=9> */
[----:B------:R2:W1:Y:S01]  /*dd80*/  MUFU.TANH R184, R66 ;  /* 0x0000004200b87308 */ /* 0x0004620000002400 */
[----:B------:R-:W-:-:S02]  /*dd90*/  IMNMX R42, R11, R42, PT ;  /* 0x0000002a0b2a7217 */ /* 0x000fc40003800200 */
[----:B------:R-:W-:-:S04]  /*dda0*/  ISETP.LT.OR P0, PT, R41, 0x49, P0 ;  /* 0x000000492900780c */ /* 0x000fc80000701670 */
[----:B------:R-:W-:Y:S01]  /*ddb0*/  FSEL R157, R157, -INF , !P0 ;  /* 0xff8000009d9d7808 */ /* 0x000fe20004000000 */
[----:B------:R2:W1:Y:S01]  /*ddc0*/  MUFU.TANH R138, R50 ;  /* 0x00000032008a7308 */ /* 0x0004620000002400 */
[----:B------:R-:W-:-:S04]  /*ddd0*/  ISETP.GT.AND P0, PT, R24, 0x49, !P3 ;  /* 0x000000491800780c */ /* 0x000fc80005f04270 */
[----:B------:R-:W-:-:S04]  /*dde0*/  ISETP.LT.OR P0, PT, R41, 0x4a, P0 ;  /* 0x0000004a2900780c */ /* 0x000fc80000701670 */
[----:B------:R-:W-:Y:S02]  /*ddf0*/  FSEL R149, R149, -INF , !P0 ;  /* 0xff80000095957808 */ /* 0x000fe40004000000 */
[----:B------:R-:W-:-:S04]  /*de00*/  ISETP.GT.AND P0, PT, R24, 0x50, !P2 ;  /* 0x000000501800780c */ /* 0x000fc80005704270 */
[----:B------:R-:W-:-:S04]  /*de10*/  ISETP.LT.OR P0, PT, R41, 0x51, P0 ;  /* 0x000000512900780c */ /* 0x000fc80000701670 */
[----:B------:R-:W-:Y:S02]  /*de20*/  FSEL R137, R137, -INF , !P0 ;  /* 0xff80000089897808 */ /* 0x000fe40004000000 */
[----:B------:R-:W-:Y:S02]  /*de30*/  ISETP.GT.AND P0, PT, R24, 0x51, !P1 ;  /* 0x000000511800780c */ /* 0x000fe40004f04270 */
[----:B------:R-:W-:Y:S02]  /*de40*/  ISETP.GE.AND P1, PT, R38, 0x59, PT ;  /* 0x000000592600780c */ /* 0x000fe40003f26270 */
[----:B------:R-:W-:Y:S02]  /*de50*/  ISETP.LT.OR P0, PT, R41, 0x52, P0 ;  /* 0x000000522900780c */ /* 0x000fe40000701670 */
[----:B------:R-:W-:Y:S02]  /*de60*/  P2R R18, PR, RZ, 0x2 ;  /* 0x00000002ff127803 */ /* 0x000fe40000000000 */
[----:B------:R-:W-:-:S02]  /*de70*/  FSEL R135, R135, -INF , !P0 ;  /* 0xff80000087877808 */ /* 0x000fc40004000000 */
[----:B------:R-:W-:Y:S02]  /*de80*/  ISETP.GT.AND P0, PT, R24, 0x58, !P1 ;  /* 0x000000581800780c */ /* 0x000fe40004f04270 */
[----:B------:R-:W-:Y:S02]  /*de90*/  ISETP.GE.AND P1, PT, R38, 0x1, PT ;  /* 0x000000012600780c */ /* 0x000fe40003f26270 */
[----:B------:R-:W-:-:S04]  /*dea0*/  ISETP.LT.OR P0, PT, R41, 0x59, P0 ;  /* 0x000000592900780c */ /* 0x000fc80000701670 */
[----:B------:R-:W-:Y:S02]  /*deb0*/  FSEL R133, R133, -INF , !P0 ;  /* 0xff80000085857808 */ /* 0x000fe40004000000 */
[----:B------:R-:W-:-:S04]  /*dec0*/  ISETP.GT.AND P0, PT, R24, RZ, !P1 ;  /* 0x000000ff1800720c */ /* 0x000fc80004f04270 */
[----:B------:R-:W-:-:S04]  /*ded0*/  ISETP.LT.OR P0, PT, R41, 0x1, P0 ;  /* 0x000000012900780c */ /* 0x000fc80000701670 */
[----:B------:R-:W-:Y:S02]  /*dee0*/  FSEL R4, R4, -INF , !P0 ;  /* 0xff80000004047808 */ /* 0x000fe40004000000 */
[----:B------:R-:W-:Y:S01]  /*def0*/  ISETP.GE.AND P0, PT, R38, 0x5a, PT ;  /* 0x0000005a2600780c */ /* 0x000fe20003f06270 */
[----:B------:R-:W-:-:S03]  /*df00*/  FMUL.FTZ R38, R82, c[0x0][0x320] ;  /* 0x0000c80052267a20 */ /* 0x000fc60000410000 */
[----:B------:R-:W-:Y:S02]  /*df10*/  P2R R20, PR, RZ, 0x1 ;  /* 0x00000001ff147803 */ /* 0x000fe40000000000 */
        /* <DEDUP_REMOVED lines=8> */
[----:B------:R-:W-:Y:S01]  /*dfa0*/  ISETP.GE.AND P0, PT, R216, 0x1, PT ;  /* 0x00000001d800780c */ /* 0x000fe20003f06270 */
        /* <DEDUP_REMOVED lines=16> */
.L_x_389:
[----:B------:R-:W-:-:S04]  /*e0b0*/  MOV R6, c[0x0][0x32c] ;  /* 0x0000cb0000067a02 */ /* 0x000fc80000000f00 */
[----:B------:R-:W-:-:S13]  /*e0c0*/  ISETP.NE.AND P0, PT, R6, 0x1, PT ;  /* 0x000000010600780c */ /* 0x000fda0003f05270 */
[----:B------:R-:W-:-:S05]  /*e0d0*/  @P0 IMAD.HI.U32 R6, R11, c[0x0][0x330], RZ ;  /* 0x0000cc000b060a27 */ /* 0x000fca00078e00ff */
[----:B------:R-:W-:Y:S02]  /*e0e0*/  @P0 SHF.R.U32.HI R11, RZ, c[0x0][0x334], R6 ;  /* 0x0000cd00ff0b0a19 */ /* 0x000fe40000011606 */
.L_x_390:
[----:B------:R-:W-:Y:S05]  /*e0f0*/  BSYNC B0 ;  /* 0x0000000000007941 */ /* 0x000fea0003800000 */
.L_x_388:
[----:B------:R-:W-:-:S05]  /*e100*/  IMAD R30, R11, c[0x0][0x32c], R30 ;  /* 0x0000cb000b1e7a24 */ /* 0x000fca00078e021e */
[----:B------:R-:W-:Y:S02]  /*e110*/  IADD3 R11, R30, c[0x0][0x32c], RZ ;  /* 0x0000cb001e0b7a10 */ /* 0x000fe40007ffe0ff */
[----:B------:R-:W-:Y:S02]  /*e120*/  IMNMX R43, R43, R30, !PT ;  /* 0x0000001e2b2b7217 */ /* 0x000fe40007800200 */
[----:B------:R-:W-:Y:S02]  /*e130*/  IMNMX R42, R42, R11, PT ;  /* 0x0000000b2a2a7217 */ /* 0x000fe40003800200 */
.L_x_387:
[----:B--234-:R-:W-:Y:S01]  /*e140*/  ISETP.NE.AND P0, PT, R45, RZ, PT ;  /* 0x000000ff2d00720c */ /* 0x01cfe20003f05270 */
[----:B------:R-:W-:Y:S01]  /*e150*/  IMAD.SHL.U32 R212, R2, 0x2, RZ ;  /* 0x0000000202d47824 */ /* 0x000fe200078e00ff */
[----:B------:R-:W-:Y:S02]  /*e160*/  IADD3 R192, R36, -0x2, RZ ;  /* 0xfffffffe24c07810 */ /* 0x000fe40007ffe0ff */
[----:B------:R-:W-:Y:S01]  /*e170*/  ISETP.GT.AND P0, PT, R43, 0x1, !P0 ;  /* 0x000000012b00780c */ /* 0x000fe20004704270 */
[--C-:B------:R-:W-:Y:S01]  /*e180*/  IMAD R210, R5, 0x2, R212.reuse ;  /* 0x0000000205d27824 */ /* 0x100fe200078e02d4 */
[----:B------:R-:W-:Y:S01]  /*e190*/  LDSM.16.MT88.4 R76, [R212+0x3100] ;  /* 0x00310000d44c783b */ /* 0x000fe20000004200 */
[C---:B------:R-:W-:Y:S01]  /*e1a0*/  IMAD R209, R3.reuse, 0x2, R212 ;  /* 0x0000000203d17824 */ /* 0x040fe200078e02d4 */
[----:B------:R-:W-:Y:S01]  /*e1b0*/  ISETP.LT.OR P0, PT, R42, 0x2, P0 ;  /* 0x000000022a00780c */ /* 0x000fe20000701670 */
[----:B------:R-:W-:Y:S01]  /*e1c0*/  IMAD R208, R3, 0x2, R210 ;  /* 0x0000000203d07824 */ /* 0x000fe200078e02d2 */
[----:B------:R-:W-:Y:S02]  /*e1d0*/  LDSM.16.MT88.4 R108, [R212+0x100] ;  /* 0x00010000d46c783b */ /* 0x000fe40000004200 */
[----:B-1----:R-:W-:-:S02]  /*e1e0*/  FSEL R30, R14, -INF , !P0 ;  /* 0xff8000000e1e7808 */ /* 0x002fc40004000000 */
[----:B------:R-:W-:Y:S01]  /*e1f0*/  ISETP.NE.AND P0, PT, R16, RZ, PT ;  /* 0x000000ff1000720c */ /* 0x000fe20003f05270 */
[----:B------:R-:W-:Y:S03]  /*e200*/  LDSM.16.MT88.4 R84, [R208+0x100] ;  /* 0x00010000d054783b */ /* 0x000fe60000004200 */
[----:B------:R-:W-:Y:S01]  /*e210*/  ISETP.GT.AND P0, PT, R43, 0x8, !P0 ;  /* 0x000000082b00780c */ /* 0x000fe20004704270 */
[----:B------:R-:W-:Y:S03]  /*e220*/  LDSM.16.MT88.4 R100, [R210+0x100] ;  /* 0x00010000d264783b */ /* 0x000fe60000004200 */
[----:B------:R-:W-:Y:S01]  /*e230*/  ISETP.LT.OR P0, PT, R42, 0x9, P0 ;  /* 0x000000092a00780c */ /* 0x000fe20000701670 */
[----:B------:R-:W-:Y:S03]  /*e240*/  LDSM.16.MT88.4 R92, [R209+0x100] ;  /* 0x00010000d15c783b */ /* 0x000fe60000004200 */
[----:B------:R-:W-:Y:S01]  /*e250*/  FSEL R16, R46, -INF , !P0 ;  /* 0xff8000002e107808 */ /* 0x000fe20004000000 */
[----:B------:R-:W-:Y:S01]  /*e260*/  LDSM.16.MT88.4 R68, [R210+0x3100] ;  /* 0x00310000d244783b */ /* 0x000fe20000004200 */
[----:B------:R-:W-:-:S03]  /*e270*/  ISETP.NE.AND P0, PT, R40, RZ, PT ;  /* 0x000000ff2800720c */ /* 0x000fc60003f05270 */
[----:B------:R-:W-:Y:S01]  /*e280*/  LDSM.16.MT88.4 R56, [R209+0x3100] ;  /* 0x00310000d138783b */ /* 0x000fe20000004200 */
        /* <DEDUP_REMOVED lines=51> */
[----:B------:R-:W-:Y:S02]  /*e5c0*/  ISETP.GT.AND P0, PT, R43, 0x40, !P6 ;  /* 0x000000402b00780c */ /* 0x000fe40007704270 */
[----:B------:R-:W-:Y:S02]  /*e5d0*/  ISETP.NE.AND P6, PT, R20, RZ, PT ;  /* 0x000000ff1400720c */ /* 0x000fe40003fc5270 */
        /* <DEDUP_REMOVED lines=8> */
[----:B------:R-:W-:Y:S02]  /*e660*/  ISETP.LT.OR P0, PT, R42, 0x49, P0 ;  /* 0x000000492a00780c */ /* 0x000fe40000701670 */
[----:B------:R-:W-:Y:S02]  /*e670*/  FMNMX.FTZ R0, R4, R23, !PT ;  /* 0x0000001704007209 */ /* 0x000fe40007810000 */
[----:B------:R-:W-:-:S02]  /*e680*/  FSEL R158, R158, -INF , !P0 ;  /* 0xff8000009e9e7808 */ /* 0x000fc40004000000 */
[----:B------:R-:W-:Y:S02]  /*e690*/  ISETP.GT.AND P0, PT, R43, 0x49, !P3 ;  /* 0x000000492b00780c */ /* 0x000fe40005f04270 */
[----:B------:R-:W-:Y:S02]  /*e6a0*/  FMNMX.FTZ R0, R21, R0, !PT ;  /* 0x0000000015007209 */ /* 0x000fe40007810000 */
[----:B------:R-:W-:Y:S02]  /*e6b0*/  ISETP.LT.OR P0, PT, R42, 0x4a, P0 ;  /* 0x0000004a2a00780c */ /* 0x000fe40000701670 */
[----:B------:R-:W-:Y:S02]  /*e6c0*/  FMNMX.FTZ R0, R19, R0, !PT ;  /* 0x0000000013007209 */ /* 0x000fe40007810000 */
[----:B------:R-:W-:Y:S02]  /*e6d0*/  FSEL R150, R150, -INF , !P0 ;  /* 0xff80000096967808 */ /* 0x000fe40004000000 */
[----:B------:R-:W-:-:S02]  /*e6e0*/  ISETP.GT.AND P0, PT, R43, 0x50, !P2 ;  /* 0x000000502b00780c */ /* 0x000fc40005704270 */
[----:B------:R-:W-:Y:S02]  /*e6f0*/  FMNMX.FTZ R0, R17, R0, !PT ;  /* 0x0000000011007209 */ /* 0x000fe40007810000 */
[----:B------:R-:W-:Y:S02]  /*e700*/  ISETP.LT.OR P0, PT, R42, 0x51, P0 ;  /* 0x000000512a00780c */ /* 0x000fe40000701670 */
[----:B------:R-:W-:Y:S02]  /*e710*/  FMNMX.FTZ R0, R13, R0, !PT ;  /* 0x000000000d007209 */ /* 0x000fe40007810000 */
[----:B------:R-:W-:Y:S02]  /*e720*/  FSEL R138, R138, -INF , !P0 ;  /* 0xff8000008a8a7808 */ /* 0x000fe40004000000 */
[----:B------:R-:W-:Y:S02]  /*e730*/  ISETP.GT.AND P0, PT, R43, RZ, !P1 ;  /* 0x000000ff2b00720c */ /* 0x000fe40004f04270 */
[----:B------:R-:W-:-:S02]  /*e740*/  FMNMX.FTZ R0, R7, R0, !PT ;  /* 0x0000000007007209 */ /* 0x000fc40007810000 */
[----:B------:R-:W-:Y:S02]  /*e750*/  ISETP.LT.OR P0, PT, R42, 0x1, P0 ;  /* 0x000000012a00780c */ /* 0x000fe40000701670 */
[----:B------:R-:W-:Y:S02]  /*e760*/  FMNMX.FTZ R0, R9, R0, !PT ;  /* 0x0000000009007209 */ /* 0x000fe40007810000 */
[----:B------:R-:W-:Y:S02]  /*e770*/  FSEL R24, R24, -INF , !P0 ;  /* 0xff80000018187808 */ /* 0x000fe40004000000 */
        /* <DEDUP_REMOVED lines=24> */
[----:B------:R-:W-:Y:S02]  /*e900*/  ISETP.GT.AND P0, PT, R43, 0x51, !P4 ;  /* 0x000000512b00780c */ /* 0x000fe40006704270 */
[----:B------:R-:W-:Y:S02]  /*e910*/  FMNMX.FTZ R15, R156, R15, !PT ;  /* 0x0000000f9c0f7209 */ /* 0x000fe40007810000 */
[----:B------:R-:W-:-:S02]  /*e920*/  FMNMX.FTZ R0, R137, R0, !PT ;  /* 0x0000000089007209 */ /* 0x000fc40007810000 */
[----:B------:R-:W-:Y:S02]  /*e930*/  FMNMX.FTZ R15, R166, R15, !PT ;  /* 0x0000000fa60f7209 */ /* 0x000fe40007810000 */
[----:B------:R-:W-:Y:S02]  /*e940*/  ISETP.GT.AND P1, PT, R43, 0x58, !P5 ;  /* 0x000000582b00780c */ /* 0x000fe40006f24270 */
[----:B------:R-:W-:Y:S02]  /*e950*/  FMNMX.FTZ R15, R160, R15, !PT ;  /* 0x0000000fa00f7209 */ /* 0x000fe40007810000 */
[----:B------:R-:W-:Y:S02]  /*e960*/  ISETP.LT.OR P2, PT, R42, 0x52, P0 ;  /* 0x000000522a00780c */ /* 0x000fe40000741670 */
[----:B------:R-:W-:Y:S02]  /*e970*/  FMNMX.FTZ R15, R164, R15, !PT ;  /* 0x0000000fa40f7209 */ /* 0x000fe40007810000 */
[----:B------:R-:W-:-:S02]  /*e980*/  FMNMX.FTZ R0, R135, R0, !PT ;  /* 0x0000000087007209 */ /* 0x000fc40007810000 */
[----:B------:R-:W-:Y:S02]  /*e990*/  FMNMX.FTZ R15, R162, R15, !PT ;  /* 0x0000000fa20f7209 */ /* 0x000fe40007810000 */
[----:B------:R-:W-:Y:S02]  /*e9a0*/  ISETP.GT.AND P0, PT, R43, 0x59, !P6 ;  /* 0x000000592b00780c */ /* 0x000fe40007704270 */
[----:B------:R-:W-:Y:S02]  /*e9b0*/  FMNMX.FTZ R15, R158, R15, !PT ;  /* 0x0000000f9e0f7209 */ /* 0x000fe40007810000 */
[----:B------:R-:W-:Y:S02]  /*e9c0*/  ISETP.LT.OR P1, PT, R42, 0x59, P1 ;  /* 0x000000592a00780c */ /* 0x000fe40000f21670 */
[----:B------:R-:W-:Y:S02]  /*e9d0*/  FMNMX.FTZ R15, R150, R15, !PT ;  /* 0x0000000f960f7209 */ /* 0x000fe40007810000 */
[----:B------:R-:W-:-:S02]  /*e9e0*/  FSEL R136, R136, -INF , !P2 ;  /* 0xff80000088887808 */ /* 0x000fc40005000000 */
[----:B------:R-:W-:Y:S02]  /*e9f0*/  FMNMX.FTZ R15, R138, R15, !PT ;  /* 0x0000000f8a0f7209 */ /* 0x000fe40007810000 */
[----:B------:R-:W-:Y:S02]  /*ea00*/  FMNMX.FTZ R0, R133, R0, !PT ;  /* 0x0000000085007209 */ /* 0x000fe40007810000 */
[----:B------:R-:W-:Y:S02]  /*ea10*/  ISETP.LT.OR P0, PT, R42, 0x5a, P0 ;  /* 0x0000005a2a00780c */ /* 0x000fe40000701670 */
[----:B------:R-:W-:Y:S02]  /*ea20*/  FSEL R132, R132, -INF , !P1 ;  /* 0xff80000084847808 */ /* 0x000fe40004800000 */
[----:B------:R-:W-:Y:S02]  /*ea30*/  FMNMX.FTZ R15, R136, R15, !PT ;  /* 0x0000000f880f7209 */ /* 0x000fe40007810000 */
[----:B------:R-:W-:-:S02]  /*ea40*/  FMNMX.FTZ R11, R131, R0, !PT ;  /* 0x00000000830b7209 */ /* 0x000fc40007810000 */
[----:B------:R-:W-:Y:S02]  /*ea50*/  FSEL R130, R130, -INF , !P0 ;  /* 0xff80000082827808 */ /* 0x000fe40004000000 */
[----:B------:R-:W-:Y:S01]  /*ea60*/  FMNMX.FTZ R15, R132, R15, !PT ;  /* 0x0000000f840f7209 */ /* 0x000fe20007810000 */
[----:B------:R-:W1:Y:S01]  /*ea70*/  SHFL.BFLY PT, R0, R11, 0x2, 0x1f ;  /* 0x0c401f000b007f89 */ /* 0x000e6200000e0000 */
[----:B------:R-:W-:Y:S02]  /*ea80*/  ISETP.NE.AND P6, PT, R217, 0x1, PT ;  /* 0x00000001d900780c */ /* 0x000fe40003fc5270 */
[----:B------:R-:W-:Y:S02]  /*ea90*/  FMNMX.FTZ R15, R130, R15, !PT ;  /* 0x0000000f820f7209 */ /* 0x000fe40007810000 */
[----:B------:R-:W-:-:S03]  /*eaa0*/  ISETP.GE.AND P5, PT, R216, 0x1, PT ;  /* 0x00000001d800780c */ /* 0x000fc60003fa6270 */
[----:B------:R-:W2:Y:S01]  /*eab0*/  SHFL.BFLY PT, R18, R15, 0x2, 0x1f ;  /* 0x0c401f000f127f89 */ /* 0x000ea200000e0000 */
[----:B-1----:R-:W-:-:S05]  /*eac0*/  FMNMX.FTZ R25, R11, R0, !PT ;  /* 0x000000000b197209 */ /* 0x002fca0007810000 */
[----:B------:R-:W1:Y:S01]  /*ead0*/  SHFL.BFLY PT, R0, R25, 0x1, 0x1f ;  /* 0x0c201f0019007f89 */ /* 0x000e6200000e0000 */
[----:B--2---:R-:W-:-:S05]  /*eae0*/  FMNMX.FTZ R11, R15, R18, !PT ;  /* 0x000000120f0b7209 */ /* 0x004fca0007810000 */
[----:B------:R-:W2:Y:S01]  /*eaf0*/  SHFL.BFLY PT, R116, R11, 0x1, 0x1f ;  /* 0x0c201f000b747f89 */ /* 0x000ea200000e0000 */
[----:B-1----:R-:W-:-:S04]  /*eb00*/  FMNMX.FTZ R0, R25, R0, !PT ;  /* 0x0000000019007209 */ /* 0x002fc80007810000 */
[C---:B------:R-:W-:Y:S01]  /*eb10*/  FSETP.NEU.FTZ.AND P0, PT, R0.reuse, -INF , PT ;  /* 0xff8000000000780b */ /* 0x040fe20003f1d000 */
[----:B------:R-:W-:Y:S01]  /*eb20*/  FMUL.FTZ R144, R0, c[0x0][0x2d0] ;  /* 0x0000b40000907a20 */ /* 0x000fe20000410000 */
[----:B--2---:R-:W-:-:S04]  /*eb30*/  FMNMX.FTZ R116, R11, R116, !PT ;  /* 0x000000740b747209 */ /* 0x004fc80007810000 */
[----:B------:R-:W-:Y:S02]  /*eb40*/  FSEL R144, R144, RZ, P0 ;  /* 0x000000ff90907208 */ /* 0x000fe40000000000 */
[C---:B------:R-:W-:Y:S01]  /*eb50*/  FSETP.NEU.FTZ.AND P0, PT, R116.reuse, -INF , PT ;  /* 0xff8000007400780b */ /* 0x040fe20003f1d000 */
[----:B------:R-:W-:Y:S02]  /*eb60*/  FMUL.FTZ R127, R116, c[0x0][0x2d0] ;  /* 0x0000b400747f7a20 */ /* 0x000fe40000410000 */
        /* <DEDUP_REMOVED lines=9> */
[--C-:B------:R-:W-:Y:S01]  /*ec00*/  FFMA.FTZ R46, R16, c[0x0][0x2d0], -R127.reuse ;  /* 0x0000b400102e7a23 */ /* 0x100fe2000001087f */
[----:B------:R-:W-:Y:S01]  /*ec10*/  LDSM.16.MT88.4 R24, [R212+0x900] ;  /* 0x00090000d418783b */ /* 0x000fe20000004200 */
[--C-:B------:R-:W-:Y:S01]  /*ec20*/  FFMA.FTZ R45, R6, c[0x0][0x2d0], -R127.reuse ;  /* 0x0000b400062d7a23 */ /* 0x100fe2000001087f */
[----:B------:R-:W1:Y:S01]  /*ec30*/  MUFU.EX2 R47, R47 ;  /* 0x0000002f002f7308 */ /* 0x000e620000000800 */
[--C-:B------:R-:W-:Y:S02]  /*ec40*/  FFMA.FTZ R38, R7, c[0x0][0x2d0], -R144.reuse ;  /* 0x0000b40007267a23 */ /* 0x100fe40000010890 */
[----:B------:R-:W2:Y:S01]  /*ec50*/  LDSM.16.MT88.4 R4, [R208+0x3100] ;  /* 0x00310000d004783b */ /* 0x000ea20000004200 */
[----:B------:R-:W-:Y:S02]  /*ec60*/  FFMA.FTZ R41, R13, c[0x0][0x2d0], -R144 ;  /* 0x0000b4000d297a23 */ /* 0x000fe40000010890 */
[--C-:B------:R-:W-:Y:S02]  /*ec70*/  FFMA.FTZ R40, R14, c[0x0][0x2d0], -R127.reuse ;  /* 0x0000b4000e287a23 */ /* 0x100fe4000001087f */
[----:B------:R-:W-:Y:S01]  /*ec80*/  MUFU.EX2 R44, R44 ;  /* 0x0000002c002c7308 */ /* 0x000fe20000000800 */
[----:B------:R-:W-:-:S02]  /*ec90*/  FFMA.FTZ R39, R12, c[0x0][0x2d0], -R127 ;  /* 0x0000b4000c277a23 */ /* 0x000fc4000001087f */
[----:B------:R-:W3:Y:S01]  /*eca0*/  LDSM.16.MT88.4 R12, [R208+0x900] ;  /* 0x00090000d00c783b */ /* 0x000ee20000004200 */
[--C-:B------:R-:W-:Y:S02]  /*ecb0*/  FFMA.FTZ R37, R9, c[0x0][0x2d0], -R144.reuse ;  /* 0x0000b40009257a23 */ /* 0x100fe40000010890 */
[--C-:B------:R-:W-:Y:S02]  /*ecc0*/  FFMA.FTZ R3, R10, c[0x0][0x2d0], -R127.reuse ;  /* 0x0000b4000a037a23 */ /* 0x100fe4000001087f */
[----:B------:R-:W4:Y:S01]  /*ecd0*/  MUFU.EX2 R43, R43 ;  /* 0x0000002b002b7308 */ /* 0x000f220000000800 */
[----:B------:R-:W-:Y:S01]  /*ece0*/  FFMA.FTZ R2, R8, c[0x0][0x2d0], -R127 ;  /* 0x0000b40008027a23 */ /* 0x000fe2000001087f */
[----:B-1----:R-:W-:Y:S01]  /*ecf0*/  F2FP.PACK_AB R64, R47, R48 ;  /* 0x000000302f40723e */ /* 0x002fe200000000ff */
[----:B------:R-:W1:Y:S01]  /*ed00*/  LDSM.16.MT88.4 R8, [R212+0x3900] ;  /* 0x00390000d408783b */ /* 0x000e620000004200 */
[--C-:B------:R-:W-:Y:S02]  /*ed10*/  FFMA.FTZ R42, R17, c[0x0][0x2d0], -R144.reuse ;  /* 0x0000b400112a7a23 */ /* 0x100fe40000010890 */
[--C-:B------:R-:W-:Y:S01]  /*ed20*/  FFMA.FTZ R51, R33, c[0x0][0x2d0], -R144.reuse ;  /* 0x0000b40021337a23 */ /* 0x100fe20000010890 */
[----:B------:R-:W5:Y:S01]  /*ed30*/  LDSM.16.MT88.4 R16, [R209+0x900] ;  /* 0x00090000d110783b */ /* 0x000f620000004200 */
[----:B------:R-:W-:Y:S01]  /*ed40*/  MUFU.EX2 R49, R49 ;  /* 0x0000003100317308 */ /* 0x000fe20000000800 */
[----:B------:R-:W-:-:S02]  /*ed50*/  FFMA.FTZ R124, R31, c[0x0][0x2d0], -R144 ;  /* 0x0000b4001f7c7a23 */ /* 0x000fc40000010890 */
[--C-:B------:R-:W-:Y:S01]  /*ed60*/  FFMA.FTZ R126, R29, c[0x0][0x2d0], -R144.reuse ;  /* 0x0000b4001d7e7a23 */ /* 0x100fe20000010890 */
[----:B------:R-:W1:Y:S01]  /*ed70*/  LDSM.16.MT88.4 R32, [R210+0x3900] ;  /* 0x00390000d220783b */ /* 0x000e620000004200 */
[----:B------:R-:W-:Y:S02]  /*ed80*/  FFMA.FTZ R119, R119, c[0x0][0x2d0], -R144 ;  /* 0x0000b40077777a23 */ /* 0x000fe40000010890 */
[--C-:B------:R-:W-:Y:S01]  /*ed90*/  FFMA.FTZ R125, R148, c[0x0][0x2d0], -R127.reuse ;  /* 0x0000b400947d7a23 */ /* 0x100fe2000001087f */
[----:B------:R-:W2:Y:S01]  /*eda0*/  MUFU.EX2 R50, R50 ;  /* 0x0000003200327308 */ /* 0x000ea20000000800 */
[----:B----4-:R-:W-:Y:S01]  /*edb0*/  F2FP.PACK_AB R66, R43, R44 ;  /* 0x0000002c2b42723e */ /* 0x010fe200000000ff */
[----:B------:R-:W4:Y:S01]  /*edc0*/  LDSM.16.MT88.4 R28, [R209+0x3900] ;  /* 0x00390000d11c783b */ /* 0x000f220000004200 */
[--C-:B------:R-:W-:Y:S02]  /*edd0*/  FFMA.FTZ R128, R128, c[0x0][0x2d0], -R127.reuse ;  /* 0x0000b40080807a23 */ /* 0x100fe4000001087f */
[----:B------:R-:W-:-:S02]  /*ede0*/  FFMA.FTZ R129, R146, c[0x0][0x2d0], -R127 ;  /* 0x0000b40092817a23 */ /* 0x000fc4000001087f */
[--C-:B------:R-:W-:Y:S01]  /*edf0*/  FFMA.FTZ R134, R134, c[0x0][0x2d0], -R127.reuse ;  /* 0x0000b40086867a23 */ /* 0x100fe2000001087f */
[----:B------:R-:W-:Y:S01]  /*ee00*/  MUFU.EX2 R46, R46 ;  /* 0x0000002e002e7308 */ /* 0x000fe20000000800 */
[--C-:B------:R-:W-:Y:S02]  /*ee10*/  FFMA.FTZ R146, R151, c[0x0][0x2d0], -R144.reuse ;  /* 0x0000b40097927a23 */ /* 0x100fe40000010890 */
[--C-:B------:R-:W-:Y:S02]  /*ee20*/  FFMA.FTZ R148, R147, c[0x0][0x2d0], -R144.reuse ;  /* 0x0000b40093947a23 */ /* 0x100fe40000010890 */
[--C-:B------:R-:W-:Y:S02]  /*ee30*/  FFMA.FTZ R139, R139, c[0x0][0x2d0], -R144.reuse ;  /* 0x0000b4008b8b7a23 */ /* 0x100fe40000010890 */
[----:B------:R-:W-:Y:S01]  /*ee40*/  FFMA.FTZ R145, R145, c[0x0][0x2d0], -R144 ;  /* 0x0000b40091917a23 */ /* 0x000fe20000010890 */
[----:B------:R-:W3:Y:S01]  /*ee50*/  MUFU.EX2 R45, R45 ;  /* 0x0000002d002d7308 */ /* 0x000ee20000000800 */
[----:B--2---:R-:W-:Y:S01]  /*ee60*/  F2FP.PACK_AB R65, R50, R49 ;  /* 0x000000313241723e */ /* 0x004fe200000000ff */
        /* <DEDUP_REMOVED lines=8> */
[----:B---3--:R-:W-:Y:S01]  /*eef0*/  F2FP.PACK_AB R67, R45, R46 ;  /* 0x0000002e2d43723e */ /* 0x008fe200000000ff */
        /* <DEDUP_REMOVED lines=24> */
[----:B------:R-:W3:Y:S01]  /*f080*/  MUFU.EX2 R39, R39 ;  /* 0x0000002700277308 */ /* 0x000ee20000000800 */
        /* <DEDUP_REMOVED lines=23> */
[----:B------:R-:W-:Y:S05]  /*f200*/  MUFU.EX2 R139, R139 ;  /* 0x0000008b008b7308 */ /* 0x000fea0000000800 */
[----:B--2---:R-:W-:Y:S01]  /*f210*/  F2FP.PACK_AB R4, R41, R42 ;  /* 0x0000002a2904723e */ /* 0x004fe200000000ff */
[----:B------:R-:W-:Y:S01]  /*f220*/  HMMA.16816.F32 R64, R64, R6, RZ ;  /* 0x000000064040723c */ /* 0x000fe200000018ff */
[----:B---3--:R-:W-:Y:S01]  /*f230*/  F2FP.PACK_AB R5, R39, R40 ;  /* 0x000000282705723e */ /* 0x008fe200000000ff */
[----:B------:R-:W2:Y:S01]  /*f240*/  MUFU.EX2 R146, R146 ;  /* 0x0000009200927308 */ /* 0x000ea20000000800 */
[----:B------:R-:W-:-:S04]  /*f250*/  FADD.FTZ R42, R42, R43 ;  /* 0x0000002b2a2a7221 */ /* 0x000fc80000010000 */
[----:B------:R-:W-:Y:S01]  /*f260*/  F2FP.PACK_AB R6, R37, R38 ;  /* 0x000000262506723e */ /* 0x000fe200000000ff */
[----:B------:R-:W-:Y:S01]  /*f270*/  FADD.FTZ R41, R41, R42 ;  /* 0x0000002a29297221 */ /* 0x000fe20000010000 */
[----:B-1----:R-:W-:Y:S01]  /*f280*/  F2FP.PACK_AB R7, R2, R3 ;  /* 0x000000030207723e */ /* 0x002fe200000000ff */
[----:B------:R-:W-:Y:S02]  /*f290*/  MUFU.EX2 R148, R148 ;  /* 0x0000009400947308 */ /* 0x000fe40000000800 */
[----:B------:R-:W-:-:S04]  /*f2a0*/  FADD.FTZ R38, R38, R41 ;  /* 0x0000002926267221 */ /* 0x000fc80000010000 */
[C---:B------:R-:W-:Y:S02]  /*f2b0*/  HMMA.16816.F32 R88, R4.reuse, R12, R88 ;  /* 0x0000000c0458723c */ /* 0x040fe40000001858 */
[----:B------:R-:W1:Y:S06]  /*f2c0*/  MUFU.EX2 R145, R145 ;  /* 0x0000009100917308 */ /* 0x000e6c0000000800 */
[C---:B------:R-:W-:Y:S01]  /*f2d0*/  HMMA.16816.F32 R84, R4.reuse, R14, R84 ;  /* 0x0000000e0454723c */ /* 0x040fe20000001854 */
[----:B------:R-:W3:Y:S01]  /*f2e0*/  LDSM.16.MT88.4 R12, [R208+0x3900] ;  /* 0x00390000d00c783b */ /* 0x000ee20000004200 */
[----:B------:R-:W-:Y:S06]  /*f2f0*/  MUFU.EX2 R147, R147 ;  /* 0x0000009300937308 */ /* 0x000fec0000000800 */
[C---:B------:R-:W-:Y:S02]  /*f300*/  HMMA.16816.F32 R80, R4.reuse, R8, R80 ;  /* 0x000000080450723c */ /* 0x040fe40000001850 */
[----:B------:R-:W1:Y:S06]  /*f310*/  MUFU.EX2 R156, R156 ;  /* 0x0000009c009c7308 */ /* 0x000e6c0000000800 */
        /* <DEDUP_REMOVED lines=13> */
[C---:B-----5:R-:W-:Y:S02]  /*f3f0*/  HMMA.16816.F32 R96, R4.reuse, R16, R96 ;  /* 0x000000100460723c */ /* 0x060fe40000001860 */
[----:B------:R-:W5:Y:S06]  /*f400*/  MUFU.EX2 R184, R184 ;  /* 0x000000b800b87308 */ /* 0x000f6c0000000800 */
        /* <DEDUP_REMOVED lines=8> */
[C---:B----4-:R-:W-:Y:S02]  /*f490*/  HMMA.16816.F32 R52, R4.reuse, R28, R52 ;  /* 0x0000001c0434723c */ /* 0x050fe40000001834 */
[----:B------:R-:W4:Y:S06]  /*f4a0*/  MUFU.EX2 R159, R159 ;  /* 0x0000009f009f7308 */ /* 0x000f2c0000000800 */
[C---:B------:R-:W-:Y:S01]  /*f4b0*/  HMMA.16816.F32 R56, R4.reuse, R30, R56 ;  /* 0x0000001e0438723c */ /* 0x040fe20000001838 */
[----:B------:R-:W-:Y:S01]  /*f4c0*/  LDSM.16.MT88.4 R28, [R209+0x4100] ;  /* 0x00410000d11c783b */ /* 0x000fe20000004200 */
[----:B------:R-:W-:Y:S06]  /*f4d0*/  MUFU.EX2 R137, R137 ;  /* 0x0000008900897308 */ /* 0x000fec0000000800 */
[C---:B---3--:R-:W-:Y:S02]  /*f4e0*/  HMMA.16816.F32 R60, R4.reuse, R12, R60 ;  /* 0x0000000c043c723c */ /* 0x048fe4000000183c */
[----:B------:R-:W3:Y:S06]  /*f4f0*/  MUFU.EX2 R150, R150 ;  /* 0x0000009600967308 */ /* 0x000eec0000000800 */
        /* <DEDUP_REMOVED lines=34> */
[----:B------:R-:W3:Y:S06]  /*f720*/  LDSM.16.MT88.4 R28, [R209+0x4900] ;  /* 0x00490000d11c783b */ /* 0x000eec0000004200 */
[----:B------:R-:W-:-:S02]  /*f730*/  F2FP.PACK_AB R4, R146, R139 ;  /* 0x0000008b9204723e */ /* 0x000fc400000000ff */
[----:B------:R-:W-:Y:S02]  /*f740*/  F2FP.PACK_AB R6, R145, R148 ;  /* 0x000000949106723e */ /* 0x000fe400000000ff */
[----:B------:R-:W-:Y:S02]  /*f750*/  F2FP.PACK_AB R5, R156, R147 ;  /* 0x000000939c05723e */ /* 0x000fe400000000ff */
        /* <DEDUP_REMOVED lines=19> */
[C---:B---3--:R-:W-:Y:S08]  /*f890*/  HMMA.16816.F32 R52, R4.reuse, R28, R52 ;  /* 0x0000001c0434723c */ /* 0x048ff00000001834 */
[C---:B------:R-:W-:Y:S01]  /*f8a0*/  HMMA.16816.F32 R56, R4.reuse, R30, R56 ;  /* 0x0000001e0438723c */ /* 0x040fe20000001838 */
[----:B------:R-:W-:Y:S07]  /*f8b0*/  LDSM.16.MT88.4 R28, [R209+0x5100] ;  /* 0x00510000d11c783b */ /* 0x000fee0000004200 */
[C---:B--2---:R-:W-:Y:S08]  /*f8c0*/  HMMA.16816.F32 R60, R4.reuse, R12, R60 ;  /* 0x0000000c043c723c */ /* 0x044ff0000000183c */
[----:B------:R-:W-:Y:S01]  /*f8d0*/  HMMA.16816.F32 R64, R4, R14, R64 ;  /* 0x0000000e0440723c */ /* 0x000fe20000001840 */
[----:B------:R-:W2:Y:S06]  /*f8e0*/  LDSM.16.MT88.4 R12, [R212+0x5100] ;  /* 0x00510000d40c783b */ /* 0x000eac0000004200 */
[----:B------:R-:W-:-:S02]  /*f8f0*/  F2FP.PACK_AB R4, R166, R161 ;  /* 0x000000a1a604723e */ /* 0x000fc400000000ff */
[----:B-----5:R-:W-:Y:S02]  /*f900*/  F2FP.PACK_AB R6, R184, R157 ;  /* 0x0000009db806723e */ /* 0x020fe400000000ff */
[----:B------:R-:W-:Y:S02]  /*f910*/  F2FP.PACK_AB R5, R162, R149 ;  /* 0x00000095a205723e */ /* 0x000fe400000000ff */
[----:B----4-:R-:W-:-:S07]  /*f920*/  F2FP.PACK_AB R7, R159, R158 ;  /* 0x0000009e9f07723e */ /* 0x010fce00000000ff */
[C---:B-1----:R-:W-:Y:S08]  /*f930*/  HMMA.16816.F32 R88, R4.reuse, R8, R88 ;  /* 0x000000080458723c */ /* 0x042ff00000001858 */
[C---:B------:R-:W-:Y:S01]  /*f940*/  HMMA.16816.F32 R84, R4.reuse, R10, R84 ;  /* 0x0000000a0454723c */ /* 0x040fe20000001854 */
[----:B------:R-:W1:Y:S07]  /*f950*/  LDSM.16.MT88.4 R8, [R208+0x5100] ;  /* 0x00510000d008783b */ /* 0x000e6e0000004200 */
[C---:B------:R-:W-:Y:S08]  /*f960*/  HMMA.16816.F32 R104, R4.reuse, R20, R104 ;  /* 0x000000140468723c */ /* 0x040ff00000001868 */
[C---:B------:R-:W-:Y:S01]  /*f970*/  HMMA.16816.F32 R100, R4.reuse, R22, R100 ;  /* 0x000000160464723c */ /* 0x040fe20000001864 */
[----:B------:R-:W3:Y:S07]  /*f980*/  LDSM.16.MT88.4 R20, [R210+0x2900] ;  /* 0x00290000d214783b */ /* 0x000eee0000004200 */
[C---:B------:R-:W-:Y:S07]  /*f990*/  HMMA.16816.F32 R72, R4.reuse, R32, R72 ;  /* 0x000000200448723c */ /* 0x040fee0000001848 */
        /* <DEDUP_REMOVED lines=65> */
[----:B------:R-:W-:-:S04]  /*fdb0*/  @P6 IMAD.HI.U32 R2, R118, c[0x0][0x2c8], RZ ;  /* 0x0000b20076026a27 */ /* 0x000fc800078e00ff */
[----:B------:R-:W-:Y:S01]  /*fdc0*/  FADD.FTZ R150, R150, R137 ;  /* 0x0000008996967221 */ /* 0x000fe20000010000 */
[----:B------:R-:W-:Y:S01]  /*fdd0*/  @P6 SHF.R.U32.HI R118, RZ, c[0x0][0x2cc], R2 ;  /* 0x0000b300ff766a19 */ /* 0x000fe20000011602 */
[----:B------:R-:W-:Y:S01]  /*fde0*/  FADD.FTZ R131, R136, R131 ;  /* 0x0000008388837221 */ /* 0x000fe20000010000 */
[C---:B---3--:R-:W-:Y:S01]  /*fdf0*/  HMMA.16816.F32 R72, R4.reuse, R16, R72 ;  /* 0x000000100448723c */ /* 0x048fe20000001848 */
[----:B------:R-:W-:Y:S02]  /*fe00*/  FADD.FTZ R133, R133, R150 ;  /* 0x0000009685857221 */ /* 0x000fe40000010000 */
[----:B------:R-:W-:Y:S02]  /*fe10*/  IMAD.IADD R117, R117, 0x1, R118 ;  /* 0x0000000175757824 */ /* 0x000fe400078e0276 */
[----:B------:R-:W-:Y:S02]  /*fe20*/  FADD.FTZ R32, R32, R131 ;  /* 0x0000008320207221 */ /* 0x000fe40000010000 */
[----:B------:R-:W-:Y:S01]  /*fe30*/  FADD.FTZ R232, R232, R133 ;  /* 0x00000085e8e87221 */ /* 0x000fe20000010000 */
[----:B------:R-:W-:Y:S01]  /*fe40*/  HMMA.16816.F32 R68, R4, R18, R68 ;  /* 0x000000120444723c */ /* 0x000fe20000001844 */
[----:B------:R-:W-:Y:S01]  /*fe50*/  FADD.FTZ R231, R231, R32 ;  /* 0x00000020e7e77221 */ /* 0x000fe20000010000 */
[----:B------:R-:W-:-:S06]  /*fe60*/  IADD3 R3, R117, c[0x0][0x328], RZ ;  /* 0x0000ca0075037a10 */ /* 0x000fcc0007ffe0ff */
[C---:B--2---:R-:W-:Y:S08]  /*fe70*/  HMMA.16816.F32 R52, R4.reuse, R12, R52 ;  /* 0x0000000c0434723c */ /* 0x044ff00000001834 */
[C---:B------:R-:W-:Y:S08]  /*fe80*/  HMMA.16816.F32 R56, R4.reuse, R14, R56 ;  /* 0x0000000e0438723c */ /* 0x040ff00000001838 */
[C---:B-1----:R-:W-:Y:S08]  /*fe90*/  HMMA.16816.F32 R60, R4.reuse, R8, R60 ;  /* 0x00000008043c723c */ /* 0x042ff0000000183c */
        /* <DEDUP_REMOVED lines=12> */
.L_x_392:
[----:B------:R-:W-:-:S13]  /*ff60*/  ISETP.NE.AND P0, PT, R2, 0x1, PT ;  /* 0x000000010200780c */ /* 0x000fda0003f05270 */
[----:B------:R-:W-:-:S05]  /*ff70*/  @P0 IMAD.HI.U32 R4, R5, c[0x0][0x330], RZ ;  /* 0x0000cc0005040a27 */ /* 0x000fca00078e00ff */
[----:B------:R-:W-:-:S05]  /*ff80*/  @P0 SHF.R.U32.HI R5, RZ, c[0x0][0x334], R4 ;  /* 0x0000cd00ff050a19 */ /* 0x000fca0000011604 */
.L_x_393:
[----:B------:R-:W-:-:S05]  /*ff90*/  IMAD R2, R5, R2, c[0x0][0x32c] ;  /* 0x0000cb0005027624 */ /* 0x000fca00078e0202 */
[----:B------:R-:W-:-:S05]  /*ffa0*/  IMNMX R3, R3, R2, PT ;  /* 0x0000000203037217 */ /* 0x000fca0003800200 */
.L_x_391:
        /* <DEDUP_REMOVED lines=11> */
[----:B------:R-:W-:Y:S01]  /*10060*/  IMAD.MOV.U32 R194, RZ, RZ, 0x6 ;  /* 0x00000006ffc27424 */ /* 0x000fe200078e00ff */
[----:B------:R-:W-:Y:S02]  /*10070*/  MOV R195, c[0x0][0x1e0] ;  /* 0x0000780000c37a02 */ /* 0x000fe40000000f00 */
.L_x_403:
[----:B------:R-:W-:Y:S04]  /*10080*/  DEPBAR.LE SB0, 0x0 ;  /* 0x000080000000791a */ /* 0x000fe80000000000 */
[----:B------:R-:W-:Y:S01]  /*10090*/  BAR.SYNC.DEFER_BLOCKING 0x0 ;  /* 0x0000000000007b1d */ /* 0x000fe20000010000 */
[----:B------:R-:W-:Y:S02]  /*100a0*/  ISETP.GT.AND P0, PT, R223, R238, PT ;  /* 0x000000eedf00720c */ /* 0x000fe40003f04270 */
[C---:B------:R-:W-:Y:S02]  /*100b0*/  LOP3.LUT P4, RZ, R222.reuse, 0x40000, RZ, 0xc0, !PT ;  /* 0x00040000deff7812 */ /* 0x040fe4000788c0ff */
[----:B------:R-:W-:Y:S02]  /*100c0*/  LOP3.LUT P3, RZ, R222, 0x20000, RZ, 0xc0, !PT ;  /* 0x00020000deff7812 */ /* 0x000fe4000786c0ff */
[----:B------:R-:W-:Y:S07]  /*100d0*/  ISETP.NE.AND P5, PT, R217, 0x1, PT ;  /* 0x00000001d900780c */ /* 0x000fee0003fa5270 */
        /* <DEDUP_REMOVED lines=180> */
[----:B------:R-:W-:Y:S02]  /*10c20*/  FMUL.FTZ R158, R12, c[0x0][0x320] ;  /* 0x0000c8000c9e7a20 */ /* 0x000fe40000410000 */
[----:B------:R-:W-:Y:S02]  /*10c30*/  FMUL.FTZ R156, R13, c[0x0][0x320] ;  /* 0x0000c8000d9c7a20 */ /* 0x000fe40000410000 */
[----:B------:R-:W-:Y:S02]  /*10c40*/  FMUL.FTZ R167, R14, c[0x0][0x320] ;  /* 0x0000c8000ea77a20 */ /* 0x000fe40000410000 */
[----:B------:R-:W-:Y:S02]  /*10c50*/  FMUL.FTZ R151, R15, c[0x0][0x320] ;  /* 0x0000c8000f977a20 */ /* 0x000fe40000410000 */
[----:B------:R-:W-:Y:S01]  /*10c60*/  FMUL.FTZ R159, R16, c[0x0][0x320] ;  /* 0x0000c800109f7a20 */ /* 0x000fe20000410000 */
[----:B------:R-:W2:Y:S01]  /*10c70*/  MUFU.TANH R146, R146 ;  /* 0x0000009200927308 */ /* 0x000ea20000002400 */
[C---:B-1----:R-:W-:Y:S03]  /*10c80*/  HMMA.16816.F32 R28, R188.reuse, R116, R28 ;  /* 0x00000074bc1c723c */ /* 0x042fe6000000181c */
[----:B------:R-:W-:Y:S02]  /*10c90*/  FMUL.FTZ R160, R17, c[0x0][0x320] ;  /* 0x0000c80011a07a20 */ /* 0x000fe40000410000 */
[----:B------:R-:W-:Y:S02]  /*10ca0*/  FMUL.FTZ R157, R18, c[0x0][0x320] ;  /* 0x0000c800129d7a20 */ /* 0x000fe40000410000 */
[----:B------:R-:W-:Y:S01]  /*10cb0*/  FMUL.FTZ R163, R19, c[0x0][0x320] ;  /* 0x0000c80013a37a20 */ /* 0x000fe20000410000 */
        /* <DEDUP_REMOVED lines=8> */
[----:B------:R-:W-:Y:S02]  /*10d40*/  FMUL.FTZ R161, R21, c[0x0][0x320] ;  /* 0x0000c80015a17a20 */ /* 0x000fe40000410000 */
[----:B------:R-:W-:Y:S01]  /*10d50*/  FMUL.FTZ R243, R22, c[0x0][0x320] ;  /* 0x0000c80016f37a20 */ /* 0x000fe20000410000 */
[C---:B------:R-:W-:Y:S04]  /*10d60*/  HMMA.16816.F32 R40, R188.reuse, R126, R40 ;  /* 0x0000007ebc28723c */ /* 0x040fe80000001828 */
[----:B------:R-:W-:Y:S01]  /*10d70*/  FMUL.FTZ R187, R23, c[0x0][0x320] ;  /* 0x0000c80017bb7a20 */ /* 0x000fe20000410000 */
[----:B------:R-:W1:Y:S01]  /*10d80*/  MUFU.TANH R147, R147 ;  /* 0x0000009300937308 */ /* 0x000e620000002400 */
[----:B------:R-:W-:Y:S02]  /*10d90*/  FMUL.FTZ R162, R24, c[0x0][0x320] ;  /* 0x0000c80018a27a20 */ /* 0x000fe40000410000 */
[----:B------:R-:W-:Y:S04]  /*10da0*/  FMUL.FTZ R35, R35, c[0x0][0x320] ;  /* 0x0000c80023237a20 */ /* 0x000fe80000410000 */
        /* <DEDUP_REMOVED lines=8> */
[----:B------:R1:W1:Y:S01]  /*10e30*/  MUFU.TANH R192, R37 ;  /* 0x0000002500c07308 */ /* 0x0002620000002400 */
[C---:B-----5:R-:W-:Y:S03]  /*10e40*/  HMMA.16816.F32 R44, R188.reuse, R116, R44 ;  /* 0x00000074bc2c723c */ /* 0x060fe6000000182c */
[----:B------:R-:W-:Y:S02]  /*10e50*/  FMUL.FTZ R41, R41, c[0x0][0x320] ;  /* 0x0000c80029297a20 */ /* 0x000fe40000410000 */
[----:B------:R-:W-:Y:S01]  /*10e60*/  FMUL.FTZ R184, R40, c[0x0][0x320] ;  /* 0x0000c80028b87a20 */ /* 0x000fe20000410000 */
[----:B------:R-:W-:Y:S01]  /*10e70*/  @P0 MOV R40, R224 ;  /* 0x000000e000280202 */ /* 0x000fe20000000f00 */
[----:B------:R-:W-:Y:S01]  /*10e80*/  FMUL.FTZ R39, R39, c[0x0][0x320] ;  /* 0x0000c80027277a20 */ /* 0x000fe20000410000 */
[----:B------:R-:W-:Y:S01]  /*10e90*/  HMMA.16816.F32 R48, R188, R118, R48 ;  /* 0x00000076bc30723c */ /* 0x000fe20000001830 */
[----:B------:R5:W2:Y:S03]  /*10ea0*/  MUFU.TANH R247, R34 ;  /* 0x0000002200f77308 */ /* 0x000aa60000002400 */
[----:B------:R-:W-:Y:S02]  /*10eb0*/  FMUL.FTZ R164, R25, c[0x0][0x320] ;  /* 0x0000c80019a47a20 */ /* 0x000fe40000410000 */
[----:B------:R-:W-:Y:S02]  /*10ec0*/  FMUL.FTZ R241, R26, c[0x0][0x320] ;  /* 0x0000c8001af17a20 */ /* 0x000fe40000410000 */
[----:B------:R-:W-:Y:S03]  /*10ed0*/  FMUL.FTZ R239, R27, c[0x0][0x320] ;  /* 0x0000c8001bef7a20 */ /* 0x000fe60000410000 */
[----:B------:R2:W2:Y:S01]  /*10ee0*/  MUFU.TANH R166, R41 ;  /* 0x0000002900a67308 */ /* 0x0004a20000002400 */
[----:B------:R-:W-:Y:S02]  /*10ef0*/  FMUL.FTZ R248, R28, c[0x0][0x320] ;  /* 0x0000c8001cf87a20 */ /* 0x000fe40000410000 */
[----:B------:R-:W-:Y:S01]  /*10f00*/  FMUL.FTZ R242, R29, c[0x0][0x320] ;  /* 0x0000c8001df27a20 */ /* 0x000fe20000410000 */
[----:B-1----:R-:W-:Y:S01]  /*10f10*/  @P0 IADD3 R37, R238, -0x1, RZ ;  /* 0xffffffffee250810 */ /* 0x002fe20007ffe0ff */
[----:B------:R-:W-:Y:S02]  /*10f20*/  FMUL.FTZ R35, R46, c[0x0][0x320] ;  /* 0x0000c8002e237a20 */ /* 0x000fe40000410000 */
[----:B------:R-:W-:Y:S02]  /*10f30*/  FMUL.FTZ R251, R30, c[0x0][0x320] ;  /* 0x0000c8001efb7a20 */ /* 0x000fe40000410000 */
[----:B------:R-:W-:Y:S01]  /*10f40*/  FMUL.FTZ R249, R31, c[0x0][0x320] ;  /* 0x0000c8001ff97a20 */ /* 0x000fe20000410000 */
[----:B------:R1:W1:Y:S03]  /*10f50*/  MUFU.TANH R185, R38 ;  /* 0x0000002600b97308 */ /* 0x0002660000002400 */
[----:B------:R-:W-:Y:S01]  /*10f60*/  FMUL.FTZ R43, R49, c[0x0][0x320] ;  /* 0x0000c800312b7a20 */ /* 0x000fe20000410000 */
[----:B-----5:R-:W-:Y:S05]  /*10f70*/  @P0 SHF.R.S32.HI R34, RZ, 0x1f, R37 ;  /* 0x0000001fff220819 */ /* 0x020fea0000011425 */
[----:B------:R-:W-:Y:S01]  /*10f80*/  @P0 IMAD R34, R34, c[0x0][0x1e0], RZ ;  /* 0x0000780022220a24 */ /* 0x000fe200078e02ff */
[----:B------:R5:W3:Y:S03]  /*10f90*/  MUFU.TANH R244, R33 ;  /* 0x0000002100f47308 */ /* 0x000ae60000002400 */
[C---:B------:R-:W-:Y:S01]  /*10fa0*/  @P0 IMAD R34, R37.reuse, c[0x0][0x1e4], R34 ;  /* 0x0000790025220a24 */ /* 0x040fe200078e0222 */
[----:B--2---:R-:W-:Y:S01]  /*10fb0*/  @P0 MOV R41, R227 ;  /* 0x000000e300290202 */ /* 0x004fe20000000f00 */
[----:B------:R-:W-:Y:S05]  /*10fc0*/  @P0 IMAD.WIDE.U32 R36, R37, c[0x0][0x1e0], RZ ;  /* 0x0000780025240a25 */ /* 0x000fea00078e00ff */
[----:B------:R2:W2:Y:S01]  /*10fd0*/  MUFU.TANH R165, R39 ;  /* 0x0000002700a57308 */ /* 0x0004a20000002400 */
[----:B------:R-:W-:Y:S01]  /*10fe0*/  @P0 IADD3 R34, R37, R34, RZ ;  /* 0x0000002225220210 */ /* 0x000fe20007ffe0ff */
[----:B------:R-:W-:Y:S04]  /*10ff0*/  @P0 IMAD.WIDE.U32 R40, R36, 0x60, R40 ;  /* 0x0000006024280825 */ /* 0x000fe800078e0028 */
[----:B------:R-:W-:Y:S01]  /*11000*/  @P0 IMAD R36, R34, 0x60, RZ ;  /* 0x0000006022240824 */ /* 0x000fe200078e02ff */
[----:B------:R-:W-:Y:S01]  /*11010*/  @P0 SHF.L.U32 R37, R40, 0x1, RZ ;  /* 0x0000000128250819 */ /* 0x000fe200000006ff */
[----:B------:R-:W-:Y:S02]  /*11020*/  FMUL.FTZ R34, R47, c[0x0][0x320] ;  /* 0x0000c8002f227a20 */ /* 0x000fe40000410000 */
[----:B------:R-:W3:Y:S01]  /*11030*/  MUFU.TANH R148, R148 ;  /* 0x0000009400947308 */ /* 0x000ee20000002400 */
[C---:B------:R-:W-:Y:S01]  /*11040*/  @P0 IADD3 R6, P1, R37.reuse, c[0x0][0x1c8], RZ ;  /* 0x0000720025060a10 */ /* 0x040fe20007f3e0ff */
[----:B-1----:R-:W-:Y:S01]  /*11050*/  FMUL.FTZ R38, R44, c[0x0][0x320] ;  /* 0x0000c8002c267a20 */ /* 0x002fe20000410000 */
[----:B------:R-:W-:Y:S01]  /*11060*/  @P0 IADD3 R37, P2, R37, 0x80, RZ ;  /* 0x0000008025250810 */ /* 0x000fe20007f5e0ff */
[----:B------:R-:W-:Y:S01]  /*11070*/  FMUL.FTZ R44, R48, c[0x0][0x320] ;  /* 0x0000c800302c7a20 */ /* 0x000fe20000410000 */
[----:B------:R-:W-:Y:S01]  /*11080*/  @P0 IADD3 R36, R41, R36, RZ ;  /* 0x0000002429240210 */ /* 0x000fe20007ffe0ff */
[----:B-----5:R-:W-:Y:S01]  /*11090*/  FMUL.FTZ R33, R42, c[0x0][0x320] ;  /* 0x0000c8002a217a20 */ /* 0x020fe20000410000 */
[----:B------:R-:W-:Y:S02]  /*110a0*/  MOV R41, R229 ;  /* 0x000000e500297202 */ /* 0x000fe40000000f00 */
[----:B------:R-:W-:Y:S01]  /*110b0*/  @P0 SHF.L.U64.HI R36, R40, 0x1, R36 ;  /* 0x0000000128240819 */ /* 0x000fe20000010224 */
[----:B------:R-:W1:Y:S01]  /*110c0*/  MUFU.TANH R158, R158 ;  /* 0x0000009e009e7308 */ /* 0x000e620000002400 */
[----:B------:R-:W-:Y:S02]  /*110d0*/  @P5 MOV R41, R193 ;  /* 0x000000c100295202 */ /* 0x000fe40000000f00 */
[----:B------:R-:W-:Y:S01]  /*110e0*/  @P0 IADD3.X R7, R36, c[0x0][0x1cc], RZ, P1, !PT ;  /* 0x0000730024070a10 */ /* 0x000fe20000ffe4ff */
[----:B--2---:R-:W-:Y:S01]  /*110f0*/  FMUL.FTZ R39, R45, c[0x0][0x320] ;  /* 0x0000c8002d277a20 */ /* 0x004fe20000410000 */
[----:B------:R-:W-:Y:S01]  /*11100*/  @P0 IADD3 R46, P1, R37, c[0x0][0x1c8], RZ ;  /* 0x00007200252e0a10 */ /* 0x000fe20007f3e0ff */
[----:B------:R-:W2:Y:S01]  /*11110*/  SHFL.IDX PT, R40, R41, RZ, 0x1c1f ;  /* 0x001c1fff29287589 */ /* 0x000ea200000e0000 */
[C---:B------:R-:W-:Y:S02]  /*11120*/  @P0 SHF.L.U32 R37, R195.reuse, 0x6, RZ ;  /* 0x00000006c3250819 */ /* 0x040fe400000006ff */
[----:B------:R-:W-:Y:S01]  /*11130*/  @P0 IADD3.X R47, RZ, c[0x0][0x1cc], R36, P1, P2 ;  /* 0x00007300ff2f0a10 */ /* 0x000fe20000fe4424 */
[----:B------:R-:W1:Y:S01]  /*11140*/  MUFU.TANH R156, R156 ;  /* 0x0000009c009c7308 */ /* 0x000e620000002400 */
[-C--:B------:R-:W-:Y:S02]  /*11150*/  @P0 IADD3 R48, P2, R6, R37.reuse, RZ ;  /* 0x0000002506300210 */ /* 0x080fe40007f5e0ff */
[----:B------:R-:W-:Y:S01]  /*11160*/  @P0 SHF.L.U64.HI R36, R195, R194, c[0x0][0x1e4] ;  /* 0x00007900c3240619 */ /* 0x000fe200000102c2 */
[----:B------:R-:W-:Y:S01]  /*11170*/  @!PT LDS RZ, [RZ] ;  /* 0x00000000fffff984 */ /* 0x000fe20000000800 */
[----:B------:R-:W-:Y:S01]  /*11180*/  @!PT LDS RZ, [RZ] ;  /* 0x00000000fffff984 */ /* 0x000fe20000000800 */
[----:B------:R1:W-:Y:S01]  /*11190*/  @P0 LDGSTS.E.BYPASS.LTC128B.128 [R228+0x8100], [R6.64], !P4 ;  /* 0x0810000006e40fae */ /* 0x0003e2000e101d50 */
[----:B------:R-:W-:Y:S01]  /*111a0*/  @P0 IADD3 R10, P1, R48, R37, RZ ;  /* 0x00000025300a0210 */ /* 0x000fe20007f3e0ff */
[----:B------:R-:W-:Y:S01]  /*111b0*/  FMUL.FTZ R37, R50, c[0x0][0x320] ;  /* 0x0000c80032257a20 */ /* 0x000fe20000410000 */
[-C--:B------:R-:W-:Y:S03]  /*111c0*/  @P0 IADD3.X R49, R7, R36.reuse, RZ, P2, !PT ;  /* 0x0000002407310210 */ /* 0x080fe600017fe4ff */
[----:B------:R-:W1:Y:S01]  /*111d0*/  MUFU.TANH R167, R167 ;  /* 0x000000a700a77308 */ /* 0x000e620000002400 */
[----:B------:R-:W-:Y:S01]  /*111e0*/  @P0 IADD3.X R11, R49, R36, RZ, P1, !PT ;  /* 0x00000024310b0210 */ /* 0x000fe20000ffe4ff */
[----:B------:R5:W-:Y:S01]  /*111f0*/  @P0 LDGSTS.E.BYPASS.LTC128B.128 [R228+0xb100], [R46.64], !P3 ;  /* 0x0b1000002ee40fae */ /* 0x000be2000d901d50 */
[----:B------:R-:W-:Y:S07]  /*11200*/  FMUL.FTZ R36, R51, c[0x0][0x320] ;  /* 0x0000c80033247a20 */ /* 0x000fee0000410000 */
[----:B------:R-:W1:Y:S01]  /*11210*/  MUFU.TANH R151, R151 ;  /* 0x0000009700977308 */ /* 0x000e620000002400 */
[----:B------:R1:W-:Y:S08]  /*11220*/  @P0 LDGSTS.E.BYPASS.LTC128B.128 [R228+0x9100], [R48.64], !P4 ;  /* 0x0910000030e40fae */ /* 0x0003f0000e101d50 */
[----:B------:R1:W-:Y:S01]  /*11230*/  @P0 LDGSTS.E.BYPASS.LTC128B.128 [R228+0xc100], [R48.64+0x80], !P3 ;  /* 0x0c10008030e40fae */ /* 0x0003e2000d901d50 */
[----:B------:R-:W1:Y:S07]  /*11240*/  MUFU.TANH R159, R159 ;  /* 0x0000009f009f7308 */ /* 0x000e6e0000002400 */
[----:B------:R3:W-:Y:S01]  /*11250*/  @P0 LDGSTS.E.BYPASS.LTC128B.128 [R228+0xa100], [R10.64], !P4 ;  /* 0x0a1000000ae40fae */ /* 0x0007e2000e101d50 */
[----:B-----5:R-:W-:Y:S02]  /*11260*/  IMAD R47, R238, -0x60, RZ ;  /* 0xffffffa0ee2f7824 */ /* 0x020fe400078e02ff */
[----:B------:R-:W3:Y:S03]  /*11270*/  MUFU.TANH R160, R160 ;  /* 0x000000a000a07308 */ /* 0x000ee60000002400 */
[----:B------:R-:W-:Y:S02]  /*11280*/  IADD3 R45, -R230, 0x1, R47 ;  /* 0x00000001e62d7810 */ /* 0x000fe40007ffe12f */
[----:B------:R3:W-:Y:S01]  /*11290*/  @P0 LDGSTS.E.BYPASS.LTC128B.128 [R228+0xd100], [R10.64+0x80], !P3 ;  /* 0x0d1000800ae40fae */ /* 0x0007e2000d901d50 */
[----:B------:R-:W-:Y:S02]  /*112a0*/  ISETP.GE.AND P3, PT, R216, 0x1, PT ;  /* 0x00000001d800780c */ /* 0x000fe40003f66270 */
[----:B------:R-:W-:Y:S02]  /*112b0*/  IADD3 R45, -R220, R45, R215 ;  /* 0x0000002ddc2d7210 */ /* 0x000fe40007ffe1d7 */
[----:B------:R-:W3:Y:S02]  /*112c0*/  MUFU.TANH R157, R157 ;  /* 0x0000009d009d7308 */ /* 0x000ee40000002400 */
[C---:B------:R-:W-:Y:S01]  /*112d0*/  IADD3 R46, R45.reuse, c[0x0][0x328], RZ ;  /* 0x0000ca002d2e7a10 */ /* 0x040fe20007ffe0ff */
[----:B------:R-:W0:Y:S01]  /*112e0*/  LDGDEPBAR ;  /* 0x00000000000079af */ /* 0x000e220000000000 */
[----:B------:R-:W-:Y:S02]  /*112f0*/  IADD3 R45, R45, UR10, RZ ;  /* 0x0000000a2d2d7c10 */ /* 0x000fe4000fffe0ff */
[----:B--2---:R-:W-:Y:S02]  /*11300*/  IADD3 R51, R46, R40, RZ ;  /* 0x000000282e337210 */ /* 0x004fe40007ffe0ff */
[----:B-1----:R-:W-:Y:S02]  /*11310*/  IADD3 R49, R40, R45, RZ ;  /* 0x0000002d28317210 */ /* 0x002fe40007ffe0ff */
[----:B------:R-:W1:Y:S10]  /*11320*/  MUFU.TANH R163, R163 ;  /* 0x000000a300a37308 */ /* 0x000e740000002400 */
        /* <DEDUP_REMOVED lines=39> */
.L_x_397:
[----:B------:R-:W-:Y:S04]  /*115a0*/  MOV R4, c[0x0][0x32c] ;  /* 0x0000cb0000047a02 */ /* 0x000fe80000000f00 */
[----:B------:R-:W-:Y:S11]  /*115b0*/  ISETP.NE.AND P0, PT, R4, 0x1, PT ;  /* 0x000000010400780c */ /* 0x000ff60003f05270 */
[----:B------:R-:W-:Y:S02]  /*115c0*/  @!UPT UIADD3 URZ, URZ, URZ, URZ ;  /* 0x0000003f3f3ff290 */ /* 0x000fe4000fffe03f */
[----:B------:R-:W-:Y:S05]  /*115d0*/  @P0 IMAD.HI.U32 R4, R5, c[0x0][0x330], RZ ;  /* 0x0000cc0005040a27 */ /* 0x000fea00078e00ff */
[----:B------:R-:W-:Y:S02]  /*115e0*/  @P0 SHF.R.U32.HI R5, RZ, c[0x0][0x334], R4 ;  /* 0x0000cd00ff050a19 */ /* 0x000fe40000011604 */
.L_x_398:
[----:B------:R-:W-:Y:S05]  /*115f0*/  BSYNC B0 ;  /* 0x0000000000007941 */ /* 0x000fea0003800000 */
.L_x_396:
[----:B------:R-:W-:Y:S04]  /*11600*/  IMAD.IADD R6, R47, 0x1, -R230 ;  /* 0x000000012f067824 */ /* 0x000fe800078e0ae6 */
[----:B------:R-:W-:Y:S05]  /*11610*/  IMAD R6, R5, c[0x0][0x32c], R6 ;  /* 0x0000cb0005067a24 */ /* 0x000fea00078e0206 */
[----:B------:R-:W-:Y:S02]  /*11620*/  IADD3 R4, R6, c[0x0][0x32c], RZ ;  /* 0x0000cb0006047a10 */ /* 0x000fe40007ffe0ff */
[----:B------:R-:W-:Y:S02]  /*11630*/  IMNMX R49, R49, R6, !PT ;  /* 0x0000000631317217 */ /* 0x000fe40007800200 */
[----:B------:R-:W-:Y:S02]  /*11640*/  IMNMX R51, R51, R4, PT ;  /* 0x0000000433337217 */ /* 0x000fe40003800200 */
.L_x_395:
[C---:B--234-:R-:W-:Y:S01]  /*11650*/  ISETP.GE.AND P0, PT, R47.reuse, 0x1, PT ;  /* 0x000000012f00780c */ /* 0x05cfe20003f06270 */
[----:B------:R-:W2:Y:S01]  /*11660*/  SHFL.IDX PT, R4, R41, 0x1, 0x1c1f ;  /* 0x003c1f0029047f89 */ /* 0x000ea200000e0000 */
[C---:B------:R-:W-:Y:S02]  /*11670*/  ISETP.GE.AND P1, PT, R47.reuse, 0x2, PT ;  /* 0x000000022f00780c */ /* 0x040fe40003f26270 */
[----:B------:R-:W-:Y:S02]  /*11680*/  LOP3.LUT R222, R222, 0xffff7fff, RZ, 0xc0, !PT ;  /* 0xffff7fffdede7812 */ /* 0x000fe400078ec0ff */
[C---:B------:R-:W-:Y:S02]  /*11690*/  ISETP.GE.AND P6, PT, R47.reuse, 0x42, PT ;  /* 0x000000422f00780c */ /* 0x040fe40003fc6270 */
[C---:B------:R-:W-:Y:S02]  /*116a0*/  ISETP.GE.AND P5, PT, R47.reuse, 0x49, PT ;  /* 0x000000492f00780c */ /* 0x040fe40003fa6270 */
[C---:B------:R-:W-:Y:S02]  /*116b0*/  ISETP.GE.AND P4, PT, R47.reuse, 0x4a, PT ;  /* 0x0000004a2f00780c */ /* 0x040fe40003f86270 */
[----:B------:R-:W-:Y:S02]  /*116c0*/  ISETP.GE.AND P3, PT, R47, 0x51, PT ;  /* 0x000000512f00780c */ /* 0x000fe40003f66270 */
[----:B------:R-:W-:Y:S02]  /*116d0*/  @P0 LOP3.LUT R222, R222, 0x8000, RZ, 0xfc, !PT ;  /* 0x00008000dede0812 */ /* 0x000fe400078efcff */
[----:B------:R-:W-:Y:S02]  /*116e0*/  ISETP.GT.AND P0, PT, R49, RZ, !P0 ;  /* 0x000000ff3100720c */ /* 0x000fe40004704270 */
[----:B------:R-:W-:Y:S02]  /*116f0*/  LOP3.LUT R222, R222, 0xfffeffff, RZ, 0xc0, !PT ;  /* 0xfffeffffdede7812 */ /* 0x000fe400078ec0ff */
[----:B------:R-:W-:Y:S02]  /*11700*/  ISETP.LT.OR P0, PT, R51, 0x1, P0 ;  /* 0x000000013300780c */ /* 0x000fe40000701670 */
[----:B------:R-:W-:Y:S02]  /*11710*/  @P1 LOP3.LUT R222, R222, 0x10000, RZ, 0xfc, !PT ;  /* 0x00010000dede1812 */ /* 0x000fe400078efcff */
[----:B------:R-:W-:Y:S01]  /*11720*/  FSEL R12, R144, -INF , !P0 ;  /* 0xff800000900c7808 */ /* 0x000fe20004000000 */
[--C-:B--2---:R-:W-:Y:S01]  /*11730*/  IMAD.IADD R46, R46, 0x1, R4.reuse ;  /* 0x000000012e2e7824 */ /* 0x104fe200078e0204 */
[----:B------:R-:W-:Y:S01]  /*11740*/  ISETP.GT.AND P0, PT, R49, 0x1, !P1 ;  /* 0x000000013100780c */ /* 0x000fe20004f04270 */
[----:B------:R-:W-:Y:S01]  /*11750*/  IMAD.IADD R45, R45, 0x1, R4 ;  /* 0x000000012d2d7824 */ /* 0x000fe200078e0204 */
[----:B------:R-:W-:Y:S02]  /*11760*/  ISETP.GE.AND P1, PT, R47, 0x9, PT ;  /* 0x000000092f00780c */ /* 0x000fe40003f26270 */
[----:B------:R-:W-:Y:S02]  /*11770*/  ISETP.LT.OR P0, PT, R51, 0x2, P0 ;  /* 0x000000023300780c */ /* 0x000fe40000701670 */
[----:B------:R-:W-:Y:S02]  /*11780*/  LOP3.LUT R222, R222, 0xffffbfff, RZ, 0xc0, !PT ;  /* 0xffffbfffdede7812 */ /* 0x000fe400078ec0ff */
[----:B------:R-:W-:Y:S02]  /*11790*/  FSEL R10, R146, -INF , !P0 ;  /* 0xff800000920a7808 */ /* 0x000fe40004000000 */
[----:B------:R-:W-:Y:S02]  /*117a0*/  ISETP.GT.AND P0, PT, R49, 0x8, !P1 ;  /* 0x000000083100780c */ /* 0x000fe40004f04270 */
[----:B------:R-:W-:Y:S02]  /*117b0*/  ISETP.GE.AND P2, PT, R47, 0x52, PT ;  /* 0x000000522f00780c */ /* 0x000fe40003f46270 */
        /* <DEDUP_REMOVED lines=91> */
[----:B------:R-:W-:Y:S02]  /*11d70*/  ISETP.GT.AND P0, PT, R49, 0x48, !P5 ;  /* 0x000000483100780c */ /* 0x000fe40006f04270 */
[----:B------:R-:W-:Y:S02]  /*11d80*/  LOP3.LUT R222, R222, 0xfff7ffff, RZ, 0xc0, !PT ;  /* 0xfff7ffffdede7812 */ /* 0x000fe400078ec0ff */
[----:B------:R-:W-:Y:S04]  /*11d90*/  ISETP.LT.OR P0, PT, R51, 0x49, P0 ;  /* 0x000000493300780c */ /* 0x000fe80000701670 */
[----:B------:R-:W-:Y:S02]  /*11da0*/  FSEL R184, R184, -INF , !P0 ;  /* 0xff800000b8b87808 */ /* 0x000fe40004000000 */
[----:B------:R-:W-:Y:S04]  /*11db0*/  ISETP.GT.AND P0, PT, R49, 0x49, !P4 ;  /* 0x000000493100780c */ /* 0x000fe80006704270 */
        /* <DEDUP_REMOVED lines=11> */
[----:B------:R-:W-:Y:S11]  /*11e70*/  ISETP.GE.AND P0, PT, R47, 0x5a, PT ;  /* 0x0000005a2f00780c */ /* 0x000ff60003f06270 */
[----:B------:R-:W-:Y:S02]  /*11e80*/  @!UPT UIADD3 URZ, URZ, URZ, URZ ;  /* 0x0000003f3f3ff290 */ /* 0x000fe4000fffe03f */
[----:B------:R-:W-:Y:S02]  /*11e90*/  @P0 LOP3.LUT R222, R222, 0x80000, RZ, 0xfc, !PT ;  /* 0x00080000dede0812 */ /* 0x000fe400078efcff */
[----:B------:R-:W-:Y:S04]  /*11ea0*/  ISETP.GT.AND P0, PT, R49, 0x59, !P0 ;  /* 0x000000593100780c */ /* 0x000fe80004704270 */
[----:B------:R-:W-:Y:S04]  /*11eb0*/  ISETP.LT.OR P0, PT, R51, 0x5a, P0 ;  /* 0x0000005a3300780c */ /* 0x000fe80000701670 */
[----:B------:R-:W-:Y:S02]  /*11ec0*/  FSEL R144, R43, -INF , !P0 ;  /* 0xff8000002b907808 */ /* 0x000fe40004000000 */
[----:B------:R-:W-:Y:S11]  /*11ed0*/  ISETP.GE.AND P0, PT, R216, 0x1, PT ;  /* 0x00000001d800780c */ /* 0x000ff60003f06270 */
[----:B------:R-:W-:Y:S02]  /*11ee0*/  @!UPT UIADD3 URZ, URZ, URZ, URZ ;  /* 0x0000003f3f3ff290 */ /* 0x000fe4000fffe03f */
        /* <DEDUP_REMOVED lines=14> */
.L_x_401:
[----:B------:R-:W-:Y:S04]  /*11fd0*/  MOV R4, c[0x0][0x32c] ;  /* 0x0000cb0000047a02 */ /* 0x000fe80000000f00 */
[----:B------:R-:W-:Y:S11]  /*11fe0*/  ISETP.NE.AND P0, PT, R4, 0x1, PT ;  /* 0x000000010400780c */ /* 0x000ff60003f05270 */
[----:B------:R-:W-:Y:S02]  /*11ff0*/  @!UPT UIADD3 URZ, URZ, URZ, URZ ;  /* 0x0000003f3f3ff290 */ /* 0x000fe4000fffe03f */
[----:B------:R-:W-:Y:S05]  /*12000*/  @P0 IMAD.HI.U32 R4, R5, c[0x0][0x330], RZ ;  /* 0x0000cc0005040a27 */ /* 0x000fea00078e00ff */
[----:B------:R-:W-:Y:S02]  /*12010*/  @P0 SHF.R.U32.HI R5, RZ, c[0x0][0x334], R4 ;  /* 0x0000cd00ff050a19 */ /* 0x000fe40000011604 */
.L_x_402:
[----:B------:R-:W-:Y:S05]  /*12020*/  BSYNC B0 ;  /* 0x0000000000007941 */ /* 0x000fea0003800000 */
.L_x_400:
[----:B------:R-:W-:Y:S04]  /*12030*/  IMAD.IADD R4, R47, 0x1, -R230 ;  /* 0x000000012f047824 */ /* 0x000fe800078e0ae6 */
[----:B------:R-:W-:Y:S05]  /*12040*/  IMAD R4, R5, c[0x0][0x32c], R4 ;  /* 0x0000cb0005047a24 */ /* 0x000fea00078e0204 */
[----:B------:R-:W-:Y:S02]  /*12050*/  IADD3 R5, R4, c[0x0][0x32c], RZ ;  /* 0x0000cb0004057a10 */ /* 0x000fe40007ffe0ff */
[----:B------:R-:W-:Y:S02]  /*12060*/  IMNMX R45, R45, R4, !PT ;  /* 0x000000042d2d7217 */ /* 0x000fe40007800200 */
[----:B------:R-:W-:Y:S02]  /*12070*/  IMNMX R46, R46, R5, PT ;  /* 0x000000052e2e7217 */ /* 0x000fe40003800200 */
.L_x_399:
        /* <DEDUP_REMOVED lines=83> */
[C---:B------:R-:W-:Y:S02]  /*125b0*/  ISETP.LT.OR P0, PT, R46.reuse, 0x2a, P0 ;  /* 0x0000002a2e00780c */ /* 0x040fe40000701670 */
[----:B------:R-:W-:Y:S02]  /*125c0*/  ISETP.LT.OR P1, PT, R46, 0x59, P1 ;  /* 0x000000592e00780c */ /* 0x000fe40000f21670 */
[----:B------:R-:W-:Y:S02]  /*125d0*/  FSEL R239, R239, -INF , !P0 ;  /* 0xff800000efef7808 */ /* 0x000fe40004000000 */
[----:B------:R-:W-:Y:S02]  /*125e0*/  LOP3.LUT P0, RZ, R222, 0x10, RZ, 0xc0, !PT ;  /* 0x00000010deff7812 */ /* 0x000fe4000780c0ff */
[----:B------:R-:W-:Y:S02]  /*125f0*/  FMNMX.FTZ R0, R239, R0, !PT ;  /* 0x00000000ef007209 */ /* 0x000fe40007810000 */
[----:B------:R-:W-:Y:S02]  /*12600*/  ISETP.GT.AND P0, PT, R45, 0x30, !P0 ;  /* 0x000000302d00780c */ /* 0x000fe40004704270 */
[----:B------:R-:W-:Y:S02]  /*12610*/  FMNMX.FTZ R5, R144, R7, !PT ;  /* 0x0000000790057209 */ /* 0x000fe40007810000 */
[----:B------:R-:W-:Y:S02]  /*12620*/  ISETP.LT.OR P0, PT, R46, 0x31, P0 ;  /* 0x000000312e00780c */ /* 0x000fe40000701670 */
[----:B------:R-:W-:Y:S01]  /*12630*/  FSEL R135, R37, -INF , !P1 ;  /* 0xff80000025877808 */ /* 0x000fe20004800000 */
[----:B------:R-:W1:Y:S01]  /*12640*/  SHFL.BFLY PT, R14, R5, 0x2, 0x1f ;  /* 0x0c401f00050e7f89 */ /* 0x000e6200000e0000 */
        /* <DEDUP_REMOVED lines=21> */
[C---:B------:R-:W-:Y:S04]  /*127a0*/  ISETP.LT.OR P0, PT, R46.reuse, 0x41, P0 ;  /* 0x000000412e00780c */ /* 0x040fe80000701670 */
[----:B------:R-:W-:Y:S02]  /*127b0*/  FSEL R185, R185, -INF , !P0 ;  /* 0xff800000b9b97808 */ /* 0x000fe40004000000 */
[----:B------:R-:W-:Y:S02]  /*127c0*/  ISETP.GT.AND P0, PT, R45, 0x41, !P6 ;  /* 0x000000412d00780c */ /* 0x000fe40007704270 */
[----:B------:R-:W-:Y:S02]  /*127d0*/  FMNMX.FTZ R0, R185, R0, !PT ;  /* 0x00000000b9007209 */ /* 0x000fe40007810000 */
[----:B------:R-:W-:Y:S02]  /*127e0*/  ISETP.LT.OR P0, PT, R46, 0x42, P0 ;  /* 0x000000422e00780c */ /* 0x000fe40000701670 */
[----:B------:R-:W-:Y:S02]  /*127f0*/  LOP3.LUT P6, RZ, R222, 0x80000, RZ, 0xc0, !PT ;  /* 0x00080000deff7812 */ /* 0x000fe400078cc0ff */
[----:B------:R-:W-:Y:S02]  /*12800*/  FSEL R165, R165, -INF , !P0 ;  /* 0xff800000a5a57808 */ /* 0x000fe40004000000 */
[----:B------:R-:W-:Y:S02]  /*12810*/  ISETP.GT.AND P0, PT, R45, 0x48, !P5 ;  /* 0x000000482d00780c */ /* 0x000fe40006f04270 */
[----:B------:R-:W-:Y:S02]  /*12820*/  FMNMX.FTZ R0, R165, R0, !PT ;  /* 0x00000000a5007209 */ /* 0x000fe40007810000 */
[C---:B------:R-:W-:Y:S04]  /*12830*/  ISETP.LT.OR P0, PT, R46.reuse, 0x49, P0 ;  /* 0x000000492e00780c */ /* 0x040fe80000701670 */
[----:B------:R-:W-:Y:S02]  /*12840*/  FSEL R161, R33, -INF , !P0 ;  /* 0xff80000021a17808 */ /* 0x000fe40004000000 */
[----:B------:R-:W-:Y:S02]  /*12850*/  ISETP.GT.AND P0, PT, R45, 0x49, !P4 ;  /* 0x000000492d00780c */ /* 0x000fe40006704270 */
[----:B------:R-:W-:Y:S02]  /*12860*/  FMNMX.FTZ R0, R161, R0, !PT ;  /* 0x00000000a1007209 */ /* 0x000fe40007810000 */
[----:B------:R-:W-:Y:S04]  /*12870*/  ISETP.LT.OR P0, PT, R46, 0x4a, P0 ;  /* 0x0000004a2e00780c */ /* 0x000fe80000701670 */
[----:B------:R-:W-:Y:S02]  /*12880*/  FSEL R159, R32, -INF , !P0 ;  /* 0xff800000209f7808 */ /* 0x000fe40004000000 */
[----:B------:R-:W-:Y:S02]  /*12890*/  ISETP.GT.AND P0, PT, R45, 0x50, !P3 ;  /* 0x000000502d00780c */ /* 0x000fe40005f04270 */
[----:B------:R-:W-:Y:S02]  /*128a0*/  FMNMX.FTZ R0, R159, R0, !PT ;  /* 0x000000009f007209 */ /* 0x000fe40007810000 */
[C---:B------:R-:W-:Y:S04]  /*128b0*/  ISETP.LT.OR P0, PT, R46.reuse, 0x51, P0 ;  /* 0x000000512e00780c */ /* 0x040fe80000701670 */
[----:B------:R-:W-:Y:S02]  /*128c0*/  FSEL R147, R35, -INF , !P0 ;  /* 0xff80000023937808 */ /* 0x000fe40004000000 */
[----:B------:R-:W-:Y:S02]  /*128d0*/  ISETP.GT.AND P0, PT, R45, 0x51, !P2 ;  /* 0x000000512d00780c */ /* 0x000fe40005704270 */
[----:B------:R-:W-:Y:S02]  /*128e0*/  FMNMX.FTZ R0, R147, R0, !PT ;  /* 0x0000000093007209 */ /* 0x000fe40007810000 */
[----:B------:R-:W-:Y:S02]  /*128f0*/  ISETP.LT.OR P2, PT, R46, 0x52, P0 ;  /* 0x000000522e00780c */ /* 0x000fe40000741670 */
[----:B------:R-:W-:Y:S02]  /*12900*/  ISETP.GT.AND P0, PT, R45, 0x59, !P6 ;  /* 0x000000592d00780c */ /* 0x000fe40007704270 */
[----:B------:R-:W-:Y:S02]  /*12910*/  FSEL R139, R34, -INF , !P2 ;  /* 0xff800000228b7808 */ /* 0x000fe40005000000 */
[----:B------:R-:W-:Y:S02]  /*12920*/  ISETP.LT.OR P0, PT, R46, 0x5a, P0 ;  /* 0x0000005a2e00780c */ /* 0x000fe40000701670 */
[----:B------:R-:W-:Y:S01]  /*12930*/  FMNMX.FTZ R0, R139, R0, !PT ;  /* 0x000000008b007209 */ /* 0x000fe20007810000 */
[----:B------:R-:W-:Y:S01]  /*12940*/  LDSM.16.MT88.4 R44, [R212+0x3100] ;  /* 0x00310000d42c783b */ /* 0x000fe20000004200 */
[----:B------:R-:W-:Y:S02]  /*12950*/  FSEL R117, R36, -INF , !P0 ;  /* 0xff80000024757808 */ /* 0x000fe40004000000 */
[----:B------:R-:W-:Y:S04]  /*12960*/  FMNMX.FTZ R0, R135, R0, !PT ;  /* 0x0000000087007209 */ /* 0x000fe80007810000 */
[----:B------:R-:W-:Y:S01]  /*12970*/  FMNMX.FTZ R7, R117, R0, !PT ;  /* 0x0000000075077209 */ /* 0x000fe20007810000 */
[----:B------:R-:W-:Y:S01]  /*12980*/  LDSM.16.MT88.4 R36, [R208+0x100] ;  /* 0x00010000d024783b */ /* 0x000fe20000004200 */
[----:B-1----:R-:W-:Y:S04]  /*12990*/  FMNMX.FTZ R0, R14, R15, !PT ;  /* 0x0000000f0e007209 */ /* 0x002fe80007810000 */
[C---:B------:R-:W-:Y:S01]  /*129a0*/  FSETP.NEU.FTZ.AND P0, PT, R0.reuse, -INF , PT ;  /* 0xff8000000000780b */ /* 0x040fe20003f1d000 */
[----:B------:R-:W-:Y:S02]  /*129b0*/  FMUL.FTZ R149, R0, c[0x0][0x2d0] ;  /* 0x0000b40000957a20 */ /* 0x000fe40000410000 */
[----:B------:R-:W1:Y:S03]  /*129c0*/  SHFL.BFLY PT, R4, R7, 0x2, 0x1f ;  /* 0x0c401f0007047f89 */ /* 0x000e6600000e0000 */
        /* <DEDUP_REMOVED lines=8> */
[--C-:B------:R-:W-:Y:S02]  /*12a50*/  FFMA.FTZ R136, R42, c[0x0][0x2d0], -R149.reuse ;  /* 0x0000b4002a887a23 */ /* 0x100fe40000010895 */
[--C-:B------:R-:W-:Y:S02]  /*12a60*/  FFMA.FTZ R137, R40, c[0x0][0x2d0], -R149.reuse ;  /* 0x0000b40028897a23 */ /* 0x100fe40000010895 */
[--C-:B------:R-:W-:Y:S01]  /*12a70*/  FFMA.FTZ R138, R50, c[0x0][0x2d0], -R149.reuse ;  /* 0x0000b400328a7a23 */ /* 0x100fe20000010895 */
[----:B-1----:R-:W-:Y:S02]  /*12a80*/  FMNMX.FTZ R5, R7, R4, !PT ;  /* 0x0000000407057209 */ /* 0x002fe40007810000 */
[----:B------:R-:W-:Y:S01]  /*12a90*/  MUFU.EX2 R128, R128 ;  /* 0x0000008000807308 */ /* 0x000fe20000000800 */
[--C-:B------:R-:W-:Y:S02]  /*12aa0*/  FFMA.FTZ R240, R240, c[0x0][0x2d0], -R149.reuse ;  /* 0x0000b400f0f07a23 */ /* 0x100fe40000010895 */
[--C-:B------:R-:W-:Y:S01]  /*12ab0*/  FFMA.FTZ R184, R184, c[0x0][0x2d0], -R149.reuse ;  /* 0x0000b400b8b87a23 */ /* 0x100fe20000010895 */
[----:B------:R-:W1:Y:S01]  /*12ac0*/  SHFL.BFLY PT, R4, R5, 0x1, 0x1f ;  /* 0x0c201f0005047f89 */ /* 0x000e6200000e0000 */
[--C-:B------:R-:W-:Y:S02]  /*12ad0*/  FFMA.FTZ R160, R160, c[0x0][0x2d0], -R149.reuse ;  /* 0x0000b400a0a07a23 */ /* 0x100fe40000010895 */
[--C-:B------:R-:W-:Y:S02]  /*12ae0*/  FFMA.FTZ R162, R162, c[0x0][0x2d0], -R149.reuse ;  /* 0x0000b400a2a27a23 */ /* 0x100fe40000010895 */
[--C-:B------:R-:W-:Y:S01]  /*12af0*/  FFMA.FTZ R242, R242, c[0x0][0x2d0], -R149.reuse ;  /* 0x0000b400f2f27a23 */ /* 0x100fe20000010895 */
[----:B------:R-:W2:Y:S01]  /*12b00*/  MUFU.EX2 R119, R119 ;  /* 0x0000007700777308 */ /* 0x000ea20000000800 */
[--C-:B------:R-:W-:Y:S02]  /*12b10*/  FFMA.FTZ R244, R244, c[0x0][0x2d0], -R149.reuse ;  /* 0x0000b400f4f47a23 */ /* 0x100fe40000010895 */
[--C-:B------:R-:W-:Y:S02]  /*12b20*/  FFMA.FTZ R156, R156, c[0x0][0x2d0], -R149.reuse ;  /* 0x0000b4009c9c7a23 */ /* 0x100fe40000010895 */
[--C-:B------:R-:W-:Y:S05]  /*12b30*/  FFMA.FTZ R146, R146, c[0x0][0x2d0], -R149.reuse ;  /* 0x0000b40092927a23 */ /* 0x100fea0000010895 */
[----:B------:R-:W3:Y:S01]  /*12b40*/  MUFU.EX2 R129, R129 ;  /* 0x0000008100817308 */ /* 0x000ee20000000800 */
[----:B-1----:R-:W-:Y:S01]  /*12b50*/  FMNMX.FTZ R116, R5, R4, !PT ;  /* 0x0000000405747209 */ /* 0x002fe20007810000 */
[----:B------:R-:W-:Y:S08]  /*12b60*/  FMUL.FTZ R4, R3, c[0x0][0x2d0] ;  /* 0x0000b40003047a20 */ /* 0x000ff00000410000 */
[----:B------:R-:W-:Y:S01]  /*12b70*/  MUFU.EX2 R240, R240 ;  /* 0x000000f000f07308 */ /* 0x000fe20000000800 */
[C---:B------:R-:W-:Y:S01]  /*12b80*/  FSETP.NEU.FTZ.AND P0, PT, R116.reuse, -INF , PT ;  /* 0xff8000007400780b */ /* 0x040fe20003f1d000 */
[C---:B------:R-:W-:Y:S01]  /*12b90*/  FMUL.FTZ R134, R116.reuse, c[0x0][0x2d0] ;  /* 0x0000b40074867a20 */ /* 0x040fe20000410000 */
[----:B--2---:R-:W-:Y:S02]  /*12ba0*/  F2FP.PACK_AB R124, R119, R128 ;  /* 0x00000080777c723e */ /* 0x004fe400000000ff */
[----:B------:R-:W-:Y:S02]  /*12bb0*/  FSEL R5, R116, RZ, P0 ;  /* 0x000000ff74057208 */ /* 0x000fe40000000000 */
[----:B------:R-:W-:Y:S03]  /*12bc0*/  FSEL R134, R134, RZ, P0 ;  /* 0x000000ff86867208 */ /* 0x000fe60000000000 */
[----:B------:R-:W1:Y:S01]  /*12bd0*/  MUFU.EX2 R3, R4 ;  /* 0x0000000400037308 */ /* 0x000e620000000800 */
[----:B------:R-:W-:Y:S01]  /*12be0*/  FADD.FTZ R5, -R5, R2 ;  /* 0x0000000205057221 */ /* 0x000fe20000010100 */
[----:B------:R-:W-:Y:S01]  /*12bf0*/  ISETP.GT.AND P0, PT, R238, R233, PT ;  /* 0x000000e9ee00720c */ /* 0x000fe20003f04270 */
[--C-:B------:R-:W-:Y:S01]  /*12c00*/  FFMA.FTZ R133, R13, c[0x0][0x2d0], -R134.reuse ;  /* 0x0000b4000d857a23 */ /* 0x100fe20000010886 */
[----:B---3--:R-:W-:Y:S01]  /*12c10*/  F2FP.PACK_AB R126, R129, R118 ;  /* 0x00000076817e723e */ /* 0x008fe200000000ff */
[----:B------:R-:W2:Y:S01]  /*12c20*/  LDSM.16.MT88.4 R12, [R212+0x100] ;  /* 0x00010000d40c783b */ /* 0x000ea20000004200 */
[--C-:B------:R-:W-:Y:S02]  /*12c30*/  FFMA.FTZ R131, R11, c[0x0][0x2d0], -R134.reuse ;  /* 0x0000b4000b837a23 */ /* 0x100fe40000010886 */
[--C-:B------:R-:W-:Y:S02]  /*12c40*/  FFMA.FTZ R130, R9, c[0x0][0x2d0], -R134.reuse ;  /* 0x0000b40009827a23 */ /* 0x100fe40000010886 */
[--C-:B------:R-:W-:Y:S01]  /*12c50*/  FFMA.FTZ R132, R145, c[0x0][0x2d0], -R134.reuse ;  /* 0x0000b40091847a23 */ /* 0x100fe20000010886 */
[----:B------:R-:W-:Y:S01]  /*12c60*/  MUFU.EX2 R133, R133 ;  /* 0x0000008500857308 */ /* 0x000fe20000000800 */
[----:B------:R-:W-:Y:S02]  /*12c70*/  FMUL.FTZ R2, R5, c[0x0][0x2d0] ;  /* 0x0000b40005027a20 */ /* 0x000fe40000410000 */
[--C-:B------:R-:W-:Y:S02]  /*12c80*/  FFMA.FTZ R145, R48, c[0x0][0x2d0], -R149.reuse ;  /* 0x0000b40030917a23 */ /* 0x100fe40000010895 */
[--C-:B------:R-:W-:Y:S02]  /*12c90*/  FFMA.FTZ R165, R165, c[0x0][0x2d0], -R134.reuse ;  /* 0x0000b400a5a57a23 */ /* 0x100fe40000010886 */
[--C-:B------:R-:W-:Y:S02]  /*12ca0*/  FFMA.FTZ R161, R161, c[0x0][0x2d0], -R134.reuse ;  /* 0x0000b400a1a17a23 */ /* 0x100fe40000010886 */
[--C-:B------:R-:W-:Y:S01]  /*12cb0*/  FFMA.FTZ R148, R167, c[0x0][0x2d0], -R134.reuse ;  /* 0x0000b400a7947a23 */ /* 0x100fe20000010886 */
[----:B------:R-:W3:Y:S01]  /*12cc0*/  MUFU.EX2 R2, R2 ;  /* 0x0000000200027308 */ /* 0x000ee20000000800 */
        /* <DEDUP_REMOVED lines=14> */
[C---:B---3--:R-:W-:Y:S02]  /*12db0*/  FMUL.FTZ R6, R2.reuse, R114 ;  /* 0x0000007202067220 */ /* 0x048fe40000410000 */
[C---:B------:R-:W-:Y:S02]  /*12dc0*/  FMUL.FTZ R7, R2.reuse, R115 ;  /* 0x0000007302077220 */ /* 0x040fe40000410000 */
[C---:B------:R-:W-:Y:S01]  /*12dd0*/  FMUL.FTZ R10, R2.reuse, R110 ;  /* 0x0000006e020a7220 */ /* 0x040fe20000410000 */
[----:B------:R-:W3:Y:S01]  /*12de0*/  MUFU.EX2 R130, R130 ;  /* 0x0000008200827308 */ /* 0x000ee20000000800 */
[C---:B------:R-:W-:Y:S02]  /*12df0*/  FMUL.FTZ R11, R2.reuse, R111 ;  /* 0x0000006f020b7220 */ /* 0x040fe40000410000 */
[----:B------:R-:W-:Y:S01]  /*12e00*/  FMUL.FTZ R18, R2, R102 ;  /* 0x0000006602127220 */ /* 0x000fe20000410000 */
[----:B-1----:R-:W-:Y:S01]  /*12e10*/  F2FP.PACK_AB R125, R132, R133 ;  /* 0x00000085847d723e */ /* 0x002fe200000000ff */
        /* <DEDUP_REMOVED lines=10> */
[----:B------:R-:W-:Y:S01]  /*12ec0*/  FMUL.FTZ R43, R2, R79 ;  /* 0x0000004f022b7220 */ /* 0x000fe20000410000 */
[----:B------:R-:W-:Y:S01]  /*12ed0*/  MUFU.EX2 R165, R165 ;  /* 0x000000a500a57308 */ /* 0x000fe20000000800 */
[C---:B------:R-:W-:Y:S01]  /*12ee0*/  FMUL.FTZ R48, R3.reuse, R68 ;  /* 0x0000004403307220 */ /* 0x040fe20000410000 */
[----:B------:R-:W1:Y:S01]  /*12ef0*/  LDSM.16.MT88.4 R84, [R210+0x3100] ;  /* 0x00310000d254783b */ /* 0x000e620000004200 */
[C---:B------:R-:W-:Y:S01]  /*12f00*/  FMUL.FTZ R49, R3.reuse, R69 ;  /* 0x0000004503317220 */ /* 0x040fe20000410000 */
[----:B---3--:R-:W-:Y:S01]  /*12f10*/  F2FP.PACK_AB R127, R130, R131 ;  /* 0x00000083827f723e */ /* 0x008fe200000000ff */
[C---:B------:R-:W-:Y:S02]  /*12f20*/  FMUL.FTZ R50, R2.reuse, R70 ;  /* 0x0000004602327220 */ /* 0x040fe40000410000 */
[C---:B------:R-:W-:Y:S02]  /*12f30*/  FMUL.FTZ R51, R2.reuse, R71 ;  /* 0x0000004702337220 */ /* 0x040fe40000410000 */
[C---:B------:R-:W-:Y:S01]  /*12f40*/  FMUL.FTZ R52, R3.reuse, R52 ;  /* 0x0000003403347220 */ /* 0x040fe20000410000 */
[----:B------:R-:W3:Y:S01]  /*12f50*/  LDSM.16.MT88.4 R76, [R209+0x3100] ;  /* 0x00310000d14c783b */ /* 0x000ee20000004200 */
        /* <DEDUP_REMOVED lines=22> */
[C---:B------:R-:W-:Y:S01]  /*130c0*/  FMUL.FTZ R21, R3.reuse, R97 ;  /* 0x0000006103157220 */ /* 0x040fe20000410000 */
[----:B------:R-:W-:Y:S01]  /*130d0*/  MUFU.EX2 R145, R145 ;  /* 0x0000009100917308 */ /* 0x000fe20000000800 */
[C---:B------:R-:W-:Y:S04]  /*130e0*/  FMUL.FTZ R22, R2.reuse, R98 ;  /* 0x0000006202167220 */ /* 0x040fe80000410000 */
[C---:B------:R-:W-:Y:S02]  /*130f0*/  FMUL.FTZ R23, R2.reuse, R99 ;  /* 0x0000006302177220 */ /* 0x040fe40000410000 */
[C---:B------:R-:W-:Y:S02]  /*13100*/  FMUL.FTZ R60, R3.reuse, R60 ;  /* 0x0000003c033c7220 */ /* 0x040fe40000410000 */
[C---:B------:R-:W-:Y:S01]  /*13110*/  FMUL.FTZ R61, R3.reuse, R61 ;  /* 0x0000003d033d7220 */ /* 0x040fe20000410000 */
[----:B------:R-:W-:Y:S01]  /*13120*/  MUFU.EX2 R148, R148 ;  /* 0x0000009400947308 */ /* 0x000fe20000000800 */
[C---:B------:R-:W-:Y:S01]  /*13130*/  FMUL.FTZ R62, R2.reuse, R62 ;  /* 0x0000003e023e7220 */ /* 0x040fe20000410000 */
[C---:B------:R-:W-:Y:S03]  /*13140*/  HMMA.16816.F32 R20, R124.reuse, R28, R20 ;  /* 0x0000001c7c14723c */ /* 0x040fe60000001814 */
[C---:B------:R-:W-:Y:S02]  /*13150*/  FMUL.FTZ R63, R2.reuse, R63 ;  /* 0x0000003f023f7220 */ /* 0x040fe40000410000 */
[C---:B------:R-:W-:Y:S02]  /*13160*/  FMUL.FTZ R64, R3.reuse, R64 ;  /* 0x0000004003407220 */ /* 0x040fe40000410000 */
[C---:B------:R-:W-:Y:S01]  /*13170*/  FMUL.FTZ R28, R3.reuse, R88 ;  /* 0x00000058031c7220 */ /* 0x040fe20000410000 */
[C---:B------:R-:W-:Y:S01]  /*13180*/  HMMA.16816.F32 R24, R124.reuse, R30, R24 ;  /* 0x0000001e7c18723c */ /* 0x040fe20000001818 */
[----:B------:R-:W5:Y:S03]  /*13190*/  MUFU.EX2 R151, R151 ;  /* 0x0000009700977308 */ /* 0x000f660000000800 */
[C---:B------:R-:W-:Y:S02]  /*131a0*/  FMUL.FTZ R29, R3.reuse, R89 ;  /* 0x00000059031d7220 */ /* 0x040fe40000410000 */
[----:B------:R-:W-:Y:S02]  /*131b0*/  FMUL.FTZ R65, R3, R65 ;  /* 0x0000004103417220 */ /* 0x000fe40000410000 */
[C---:B------:R-:W-:Y:S03]  /*131c0*/  FMUL.FTZ R30, R2.reuse, R90 ;  /* 0x0000005a021e7220 */ /* 0x040fe60000410000 */
[----:B------:R-:W-:Y:S01]  /*131d0*/  MUFU.EX2 R160, R160 ;  /* 0x000000a000a07308 */ /* 0x000fe20000000800 */
[C---:B------:R-:W-:Y:S02]  /*131e0*/  FMUL.FTZ R31, R2.reuse, R91 ;  /* 0x0000005b021f7220 */ /* 0x040fe40000410000 */
[----:B------:R-:W-:Y:S01]  /*131f0*/  LDSM.16.MT88.4 R88, [R212+0x3900] ;  /* 0x00390000d458783b */ /* 0x000fe20000004200 */
[C---:B------:R-:W-:Y:S02]  /*13200*/  FMUL.FTZ R66, R2.reuse, R66 ;  /* 0x0000004202427220 */ /* 0x040fe40000410000 */
[----:B------:R-:W-:Y:S02]  /*13210*/  FMUL.FTZ R67, R2, R67 ;  /* 0x0000004302437220 */ /* 0x000fe40000410000 */
[C---:B------:R-:W-:Y:S02]  /*13220*/  HMMA.16816.F32 R28, R124.reuse, R36, R28 ;  /* 0x000000247c1c723c */ /* 0x040fe4000000181c */
[----:B------:R-:W-:Y:S01]  /*13230*/  MUFU.EX2 R162, R162 ;  /* 0x000000a200a27308 */ /* 0x000fe20000000800 */
[--C-:B------:R-:W-:Y:S02]  /*13240*/  FFMA.FTZ R157, R157, c[0x0][0x2d0], -R134.reuse ;  /* 0x0000b4009d9d7a23 */ /* 0x100fe40000010886 */
[--C-:B------:R-:W-:Y:S02]  /*13250*/  FFMA.FTZ R158, R163, c[0x0][0x2d0], -R134.reuse ;  /* 0x0000b400a39e7a23 */ /* 0x100fe40000010886 */
[C---:B------:R-:W-:Y:S01]  /*13260*/  FMUL.FTZ R36, R3.reuse, R80 ;  /* 0x0000005003247220 */ /* 0x040fe20000410000 */
[C---:B------:R-:W-:Y:S04]  /*13270*/  HMMA.16816.F32 R32, R124.reuse, R38, R32 ;  /* 0x000000267c20723c */ /* 0x040fe80000001820 */
[----:B------:R-:W-:Y:S01]  /*13280*/  FMUL.FTZ R37, R3, R81 ;  /* 0x0000005103257220 */ /* 0x000fe20000410000 */
[----:B------:R-:W-:Y:S01]  /*13290*/  MUFU.EX2 R157, R157 ;  /* 0x0000009d009d7308 */ /* 0x000fe20000000800 */
[--C-:B------:R-:W-:Y:S02]  /*132a0*/  FFMA.FTZ R163, R186, c[0x0][0x2d0], -R149.reuse ;  /* 0x0000b400baa37a23 */ /* 0x100fe40000010895 */
[C---:B------:R-:W-:Y:S04]  /*132b0*/  FMUL.FTZ R38, R2.reuse, R82 ;  /* 0x0000005202267220 */ /* 0x040fe80000410000 */
[----:B------:R-:W-:Y:S02]  /*132c0*/  FMUL.FTZ R39, R2, R83 ;  /* 0x0000005302277220 */ /* 0x000fe40000410000 */
[----:B------:R-:W-:Y:S01]  /*132d0*/  LDSM.16.MT88.4 R80, [R209+0x900] ;  /* 0x00090000d150783b */ /* 0x000fe20000004200 */
[----:B------:R-:W1:Y:S01]  /*132e0*/  MUFU.EX2 R158, R158 ;  /* 0x0000009e009e7308 */ /* 0x000e620000000800 */
[--C-:B------:R-:W-:Y:S02]  /*132f0*/  FFMA.FTZ R167, R164, c[0x0][0x2d0], -R149.reuse ;  /* 0x0000b400a4a77a23 */ /* 0x100fe40000010895 */
[--C-:B------:R-:W-:Y:S01]  /*13300*/  FFMA.FTZ R164, R243, c[0x0][0x2d0], -R134.reuse ;  /* 0x0000b400f3a47a23 */ /* 0x100fe20000010886 */
[C---:B------:R-:W-:Y:S03]  /*13310*/  HMMA.16816.F32 R36, R124.reuse, R44, R36 ;  /* 0x0000002c7c24723c */ /* 0x040fe60000001824 */
[--C-:B------:R-:W-:Y:S02]  /*13320*/  FFMA.FTZ R187, R187, c[0x0][0x2d0], -R134.reuse ;  /* 0x0000b400bbbb7a23 */ /* 0x100fe40000010886 */
[--C-:B------:R-:W-:Y:S01]  /*13330*/  FFMA.FTZ R186, R241, c[0x0][0x2d0], -R134.reuse ;  /* 0x0000b400f1ba7a23 */ /* 0x100fe20000010886 */
[----:B------:R-:W2:Y:S01]  /*13340*/  MUFU.EX2 R163, R163 ;  /* 0x000000a300a37308 */ /* 0x000ea20000000800 */
[C---:B------:R-:W-:Y:S01]  /*13350*/  FMUL.FTZ R44, R3.reuse, R72 ;  /* 0x00000048032c7220 */ /* 0x040fe20000410000 */
[C---:B------:R-:W-:Y:S04]  /*13360*/  HMMA.16816.F32 R40, R124.reuse, R46, R40 ;  /* 0x0000002e7c28723c */ /* 0x040fe80000001828 */
[----:B------:R-:W-:Y:S02]  /*13370*/  FMUL.FTZ R45, R3, R73 ;  /* 0x00000049032d7220 */ /* 0x000fe40000410000 */
[--C-:B------:R-:W-:Y:S02]  /*13380*/  FFMA.FTZ R239, R239, c[0x0][0x2d0], -R134.reuse ;  /* 0x0000b400efef7a23 */ /* 0x100fe40000010886 */
[C---:B------:R-:W-:Y:S01]  /*13390*/  FMUL.FTZ R46, R2.reuse, R74 ;  /* 0x0000004a022e7220 */ /* 0x040fe20000410000 */
[----:B------:R-:W2:Y:S03]  /*133a0*/  MUFU.EX2 R167, R167 ;  /* 0x000000a700a77308 */ /* 0x000ea60000000800 */
[----:B------:R-:W-:Y:S02]  /*133b0*/  FMUL.FTZ R47, R2, R75 ;  /* 0x0000004b022f7220 */ /* 0x000fe40000410000 */
[----:B------:R-:W4:Y:S01]  /*133c0*/  LDSM.16.MT88.4 R72, [R212+0x900] ;  /* 0x00090000d448783b */ /* 0x000f220000004200 */
[--C-:B------:R-:W-:Y:S02]  /*133d0*/  FFMA.FTZ R241, R248, c[0x0][0x2d0], -R149.reuse ;  /* 0x0000b400f8f17a23 */ /* 0x100fe40000010895 */
[--C-:B------:R-:W-:Y:S02]  /*133e0*/  FFMA.FTZ R243, R246, c[0x0][0x2d0], -R149.reuse ;  /* 0x0000b400f6f37a23 */ /* 0x100fe40000010895 */
[C---:B-1----:R-:W-:Y:S01]  /*133f0*/  HMMA.16816.F32 R44, R124.reuse, R84, R44 ;  /* 0x000000547c2c723c */ /* 0x042fe2000000182c */
[----:B------:R-:W-:Y:S02]  /*13400*/  MUFU.EX2 R164, R164 ;  /* 0x000000a400a47308 */ /* 0x000fe40000000800 */
[--C-:B------:R-:W-:Y:S02]  /*13410*/  FFMA.FTZ R246, R251, c[0x0][0x2d0], -R134.reuse ;  /* 0x0000b400fbf67a23 */ /* 0x100fe40000010886 */
[--C-:B------:R-:W-:Y:S02]  /*13420*/  FFMA.FTZ R251, R166, c[0x0][0x2d0], -R149.reuse ;  /* 0x0000b400a6fb7a23 */ /* 0x100fe40000010895 */
[--C-:B------:R-:W-:Y:S01]  /*13430*/  FFMA.FTZ R166, R185, c[0x0][0x2d0], -R134.reuse ;  /* 0x0000b400b9a67a23 */ /* 0x100fe20000010886 */
[C---:B------:R-:W-:Y:S01]  /*13440*/  HMMA.16816.F32 R48, R124.reuse, R86, R48 ;  /* 0x000000567c30723c */ /* 0x040fe20000001830 */
[----:B------:R-:W-:Y:S02]  /*13450*/  LDSM.16.MT88.4 R84, [R208+0x900] ;  /* 0x00090000d054783b */ /* 0x000fe40000004200 */
[----:B------:R-:W-:Y:S01]  /*13460*/  MUFU.EX2 R251, R251 ;  /* 0x000000fb00fb7308 */ /* 0x000fe20000000800 */
[--C-:B------:R-:W-:Y:S02]  /*13470*/  FFMA.FTZ R249, R249, c[0x0][0x2d0], -R134.reuse ;  /* 0x0000b400f9f97a23 */ /* 0x100fe40000010886 */
[--C-:B------:R-:W-:Y:S02]  /*13480*/  FFMA.FTZ R247, R247, c[0x0][0x2d0], -R134.reuse ;  /* 0x0000b400f7f77a23 */ /* 0x100fe40000010886 */
[C---:B---3--:R-:W-:Y:S04]  /*13490*/  HMMA.16816.F32 R52, R124.reuse, R76, R52 ;  /* 0x0000004c7c34723c */ /* 0x048fe80000001834 */
[--C-:B------:R-:W-:Y:S01]  /*134a0*/  FFMA.FTZ R248, R245, c[0x0][0x2d0], -R134.reuse ;  /* 0x0000b400f5f87a23 */ /* 0x100fe20000010886 */
[----:B------:R-:W-:Y:S01]  /*134b0*/  MUFU.EX2 R166, R166 ;  /* 0x000000a600a67308 */ /* 0x000fe20000000800 */
[--C-:B------:R-:W-:Y:S02]  /*134c0*/  FFMA.FTZ R245, R192, c[0x0][0x2d0], -R149.reuse ;  /* 0x0000b400c0f57a23 */ /* 0x100fe40000010895 */
[C---:B------:R-:W-:Y:S01]  /*134d0*/  HMMA.16816.F32 R56, R124.reuse, R78, R56 ;  /* 0x0000004e7c38723c */ /* 0x040fe20000001838 */
[----:B------:R-:W1:Y:S03]  /*134e0*/  LDSM.16.MT88.4 R76, [R210+0x900] ;  /* 0x00090000d24c783b */ /* 0x000e660000004200 */
[--C-:B------:R-:W-:Y:S02]  /*134f0*/  FFMA.FTZ R192, R159, c[0x0][0x2d0], -R134.reuse ;  /* 0x0000b4009fc07a23 */ /* 0x100fe40000010886 */
[--C-:B------:R-:W-:Y:S01]  /*13500*/  FFMA.FTZ R159, R150, c[0x0][0x2d0], -R149.reuse ;  /* 0x0000b400969f7a23 */ /* 0x100fe20000010895 */
[----:B------:R-:W-:Y:S01]  /*13510*/  MUFU.EX2 R245, R245 ;  /* 0x000000f500f57308 */ /* 0x000fe20000000800 */
[C---:B--2---:R-:W-:Y:S04]  /*13520*/  HMMA.16816.F32 R60, R124.reuse, R68, R60 ;  /* 0x000000447c3c723c */ /* 0x044fe8000000183c */
[----:B------:R-:W-:Y:S02]  /*13530*/  FFMA.FTZ R149, R144, c[0x0][0x2d0], -R149 ;  /* 0x0000b40090957a23 */ /* 0x000fe40000010895 */
[--C-:B------:R-:W-:Y:S01]  /*13540*/  FFMA.FTZ R144, R147, c[0x0][0x2d0], -R134.reuse ;  /* 0x0000b40093907a23 */ /* 0x100fe20000010886 */
[----:B----4-:R-:W-:Y:S01]  /*13550*/  F2FP.PACK_AB R68, R137, R136 ;  /* 0x000000888944723e */ /* 0x010fe200000000ff */
[----:B------:R-:W-:Y:S01]  /*13560*/  HMMA.16816.F32 R64, R124, R70, R64 ;  /* 0x000000467c40723c */ /* 0x000fe20000001840 */
[----:B------:R-:W-:Y:S03]  /*13570*/  MUFU.EX2 R192, R192 ;  /* 0x000000c000c07308 */ /* 0x000fe60000000800 */
[----:B-----5:R-:W-:Y:S01]  /*13580*/  F2FP.PACK_AB R69, R151, R148 ;  /* 0x000000949745723e */ /* 0x020fe200000000ff */
[--C-:B------:R-:W-:Y:S02]  /*13590*/  FFMA.FTZ R139, R139, c[0x0][0x2d0], -R134.reuse ;  /* 0x0000b4008b8b7a23 */ /* 0x100fe40000010886 */
[----:B------:R-:W-:Y:S01]  /*135a0*/  F2FP.PACK_AB R70, R145, R138 ;  /* 0x0000008a9146723e */ /* 0x000fe200000000ff */
[--C-:B------:R-:W-:Y:S01]  /*135b0*/  FFMA.FTZ R135, R135, c[0x0][0x2d0], -R134.reuse ;  /* 0x0000b40087877a23 */ /* 0x100fe20000010886 */
[----:B------:R-:W-:Y:S02]  /*135c0*/  F2FP.PACK_AB R71, R158, R157 ;  /* 0x0000009d9e47723e */ /* 0x000fe400000000ff */
[----:B------:R-:W2:Y:S01]  /*135d0*/  MUFU.EX2 R187, R187 ;  /* 0x000000bb00bb7308 */ /* 0x000ea20000000800 */
[----:B------:R-:W-:Y:S02]  /*135e0*/  FFMA.FTZ R134, R117, c[0x0][0x2d0], -R134 ;  /* 0x0000b40075867a23 */ /* 0x000fe40000010886 */
[----:B------:R-:W-:Y:S02]  /*135f0*/  FFMA.FTZ R128, R3, R232, R128 ;  /* 0x000000e803807223 */ /* 0x000fe40000010080 */
[C---:B------:R-:W-:Y:S05]  /*13600*/  HMMA.16816.F32 R4, R68.reuse, R72, R4 ;  /* 0x000000484404723c */ /* 0x040fea0000001804 */
[----:B------:R-:W-:Y:S01]  /*13610*/  MUFU.EX2 R186, R186 ;  /* 0x000000ba00ba7308 */ /* 0x000fe20000000800 */
[----:B------:R-:W-:Y:S02]  /*13620*/  FFMA.FTZ R133, R2, R231, R133 ;  /* 0x000000e702857223 */ /* 0x000fe40000010085 */
[C---:B------:R-:W-:Y:S01]  /*13630*/  HMMA.16816.F32 R8, R68.reuse, R74, R8 ;  /* 0x0000004a4408723c */ /* 0x040fe20000001808 */
[----:B------:R-:W3:Y:S03]  /*13640*/  LDSM.16.MT88.4 R72, [R210+0x3900] ;  /* 0x00390000d248783b */ /* 0x000ee60000004200 */
[----:B------:R-:W-:Y:S02]  /*13650*/  FADD.FTZ R119, R119, R128 ;  /* 0x0000008077777221 */ /* 0x000fe40000010000 */
[----:B------:R-:W-:Y:S01]  /*13660*/  FADD.FTZ R132, R132, R133 ;  /* 0x0000008584847221 */ /* 0x000fe20000010000 */
[----:B------:R-:W4:Y:S01]  /*13670*/  MUFU.EX2 R239, R239 ;  /* 0x000000ef00ef7308 */ /* 0x000f220000000800 */
[C---:B-1----:R-:W-:Y:S04]  /*13680*/  HMMA.16816.F32 R12, R68.reuse, R76, R12 ;  /* 0x0000004c440c723c */ /* 0x042fe8000000180c */
        /* <DEDUP_REMOVED lines=12> */
[----:B------:R-:W5:Y:S03]  /*13750*/  LDSM.16.MT88.4 R80, [R208+0x3900] ;  /* 0x00390000d050783b */ /* 0x000f660000004200 */
[----:B------:R-:W-:Y:S02]  /*13760*/  FADD.FTZ R137, R137, R136 ;  /* 0x0000008889897221 */ /* 0x000fe40000010000 */
[----:B------:R-:W-:Y:S01]  /*13770*/  MUFU.EX2 R243, R243 ;  /* 0x000000f300f37308 */ /* 0x000fe20000000800 */
[----:B------:R-:W-:Y:S01]  /*13780*/  FADD.FTZ R2, R151, R2 ;  /* 0x0000000297027221 */ /* 0x000fe20000010000 */
[C---:B------:R-:W-:Y:S04]  /*13790*/  HMMA.16816.F32 R28, R68.reuse, R84, R28 ;  /* 0x00000054441c723c */ /* 0x040fe8000000181c */
[----:B------:R-:W-:Y:S02]  /*137a0*/  FADD.FTZ R138, R138, R137 ;  /* 0x000000898a8a7221 */ /* 0x000fe40000010000 */
[----:B------:R-:W-:Y:S02]  /*137b0*/  FADD.FTZ R3, R157, R2 ;  /* 0x000000029d037221 */ /* 0x000fe40000010000 */
[C---:B------:R-:W-:Y:S01]  /*137c0*/  HMMA.16816.F32 R32, R68.reuse, R86, R32 ;  /* 0x000000564420723c */ /* 0x040fe20000001820 */
[----:B------:R-:W-:Y:S01]  /*137d0*/  LDSM.16.MT88.4 R84, [R210+0x1100] ;  /* 0x00110000d254783b */ /* 0x000fe20000004200 */
[----:B------:R-:W-:Y:S02]  /*137e0*/  MUFU.EX2 R244, R244 ;  /* 0x000000f400f47308 */ /* 0x000fe40000000800 */
[----:B------:R-:W-:Y:S02]  /*137f0*/  FADD.FTZ R138, R145, R138 ;  /* 0x0000008a918a7221 */ /* 0x000fe40000010000 */
[----:B------:R-:W-:Y:S02]  /*13800*/  FADD.FTZ R3, R158, R3 ;  /* 0x000000039e037221 */ /* 0x000fe40000010000 */
[C---:B------:R-:W-:Y:S04]  /*13810*/  HMMA.16816.F32 R36, R68.reuse, R88, R36 ;  /* 0x000000584424723c */ /* 0x040fe80000001824 */
[----:B------:R-:W-:Y:S04]  /*13820*/  MUFU.EX2 R246, R246 ;  /* 0x000000f600f67308 */ /* 0x000fe80000000800 */
[C---:B------:R-:W-:Y:S01]  /*13830*/  HMMA.16816.F32 R40, R68.reuse, R90, R40 ;  /* 0x0000005a4428723c */ /* 0x040fe20000001828 */
[----:B------:R-:W-:Y:S05]  /*13840*/  LDSM.16.MT88.4 R88, [R208+0x4100] ;  /* 0x00410000d058783b */ /* 0x000fea0000004200 */
[----:B------:R-:W-:Y:S02]  /*13850*/  MUFU.EX2 R249, R249 ;  /* 0x000000f900f97308 */ /* 0x000fe40000000800 */
[C---:B---3--:R-:W-:Y:S08]  /*13860*/  HMMA.16816.F32 R44, R68.reuse, R72, R44 ;  /* 0x00000048442c723c */ /* 0x048ff0000000182c */
[C---:B------:R-:W-:Y:S01]  /*13870*/  HMMA.16816.F32 R48, R68.reuse, R74, R48 ;  /* 0x0000004a4430723c */ /* 0x040fe20000001830 */
[----:B------:R-:W3:Y:S01]  /*13880*/  LDSM.16.MT88.4 R72, [R212+0x1100] ;  /* 0x00110000d448783b */ /* 0x000ee20000004200 */
[----:B------:R-:W-:Y:S06]  /*13890*/  MUFU.EX2 R247, R247 ;  /* 0x000000f700f77308 */ /* 0x000fec0000000800 */
[C---:B-1----:R-:W-:Y:S04]  /*138a0*/  HMMA.16816.F32 R52, R68.reuse, R76, R52 ;  /* 0x0000004c4434723c */ /* 0x042fe80000001834 */
[----:B------:R-:W-:Y:S04]  /*138b0*/  MUFU.EX2 R248, R248 ;  /* 0x000000f800f87308 */ /* 0x000fe80000000800 */
[C---:B------:R-:W-:Y:S01]  /*138c0*/  HMMA.16816.F32 R56, R68.reuse, R78, R56 ;  /* 0x0000004e4438723c */ /* 0x040fe20000001838 */
[----:B------:R-:W1:Y:S05]  /*138d0*/  LDSM.16.MT88.4 R76, [R209+0x1100] ;  /* 0x00110000d14c783b */ /* 0x000e6a0000004200 */
[----:B------:R-:W-:Y:S02]  /*138e0*/  MUFU.EX2 R156, R156 ;  /* 0x0000009c009c7308 */ /* 0x000fe40000000800 */
[C---:B-----5:R-:W-:Y:S08]  /*138f0*/  HMMA.16816.F32 R60, R68.reuse, R80, R60 ;  /* 0x00000050443c723c */ /* 0x060ff0000000183c */
[----:B------:R-:W-:Y:S01]  /*13900*/  HMMA.16816.F32 R64, R68, R82, R64 ;  /* 0x000000524440723c */ /* 0x000fe20000001840 */
[----:B------:R-:W5:Y:S01]  /*13910*/  LDSM.16.MT88.4 R80, [R208+0x1100] ;  /* 0x00110000d050783b */ /* 0x000f620000004200 */
[----:B------:R-:W1:Y:S05]  /*13920*/  MUFU.EX2 R159, R159 ;  /* 0x0000009f009f7308 */ /* 0x000e6a0000000800 */
[----:B------:R-:W-:Y:S01]  /*13930*/  F2FP.PACK_AB R68, R160, R163 ;  /* 0x000000a3a044723e */ /* 0x000fe200000000ff */
[----:B------:R-:W-:Y:S01]  /*13940*/  FADD.FTZ R163, R163, R138 ;  /* 0x0000008aa3a37221 */ /* 0x000fe20000010000 */
[----:B------:R-:W-:Y:S03]  /*13950*/  F2FP.PACK_AB R70, R167, R162 ;  /* 0x000000a2a746723e */ /* 0x000fe600000000ff */
[----:B--2---:R-:W-:Y:S01]  /*13960*/  F2FP.PACK_AB R69, R187, R164 ;  /* 0x000000a4bb45723e */ /* 0x004fe200000000ff */
[----:B------:R-:W-:Y:S01]  /*13970*/  MUFU.EX2 R146, R146 ;  /* 0x0000009200927308 */ /* 0x000fe20000000800 */
[----:B----4-:R-:W-:Y:S01]  /*13980*/  F2FP.PACK_AB R71, R239, R186 ;  /* 0x000000baef47723e */ /* 0x010fe200000000ff */
[----:B------:R-:W-:Y:S02]  /*13990*/  FADD.FTZ R164, R164, R3 ;  /* 0x00000003a4a47221 */ /* 0x000fe40000010000 */
[----:B------:R-:W-:Y:S02]  /*139a0*/  FADD.FTZ R163, R160, R163 ;  /* 0x000000a3a0a37221 */ /* 0x000fe40000010000 */
[----:B------:R-:W-:Y:S02]  /*139b0*/  FADD.FTZ R187, R187, R164 ;  /* 0x000000a4bbbb7221 */ /* 0x000fe40000010000 */
[C---:B---3--:R-:W-:Y:S02]  /*139c0*/  HMMA.16816.F32 R4, R68.reuse, R72, R4 ;  /* 0x000000484404723c */ /* 0x048fe40000001804 */
[----:B------:R-:W2:Y:S01]  /*139d0*/  MUFU.EX2 R149, R149 ;  /* 0x0000009500957308 */ /* 0x000ea20000000800 */
[----:B------:R-:W-:Y:S01]  /*139e0*/  FADD.FTZ R162, R162, R163 ;  /* 0x000000a3a2a27221 */ /* 0x000fe20000010000 */
[----:B-1----:R-:W-:Y:S01]  /*139f0*/  F2FP.PACK_AB R124, R159, R156 ;  /* 0x0000009c9f7c723e */ /* 0x002fe200000000ff */
[----:B------:R-:W-:Y:S03]  /*13a00*/  FADD.FTZ R186, R186, R187 ;  /* 0x000000bbbaba7221 */ /* 0x000fe60000010000 */
[C---:B------:R-:W-:Y:S01]  /*13a10*/  HMMA.16816.F32 R8, R68.reuse, R74, R8 ;  /* 0x0000004a4408723c */ /* 0x040fe20000001808 */
[----:B------:R-:W1:Y:S03]  /*13a20*/  LDSM.16.MT88.4 R72, [R212+0x4100] ;  /* 0x00410000d448783b */ /* 0x000e660000004200 */
[----:B------:R-:W-:Y:S01]  /*13a30*/  MUFU.EX2 R144, R144 ;  /* 0x0000009000907308 */ /* 0x000fe20000000800 */
[----:B------:R-:W-:Y:S02]  /*13a40*/  FADD.FTZ R162, R167, R162 ;  /* 0x000000a2a7a27221 */ /* 0x000fe40000010000 */
[----:B------:R-:W-:Y:S01]  /*13a50*/  FADD.FTZ R239, R239, R186 ;  /* 0x000000baefef7221 */ /* 0x000fe20000010000 */
[C---:B------:R-:W-:Y:S04]  /*13a60*/  HMMA.16816.F32 R12, R68.reuse, R84, R12 ;  /* 0x00000054440c723c */ /* 0x040fe8000000180c */
[----:B------:R-:W-:Y:S02]  /*13a70*/  FADD.FTZ R2, R246, R239 ;  /* 0x000000eff6027221 */ /* 0x000fe40000010000 */
[----:B------:R-:W3:Y:S02]  /*13a80*/  MUFU.EX2 R139, R139 ;  /* 0x0000008b008b7308 */ /* 0x000ee40000000800 */
[C---:B------:R-:W-:Y:S01]  /*13a90*/  HMMA.16816.F32 R16, R68.reuse, R86, R16 ;  /* 0x000000564410723c */ /* 0x040fe20000001810 */
[----:B------:R-:W4:Y:S03]  /*13aa0*/  LDSM.16.MT88.4 R84, [R210+0x4100] ;  /* 0x00410000d254783b */ /* 0x000f260000004200 */
[----:B--2---:R-:W-:Y:S01]  /*13ab0*/  F2FP.PACK_AB R126, R149, R146 ;  /* 0x00000092957e723e */ /* 0x004fe200000000ff */
[----:B------:R-:W-:Y:S03]  /*13ac0*/  FADD.FTZ R2, R249, R2 ;  /* 0x00000002f9027221 */ /* 0x000fe60000010000 */
[C---:B------:R-:W-:Y:S01]  /*13ad0*/  HMMA.16816.F32 R20, R68.reuse, R76, R20 ;  /* 0x0000004c4414723c */ /* 0x040fe20000001814 */
[----:B------:R-:W-:Y:S03]  /*13ae0*/  MUFU.EX2 R135, R135 ;  /* 0x0000008700877308 */ /* 0x000fe60000000800 */
[----:B------:R-:W-:Y:S04]  /*13af0*/  FADD.FTZ R3, R247, R2 ;  /* 0x00000002f7037221 */ /* 0x000fe80000010000 */
[C---:B------:R-:W-:Y:S01]  /*13b00*/  HMMA.16816.F32 R24, R68.reuse, R78, R24 ;  /* 0x0000004e4418723c */ /* 0x040fe20000001818 */
[----:B------:R-:W2:Y:S02]  /*13b10*/  LDSM.16.MT88.4 R76, [R209+0x4100] ;  /* 0x00410000d14c783b */ /* 0x000ea40000004200 */
[----:B------:R-:W4:Y:S01]  /*13b20*/  MUFU.EX2 R134, R134 ;  /* 0x0000008600867308 */ /* 0x000f220000000800 */
[----:B------:R-:W-:Y:S01]  /*13b30*/  FADD.FTZ R3, R248, R3 ;  /* 0x00000003f8037221 */ /* 0x000fe20000010000 */
[----:B---3--:R-:W-:Y:S03]  /*13b40*/  F2FP.PACK_AB R125, R139, R144 ;  /* 0x000000908b7d723e */ /* 0x008fe600000000ff */
[C---:B-----5:R-:W-:Y:S04]  /*13b50*/  HMMA.16816.F32 R28, R68.reuse, R80, R28 ;  /* 0x00000050441c723c */ /* 0x060fe8000000181c */
[----:B------:R-:W-:Y:S04]  /*13b60*/  FADD.FTZ R2, R166, R3 ;  /* 0x00000003a6027221 */ /* 0x000fe80000010000 */
[C---:B------:R-:W-:Y:S01]  /*13b70*/  HMMA.16816.F32 R32, R68.reuse, R82, R32 ;  /* 0x000000524420723c */ /* 0x040fe20000001820 */
[----:B------:R-:W3:Y:S03]  /*13b80*/  LDSM.16.MT88.4 R80, [R212+0x1900] ;  /* 0x00190000d450783b */ /* 0x000ee60000004200 */
[----:B------:R-:W-:Y:S04]  /*13b90*/  FADD.FTZ R2, R165, R2 ;  /* 0x00000002a5027221 */ /* 0x000fe80000010000 */
[C---:B-1----:R-:W-:Y:S04]  /*13ba0*/  HMMA.16816.F32 R36, R68.reuse, R72, R36 ;  /* 0x000000484424723c */ /* 0x042fe80000001824 */
[----:B----4-:R-:W-:Y:S01]  /*13bb0*/  F2FP.PACK_AB R127, R134, R135 ;  /* 0x00000087867f723e */ /* 0x010fe200000000ff */
[----:B------:R-:W-:Y:S02]  /*13bc0*/  FADD.FTZ R3, R161, R2 ;  /* 0x00000002a1037221 */ /* 0x000fe40000010000 */
[----:B------:R-:W-:Y:S01]  /*13bd0*/  IMAD.MOV.U32 R2, RZ, RZ, R116 ;  /* 0x000000ffff027224 */ /* 0x000fe200078e0074 */
[C---:B------:R-:W-:Y:S01]  /*13be0*/  HMMA.16816.F32 R40, R68.reuse, R74, R40 ;  /* 0x0000004a4428723c */ /* 0x040fe20000001828 */
[----:B------:R-:W1:Y:S03]  /*13bf0*/  LDSM.16.MT88.4 R72, [R210+0x1900] ;  /* 0x00190000d248783b */ /* 0x000e660000004200 */
[----:B------:R-:W-:Y:S04]  /*13c00*/  FADD.FTZ R3, R192, R3 ;  /* 0x00000003c0037221 */ /* 0x000fe80000010000 */
[C---:B------:R-:W-:Y:S04]  /*13c10*/  HMMA.16816.F32 R44, R68.reuse, R84, R44 ;  /* 0x00000054442c723c */ /* 0x040fe8000000182c */
[----:B------:R-:W-:Y:S02]  /*13c20*/  FADD.FTZ R144, R144, R3 ;  /* 0x0000000390907221 */ /* 0x000fe40000010000 */
[----:B------:R-:W-:Y:S02]  /*13c30*/  IMAD.MOV.U32 R3, RZ, RZ, R0 ;  /* 0x000000ffff037224 */ /* 0x000fe400078e0000 */
[C---:B------:R-:W-:Y:S01]  /*13c40*/  HMMA.16816.F32 R48, R68.reuse, R86, R48 ;  /* 0x000000564430723c */ /* 0x040fe20000001830 */
[----:B------:R-:W-:Y:S03]  /*13c50*/  LDSM.16.MT88.4 R84, [R208+0x1900] ;  /* 0x00190000d054783b */ /* 0x000fe60000004200 */
[----:B------:R-:W-:Y:S04]  /*13c60*/  FADD.FTZ R144, R139, R144 ;  /* 0x000000908b907221 */ /* 0x000fe80000010000 */
[C---:B--2---:R-:W-:Y:S04]  /*13c70*/  HMMA.16816.F32 R52, R68.reuse, R76, R52 ;  /* 0x0000004c4434723c */ /* 0x044fe80000001834 */
        /* <DEDUP_REMOVED lines=14> */
[C---:B---3--:R-:W-:Y:S03]  /*13d60*/  HMMA.16816.F32 R4, R68.reuse, R80, R4 ;  /* 0x000000504404723c */ /* 0x048fe60000001804 */
        /* <DEDUP_REMOVED lines=32> */
[C---:B--2---:R-:W-:Y:S03]  /*13f70*/  HMMA.16816.F32 R4, R68.reuse, R76, R4 ;  /* 0x0000004c4404723c */ /* 0x044fe60000001804 */
[----:B------:R-:W-:Y:S02]  /*13f80*/  FADD.FTZ R251, R251, R184 ;  /* 0x000000b8fbfb7221 */ /* 0x000fe40000010000 */
[----:B------:R-:W-:Y:S02]  /*13f90*/  IMAD.MOV.U32 R238, RZ, RZ, R192 ;  /* 0x000000ffffee7224 */ /* 0x000fe400078e00c0 */
        /* <DEDUP_REMOVED lines=44> */
.L_x_394:
[----:B------:R-:W1:Y:S01]  /*14260*/  S2R R5, SR_CTAID.X ;  /* 0x0000000000057919 */ /* 0x000e620000002500 */
[----:B------:R-:W-:-:S02]  /*14270*/  ISETP.NE.AND P1, PT, R217, 0x1, PT ;  /* 0x00000001d900780c */ /* 0x000fc40003f25270 */
[----:B------:R-:W-:Y:S02]  /*14280*/  ISETP.GE.AND P0, PT, R216, 0x1, PT ;  /* 0x00000001d800780c */ /* 0x000fe40003f06270 */
[----:B------:R-:W-:Y:S02]  /*14290*/  IADD3 R2, R215, 0x1, -R220 ;  /* 0x00000001d7027810 */ /* 0x000fe40007ffe8dc */
[----:B-1----:R-:W-:-:S07]  /*142a0*/  LEA R5, R5, 0x7f, 0x7 ;  /* 0x0000007f05057811 */ /* 0x002fce00078e38ff */
        /* <DEDUP_REMOVED lines=14> */
.L_x_405:
[----:B------:R-:W-:-:S04]  /*14390*/  MOV R2, c[0x0][0x32c] ;  /* 0x0000cb0000027a02 */ /* 0x000fc80000000f00 */
[----:B------:R-:W-:-:S13]  /*143a0*/  ISETP.NE.AND P0, PT, R2, 0x1, PT ;  /* 0x000000010200780c */ /* 0x000fda0003f05270 */
[----:B------:R-:W-:-:S05]  /*143b0*/  @P0 IMAD.HI.U32 R2, R4, c[0x0][0x330], RZ ;  /* 0x0000cc0004020a27 */ /* 0x000fca00078e00ff */
[----:B------:R-:W-:-:S05]  /*143c0*/  @P0 SHF.R.U32.HI R4, RZ, c[0x0][0x334], R2 ;  /* 0x0000cd00ff040a19 */ /* 0x000fca0000011602 */
.L_x_406:
[----:B------:R-:W-:-:S05]  /*143d0*/  IMAD R4, R4, c[0x0][0x32c], RZ ;  /* 0x0000cb0004047a24 */ /* 0x000fca00078e02ff */
[----:B------:R-:W-:-:S04]  /*143e0*/  IMNMX R3, R3, R4, !PT ;  /* 0x0000000403037217 */ /* 0x000fc80007800200 */
.L_x_404:
        /* <DEDUP_REMOVED lines=10> */
[----:B------:R-:W-:Y:S01]  /*14490*/  IMAD.MOV.U32 R233, RZ, RZ, 0x6 ;  /* 0x00000006ffe97424 */ /* 0x000fe200078e00ff */
[----:B------:R-:W-:Y:S02]  /*144a0*/  MOV R238, c[0x0][0x1e0] ;  /* 0x0000780000ee7a02 */ /* 0x000fe40000000f00 */
.L_x_408:
[----:B------:R-:W-:Y:S04]  /*144b0*/  DEPBAR.LE SB0, 0x0 ;  /* 0x000080000000791a */ /* 0x000fe80000000000 */
[----:B------:R-:W-:Y:S01]  /*144c0*/  BAR.SYNC.DEFER_BLOCKING 0x0 ;  /* 0x0000000000007b1d */ /* 0x000fe20000010000 */
[----:B------:R-:W-:Y:S02]  /*144d0*/  ISETP.GT.AND P0, PT, R223, R240, PT ;  /* 0x000000f0df00720c */ /* 0x000fe40003f04270 */
[C---:B------:R-:W-:Y:S02]  /*144e0*/  LOP3.LUT P4, RZ, R222.reuse, 0x40000, RZ, 0xc0, !PT ;  /* 0x00040000deff7812 */ /* 0x040fe4000788c0ff */
[----:B------:R-:W-:Y:S09]  /*144f0*/  LOP3.LUT P3, RZ, R222, 0x20000, RZ, 0xc0, !PT ;  /* 0x00020000deff7812 */ /* 0x000ff2000786c0ff */
        /* <DEDUP_REMOVED lines=270> */
[----:B------:R-:W-:Y:S01]  /*155e0*/  MUFU.TANH R241, R27 ;  /* 0x0000001b00f17308 */ /* 0x000fe20000002400 */
[----:B--2---:R-:W-:Y:S09]  /*155f0*/  FMNMX.FTZ R7, R186, R7, !PT ;  /* 0x00000007ba077209 */ /* 0x004ff20007810000 */
[----:B------:R-:W1:Y:S01]  /*15600*/  MUFU.TANH R164, R164 ;  /* 0x000000a400a47308 */ /* 0x000e620000002400 */
[----:B---3--:R-:W-:Y:S09]  /*15610*/  FMNMX.FTZ R0, R162, R5, !PT ;  /* 0x00000005a2007209 */ /* 0x008ff20007810000 */
[----:B------:R-:W2:Y:S10]  /*15620*/  MUFU.TANH R243, R29 ;  /* 0x0000001d00f37308 */ /* 0x000eb40000002400 */
[----:B------:R-:W3:Y:S01]  /*15630*/  MUFU.TANH R184, R30 ;  /* 0x0000001e00b87308 */ /* 0x000ee20000002400 */
[----:B-1----:R-:W-:Y:S02]  /*15640*/  FMNMX.FTZ R2, R164, R7, !PT ;  /* 0x00000007a4027209 */ /* 0x002fe40007810000 */
[----:B------:R-:W-:Y:S01]  /*15650*/  FMNMX.FTZ R7, R241, R0, !PT ;  /* 0x00000000f1077209 */ /* 0x000fe20007810000 */
[----:B------:R-:W-:Y:S06]  /*15660*/  FMUL.FTZ R0, R51, c[0x0][0x320] ;  /* 0x0000c80033007a20 */ /* 0x000fec0000410000 */
        /* <DEDUP_REMOVED lines=46> */
[----:B-1----:R-:W-:Y:S01]  /*15950*/  FMNMX.FTZ R11, R6, R9, !PT ;  /* 0x00000009060b7209 */ /* 0x002fe20007810000 */
[----:B------:R-:W-:Y:S06]  /*15960*/  @P0 IMAD.WIDE.U32 R8, R192, c[0x0][0x1e0], RZ ;  /* 0x00007800c0080a25 */ /* 0x000fec00078e00ff */
[----:B------:R-:W1:Y:S01]  /*15970*/  SHFL.BFLY PT, R2, R11, 0x1, 0x1f ;  /* 0x0c201f000b027f89 */ /* 0x000e6200000e0000 */
[----:B--2---:R-:W-:Y:S02]  /*15980*/  FMNMX.FTZ R5, R7, R0, !PT ;  /* 0x0000000007057209 */ /* 0x004fe40007810000 */
[----:B------:R-:W-:Y:S05]  /*15990*/  @P0 MOV R7, R227 ;  /* 0x000000e300070202 */ /* 0x000fea0000000f00 */
[----:B------:R-:W2:Y:S01]  /*159a0*/  SHFL.BFLY PT, R4, R5, 0x1, 0x1f ;  /* 0x0c201f0005047f89 */ /* 0x000ea200000e0000 */
[----:B-1----:R-:W-:Y:S05]  /*159b0*/  FMNMX.FTZ R0, R11, R2, !PT ;  /* 0x000000020b007209 */ /* 0x002fea0007810000 */
[C---:B------:R-:W-:Y:S02]  /*159c0*/  FADD.FTZ R2, -R0.reuse, R3 ;  /* 0x0000000300027221 */ /* 0x040fe40000010100 */
[----:B------:R-:W-:Y:S01]  /*159d0*/  FMUL.FTZ R148, R0, c[0x0][0x2d0] ;  /* 0x0000b40000947a20 */ /* 0x000fe20000410000 */
[----:B--2---:R-:W-:Y:S01]  /*159e0*/  FMNMX.FTZ R116, R5, R4, !PT ;  /* 0x0000000405747209 */ /* 0x004fe20007810000 */
        /* <DEDUP_REMOVED lines=48> */
[----:B------:R-:W-:Y:S01]  /*15cf0*/  @P0 SHF.L.U64.HI R4, R238, R233, c[0x0][0x1e4] ;  /* 0x00007900ee040619 */ /* 0x000fe200000102e9 */
        /* <DEDUP_REMOVED lines=15> */
[C---:B------:R-:W-:Y:S02]  /*15df0*/  FMUL.FTZ R50, R2.reuse, R70 ;  /* 0x0000004602327220 */ /* 0x040fe40000410000 */
[C---:B------:R-:W-:Y:S02]  /*15e00*/  FMUL.FTZ R51, R2.reuse, R71 ;  /* 0x0000004702337220 */ /* 0x040fe40000410000 */
[C---:B------:R-:W-:Y:S01]  /*15e10*/  FMUL.FTZ R52, R3.reuse, R52 ;  /* 0x0000003403347220 */ /* 0x040fe20000410000 */
[----:B------:R-:W-:Y:S01]  /*15e20*/  MUFU.EX2 R128, R128 ;  /* 0x0000008000807308 */ /* 0x000fe20000000800 */
[C---:B------:R-:W-:Y:S01]  /*15e30*/  FMUL.FTZ R53, R3.reuse, R53 ;  /* 0x0000003503357220 */ /* 0x040fe20000410000 */
[----:B------:R1:W-:Y:S01]  /*15e40*/  @P0 LDGSTS.E.BYPASS.LTC128B.128 [R228+0xc100], [R6.64+0x80], !P3 ;  /* 0x0c10008006e40fae */ /* 0x0003e2000d901d50 */
[C---:B------:R-:W-:Y:S02]  /*15e50*/  FMUL.FTZ R54, R2.reuse, R54 ;  /* 0x0000003602367220 */ /* 0x040fe40000410000 */
[C---:B--2---:R-:W-:Y:S02]  /*15e60*/  FMUL.FTZ R10, R2.reuse, R110 ;  /* 0x0000006e020a7220 */ /* 0x044fe40000410000 */
[C---:B------:R-:W-:Y:S02]  /*15e70*/  FMUL.FTZ R11, R2.reuse, R111 ;  /* 0x0000006f020b7220 */ /* 0x040fe40000410000 */
[----:B------:R-:W-:Y:S01]  /*15e80*/  FMUL.FTZ R55, R2, R55 ;  /* 0x0000003702377220 */ /* 0x000fe20000410000 */
[----:B------:R2:W-:Y:S01]  /*15e90*/  @P0 LDGSTS.E.BYPASS.LTC128B.128 [R228+0xa100], [R16.64], !P4 ;  /* 0x0a10000010e40fae */ /* 0x0005e2000e101d50 */
[----:B------:R-:W5:Y:S01]  /*15ea0*/  MUFU.EX2 R119, R119 ;  /* 0x0000007700777308 */ /* 0x000f620000000800 */
[----:B------:R-:W-:Y:S01]  /*15eb0*/  FMUL.FTZ R56, R3, R56 ;  /* 0x0000003803387220 */ /* 0x000fe20000410000 */
[----:B----4-:R-:W-:Y:S01]  /*15ec0*/  F2FP.PACK_AB R113, R129, R134 ;  /* 0x000000868171723e */ /* 0x010fe200000000ff */
[C---:B---3--:R-:W-:Y:S02]  /*15ed0*/  FMUL.FTZ R8, R3.reuse, R108 ;  /* 0x0000006c03087220 */ /* 0x048fe40000410000 */
[C---:B------:R-:W-:Y:S02]  /*15ee0*/  FMUL.FTZ R9, R3.reuse, R109 ;  /* 0x0000006d03097220 */ /* 0x040fe40000410000 */
[----:B------:R2:W-:Y:S01]  /*15ef0*/  @P0 LDGSTS.E.BYPASS.LTC128B.128 [R228+0xd100], [R16.64+0x80], !P3 ;  /* 0x0d10008010e40fae */ /* 0x0005e2000d901d50 */
[C---:B------:R-:W-:Y:S01]  /*15f00*/  FMUL.FTZ R57, R3.reuse, R57 ;  /* 0x0000003903397220 */ /* 0x040fe20000410000 */
[----:B------:R-:W-:Y:S01]  /*15f10*/  ISETP.GT.AND P0, PT, R240, R239, PT ;  /* 0x000000eff000720c */ /* 0x000fe20003f04270 */
[C---:B------:R-:W-:Y:S01]  /*15f20*/  FMUL.FTZ R58, R2.reuse, R58 ;  /* 0x0000003a023a7220 */ /* 0x040fe20000410000 */
[----:B------:R-:W-:Y:S01]  /*15f30*/  MUFU.EX2 R185, R185 ;  /* 0x000000b900b97308 */ /* 0x000fe20000000800 */
[C---:B------:R-:W-:Y:S01]  /*15f40*/  FMUL.FTZ R59, R2.reuse, R59 ;  /* 0x0000003b023b7220 */ /* 0x040fe20000410000 */
[----:B------:R-:W-:Y:S01]  /*15f50*/  MOV R240, R192 ;  /* 0x000000c000f07202 */ /* 0x000fe20000000f00 */
        /* <DEDUP_REMOVED lines=328> */
.L_x_407:
[----:B------:R-:W-:-:S13]  /*173e0*/  ISETP.GE.AND P0, PT, R192, R223, PT ;  /* 0x000000dfc000720c */ /* 0x000fda0003f06270 */
[----:B------:R-:W-:Y:S05]  /*173f0*/  @!P0 BRA `(.L_x_409) ;  /* 0x000042d000008947 */ /* 0x000fea0003800000 */
[----:B------:R-:W-:Y:S01]  /*17400*/  ISETP.NE.AND P1, PT, R217, 0x1, PT ;  /* 0x00000001d900780c */ /* 0x000fe20003f25270 */
[----:B------:R-:W-:Y:S01]  /*17410*/  UMOV UR11, 0x6 ;  /* 0x00000006000b7882 */ /* 0x000fe20000000000 */
[----:B------:R-:W-:Y:S01]  /*17420*/  IADD3 R194, P0, R234, 0x40, RZ ;  /* 0x00000040eac27810 */ /* 0x000fe20007f1e0ff */
[----:B------:R-:W-:Y:S01]  /*17430*/  ULDC.64 UR4, c[0x0][0x1e0] ;  /* 0x0000780000047ab9 */ /* 0x000fe20000000a00 */
[----:B------:R-:W-:Y:S01]  /*17440*/  IMAD.MOV.U32 R2, RZ, RZ, R116 ;  /* 0x000000ffff027224 */ /* 0x000fe200078e0074 */
[----:B------:R-:W-:Y:S01]  /*17450*/  UIADD3 UR9, UP1, UR12, 0x80, URZ ;  /* 0x000000800c097890 */ /* 0x000fe2000ff3e03f */
[----:B------:R-:W-:Y:S01]  /*17460*/  IMAD.MOV.U32 R3, RZ, RZ, R0 ;  /* 0x000000ffff037224 */ /* 0x000fe200078e0000 */
[----:B------:R-:W-:Y:S01]  /*17470*/  USHF.L.U64.HI UR11, UR4, UR11, UR5 ;  /* 0x0000000b040b7299 */ /* 0x000fe20008010205 */
[-C--:B------:R-:W-:Y:S01]  /*17480*/  IADD3.X R195, RZ, R237.reuse, RZ, P0, !PT ;  /* 0x000000edffc37210 */ /* 0x080fe200007fe4ff */
[----:B------:R-:W-:Y:S01]  /*17490*/  USHF.L.U32 UR13, UR4, 0x6, URZ ;  /* 0x00000006040d7899 */ /* 0x000fe2000800063f */
[----:B------:R-:W-:Y:S01]  /*174a0*/  MOV R235, R237 ;  /* 0x000000ed00eb7202 */ /* 0x000fe20000000f00 */
[----:B------:R-:W-:-:S02]  /*174b0*/  UMOV UR12, 0x60 ;  /* 0x00000060000c7882 */ /* 0x000fc40000000000 */
[----:B------:R-:W-:Y:S01]  /*174c0*/  ULDC.64 UR4, c[0x0][0x208] ;  /* 0x0000820000047ab9 */ /* 0x000fe20000000a00 */
[----:B------:R-:W-:Y:S01]  /*174d0*/  @P1 IMAD.HI.U32 R193, R229, c[0x0][0x2c8], RZ ;  /* 0x0000b200e5c11a27 */ /* 0x000fe200078e00ff */
[----:B------:R-:W-:Y:S02]  /*174e0*/  UIADD3 UR14, UP0, UR8, 0x80, URZ ;  /* 0x00000080080e7890 */ /* 0x000fe4000ff1e03f */
[----:B------:R-:W-:Y:S02]  /*174f0*/  UIMAD.WIDE.U32 UR18, UR12, UR4, URZ ;  /* 0x000000040c1272a5 */ /* 0x000fe4000f8e003f */
[----:B------:R-:W-:Y:S02]  /*17500*/  UIMAD UR5, UR12, UR5, URZ ;  /* 0x000000050c0572a4 */ /* 0x000fe4000f8e023f */
[----:B------:R-:W-:Y:S02]  /*17510*/  UIADD3.X UR6, URZ, UR6, URZ, UP1, !UPT ;  /* 0x000000063f067290 */ /* 0x000fe40008ffe43f */
[----:B------:R-:W-:-:S02]  /*17520*/  UIADD3.X UR4, URZ, UR7, URZ, UP0, !UPT ;  /* 0x000000073f047290 */ /* 0x000fc400087fe43f */
[----:B------:R-:W-:Y:S02]  /*17530*/  UIADD3 UR5, UR19, UR5, URZ ;  /* 0x0000000513057290 */ /* 0x000fe4000fffe03f */
.L_x_418:
[----:B------:R-:W-:Y:S04]  /*17540*/  DEPBAR.LE SB0, 0x0 ;  /* 0x000080000000791a */ /* 0x000fe80000000000 */
[----:B------:R-:W-:Y:S01]  /*17550*/  BAR.SYNC.DEFER_BLOCKING 0x0 ;  /* 0x0000000000007b1d */ /* 0x000fe20000010000 */
[----:B------:R-:W-:Y:S01]  /*17560*/  SHF.R.S32.HI R29, RZ, 0x1f, R192 ;  /* 0x0000001fff1d7819 */ /* 0x000fe200000114c0 */
[----:B------:R-:W-:Y:S01]  /*17570*/  IMAD R0, R192, UR5, RZ ;  /* 0x00000005c0007c24 */ /* 0x000fe2000f8e02ff */
[----:B------:R-:W-:Y:S01]  /*17580*/  LOP3.LUT P4, RZ, R222, 0x40000, RZ, 0xc0, !PT ;  /* 0x00040000deff7812 */ /* 0x000fe2000788c0ff */
[----:B------:R-:W-:Y:S01]  /*17590*/  IMAD.WIDE.U32 R38, R192, UR18, R234 ;  /* 0x00000012c0267c25 */ /* 0x000fe2000f8e00ea */
[----:B------:R-:W-:Y:S02]  /*175a0*/  LOP3.LUT P3, RZ, R222, 0x20000, RZ, 0xc0, !PT ;  /* 0x00020000deff7812 */ /* 0x000fe4000786c0ff */
[----:B------:R-:W-:Y:S01]  /*175b0*/  ISETP.NE.AND P5, PT, R217, 0x1, PT ;  /* 0x00000001d900780c */ /* 0x000fe20003fa5270 */
        /* <DEDUP_REMOVED lines=15> */
[----:B------:R-:W-:Y:S02]  /*176b0*/  IADD3.X R163, R161, UR4, RZ, P0, !PT ;  /* 0x00000004a1a37c10 */ /* 0x000fe400087fe4ff */
[----:B------:R-:W-:Y:S01]  /*176c0*/  ISETP.GT.AND P0, PT, R192, R223, PT ;  /* 0x000000dfc000720c */ /* 0x000fe20003f04270 */
        /* <DEDUP_REMOVED lines=175> */
[----:B------:R2:W2:Y:S01]  /*181c0*/  MUFU.TANH R160, R21 ;  /* 0x0000001500a07308 */ /* 0x0004a20000002400 */
        /* <DEDUP_REMOVED lines=42> */
[----:B------:R1:W1:Y:S01]  /*18470*/  MUFU.TANH R239, R22 ;  /* 0x0000001600ef7308 */ /* 0x0002620000002400 */
        /* <DEDUP_REMOVED lines=27> */
[C---:B------:R-:W-:Y:S01]  /*18630*/  @P0 IADD3 R20, P2, R16.reuse, UR13, RZ ;  /* 0x0000000d10140c10 */ /* 0x040fe2000ff5e0ff */
[----:B------:R-:W-:Y:S01]  /*18640*/  FMUL.FTZ R45, R45, c[0x0][0x320] ;  /* 0x0000c8002d2d7a20 */ /* 0x000fe20000410000 */
[----:B------:R-:W-:Y:S01]  /*18650*/  @P0 IADD3 R18, P1, R16, UR9, RZ ;  /* 0x0000000910120c10 */ /* 0x000fe2000ff3e0ff */
[----:B------:R-:W-:Y:S01]  /*18660*/  FMUL.FTZ R46, R46, c[0x0][0x320] ;  /* 0x0000c8002e2e7a20 */ /* 0x000fe20000410000 */
[C---:B--2---:R-:W-:Y:S01]  /*18670*/  @P0 IADD3.X R21, R17.reuse, UR11, RZ, P2, !PT ;  /* 0x0000000b11150c10 */ /* 0x044fe200097fe4ff */
        /* <DEDUP_REMOVED lines=15> */
[----:B------:R1:W-:Y:S01]  /*18770*/  @P0 LDGSTS.E.BYPASS.LTC128B.128 [R228+0xd100], [R18.64], !P3 ;  /* 0x0d10000012e40fae */ /* 0x0003e2000d901d50 */
[----:B------:R-:W-:Y:S02]  /*18780*/  ISETP.GE.AND P3, PT, R216, 0x1, PT ;  /* 0x00000001d800780c */ /* 0x000fe40003f66270 */
[----:B------:R-:W1:Y:S05]  /*18790*/  MUFU.TANH R246, R246 ;  /* 0x000000f600f67308 */ /* 0x000e6a0000002400 */
[----:B------:R-:W0:Y:S05]  /*187a0*/  LDGDEPBAR ;  /* 0x00000000000079af */ /* 0x000e2a0000000000 */
[----:B------:R1:W1:Y:S03]  /*187b0*/  MUFU.TANH R240, R29 ;  /* 0x0000001d00f07308 */ /* 0x0002660000002400 */
[----:B------:R-:W2:Y:S07]  /*187c0*/  SHFL.IDX PT, R8, R5, RZ, 0x1c1f ;  /* 0x001c1fff05087589 */ /* 0x000eae00000e0000 */
[----:B------:R1:W1:Y:S10]  /*187d0*/  MUFU.TANH R243, R30 ;  /* 0x0000001e00f37308 */ /* 0x0002740000002400 */
[----:B------:R1:W1:Y:S01]  /*187e0*/  MUFU.TANH R247, R31 ;  /* 0x0000001f00f77308 */ /* 0x0002620000002400 */
[-C--:B--2---:R-:W-:Y:S02]  /*187f0*/  IADD3 R17, R11, R8.reuse, RZ ;  /* 0x000000080b117210 */ /* 0x084fe40007ffe0ff */
[----:B------:R-:W-:Y:S07]  /*18800*/  IADD3 R16, R9, R8, RZ ;  /* 0x0000000809107210 */ /* 0x000fee0007ffe0ff */
[----:B------:R-:W2:Y:S10]  /*18810*/  MUFU.TANH R244, R244 ;  /* 0x000000f400f47308 */ /* 0x000eb40000002400 */
        /* <DEDUP_REMOVED lines=33> */
.L_x_412:
[----:B------:R-:W-:Y:S04]  /*18a30*/  MOV R6, c[0x0][0x32c] ;  /* 0x0000cb0000067a02 */ /* 0x000fe80000000f00 */
[----:B------:R-:W-:Y:S11]  /*18a40*/  ISETP.NE.AND P0, PT, R6, 0x1, PT ;  /* 0x000000010600780c */ /* 0x000ff60003f05270 */
[----:B------:R-:W-:Y:S02]  /*18a50*/  @!UPT UIADD3 URZ, URZ, URZ, URZ ;  /* 0x0000003f3f3ff290 */ /* 0x000fe4000fffe03f */
[----:B------:R-:W-:Y:S05]  /*18a60*/  @P0 IMAD.HI.U32 R6, R8, c[0x0][0x330], RZ ;  /* 0x0000cc0008060a27 */ /* 0x000fea00078e00ff */
[----:B------:R-:W-:Y:S02]  /*18a70*/  @P0 SHF.R.U32.HI R8, RZ, c[0x0][0x334], R6 ;  /* 0x0000cd00ff080a19 */ /* 0x000fe40000011606 */
.L_x_413:
[----:B------:R-:W-:Y:S05]  /*18a80*/  BSYNC B0 ;  /* 0x0000000000007941 */ /* 0x000fea0003800000 */
.L_x_411:
[----:B-1----:R-:W-:Y:S05]  /*18a90*/  IMAD R19, R8, c[0x0][0x32c], R7 ;  /* 0x0000cb0008137a24 */ /* 0x002fea00078e0207 */
[----:B------:R-:W-:Y:S02]  /*18aa0*/  IADD3 R6, R19, c[0x0][0x32c], RZ ;  /* 0x0000cb0013067a10 */ /* 0x000fe40007ffe0ff */
[----:B------:R-:W-:Y:S02]  /*18ab0*/  IMNMX R16, R16, R19, !PT ;  /* 0x0000001310107217 */ /* 0x000fe40007800200 */
[----:B------:R-:W-:Y:S02]  /*18ac0*/  IMNMX R17, R17, R6, PT ;  /* 0x0000000611117217 */ /* 0x000fe40003800200 */
.L_x_410:
[C---:B--234-:R-:W-:Y:S02]  /*18ad0*/  ISETP.GE.AND P0, PT, R15.reuse, 0x2, PT ;  /* 0x000000020f00780c */ /* 0x05cfe40003f06270 */
[C---:B------:R-:W-:Y:S02]  /*18ae0*/  ISETP.GE.AND P1, PT, R15.reuse, 0x9, PT ;  /* 0x000000090f00780c */ /* 0x040fe40003f26270 */
[----:B------:R-:W-:Y:S02]  /*18af0*/  LOP3.LUT R222, R222, 0xffff7fff, RZ, 0xc0, !PT ;  /* 0xffff7fffdede7812 */ /* 0x000fe400078ec0ff */
[C---:B------:R-:W-:Y:S02]  /*18b00*/  ISETP.GE.AND P6, PT, R15.reuse, 0x49, PT ;  /* 0x000000490f00780c */ /* 0x040fe40003fc6270 */
[C---:B------:R-:W-:Y:S02]  /*18b10*/  ISETP.GE.AND P5, PT, R15.reuse, 0x4a, PT ;  /* 0x0000004a0f00780c */ /* 0x040fe40003fa6270 */
[C---:B------:R-:W-:Y:S02]  /*18b20*/  ISETP.GE.AND P4, PT, R15.reuse, 0x51, PT ;  /* 0x000000510f00780c */ /* 0x040fe40003f86270 */
[----:B------:R-:W-:Y:S02]  /*18b30*/  ISETP.GE.AND P3, PT, R15, 0x52, PT ;  /* 0x000000520f00780c */ /* 0x000fe40003f66270 */
        /* <DEDUP_REMOVED lines=99> */
[C---:B------:R-:W-:Y:S04]  /*19170*/  ISETP.LT.OR P0, PT, R17.reuse, 0x42, P0 ;  /* 0x000000421100780c */ /* 0x040fe80000701670 */
        /* <DEDUP_REMOVED lines=8> */
[C---:B------:R-:W-:Y:S04]  /*19200*/  ISETP.LT.OR P0, PT, R17.reuse, 0x4a, P0 ;  /* 0x0000004a1100780c */ /* 0x040fe80000701670 */
[----:B------:R-:W-:Y:S02]  /*19210*/  FSEL R166, R166, -INF , !P0 ;  /* 0xff800000a6a67808 */ /* 0x000fe40004000000 */
[----:B------:R-:W-:Y:S04]  /*19220*/  ISETP.GT.AND P0, PT, R16, 0x50, !P4 ;  /* 0x000000501000780c */ /* 0x000fe80006704270 */
        /* <DEDUP_REMOVED lines=8> */
[----:B------:R-:W-:Y:S04]  /*192b0*/  ISETP.GT.AND P0, PT, R16, RZ, !P1 ;  /* 0x000000ff1000720c */ /* 0x000fe80004f04270 */
[----:B------:R-:W-:Y:S04]  /*192c0*/  ISETP.LT.OR P0, PT, R17, 0x1, P0 ;  /* 0x000000011100780c */ /* 0x000fe80000701670 */
[----:B------:R-:W-:Y:S01]  /*192d0*/  FSEL R10, R0, -INF , !P0 ;  /* 0xff800000000a7808 */ /* 0x000fe20004000000 */
[----:B------:R-:W-:Y:S01]  /*192e0*/  IMAD.IADD R0, R11, 0x1, R14 ;  /* 0x000000010b007824 */ /* 0x000fe200078e020e */
        /* <DEDUP_REMOVED lines=22> */
.L_x_416:
[----:B------:R-:W-:Y:S04]  /*19450*/  MOV R5, c[0x0][0x32c] ;  /* 0x0000cb0000057a02 */ /* 0x000fe80000000f00 */
[----:B------:R-:W-:Y:S11]  /*19460*/  ISETP.NE.AND P0, PT, R5, 0x1, PT ;  /* 0x000000010500780c */ /* 0x000ff60003f05270 */
[----:B------:R-:W-:Y:S02]  /*19470*/  @!UPT UIADD3 URZ, URZ, URZ, URZ ;  /* 0x0000003f3f3ff290 */ /* 0x000fe4000fffe03f */
[----:B------:R-:W-:Y:S05]  /*19480*/  @P0 IMAD.HI.U32 R5, R14, c[0x0][0x330], RZ ;  /* 0x0000cc000e050a27 */ /* 0x000fea00078e00ff */
[----:B------:R-:W-:Y:S02]  /*19490*/  @P0 SHF.R.U32.HI R14, RZ, c[0x0][0x334], R5 ;  /* 0x0000cd00ff0e0a19 */ /* 0x000fe40000011605 */
.L_x_417:
[----:B------:R-:W-:Y:S05]  /*194a0*/  BSYNC B0 ;  /* 0x0000000000007941 */ /* 0x000fea0003800000 */
.L_x_415:
[----:B------:R-:W-:Y:S05]  /*194b0*/  IMAD R7, R14, c[0x0][0x32c], R7 ;  /* 0x0000cb000e077a24 */ /* 0x000fea00078e0207 */
[----:B------:R-:W-:Y:S02]  /*194c0*/  IADD3 R5, R7, c[0x0][0x32c], RZ ;  /* 0x0000cb0007057a10 */ /* 0x000fe40007ffe0ff */
[----:B------:R-:W-:Y:S02]  /*194d0*/  IMNMX R12, R12, R7, !PT ;  /* 0x000000070c0c7217 */ /* 0x000fe40007800200 */
[----:B------:R-:W-:Y:S02]  /*194e0*/  IMNMX R0, R0, R5, PT ;  /* 0x0000000500007217 */ /* 0x000fe40003800200 */
.L_x_414:
[----:B------:R-:W-:Y:S01]  /*194f0*/  ISETP.GT.AND P0, PT, R12, RZ, !P1 ;  /* 0x000000ff0c00720c */ /* 0x000fe20004f04270 */
[----:B------:R-:W-:Y:S01]  /*19500*/  LDSM.16.MT88.4 R20, [R210+0x100] ;  /* 0x00010000d214783b */ /* 0x000fe20000004200 */
[----:B------:R-:W-:Y:S02]  /*19510*/  LOP3.LUT P1, RZ, R222, 0x800, RZ, 0xc0, !PT ;  /* 0x00000800deff7812 */ /* 0x000fe4000782c0ff */
[----:B------:R-:W-:Y:S02]  /*19520*/  ISETP.LT.OR P0, PT, R0, 0x1, P0 ;  /* 0x000000010000780c */ /* 0x000fe40000701670 */
[----:B------:R-:W-:Y:S02]  /*19530*/  FMNMX.FTZ R5, R10, R3, !PT ;  /* 0x000000030a057209 */ /* 0x000fe40007810000 */
[----:B------:R-:W-:Y:S01]  /*19540*/  FSEL R13, R124, -INF , !P0 ;  /* 0xff8000007c0d7808 */ /* 0x000fe20004000000 */
[----:B------:R-:W-:Y:S01]  /*19550*/  LDSM.16.MT88.4 R28, [R209+0x100] ;  /* 0x00010000d11c783b */ /* 0x000fe20000004200 */
[----:B------:R-:W-:Y:S02]  /*19560*/  LOP3.LUT P0, RZ, R222, 0x8000, RZ, 0xc0, !PT ;  /* 0x00008000deff7812 */ /* 0x000fe4000780c0ff */
[----:B------:R-:W-:Y:S02]  /*19570*/  FMNMX.FTZ R5, R126, R5, !PT ;  /* 0x000000057e057209 */ /* 0x000fe40007810000 */
[----:B------:R-:W-:Y:S02]  /*19580*/  ISETP.GT.AND P0, PT, R12, 0x1, !P0 ;  /* 0x000000010c00780c */ /* 0x000fe40004704270 */
[----:B------:R-:W-:Y:S01]  /*19590*/  FMNMX.FTZ R5, R6, R5, !PT ;  /* 0x0000000506057209 */ /* 0x000fe20007810000 */
[----:B------:R-:W-:Y:S01]  /*195a0*/  LDSM.16.MT88.4 R36, [R208+0x100] ;  /* 0x00010000d024783b */ /* 0x000fe20000004200 */
[----:B------:R-:W-:Y:S02]  /*195b0*/  ISETP.LT.OR P0, PT, R0, 0x2, P0 ;  /* 0x000000020000780c */ /* 0x000fe40000701670 */
[----:B------:R-:W-:Y:S02]  /*195c0*/  FMNMX.FTZ R16, R13, R2, !PT ;  /* 0x000000020d107209 */ /* 0x000fe40007810000 */
[----:B------:R-:W-:Y:S02]  /*195d0*/  FSEL R125, R125, -INF , !P0 ;  /* 0xff8000007d7d7808 */ /* 0x000fe40004000000 */
[----:B------:R-:W-:Y:S01]  /*195e0*/  LOP3.LUT P0, RZ, R222, 0x10000, RZ, 0xc0, !PT ;  /* 0x00010000deff7812 */ /* 0x000fe2000780c0ff */
[----:B------:R-:W-:Y:S01]  /*195f0*/  LDSM.16.MT88.4 R44, [R212+0x3100] ;  /* 0x00310000d42c783b */ /* 0x000fe20000004200 */
        /* <DEDUP_REMOVED lines=35> */
[----:B------:R-:W-:Y:S02]  /*19830*/  LOP3.LUT P1, RZ, R222, 0x1, RZ, 0xc0, !PT ;  /* 0x00000001deff7812 */ /* 0x000fe4000782c0ff */
        /* <DEDUP_REMOVED lines=60> */
[----:B------:R-:W-:Y:S02]  /*19c00*/  ISETP.GT.AND P0, PT, R12, 0x41, !P1 ;  /* 0x000000410c00780c */ /* 0x000fe40004f04270 */
[----:B------:R-:W-:Y:S02]  /*19c10*/  FMNMX.FTZ R16, R185, R16, !PT ;  /* 0x00000010b9107209 */ /* 0x000fe40007810000 */
[----:B------:R-:W-:Y:S02]  /*19c20*/  ISETP.LT.OR P0, PT, R0, 0x42, P0 ;  /* 0x000000420000780c */ /* 0x000fe40000701670 */
[C---:B------:R-:W-:Y:S02]  /*19c30*/  ISETP.GT.AND P1, PT, R12.reuse, 0x58, !P2 ;  /* 0x000000580c00780c */ /* 0x040fe40005724270 */
        /* <DEDUP_REMOVED lines=8> */
[C---:B------:R-:W-:Y:S02]  /*19cc0*/  ISETP.LT.OR P0, PT, R0.reuse, 0x4a, P0 ;  /* 0x0000004a0000780c */ /* 0x040fe40000701670 */
[----:B------:R-:W-:Y:S02]  /*19cd0*/  ISETP.LT.OR P1, PT, R0, 0x59, P1 ;  /* 0x000000590000780c */ /* 0x000fe40000f21670 */
[----:B------:R-:W-:Y:S02]  /*19ce0*/  FSEL R159, R159, -INF , !P0 ;  /* 0xff8000009f9f7808 */ /* 0x000fe40004000000 */
[----:B------:R-:W-:Y:S02]  /*19cf0*/  ISETP.GT.AND P0, PT, R12, 0x50, !P4 ;  /* 0x000000500c00780c */ /* 0x000fe40006704270 */
[----:B------:R-:W-:Y:S02]  /*19d00*/  FMNMX.FTZ R16, R159, R16, !PT ;  /* 0x000000109f107209 */ /* 0x000fe40007810000 */
[----:B------:R-:W-:Y:S02]  /*19d10*/  ISETP.LT.OR P0, PT, R0, 0x51, P0 ;  /* 0x000000510000780c */ /* 0x000fe40000701670 */
[----:B------:R-:W-:Y:S02]  /*19d20*/  FSEL R135, R135, -INF , !P1 ;  /* 0xff80000087877808 */ /* 0x000fe40004800000 */
[----:B------:R-:W-:Y:S02]  /*19d30*/  FSEL R147, R147, -INF , !P0 ;  /* 0xff80000093937808 */ /* 0x000fe40004000000 */
[----:B------:R-:W-:Y:S02]  /*19d40*/  ISETP.GT.AND P0, PT, R12, 0x51, !P3 ;  /* 0x000000510c00780c */ /* 0x000fe40005f04270 */
[----:B------:R-:W-:Y:S02]  /*19d50*/  FMNMX.FTZ R16, R147, R16, !PT ;  /* 0x0000001093107209 */ /* 0x000fe40007810000 */
[----:B------:R-:W-:Y:S02]  /*19d60*/  ISETP.LT.OR P2, PT, R0, 0x52, P0 ;  /* 0x000000520000780c */ /* 0x000fe40000741670 */
[----:B------:R-:W-:Y:S02]  /*19d70*/  ISETP.GT.AND P0, PT, R12, 0x59, !P6 ;  /* 0x000000590c00780c */ /* 0x000fe40007704270 */
[----:B------:R-:W-:Y:S02]  /*19d80*/  FSEL R139, R139, -INF , !P2 ;  /* 0xff8000008b8b7808 */ /* 0x000fe40005000000 */
[----:B------:R-:W-:Y:S02]  /*19d90*/  ISETP.LT.OR P0, PT, R0, 0x5a, P0 ;  /* 0x0000005a0000780c */ /* 0x000fe40000701670 */
[----:B------:R-:W-:Y:S02]  /*19da0*/  FMNMX.FTZ R0, R139, R16, !PT ;  /* 0x000000108b007209 */ /* 0x000fe40007810000 */
[----:B------:R-:W-:Y:S02]  /*19db0*/  FSEL R117, R4, -INF , !P0 ;  /* 0xff80000004757808 */ /* 0x000fe40004000000 */
[----:B------:R-:W-:Y:S02]  /*19dc0*/  FMNMX.FTZ R0, R135, R0, !PT ;  /* 0x0000000087007209 */ /* 0x000fe40007810000 */
[----:B-1----:R-:W-:Y:S02]  /*19dd0*/  FMNMX.FTZ R12, R14, R5, !PT ;  /* 0x000000050e0c7209 */ /* 0x002fe40007810000 */
[----:B------:R-:W-:Y:S03]  /*19de0*/  FMNMX.FTZ R7, R117, R0, !PT ;  /* 0x0000000075077209 */ /* 0x000fe60007810000 */
[----:B------:R-:W1:Y:S08]  /*19df0*/  SHFL.BFLY PT, R15, R12, 0x1, 0x1f ;  /* 0x0c201f000c0f7f89 */ /* 0x000e7000000e0000 */
[----:B------:R-:W2:Y:S01]  /*19e00*/  SHFL.BFLY PT, R4, R7, 0x2, 0x1f ;  /* 0x0c401f0007047f89 */ /* 0x000ea200000e0000 */
[----:B-1----:R-:W-:Y:S04]  /*19e10*/  FMNMX.FTZ R0, R12, R15, !PT ;  /* 0x0000000f0c007209 */ /* 0x002fe80007810000 */
[C---:B------:R-:W-:Y:S01]  /*19e20*/  FSETP.NEU.FTZ.AND P0, PT, R0.reuse, -INF , PT ;  /* 0xff8000000000780b */ /* 0x040fe20003f1d000 */
[----:B------:R-:W-:Y:S01]  /*19e30*/  FMUL.FTZ R149, R0, c[0x0][0x2d0] ;  /* 0x0000b40000957a20 */ /* 0x000fe20000410000 */
[----:B--2---:R-:W-:Y:S04]  /*19e40*/  FMNMX.FTZ R5, R7, R4, !PT ;  /* 0x0000000407057209 */ /* 0x004fe80007810000 */
[----:B------:R-:W-:Y:S01]  /*19e50*/  FSEL R149, R149, RZ, P0 ;  /* 0x000000ff95957208 */ /* 0x000fe20000000000 */
[----:B------:R-:W1:Y:S04]  /*19e60*/  SHFL.BFLY PT, R4, R5, 0x1, 0x1f ;  /* 0x0c201f0005047f89 */ /* 0x000e6800000e0000 */
        /* <DEDUP_REMOVED lines=9> */
[--C-:B------:R-:W-:Y:S02]  /*19f00*/  FFMA.FTZ R138, R50, c[0x0][0x2d0], -R149.reuse ;  /* 0x0000b400328a7a23 */ /* 0x100fe40000010895 */
[--C-:B------:R-:W-:Y:S01]  /*19f10*/  FFMA.FTZ R145, R48, c[0x0][0x2d0], -R149.reuse ;  /* 0x0000b40030917a23 */ /* 0x100fe20000010895 */
[----:B------:R-:W-:Y:S01]  /*19f20*/  MUFU.EX2 R128, R128 ;  /* 0x0000008000807308 */ /* 0x000fe20000000800 */
        /* <DEDUP_REMOVED lines=9> */
[----:B------:R-:W-:Y:S01]  /*19fc0*/  FSEL R5, R116, RZ, P0 ;  /* 0x000000ff74057208 */ /* 0x000fe20000000000 */
[--C-:B------:R-:W-:Y:S01]  /*19fd0*/  FFMA.FTZ R240, R240, c[0x0][0x2d0], -R149.reuse ;  /* 0x0000b400f0f07a23 */ /* 0x100fe20000010895 */
[----:B------:R-:W-:Y:S01]  /*19fe0*/  FSEL R134, R134, RZ, P0 ;  /* 0x000000ff86867208 */ /* 0x000fe20000000000 */
[--C-:B------:R-:W-:Y:S01]  /*19ff0*/  FFMA.FTZ R242, R242, c[0x0][0x2d0], -R149.reuse ;  /* 0x0000b400f2f27a23 */ /* 0x100fe20000010895 */
[----:B------:R-:W-:Y:S01]  /*1a000*/  ISETP.GT.AND P0, PT, R192, R223, PT ;  /* 0x000000dfc000720c */ /* 0x000fe20003f04270 */
[----:B------:R-:W-:Y:S02]  /*1a010*/  FADD.FTZ R5, -R5, R2 ;  /* 0x0000000205057221 */ /* 0x000fe40000010100 */
[--C-:B------:R-:W-:Y:S01]  /*1a020*/  FFMA.FTZ R133, R13, c[0x0][0x2d0], -R134.reuse ;  /* 0x0000b4000d857a23 */ /* 0x100fe20000010886 */
[----:B------:R-:W2:Y:S01]  /*1a030*/  MUFU.EX2 R119, R119 ;  /* 0x0000007700777308 */ /* 0x000ea20000000800 */
[----:B------:R-:W3:Y:S01]  /*1a040*/  LDSM.16.MT88.4 R12, [R212+0x100] ;  /* 0x00010000d40c783b */ /* 0x000ee20000004200 */
[--C-:B------:R-:W-:Y:S02]  /*1a050*/  FFMA.FTZ R131, R11, c[0x0][0x2d0], -R134.reuse ;  /* 0x0000b4000b837a23 */ /* 0x100fe40000010886 */
[--C-:B------:R-:W-:Y:S02]  /*1a060*/  FFMA.FTZ R130, R9, c[0x0][0x2d0], -R134.reuse ;  /* 0x0000b40009827a23 */ /* 0x100fe40000010886 */
[--C-:B------:R-:W-:Y:S02]  /*1a070*/  FFMA.FTZ R132, R125, c[0x0][0x2d0], -R134.reuse ;  /* 0x0000b4007d847a23 */ /* 0x100fe40000010886 */
[----:B------:R-:W-:Y:S02]  /*1a080*/  FMUL.FTZ R2, R5, c[0x0][0x2d0] ;  /* 0x0000b40005027a20 */ /* 0x000fe40000410000 */
[----:B------:R-:W4:Y:S01]  /*1a090*/  MUFU.EX2 R129, R129 ;  /* 0x0000008100817308 */ /* 0x000f220000000800 */
        /* <DEDUP_REMOVED lines=8> */
[----:B--2---:R-:W-:Y:S01]  /*1a120*/  F2FP.PACK_AB R124, R119, R128 ;  /* 0x00000080777c723e */ /* 0x004fe200000000ff */
[C---:B------:R-:W-:Y:S02]  /*1a130*/  FMUL.FTZ R17, R3.reuse, R101 ;  /* 0x0000006503117220 */ /* 0x040fe40000410000 */
[C---:B------:R-:W-:Y:S02]  /*1a140*/  FMUL.FTZ R24, R3.reuse, R92 ;  /* 0x0000005c03187220 */ /* 0x040fe40000410000 */
[C---:B------:R-:W-:Y:S01]  /*1a150*/  FMUL.FTZ R25, R3.reuse, R93 ;  /* 0x0000005d03197220 */ /* 0x040fe20000410000 */
[----:B------:R-:W-:Y:S01]  /*1a160*/  MUFU.EX2 R133, R133 ;  /* 0x0000008500857308 */ /* 0x000fe20000000800 */
[C---:B------:R-:W-:Y:S02]  /*1a170*/  FMUL.FTZ R32, R3.reuse, R84 ;  /* 0x0000005403207220 */ /* 0x040fe40000410000 */
[----:B------:R-:W-:Y:S01]  /*1a180*/  FMUL.FTZ R33, R3, R85 ;  /* 0x0000005503217220 */ /* 0x000fe20000410000 */
[----:B----4-:R-:W-:Y:S01]  /*1a190*/  F2FP.PACK_AB R126, R129, R118 ;  /* 0x00000076817e723e */ /* 0x010fe200000000ff */
[C---:B------:R-:W-:Y:S02]  /*1a1a0*/  FMUL.FTZ R40, R3.reuse, R76 ;  /* 0x0000004c03287220 */ /* 0x040fe40000410000 */
[C---:B------:R-:W-:Y:S02]  /*1a1b0*/  FMUL.FTZ R41, R3.reuse, R77 ;  /* 0x0000004d03297220 */ /* 0x040fe40000410000 */
[C---:B------:R-:W-:Y:S01]  /*1a1c0*/  FMUL.FTZ R48, R3.reuse, R68 ;  /* 0x0000004403307220 */ /* 0x040fe20000410000 */
[----:B------:R-:W2:Y:S01]  /*1a1d0*/  MUFU.EX2 R132, R132 ;  /* 0x0000008400847308 */ /* 0x000ea20000000800 */
[C---:B------:R-:W-:Y:S02]  /*1a1e0*/  FMUL.FTZ R49, R3.reuse, R69 ;  /* 0x0000004503317220 */ /* 0x040fe40000410000 */
[C---:B------:R-:W-:Y:S02]  /*1a1f0*/  FMUL.FTZ R52, R3.reuse, R52 ;  /* 0x0000003403347220 */ /* 0x040fe40000410000 */
[C---:B-1----:R-:W-:Y:S02]  /*1a200*/  FMUL.FTZ R6, R2.reuse, R114 ;  /* 0x0000007202067220 */ /* 0x042fe40000410000 */
        /* <DEDUP_REMOVED lines=9> */
[----:B------:R-:W1:Y:S01]  /*1a2a0*/  MUFU.EX2 R130, R130 ;  /* 0x0000008200827308 */ /* 0x000e620000000800 */
[C---:B------:R-:W-:Y:S01]  /*1a2b0*/  FMUL.FTZ R34, R2.reuse, R86 ;  /* 0x0000005602227220 */ /* 0x040fe20000410000 */
[----:B------:R-:W-:Y:S01]  /*1a2c0*/  LDSM.16.MT88.4 R92, [R208+0x4900] ;  /* 0x00490000d05c783b */ /* 0x000fe20000004200 */
[----:B------:R-:W-:Y:S01]  /*1a2d0*/  FMUL.FTZ R35, R2, R87 ;  /* 0x0000005702237220 */ /* 0x000fe20000410000 */
[----:B--2---:R-:W-:Y:S01]  /*1a2e0*/  F2FP.PACK_AB R125, R132, R133 ;  /* 0x00000085847d723e */ /* 0x004fe200000000ff */
[C---:B------:R-:W-:Y:S02]  /*1a2f0*/  FMUL.FTZ R42, R2.reuse, R78 ;  /* 0x0000004e022a7220 */ /* 0x040fe40000410000 */
[C---:B------:R-:W-:Y:S02]  /*1a300*/  FMUL.FTZ R43, R2.reuse, R79 ;  /* 0x0000004f022b7220 */ /* 0x040fe40000410000 */
[C---:B------:R-:W-:Y:S01]  /*1a310*/  FMUL.FTZ R50, R2.reuse, R70 ;  /* 0x0000004602327220 */ /* 0x040fe20000410000 */
[----:B------:R-:W2:Y:S01]  /*1a320*/  LDSM.16.MT88.4 R84, [R210+0x3100] ;  /* 0x00310000d254783b */ /* 0x000ea20000004200 */
[C---:B------:R-:W-:Y:S01]  /*1a330*/  FMUL.FTZ R51, R2.reuse, R71 ;  /* 0x0000004702337220 */ /* 0x040fe20000410000 */
[----:B------:R-:W-:Y:S01]  /*1a340*/  MUFU.EX2 R238, R238 ;  /* 0x000000ee00ee7308 */ /* 0x000fe20000000800 */
[C---:B------:R-:W-:Y:S02]  /*1a350*/  FMUL.FTZ R53, R3.reuse, R53 ;  /* 0x0000003503357220 */ /* 0x040fe40000410000 */
[C---:B------:R-:W-:Y:S02]  /*1a360*/  FMUL.FTZ R54, R2.reuse, R54 ;  /* 0x0000003602367220 */ /* 0x040fe40000410000 */
[C---:B------:R-:W-:Y:S01]  /*1a370*/  FMUL.FTZ R55, R2.reuse, R55 ;  /* 0x0000003702377220 */ /* 0x040fe20000410000 */
[----:B------:R-:W4:Y:S01]  /*1a380*/  LDSM.16.MT88.4 R76, [R209+0x3100] ;  /* 0x00310000d14c783b */ /* 0x000f220000004200 */
[C---:B------:R-:W-:Y:S02]  /*1a390*/  FMUL.FTZ R56, R3.reuse, R56 ;  /* 0x0000003803387220 */ /* 0x040fe40000410000 */
[C---:B------:R-:W-:Y:S01]  /*1a3a0*/  FMUL.FTZ R57, R3.reuse, R57 ;  /* 0x0000003903397220 */ /* 0x040fe20000410000 */
[----:B------:R-:W-:Y:S01]  /*1a3b0*/  MUFU.EX2 R184, R184 ;  /* 0x000000b800b87308 */ /* 0x000fe20000000800 */
[----:B------:R-:W-:Y:S01]  /*1a3c0*/  FMUL.FTZ R58, R2, R58 ;  /* 0x0000003a023a7220 */ /* 0x000fe20000410000 */
[----:B-1----:R-:W-:Y:S01]  /*1a3d0*/  F2FP.PACK_AB R127, R130, R131 ;  /* 0x00000083827f723e */ /* 0x002fe200000000ff */
[C---:B------:R-:W-:Y:S01]  /*1a3e0*/  FMUL.FTZ R59, R2.reuse, R59 ;  /* 0x0000003b023b7220 */ /* 0x040fe20000410000 */
[----:B------:R-:W1:Y:S01]  /*1a3f0*/  LDSM.16.MT88.4 R68, [R208+0x3100] ;  /* 0x00310000d044783b */ /* 0x000e620000004200 */
[C---:B------:R-:W-:Y:S02]  /*1a400*/  FMUL.FTZ R60, R3.reuse, R60 ;  /* 0x0000003c033c7220 */ /* 0x040fe40000410000 */
[C---:B------:R-:W-:Y:S02]  /*1a410*/  FMUL.FTZ R61, R3.reuse, R61 ;  /* 0x0000003d033d7220 */ /* 0x040fe40000410000 */
[C---:B---3--:R-:W-:Y:S01]  /*1a420*/  HMMA.16816.F32 R4, R124.reuse, R12, R4 ;  /* 0x0000000c7c04723c */ /* 0x048fe20000001804 */
[----:B------:R-:W-:Y:S02]  /*1a430*/  MUFU.EX2 R165, R165 ;  /* 0x000000a500a57308 */ /* 0x000fe40000000800 */
[----:B------:R-:W-:Y:S02]  /*1a440*/  LDSM.16.MT88.4 R100, [R210+0x2900] ;  /* 0x00290000d264783b */ /* 0x000fe40000004200 */
[C---:B------:R-:W-:Y:S02]  /*1a450*/  FMUL.FTZ R62, R2.reuse, R62 ;  /* 0x0000003e023e7220 */ /* 0x040fe40000410000 */
[C---:B------:R-:W-:Y:S01]  /*1a460*/  FMUL.FTZ R12, R3.reuse, R104 ;  /* 0x00000068030c7220 */ /* 0x040fe20000410000 */
[C---:B------:R-:W-:Y:S03]  /*1a470*/  HMMA.16816.F32 R8, R124.reuse, R14, R8 ;  /* 0x0000000e7c08723c */ /* 0x040fe60000001808 */
[----:B------:R-:W-:Y:S01]  /*1a480*/  MUFU.EX2 R161, R161 ;  /* 0x000000a100a17308 */ /* 0x000fe20000000800 */
[C---:B------:R-:W-:Y:S02]  /*1a490*/  FMUL.FTZ R13, R3.reuse, R105 ;  /* 0x00000069030d7220 */ /* 0x040fe40000410000 */
[C---:B------:R-:W-:Y:S02]  /*1a4a0*/  FMUL.FTZ R63, R2.reuse, R63 ;  /* 0x0000003f023f7220 */ /* 0x040fe40000410000 */
[C---:B------:R-:W-:Y:S04]  /*1a4b0*/  FMUL.FTZ R14, R2.reuse, R106 ;  /* 0x0000006a020e7220 */ /* 0x040fe80000410000 */
[C---:B------:R-:W-:Y:S01]  /*1a4c0*/  FMUL.FTZ R15, R2.reuse, R107 ;  /* 0x0000006b020f7220 */ /* 0x040fe20000410000 */
[----:B------:R-:W-:Y:S01]  /*1a4d0*/  MUFU.EX2 R136, R136 ;  /* 0x0000008800887308 */ /* 0x000fe20000000800 */
[C---:B------:R-:W-:Y:S02]  /*1a4e0*/  FMUL.FTZ R64, R3.reuse, R64 ;  /* 0x0000004003407220 */ /* 0x040fe40000410000 */
[----:B------:R-:W-:Y:S02]  /*1a4f0*/  FMUL.FTZ R65, R3, R65 ;  /* 0x0000004103417220 */ /* 0x000fe40000410000 */
[C---:B------:R-:W-:Y:S01]  /*1a500*/  FMUL.FTZ R66, R2.reuse, R66 ;  /* 0x0000004202427220 */ /* 0x040fe20000410000 */
[C---:B------:R-:W-:Y:S03]  /*1a510*/  HMMA.16816.F32 R12, R124.reuse, R20, R12 ;  /* 0x000000147c0c723c */ /* 0x040fe6000000180c */
[C---:B------:R-:W-:Y:S01]  /*1a520*/  FMUL.FTZ R67, R2.reuse, R67 ;  /* 0x0000004302437220 */ /* 0x040fe20000410000 */
[----:B------:R-:W3:Y:S01]  /*1a530*/  MUFU.EX2 R137, R137 ;  /* 0x0000008900897308 */ /* 0x000ee20000000800 */
[--C-:B------:R-:W-:Y:S02]  /*1a540*/  FFMA.FTZ R148, R167, c[0x0][0x2d0], -R134.reuse ;  /* 0x0000b400a7947a23 */ /* 0x100fe40000010886 */
[C---:B------:R-:W-:Y:S01]  /*1a550*/  FMUL.FTZ R20, R3.reuse, R96 ;  /* 0x0000006003147220 */ /* 0x040fe20000410000 */
[C---:B------:R-:W-:Y:S04]  /*1a560*/  HMMA.16816.F32 R16, R124.reuse, R22, R16 ;  /* 0x000000167c10723c */ /* 0x040fe80000001810 */
[----:B------:R-:W-:Y:S02]  /*1a570*/  FMUL.FTZ R21, R3, R97 ;  /* 0x0000006103157220 */ /* 0x000fe40000410000 */
[----:B------:R-:W-:Y:S01]  /*1a580*/  MUFU.EX2 R138, R138 ;  /* 0x0000008a008a7308 */ /* 0x000fe20000000800 */
[C---:B------:R-:W-:Y:S02]  /*1a590*/  FMUL.FTZ R22, R2.reuse, R98 ;  /* 0x0000006202167220 */ /* 0x040fe40000410000 */
[----:B------:R-:W-:Y:S03]  /*1a5a0*/  FMUL.FTZ R23, R2, R99 ;  /* 0x0000006302177220 */ /* 0x000fe60000410000 */
        /* <DEDUP_REMOVED lines=8> */
[----:B------:R-:W-:Y:S01]  /*1a630*/  MUFU.EX2 R148, R148 ;  /* 0x0000009400947308 */ /* 0x000fe20000000800 */
[----:B------:R-:W-:Y:S02]  /*1a640*/  FMUL.FTZ R29, R3, R89 ;  /* 0x00000059031d7220 */ /* 0x000fe40000410000 */
[--C-:B------:R-:W-:Y:S02]  /*1a650*/  FFMA.FTZ R167, R164, c[0x0][0x2d0], -R149.reuse ;  /* 0x0000b400a4a77a23 */ /* 0x100fe40000010895 */
[C---:B------:R-:W-:Y:S04]  /*1a660*/  FMUL.FTZ R30, R2.reuse, R90 ;  /* 0x0000005a021e7220 */ /* 0x040fe80000410000 */
[C---:B------:R-:W-:Y:S01]  /*1a670*/  FMUL.FTZ R31, R2.reuse, R91 ;  /* 0x0000005b021f7220 */ /* 0x040fe20000410000 */
[----:B------:R-:W5:Y:S01]  /*1a680*/  MUFU.EX2 R151, R151 ;  /* 0x0000009700977308 */ /* 0x000f620000000800 */
        /* <DEDUP_REMOVED lines=10> */
[----:B------:R-:W1:Y:S01]  /*1a730*/  MUFU.EX2 R158, R158 ;  /* 0x0000009e009e7308 */ /* 0x000e620000000800 */
        /* <DEDUP_REMOVED lines=16> */
[----:B------:R-:W-:Y:S01]  /*1a840*/  MUFU.EX2 R247, R247 ;  /* 0x000000f700f77308 */ /* 0x000fe20000000800 */
[----:B------:R-:W3:Y:S01]  /*1a850*/  LDSM.16.MT88.4 R72, [R212+0x900] ;  /* 0x00090000d448783b */ /* 0x000ee20000004200 */
[--C-:B------:R-:W-:Y:S02]  /*1a860*/  FFMA.FTZ R166, R185, c[0x0][0x2d0], -R134.reuse ;  /* 0x0000b400b9a67a23 */ /* 0x100fe40000010886 */
[--C-:B------:R-:W-:Y:S02]  /*1a870*/  FFMA.FTZ R245, R245, c[0x0][0x2d0], -R134.reuse ;  /* 0x0000b400f5f57a23 */ /* 0x100fe40000010886 */
[C---:B--2---:R-:W-:Y:S03]  /*1a880*/  HMMA.16816.F32 R44, R124.reuse, R84, R44 ;  /* 0x000000547c2c723c */ /* 0x044fe6000000182c */
        /* <DEDUP_REMOVED lines=9> */
[C---:B----4-:R-:W-:Y:S04]  /*1a920*/  HMMA.16816.F32 R52, R124.reuse, R76, R52 ;  /* 0x0000004c7c34723c */ /* 0x050fe80000001834 */
[--C-:B------:R-:W-:Y:S02]  /*1a930*/  FFMA.FTZ R146, R146, c[0x0][0x2d0], -R149.reuse ;  /* 0x0000b40092927a23 */ /* 0x100fe40000010895 */
[----:B------:R-:W-:Y:S02]  /*1a940*/  FFMA.FTZ R149, R144, c[0x0][0x2d0], -R149 ;  /* 0x0000b40090957a23 */ /* 0x000fe40000010895 */
[C---:B------:R-:W-:Y:S01]  /*1a950*/  HMMA.16816.F32 R56, R124.reuse, R78, R56 ;  /* 0x0000004e7c38723c */ /* 0x040fe20000001838 */
[----:B------:R-:W2:Y:S01]  /*1a960*/  LDSM.16.MT88.4 R76, [R210+0x900] ;  /* 0x00090000d24c783b */ /* 0x000ea20000004200 */
[----:B------:R-:W-:Y:S02]  /*1a970*/  MUFU.EX2 R236, R236 ;  /* 0x000000ec00ec7308 */ /* 0x000fe40000000800 */
[--C-:B------:R-:W-:Y:S02]  /*1a980*/  FFMA.FTZ R144, R147, c[0x0][0x2d0], -R134.reuse ;  /* 0x0000b40093907a23 */ /* 0x100fe40000010886 */
[--C-:B------:R-:W-:Y:S02]  /*1a990*/  FFMA.FTZ R139, R139, c[0x0][0x2d0], -R134.reuse ;  /* 0x0000b4008b8b7a23 */ /* 0x100fe40000010886 */
[C---:B-1----:R-:W-:Y:S04]  /*1a9a0*/  HMMA.16816.F32 R60, R124.reuse, R68, R60 ;  /* 0x000000447c3c723c */ /* 0x042fe8000000183c */
[----:B------:R-:W-:Y:S01]  /*1a9b0*/  MUFU.EX2 R162, R162 ;  /* 0x000000a200a27308 */ /* 0x000fe20000000800 */
[--C-:B------:R-:W-:Y:S02]  /*1a9c0*/  FFMA.FTZ R135, R135, c[0x0][0x2d0], -R134.reuse ;  /* 0x0000b40087877a23 */ /* 0x100fe40000010886 */
[----:B---3--:R-:W-:Y:S01]  /*1a9d0*/  F2FP.PACK_AB R68, R137, R136 ;  /* 0x000000888944723e */ /* 0x008fe200000000ff */
[----:B------:R-:W-:Y:S04]  /*1a9e0*/  HMMA.16816.F32 R64, R124, R70, R64 ;  /* 0x000000467c40723c */ /* 0x000fe80000001840 */
[----:B-----5:R-:W-:Y:S01]  /*1a9f0*/  F2FP.PACK_AB R69, R151, R148 ;  /* 0x000000949745723e */ /* 0x020fe200000000ff */
[----:B------:R-:W-:Y:S01]  /*1aa00*/  FFMA.FTZ R134, R117, c[0x0][0x2d0], -R134 ;  /* 0x0000b40075867a23 */ /* 0x000fe20000010886 */
[----:B------:R-:W1:Y:S01]  /*1aa10*/  MUFU.EX2 R167, R167 ;  /* 0x000000a700a77308 */ /* 0x000e620000000800 */
[----:B------:R-:W-:Y:S01]  /*1aa20*/  F2FP.PACK_AB R70, R145, R138 ;  /* 0x0000008a9146723e */ /* 0x000fe200000000ff */
[----:B------:R-:W-:Y:S01]  /*1aa30*/  FFMA.FTZ R128, R3, R232, R128 ;  /* 0x000000e803807223 */ /* 0x000fe20000010080 */
[----:B------:R-:W-:Y:S03]  /*1aa40*/  F2FP.PACK_AB R71, R158, R157 ;  /* 0x0000009d9e47723e */ /* 0x000fe600000000ff */
[----:B------:R-:W-:Y:S02]  /*1aa50*/  FFMA.FTZ R133, R2, R231, R133 ;  /* 0x000000e702857223 */ /* 0x000fe40000010085 */
[----:B------:R-:W-:Y:S02]  /*1aa60*/  FADD.FTZ R119, R119, R128 ;  /* 0x0000008077777221 */ /* 0x000fe40000010000 */
[C---:B------:R-:W-:Y:S01]  /*1aa70*/  HMMA.16816.F32 R4, R68.reuse, R72, R4 ;  /* 0x000000484404723c */ /* 0x040fe20000001804 */
[----:B------:R-:W-:Y:S04]  /*1aa80*/  MUFU.EX2 R164, R164 ;  /* 0x000000a400a47308 */ /* 0x000fe80000000800 */
[----:B------:R-:W-:Y:S02]  /*1aa90*/  FADD.FTZ R132, R132, R133 ;  /* 0x0000008584847221 */ /* 0x000fe40000010000 */
[----:B------:R-:W-:Y:S01]  /*1aaa0*/  FADD.FTZ R118, R118, R119 ;  /* 0x0000007776767221 */ /* 0x000fe20000010000 */
[C---:B------:R-:W-:Y:S01]  /*1aab0*/  HMMA.16816.F32 R8, R68.reuse, R74, R8 ;  /* 0x0000004a4408723c */ /* 0x040fe20000001808 */
[----:B------:R-:W3:Y:S02]  /*1aac0*/  LDSM.16.MT88.4 R72, [R210+0x3900] ;  /* 0x00390000d248783b */ /* 0x000ee40000004200 */
[----:B------:R-:W4:Y:S01]  /*1aad0*/  MUFU.EX2 R187, R187 ;  /* 0x000000bb00bb7308 */ /* 0x000f220000000800 */
[----:B------:R-:W-:Y:S02]  /*1aae0*/  FADD.FTZ R3, R131, R132 ;  /* 0x0000008483037221 */ /* 0x000fe40000010000 */
[----:B------:R-:W-:Y:S02]  /*1aaf0*/  FADD.FTZ R129, R129, R118 ;  /* 0x0000007681817221 */ /* 0x000fe40000010000 */
[C---:B--2---:R-:W-:Y:S04]  /*1ab00*/  HMMA.16816.F32 R12, R68.reuse, R76, R12 ;  /* 0x0000004c440c723c */ /* 0x044fe8000000180c */
[----:B------:R-:W-:Y:S01]  /*1ab10*/  FADD.FTZ R3, R130, R3 ;  /* 0x0000000382037221 */ /* 0x000fe20000010000 */
[----:B------:R-:W-:Y:S01]  /*1ab20*/  MUFU.EX2 R186, R186 ;  /* 0x000000ba00ba7308 */ /* 0x000fe20000000800 */
[----:B------:R-:W-:Y:S02]  /*1ab30*/  FADD.FTZ R136, R136, R129 ;  /* 0x0000008188887221 */ /* 0x000fe40000010000 */
[C---:B------:R-:W-:Y:S01]  /*1ab40*/  HMMA.16816.F32 R16, R68.reuse, R78, R16 ;  /* 0x0000004e4410723c */ /* 0x040fe20000001810 */
[----:B------:R-:W2:Y:S03]  /*1ab50*/  LDSM.16.MT88.4 R76, [R209+0x3900] ;  /* 0x00390000d14c783b */ /* 0x000ea60000004200 */
        /* <DEDUP_REMOVED lines=13> */
[----:B------:R-:W-:Y:S03]  /*1ac30*/  FADD.FTZ R3, R158, R3 ;  /* 0x000000039e037221 */ /* 0x000fe60000010000 */
[C---:B------:R-:W-:Y:S01]  /*1ac40*/  HMMA.16816.F32 R32, R68.reuse, R86, R32 ;  /* 0x000000564420723c */ /* 0x040fe20000001820 */
[----:B------:R-:W-:Y:S05]  /*1ac50*/  LDSM.16.MT88.4 R84, [R210+0x1100] ;  /* 0x00110000d254783b */ /* 0x000fea0000004200 */
[----:B------:R-:W-:Y:S02]  /*1ac60*/  MUFU.EX2 R239, R239 ;  /* 0x000000ef00ef7308 */ /* 0x000fe40000000800 */
        /* <DEDUP_REMOVED lines=9> */
[C---:B--2---:R-:W-:Y:S08]  /*1ad00*/  HMMA.16816.F32 R52, R68.reuse, R76, R52 ;  /* 0x0000004c4434723c */ /* 0x044ff00000001834 */
[C---:B------:R-:W-:Y:S01]  /*1ad10*/  HMMA.16816.F32 R56, R68.reuse, R78, R56 ;  /* 0x0000004e4438723c */ /* 0x040fe20000001838 */
[----:B------:R-:W2:Y:S01]  /*1ad20*/  LDSM.16.MT88.4 R76, [R209+0x1100] ;  /* 0x00110000d14c783b */ /* 0x000ea20000004200 */
        /* <DEDUP_REMOVED lines=9> */
[----:B----4-:R-:W-:Y:S01]  /*1adc0*/  F2FP.PACK_AB R69, R187, R164 ;  /* 0x000000a4bb45723e */ /* 0x010fe200000000ff */
[----:B------:R-:W-:Y:S01]  /*1add0*/  FADD.FTZ R164, R164, R3 ;  /* 0x00000003a4a47221 */ /* 0x000fe20000010000 */
[----:B-----5:R-:W-:Y:S01]  /*1ade0*/  F2FP.PACK_AB R71, R233, R186 ;  /* 0x000000bae947723e */ /* 0x020fe200000000ff */
[----:B------:R-:W-:Y:S01]  /*1adf0*/  FADD.FTZ R163, R160, R163 ;  /* 0x000000a3a0a37221 */ /* 0x000fe20000010000 */
[----:B------:R-:W4:Y:S01]  /*1ae00*/  MUFU.EX2 R159, R159 ;  /* 0x0000009f009f7308 */ /* 0x000f220000000800 */
        /* <DEDUP_REMOVED lines=9> */
[----:B------:R-:W5:Y:S01]  /*1aea0*/  MUFU.EX2 R149, R149 ;  /* 0x0000009500957308 */ /* 0x000f620000000800 */
[C---:B------:R-:W-:Y:S04]  /*1aeb0*/  HMMA.16816.F32 R12, R68.reuse, R84, R12 ;  /* 0x00000054440c723c */ /* 0x040fe8000000180c */
[----:B----4-:R-:W-:Y:S04]  /*1aec0*/  F2FP.PACK_AB R124, R159, R156 ;  /* 0x0000009c9f7c723e */ /* 0x010fe800000000ff */
[C---:B------:R-:W-:Y:S01]  /*1aed0*/  HMMA.16816.F32 R16, R68.reuse, R86, R16 ;  /* 0x000000564410723c */ /* 0x040fe20000001810 */
[----:B------:R-:W4:Y:S01]  /*1aee0*/  LDSM.16.MT88.4 R84, [R210+0x4100] ;  /* 0x00410000d254783b */ /* 0x000f220000004200 */
[----:B------:R-:W-:Y:S06]  /*1aef0*/  MUFU.EX2 R144, R144 ;  /* 0x0000009000907308 */ /* 0x000fec0000000800 */
[C---:B--2---:R-:W-:Y:S04]  /*1af00*/  HMMA.16816.F32 R20, R68.reuse, R76, R20 ;  /* 0x0000004c4414723c */ /* 0x044fe80000001814 */
[----:B------:R-:W2:Y:S01]  /*1af10*/  MUFU.EX2 R139, R139 ;  /* 0x0000008b008b7308 */ /* 0x000ea20000000800 */
[----:B-----5:R-:W-:Y:S03]  /*1af20*/  F2FP.PACK_AB R126, R149, R146 ;  /* 0x00000092957e723e */ /* 0x020fe600000000ff */
[C---:B------:R-:W-:Y:S01]  /*1af30*/  HMMA.16816.F32 R24, R68.reuse, R78, R24 ;  /* 0x0000004e4418723c */ /* 0x040fe20000001818 */
[----:B------:R-:W5:Y:S05]  /*1af40*/  LDSM.16.MT88.4 R76, [R209+0x4100] ;  /* 0x00410000d14c783b */ /* 0x000f6a0000004200 */
[----:B------:R-:W-:Y:S02]  /*1af50*/  MUFU.EX2 R135, R135 ;  /* 0x0000008700877308 */ /* 0x000fe40000000800 */
[C---:B-1----:R-:W-:Y:S08]  /*1af60*/  HMMA.16816.F32 R28, R68.reuse, R80, R28 ;  /* 0x00000050441c723c */ /* 0x042ff0000000181c */
[C---:B------:R-:W-:Y:S01]  /*1af70*/  HMMA.16816.F32 R32, R68.reuse, R82, R32 ;  /* 0x000000524420723c */ /* 0x040fe20000001820 */
[----:B------:R-:W1:Y:S01]  /*1af80*/  LDSM.16.MT88.4 R80, [R212+0x1900] ;  /* 0x00190000d450783b */ /* 0x000e620000004200 */
[----:B------:R-:W5:Y:S02]  /*1af90*/  MUFU.EX2 R134, R134 ;  /* 0x0000008600867308 */ /* 0x000f640000000800 */
[----:B--2---:R-:W-:Y:S04]  /*1afa0*/  F2FP.PACK_AB R125, R139, R144 ;  /* 0x000000908b7d723e */ /* 0x004fe800000000ff */
[C---:B---3--:R-:W-:Y:S08]  /*1afb0*/  HMMA.16816.F32 R36, R68.reuse, R72, R36 ;  /* 0x000000484424723c */ /* 0x048ff00000001824 */
[C---:B------:R-:W-:Y:S01]  /*1afc0*/  HMMA.16816.F32 R40, R68.reuse, R74, R40 ;  /* 0x0000004a4428723c */ /* 0x040fe20000001828 */
[----:B------:R-:W2:Y:S07]  /*1afd0*/  LDSM.16.MT88.4 R72, [R210+0x1900] ;  /* 0x00190000d248783b */ /* 0x000eae0000004200 */
[C---:B----4-:R-:W-:Y:S04]  /*1afe0*/  HMMA.16816.F32 R44, R68.reuse, R84, R44 ;  /* 0x00000054442c723c */ /* 0x050fe8000000182c */
[----:B-----5:R-:W-:Y:S04]  /*1aff0*/  F2FP.PACK_AB R127, R134, R135 ;  /* 0x00000087867f723e */ /* 0x020fe800000000ff */
[C---:B------:R-:W-:Y:S01]  /*1b000*/  HMMA.16816.F32 R48, R68.reuse, R86, R48 ;  /* 0x000000564430723c */ /* 0x040fe20000001830 */
[----:B------:R-:W-:Y:S07]  /*1b010*/  LDSM.16.MT88.4 R84, [R208+0x1900] ;  /* 0x00190000d054783b */ /* 0x000fee0000004200 */
[C---:B------:R-:W-:Y:S08]  /*1b020*/  HMMA.16816.F32 R52, R68.reuse, R76, R52 ;  /* 0x0000004c4434723c */ /* 0x040ff00000001834 */
[C---:B------:R-:W-:Y:S01]  /*1b030*/  HMMA.16816.F32 R56, R68.reuse, R78, R56 ;  /* 0x0000004e4438723c */ /* 0x040fe20000001838 */
[----:B------:R-:W3:Y:S07]  /*1b040*/  LDSM.16.MT88.4 R76, [R209+0x1900] ;  /* 0x00190000d14c783b */ /* 0x000eee0000004200 */
        /* <DEDUP_REMOVED lines=12> */
[C---:B-1----:R-:W-:Y:S03]  /*1b110*/  HMMA.16816.F32 R4, R68.reuse, R80, R4 ;  /* 0x000000504404723c */ /* 0x042fe60000001804 */
[----:B------:R-:W-:Y:S02]  /*1b120*/  FADD.FTZ R3, R245, R244 ;  /* 0x000000f4f5037221 */ /* 0x000fe40000010000 */
[----:B------:R-:W-:Y:S02]  /*1b130*/  FADD.FTZ R239, R242, R239 ;  /* 0x000000eff2ef7221 */ /* 0x000fe40000010000 */
[----:B------:R-:W-:Y:S01]  /*1b140*/  FADD.FTZ R3, R246, R3 ;  /* 0x00000003f6037221 */ /* 0x000fe20000010000 */
[C---:B------:R-:W-:Y:S01]  /*1b150*/  HMMA.16816.F32 R8, R68.reuse, R82, R8 ;  /* 0x000000524408723c */ /* 0x040fe20000001808 */
[----:B------:R-:W1:Y:S03]  /*1b160*/  LDSM.16.MT88.4 R80, [R212+0x4900] ;  /* 0x00490000d450783b */ /* 0x000e660000004200 */
[----:B------:R-:W-:Y:S04]  /*1b170*/  FADD.FTZ R2, R166, R3 ;  /* 0x00000003a6027221 */ /* 0x000fe80000010000 */
[C---:B--2---:R-:W-:Y:S04]  /*1b180*/  HMMA.16816.F32 R12, R68.reuse, R72, R12 ;  /* 0x00000048440c723c */ /* 0x044fe8000000180c */
[----:B------:R-:W-:Y:S04]  /*1b190*/  FADD.FTZ R2, R165, R2 ;  /* 0x00000002a5027221 */ /* 0x000fe80000010000 */
[C---:B------:R-:W-:Y:S01]  /*1b1a0*/  HMMA.16816.F32 R16, R68.reuse, R74, R16 ;  /* 0x0000004a4410723c */ /* 0x040fe20000001810 */
[----:B------:R-:W2:Y:S03]  /*1b1b0*/  LDSM.16.MT88.4 R72, [R210+0x4900] ;  /* 0x00490000d248783b */ /* 0x000ea60000004200 */
[----:B------:R-:W-:Y:S01]  /*1b1c0*/  FADD.FTZ R3, R161, R2 ;  /* 0x00000002a1037221 */ /* 0x000fe20000010000 */
[----:B------:R-:W-:Y:S03]  /*1b1d0*/  IADD3 R2, R192, -0x1, RZ ;  /* 0xffffffffc0027810 */ /* 0x000fe60007ffe0ff */
[C---:B---3--:R-:W-:Y:S04]  /*1b1e0*/  HMMA.16816.F32 R20, R68.reuse, R76, R20 ;  /* 0x0000004c4414723c */ /* 0x048fe80000001814 */
[----:B------:R-:W-:Y:S02]  /*1b1f0*/  FADD.FTZ R3, R236, R3 ;  /* 0x00000003ec037221 */ /* 0x000fe40000010000 */
[----:B------:R-:W-:Y:S02]  /*1b200*/  IMAD.MOV.U32 R192, RZ, RZ, R2 ;  /* 0x000000ffffc07224 */ /* 0x000fe400078e0002 */
[C---:B------:R-:W-:Y:S01]  /*1b210*/  HMMA.16816.F32 R24, R68.reuse, R78, R24 ;  /* 0x0000004e4418723c */ /* 0x040fe20000001818 */
[----:B------:R-:W3:Y:S03]  /*1b220*/  LDSM.16.MT88.4 R76, [R212+0x2100] ;  /* 0x00210000d44c783b */ /* 0x000ee60000004200 */
        /* <DEDUP_REMOVED lines=29> */
[----:B------:R-:W-:Y:S04]  /*1b400*/  FADD.FTZ R247, R247, R184 ;  /* 0x000000b8f7f77221 */ /* 0x000fe80000010000 */
        /* <DEDUP_REMOVED lines=8> */
[----:B------:R-:W-:Y:S04]  /*1b490*/  FADD.FTZ R232, R149, R146 ;  /* 0x0000009295e87221 */ /* 0x000fe80000010000 */
        /* <DEDUP_REMOVED lines=10> */
[C---:B------:R-:W-:Y:S08]  /*1b540*/  HMMA.16816.F32 R48, R68.reuse, R82, R48 ;  /* 0x000000524430723c */ /* 0x040ff00000001830 */
[C---:B------:R-:W-:Y:S08]  /*1b550*/  HMMA.16816.F32 R52, R68.reuse, R88, R52 ;  /* 0x000000584434723c */ /* 0x040ff00000001834 */
[C---:B------:R-:W-:Y:S08]  /*1b560*/  HMMA.16816.F32 R56, R68.reuse, R90, R56 ;  /* 0x0000005a4438723c */ /* 0x040ff00000001838 */
[C---:B--2---:R-:W-:Y:S08]  /*1b570*/  HMMA.16816.F32 R60, R68.reuse, R72, R60 ;  /* 0x00000048443c723c */ /* 0x044ff0000000183c */
[----:B------:R-:W-:Y:S01]  /*1b580*/  HMMA.16816.F32 R64, R68, R74, R64 ;  /* 0x0000004a4440723c */ /* 0x000fe20000001840 */
[----:B------:R-:W1:Y:S07]  /*1b590*/  LDSM.16.MT88.4 R68, [R210+0x5900] ;  /* 0x00590000d244783b */ /* 0x000e6e0000004200 */
[C---:B------:R-:W-:Y:S01]  /*1b5a0*/  HMMA.16816.F32 R112, R124.reuse, R108, R4 ;  /* 0x0000006c7c70723c */ /* 0x040fe20000001804 */
[----:B------:R-:W2:Y:S07]  /*1b5b0*/  LDSM.16.MT88.4 R4, [R209+0x5900] ;  /* 0x00590000d104783b */ /* 0x000eae0000004200 */
        /* <DEDUP_REMOVED lines=8> */
[C---:B---3--:R-:W-:Y:S08]  /*1b640*/  HMMA.16816.F32 R80, R124.reuse, R76, R36 ;  /* 0x0000004c7c50723c */ /* 0x048ff00000001824 */
[C---:B------:R-:W-:Y:S08]  /*1b650*/  HMMA.16816.F32 R76, R124.reuse, R78, R40 ;  /* 0x0000004e7c4c723c */ /* 0x040ff00000001828 */
[C---:B-1----:R-:W-:Y:S08]  /*1b660*/  HMMA.16816.F32 R72, R124.reuse, R68, R44 ;  /* 0x000000447c48723c */ /* 0x042ff0000000182c */
[C---:B------:R-:W-:Y:S08]  /*1b670*/  HMMA.16816.F32 R68, R124.reuse, R70, R48 ;  /* 0x000000467c44723c */ /* 0x040ff00000001830 */
[C---:B--2---:R-:W-:Y:S08]  /*1b680*/  HMMA.16816.F32 R52, R124.reuse, R4, R52 ;  /* 0x000000047c34723c */ /* 0x044ff00000001834 */
[C---:B------:R-:W-:Y:S08]  /*1b690*/  HMMA.16816.F32 R56, R124.reuse, R6, R56 ;  /* 0x000000067c38723c */ /* 0x040ff00000001838 */
[C---:B-----5:R-:W-:Y:S08]  /*1b6a0*/  HMMA.16816.F32 R60, R124.reuse, R8, R60 ;  /* 0x000000087c3c723c */ /* 0x060ff0000000183c */
[----:B------:R-:W-:Y:S01]  /*1b6b0*/  HMMA.16816.F32 R64, R124, R10, R64 ;  /* 0x0000000a7c40723c */ /* 0x000fe20000001840 */
[----:B------:R-:W-:-:S07]  /*1b6c0*/  @P0 BRA `(.L_x_418) ;  /* 0xffffbe7000000947 */ /* 0x000fce000383ffff */
.L_x_409:
[----:B------:R-:W1:Y:S01]  /*1b6d0*/  SHFL.BFLY PT, R3, R232, 0x2, 0x1f ;  /* 0x0c401f00e8037f89 */ /* 0x000e6200000e0000 */
[----:B------:R-:W-:-:S02]  /*1b6e0*/  MOV R4, RZ ;  /* 0x000000ff00047202 */ /* 0x000fc40000000f00 */
[----:B------:R-:W-:Y:S01]  /*1b6f0*/  MOV R8, 0xff800000 ;  /* 0xff80000000087802 */ /* 0x000fe20000000f00 */
[----:B------:R-:W2:Y:S01]  /*1b700*/  SHFL.BFLY PT, R2, R231, 0x2, 0x1f ;  /* 0x0c401f00e7027f89 */ /* 0x000ea200000e0000 */
[----:B------:R-:W-:Y:S01]  /*1b710*/  PLOP3.LUT P2, PT, PT, PT, PT, 0x8, 0x0 ;  /* 0x000000000000781c */ /* 0x000fe20003f4e170 */
        /* <DEDUP_REMOVED lines=13> */
[----:B------:R-:W2:Y:S08]  /*1b7f0*/  @P0 MUFU.LG2 R9, R2 ;  /* 0x0000000200090308 */ /* 0x000eb00000000c00 */
[----:B------:R-:W3:Y:S01]  /*1b800*/  @P1 MUFU.LG2 R5, R5 ;  /* 0x0000000500051308 */ /* 0x000ee20000000c00 */
[----:B-1----:R-:W-:-:S02]  /*1b810*/  FMUL.FTZ R112, R4, R112 ;  /* 0x0000007004707220 */ /* 0x002fc40000410000 */
[C---:B------:R-:W-:Y:S02]  /*1b820*/  FMUL.FTZ R113, R4.reuse, R113 ;  /* 0x0000007104717220 */ /* 0x040fe40000410000 */
[C---:B------:R-:W-:Y:S02]  /*1b830*/  FMUL.FTZ R108, R4.reuse, R108 ;  /* 0x0000006c046c7220 */ /* 0x040fe40000410000 */
[----:B------:R-:W-:Y:S01]  /*1b840*/  FMUL.FTZ R109, R4, R109 ;  /* 0x0000006d046d7220 */ /* 0x000fe20000410000 */
[----:B------:R1:W4:Y:S01]  /*1b850*/  @P0 MUFU.RCP R3, R2 ;  /* 0x0000000200030308 */ /* 0x0003220000001000 */
[----:B--2---:R-:W-:Y:S02]  /*1b860*/  @P0 FMUL.FTZ R11, R9, 0.69314718246459960938 ;  /* 0x3f317218090b0820 */ /* 0x004fe40000410000 */
[----:B------:R-:W-:Y:S02]  /*1b870*/  @P0 FMUL.FTZ R9, R12, c[0x0][0x2d0] ;  /* 0x0000b4000c090a20 */ /* 0x000fe40000410000 */
[----:B------:R-:W-:-:S02]  /*1b880*/  FMUL.FTZ R104, R4, R104 ;  /* 0x0000006804687220 */ /* 0x000fc40000410000 */
[C---:B------:R-:W-:Y:S02]  /*1b890*/  FMUL.FTZ R105, R4.reuse, R105 ;  /* 0x0000006904697220 */ /* 0x040fe40000410000 */
        /* <DEDUP_REMOVED lines=28> */
[C---:B----4-:R-:W-:Y:S02]  /*1ba60*/  FMUL.FTZ R114, R3.reuse, R114 ;  /* 0x0000007203727220 */ /* 0x050fe40000410000 */
        /* <DEDUP_REMOVED lines=33> */
.L_x_345:
        /* <DEDUP_REMOVED lines=43> */
[----:B------:R-:W-:Y:S01]  /*1bf30*/  F2FP.PACK_AB R78, R79, R78 ;  /* 0x0000004e4f4e723e */ /* 0x000fe200000000ff */
[----:B------:R-:W-:Y:S01]  /*1bf40*/  IMAD.SHL.U32 R7, R7, 0x2, RZ ;  /* 0x0000000207077824 */ /* 0x000fe200078e00ff */
[----:B------:R-:W-:-:S02]  /*1bf50*/  F2FP.PACK_AB R72, R73, R72 ;  /* 0x000000484948723e */ /* 0x000fc400000000ff */
[----:B------:R-:W-:Y:S02]  /*1bf60*/  F2FP.PACK_AB R68, R69, R68 ;  /* 0x000000444544723e */ /* 0x000fe400000000ff */
[C---:B------:R-:W-:Y:S01]  /*1bf70*/  IADD3 R14, R7.reuse, 0x80, RZ ;  /* 0x00000080070e7810 */ /* 0x040fe20007ffe0ff */
[----:B------:R-:W-:Y:S01]  /*1bf80*/  STS [R7+0x80], R112 ;  /* 0x0000807007007388 */ /* 0x000fe20000000800 */
[----:B------:R-:W-:Y:S02]  /*1bf90*/  IADD3 R13, R7, 0x70, RZ ;  /* 0x00000070070d7810 */ /* 0x000fe40007ffe0ff */
[----:B------:R-:W-:Y:S01]  /*1bfa0*/  @P0 IADD3 R13, R14, 0x10, RZ ;  /* 0x000000100e0d0810 */ /* 0x000fe20007ffe0ff */
[----:B------:R-:W-:Y:S01]  /*1bfb0*/  STS [R7+0x480], R114 ;  /* 0x0004807207007388 */ /* 0x000fe20000000800 */
[----:B------:R-:W-:Y:S01]  /*1bfc0*/  SEL R14, R11, 0xffffffe0, !P1 ;  /* 0xffffffe00b0e7807 */ /* 0x000fe20004800000 */
[----:B------:R-:W-:Y:S01]  /*1bfd0*/  IMAD.MOV.U32 R11, RZ, RZ, 0x40 ;  /* 0x00000040ff0b7424 */ /* 0x000fe200078e00ff */
[----:B------:R-:W-:Y:S01]  /*1bfe0*/  F2FP.PACK_AB R70, R71, R70 ;  /* 0x000000464746723e */ /* 0x000fe200000000ff */
[----:B------:R-:W-:Y:S01]  /*1bff0*/  STS [R13], R108 ;  /* 0x0000006c0d007388 */ /* 0x000fe20000000800 */
[----:B------:R-:W-:Y:S01]  /*1c000*/  F2FP.PACK_AB R52, R53, R52 ;  /* 0x000000343534723e */ /* 0x000fe200000000ff */
[----:B------:R-:W-:Y:S01]  /*1c010*/  IMAD.IADD R15, R7, 0x1, R14 ;  /* 0x00000001070f7824 */ /* 0x000fe200078e020e */
[----:B------:R-:W-:Y:S01]  /*1c020*/  SEL R16, R11, 0xffffffc0, !P2 ;  /* 0xffffffc00b107807 */ /* 0x000fe20005000000 */
[----:B------:R-:W-:Y:S01]  /*1c030*/  IMAD.IADD R11, R14, 0x1, R13 ;  /* 0x000000010e0b7824 */ /* 0x000fe200078e020d */
[----:B------:R-:W-:Y:S01]  /*1c040*/  STS [R13+0x400], R110 ;  /* 0x0004006e0d007388 */ /* 0x000fe20000000800 */
[----:B------:R-:W-:-:S02]  /*1c050*/  F2FP.PACK_AB R54, R55, R54 ;  /* 0x000000363736723e */ /* 0x000fc400000000ff */
        /* <DEDUP_REMOVED lines=8> */
[----:B------:R-:W-:Y:S01]  /*1c0e0*/  STS [R11], R100 ;  /* 0x000000640b007388 */ /* 0x000fe20000000800 */
[----:B------:R-:W-:-:S02]  /*1c0f0*/  F2FP.PACK_AB R60, R61, R60 ;  /* 0x0000003c3d3c723e */ /* 0x000fc400000000ff */
[----:B------:R-:W-:Y:S01]  /*1c100*/  F2FP.PACK_AB R62, R63, R62 ;  /* 0x0000003e3f3e723e */ /* 0x000fe200000000ff */
[----:B------:R-:W-:Y:S01]  /*1c110*/  STS [R11+0x400], R102 ;  /* 0x000400660b007388 */ /* 0x000fe20000000800 */
[----:B------:R-:W-:Y:S02]  /*1c120*/  F2FP.PACK_AB R64, R65, R64 ;  /* 0x000000404140723e */ /* 0x000fe400000000ff */
[----:B------:R-:W-:Y:S01]  /*1c130*/  F2FP.PACK_AB R3, R3, R66 ;  /* 0x000000420303723e */ /* 0x000fe200000000ff */
[----:B------:R-:W-:Y:S01]  /*1c140*/  STS [R17+0x80], R96 ;  /* 0x0000806011007388 */ /* 0x000fe20000000800 */
[----:B------:R-:W-:Y:S02]  /*1c150*/  ISETP.NE.U32.AND P1, PT, RZ, c[0x0][0x508], PT ;  /* 0x00014200ff007a0c */ /* 0x000fe40003f25070 */
[----:B------:R-:W-:Y:S01]  /*1c160*/  ISETP.NE.U32.AND P0, PT, RZ, c[0x0][0x500], PT ;  /* 0x00014000ff007a0c */ /* 0x000fe20003f05070 */
[----:B------:R-:W-:Y:S01]  /*1c170*/  STS [R17+0x480], R98 ;  /* 0x0004806211007388 */ /* 0x000fe20000000800 */
[----:B------:R-:W-:-:S02]  /*1c180*/  ISETP.NE.AND.EX P1, PT, RZ, c[0x0][0x50c], PT, P1 ;  /* 0x00014300ff007a0c */ /* 0x000fc40003f25310 */
[----:B------:R-:W-:Y:S01]  /*1c190*/  ISETP.NE.AND.EX P0, PT, RZ, c[0x0][0x504], PT, P0 ;  /* 0x00014100ff007a0c */ /* 0x000fe20003f05300 */
[----:B------:R-:W-:Y:S04]  /*1c1a0*/  STS [R19], R92 ;  /* 0x0000005c13007388 */ /* 0x000fe80000000800 */
[----:B------:R-:W-:Y:S04]  /*1c1b0*/  STS [R19+0x400], R94 ;  /* 0x0004005e13007388 */ /* 0x000fe80000000800 */
[----:B------:R-:W-:Y:S04]  /*1c1c0*/  STS [R21+0x80], R88 ;  /* 0x0000805815007388 */ /* 0x000fe80000000800 */
[----:B------:R-:W-:Y:S04]  /*1c1d0*/  STS [R21+0x480], R90 ;  /* 0x0004805a15007388 */ /* 0x000fe80000000800 */
[----:B------:R-:W-:Y:S04]  /*1c1e0*/  STS [R23], R84 ;  /* 0x0000005417007388 */ /* 0x000fe80000000800 */
[----:B------:R-:W-:Y:S04]  /*1c1f0*/  STS [R23+0x400], R86 ;  /* 0x0004005617007388 */ /* 0x000fe80000000800 */
[----:B------:R-:W-:Y:S04]  /*1c200*/  STS [R7+0x4080], R80 ;  /* 0x0040805007007388 */ /* 0x000fe80000000800 */
[----:B------:R-:W-:Y:S04]  /*1c210*/  STS [R7+0x4480], R82 ;  /* 0x0044805207007388 */ /* 0x000fe80000000800 */
[----:B------:R1:W-:Y:S04]  /*1c220*/  STS [R13+0x4000], R6 ;  /* 0x004000060d007388 */ /* 0x0003e80000000800 */
[----:B------:R-:W-:Y:S04]  /*1c230*/  STS [R13+0x4400], R78 ;  /* 0x0044004e0d007388 */ /* 0x000fe80000000800 */
[----:B------:R-:W-:Y:S04]  /*1c240*/  STS [R15+0x4080], R72 ;  /* 0x004080480f007388 */ /* 0x000fe80000000800 */
[----:B------:R2:W-:Y:S04]  /*1c250*/  STS [R15+0x4480], R4 ;  /* 0x004480040f007388 */ /* 0x0005e80000000800 */
[----:B------:R-:W-:Y:S04]  /*1c260*/  STS [R11+0x4000], R68 ;  /* 0x004000440b007388 */ /* 0x000fe80000000800 */
[----:B------:R-:W-:Y:S04]  /*1c270*/  STS [R11+0x4400], R70 ;  /* 0x004400460b007388 */ /* 0x000fe80000000800 */
[----:B------:R-:W-:Y:S01]  /*1c280*/  STS [R17+0x4080], R52 ;  /* 0x0040803411007388 */ /* 0x000fe20000000800 */
[----:B-1----:R-:W-:-:S03]  /*1c290*/  IMAD.MOV.U32 R6, RZ, RZ, 0x4 ;  /* 0x00000004ff067424 */ /* 0x002fc600078e00ff */
[----:B------:R1:W-:Y:S04]  /*1c2a0*/  STS [R17+0x4480], R54 ;  /* 0x0044803611007388 */ /* 0x0003e80000000800 */
[----:B------:R3:W-:Y:S04]  /*1c2b0*/  STS [R19+0x4000], R56 ;  /* 0x0040003813007388 */ /* 0x0007e80000000800 */
[----:B------:R3:W-:Y:S01]  /*1c2c0*/  STS [R19+0x4400], R58 ;  /* 0x0044003a13007388 */ /* 0x0007e20000000800 */
[----:B--2---:R-:W-:-:S03]  /*1c2d0*/  IMAD.WIDE R14, R221, R6, c[0x0][0x500] ;  /* 0x00014000dd0e7625 */ /* 0x004fc600078e0206 */
[----:B------:R3:W-:Y:S04]  /*1c2e0*/  STS [R21+0x4080], R60 ;  /* 0x0040803c15007388 */ /* 0x0007e80000000800 */
[----:B------:R3:W-:Y:S04]  /*1c2f0*/  STS [R21+0x4480], R62 ;  /* 0x0044803e15007388 */ /* 0x0007e80000000800 */
[----:B------:R3:W-:Y:S04]  /*1c300*/  STS [R23+0x4000], R64 ;  /* 0x0040004017007388 */ /* 0x0007e80000000800 */
[----:B------:R3:W-:Y:S04]  /*1c310*/  STS [R23+0x4400], R3 ;  /* 0x0044000317007388 */ /* 0x0007e80000000800 */
[----:B------:R-:W-:Y:S01]  /*1c320*/  BAR.SYNC.DEFER_BLOCKING 0x1, 0x100 ;  /* 0x0044000000007b1d */ /* 0x000fe20000010000 */
[----:B------:R-:W-:-:S02]  /*1c330*/  IMAD.MOV.U32 R4, RZ, RZ, c[0x0][0x388] ;  /* 0x0000e200ff047624 */ /* 0x000fc400078e00ff */
[----:B-1----:R-:W-:-:S03]  /*1c340*/  @P1 IMAD.WIDE R16, R221, R6, c[0x0][0x508] ;  /* 0x00014200dd101625 */ /* 0x002fc600078e0206 */
[----:B------:R-:W2:Y:S04]  /*1c350*/  @P0 LDG.E R11, [R14.64] ;  /* 0x000000100e0b0981 */ /* 0x000ea8000c1e1900 */
[----:B------:R3:W5:Y:S01]  /*1c360*/  @P1 LDG.E R4, [R16.64] ;  /* 0x0000001010041981 */ /* 0x000762000c1e1900 */
[----:B------:R-:W-:Y:S02]  /*1c370*/  CS2R R6, SRZ ;  /* 0x0000000000067805 */ /* 0x000fe4000001ff00 */
[--C-:B--2---:R-:W-:Y:S01]  /*1c380*/  @P0 SHF.R.S32.HI R7, RZ, 0x1f, R11.reuse ;  /* 0x0000001fff070819 */ /* 0x104fe2000001140b */
[----:B------:R-:W-:Y:S01]  /*1c390*/  @P0 IMAD.MOV.U32 R6, RZ, RZ, R11 ;  /* 0x000000ffff060224 */ /* 0x000fe200078e000b */
[----:B------:R-:W-:Y:S05]  /*1c3a0*/  @P1 BRA `(.L_x_420) ;  /* 0x0000004000001947 */ /* 0x000fea0003800000 */
[----:B---3--:R-:W-:Y:S05]  /*1c3b0*/  @!P0 BRA `(.L_x_420) ;  /* 0x0000003000008947 */ /* 0x008fea0003800000 */
[----:B-----5:R-:W2:Y:S04]  /*1c3c0*/  LDG.E R4, [R14.64] ;  /* 0x000000100e047981 */ /* 0x020ea8000c1e1900 */
[----:B------:R-:W2:Y:S02]  /*1c3d0*/  LDG.E R3, [R14.64+0x4] ;  /* 0x000004100e037981 */ /* 0x000ea4000c1e1900 */
[----:B--2---:R-:W-:-:S02]  /*1c3e0*/  IADD3 R4, -R4, R3, RZ ;  /* 0x0000000304047210 */ /* 0x004fc40007ffe1ff */
.L_x_420:
[----:B---3--:R-:W-:Y:S01]  /*1c3f0*/  LOP3.LUT R13, R10, 0xffffffe0, RZ, 0xc0, !PT ;  /* 0xffffffe00a0d7812 */ /* 0x008fe200078ec0ff */
[----:B------:R-:W1:Y:S01]  /*1c400*/  S2R R40, SR_CTAID.X ;  /* 0x0000000000287919 */ /* 0x000e620000002500 */
[----:B------:R-:W-:Y:S01]  /*1c410*/  SHF.R.S32.HI R11, RZ, 0x1f, R12 ;  /* 0x0000001fff0b7819 */ /* 0x000fe2000001140c */
[----:B------:R-:W-:Y:S01]  /*1c420*/  IMAD.MOV.U32 R14, RZ, RZ, c[0x0][0x4e8] ;  /* 0x00013a00ff0e7624 */ /* 0x000fe200078e00ff */
[----:B------:R-:W-:Y:S01]  /*1c430*/  LEA.HI R3, R9, R9, RZ, 0x1 ;  /* 0x0000000909037211 */ /* 0x000fe200078f08ff */
[----:B------:R-:W-:Y:S01]  /*1c440*/  IMAD.IADD R13, R0, 0x1, -R13 ;  /* 0x00000001000d7824 */ /* 0x000fe200078e0a0d */
[----:B------:R-:W-:Y:S01]  /*1c450*/  LEA.HI R11, R11, R12, RZ, 0x3 ;  /* 0x0000000c0b0b7211 */ /* 0x000fe200078f18ff */
[----:B------:R-:W-:Y:S01]  /*1c460*/  IMAD.MOV.U32 R19, RZ, RZ, R7 ;  /* 0x000000ffff137224 */ /* 0x000fe200078e0007 */
[----:B------:R-:W-:Y:S01]  /*1c470*/  ISETP.NE.AND P1, PT, R14, 0x1, PT ;  /* 0x000000010e00780c */ /* 0x000fe20003f25270 */
[----:B------:R-:W-:Y:S01]  /*1c480*/  IMAD.WIDE.U32 R20, R6, c[0x0][0x3a0], RZ ;  /* 0x0000e80006147a25 */ /* 0x000fe200078e00ff */
[----:B------:R-:W-:Y:S01]  /*1c490*/  SHF.R.S32.HI R10, RZ, 0x1f, R13 ;  /* 0x0000001fff0a7819 */ /* 0x000fe2000001140d */
[----:B------:R-:W-:Y:S01]  /*1c4a0*/  BSSY B0, `(.L_x_421) ;  /* 0x0000073000007945 */ /* 0x000fe20003800000 */
[----:B------:R-:W-:-:S02]  /*1c4b0*/  LOP3.LUT R11, R11, 0xffffff8, RZ, 0xc0, !PT ;  /* 0x0ffffff80b0b7812 */ /* 0x000fc400078ec0ff */
[----:B------:R-:W-:Y:S02]  /*1c4c0*/  LEA.HI R10, R10, R13, RZ, 0x2 ;  /* 0x0000000d0a0a7211 */ /* 0x000fe400078f10ff */
[----:B------:R-:W-:Y:S02]  /*1c4d0*/  IADD3 R11, R12, -R11, RZ ;  /* 0x8000000b0c0b7210 */ /* 0x000fe40007ffe0ff */
[----:B------:R-:W-:Y:S02]  /*1c4e0*/  LOP3.LUT R12, R3, 0x1ffffffe, RZ, 0xc0, !PT ;  /* 0x1ffffffe030c7812 */ /* 0x000fe400078ec0ff */
[----:B------:R-:W-:Y:S02]  /*1c4f0*/  SHF.R.S32.HI R14, RZ, 0x2, R10 ;  /* 0x00000002ff0e7819 */ /* 0x000fe4000001140a */
[----:B------:R-:W-:Y:S01]  /*1c500*/  LOP3.LUT P2, RZ, R13, 0x3, RZ, 0xc0, !PT ;  /* 0x000000030dff7812 */ /* 0x000fe2000784c0ff */
[----:B------:R-:W-:Y:S01]  /*1c510*/  IMAD R13, R7, c[0x0][0x3a0], RZ ;  /* 0x0000e800070d7a24 */ /* 0x000fe200078e02ff */
[----:B------:R-:W-:Y:S01]  /*1c520*/  MOV R18, R6 ;  /* 0x0000000600127202 */ /* 0x000fe20000000f00 */
[----:B------:R-:W-:Y:S01]  /*1c530*/  IMAD.IADD R10, R9, 0x1, -R12 ;  /* 0x00000001090a7824 */ /* 0x000fe200078e0a0c */
[-C--:B------:R-:W-:Y:S01]  /*1c540*/  LEA.HI R9, R5, R0.reuse, RZ, 0x3 ;  /* 0x0000000005097211 */ /* 0x080fe200078f18ff */
[----:B------:R-:W-:Y:S01]  /*1c550*/  IMAD R3, R11, 0x10, R14 ;  /* 0x000000100b037824 */ /* 0x000fe200078e020e */
[----:B------:R-:W-:Y:S01]  /*1c560*/  LEA.HI R5, R5, R0, RZ, 0x6 ;  /* 0x0000000005057211 */ /* 0x000fe200078f30ff */
[----:B------:R-:W-:Y:S01]  /*1c570*/  IMAD R7, R6, c[0x0][0x3a4], R13 ;  /* 0x0000e90006077a24 */ /* 0x000fe200078e020d */
[----:B------:R-:W-:Y:S01]  /*1c580*/  LOP3.LUT R11, R9, 0xfffffff8, RZ, 0xc0, !PT ;  /* 0xfffffff8090b7812 */ /* 0x000fe200078ec0ff */
[----:B------:R-:W-:Y:S01]  /*1c590*/  IMAD R6, R218, c[0x0][0x490], RZ ;  /* 0x00012400da067a24 */ /* 0x000fe200078e02ff */
[----:B------:R-:W-:Y:S01]  /*1c5a0*/  SHF.R.S32.HI R17, RZ, 0x1f, R221 ;  /* 0x0000001fff117819 */ /* 0x000fe200000114dd */
[----:B------:R-:W-:Y:S01]  /*1c5b0*/  IMAD R13, R10, 0x8, R3 ;  /* 0x000000080a0d7824 */ /* 0x000fe200078e0203 */
[----:B------:R-:W-:Y:S01]  /*1c5c0*/  IADD3 R21, R21, R7, RZ ;  /* 0x0000000715157210 */ /* 0x000fe20007ffe0ff */
[----:B------:R-:W-:Y:S01]  /*1c5d0*/  IMAD R7, R219, c[0x0][0x494], R6 ;  /* 0x00012500db077a24 */ /* 0x000fe200078e0206 */
[----:B------:R-:W-:Y:S01]  /*1c5e0*/  SEL R17, R17, RZ, !P0 ;  /* 0x000000ff11117207 */ /* 0x000fe20004000000 */
[----:B-1----:R-:W-:Y:S01]  /*1c5f0*/  IMAD R6, R40, 0x80, R13 ;  /* 0x0000008028067824 */ /* 0x002fe200078e020d */
[----:B------:R-:W-:Y:S01]  /*1c600*/  SEL R14, R221, RZ, !P0 ;  /* 0x000000ffdd0e7207 */ /* 0x000fe20004000000 */
[----:B------:R-:W-:Y:S01]  /*1c610*/  IMAD.WIDE.U32 R18, R219, c[0x0][0x490], R18 ;  /* 0x00012400db127a25 */ /* 0x000fe200078e0012 */
[----:B------:R-:W-:-:S03]  /*1c620*/  SHF.R.S32.HI R9, RZ, 0x3, R9 ;  /* 0x00000003ff097819 */ /* 0x000fc60000011409 */
[----:B------:R-:W-:Y:S01]  /*1c630*/  IMAD.IADD R0, R0, 0x1, -R11 ;  /* 0x0000000100007824 */ /* 0x000fe200078e0a0b */
[----:B------:R-:W-:Y:S01]  /*1c640*/  IADD3 R19, R19, R7, RZ ;  /* 0x0000000713137210 */ /* 0x000fe20007ffe0ff */
[----:B------:R-:W-:-:S03]  /*1c650*/  @P1 IMAD.HI.U32 R11, R6, c[0x0][0x4ec], RZ ;  /* 0x00013b00060b1a27 */ /* 0x000fc600078e00ff */
[----:B------:R-:W-:Y:S01]  /*1c660*/  LEA R13, R0, R9, 0x5 ;  /* 0x00000009000d7211 */ /* 0x000fe200078e28ff */
[----:B------:R-:W-:Y:S02]  /*1c670*/  IMAD R218, R218, c[0x0][0x3e8], RZ ;  /* 0x0000fa00dada7a24 */ /* 0x000fe400078e02ff */
[----:B------:R-:W-:Y:S01]  /*1c680*/  IMAD.MOV.U32 R10, RZ, RZ, R6 ;  /* 0x000000ffff0a7224 */ /* 0x000fe200078e0006 */
[----:B------:R-:W-:Y:S01]  /*1c690*/  @P1 SHF.R.U32.HI R10, RZ, c[0x0][0x4f0], R11 ;  /* 0x00013c00ff0a1a19 */ /* 0x000fe2000001160b */
[C---:B------:R-:W-:Y:S02]  /*1c6a0*/  IMAD R7, R219.reuse, c[0x0][0x3ec], R218 ;  /* 0x0000fb00db077a24 */ /* 0x040fe400078e02da */
[----:B------:R-:W-:Y:S01]  /*1c6b0*/  IMAD.WIDE.U32 R20, R219, c[0x0][0x3e8], R20 ;  /* 0x0000fa00db147a25 */ /* 0x000fe200078e0014 */
[----:B------:R-:W-:-:S03]  /*1c6c0*/  SHF.R.S32.HI R16, RZ, 0x1f, R10 ;  /* 0x0000001fff107819 */ /* 0x000fc6000001140a */
[----:B------:R-:W-:Y:S02]  /*1c6d0*/  IMAD.IADD R21, R21, 0x1, R7 ;  /* 0x0000000115157824 */ /* 0x000fe400078e0207 */
[----:B------:R-:W-:Y:S02]  /*1c6e0*/  IMAD.MOV R7, RZ, RZ, -R10 ;  /* 0x000000ffff077224 */ /* 0x000fe400078e0a0a */
[----:B------:R-:W-:Y:S02]  /*1c6f0*/  IMAD R11, R17, c[0x0][0x498], RZ ;  /* 0x00012600110b7a24 */ /* 0x000fe400078e02ff */
[----:B------:R-:W-:-:S04]  /*1c700*/  IMAD.WIDE.U32 R18, R14, c[0x0][0x498], R18 ;  /* 0x000126000e127a25 */ /* 0x000fc800078e0012 */
[----:B------:R-:W-:Y:S01]  /*1c710*/  IMAD R6, R7, c[0x0][0x4e8], R6 ;  /* 0x00013a0007067a24 */ /* 0x000fe200078e0206 */
[----:B------:R-:W-:Y:S01]  /*1c720*/  IADD3 R10, P0, R10, R18, RZ ;  /* 0x000000120a0a7210 */ /* 0x000fe20007f1e0ff */
[----:B------:R-:W-:Y:S02]  /*1c730*/  IMAD R11, R14, c[0x0][0x49c], R11 ;  /* 0x000127000e0b7a24 */ /* 0x000fe400078e020b */
[----:B------:R-:W-:Y:S01]  /*1c740*/  IMAD R13, R40, 0x80, R13 ;  /* 0x00000080280d7824 */ /* 0x000fe200078e020d */
[----:B------:R-:W-:Y:S01]  /*1c750*/  SHF.R.S32.HI R15, RZ, 0x1f, R6 ;  /* 0x0000001fff0f7819 */ /* 0x000fe20000011406 */
[----:B------:R-:W-:Y:S01]  /*1c760*/  IMAD.SHL.U32 R23, R9, 0x40, RZ ;  /* 0x0000004009177824 */ /* 0x000fe200078e00ff */
[----:B------:R-:W-:Y:S01]  /*1c770*/  IADD3.X R11, R16, R19, R11, P0, !PT ;  /* 0x00000013100b7210 */ /* 0x000fe200007fe40b */
[----:B------:R-:W-:Y:S01]  /*1c780*/  @P1 IMAD.HI.U32 R12, R13, c[0x0][0x4ec], RZ ;  /* 0x00013b000d0c1a27 */ /* 0x000fe200078e00ff */
[----:B------:R-:W-:Y:S02]  /*1c790*/  MOV R7, R13 ;  /* 0x0000000d00077202 */ /* 0x000fe40000000f00 */
[----:B------:R-:W-:Y:S01]  /*1c7a0*/  LEA R16, R40, R3, 0x7 ;  /* 0x0000000328107211 */ /* 0x000fe200078e38ff */
[----:B------:R-:W-:Y:S01]  /*1c7b0*/  IMAD R15, R15, c[0x0][0x488], RZ ;  /* 0x000122000f0f7a24 */ /* 0x000fe200078e02ff */
[----:B------:R-:W-:Y:S01]  /*1c7c0*/  @P1 SHF.R.U32.HI R7, RZ, c[0x0][0x4f0], R12 ;  /* 0x00013c00ff071a19 */ /* 0x000fe2000001160c */
[----:B------:R-:W-:Y:S01]  /*1c7d0*/  IMAD.WIDE.U32 R10, R6, c[0x0][0x488], R10 ;  /* 0x00012200060a7a25 */ /* 0x000fe200078e000a */
[----:B------:R-:W-:-:S02]  /*1c7e0*/  LOP3.LUT R23, R23, 0x1c0, RZ, 0xc0, !PT ;  /* 0x000001c017177812 */ /* 0x000fc400078ec0ff */
[----:B------:R-:W-:Y:S01]  /*1c7f0*/  LEA R40, R40, R9, 0x7 ;  /* 0x0000000928287211 */ /* 0x000fe200078e38ff */
[----:B------:R-:W-:Y:S01]  /*1c800*/  IMAD R15, R6, c[0x0][0x48c], R15 ;  /* 0x00012300060f7a24 */ /* 0x000fe200078e020f */
[----:B------:R-:W-:Y:S01]  /*1c810*/  LEA R12, P0, R10, c[0x0][0x450], 0x2 ;  /* 0x000114000a0c7a11 */ /* 0x000fe200078010ff */
[----:B------:R-:W-:Y:S01]  /*1c820*/  IMAD R17, R17, c[0x0][0x3f0], RZ ;  /* 0x0000fc0011117a24 */ /* 0x000fe200078e02ff */
[----:B------:R-:W-:Y:S01]  /*1c830*/  SHF.R.U32.HI R6, RZ, 0x3, R23 ;  /* 0x00000003ff067819 */ /* 0x000fe20000011617 */
[----:B------:R-:W-:Y:S01]  /*1c840*/  IMAD.SHL.U32 R0, R0, 0x8, RZ ;  /* 0x0000000800007824 */ /* 0x000fe200078e00ff */
[----:B------:R-:W-:Y:S01]  /*1c850*/  IADD3 R11, R11, R15, RZ ;  /* 0x0000000f0b0b7210 */ /* 0x000fe20007ffe0ff */
[----:B------:R-:W-:Y:S01]  /*1c860*/  SHFL.IDX PT, R42, R12, RZ, 0x1c1f ;  /* 0x001c1fff0c2a7589 */ /* 0x000fe200000e0000 */
[----:B------:R-:W-:Y:S02]  /*1c870*/  IMAD R17, R14, c[0x0][0x3f4], R17 ;  /* 0x0000fd000e117a24 */ /* 0x000fe400078e0211 */
[----:B------:R-:W-:Y:S01]  /*1c880*/  LEA.HI.X R11, R10, c[0x0][0x454], R11, 0x2, P0 ;  /* 0x000115000a0b7a11 */ /* 0x000fe200000f140b */
[----:B-----5:R-:W-:Y:S01]  /*1c890*/  SHFL.IDX PT, R34, R12, 0x1, 0x1c1f ;  /* 0x003c1f000c227f89 */ /* 0x020fe200000e0000 */
[----:B------:R-:W-:Y:S01]  /*1c8a0*/  SHF.R.S32.HI R10, RZ, 0x1f, R7 ;  /* 0x0000001fff0a7819 */ /* 0x000fe20000011407 */
[----:B------:R-:W-:Y:S01]  /*1c8b0*/  IMAD.WIDE.U32 R14, R14, c[0x0][0x3f0], R20 ;  /* 0x0000fc000e0e7a25 */ /* 0x000fe200078e0014 */
[----:B------:R-:W-:Y:S01]  /*1c8c0*/  LOP3.LUT R19, R23, 0x38, R0, 0xf8, !PT ;  /* 0x0000003817137812 */ /* 0x000fe200078ef800 */
[----:B------:R-:W1:Y:S01]  /*1c8d0*/  SHFL.IDX PT, R43, R11, RZ, 0x1c1f ;  /* 0x001c1fff0b2b7589 */ /* 0x000e6200000e0000 */
[----:B------:R-:W-:Y:S01]  /*1c8e0*/  IADD3 R36, R0, 0x40, RZ ;  /* 0x0000004000247810 */ /* 0x000fe20007ffe0ff */
[----:B------:R-:W-:Y:S01]  /*1c8f0*/  IMAD.MOV R32, RZ, RZ, -R7 ;  /* 0x000000ffff207224 */ /* 0x000fe200078e0a07 */
[----:B------:R-:W-:Y:S01]  /*1c900*/  LOP3.LUT R6, R19, R6, RZ, 0x3c, !PT ;  /* 0x0000000613067212 */ /* 0x000fe200078e3cff */
[----:B------:R-:W2:Y:S01]  /*1c910*/  SHFL.IDX PT, R35, R11, 0x1, 0x1c1f ;  /* 0x003c1f000b237f89 */ /* 0x000ea200000e0000 */
[----:B------:R-:W-:Y:S01]  /*1c920*/  IMAD R3, R4, c[0x0][0x4e8], RZ ;  /* 0x00013a0004037a24 */ /* 0x000fe200078e02ff */
[----:B------:R-:W-:Y:S01]  /*1c930*/  IADD3 R4, R16, 0x8, RZ ;  /* 0x0000000810047810 */ /* 0x000fe20007ffe0ff */
[----:B------:R-:W-:-:S02]  /*1c940*/  IMAD.IADD R15, R15, 0x1, R17 ;  /* 0x000000010f0f7824 */ /* 0x000fc400078e0211 */
[----:B------:R-:W-:Y:S01]  /*1c950*/  IMAD R32, R32, c[0x0][0x4e8], R13 ;  /* 0x00013a0020207a24 */ /* 0x000fe200078e020d */
[-C--:B------:R-:W-:Y:S01]  /*1c960*/  ISETP.GE.OR P1, PT, R16, R3.reuse, P2 ;  /* 0x000000031000720c */ /* 0x080fe20001726670 */
[----:B------:R-:W-:Y:S01]  /*1c970*/  IMAD R10, R10, c[0x0][0x3e0], RZ ;  /* 0x0000f8000a0a7a24 */ /* 0x000fe200078e02ff */
[----:B------:R-:W-:Y:S01]  /*1c980*/  ISETP.GE.OR P0, PT, R4, R3, P2 ;  /* 0x000000030400720c */ /* 0x000fe20001706670 */
[----:B------:R-:W-:Y:S02]  /*1c990*/  IMAD.SHL.U32 R5, R5, 0x8, RZ ;  /* 0x0000000805057824 */ /* 0x000fe400078e00ff */
[C---:B------:R-:W-:Y:S02]  /*1c9a0*/  IMAD R10, R7.reuse, c[0x0][0x3e4], R10 ;  /* 0x0000f900070a7a24 */ /* 0x040fe400078e020a */
[----:B------:R-:W-:Y:S01]  /*1c9b0*/  IMAD.WIDE.U32 R14, R7, c[0x0][0x3e0], R14 ;  /* 0x0000f800070e7a25 */ /* 0x000fe200078e000e */
[----:B------:R-:W-:Y:S02]  /*1c9c0*/  SHF.R.S32.HI R7, RZ, 0x1f, R32 ;  /* 0x0000001fff077819 */ /* 0x000fe40000011420 */
[----:B------:R-:W-:Y:S01]  /*1c9d0*/  LOP3.LUT R5, R6, 0x7ffffe00, R5, 0xf8, !PT ;  /* 0x7ffffe0006057812 */ /* 0x000fe200078ef805 */
[----:B------:R-:W-:-:S02]  /*1c9e0*/  IMAD.IADD R15, R15, 0x1, R10 ;  /* 0x000000010f0f7824 */ /* 0x000fc400078e020a */
[----:B------:R-:W-:Y:S01]  /*1c9f0*/  IMAD R7, R7, c[0x0][0x3d8], RZ ;  /* 0x0000f60007077a24 */ /* 0x000fe200078e02ff */
[----:B------:R-:W-:Y:S01]  /*1ca00*/  SHF.L.U32 R41, R5, 0x1, RZ ;  /* 0x0000000105297819 */ /* 0x000fe200000006ff */
[----:B-1----:R1:W-:Y:S02]  /*1ca10*/  @!P1 ST.E [R42.64], R2 ;  /* 0x000000022a009985 */ /* 0x0023e4000c101910 */
[C---:B------:R-:W-:Y:S02]  /*1ca20*/  IMAD R10, R32.reuse, c[0x0][0x3dc], R7 ;  /* 0x0000f700200a7a24 */ /* 0x040fe400078e0207 */
[----:B------:R-:W-:Y:S01]  /*1ca30*/  IMAD.WIDE.U32 R32, R32, c[0x0][0x3d8], R14 ;  /* 0x0000f60020207a25 */ /* 0x000fe200078e000e */
[----:B--2---:R1:W-:Y:S03]  /*1ca40*/  @!P0 ST.E [R34.64], R8 ;  /* 0x0000000822008985 */ /* 0x0043e6000c101910 */
[----:B------:R-:W-:Y:S01]  /*1ca50*/  IMAD.IADD R10, R33, 0x1, R10 ;  /* 0x00000001210a7824 */ /* 0x000fe200078e020a */
[----:B------:R1:W2:Y:S01]  /*1ca60*/  LDS.128 R28, [R41+0x1080] ;  /* 0x00108000291c7984 */ /* 0x0002a20000000c00 */
[----:B------:R-:W-:-:S03]  /*1ca70*/  LEA R38, P0, R32, c[0x0][0x380], 0x1 ;  /* 0x0000e00020267a11 */ /* 0x000fc600078008ff */
[----:B------:R1:W3:Y:S01]  /*1ca80*/  LDS.128 R24, [R41+0x2080] ;  /* 0x0020800029187984 */ /* 0x0002e20000000c00 */
[----:B------:R-:W-:Y:S02]  /*1ca90*/  LEA.HI.X R37, R32, c[0x0][0x384], R10, 0x1, P0 ;  /* 0x0000e10020257a11 */ /* 0x000fe400000f0c0a */
[----:B------:R-:W-:Y:S01]  /*1caa0*/  ISETP.GE.AND P0, PT, R40, R3, PT ;  /* 0x000000032800720c */ /* 0x000fe20003f06270 */
[----:B------:R1:W4:Y:S04]  /*1cab0*/  LDS.128 R20, [R41+0x3080] ;  /* 0x0030800029147984 */ /* 0x0003280000000c00 */
        /* <DEDUP_REMOVED lines=17> */
.L_x_422:
[----:B------:R-:W-:Y:S05]  /*1cbd0*/  BSYNC B0 ;  /* 0x0000000000007941 */ /* 0x000fea0003800000 */
.L_x_421:
        /* <DEDUP_REMOVED lines=12> */
[----:B--2---:R2:W-:Y:S03]  /*1cca0*/  @!P1 ST.E.128 [R8.64], R28 ;  /* 0x0000001c08009985 */ /* 0x0045e6000c101d10 */
[----:B------:R-:W-:-:S05]  /*1ccb0*/  @!P0 IMAD.WIDE R10, R2, 0x2, R10 ;  /* 0x00000002020a8825 */ /* 0x000fca00078e020a */
[----:B------:R2:W-:Y:S02]  /*1ccc0*/  @!P0 ST.E.128 [R10.64], R16 ;  /* 0x000000100a008985 */ /* 0x0005e4000c101d10 */
.L_x_424:
[----:B------:R-:W-:Y:S05]  /*1ccd0*/  BSYNC B0 ;  /* 0x0000000000007941 */ /* 0x000fea0003800000 */
.L_x_423:
        /* <DEDUP_REMOVED lines=15> */
.L_x_426:
[----:B------:R-:W-:Y:S05]  /*1cdd0*/  BSYNC B0 ;  /* 0x0000000000007941 */ /* 0x000fea0003800000 */
.L_x_425:
[----:B------:R-:W-:Y:S01]  /*1cde0*/  IADD3 R40, R40, 0x60, RZ ;  /* 0x0000006028287810 */ /* 0x000fe20007ffe0ff */
[----:B---3--:R3:W1:Y:S03]  /*1cdf0*/  SHFL.IDX PT, R9, R37, 0x3, 0x181f ;  /* 0x00781f0025097f89 */ /* 0x00866600000e0000 */
[----:B------:R-:W-:Y:S01]  /*1ce00*/  ISETP.GE.AND P0, PT, R40, R3, PT ;  /* 0x000000032800720c */ /* 0x000fe20003f06270 */
[----:B------:R3:W2:-:S12]  /*1ce10*/  SHFL.IDX PT, R8, R38, 0x3, 0x181f ;  /* 0x00781f0026087f89 */ /* 0x00069800000e0000 */
[----:B------:R-:W-:Y:S05]  /*1ce20*/  @P0 EXIT ;  /* 0x000000000000094d */ /* 0x000fea0003800000 */
[----:B------:R-:W-:-:S13]  /*1ce30*/  ISETP.GE.AND P0, PT, R0, c[0x0][0x3c8], PT ;  /* 0x0000f20000007a0c */ /* 0x000fda0003f06270 */
[----:B-12---:R-:W-:-:S05]  /*1ce40*/  @!P0 IMAD.WIDE R2, R0, 0x2, R8 ;  /* 0x0000000200028825 */ /* 0x006fca00078e0208 */
        /* <DEDUP_REMOVED lines=9> */
.L_x_419:
        /* <DEDUP_REMOVED lines=18> */
.L_x_427:
        /* <DEDUP_REMOVED lines=19> */
[----:B------:R-:W-:-:S04]  /*1d130*/  IMAD.WIDE.U32 R12, R219, c[0x0][0x490], R12 ;  /* 0x00012400db0c7a25 */ /* 0x000fc800078e000c */
[----:B------:R-:W-:Y:S01]  /*1d140*/  IMAD R14, R4, c[0x0][0x498], RZ ;  /* 0x00012600040e7a24 */ /* 0x000fe200078e02ff */
[----:B------:R-:W-:-:S03]  /*1d150*/  IADD3 R13, R3, R13, RZ ;  /* 0x0000000d030d7210 */ /* 0x000fc60007ffe0ff */
[----:B------:R-:W-:Y:S02]  /*1d160*/  IMAD R3, R221, c[0x0][0x49c], R14 ;  /* 0x00012700dd037a24 */ /* 0x000fe400078e020e */
[----:B------:R-:W-:-:S04]  /*1d170*/  @P0 IMAD.HI.U32 R5, R7, c[0x0][0x4ec], RZ ;  /* 0x00013b0007050a27 */ /* 0x000fc800078e00ff */
[----:B------:R-:W-:Y:S01]  /*1d180*/  IMAD.WIDE.U32 R12, R221, c[0x0][0x498], R12 ;  /* 0x00012600dd0c7a25 */ /* 0x000fe200078e000c */
[----:B------:R-:W-:-:S04]  /*1d190*/  @P0 SHF.R.U32.HI R6, RZ, c[0x0][0x4f0], R5 ;  /* 0x00013c00ff060a19 */ /* 0x000fc80000011605 */
[--C-:B------:R-:W-:Y:S01]  /*1d1a0*/  SHF.R.S32.HI R5, RZ, 0x1f, R6.reuse ;  /* 0x0000001fff057819 */ /* 0x100fe20000011406 */
[----:B------:R-:W-:Y:S01]  /*1d1b0*/  IMAD.MOV R10, RZ, RZ, -R6 ;  /* 0x000000ffff0a7224 */ /* 0x000fe200078e0a06 */
[----:B------:R-:W-:-:S03]  /*1d1c0*/  IADD3 R12, P0, R6, R12, RZ ;  /* 0x0000000c060c7210 */ /* 0x000fc60007f1e0ff */
[----:B------:R-:W-:Y:S01]  /*1d1d0*/  IMAD R10, R10, c[0x0][0x4e8], R7 ;  /* 0x00013a000a0a7a24 */ /* 0x000fe200078e0207 */
[----:B------:R-:W-:-:S04]  /*1d1e0*/  IADD3.X R13, R5, R13, R3, P0, !PT ;  /* 0x0000000d050d7210 */ /* 0x000fc800007fe403 */
[----:B------:R-:W-:Y:S01]  /*1d1f0*/  SHF.R.S32.HI R6, RZ, 0x1f, R10 ;  /* 0x0000001fff067819 */ /* 0x000fe2000001140a */
[----:B------:R-:W-:-:S04]  /*1d200*/  IMAD.WIDE.U32 R12, R10, c[0x0][0x488], R12 ;  /* 0x000122000a0c7a25 */ /* 0x000fc800078e000c */
[----:B------:R-:W-:Y:S01]  /*1d210*/  IMAD R3, R6, c[0x0][0x488], RZ ;  /* 0x0001220006037a24 */ /* 0x000fe200078e02ff */
[----:B------:R-:W-:-:S03]  /*1d220*/  LEA R6, P0, R12, c[0x0][0x450], 0x2 ;  /* 0x000114000c067a11 */ /* 0x000fc600078010ff */
[----:B------:R-:W-:-:S05]  /*1d230*/  IMAD R3, R10, c[0x0][0x48c], R3 ;  /* 0x000123000a037a24 */ /* 0x000fca00078e0203 */
[----:B------:R-:W-:-:S04]  /*1d240*/  IADD3 R3, R13, R3, RZ ;  /* 0x000000030d037210 */ /* 0x000fc80007ffe0ff */
[----:B------:R-:W-:Y:S02]  /*1d250*/  LEA.HI.X R7, R12, c[0x0][0x454], R3, 0x2, P0 ;  /* 0x000115000c077a11 */ /* 0x000fe400000f1403 */
[----:B------:R-:W-:-:S05]  /*1d260*/  MOV R3, 0xff800000 ;  /* 0xff80000000037802 */ /* 0x000fca0000000f00 */
[----:B------:R1:W-:Y:S02]  /*1d270*/  STG.E [R6.64], R3 ;  /* 0x0000000306007986 */ /* 0x0003e4000c101910 */
.L_x_429:
[----:B------:R-:W-:Y:S05]  /*1d280*/  BSYNC B0 ;  /* 0x0000000000007941 */ /* 0x000fea0003800000 */
.L_x_428:
[----:B------:R-:W2:Y:S01]  /*1d290*/  S2R R5, SR_CTAID.X ;  /* 0x0000000000057919 */ /* 0x000ea20000002500 */
[----:B-1----:R-:W-:Y:S01]  /*1d2a0*/  SHF.R.S32.HI R3, RZ, 0x1f, R0 ;  /* 0x0000001fff037819 */ /* 0x002fe20000011400 */
[----:B------:R-:W-:Y:S01]  /*1d2b0*/  IMAD R7, R9, c[0x0][0x3a0], RZ ;  /* 0x0000e80009077a24 */ /* 0x000fe200078e02ff */
[----:B------:R-:W-:Y:S01]  /*1d2c0*/  BSSY B0, `(.L_x_430) ;  /* 0x0000036000007945 */ /* 0x000fe20003800000 */
[----:B------:R-:W-:Y:S01]  /*1d2d0*/  IMAD.WIDE.U32 R10, R8, c[0x0][0x3a0], RZ ;  /* 0x0000e800080a7a25 */ /* 0x000fe200078e00ff */
[----:B------:R-:W-:-:S03]  /*1d2e0*/  LEA.HI R3, R3, R0, RZ, 0x3 ;  /* 0x0000000003037211 */ /* 0x000fc600078f18ff */
[----:B------:R-:W-:Y:S01]  /*1d2f0*/  IMAD R6, R8, c[0x0][0x3a4], R7 ;  /* 0x0000e90008067a24 */ /* 0x000fe200078e0207 */
[----:B------:R-:W-:Y:S01]  /*1d300*/  LOP3.LUT R9, R3, 0xfffffff8, RZ, 0xc0, !PT ;  /* 0xfffffff803097812 */ /* 0x000fe200078ec0ff */
[----:B------:R-:W-:Y:S01]  /*1d310*/  IMAD R218, R218, c[0x0][0x3e8], RZ ;  /* 0x0000fa00dada7a24 */ /* 0x000fe200078e02ff */
[----:B------:R-:W-:Y:S01]  /*1d320*/  MOV R7, c[0x0][0x4e8] ;  /* 0x00013a0000077a02 */ /* 0x000fe20000000f00 */
[----:B------:R-:W-:Y:S01]  /*1d330*/  IMAD R4, R4, c[0x0][0x3f0], RZ ;  /* 0x0000fc0004047a24 */ /* 0x000fe200078e02ff */
[----:B------:R-:W-:Y:S01]  /*1d340*/  IADD3 R9, -R9, R0, RZ ;  /* 0x0000000009097210 */ /* 0x000fe20007ffe1ff */
[----:B------:R-:W-:Y:S01]  /*1d350*/  IMAD R218, R219, c[0x0][0x3ec], R218 ;  /* 0x0000fb00dbda7a24 */ /* 0x000fe200078e02da */
[----:B------:R-:W-:Y:S01]  /*1d360*/  SHF.R.S32.HI R0, RZ, 0x3, R3 ;  /* 0x00000003ff007819 */ /* 0x000fe20000011403 */
[----:B------:R-:W-:Y:S01]  /*1d370*/  IMAD R4, R221, c[0x0][0x3f4], R4 ;  /* 0x0000fd00dd047a24 */ /* 0x000fe200078e0204 */
[----:B------:R-:W-:Y:S01]  /*1d380*/  ISETP.NE.AND P0, PT, R7, 0x1, PT ;  /* 0x000000010700780c */ /* 0x000fe20003f05270 */
[----:B-----5:R-:W-:Y:S01]  /*1d390*/  IMAD R2, R2, c[0x0][0x4e8], RZ ;  /* 0x00013a0002027a24 */ /* 0x020fe200078e02ff */
[----:B------:R-:W-:Y:S01]  /*1d3a0*/  IADD3 R11, R11, R6, RZ ;  /* 0x000000060b0b7210 */ /* 0x000fe20007ffe0ff */
[C---:B------:R-:W-:Y:S01]  /*1d3b0*/  IMAD R6, R9.reuse, 0x20, R0 ;  /* 0x0000002009067824 */ /* 0x040fe200078e0200 */
[----:B------:R-:W-:-:S03]  /*1d3c0*/  SHF.L.U32 R9, R9, 0x3, RZ ;  /* 0x0000000309097819 */ /* 0x000fc600000006ff */
[----:B------:R-:W-:Y:S01]  /*1d3d0*/  IMAD.WIDE.U32 R10, R219, c[0x0][0x3e8], R10 ;  /* 0x0000fa00db0a7a25 */ /* 0x000fe200078e000a */
[C---:B--2---:R-:W-:Y:S02]  /*1d3e0*/  LEA R6, R5.reuse, R6, 0x7 ;  /* 0x0000000605067211 */ /* 0x044fe400078e38ff */
[----:B------:R-:W-:Y:S02]  /*1d3f0*/  LEA R5, R5, R0, 0x7 ;  /* 0x0000000005057211 */ /* 0x000fe400078e38ff */
[----:B------:R-:W-:Y:S01]  /*1d400*/  IADD3 R11, R218, R11, RZ ;  /* 0x0000000bda0b7210 */ /* 0x000fe20007ffe0ff */
[----:B------:R-:W-:Y:S01]  /*1d410*/  @P0 IMAD.HI.U32 R3, R6, c[0x0][0x4ec], RZ ;  /* 0x00013b0006030a27 */ /* 0x000fe200078e00ff */
[----:B------:R-:W-:-:S03]  /*1d420*/  IADD3 R0, R9, 0x40, RZ ;  /* 0x0000004009007810 */ /* 0x000fc60007ffe0ff */
        /* <DEDUP_REMOVED lines=10> */
[----:B------:R-:W-:Y:S02]  /*1d4d0*/  IMAD R7, R7, c[0x0][0x3e4], R8 ;  /* 0x0000f90007077a24 */ /* 0x000fe400078e0208 */
[----:B------:R-:W-:Y:S02]  /*1d4e0*/  IMAD R4, R4, c[0x0][0x3d8], RZ ;  /* 0x0000f60004047a24 */ /* 0x000fe400078e02ff */
[----:B------:R-:W-:Y:S02]  /*1d4f0*/  IMAD.IADD R11, R11, 0x1, R7 ;  /* 0x000000010b0b7824 */ /* 0x000fe400078e0207 */
[C---:B------:R-:W-:Y:S02]  /*1d500*/  IMAD R4, R3.reuse, c[0x0][0x3dc], R4 ;  /* 0x0000f70003047a24 */ /* 0x040fe400078e0204 */
[----:B------:R-:W-:-:S05]  /*1d510*/  IMAD.WIDE.U32 R10, R3, c[0x0][0x3d8], R10 ;  /* 0x0000f600030a7a25 */ /* 0x000fca00078e000a */
[----:B------:R-:W-:Y:S02]  /*1d520*/  IADD3 R3, R11, R4, RZ ;  /* 0x000000040b037210 */ /* 0x000fe40007ffe0ff */
        /* <DEDUP_REMOVED lines=15> */
.L_x_431:
[----:B------:R-:W-:Y:S05]  /*1d620*/  BSYNC B0 ;  /* 0x0000000000007941 */ /* 0x000fea0003800000 */
.L_x_430:
        /* <DEDUP_REMOVED lines=15> */
.L_x_433:
[----:B------:R-:W-:Y:S05]  /*1d720*/  BSYNC B0 ;  /* 0x0000000000007941 */ /* 0x000fea0003800000 */
.L_x_432:
        /* <DEDUP_REMOVED lines=15> */
.L_x_435:
[----:B------:R-:W-:Y:S05]  /*1d820*/  BSYNC B0 ;  /* 0x0000000000007941 */ /* 0x000fea0003800000 */
.L_x_434:
        /* <DEDUP_REMOVED lines=16> */
.L_x_436:
        /* <DEDUP_REMOVED lines=13> */
.L_x_1717:


//--------------------- .text._ZN7cutlass13device_kernelIN5flash19enable_sm80_to_sm89INS1_16FlashAttnFwdSm80INS1_25CollectiveMainloopFwdSm80ILi8ELi1ELb1EN4cute5tupleIJNS5_1CILi128EEES8_S8_EEELi128ENS_6half_tEfNS_4arch4Sm80ELb1ELb0ELb1ELb0ELb0ELb0ELb1ELb0EEENS1_21CollectiveEpilogueFwdIS9_NS6_IJNS7_ILi1EEESF_SF_EEESA_SC_Li256ELb0ELb1ELb0ELb0EEENS1_30DynamicPersistentTileSchedulerILi256ELi256ELb0ELb1ELb0EEEEEEEEEvNT_6ParamsE --------------------------
	.section	.text._ZN7cutlass13device_kernelIN5flash19enable_sm80_to_sm89INS1_16FlashAttnFwdSm80INS1_25CollectiveMainloopFwdSm80ILi8ELi1ELb1EN4cute5tupleIJNS5_1CILi128EEES8_S8_EEELi128ENS_6half_tEfNS_4arch4Sm80ELb1ELb0ELb1ELb0ELb0ELb0ELb1ELb0EEENS1_21CollectiveEpilogueFwdIS9_NS6_IJNS7_ILi1EEESF_SF_EEESA_SC_Li256ELb0ELb1ELb0ELb0EEENS1_30DynamicPersistentTileSchedulerILi256ELi256ELb0ELb1ELb0EEEEEEEEEvNT_6ParamsE,"ax",@progbits
	.sectioninfo	@"SHI_REGISTERS=255"
	.align	128
.text._ZN7cutlass13device_kernelIN5flash19enable_sm80_to_sm89INS1_16FlashAttnFwdSm80INS1_25CollectiveMainloopFwdSm80ILi8ELi1ELb1EN4cute5tupleIJNS5_1CILi128EEES8_S8_EEELi128ENS_6half_tEfNS_4arch4Sm80ELb1ELb0ELb1ELb0ELb0ELb0ELb1ELb0EEENS1_21CollectiveEpilogueFwdIS9_NS6_IJNS7_ILi1EEESF_SF_EEESA_SC_Li256ELb0ELb1ELb0ELb0EEENS1_30DynamicPersistentTileSchedulerILi256ELi256ELb0ELb1ELb0EEEEEEEEEvNT_6ParamsE:
        .type           _ZN7cutlass13device_kernelIN5flash19enable_sm80_to_sm89INS1_16FlashAttnFwdSm80INS1_25CollectiveMainloopFwdSm80ILi8ELi1ELb1EN4cute5tupleIJNS5_1CILi128EEES8_S8_EEELi128ENS_6half_tEfNS_4arch4Sm80ELb1ELb0ELb1ELb0ELb0ELb0ELb1ELb0EEENS1_21CollectiveEpilogueFwdIS9_NS6_IJNS7_ILi1EEESF_SF_EEESA_SC_Li256ELb0ELb1ELb0ELb0EEENS1_30DynamicPersistentTileSchedulerILi256ELi256ELb0ELb1ELb0EEEEEEEEEvNT_6ParamsE,@function
        .size           _ZN7cutlass13device_kernelIN5flash19enable_sm80_to_sm89INS1_16FlashAttnFwdSm80INS1_25CollectiveMainloopFwdSm80ILi8ELi1ELb1EN4cute5tupleIJNS5_1CILi128EEES8_S8_EEELi128ENS_6half_tEfNS_4arch4Sm80ELb1ELb0ELb1ELb0ELb0ELb0ELb1ELb0EEENS1_21CollectiveEpilogueFwdIS9_NS6_IJNS7_ILi1EEESF_SF_EEESA_SC_Li256ELb0ELb1ELb0ELb0EEENS1_30DynamicPersistentTileSchedulerILi256ELi256ELb0ELb1ELb0EEEEEEEEEvNT_6ParamsE,(.L_x_1718 - _ZN7cutlass13device_kernelIN5flash19enable_sm80_to_sm89INS1_16FlashAttnFwdSm80INS1_25CollectiveMainloopFwdSm80ILi8ELi1ELb1EN4cute5tupleIJNS5_1CILi128EEES8_S8_EEELi128ENS_6half_tEfNS_4arch4Sm80ELb1ELb0ELb1ELb0ELb0ELb0ELb1ELb0EEENS1_21CollectiveEpilogueFwdIS9_NS6_IJNS7_ILi1EEESF_SF_EEESA_SC_Li256ELb0ELb1ELb0ELb0EEENS1_30DynamicPersistentTileSchedulerILi256ELi256ELb0ELb1ELb0EEEEEEEEEvNT_6ParamsE)
        .other          _ZN7cutlass13device_kernelIN5flash19enable_sm80_to_sm89INS1_16FlashAttnFwdSm80INS1_25CollectiveMainloopFwdSm80ILi8ELi1ELb1EN4cute5tupleIJNS5_1CILi128EEES8_S8_EEELi128ENS_6half_tEfNS_4arch4Sm80ELb1ELb0ELb1ELb0ELb0ELb0ELb1ELb0EEENS1_21CollectiveEpilogueFwdIS9_NS6_IJNS7_ILi1EEESF_SF_EEESA_SC_Li256ELb0ELb1ELb0ELb0EEENS1_30DynamicPersistentTileSchedulerILi256ELi256ELb0ELb1ELb0EEEEEEEEEvNT_6ParamsE,@"STO_CUDA_ENTRY STV_DEFAULT"
_ZN7cutlass13device_kernelIN5flash19enable_sm80_to_sm89INS1_16FlashAttnFwdSm80INS1_25CollectiveMainloopFwdSm80ILi8ELi1ELb1EN4cute5tupleIJNS5_1CILi128EEES8_S8_EEELi128ENS_6half_tEfNS_4arch4Sm80ELb1ELb0ELb1ELb0ELb0ELb0ELb1ELb0EEENS1_21CollectiveEpilogueFwdIS9_NS6_IJNS7_ILi1EEESF_SF_EEESA_SC_Li256ELb0ELb1ELb0ELb0EEENS1_30DynamicPersistentTileSchedulerILi256ELi256ELb0ELb1ELb0EEEEEEEEEvNT_6ParamsE:
[----:B------:R-:W-:-:S03]  /*0000*/  MOV R1, c[0x0][0x28] ;  /* 0x00000a0000017a02 */ /* 0x000fc60000000f00 */
[----:B------:R-:W1:Y:S01]  /*0010*/  S2R R20, SR_TID.X ;  /* 0x0000000000147919 */ /* 0x000e620000002100 */
[----:B------:R-:W-:-:S03]  /*0020*/  IADD3 R1, R1, -0x78, RZ ;  /* 0xffffff8801017810 */ /* 0x000fc60007ffe0ff */
[----:B------:R-:W2:Y:S01]  /*0030*/  S2R R14, SR_CTAID.X ;  /* 0x00000000000e7919 */ /* 0x000ea20000002500 */
[----:B-1----:R-:W-:-:S05]  /*0040*/  SHF.R.U32.HI R2, RZ, 0x5, R20 ;  /* 0x00000005ff027819 */ /* 0x002fca0000011614 */
[----:B------:R-:W1:Y:S02]  /*0050*/  SHFL.IDX PT, R0, R2, RZ, 0x1f ;  /* 0x00001fff02007589 */ /* 0x000e6400000e0000 */
[----:B-1----:R-:W-:Y:S02]  /*0060*/  ISETP.GE.AND P0, PT, R0, 0x1, PT ;  /* 0x000000010000780c */ /* 0x002fe40003f06270 */
[----:B------:R1:W-:Y:S11]  /*0070*/  STL [R1+0x70], R0 ;  /* 0x0000700001007387 */ /* 0x0003f60000100800 */
[----:B------:R-:W-:Y:S06]  /*0080*/  @P0 BAR.ARV 0x4, 0x100 ;  /* 0x0104000000000b1d */ /* 0x000fec0000002000 */
[----:B--2---:R-:W-:-:S13]  /*0090*/  ISETP.GE.AND P0, PT, R14, c[0x0][0x538], PT ;  /* 0x00014e000e007a0c */ /* 0x004fda0003f06270 */
[----:B------:R-:W-:Y:S05]  /*00a0*/  @P0 EXIT ;  /* 0x000000000000094d */ /* 0x000fea0003800000 */
[----:B-1----:R-:W-:Y:S01]  /*00b0*/  SHF.R.S32.HI R11, RZ, 0x1f, R20 ;  /* 0x0000001fff0b7819 */ /* 0x002fe20000011414 */
[----:B------:R-:W-:-:S03]  /*00c0*/  ULDC.64 UR6, c[0x0][0x118] ;  /* 0x0000460000067ab9 */ /* 0x000fc60000000a00 */
[CC--:B------:R-:W-:Y:S02]  /*00d0*/  LEA.HI R12, R11.reuse, R20.reuse, RZ, 0x3 ;  /* 0x000000140b0c7211 */ /* 0x0c0fe400078f18ff */
[CC--:B------:R-:W-:Y:S02]  /*00e0*/  LEA.HI R2, R11.reuse, R20.reuse, RZ, 0x4 ;  /* 0x000000140b027211 */ /* 0x0c0fe400078f20ff */
[----:B------:R-:W-:Y:S02]  /*00f0*/  LEA.HI R13, R11, R20, RZ, 0x2 ;  /* 0x000000140b0d7211 */ /* 0x000fe400078f10ff */
[----:B------:R-:W-:Y:S02]  /*0100*/  SHF.R.S32.HI R17, RZ, 0x3, R12 ;  /* 0x00000003ff117819 */ /* 0x000fe4000001140c */
[----:B------:R-:W-:Y:S02]  /*0110*/  SHF.R.S32.HI R4, RZ, 0x4, R2 ;  /* 0x00000004ff047819 */ /* 0x000fe40000011402 */
[----:B------:R-:W-:Y:S01]  /*0120*/  LOP3.LUT R0, R2, 0xfffffff0, RZ, 0xc0, !PT ;  /* 0xfffffff002007812 */ /* 0x000fe200078ec0ff */
[----:B------:R-:W-:Y:S01]  /*0130*/  IMAD.SHL.U32 R7, R17, 0x40, RZ ;  /* 0x0000004011077824 */ /* 0x000fe200078e00ff */
[----:B------:R-:W-:-:S02]  /*0140*/  LOP3.LUT R3, R12, 0xfffffff8, RZ, 0xc0, !PT ;  /* 0xfffffff80c037812 */ /* 0x000fc400078ec0ff */
[--C-:B------:R-:W-:Y:S01]  /*0150*/  SHF.R.S32.HI R8, RZ, 0x2, R13.reuse ;  /* 0x00000002ff087819 */ /* 0x100fe2000001140d */
[C---:B------:R-:W-:Y:S01]  /*0160*/  IMAD.IADD R0, R20.reuse, 0x1, -R0 ;  /* 0x0000000114007824 */ /* 0x040fe200078e0a00 */
[----:B------:R-:W-:Y:S01]  /*0170*/  SHF.R.S32.HI R5, RZ, 0x1f, R13 ;  /* 0x0000001fff057819 */ /* 0x000fe2000001140d */
[----:B------:R-:W-:Y:S01]  /*0180*/  IMAD.IADD R6, R20, 0x1, -R3 ;  /* 0x0000000114067824 */ /* 0x000fe200078e0a03 */
[----:B------:R-:W-:Y:S02]  /*0190*/  LEA.HI R2, R2, R4, RZ, 0x1 ;  /* 0x0000000402027211 */ /* 0x000fe400078f08ff */
[----:B------:R-:W-:Y:S01]  /*01a0*/  LEA.HI R3, R5, R8, RZ, 0x3 ;  /* 0x0000000805037211 */ /* 0x000fe200078f18ff */
[----:B------:R-:W-:Y:S01]  /*01b0*/  IMAD.SHL.U32 R18, R6, 0x8, RZ ;  /* 0x0000000806127824 */ /* 0x000fe200078e00ff */
[----:B------:R-:W-:Y:S01]  /*01c0*/  LOP3.LUT R5, R2, 0xfffffffe, RZ, 0xc0, !PT ;  /* 0xfffffffe02057812 */ /* 0x000fe200078ec0ff */
[----:B------:R-:W-:Y:S01]  /*01d0*/  IMAD.SHL.U32 R9, R6, 0x40, RZ ;  /* 0x0000004006097824 */ /* 0x000fe200078e00ff */
[----:B------:R-:W-:-:S02]  /*01e0*/  LOP3.LUT R2, R7, 0x1c0, RZ, 0xc0, !PT ;  /* 0x000001c007027812 */ /* 0x000fc400078ec0ff */
[----:B------:R-:W-:Y:S01]  /*01f0*/  SHF.R.S32.HI R7, RZ, 0x1f, R0 ;  /* 0x0000001fff077819 */ /* 0x000fe20000011400 */
[----:B------:R-:W-:Y:S01]  /*0200*/  IMAD.IADD R201, R4, 0x1, -R5 ;  /* 0x0000000104c97824 */ /* 0x000fe200078e0a05 */
[----:B------:R-:W-:Y:S02]  /*0210*/  LOP3.LUT R3, R3, 0xfffffff8, RZ, 0xc0, !PT ;  /* 0xfffffff803037812 */ /* 0x000fe400078ec0ff */
[----:B------:R-:W-:Y:S02]  /*0220*/  LEA.HI R200, R7, R0, RZ, 0x3 ;  /* 0x0000000007c87211 */ /* 0x000fe400078f18ff */
[----:B------:R-:W-:Y:S01]  /*0230*/  LOP3.LUT R4, R2, 0x38, R18, 0xf8, !PT ;  /* 0x0000003802047812 */ /* 0x000fe200078ef812 */
[----:B------:R-:W-:Y:S01]  /*0240*/  IMAD.IADD R7, R8, 0x1, -R3 ;  /* 0x0000000108077824 */ /* 0x000fe200078e0a03 */
[----:B------:R-:W-:Y:S02]  /*0250*/  SHF.R.U32.HI R3, RZ, 0x3, R2 ;  /* 0x00000003ff037819 */ /* 0x000fe40000011602 */
[C---:B------:R-:W-:Y:S01]  /*0260*/  LOP3.LUT R2, R200.reuse, 0xfffffff8, RZ, 0xc0, !PT ;  /* 0xfffffff8c8027812 */ /* 0x040fe200078ec0ff */
[----:B------:R-:W-:Y:S01]  /*0270*/  IMAD.SHL.U32 R200, R200, 0x40, RZ ;  /* 0x00000040c8c87824 */ /* 0x000fe200078e00ff */
[----:B------:R-:W-:-:S02]  /*0280*/  LEA.HI R10, R11, R20, RZ, 0x5 ;  /* 0x000000140b0a7211 */ /* 0x000fc400078f28ff */
[----:B------:R-:W-:Y:S01]  /*0290*/  LOP3.LUT R8, R4, R3, RZ, 0x3c, !PT ;  /* 0x0000000304087212 */ /* 0x000fe200078e3cff */
[----:B------:R-:W-:Y:S01]  /*02a0*/  IMAD.IADD R5, R0, 0x1, -R2 ;  /* 0x0000000100057824 */ /* 0x000fe200078e0a02 */
[----:B------:R-:W-:Y:S02]  /*02b0*/  LOP3.LUT R2, R10, 0xffffffe0, RZ, 0xc0, !PT ;  /* 0xffffffe00a027812 */ /* 0x000fe400078ec0ff */
[----:B------:R-:W-:Y:S02]  /*02c0*/  LOP3.LUT R0, R9, 0x1c0, RZ, 0xc0, !PT ;  /* 0x000001c009007812 */ /* 0x000fe400078ec0ff */
[----:B------:R-:W-:Y:S01]  /*02d0*/  SHF.R.S32.HI R224, RZ, 0x5, R10 ;  /* 0x00000005ffe07819 */ /* 0x000fe2000001140a */
[----:B------:R-:W-:Y:S01]  /*02e0*/  IMAD.IADD R16, R20, 0x1, -R2 ;  /* 0x0000000114107824 */ /* 0x000fe200078e0a02 */
[----:B------:R-:W-:Y:S02]  /*02f0*/  SHF.R.S32.HI R3, RZ, 0x1f, R10 ;  /* 0x0000001fff037819 */ /* 0x000fe4000001140a */
[----:B------:R-:W-:Y:S01]  /*0300*/  LOP3.LUT R4, R0, 0x8, R12, 0xf8, !PT ;  /* 0x0000000800047812 */ /* 0x000fe200078ef80c */
[----:B------:R-:W-:Y:S01]  /*0310*/  IMAD.MOV.U32 R12, RZ, RZ, 0x10 ;  /* 0x00000010ff0c7424 */ /* 0x000fe200078e00ff */
[----:B------:R-:W-:-:S02]  /*0320*/  SHF.R.U32.HI R2, RZ, 0x3, R0 ;  /* 0x00000003ff027819 */ /* 0x000fc40000011600 */
[----:B------:R-:W-:Y:S01]  /*0330*/  LEA.HI R9, R11, R20, RZ, 0x6 ;  /* 0x000000140b097211 */ /* 0x000fe200078f30ff */
[----:B------:R-:W-:Y:S01]  /*0340*/  IMAD.MOV.U32 R11, RZ, RZ, 0x20 ;  /* 0x00000020ff0b7424 */ /* 0x000fe200078e00ff */
[----:B------:R-:W-:Y:S02]  /*0350*/  LEA.HI R0, R3, R224, RZ, 0x3 ;  /* 0x000000e003007211 */ /* 0x000fe400078f18ff */
[----:B------:R-:W-:Y:S02]  /*0360*/  SHF.R.S32.HI R3, RZ, 0x1f, R16 ;  /* 0x0000001fff037819 */ /* 0x000fe40000011410 */
[----:B------:R-:W-:Y:S01]  /*0370*/  LOP3.LUT R10, R4, R2, RZ, 0x3c, !PT ;  /* 0x00000002040a7212 */ /* 0x000fe200078e3cff */
[----:B------:R-:W-:Y:S01]  /*0380*/  IMAD.SHL.U32 R2, R9, 0x8, RZ ;  /* 0x0000000809027824 */ /* 0x000fe200078e00ff */
[----:B------:R-:W-:Y:S02]  /*0390*/  LOP3.LUT R0, R0, 0xffffff8, RZ, 0xc0, !PT ;  /* 0x0ffffff800007812 */ /* 0x000fe400078ec0ff */
[----:B------:R-:W-:-:S02]  /*03a0*/  LEA.HI R9, R3, R16, RZ, 0x2 ;  /* 0x0000001003097211 */ /* 0x000fc400078f10ff */
[----:B------:R-:W-:Y:S02]  /*03b0*/  LOP3.LUT R3, R7, 0x1, RZ, 0xc0, !PT ;  /* 0x0000000107037812 */ /* 0x000fe400078ec0ff */
[----:B------:R-:W-:Y:S01]  /*03c0*/  LOP3.LUT R8, R8, 0x7ffffe00, R2, 0xf8, !PT ;  /* 0x7ffffe0008087812 */ /* 0x000fe200078ef802 */
[----:B------:R-:W-:Y:S01]  /*03d0*/  IMAD.IADD R2, R224, 0x1, -R0 ;  /* 0x00000001e0027824 */ /* 0x000fe200078e0a00 */
[----:B------:R-:W-:Y:S02]  /*03e0*/  SHF.R.S32.HI R0, RZ, 0x2, R9 ;  /* 0x00000002ff007819 */ /* 0x000fe40000011409 */
[----:B------:R-:W-:Y:S01]  /*03f0*/  ISETP.NE.U32.AND P0, PT, R3, 0x1, PT ;  /* 0x000000010300780c */ /* 0x000fe20003f05070 */
[----:B------:R-:W-:Y:S01]  /*0400*/  IMAD.SHL.U32 R3, R5, 0x40, RZ ;  /* 0x0000004005037824 */ /* 0x000fe200078e00ff */
[----:B------:R-:W-:Y:S01]  /*0410*/  LOP3.LUT R4, R13, 0xfffffffc, RZ, 0xc0, !PT ;  /* 0xfffffffc0d047812 */ /* 0x000fe200078ec0ff */
[----:B------:R-:W-:Y:S01]  /*0420*/  IMAD R15, R2, 0x10, R0 ;  /* 0x00000010020f7824 */ /* 0x000fe200078e0200 */
[----:B------:R-:W-:Y:S01]  /*0430*/  LOP3.LUT P4, RZ, R5, 0x2, RZ, 0xc0, !PT ;  /* 0x0000000205ff7812 */ /* 0x000fe2000788c0ff */
[----:B------:R-:W-:Y:S01]  /*0440*/  IMAD.SHL.U32 R2, R201, 0x8, RZ ;  /* 0x00000008c9027824 */ /* 0x000fe200078e00ff */
[----:B------:R-:W-:Y:S01]  /*0450*/  LOP3.LUT R0, R3, 0x1c0, RZ, 0xc0, !PT ;  /* 0x000001c003007812 */ /* 0x000fe200078ec0ff */
[----:B------:R-:W-:Y:S01]  /*0460*/  IMAD.IADD R3, R20, 0x1, -R4 ;  /* 0x0000000114037824 */ /* 0x000fe200078e0a04 */
[----:B------:R-:W-:Y:S01]  /*0470*/  LOP3.LUT P3, RZ, R5, 0x4, RZ, 0xc0, !PT ;  /* 0x0000000405ff7812 */ /* 0x000fe2000786c0ff */
[----:B------:R-:W-:Y:S01]  /*0480*/  IMAD.SHL.U32 R4, R7, 0x40, RZ ;  /* 0x0000004007047824 */ /* 0x000fe200078e00ff */
[----:B------:R-:W-:Y:S01]  /*0490*/  LOP3.LUT R5, R0, 0x8, R2, 0xf8, !PT ;  /* 0x0000000800057812 */ /* 0x000fe200078ef802 */
[----:B------:R-:W-:Y:S01]  /*04a0*/  STL [R1+0x74], R15 ;  /* 0x0000740f01007387 */ /* 0x000fe20000100800 */
[----:B------:R-:W-:Y:S01]  /*04b0*/  SHF.R.U32.HI R2, RZ, 0x3, R0 ;  /* 0x00000003ff027819 */ /* 0x000fe20000011600 */
[----:B------:R-:W-:Y:S01]  /*04c0*/  IMAD R201, R201, 0x200, R10 ;  /* 0x00000200c9c97824 */ /* 0x000fe200078e020a */
[----:B------:R-:W-:Y:S01]  /*04d0*/  LEA.HI R0, R3, R3, RZ, 0x1 ;  /* 0x0000000303007211 */ /* 0x000fe200078f08ff */
[----:B------:R-:W-:Y:S01]  /*04e0*/  STL [R1+0x48], R14 ;  /* 0x0000480e01007387 */ /* 0x000fe20000100800 */
[----:B------:R-:W-:Y:S01]  /*04f0*/  LOP3.LUT R5, R5, R2, RZ, 0x3c, !PT ;  /* 0x0000000205057212 */ /* 0x000fe200078e3cff */
[----:B------:R-:W-:Y:S01]  /*0500*/  IMAD.MOV.U32 R10, RZ, RZ, 0x40 ;  /* 0x00000040ff0a7424 */ /* 0x000fe200078e00ff */
[----:B------:R-:W-:Y:S01]  /*0510*/  LOP3.LUT R0, R0, 0x1ffffffe, RZ, 0xc0, !PT ;  /* 0x1ffffffe00007812 */ /* 0x000fe200078ec0ff */
[----:B------:R-:W-:Y:S01]  /*0520*/  IMAD.SHL.U32 R228, R8, 0x2, RZ ;  /* 0x0000000208e47824 */ /* 0x000fe200078e00ff */
[----:B------:R-:W-:-:S02]  /*0530*/  LOP3.LUT R2, R4, 0x1c0, RZ, 0xc0, !PT ;  /* 0x000001c004027812 */ /* 0x000fc400078ec0ff */
[----:B------:R-:W-:Y:S01]  /*0540*/  R2P PR, R7, 0x6 ;  /* 0x0000000607007804 */ /* 0x000fe20000000000 */
[----:B------:R-:W-:Y:S01]  /*0550*/  IMAD.IADD R7, R3, 0x1, -R0 ;  /* 0x0000000103077824 */ /* 0x000fe200078e0a00 */
[----:B------:R-:W-:Y:S01]  /*0560*/  LEA.HI R0, R2, R2, RZ, 0x1d ;  /* 0x0000000202007211 */ /* 0x000fe200078fe8ff */
[----:B------:R-:W-:Y:S01]  /*0570*/  IMAD R3, R224, 0x200, R3 ;  /* 0x00000200e0037824 */ /* 0x000fe200078e0203 */
[----:B------:R-:W-:Y:S02]  /*0580*/  SEL R2, R12, 0xfffffff0, !P4 ;  /* 0xfffffff00c027807 */ /* 0x000fe40006000000 */
[----:B------:R-:W-:Y:S01]  /*0590*/  SEL R223, R11, 0xffffffe0, !P3 ;  /* 0xffffffe00bdf7807 */ /* 0x000fe20005800000 */
[----:B------:R-:W-:Y:S01]  /*05a0*/  IMAD.U32 R4, R3, 0x2, R0 ;  /* 0x0000000203047824 */ /* 0x000fe200078e0000 */
[----:B------:R-:W-:Y:S01]  /*05b0*/  LOP3.LUT R0, R9, 0x7ffffffc, RZ, 0xc0, !PT ;  /* 0x7ffffffc09007812 */ /* 0x000fe200078ec0ff */
[----:B------:R-:W-:Y:S01]  /*05c0*/  IMAD R3, R6, 0x20, R17 ;  /* 0x0000002006037824 */ /* 0x000fe200078e0211 */
[----:B------:R-:W-:Y:S01]  /*05d0*/  LOP3.LUT R200, R5, 0x7ffffe00, R200, 0xf8, !PT ;  /* 0x7ffffe0005c87812 */ /* 0x000fe200078ef8c8 */
[----:B------:R-:W-:Y:S01]  /*05e0*/  IMAD.IADD R223, R2, 0x1, R223 ;  /* 0x0000000102df7824 */ /* 0x000fe200078e02df */
[----:B------:R-:W-:Y:S01]  /*05f0*/  IADD3 R2, R18, 0x40, RZ ;  /* 0x0000004012027810 */ /* 0x000fe20007ffe0ff */
[----:B------:R-:W-:Y:S01]  /*0600*/  IMAD.IADD R0, R16, 0x1, -R0 ;  /* 0x0000000110007824 */ /* 0x000fe200078e0a00 */
[----:B------:R1:W-:Y:S01]  /*0610*/  STL [R1+0x6c], R3 ;  /* 0x00006c0301007387 */ /* 0x0003e20000100800 */
[----:B------:R-:W-:-:S02]  /*0620*/  SHF.R.S32.HI R19, RZ, 0x1f, R18 ;  /* 0x0000001fff137819 */ /* 0x000fc40000011412 */
[C---:B------:R-:W-:Y:S01]  /*0630*/  LOP3.LUT P6, RZ, R6.reuse, 0x2, RZ, 0xc0, !PT ;  /* 0x0000000206ff7812 */ /* 0x040fe200078cc0ff */
[----:B------:R2:W-:Y:S01]  /*0640*/  STL [R1+0x2c], R2 ;  /* 0x00002c0201007387 */ /* 0x0005e20000100800 */
[----:B------:R-:W-:Y:S01]  /*0650*/  LOP3.LUT P5, RZ, R6, 0x4, RZ, 0xc0, !PT ;  /* 0x0000000406ff7812 */ /* 0x000fe200078ac0ff */
[----:B------:R-:W-:Y:S01]  /*0660*/  IMAD.SHL.U32 R6, R0, 0x2, RZ ;  /* 0x0000000200067824 */ /* 0x000fe200078e00ff */
[----:B------:R-:W-:Y:S01]  /*0670*/  SEL R5, R11, 0xffffffe0, !P1 ;  /* 0xffffffe00b057807 */ /* 0x000fe20004800000 */
[----:B------:R-:W-:Y:S01]  /*0680*/  IMAD R0, R7, 0x8, R15 ;  /* 0x0000000807007824 */ /* 0x000fe200078e020f */
[----:B------:R-:W-:Y:S01]  /*0690*/  LEA R4, R4, 0x80, 0x1 ;  /* 0x0000008004047811 */ /* 0x000fe200078e08ff */
[----:B------:R-:W-:Y:S01]  /*06a0*/  STL.64 [R1+0x8], R18 ;  /* 0x0000081201007387 */ /* 0x000fe20000100a00 */
[----:B------:R-:W-:Y:S02]  /*06b0*/  LEA R200, R200, 0x100, 0x1 ;  /* 0x00000100c8c87811 */ /* 0x000fe400078e08ff */
[----:B------:R-:W-:Y:S01]  /*06c0*/  LEA R201, R201, 0x8100, 0x1 ;  /* 0x00008100c9c97811 */ /* 0x000fe200078e08ff */
[----:B------:R-:W-:Y:S01]  /*06d0*/  IMAD.IADD R8, R4, 0x1, R5 ;  /* 0x0000000104087824 */ /* 0x000fe200078e0205 */
[----:B------:R-:W-:Y:S01]  /*06e0*/  SEL R202, R10, 0xffffffc0, !P5 ;  /* 0xffffffc00aca7807 */ /* 0x000fe20006800000 */
[--C-:B------:R-:W-:Y:S01]  /*06f0*/  IMAD R224, R224, 0x800, R200.reuse ;  /* 0x00000800e0e07824 */ /* 0x100fe200078e02c8 */
[----:B------:R-:W-:Y:S01]  /*0700*/  IADD3 R207, R201, 0x20, RZ ;  /* 0x00000020c9cf7810 */ /* 0x000fe20007ffe0ff */
[----:B------:R-:W-:Y:S01]  /*0710*/  IMAD R223, R223, 0x2, R200 ;  /* 0x00000002dfdf7824 */ /* 0x000fe200078e02c8 */
[C---:B------:R-:W-:Y:S01]  /*0720*/  @P6 IADD3 R207, R201.reuse, -0x20, RZ ;  /* 0xffffffe0c9cf6810 */ /* 0x040fe20007ffe0ff */
[----:B------:R-:W-:-:S03]  /*0730*/  IMAD.IADD R205, R201, 0x1, R202 ;  /* 0x00000001c9cd7824 */ /* 0x000fc600078e02ca */
[C---:B------:R-:W-:Y:S01]  /*0740*/  IADD3 R222, R207.reuse, 0x800, RZ ;  /* 0x00000800cfde7810 */ /* 0x040fe20007ffe0ff */
[----:B------:R-:W-:Y:S01]  /*0750*/  IMAD.IADD R202, R202, 0x1, R207 ;  /* 0x00000001caca7824 */ /* 0x000fe200078e02cf */
[----:B-1----:R-:W-:Y:S02]  /*0760*/  SEL R3, R10, 0xffffffc0, !P2 ;  /* 0xffffffc00a037807 */ /* 0x002fe40005000000 */
[C---:B------:R-:W-:Y:S02]  /*0770*/  IADD3 R221, R207.reuse, 0x1000, RZ ;  /* 0x00001000cfdd7810 */ /* 0x040fe40007ffe0ff */
[----:B--2---:R-:W-:Y:S01]  /*0780*/  SHF.R.S32.HI R2, RZ, 0x1f, R2 ;  /* 0x0000001fff027819 */ /* 0x004fe20000011402 */
[----:B------:R-:W-:Y:S01]  /*0790*/  IMAD.IADD R7, R4, 0x1, R3 ;  /* 0x0000000104077824 */ /* 0x000fe200078e0203 */
[C---:B------:R-:W-:Y:S02]  /*07a0*/  IADD3 R220, R207.reuse, 0x1800, RZ ;  /* 0x00001800cfdc7810 */ /* 0x040fe40007ffe0ff */
[C---:B------:R-:W-:Y:S01]  /*07b0*/  IADD3 R219, R207.reuse, 0x2000, RZ ;  /* 0x00002000cfdb7810 */ /* 0x040fe20007ffe0ff */
[----:B------:R1:W-:Y:S01]  /*07c0*/  STL [R1+0x44], R2 ;  /* 0x0000440201007387 */ /* 0x0003e20000100800 */
[----:B------:R-:W-:-:S02]  /*07d0*/  IADD3 R218, R207, 0x2800, RZ ;  /* 0x00002800cfda7810 */ /* 0x000fc40007ffe0ff */
[C---:B------:R-:W-:Y:S01]  /*07e0*/  IADD3 R217, R207.reuse, 0x3000, RZ ;  /* 0x00003000cfd97810 */ /* 0x040fe20007ffe0ff */
[----:B------:R2:W-:Y:S01]  /*07f0*/  STL [R1+0x40], R6 ;  /* 0x0000400601007387 */ /* 0x0005e20000100800 */
[C---:B------:R-:W-:Y:S02]  /*0800*/  IADD3 R216, R207.reuse, 0x3800, RZ ;  /* 0x00003800cfd87810 */ /* 0x040fe40007ffe0ff */
[C---:B------:R-:W-:Y:S01]  /*0810*/  IADD3 R215, R207.reuse, 0x4000, RZ ;  /* 0x00004000cfd77810 */ /* 0x040fe20007ffe0ff */
[----:B------:R3:W-:Y:S01]  /*0820*/  STL [R1+0x3c], R0 ;  /* 0x00003c0001007387 */ /* 0x0007e20000100800 */
[C---:B------:R-:W-:Y:S02]  /*0830*/  IADD3 R214, R207.reuse, 0x4800, RZ ;  /* 0x00004800cfd67810 */ /* 0x040fe40007ffe0ff */
[C---:B------:R-:W-:Y:S01]  /*0840*/  IADD3 R213, R207.reuse, 0x5000, RZ ;  /* 0x00005000cfd57810 */ /* 0x040fe20007ffe0ff */
[----:B------:R4:W-:Y:S01]  /*0850*/  STL [R1+0x4c], R4 ;  /* 0x00004c0401007387 */ /* 0x0009e20000100800 */
[----:B------:R-:W-:-:S02]  /*0860*/  IADD3 R212, R207, 0x5800, RZ ;  /* 0x00005800cfd47810 */ /* 0x000fc40007ffe0ff */
[C---:B------:R-:W-:Y:S01]  /*0870*/  IADD3 R211, R207.reuse, 0x6000, RZ ;  /* 0x00006000cfd37810 */ /* 0x040fe20007ffe0ff */
[----:B------:R-:W-:Y:S01]  /*0880*/  STL [R1+0x68], R7 ;  /* 0x0000680701007387 */ /* 0x000fe20000100800 */
[C---:B------:R-:W-:Y:S02]  /*0890*/  IADD3 R210, R207.reuse, 0x6800, RZ ;  /* 0x00006800cfd27810 */ /* 0x040fe40007ffe0ff */
[C---:B------:R-:W-:Y:S01]  /*08a0*/  IADD3 R209, R207.reuse, 0x7000, RZ ;  /* 0x00007000cfd17810 */ /* 0x040fe20007ffe0ff */
[----:B------:R-:W-:Y:S01]  /*08b0*/  STL [R1+0x58], R8 ;  /* 0x0000580801007387 */ /* 0x000fe20000100800 */
[----:B------:R-:W-:Y:S02]  /*08c0*/  IADD3 R208, R207, 0x7800, RZ ;  /* 0x00007800cfd07810 */ /* 0x000fe40007ffe0ff */
[----:B-1----:R-:W-:Y:S02]  /*08d0*/  SEL R2, R11, 0xffffffe0, !P4 ;  /* 0xffffffe00b027807 */ /* 0x002fe40006000000 */
[----:B--2---:R-:W-:-:S03]  /*08e0*/  IADD3 R6, R4, -0x10, RZ ;  /* 0xfffffff004067810 */ /* 0x004fc60007ffe0ff */
[----:B------:R-:W-:Y:S01]  /*08f0*/  IMAD.IADD R204, R200, 0x1, R2 ;  /* 0x00000001c8cc7824 */ /* 0x000fe200078e0202 */
[----:B------:R-:W-:Y:S01]  /*0900*/  @P0 IADD3 R6, R4, 0x10, RZ ;  /* 0x0000001004060810 */ /* 0x000fe20007ffe0ff */
[----:B------:R-:W-:Y:S01]  /*0910*/  IMAD.IADD R225, R2, 0x1, R224 ;  /* 0x0000000102e17824 */ /* 0x000fe200078e02e0 */
[----:B---3--:R-:W-:Y:S01]  /*0920*/  SEL R0, R10, 0xffffffc0, !P3 ;  /* 0xffffffc00a007807 */ /* 0x008fe20005800000 */
[----:B----4-:R-:W-:-:S03]  /*0930*/  IMAD.IADD R4, R8, 0x1, R3 ;  /* 0x0000000108047824 */ /* 0x010fc600078e0203 */
[----:B------:R-:W-:Y:S01]  /*0940*/  IADD3 R206, R0, R200, R2 ;  /* 0x000000c800ce7210 */ /* 0x000fe20007ffe002 */
[----:B------:R-:W-:Y:S02]  /*0950*/  IMAD.IADD R203, R200, 0x1, R0 ;  /* 0x00000001c8cb7824 */ /* 0x000fe400078e0200 */
[C---:B------:R-:W-:Y:S01]  /*0960*/  IMAD.IADD R227, R0.reuse, 0x1, R224 ;  /* 0x0000000100e37824 */ /* 0x040fe200078e02e0 */
[----:B------:R1:W-:Y:S01]  /*0970*/  STL [R1+0x64], R4 ;  /* 0x0000640401007387 */ /* 0x0003e20000100800 */
[----:B------:R-:W-:-:S03]  /*0980*/  IMAD.IADD R226, R0, 0x1, R225 ;  /* 0x0000000100e27824 */ /* 0x000fc600078e02e1 */
[----:B------:R2:W-:Y:S01]  /*0990*/  STL [R1+0x50], R6 ;  /* 0x0000500601007387 */ /* 0x0005e20000100800 */
[--C-:B-1----:R-:W-:Y:S02]  /*09a0*/  IMAD.IADD R4, R5, 0x1, R6.reuse ;  /* 0x0000000105047824 */ /* 0x102fe400078e0206 */
[----:B------:R-:W-:Y:S02]  /*09b0*/  IMAD.IADD R5, R3, 0x1, R6 ;  /* 0x0000000103057824 */ /* 0x000fe400078e0206 */
[----:B------:R-:W-:-:S03]  /*09c0*/  IMAD.IADD R2, R4, 0x1, R3 ;  /* 0x0000000104027824 */ /* 0x000fc600078e0203 */
[----:B------:R2:W-:Y:S04]  /*09d0*/  STL [R1+0x60], R5 ;  /* 0x0000600501007387 */ /* 0x0005e80000100800 */
[----:B------:R2:W-:Y:S04]  /*09e0*/  STL [R1+0x54], R4 ;  /* 0x0000540401007387 */ /* 0x0005e80000100800 */
[----:B------:R2:W-:Y:S02]  /*09f0*/  STL [R1+0x5c], R2 ;  /* 0x00005c0201007387 */ /* 0x0005e40000100800 */
.L_x_478:
[----:B--2---:R-:W2:Y:S01]  /*0a00*/  LDL R4, [R1+0x48] ;  /* 0x0000480001047983 */ /* 0x004ea20000100800 */
[----:B------:R-:W-:Y:S01]  /*0a10*/  IMAD.MOV.U32 R0, RZ, RZ, c[0x0][0x560] ;  /* 0x00015800ff007624 */ /* 0x000fe200078e00ff */
[----:B------:R-:W-:Y:S01]  /*0a20*/  YIELD ;  /* 0x0000000000007946 */ /* 0x000fe20003800000 */
[----:B------:R-:W-:Y:S03]  /*0a30*/  BSSY B0, `(.L_x_437) ;  /* 0x0000016000007945 */ /* 0x000fe60003800000 */
[----:B------:R-:W-:-:S13]  /*0a40*/  ISETP.NE.AND P0, PT, R0, 0x1, PT ;  /* 0x000000010000780c */ /* 0x000fda0003f05270 */
[----:B--2---:R-:W-:Y:S01]  /*0a50*/  @P0 IMAD.HI.U32 R0, R4, c[0x0][0x564], RZ ;  /* 0x0001590004000a27 */ /* 0x004fe200078e00ff */
[----:B------:R-:W-:-:S04]  /*0a60*/  MOV R3, R4 ;  /* 0x0000000400037202 */ /* 0x000fc80000000f00 */
[----:B------:R-:W-:-:S04]  /*0a70*/  @P0 SHF.R.U32.HI R3, RZ, c[0x0][0x568], R0 ;  /* 0x00015a00ff030a19 */ /* 0x000fc80000011600 */
[----:B------:R-:W-:Y:S01]  /*0a80*/  ISETP.GE.AND P0, PT, R3, c[0x0][0x578], PT ;  /* 0x00015e0003007a0c */ /* 0x000fe20003f06270 */
[----:B------:R-:W-:-:S04]  /*0a90*/  IMAD.MOV R2, RZ, RZ, -R3 ;  /* 0x000000ffff027224 */ /* 0x000fc800078e0a03 */
[----:B------:R-:W-:-:S08]  /*0aa0*/  IMAD R2, R2, c[0x0][0x560], R4 ;  /* 0x0001580002027a24 */ /* 0x000fd000078e0204 */
[----:B------:R-:W-:Y:S05]  /*0ab0*/  @!P0 BRA `(.L_x_438) ;  /* 0x0000007000008947 */ /* 0x000fea0003800000 */
[----:B------:R-:W-:-:S04]  /*0ac0*/  MOV R0, c[0x0][0x56c] ;  /* 0x00015b0000007a02 */ /* 0x000fc80000000f00 */
[----:B------:R-:W-:Y:S02]  /*0ad0*/  ISETP.NE.AND P0, PT, R0, 0x1, PT ;  /* 0x000000010000780c */ /* 0x000fe40003f05270 */
[----:B------:R-:W-:-:S11]  /*0ae0*/  MOV R0, R2 ;  /* 0x0000000200007202 */ /* 0x000fd60000000f00 */
[----:B------:R-:W-:-:S05]  /*0af0*/  @P0 IMAD.HI.U32 R4, R2, c[0x0][0x570], RZ ;  /* 0x00015c0002040a27 */ /* 0x000fca00078e00ff */
[----:B------:R-:W-:-:S05]  /*0b00*/  @P0 SHF.R.U32.HI R0, RZ, c[0x0][0x574], R4 ;  /* 0x00015d00ff000a19 */ /* 0x000fca0000011604 */
[----:B------:R-:W-:Y:S01]  /*0b10*/  IMAD R4, R0, c[0x0][0x56c], RZ ;  /* 0x00015b0000047a24 */ /* 0x000fe200078e02ff */
[----:B------:R-:W-:Y:S05]  /*0b20*/  BRA `(.L_x_439) ;  /* 0x0000006000007947 */ /* 0x000fea0003800000 */
.L_x_438:
[----:B------:R-:W-:-:S04]  /*0b30*/  MOV R0, c[0x0][0x554] ;  /* 0x0001550000007a02 */ /* 0x000fc80000000f00 */
[----:B------:R-:W-:Y:S02]  /*0b40*/  ISETP.NE.AND P0, PT, R0, 0x1, PT ;  /* 0x000000010000780c */ /* 0x000fe40003f05270 */
[----:B------:R-:W-:-:S11]  /*0b50*/  MOV R0, R2 ;  /* 0x0000000200007202 */ /* 0x000fd60000000f00 */
[----:B------:R-:W-:-:S05]  /*0b60*/  @P0 IMAD.HI.U32 R4, R2, c[0x0][0x558], RZ ;  /* 0x0001560002040a27 */ /* 0x000fca00078e00ff */
[----:B------:R-:W-:-:S05]  /*0b70*/  @P0 SHF.R.U32.HI R0, RZ, c[0x0][0x55c], R4 ;  /* 0x00015700ff000a19 */ /* 0x000fca0000011604 */
[----:B------:R-:W-:Y:S02]  /*0b80*/  IMAD R4, R0, c[0x0][0x554], RZ ;  /* 0x0001550000047a24 */ /* 0x000fe400078e02ff */
.L_x_439:
[----:B------:R-:W-:Y:S05]  /*0b90*/  BSYNC B0 ;  /* 0x0000000000007941 */ /* 0x000fea0003800000 */
.L_x_437:
[----:B------:R-:W-:Y:S01]  /*0ba0*/  IMAD.MOV.U32 R35, RZ, RZ, c[0x0][0x2c4] ;  /* 0x0000b100ff237624 */ /* 0x000fe200078e00ff */
[----:B------:R-:W-:Y:S01]  /*0bb0*/  LOP3.LUT R0, RZ, R0, RZ, 0x33, !PT ;  /* 0x00000000ff007212 */ /* 0x000fe200078e33ff */
[----:B------:R-:W-:Y:S01]  /*0bc0*/  IMAD.MOV.U32 R5, RZ, RZ, c[0x0][0x548] ;  /* 0x00015200ff057624 */ /* 0x000fe200078e00ff */
[----:B------:R-:W-:Y:S01]  /*0bd0*/  ULDC UR5, c[0x0][0x1d0] ;  /* 0x0000740000057ab9 */ /* 0x000fe20000000800 */
[----:B------:R-:W-:Y:S01]  /*0be0*/  IMAD.IADD R2, R2, 0x1, -R4 ;  /* 0x0000000102027824 */ /* 0x000fe200078e0a04 */
[----:B------:R-:W-:Y:S01]  /*0bf0*/  IADD3 R0, R0, c[0x0][0x53c], RZ ;  /* 0x00014f0000007a10 */ /* 0x000fe20007ffe0ff */
[----:B------:R-:W-:Y:S01]  /*0c00*/  UIADD3 UR5, UR5, 0x7f, URZ ;  /* 0x0000007f05057890 */ /* 0x000fe2000fffe03f */
[----:B------:R-:W-:Y:S01]  /*0c10*/  ISETP.NE.AND P4, PT, R35, 0x1, PT ;  /* 0x000000012300780c */ /* 0x000fe20003f85270 */
[----:B------:R-:W-:Y:S01]  /*0c20*/  IMAD R2, R3, c[0x0][0x554], R2 ;  /* 0x0001550003027a24 */ /* 0x000fe200078e0202 */
[----:B------:R-:W-:Y:S01]  /*0c30*/  ISETP.NE.AND P0, PT, R5, 0x1, PT ;  /* 0x000000010500780c */ /* 0x000fe20003f05270 */
[----:B------:R-:W-:Y:S01]  /*0c40*/  IMAD.MOV.U32 R5, RZ, RZ, 0x80 ;  /* 0x00000080ff057424 */ /* 0x000fe200078e00ff */
[----:B------:R-:W-:Y:S01]  /*0c50*/  SHF.L.U32 R153, R0, 0x7, RZ ;  /* 0x0000000700997819 */ /* 0x000fe200000006ff */
[----:B------:R-:W-:Y:S01]  /*0c60*/  USHF.R.S32.HI UR4, URZ, 0x1f, UR5 ;  /* 0x0000001f3f047899 */ /* 0x000fe20008011405 */
[----:B------:R-:W-:Y:S01]  /*0c70*/  MOV R36, R2 ;  /* 0x0000000200247202 */ /* 0x000fe20000000f00 */
[----:B------:R-:W-:Y:S01]  /*0c80*/  CS2R R134, SRZ ;  /* 0x0000000000867805 */ /* 0x000fe2000001ff00 */
[----:B------:R-:W-:Y:S01]  /*0c90*/  IADD3 R0, R153, 0x7f, RZ ;  /* 0x0000007f99007810 */ /* 0x000fe20007ffe0ff */
[----:B------:R-:W-:Y:S01]  /*0ca0*/  ULEA.HI UR4, UR4, UR5, URZ, 0x7 ;  /* 0x0000000504047291 */ /* 0x000fe2000f8f383f */
[----:B------:R1:W-:Y:S01]  /*0cb0*/  STL [R1+0x30], R153 ;  /* 0x0000309901007387 */ /* 0x0003e20000100800 */
[----:B------:R-:W-:Y:S01]  /*0cc0*/  CS2R R132, SRZ ;  /* 0x0000000000847805 */ /* 0x000fe2000001ff00 */
[----:B------:R-:W-:Y:S01]  /*0cd0*/  CS2R R130, SRZ ;  /* 0x0000000000827805 */ /* 0x000fe2000001ff00 */
[----:B------:R-:W-:Y:S01]  /*0ce0*/  @P4 IMAD.HI.U32 R3, R0, c[0x0][0x2c8], RZ ;  /* 0x0000b20000034a27 */ /* 0x000fe200078e00ff */
[----:B------:R-:W-:Y:S01]  /*0cf0*/  USHF.R.S32.HI UR4, URZ, 0x7, UR4 ;  /* 0x000000073f047899 */ /* 0x000fe20008011404 */
[----:B------:R-:W-:Y:S01]  /*0d00*/  MOV R126, RZ ;  /* 0x000000ff007e7202 */ /* 0x000fe20000000f00 */
[----:B------:R-:W-:Y:S01]  /*0d10*/  CS2R R6, SRZ ;  /* 0x0000000000067805 */ /* 0x000fe2000001ff00 */
[----:B------:R-:W-:Y:S01]  /*0d20*/  @P0 IMAD.HI.U32 R4, R2, c[0x0][0x54c], RZ ;  /* 0x0001530002040a27 */ /* 0x000fe200078e00ff */
[----:B------:R-:W-:Y:S01]  /*0d30*/  @P4 SHF.R.U32.HI R0, RZ, c[0x0][0x2cc], R3 ;  /* 0x0000b300ff004a19 */ /* 0x000fe20000011603 */
[----:B------:R-:W-:Y:S01]  /*0d40*/  CS2R R8, SRZ ;  /* 0x0000000000087805 */ /* 0x000fe2000001ff00 */
[----:B------:R-:W-:Y:S01]  /*0d50*/  IADD3 R3, R5, -c[0x0][0x168], RZ ;  /* 0x80005a0005037a10 */ /* 0x000fe20007ffe0ff */
[----:B------:R-:W-:Y:S01]  /*0d60*/  IMAD.MOV.U32 R128, RZ, RZ, RZ ;  /* 0x000000ffff807224 */ /* 0x000fe200078e00ff */
[----:B------:R-:W-:Y:S01]  /*0d70*/  @P0 SHF.R.U32.HI R36, RZ, c[0x0][0x550], R4 ;  /* 0x00015400ff240a19 */ /* 0x000fe20000011604 */
[----:B------:R-:W-:Y:S01]  /*0d80*/  IMAD.MOV.U32 R124, RZ, RZ, RZ ;  /* 0x000000ffff7c7224 */ /* 0x000fe200078e00ff */
[----:B------:R-:W-:Y:S01]  /*0d90*/  IADD3 R0, R0, c[0x0][0x1d0], R3 ;  /* 0x0000740000007a10 */ /* 0x000fe20007ffe003 */
[----:B------:R-:W-:Y:S01]  /*0da0*/  IMAD.MOV.U32 R122, RZ, RZ, RZ ;  /* 0x000000ffff7a7224 */ /* 0x000fe200078e00ff */
[----:B------:R-:W-:Y:S01]  /*0db0*/  MOV R120, RZ ;  /* 0x000000ff00787202 */ /* 0x000fe20000000f00 */
[----:B------:R-:W-:Y:S01]  /*0dc0*/  IMAD.MOV R3, RZ, RZ, -R36 ;  /* 0x000000ffff037224 */ /* 0x000fe200078e0a24 */
[----:B------:R-:W-:Y:S01]  /*0dd0*/  SHF.R.S32.HI R4, RZ, 0x1f, R0 ;  /* 0x0000001fff047819 */ /* 0x000fe20000011400 */
[----:B------:R1:W-:Y:S01]  /*0de0*/  STL [R1+0x38], R36 ;  /* 0x0000382401007387 */ /* 0x0003e20000100800 */
[----:B------:R-:W-:Y:S01]  /*0df0*/  IMAD.MOV.U32 R118, RZ, RZ, RZ ;  /* 0x000000ffff767224 */ /* 0x000fe200078e00ff */
[----:B------:R-:W-:Y:S01]  /*0e00*/  CS2R R10, SRZ ;  /* 0x00000000000a7805 */ /* 0x000fe2000001ff00 */
[----:B------:R-:W-:Y:S01]  /*0e10*/  IMAD R37, R3, c[0x0][0x548], R2 ;  /* 0x0001520003257a24 */ /* 0x000fe200078e0202 */
[----:B------:R-:W-:Y:S01]  /*0e20*/  LEA.HI R2, R4, R0, RZ, 0x7 ;  /* 0x0000000004027211 */ /* 0x000fe200078f38ff */
[----:B------:R-:W-:Y:S01]  /*0e30*/  IMAD.MOV.U32 R116, RZ, RZ, RZ ;  /* 0x000000ffff747224 */ /* 0x000fe200078e00ff */
[----:B------:R-:W-:Y:S01]  /*0e40*/  PRMT R0, RZ, 0x7610, R0 ;  /* 0x00007610ff007816 */ /* 0x000fe20000000000 */
[----:B------:R-:W-:Y:S01]  /*0e50*/  CS2R R4, SRZ ;  /* 0x0000000000047805 */ /* 0x000fe2000001ff00 */
[----:B------:R-:W-:Y:S01]  /*0e60*/  SHF.R.S32.HI R2, RZ, 0x7, R2 ;  /* 0x00000007ff027819 */ /* 0x000fe20000011402 */
[----:B------:R1:W-:Y:S01]  /*0e70*/  STL [R1+0x34], R37 ;  /* 0x0000342501007387 */ /* 0x0003e20000100800 */
[----:B------:R-:W-:Y:S01]  /*0e80*/  MOV R114, RZ ;  /* 0x000000ff00727202 */ /* 0x000fe20000000f00 */
[----:B------:R-:W-:Y:S01]  /*0e90*/  CS2R R12, SRZ ;  /* 0x00000000000c7805 */ /* 0x000fe2000001ff00 */
[----:B------:R-:W-:Y:S01]  /*0ea0*/  IMNMX R154, R2, UR4, PT ;  /* 0x00000004029a7c17 */ /* 0x000fe2000b800200 */
[----:B------:R-:W-:Y:S01]  /*0eb0*/  IMAD.MOV.U32 R112, RZ, RZ, RZ ;  /* 0x000000ffff707224 */ /* 0x000fe200078e00ff */
[----:B------:R-:W-:Y:S01]  /*0ec0*/  CS2R R14, SRZ ;  /* 0x00000000000e7805 */ /* 0x000fe2000001ff00 */
[----:B------:R-:W-:Y:S01]  /*0ed0*/  IMAD.MOV.U32 R110, RZ, RZ, RZ ;  /* 0x000000ffff6e7224 */ /* 0x000fe200078e00ff */
[----:B------:R-:W-:Y:S01]  /*0ee0*/  ISETP.GE.AND P0, PT, R154, 0x1, PT ;  /* 0x000000019a00780c */ /* 0x000fe20003f06270 */
[----:B------:R-:W-:Y:S01]  /*0ef0*/  IMAD.MOV.U32 R106, RZ, RZ, RZ ;  /* 0x000000ffff6a7224 */ /* 0x000fe200078e00ff */
[----:B------:R-:W-:Y:S01]  /*0f00*/  MOV R108, RZ ;  /* 0x000000ff006c7202 */ /* 0x000fe20000000f00 */
[----:B------:R-:W-:Y:S01]  /*0f10*/  CS2R R16, SRZ ;  /* 0x0000000000107805 */ /* 0x000fe2000001ff00 */
[----:B------:R-:W-:Y:S01]  /*0f20*/  IMAD.MOV.U32 R104, RZ, RZ, RZ ;  /* 0x000000ffff687224 */ /* 0x000fe200078e00ff */
[----:B------:R-:W-:Y:S01]  /*0f30*/  MOV R102, RZ ;  /* 0x000000ff00667202 */ /* 0x000fe20000000f00 */
[----:B------:R-:W-:Y:S01]  /*0f40*/  CS2R R18, SRZ ;  /* 0x0000000000127805 */ /* 0x000fe2000001ff00 */
[----:B------:R-:W-:Y:S01]  /*0f50*/  IMAD.MOV.U32 R100, RZ, RZ, RZ ;  /* 0x000000ffff647224 */ /* 0x000fe200078e00ff */
[----:B------:R-:W-:Y:S01]  /*0f60*/  CS2R R20, SRZ ;  /* 0x0000000000147805 */ /* 0x000fe2000001ff00 */
[----:B------:R-:W-:Y:S01]  /*0f70*/  IMAD.MOV.U32 R98, RZ, RZ, RZ ;  /* 0x000000ffff627224 */ /* 0x000fe200078e00ff */
[----:B------:R-:W-:Y:S01]  /*0f80*/  MOV R96, RZ ;  /* 0x000000ff00607202 */ /* 0x000fe20000000f00 */
[----:B------:R-:W-:Y:S01]  /*0f90*/  IMAD.MOV.U32 R94, RZ, RZ, RZ ;  /* 0x000000ffff5e7224 */ /* 0x000fe200078e00ff */
        /* <DEDUP_REMOVED lines=18> */
[----:B------:R-:W-:Y:S05]  /*10c0*/  @!P0 BRA `(.L_x_440) ;  /* 0x0000dcd000008947 */ /* 0x000fea0003800000 */
[----:B-1----:R-:W-:Y:S01]  /*10d0*/  ISETP.NE.U32.AND P0, PT, RZ, c[0x0][0x340], PT ;  /* 0x0000d000ff007a0c */ /* 0x002fe20003f05070 */
[----:B------:R-:W2:Y:S03]  /*10e0*/  LDL.64 R136, [R1+0x8] ;  /* 0x0000080001887983 */ /* 0x000ea60000100a00 */
[----:B------:R-:W-:Y:S01]  /*10f0*/  ISETP.NE.AND.EX P0, PT, RZ, c[0x0][0x344], PT, P0 ;  /* 0x0000d100ff007a0c */ /* 0x000fe20003f05300 */
[----:B------:R-:W1:-:S12]  /*1100*/  S2R R38, SR_TID.X ;  /* 0x0000000000267919 */ /* 0x000e580000002100 */
[----:B------:R-:W-:-:S05]  /*1110*/  @P0 MOV R2, 0x4 ;  /* 0x0000000400020802 */ /* 0x000fca0000000f00 */
[----:B------:R-:W-:-:S05]  /*1120*/  @P0 IMAD.WIDE R2, R36, R2, c[0x0][0x340] ;  /* 0x0000d00024020625 */ /* 0x000fca00078e0202 */
[----:B------:R3:W4:Y:S01]  /*1130*/  @P0 LDG.E R0, [R2.64] ;  /* 0x0000000602000981 */ /* 0x000722000c1e1900 */
[----:B-1----:R-:W-:-:S04]  /*1140*/  SHF.R.S32.HI R40, RZ, 0x1f, R38 ;  /* 0x0000001fff287819 */ /* 0x002fc80000011426 */
[----:B------:R-:W-:-:S04]  /*1150*/  LEA.HI R40, R40, R38, RZ, 0x3 ;  /* 0x0000002628287211 */ /* 0x000fc800078f18ff */
[----:B------:R-:W-:-:S04]  /*1160*/  SHF.R.S32.HI R40, RZ, 0x3, R40 ;  /* 0x00000003ff287819 */ /* 0x000fc80000011428 */
[----:B------:R-:W-:-:S05]  /*1170*/  SHF.R.S32.HI R7, RZ, 0x1f, R40 ;  /* 0x0000001fff077819 */ /* 0x000fca0000011428 */
[C---:B------:R-:W-:Y:S02]  /*1180*/  IMAD R6, R7.reuse, c[0x0][0x1e0], RZ ;  /* 0x0000780007067a24 */ /* 0x040fe400078e02ff */
[----:B------:R-:W-:Y:S02]  /*1190*/  IMAD R7, R7, c[0x0][0x208], RZ ;  /* 0x0000820007077a24 */ /* 0x000fe400078e02ff */
[----:B------:R-:W-:Y:S01]  /*11a0*/  IMAD R6, R40, c[0x0][0x1e4], R6 ;  /* 0x0000790028067a24 */ /* 0x000fe200078e0206 */
[----:B------:R-:W-:Y:S02]  /*11b0*/  SHF.R.S32.HI R8, RZ, 0x1f, R37 ;  /* 0x0000001fff087819 */ /* 0x000fe40000011425 */
[----:B------:R-:W-:-:S03]  /*11c0*/  SHF.R.S32.HI R10, RZ, 0x1f, R36 ;  /* 0x0000001fff0a7819 */ /* 0x000fc60000011424 */
[----:B------:R-:W-:Y:S01]  /*11d0*/  IMAD R11, R8, c[0x0][0x1b8], RZ ;  /* 0x00006e00080b7a24 */ /* 0x000fe200078e02ff */
[----:B------:R-:W-:Y:S03]  /*11e0*/  WARPSYNC 0xffffffff ;  /* 0xffffffff00007948 */ /* 0x000fe60003800000 */
[----:B------:R-:W-:Y:S02]  /*11f0*/  IMAD R11, R37, c[0x0][0x1bc], R11 ;  /* 0x00006f00250b7a24 */ /* 0x000fe400078e020b */
[----:B--2---:R-:W-:-:S04]  /*1200*/  IMAD.WIDE.U32 R4, R40, c[0x0][0x1e0], R136 ;  /* 0x0000780028047a25 */ /* 0x004fc800078e0088 */
[----:B---3--:R-:W-:Y:S01]  /*1210*/  IMAD.WIDE.U32 R2, R40, c[0x0][0x208], R136 ;  /* 0x0000820028027a25 */ /* 0x008fe200078e0088 */
[----:B------:R-:W-:-:S03]  /*1220*/  IADD3 R5, R5, R6, RZ ;  /* 0x0000000605057210 */ /* 0x000fc60007ffe0ff */
[----:B------:R-:W-:Y:S02]  /*1230*/  IMAD R6, R40, c[0x0][0x20c], R7 ;  /* 0x0000830028067a24 */ /* 0x000fe400078e0207 */
[----:B------:R-:W-:-:S03]  /*1240*/  IMAD R7, R8, c[0x0][0x1e8], RZ ;  /* 0x00007a0008077a24 */ /* 0x000fc600078e02ff */
[----:B------:R-:W-:Y:S01]  /*1250*/  IADD3 R3, R3, R6, RZ ;  /* 0x0000000603037210 */ /* 0x000fe20007ffe0ff */
[----:B------:R-:W-:Y:S02]  /*1260*/  IMAD R6, R8, c[0x0][0x210], RZ ;  /* 0x0000840008067a24 */ /* 0x000fe400078e02ff */
[C---:B------:R-:W-:Y:S02]  /*1270*/  IMAD R7, R37.reuse, c[0x0][0x1ec], R7 ;  /* 0x00007b0025077a24 */ /* 0x040fe400078e0207 */
[----:B------:R-:W-:-:S04]  /*1280*/  IMAD.WIDE.U32 R4, R37, c[0x0][0x1e8], R4 ;  /* 0x00007a0025047a25 */ /* 0x000fc800078e0004 */
[C---:B------:R-:W-:Y:S02]  /*1290*/  IMAD R6, R37.reuse, c[0x0][0x214], R6 ;  /* 0x0000850025067a24 */ /* 0x040fe400078e0206 */
[----:B------:R-:W-:Y:S01]  /*12a0*/  IMAD.WIDE.U32 R2, R37, c[0x0][0x210], R2 ;  /* 0x0000840025027a25 */ /* 0x000fe200078e0002 */
[----:B------:R-:W-:-:S04]  /*12b0*/  IADD3 R7, R5, R7, RZ ;  /* 0x0000000705077210 */ /* 0x000fc80007ffe0ff */
[----:B------:R-:W-:Y:S02]  /*12c0*/  IADD3 R5, R3, R6, RZ ;  /* 0x0000000603057210 */ /* 0x000fe40007ffe0ff */
[----:B----4-:R-:W-:Y:S02]  /*12d0*/  @P0 SHF.R.S32.HI R3, RZ, 0x1f, R0 ;  /* 0x0000001fff030819 */ /* 0x010fe40000011400 */
[----:B------:R-:W-:Y:S02]  /*12e0*/  @!P0 MOV R3, R10 ;  /* 0x0000000a00038202 */ /* 0x000fe40000000f00 */
[----:B------:R-:W-:Y:S02]  /*12f0*/  MOV R6, R4 ;  /* 0x0000000400067202 */ /* 0x000fe40000000f00 */
[----:B------:R-:W-:Y:S02]  /*1300*/  MOV R4, R2 ;  /* 0x0000000200047202 */ /* 0x000fe40000000f00 */
[----:B------:R-:W-:Y:S01]  /*1310*/  @P0 MOV R2, R0 ;  /* 0x0000000000020202 */ /* 0x000fe20000000f00 */
[C---:B------:R-:W-:Y:S01]  /*1320*/  IMAD R0, R3.reuse, c[0x0][0x1f0], RZ ;  /* 0x00007c0003007a24 */ /* 0x040fe200078e02ff */
[----:B------:R-:W-:Y:S01]  /*1330*/  @!P0 MOV R2, R36 ;  /* 0x0000002400028202 */ /* 0x000fe20000000f00 */
[----:B------:R-:W-:-:S04]  /*1340*/  IMAD R3, R3, c[0x0][0x218], RZ ;  /* 0x0000860003037a24 */ /* 0x000fc800078e02ff */
[----:B------:R-:W-:-:S04]  /*1350*/  IMAD.WIDE.U32 R134, R2, c[0x0][0x1f0], R6 ;  /* 0x00007c0002867a25 */ /* 0x000fc800078e0006 */
[----:B------:R-:W-:-:S04]  /*1360*/  IMAD.WIDE.U32 R22, R2, c[0x0][0x218], R4 ;  /* 0x0000860002167a25 */ /* 0x000fc800078e0004 */
[C---:B------:R-:W-:Y:S02]  /*1370*/  IMAD R0, R2.reuse, c[0x0][0x1f4], R0 ;  /* 0x00007d0002007a24 */ /* 0x040fe400078e0200 */
[----:B------:R-:W-:-:S03]  /*1380*/  IMAD R2, R2, c[0x0][0x21c], R3 ;  /* 0x0000870002027a24 */ /* 0x000fc600078e0203 */
[----:B------:R-:W-:Y:S02]  /*1390*/  IADD3 R132, R135, R0, RZ ;  /* 0x0000000087847210 */ /* 0x000fe40007ffe0ff */
[----:B------:R-:W-:Y:S01]  /*13a0*/  IADD3 R21, R23, R2, RZ ;  /* 0x0000000217157210 */ /* 0x000fe20007ffe0ff */
[----:B------:R1:W-:Y:S04]  /*13b0*/  STL.64 [R1+0x18], R134 ;  /* 0x0000188601007387 */ /* 0x0003e80000100a00 */
[----:B------:R1:W-:Y:S04]  /*13c0*/  STL.64 [R1+0x20], R22 ;  /* 0x0000201601007387 */ /* 0x0003e80000100a00 */
[----:B------:R1:W-:Y:S04]  /*13d0*/  STL [R1+0x14], R132 ;  /* 0x0000148401007387 */ /* 0x0003e80000100800 */
[----:B------:R1:W-:Y:S01]  /*13e0*/  STL [R1+0x28], R21 ;  /* 0x0000281501007387 */ /* 0x0003e20000100800 */
[----:B------:R-:W-:-:S05]  /*13f0*/  IMAD.WIDE.U32 R8, R37, c[0x0][0x1b8], RZ ;  /* 0x00006e0025087a25 */ /* 0x000fca00078e00ff */
[----:B------:R-:W-:Y:S02]  /*1400*/  IADD3 R6, R9, R11, RZ ;  /* 0x0000000b09067210 */ /* 0x000fe40007ffe0ff */
[----:B------:R-:W2:Y:S04]  /*1410*/  LDL R12, [R1+0x6c] ;  /* 0x00006c00010c7983 */ /* 0x000ea80000100800 */
[----:B------:R-:W3:Y:S04]  /*1420*/  LDL R15, [R1+0x2c] ;  /* 0x00002c00010f7983 */ /* 0x000ee80000100800 */
[----:B------:R-:W4:Y:S01]  /*1430*/  LDL R16, [R1+0x44] ;  /* 0x0000440001107983 */ /* 0x000f220000100800 */
[----:B------:R-:W-:Y:S01]  /*1440*/  MOV R7, R6 ;  /* 0x0000000600077202 */ /* 0x000fe20000000f00 */
[----:B------:R-:W-:-:S02]  /*1450*/  IMAD R3, R10, c[0x0][0x1c0], RZ ;  /* 0x000070000a037a24 */ /* 0x000fc400078e02ff */
[----:B------:R-:W-:Y:S02]  /*1460*/  IMAD.MOV.U32 R6, RZ, RZ, R8 ;  /* 0x000000ffff067224 */ /* 0x000fe400078e0008 */
[C---:B------:R-:W-:Y:S02]  /*1470*/  IMAD R3, R36.reuse, c[0x0][0x1c4], R3 ;  /* 0x0000710024037a24 */ /* 0x040fe400078e0203 */
[----:B------:R-:W-:Y:S01]  /*1480*/  IMAD.WIDE.U32 R6, R36, c[0x0][0x1c0], R6 ;  /* 0x0000700024067a25 */ /* 0x000fe200078e0006 */
[----:B------:R-:W-:Y:S04]  /*1490*/  BAR.SYNC.DEFER_BLOCKING 0x0 ;  /* 0x0000000000007b1d */ /* 0x000fe80000010000 */
[----:B------:R-:W-:Y:S01]  /*14a0*/  IADD3 R3, R7, R3, RZ ;  /* 0x0000000307037210 */ /* 0x000fe20007ffe0ff */
[----:B------:R-:W-:Y:S01]  /*14b0*/  IMAD R14, R35, c[0x0][0x168], RZ ;  /* 0x00005a00230e7a24 */ /* 0x000fe200078e02ff */
[----:B------:R-:W-:-:S02]  /*14c0*/  ISETP.GE.AND P3, PT, R136, c[0x0][0x198], PT ;  /* 0x0000660088007a0c */ /* 0x000fc40003f66270 */
[----:B------:R-:W-:-:S04]  /*14d0*/  IADD3 R68, R154, -0x1, RZ ;  /* 0xffffffff9a447810 */ /* 0x000fc80007ffe0ff */
[----:B------:R-:W-:Y:S02]  /*14e0*/  SHF.R.S32.HI R20, RZ, 0x1f, R68 ;  /* 0x0000001fff147819 */ /* 0x000fe40000011444 */
[----:B------:R-:W-:Y:S01]  /*14f0*/  MOV R129, c[0x0][0x1e0] ;  /* 0x0000780000817a02 */ /* 0x000fe20000000f00 */
[----:B------:R-:W-:Y:S01]  /*1500*/  IMAD.MOV.U32 R130, RZ, RZ, c[0x0][0x1e4] ;  /* 0x00007900ff827624 */ /* 0x000fe200078e00ff */
[----:B--2---:R-:W-:-:S05]  /*1510*/  IADD3 R2, R12, R153, RZ ;  /* 0x000000990c027210 */ /* 0x004fca0007ffe0ff */
[----:B------:R-:W-:Y:S01]  /*1520*/  @P4 IMAD.HI.U32 R4, R2, c[0x0][0x2c8], RZ ;  /* 0x0000b20002044a27 */ /* 0x000fe200078e00ff */
[----:B------:R-:W-:-:S04]  /*1530*/  MOV R0, R2 ;  /* 0x0000000200007202 */ /* 0x000fc80000000f00 */
[----:B------:R-:W-:-:S04]  /*1540*/  @P4 SHF.R.U32.HI R0, RZ, c[0x0][0x2cc], R4 ;  /* 0x0000b300ff004a19 */ /* 0x000fc80000011604 */
[----:B------:R-:W-:Y:S02]  /*1550*/  IADD3 R4, -R0, RZ, RZ ;  /* 0x000000ff00047210 */ /* 0x000fe40007ffe1ff */
[----:B------:R-:W-:-:S03]  /*1560*/  SHF.R.S32.HI R5, RZ, 0x1f, R0 ;  /* 0x0000001fff057819 */ /* 0x000fc60000011400 */
[----:B------:R-:W-:Y:S02]  /*1570*/  IMAD R4, R4, c[0x0][0x2c4], R2 ;  /* 0x0000b10004047a24 */ /* 0x000fe400078e0202 */
[----:B------:R-:W-:Y:S02]  /*1580*/  IMAD.MOV.U32 R2, RZ, RZ, R6 ;  /* 0x000000ffff027224 */ /* 0x000fe400078e0006 */
[----:B------:R-:W-:Y:S02]  /*1590*/  IMAD R5, R5, c[0x0][0x1b0], RZ ;  /* 0x00006c0005057a24 */ /* 0x000fe400078e02ff */
[----:B------:R-:W-:-:S04]  /*15a0*/  IMAD.WIDE.U32 R2, R0, c[0x0][0x1b0], R2 ;  /* 0x00006c0000027a25 */ /* 0x000fc800078e0002 */
[----:B------:R-:W-:Y:S01]  /*15b0*/  IMAD R0, R0, c[0x0][0x1b4], R5 ;  /* 0x00006d0000007a24 */ /* 0x000fe200078e0205 */
[----:B------:R-:W-:-:S04]  /*15c0*/  SHF.R.S32.HI R5, RZ, 0x1f, R4 ;  /* 0x0000001fff057819 */ /* 0x000fc80000011404 */
[----:B------:R-:W-:Y:S01]  /*15d0*/  IADD3 R3, R3, R0, RZ ;  /* 0x0000000003037210 */ /* 0x000fe20007ffe0ff */
[----:B------:R-:W-:-:S04]  /*15e0*/  IMAD R0, R5, c[0x0][0x1a8], RZ ;  /* 0x00006a0005007a24 */ /* 0x000fc800078e02ff */
[C---:B------:R-:W-:Y:S02]  /*15f0*/  IMAD R0, R4.reuse, c[0x0][0x1ac], R0 ;  /* 0x00006b0004007a24 */ /* 0x040fe400078e0200 */
[----:B------:R-:W-:-:S05]  /*1600*/  IMAD.WIDE.U32 R4, R4, c[0x0][0x1a8], R2 ;  /* 0x00006a0004047a25 */ /* 0x000fca00078e0002 */
[----:B------:R-:W-:Y:S02]  /*1610*/  IADD3 R0, R5, R0, RZ ;  /* 0x0000000005007210 */ /* 0x000fe40007ffe0ff */
[----:B------:R-:W-:-:S04]  /*1620*/  LEA R2, P0, R4, c[0x0][0x160], 0x1 ;  /* 0x0000580004027a11 */ /* 0x000fc800078008ff */
[----:B------:R-:W-:Y:S02]  /*1630*/  LEA.HI.X R0, R4, c[0x0][0x164], R0, 0x1, P0 ;  /* 0x0000590004007a11 */ /* 0x000fe400000f0c00 */
[----:B------:R-:W2:Y:S01]  /*1640*/  SHFL.IDX PT, R4, R2, RZ, 0x181f ;  /* 0x00181fff02047589 */ /* 0x000ea200000e0000 */
[----:B------:R-:W-:-:S03]  /*1650*/  IMAD.IADD R3, R40, 0x1, R153 ;  /* 0x0000000128037824 */ /* 0x000fc600078e0299 */
[----:B------:R-:W5:Y:S02]  /*1660*/  SHFL.IDX PT, R5, R0, RZ, 0x181f ;  /* 0x00181fff00057589 */ /* 0x000f6400000e0000 */
[C---:B------:R-:W-:Y:S02]  /*1670*/  ISETP.GE.AND P5, PT, R3.reuse, R14, PT ;  /* 0x0000000e0300720c */ /* 0x040fe40003fa6270 */
[----:B------:R-:W1:Y:S01]  /*1680*/  SHFL.IDX PT, R8, R2, 0x1, 0x181f ;  /* 0x00381f0002087f89 */ /* 0x000e6200000e0000 */
[----:B------:R-:W-:-:S03]  /*1690*/  IADD3 R6, R3, 0x20, RZ ;  /* 0x0000002003067810 */ /* 0x000fc60007ffe0ff */
[----:B------:R-:W1:Y:S01]  /*16a0*/  SHFL.IDX PT, R9, R0, 0x1, 0x181f ;  /* 0x00381f0000097f89 */ /* 0x000e6200000e0000 */
[----:B---3--:R-:W-:-:S03]  /*16b0*/  ISETP.GE.AND P6, PT, R15, c[0x0][0x198], PT ;  /* 0x000066000f007a0c */ /* 0x008fc60003fc6270 */
[----:B------:R-:W3:Y:S01]  /*16c0*/  SHFL.IDX PT, R10, R2, 0x2, 0x181f ;  /* 0x00581f00020a7f89 */ /* 0x000ee200000e0000 */
[----:B------:R-:W-:-:S03]  /*16d0*/  ISETP.GE.AND P1, PT, R6, R14, PT ;  /* 0x0000000e0600720c */ /* 0x000fc60003f26270 */
[----:B------:R-:W1:Y:S01]  /*16e0*/  SHFL.IDX PT, R13, R0, 0x2, 0x181f ;  /* 0x00581f00000d7f89 */ /* 0x000e6200000e0000 */
[----:B------:R-:W-:Y:S02]  /*16f0*/  IADD3 R11, R3, 0x40, RZ ;  /* 0x00000040030b7810 */ /* 0x000fe40007ffe0ff */
[CC--:B--2---:R-:W-:Y:S02]  /*1700*/  @!P5 LEA R6, P2, R136.reuse, R4.reuse, 0x1 ;  /* 0x000000048806d211 */ /* 0x0c4fe400078408ff */
[C---:B------:R-:W-:Y:S01]  /*1710*/  @!P5 LEA R4, P0, R15.reuse, R4, 0x1 ;  /* 0x000000040f04d211 */ /* 0x040fe200078008ff */
[----:B------:R1:W2:Y:S01]  /*1720*/  SHFL.IDX PT, R12, R2, 0x3, 0x181f ;  /* 0x00781f00020c7f89 */ /* 0x0002a200000e0000 */
[-C--:B-----5:R-:W-:Y:S02]  /*1730*/  @!P5 LEA.HI.X R7, R136, R5.reuse, R137, 0x1, P2 ;  /* 0x000000058807d211 */ /* 0x0a0fe400010f0c89 */
[----:B----4-:R-:W-:Y:S02]  /*1740*/  @!P5 LEA.HI.X R5, R15, R5, R16, 0x1, P0 ;  /* 0x000000050f05d211 */ /* 0x010fe400000f0c10 */
[----:B------:R-:W-:Y:S01]  /*1750*/  ISETP.GE.AND P2, PT, R11, R14, PT ;  /* 0x0000000e0b00720c */ /* 0x000fe20003f46270 */
[----:B------:R3:W-:Y:S01]  /*1760*/  @!P5 LDGSTS.E.BYPASS.LTC128B.128 [R228+0x100], [R6.64], !P3 ;  /* 0x0010000006e4dfae */ /* 0x0007e2000d901d46 */
[----:B------:R-:W-:-:S03]  /*1770*/  IADD3 R3, R3, 0x60, RZ ;  /* 0x0000006003037810 */ /* 0x000fc60007ffe0ff */
[----:B------:R4:W5:Y:S04]  /*1780*/  SHFL.IDX PT, R11, R0, 0x3, 0x181f ;  /* 0x00781f00000b7f89 */ /* 0x00096800000e0000 */
[----:B------:R2:W-:Y:S01]  /*1790*/  @!P5 LDGSTS.E.BYPASS.LTC128B.128 [R228+0x4100], [R4.64], !P6 ;  /* 0x0410000004e4dfae */ /* 0x0005e2000f101d46 */
[-C--:B-1----:R-:W-:Y:S02]  /*17a0*/  @!P1 LEA R2, P0, R15, R8.reuse, 0x1 ;  /* 0x000000080f029211 */ /* 0x082fe400078008ff */
[----:B----4-:R-:W-:Y:S02]  /*17b0*/  IADD3 R0, -R40, c[0x0][0x1d0], RZ ;  /* 0x0000740028007a10 */ /* 0x010fe40007ffe1ff */
[----:B--2---:R-:W-:-:S04]  /*17c0*/  @!P1 LEA R4, P5, R136, R8, 0x1 ;  /* 0x0000000888049211 */ /* 0x004fc800078a08ff */
[CCC-:B------:R-:W-:Y:S02]  /*17d0*/  @!P1 LEA.HI.X R5, R136.reuse, R9.reuse, R137.reuse, 0x1, P5 ;  /* 0x0000000988059211 */ /* 0x1c0fe400028f0c89 */
[----:B------:R-:W-:Y:S02]  /*17e0*/  ISETP.GE.AND P5, PT, R3, R14, PT ;  /* 0x0000000e0300720c */ /* 0x000fe40003fa6270 */
[----:B------:R-:W-:Y:S01]  /*17f0*/  @!P1 LEA.HI.X R3, R15, R9, R16, 0x1, P0 ;  /* 0x000000090f039211 */ /* 0x000fe200000f0c10 */
[----:B------:R1:W-:Y:S01]  /*1800*/  @!P1 LDGSTS.E.BYPASS.LTC128B.128 [R228+0x1100], [R4.64], !P3 ;  /* 0x0110000004e49fae */ /* 0x0003e2000d901d46 */
[----:B---3--:R-:W-:Y:S01]  /*1810*/  @!P2 LEA R6, P0, R136, R10, 0x1 ;  /* 0x0000000a8806a211 */ /* 0x008fe200078008ff */
[----:B------:R-:W-:Y:S02]  /*1820*/  IMAD R0, R68, -0x80, R0 ;  /* 0xffffff8044007824 */ /* 0x000fe400078e0200 */
[----:B------:R2:W-:Y:S01]  /*1830*/  @!P1 LDGSTS.E.BYPASS.LTC128B.128 [R228+0x5100], [R2.64], !P6 ;  /* 0x0510000002e49fae */ /* 0x0005e2000f101d46 */
[----:B------:R-:W-:-:S05]  /*1840*/  @!P2 LEA.HI.X R7, R136, R13, R137, 0x1, P0 ;  /* 0x0000000d8807a211 */ /* 0x000fca00000f0c89 */
[----:B------:R3:W-:Y:S01]  /*1850*/  @!P2 LDGSTS.E.BYPASS.LTC128B.128 [R228+0x2100], [R6.64], !P3 ;  /* 0x0210000006e4afae */ /* 0x0007e2000d901d46 */
[----:B-1----:R-:W-:-:S04]  /*1860*/  @!P2 LEA R4, P1, R15, R10, 0x1 ;  /* 0x0000000a0f04a211 */ /* 0x002fc800078208ff */
[C---:B------:R-:W-:Y:S02]  /*1870*/  @!P2 LEA.HI.X R5, R15.reuse, R13, R16, 0x1, P1 ;  /* 0x0000000d0f05a211 */ /* 0x040fe400008f0c10 */
[----:B------:R-:W-:Y:S02]  /*1880*/  ISETP.GE.AND P1, PT, R0, 0x1, PT ;  /* 0x000000010000780c */ /* 0x000fe40003f26270 */
[-C--:B--2---:R-:W-:Y:S01]  /*1890*/  @!P5 LEA R2, P0, R136, R12.reuse, 0x1 ;  /* 0x0000000c8802d211 */ /* 0x084fe200078008ff */
[----:B------:R1:W-:Y:S01]  /*18a0*/  @!P2 LDGSTS.E.BYPASS.LTC128B.128 [R228+0x6100], [R4.64], !P6 ;  /* 0x0610000004e4afae */ /* 0x0003e2000f101d46 */
[----:B---3--:R-:W-:Y:S02]  /*18b0*/  IMAD R6, R20, c[0x0][0x1e0], RZ ;  /* 0x0000780014067a24 */ /* 0x008fe400078e02ff */
[----:B-----5:R-:W-:Y:S02]  /*18c0*/  @!P5 LEA.HI.X R3, R136, R11, R137, 0x1, P0 ;  /* 0x0000000b8803d211 */ /* 0x020fe400000f0c89 */
[----:B------:R-:W-:Y:S01]  /*18d0*/  IMAD R7, R68, c[0x0][0x1e4], R6 ;  /* 0x0000790044077a24 */ /* 0x000fe200078e0206 */
[----:B------:R-:W-:-:S02]  /*18e0*/  @!P5 LEA R6, P0, R15, R12, 0x1 ;  /* 0x0000000c0f06d211 */ /* 0x000fc400078008ff */
[----:B------:R2:W-:Y:S01]  /*18f0*/  @!P5 LDGSTS.E.BYPASS.LTC128B.128 [R228+0x3100], [R2.64], !P3 ;  /* 0x0310000002e4dfae */ /* 0x0005e2000d901d46 */
[----:B------:R-:W-:Y:S01]  /*1900*/  ISETP.GE.AND P2, PT, R0, 0x21, PT ;  /* 0x000000210000780c */ /* 0x000fe20003f46270 */
[----:B-1----:R-:W-:-:S05]  /*1910*/  IMAD.WIDE.U32 R4, R68, c[0x0][0x1e0], RZ ;  /* 0x0000780044047a25 */ /* 0x002fca00078e00ff */
[----:B--2---:R-:W-:Y:S02]  /*1920*/  IADD3 R3, R5, R7, RZ ;  /* 0x0000000705037210 */ /* 0x004fe40007ffe0ff */
[----:B------:R-:W-:Y:S02]  /*1930*/  LEA R2, P3, R4, R134, 0x7 ;  /* 0x0000008604027211 */ /* 0x000fe400078638ff */
[----:B------:R-:W-:Y:S02]  /*1940*/  @!P5 LEA.HI.X R7, R15, R11, R16, 0x1, P0 ;  /* 0x0000000b0f07d211 */ /* 0x000fe400000f0c10 */
[----:B------:R-:W-:Y:S02]  /*1950*/  @P1 ISETP.GE.AND P0, PT, R136, c[0x0][0x1d4], PT ;  /* 0x0000750088001a0c */ /* 0x000fe40003f06270 */
[----:B------:R-:W-:Y:S01]  /*1960*/  LEA.HI.X R3, R4, R132, R3, 0x7, P3 ;  /* 0x0000008404037211 */ /* 0x000fe200018f3c03 */
[----:B------:R1:W-:Y:S01]  /*1970*/  @!P5 LDGSTS.E.BYPASS.LTC128B.128 [R228+0x7100], [R6.64], !P6 ;  /* 0x0710000006e4dfae */ /* 0x0003e2000f101d46 */
[----:B------:R-:W-:-:S02]  /*1980*/  @P1 LEA R4, P3, R2, c[0x0][0x1c8], 0x1 ;  /* 0x0000720002041a11 */ /* 0x000fc400078608ff */
[----:B------:R-:W-:Y:S01]  /*1990*/  ISETP.GE.AND P6, PT, R15, c[0x0][0x1d4], PT ;  /* 0x000075000f007a0c */ /* 0x000fe20003fc6270 */
[----:B------:R-:W0:Y:S01]  /*19a0*/  LDGDEPBAR ;  /* 0x00000000000079af */ /* 0x000e220000000000 */
[----:B------:R-:W-:Y:S02]  /*19b0*/  @P1 LEA.HI.X R5, R2, c[0x0][0x1cc], R3, 0x1, P3 ;  /* 0x0000730002051a11 */ /* 0x000fe400018f0c03 */
[----:B------:R-:W-:-:S03]  /*19c0*/  ISETP.GE.AND P5, PT, R0, 0x41, PT ;  /* 0x000000410000780c */ /* 0x000fc60003fa6270 */
[----:B------:R2:W-:Y:S01]  /*19d0*/  @P1 LDGSTS.E.BYPASS.LTC128B.128 [R228+0x8100], [R4.64], !P0 ;  /* 0x0810000004e41fae */ /* 0x0005e2000c101d46 */
[----:B------:R-:W-:-:S05]  /*19e0*/  IMAD.WIDE.U32 R10, R129, 0x40, RZ ;  /* 0x00000040810a7825 */ /* 0x000fca00078e00ff */
[----:B------:R2:W-:Y:S01]  /*19f0*/  @P1 LDGSTS.E.BYPASS.LTC128B.128 [R228+0xc100], [R4.64+0x80], !P6 ;  /* 0x0c10008004e41fae */ /* 0x0005e2000f101d46 */
[----:B-1----:R-:W-:-:S04]  /*1a00*/  @P2 LEA R6, P3, R129, R2, 0x5 ;  /* 0x0000000281062211 */ /* 0x002fc800078628ff */
[----:B------:R-:W-:Y:S02]  /*1a10*/  @P2 LEA R8, P0, R6, c[0x0][0x1c8], 0x1 ;  /* 0x0000720006082a11 */ /* 0x000fe400078008ff */
[----:B------:R-:W-:Y:S02]  /*1a20*/  @P2 LEA.HI.X R7, R129, R3, R130, 0x5, P3 ;  /* 0x0000000381072211 */ /* 0x000fe400018f2c82 */
[----:B------:R-:W-:Y:S02]  /*1a30*/  ISETP.GE.AND P3, PT, R0, 0x61, PT ;  /* 0x000000610000780c */ /* 0x000fe40003f66270 */
[----:B------:R-:W-:Y:S02]  /*1a40*/  @P2 LEA.HI.X R9, R6, c[0x0][0x1cc], R7, 0x1, P0 ;  /* 0x0000730006092a11 */ /* 0x000fe400000f0c07 */
[----:B------:R-:W-:Y:S02]  /*1a50*/  @P2 ISETP.GE.AND P0, PT, R136, c[0x0][0x1d4], PT ;  /* 0x0000750088002a0c */ /* 0x000fe40003f06270 */
[----:B------:R-:W-:-:S02]  /*1a60*/  @P5 IADD3 R0, P1, R2, R10, RZ ;  /* 0x0000000a02005210 */ /* 0x000fc40007f3e0ff */
[----:B--2---:R-:W-:-:S04]  /*1a70*/  SHF.L.U32 R4, R130, 0x6, RZ ;  /* 0x0000000682047819 */ /* 0x004fc800000006ff */
[----:B------:R-:W-:Y:S02]  /*1a80*/  @P5 IADD3.X R4, R3, R11, R4, P1, !PT ;  /* 0x0000000b03045210 */ /* 0x000fe40000ffe404 */
[C---:B------:R-:W-:Y:S01]  /*1a90*/  @P5 LEA R6, P1, R0.reuse, c[0x0][0x1c8], 0x1 ;  /* 0x0000720000065a11 */ /* 0x040fe200078208ff */
[----:B------:R-:W-:Y:S02]  /*1aa0*/  @P3 IMAD.WIDE.U32 R2, R129, 0x60, R2 ;  /* 0x0000006081023825 */ /* 0x000fe400078e0002 */
[----:B------:R1:W-:Y:S01]  /*1ab0*/  @P2 LDGSTS.E.BYPASS.LTC128B.128 [R228+0x9100], [R8.64], !P0 ;  /* 0x0910000008e42fae */ /* 0x0003e2000c101d46 */
[----:B------:R-:W-:Y:S01]  /*1ac0*/  @P5 LEA.HI.X R7, R0, c[0x0][0x1cc], R4, 0x1, P1 ;  /* 0x0000730000075a11 */ /* 0x000fe200008f0c04 */
[----:B------:R-:W-:Y:S01]  /*1ad0*/  @P3 IMAD R0, R130, 0x60, RZ ;  /* 0x0000006082003824 */ /* 0x000fe200078e02ff */
[C---:B------:R-:W-:Y:S01]  /*1ae0*/  @P5 ISETP.GE.AND P1, PT, R136.reuse, c[0x0][0x1d4], PT ;  /* 0x0000750088005a0c */ /* 0x040fe20003f26270 */
[----:B------:R1:W-:Y:S01]  /*1af0*/  @P2 LDGSTS.E.BYPASS.LTC128B.128 [R228+0xd100], [R8.64+0x80], !P6 ;  /* 0x0d10008008e42fae */ /* 0x0003e2000f101d46 */
[----:B------:R-:W-:-:S02]  /*1b00*/  @P3 ISETP.GE.AND P0, PT, R136, c[0x0][0x1d4], PT ;  /* 0x0000750088003a0c */ /* 0x000fc40003f06270 */
[----:B------:R-:W-:Y:S02]  /*1b10*/  @P3 IADD3 R0, R3, R0, RZ ;  /* 0x0000000003003210 */ /* 0x000fe40007ffe0ff */
[----:B------:R-:W-:-:S04]  /*1b20*/  @P3 LEA R4, P2, R2, c[0x0][0x1c8], 0x1 ;  /* 0x0000720002043a11 */ /* 0x000fc800078408ff */
[----:B------:R-:W-:-:S03]  /*1b30*/  @P3 LEA.HI.X R5, R2, c[0x0][0x1cc], R0, 0x1, P2 ;  /* 0x0000730002053a11 */ /* 0x000fc600010f0c00 */
[----:B------:R2:W-:Y:S04]  /*1b40*/  @P5 LDGSTS.E.BYPASS.LTC128B.128 [R228+0xa100], [R6.64], !P1 ;  /* 0x0a10000006e45fae */ /* 0x0005e8000c901d46 */
[----:B------:R2:W-:Y:S04]  /*1b50*/  @P5 LDGSTS.E.BYPASS.LTC128B.128 [R228+0xe100], [R6.64+0x80], !P6 ;  /* 0x0e10008006e45fae */ /* 0x0005e8000f101d46 */
[----:B------:R2:W-:Y:S04]  /*1b60*/  @P3 LDGSTS.E.BYPASS.LTC128B.128 [R228+0xb100], [R4.64], !P0 ;  /* 0x0b10000004e43fae */ /* 0x0005e8000c101d46 */
[----:B------:R2:W-:Y:S04]  /*1b70*/  @P3 LDGSTS.E.BYPASS.LTC128B.128 [R228+0xf100], [R4.64+0x80], !P6 ;  /* 0x0f10008004e43fae */ /* 0x0005e8000f101d46 */
[----:B------:R-:W0:Y:S01]  /*1b80*/  LDGDEPBAR ;  /* 0x00000000000079af */ /* 0x000e220000000000 */
[----:B------:R-:W-:-:S04]  /*1b90*/  DEPBAR.LE SB0, 0x1 ;  /* 0x000080400000791a */ /* 0x000fc80000000000 */
[----:B------:R-:W-:Y:S06]  /*1ba0*/  BAR.SYNC.DEFER_BLOCKING 0x0 ;  /* 0x0000000000007b1d */ /* 0x000fec0000010000 */
[----:B------:R-:W-:Y:S04]  /*1bb0*/  LDSM.16.M88.4 R140, [R224] ;  /* 0x00000000e08c783b */ /* 0x000fe80000000200 */
[----:B------:R-:W-:Y:S04]  /*1bc0*/  LDSM.16.M88.4 R144, [R225] ;  /* 0x00000000e190783b */ /* 0x000fe80000000200 */
[----:B------:R-:W-:Y:S04]  /*1bd0*/  LDSM.16.M88.4 R164, [R227] ;  /* 0x00000000e3a4783b */ /* 0x000fe80000000200 */
[----:B------:R-:W-:Y:S04]  /*1be0*/  LDSM.16.M88.4 R172, [R226] ;  /* 0x00000000e2ac783b */ /* 0x000fe80000000200 */
[----:B------:R-:W-:Y:S04]  /*1bf0*/  LDSM.16.M88.4 R176, [R224+0x4000] ;  /* 0x00400000e0b0783b */ /* 0x000fe80000000200 */
[----:B------:R-:W-:Y:S04]  /*1c00*/  LDSM.16.M88.4 R180, [R225+0x4000] ;  /* 0x00400000e1b4783b */ /* 0x000fe80000000200 */
[----:B------:R-:W-:Y:S04]  /*1c10*/  LDSM.16.M88.4 R184, [R227+0x4000] ;  /* 0x00400000e3b8783b */ /* 0x000fe80000000200 */
[----:B------:R-:W-:Y:S04]  /*1c20*/  LDSM.16.M88.4 R188, [R226+0x4000] ;  /* 0x00400000e2bc783b */ /* 0x000fe80000000200 */
[----:B------:R-:W-:Y:S06]  /*1c30*/  BAR.SYNC.DEFER_BLOCKING 0x0 ;  /* 0x0000000000007b1d */ /* 0x000fec0000010000 */
[----:B------:R-:W-:-:S04]  /*1c40*/  DEPBAR.LE SB0, 0x0 ;  /* 0x000080000000791a */ /* 0x000fc80000000000 */
[----:B------:R-:W-:Y:S06]  /*1c50*/  BAR.SYNC.DEFER_BLOCKING 0x0 ;  /* 0x0000000000007b1d */ /* 0x000fec0000010000 */
[----:B--2---:R-:W2:Y:S04]  /*1c60*/  LDSM.16.M88.4 R4, [R201] ;  /* 0x00000000c904783b */ /* 0x004ea80000000200 */
[----:B------:R-:W3:Y:S04]  /*1c70*/  LDSM.16.M88.4 R16, [R201+0x800] ;  /* 0x00080000c910783b */ /* 0x000ee80000000200 */
[----:B------:R-:W4:Y:S04]  /*1c80*/  LDSM.16.M88.4 R28, [R222] ;  /* 0x00000000de1c783b */ /* 0x000f280000000200 */
[----:B------:R-:W5:Y:S04]  /*1c90*/  LDSM.16.M88.4 R24, [R207] ;  /* 0x00000000cf18783b */ /* 0x000f680000000200 */
[----:B------:R-:W3:Y:S01]  /*1ca0*/  LDSM.16.M88.4 R32, [R201+0x1000] ;  /* 0x00100000c920783b */ /* 0x000ee20000000200 */
[----:B------:R-:W-:Y:S01]  /*1cb0*/  IMAD R0, R20, c[0x0][0x208], RZ ;  /* 0x0000820014007a24 */ /* 0x000fe200078e02ff */
[----:B------:R-:W-:-:S02]  /*1cc0*/  MOV R131, 0xffffff80 ;  /* 0xffffff8000837802 */ /* 0x000fc40000000f00 */
[----:B------:R-:W4:Y:S01]  /*1cd0*/  LDSM.16.M88.4 R36, [R221] ;  /* 0x00000000dd24783b */ /* 0x000f220000000200 */
[----:B------:R-:W-:-:S03]  /*1ce0*/  ISETP.GE.AND P5, PT, R136, c[0x0][0x1d4], PT ;  /* 0x0000750088007a0c */ /* 0x000fc60003fa6270 */
[----:B------:R-:W-:Y:S04]  /*1cf0*/  LDSM.16.M88.4 R48, [R201+0x3800] ;  /* 0x00380000c930783b */ /* 0x000fe80000000200 */
[----:B------:R-:W-:Y:S04]  /*1d00*/  LDSM.16.M88.4 R56, [R220] ;  /* 0x00000000dc38783b */ /* 0x000fe80000000200 */
[----:B------:R-:W-:Y:S04]  /*1d10*/  LDSM.16.M88.4 R60, [R218] ;  /* 0x00000000da3c783b */ /* 0x000fe80000000200 */
[----:B------:R-:W-:Y:S01]  /*1d20*/  LDSM.16.M88.4 R76, [R217] ;  /* 0x00000000d94c783b */ /* 0x000fe20000000200 */
[C---:B--2---:R-:W-:Y:S03]  /*1d30*/  HMMA.16816.F32 R12, R140.reuse, R4, RZ ;  /* 0x000000048c0c723c */ /* 0x044fe600000018ff */
[----:B------:R-:W-:Y:S04]  /*1d40*/  LDSM.16.M88.4 R52, [R219] ;  /* 0x00000000db34783b */ /* 0x000fe80000000200 */
[----:B------:R-:W-:Y:S01]  /*1d50*/  LDSM.16.M88.4 R92, [R216] ;  /* 0x00000000d85c783b */ /* 0x000fe20000000200 */
[C---:B-1----:R-:W-:Y:S08]  /*1d60*/  HMMA.16816.F32 R8, R140.reuse, R6, RZ ;  /* 0x000000068c08723c */ /* 0x042ff000000018ff */
[C---:B---3--:R-:W-:Y:S08]  /*1d70*/  HMMA.16816.F32 R4, R140.reuse, R16, RZ ;  /* 0x000000108c04723c */ /* 0x048ff000000018ff */
[----:B------:R-:W-:Y:S01]  /*1d80*/  HMMA.16816.F32 R16, R140, R18, RZ ;  /* 0x000000128c10723c */ /* 0x000fe200000018ff */
[----:B------:R-:W-:-:S02]  /*1d90*/  IMAD R0, R68, c[0x0][0x20c], R0 ;  /* 0x0000830044007a24 */ /* 0x000fc400078e0200 */
[C---:B------:R-:W-:Y:S11]  /*1da0*/  IMAD R128, R68.reuse, R131, c[0x0][0x1d0] ;  /* 0x0000740044807624 */ /* 0x040ff600078e0283 */
[----:B------:R-:W-:Y:S02]  /*1db0*/  @!UPT UIADD3 URZ, URZ, URZ, URZ ;  /* 0x0000003f3f3ff290 */ /* 0x000fe4000fffe03f */
[C---:B----4-:R-:W-:Y:S07]  /*1dc0*/  HMMA.16816.F32 R124, R144.reuse, R28, R4 ;  /* 0x0000001c907c723c */ /* 0x050fee0000001804 */
[----:B------:R-:W-:Y:S01]  /*1dd0*/  IMAD.WIDE.U32 R4, R68, c[0x0][0x208], RZ ;  /* 0x0000820044047a25 */ /* 0x000fe200078e00ff */
[----:B-----5:R-:W-:Y:S01]  /*1de0*/  HMMA.16816.F32 R112, R144, R24, R12 ;  /* 0x000000189070723c */ /* 0x020fe2000000180c */
[----:B------:R-:W-:Y:S03]  /*1df0*/  LDSM.16.M88.4 R12, [R201+0x2800] ;  /* 0x00280000c90c783b */ /* 0x000fe60000000200 */
[----:B------:R-:W-:-:S02]  /*1e00*/  LEA R3, P0, R4, R22, 0x7 ;  /* 0x0000001604037211 */ /* 0x000fc400078038ff */
[----:B------:R-:W-:Y:S02]  /*1e10*/  IADD3 R0, R5, R0, RZ ;  /* 0x0000000005007210 */ /* 0x000fe40007ffe0ff */
[C---:B------:R-:W-:Y:S01]  /*1e20*/  HMMA.16816.F32 R120, R144.reuse, R26, R8 ;  /* 0x0000001a9078723c */ /* 0x040fe20000001808 */
[----:B------:R-:W1:Y:S01]  /*1e30*/  LDSM.16.M88.4 R24, [R201+0x1800] ;  /* 0x00180000c918783b */ /* 0x000e620000000200 */
[----:B------:R-:W-:Y:S01]  /*1e40*/  LEA.HI.X R4, R4, R21, R0, 0x7, P0 ;  /* 0x0000001504047211 */ /* 0x000fe200000f3c00 */
[----:B------:R-:W-:Y:S02]  /*1e50*/  IMAD.IADD R0, R128, 0x1, -R40 ;  /* 0x0000000180007824 */ /* 0x000fe400078e0a28 */
[----:B------:R-:W2:Y:S03]  /*1e60*/  LDSM.16.M88.4 R40, [R201+0x3000] ;  /* 0x00300000c928783b */ /* 0x000ea60000000200 */
[----:B------:R-:W-:Y:S01]  /*1e70*/  HMMA.16816.F32 R100, R144, R30, R16 ;  /* 0x0000001e9064723c */ /* 0x000fe20000001810 */
[----:B------:R-:W3:Y:S01]  /*1e80*/  LDSM.16.M88.4 R16, [R201+0x2000] ;  /* 0x00200000c910783b */ /* 0x000ee20000000200 */
[----:B------:R-:W-:Y:S01]  /*1e90*/  IMAD.MOV.U32 R28, RZ, RZ, 0x6 ;  /* 0x00000006ff1c7424 */ /* 0x000fe200078e00ff */
[----:B------:R-:W-:-:S05]  /*1ea0*/  MOV R29, c[0x0][0x208] ;  /* 0x00008200001d7a02 */ /* 0x000fca0000000f00 */
[----:B------:R-:W-:Y:S01]  /*1eb0*/  HMMA.16816.F32 R8, R140, R32, RZ ;  /* 0x000000208c08723c */ /* 0x000fe200000018ff */
[C---:B------:R-:W-:Y:S02]  /*1ec0*/  SHF.L.U64.HI R28, R29.reuse, R28, c[0x0][0x20c] ;  /* 0x000083001d1c7619 */ /* 0x040fe4000001021c */
[----:B------:R-:W-:Y:S02]  /*1ed0*/  SHF.L.U32 R29, R29, 0x6, RZ ;  /* 0x000000061d1d7819 */ /* 0x000fe400000006ff */
[----:B------:R-:W-:-:S03]  /*1ee0*/  LEA R2, P1, R3, c[0x0][0x1f8], 0x1 ;  /* 0x00007e0003027a11 */ /* 0x000fc600078208ff */
[----:B------:R-:W-:Y:S01]  /*1ef0*/  HMMA.16816.F32 R20, R140, R34, RZ ;  /* 0x000000228c14723c */ /* 0x000fe200000018ff */
[----:B------:R-:W-:Y:S02]  /*1f00*/  IADD3 R6, P0, R29, R2, RZ ;  /* 0x000000021d067210 */ /* 0x000fe40007f1e0ff */
[----:B------:R-:W-:Y:S02]  /*1f10*/  LEA.HI.X R3, R3, c[0x0][0x1fc], R4, 0x1, P1 ;  /* 0x00007f0003037a11 */ /* 0x000fe400008f0c04 */
[----:B------:R-:W-:Y:S02]  /*1f20*/  ISETP.LT.OR P2, PT, R0, 0x1, P5 ;  /* 0x000000010000780c */ /* 0x000fe40002f41670 */
[----:B------:R-:W-:Y:S02]  /*1f30*/  IADD3.X R7, R28, R3, RZ, P0, !PT ;  /* 0x000000031c077210 */ /* 0x000fe400007fe4ff */
[----:B------:R-:W-:Y:S02]  /*1f40*/  ISETP.LT.OR P0, PT, R0, 0x1, P6 ;  /* 0x000000010000780c */ /* 0x000fe40003701670 */
[----:B------:R-:W-:-:S02]  /*1f50*/  IADD3 R4, P1, R6, R29, RZ ;  /* 0x0000001d06047210 */ /* 0x000fc40007f3e0ff */
[----:B------:R-:W-:Y:S02]  /*1f60*/  ISETP.LT.OR P3, PT, R0, 0x21, P5 ;  /* 0x000000210000780c */ /* 0x000fe40002f61670 */
[----:B------:R-:W-:Y:S01]  /*1f70*/  IADD3.X R5, R7, R28, RZ, P1, !PT ;  /* 0x0000001c07057210 */ /* 0x000fe20000ffe4ff */
[C---:B------:R-:W-:Y:S02]  /*1f80*/  HMMA.16816.F32 R108, R144.reuse, R36, R8 ;  /* 0x00000024906c723c */ /* 0x040fe40000001808 */
[----:B------:R-:W-:Y:S01]  /*1f90*/  @!PT LDS RZ, [RZ] ;  /* 0x00000000fffff984 */ /* 0x000fe20000000800 */
[----:B------:R-:W-:Y:S01]  /*1fa0*/  @!PT LDS RZ, [RZ] ;  /* 0x00000000fffff984 */ /* 0x000fe20000000800 */
[----:B------:R-:W-:Y:S01]  /*1fb0*/  @!PT LDS RZ, [RZ] ;  /* 0x00000000fffff984 */ /* 0x000fe20000000800 */
[----:B------:R4:W-:Y:S04]  /*1fc0*/  LDGSTS.E.BYPASS.LTC128B.128 [R228+0x100], [R2.64], !P2 ;  /* 0x0010000002e47fae */ /* 0x0009e8000d101d46 */
[----:B------:R4:W-:Y:S01]  /*1fd0*/  LDGSTS.E.BYPASS.LTC128B.128 [R228+0x4100], [R2.64+0x80], !P0 ;  /* 0x0410008002e47fae */ /* 0x0009e2000c101d46 */
[----:B------:R-:W-:Y:S01]  /*1fe0*/  IADD3 R8, P2, P1, R29, 0x80, R2 ;  /* 0x000000801d087810 */ /* 0x000fe2000795e002 */
[----:B------:R-:W-:Y:S02]  /*1ff0*/  HMMA.16816.F32 R116, R144, R38, R20 ;  /* 0x000000269074723c */ /* 0x000fe40000001814 */
[----:B------:R5:W-:Y:S01]  /*2000*/  LDGSTS.E.BYPASS.LTC128B.128 [R228+0x1100], [R6.64], !P3 ;  /* 0x0110000006e47fae */ /* 0x000be2000d901d46 */
[----:B------:R-:W-:-:S02]  /*2010*/  IADD3.X R9, R28, RZ, R3, P2, P1 ;  /* 0x000000ff1c097210 */ /* 0x000fc400017e2403 */
[----:B------:R-:W-:-:S03]  /*2020*/  ISETP.LT.OR P1, PT, R0, 0x21, P6 ;  /* 0x000000210000780c */ /* 0x000fc60003721670 */
[----:B-1----:R-:W-:Y:S01]  /*2030*/  HMMA.16816.F32 R44, R140, R24, RZ ;  /* 0x000000188c2c723c */ /* 0x002fe200000018ff */
[C---:B------:R-:W-:Y:S02]  /*2040*/  ISETP.LT.OR P2, PT, R0.reuse, 0x41, P5 ;  /* 0x000000410000780c */ /* 0x040fe40002f41670 */
[----:B------:R-:W-:-:S05]  /*2050*/  ISETP.LT.OR P5, PT, R0, 0x61, P5 ;  /* 0x000000610000780c */ /* 0x000fca0002fa1670 */
[C---:B------:R-:W-:Y:S01]  /*2060*/  HMMA.16816.F32 R36, R140.reuse, R26, RZ ;  /* 0x0000001a8c24723c */ /* 0x040fe200000018ff */
[----:B------:R-:W-:Y:S01]  /*2070*/  ISETP.LT.OR P3, PT, R0, 0x61, P6 ;  /* 0x000000610000780c */ /* 0x000fe20003761670 */
[----:B------:R1:W-:Y:S04]  /*2080*/  LDGSTS.E.BYPASS.LTC128B.128 [R228+0x5100], [R8.64], !P1 ;  /* 0x0510000008e47fae */ /* 0x0003e8000c901d46 */
[----:B------:R5:W-:Y:S01]  /*2090*/  LDGSTS.E.BYPASS.LTC128B.128 [R228+0x2100], [R4.64], !P2 ;  /* 0x0210000004e47fae */ /* 0x000be2000d101d46 */
[----:B----4-:R-:W-:Y:S01]  /*20a0*/  IADD3 R2, P0, R4, R29, RZ ;  /* 0x0000001d04027210 */ /* 0x010fe20007f1e0ff */
[----:B------:R-:W-:Y:S03]  /*20b0*/  HMMA.16816.F32 R24, R140, R12, RZ ;  /* 0x0000000c8c18723c */ /* 0x000fe600000018ff */
[----:B------:R-:W-:-:S02]  /*20c0*/  IADD3.X R3, R5, R28, RZ, P0, !PT ;  /* 0x0000001c05037210 */ /* 0x000fc400007fe4ff */
[----:B------:R-:W-:-:S03]  /*20d0*/  ISETP.LT.OR P0, PT, R0, 0x41, P6 ;  /* 0x000000410000780c */ /* 0x000fc60003701670 */
[C---:B------:R-:W-:Y:S08]  /*20e0*/  HMMA.16816.F32 R20, R140.reuse, R14, RZ ;  /* 0x0000000e8c14723c */ /* 0x040ff000000018ff */
[C---:B--2---:R-:W-:Y:S02]  /*20f0*/  HMMA.16816.F32 R12, R140.reuse, R42, RZ ;  /* 0x0000002a8c0c723c */ /* 0x044fe400000018ff */
[----:B------:R5:W-:Y:S04]  /*2100*/  LDGSTS.E.BYPASS.LTC128B.128 [R228+0x6100], [R4.64+0x80], !P0 ;  /* 0x0610008004e47fae */ /* 0x000be8000c101d46 */
[----:B------:R2:W-:Y:S02]  /*2110*/  LDGSTS.E.BYPASS.LTC128B.128 [R228+0x3100], [R2.64], !P5 ;  /* 0x0310000002e47fae */ /* 0x0005e4000e901d46 */
[C---:B---3--:R-:W-:Y:S02]  /*2120*/  HMMA.16816.F32 R28, R140.reuse, R18, RZ ;  /* 0x000000128c1c723c */ /* 0x048fe400000018ff */
[----:B------:R2:W-:Y:S04]  /*2130*/  LDGSTS.E.BYPASS.LTC128B.128 [R228+0x7100], [R2.64+0x80], !P3 ;  /* 0x0710008002e47fae */ /* 0x0005e8000d901d46 */
[----:B------:R-:W3:Y:S02]  /*2140*/  LDSM.16.M88.4 R64, [R205] ;  /* 0x00000000cd40783b */ /* 0x000ee40000000200 */
[C---:B------:R-:W-:Y:S02]  /*2150*/  HMMA.16816.F32 R32, R140.reuse, R16, RZ ;  /* 0x000000108c20723c */ /* 0x040fe400000018ff */
[----:B------:R-:W-:Y:S04]  /*2160*/  LDSM.16.M88.4 R72, [R205+0x800] ;  /* 0x00080000cd48783b */ /* 0x000fe80000000200 */
[----:B------:R-:W-:Y:S02]  /*2170*/  LDSM.16.M88.4 R88, [R205+0x1000] ;  /* 0x00100000cd58783b */ /* 0x000fe40000000200 */
[C---:B------:R-:W-:Y:S02]  /*2180*/  HMMA.16816.F32 R16, R140.reuse, R40, RZ ;  /* 0x000000288c10723c */ /* 0x040fe400000018ff */
[----:B------:R-:W0:Y:S06]  /*2190*/  LDGDEPBAR ;  /* 0x00000000000079af */ /* 0x000e2c0000000000 */
[C---:B-1----:R-:W-:Y:S08]  /*21a0*/  HMMA.16816.F32 R8, R140.reuse, R48, RZ ;  /* 0x000000308c08723c */ /* 0x042ff000000018ff */
[----:B-----5:R-:W-:Y:S08]  /*21b0*/  HMMA.16816.F32 R4, R140, R50, RZ ;  /* 0x000000328c04723c */ /* 0x020ff000000018ff */
[C---:B------:R-:W-:Y:S08]  /*21c0*/  HMMA.16816.F32 R96, R144.reuse, R56, R44 ;  /* 0x000000389060723c */ /* 0x040ff0000000182c */
[C---:B------:R-:W-:Y:S08]  /*21d0*/  HMMA.16816.F32 R80, R144.reuse, R58, R36 ;  /* 0x0000003a9050723c */ /* 0x040ff00000001824 */
[C---:B------:R-:W-:Y:S01]  /*21e0*/  HMMA.16816.F32 R56, R144.reuse, R60, R24 ;  /* 0x0000003c9038723c */ /* 0x040fe20000001818 */
[----:B------:R-:W1:Y:S07]  /*21f0*/  LDSM.16.M88.4 R24, [R205+0x2000] ;  /* 0x00200000cd18783b */ /* 0x000e6e0000000200 */
[C---:B------:R-:W-:Y:S01]  /*2200*/  HMMA.16816.F32 R44, R144.reuse, R78, R12 ;  /* 0x0000004e902c723c */ /* 0x040fe2000000180c */
[----:B------:R-:W4:Y:S07]  /*2210*/  LDSM.16.M88.4 R12, [R205+0x3800] ;  /* 0x00380000cd0c783b */ /* 0x000f2e0000000200 */
[C---:B------:R-:W-:Y:S01]  /*2220*/  HMMA.16816.F32 R104, R144.reuse, R54, R28 ;  /* 0x000000369068723c */ /* 0x040fe2000000181c */
[----:B------:R-:W5:Y:S07]  /*2230*/  LDSM.16.M88.4 R28, [R205+0x1800] ;  /* 0x00180000cd1c783b */ /* 0x000f6e0000000200 */
[C---:B------:R-:W-:Y:S01]  /*2240*/  HMMA.16816.F32 R48, R144.reuse, R76, R16 ;  /* 0x0000004c9030723c */ /* 0x040fe20000001810 */
[----:B------:R-:W1:Y:S07]  /*2250*/  LDSM.16.M88.4 R16, [R205+0x3000] ;  /* 0x00300000cd10783b */ /* 0x000e6e0000000200 */
[C---:B------:R-:W-:Y:S08]  /*2260*/  HMMA.16816.F32 R40, R144.reuse, R92, R8 ;  /* 0x0000005c9028723c */ /* 0x040ff00000001808 */
[C---:B------:R-:W-:Y:S01]  /*2270*/  HMMA.16816.F32 R84, R144.reuse, R52, R32 ;  /* 0x000000349054723c */ /* 0x040fe20000001820 */
[----:B------:R-:W2:Y:S07]  /*2280*/  LDSM.16.M88.4 R32, [R202] ;  /* 0x00000000ca20783b */ /* 0x000eae0000000200 */
[C---:B------:R-:W-:Y:S01]  /*2290*/  HMMA.16816.F32 R8, R144.reuse, R94, R4 ;  /* 0x0000005e9008723c */ /* 0x040fe20000001804 */
[----:B------:R-:W-:Y:S07]  /*22a0*/  LDSM.16.M88.4 R92, [R202+0x1800] ;  /* 0x00180000ca5c783b */ /* 0x000fee0000000200 */
[----:B------:R-:W-:Y:S01]  /*22b0*/  HMMA.16816.F32 R52, R144, R62, R20 ;  /* 0x0000003e9034723c */ /* 0x000fe20000001814 */
[----:B------:R-:W2:Y:S07]  /*22c0*/  LDSM.16.M88.4 R20, [R205+0x2800] ;  /* 0x00280000cd14783b */ /* 0x000eae0000000200 */
[C---:B---3--:R-:W-:Y:S08]  /*22d0*/  HMMA.16816.F32 R4, R164.reuse, R64, R112 ;  /* 0x00000040a404723c */ /* 0x048ff00000001870 */
[C---:B-1----:R-:W-:Y:S08]  /*22e0*/  HMMA.16816.F32 R60, R164.reuse, R26, R104 ;  /* 0x0000001aa43c723c */ /* 0x042ff00000001868 */
[C---:B----4-:R-:W-:Y:S01]  /*22f0*/  HMMA.16816.F32 R104, R164.reuse, R14, R8 ;  /* 0x0000000ea468723c */ /* 0x050fe20000001808 */
[----:B------:R-:W1:Y:S07]  /*2300*/  LDSM.16.M88.4 R8, [R201+0x4000] ;  /* 0x00400000c908783b */ /* 0x000e6e0000000200 */
[C---:B------:R-:W-:Y:S08]  /*2310*/  HMMA.16816.F32 R36, R164.reuse, R66, R120 ;  /* 0x00000042a424723c */ /* 0x040ff00000001878 */
[C---:B------:R-:W-:Y:S08]  /*2320*/  HMMA.16816.F32 R64, R164.reuse, R72, R124 ;  /* 0x00000048a440723c */ /* 0x040ff0000000187c */
[C---:B------:R-:W-:Y:S01]  /*2330*/  HMMA.16816.F32 R100, R164.reuse, R74, R100 ;  /* 0x0000004aa464723c */ /* 0x040fe20000001864 */
[----:B------:R-:W3:Y:S07]  /*2340*/  LDSM.16.M88.4 R72, [R202+0x800] ;  /* 0x00080000ca48783b */ /* 0x000eee0000000200 */
[C---:B------:R-:W-:Y:S08]  /*2350*/  HMMA.16816.F32 R108, R164.reuse, R88, R108 ;  /* 0x00000058a46c723c */ /* 0x040ff0000000186c */
[C---:B------:R-:W-:Y:S01]  /*2360*/  HMMA.16816.F32 R112, R164.reuse, R90, R116 ;  /* 0x0000005aa470723c */ /* 0x040fe20000001874 */
[----:B------:R-:W-:Y:S07]  /*2370*/  LDSM.16.M88.4 R116, [R202+0x2000] ;  /* 0x00200000ca74783b */ /* 0x000fee0000000200 */
[C---:B-----5:R-:W-:Y:S08]  /*2380*/  HMMA.16816.F32 R88, R164.reuse, R28, R96 ;  /* 0x0000001ca458723c */ /* 0x060ff00000001860 */
[C---:B------:R-:W-:Y:S01]  /*2390*/  HMMA.16816.F32 R96, R164.reuse, R30, R80 ;  /* 0x0000001ea460723c */ /* 0x040fe20000001850 */
[----:B------:R-:W4:Y:S07]  /*23a0*/  LDSM.16.M88.4 R80, [R202+0x1000] ;  /* 0x00100000ca50783b */ /* 0x000f2e0000000200 */
[C---:B------:R-:W-:Y:S01]  /*23b0*/  HMMA.16816.F32 R76, R164.reuse, R24, R84 ;  /* 0x00000018a44c723c */ /* 0x040fe20000001854 */
[----:B------:R-:W-:Y:S07]  /*23c0*/  LDSM.16.M88.4 R84, [R202+0x2800] ;  /* 0x00280000ca54783b */ /* 0x000fee0000000200 */
[C---:B------:R-:W-:Y:S08]  /*23d0*/  HMMA.16816.F32 R48, R164.reuse, R16, R48 ;  /* 0x00000010a430723c */ /* 0x040ff00000001830 */
[----:B------:R-:W-:Y:S01]  /*23e0*/  HMMA.16816.F32 R24, R164, R18, R44 ;  /* 0x00000012a418723c */ /* 0x000fe2000000182c */
[----:B------:R-:W5:Y:S07]  /*23f0*/  LDSM.16.M88.4 R16, [R202+0x3000] ;  /* 0x00300000ca10783b */ /* 0x000f6e0000000200 */
[----:B--2---:R-:W-:Y:S08]  /*2400*/  HMMA.16816.F32 R4, R172, R32, R4 ;  /* 0x00000020ac04723c */ /* 0x004ff00000001804 */
[C---:B------:R-:W-:Y:S08]  /*2410*/  HMMA.16816.F32 R56, R164.reuse, R20, R56 ;  /* 0x00000014a438723c */ /* 0x040ff00000001838 */
[C---:B------:R-:W-:Y:S01]  /*2420*/  HMMA.16816.F32 R28, R164.reuse, R22, R52 ;  /* 0x00000016a41c723c */ /* 0x040fe20000001834 */
[----:B------:R-:W2:Y:S07]  /*2430*/  LDSM.16.M88.4 R20, [R215] ;  /* 0x00000000d714783b */ /* 0x000eae0000000200 */
[----:B------:R-:W-:Y:S01]  /*2440*/  HMMA.16816.F32 R44, R164, R12, R40 ;  /* 0x0000000ca42c723c */ /* 0x000fe20000001828 */
[----:B------:R-:W2:Y:S07]  /*2450*/  LDSM.16.M88.4 R40, [R202+0x3800] ;  /* 0x00380000ca28783b */ /* 0x000eae0000000200 */
[----:B------:R-:W-:Y:S01]  /*2460*/  HMMA.16816.F32 R12, R172, R34, R36 ;  /* 0x00000022ac0c723c */ /* 0x000fe20000001824 */
[----:B------:R-:W-:Y:S04]  /*2470*/  LDSM.16.M88.4 R36, [R214] ;  /* 0x00000000d624783b */ /* 0x000fe80000000200 */
[----:B------:R-:W-:Y:S03]  /*2480*/  LDSM.16.M88.4 R32, [R201+0x5800] ;  /* 0x00580000c920783b */ /* 0x000fe60000000200 */
[----:B-1----:R-:W-:Y:S08]  /*2490*/  HMMA.16816.F32 R4, R176, R8, R4 ;  /* 0x00000008b004723c */ /* 0x002ff00000001804 */
[C---:B---3--:R-:W-:Y:S08]  /*24a0*/  HMMA.16816.F32 R52, R172.reuse, R72, R64 ;  /* 0x00000048ac34723c */ /* 0x048ff00000001840 */
[C---:B------:R-:W-:Y:S08]  /*24b0*/  HMMA.16816.F32 R64, R172.reuse, R74, R100 ;  /* 0x0000004aac40723c */ /* 0x040ff00000001864 */
[C---:B----4-:R-:W-:Y:S08]  /*24c0*/  HMMA.16816.F32 R72, R172.reuse, R80, R108 ;  /* 0x00000050ac48723c */ /* 0x050ff0000000186c */
[----:B-----5:R-:W-:Y:S01]  /*24d0*/  HMMA.16816.F32 R108, R172, R18, R24 ;  /* 0x00000012ac6c723c */ /* 0x020fe20000001818 */
[----:B------:R-:W1:Y:S07]  /*24e0*/  LDSM.16.M88.4 R24, [R205+0x4000] ;  /* 0x00400000cd18783b */ /* 0x000e6e0000000200 */
[----:B------:R-:W-:Y:S01]  /*24f0*/  HMMA.16816.F32 R8, R176, R10, R12 ;  /* 0x0000000ab008723c */ /* 0x000fe2000000180c */
[----:B------:R-:W3:Y:S07]  /*2500*/  LDSM.16.M88.4 R12, [R201+0x4800] ;  /* 0x00480000c90c783b */ /* 0x000eee0000000200 */
[----:B--2---:R-:W-:Y:S08]  /*2510*/  HMMA.16816.F32 R4, R180, R20, R4 ;  /* 0x00000014b404723c */ /* 0x004ff00000001804 */
[C---:B------:R-:W-:Y:S08]  /*2520*/  HMMA.16816.F32 R80, R172.reuse, R82, R112 ;  /* 0x00000052ac50723c */ /* 0x040ff00000001870 */
[----:B------:R-:W-:Y:S01]  /*2530*/  HMMA.16816.F32 R112, R172, R40, R44 ;  /* 0x00000028ac70723c */ /* 0x000fe2000000182c */
[----:B------:R-:W2:Y:S07]  /*2540*/  LDSM.16.M88.4 R44, [R202+0x4000] ;  /* 0x00400000ca2c783b */ /* 0x000eae0000000200 */
[----:B------:R-:W-:Y:S08]  /*2550*/  HMMA.16816.F32 R8, R180, R22, R8 ;  /* 0x00000016b408723c */ /* 0x000ff00000001808 */
[C---:B------:R-:W-:Y:S08]  /*2560*/  HMMA.16816.F32 R88, R172.reuse, R92, R88 ;  /* 0x0000005cac58723c */ /* 0x040ff00000001858 */
[C---:B------:R-:W-:Y:S08]  /*2570*/  HMMA.16816.F32 R96, R172.reuse, R94, R96 ;  /* 0x0000005eac60723c */ /* 0x040ff00000001860 */
[C---:B------:R-:W-:Y:S01]  /*2580*/  HMMA.16816.F32 R92, R172.reuse, R84, R56 ;  /* 0x00000054ac5c723c */ /* 0x040fe20000001838 */
[----:B------:R-:W-:Y:S07]  /*2590*/  LDSM.16.M88.4 R56, [R201+0x6000] ;  /* 0x00600000c938783b */ /* 0x000fee0000000200 */
[C---:B------:R-:W-:Y:S01]  /*25a0*/  HMMA.16816.F32 R84, R172.reuse, R86, R28 ;  /* 0x00000056ac54723c */ /* 0x040fe2000000181c */
[----:B------:R-:W4:Y:S07]  /*25b0*/  LDSM.16.M88.4 R28, [R201+0x5000] ;  /* 0x00500000c91c783b */ /* 0x000f2e0000000200 */
[----:B------:R-:W-:Y:S01]  /*25c0*/  HMMA.16816.F32 R100, R172, R16, R48 ;  /* 0x00000010ac64723c */ /* 0x000fe20000001830 */
[----:B------:R-:W-:Y:S07]  /*25d0*/  LDSM.16.M88.4 R48, [R205+0x5000] ;  /* 0x00500000cd30783b */ /* 0x000fee0000000200 */
[----:B-1----:R-:W-:Y:S08]  /*25e0*/  HMMA.16816.F32 R4, R184, R24, R4 ;  /* 0x00000018b804723c */ /* 0x002ff00000001804 */
[C---:B---3--:R-:W-:Y:S08]  /*25f0*/  HMMA.16816.F32 R16, R176.reuse, R12, R52 ;  /* 0x0000000cb010723c */ /* 0x048ff00000001834 */
[----:B------:R-:W-:Y:S08]  /*2600*/  HMMA.16816.F32 R20, R176, R14, R64 ;  /* 0x0000000eb014723c */ /* 0x000ff00000001840 */
[----:B------:R-:W-:Y:S01]  /*2610*/  HMMA.16816.F32 R8, R184, R26, R8 ;  /* 0x0000001ab808723c */ /* 0x000fe20000001808 */
[----:B------:R-:W1:Y:S07]  /*2620*/  LDSM.16.M88.4 R24, [R205+0x4800] ;  /* 0x00480000cd18783b */ /* 0x000e6e0000000200 */
[----:B------:R-:W-:Y:S01]  /*2630*/  HMMA.16816.F32 R104, R172, R42, R104 ;  /* 0x0000002aac68723c */ /* 0x000fe20000001868 */
[----:B------:R-:W3:Y:S07]  /*2640*/  LDSM.16.M88.4 R40, [R213] ;  /* 0x00000000d528783b */ /* 0x000eee0000000200 */
[----:B--2---:R-:W-:Y:S08]  /*2650*/  HMMA.16816.F32 R12, R188, R44, R4 ;  /* 0x0000002cbc0c723c */ /* 0x004ff00000001804 */
[C---:B------:R-:W-:Y:S08]  /*2660*/  HMMA.16816.F32 R4, R180.reuse, R36, R16 ;  /* 0x00000024b404723c */ /* 0x040ff00000001810 */
[----:B------:R-:W-:Y:S01]  /*2670*/  HMMA.16816.F32 R16, R180, R38, R20 ;  /* 0x00000026b410723c */ /* 0x000fe20000001814 */
[----:B------:R-:W2:Y:S04]  /*2680*/  LDSM.16.M88.4 R36, [R202+0x4800] ;  /* 0x00480000ca24783b */ /* 0x000ea80000000200 */
[----:B------:R-:W5:Y:S03]  /*2690*/  LDSM.16.M88.4 R20, [R212] ;  /* 0x00000000d414783b */ /* 0x000f660000000200 */
[----:B----4-:R-:W-:Y:S01]  /*26a0*/  HMMA.16816.F32 R52, R176, R28, R72 ;  /* 0x0000001cb034723c */ /* 0x010fe20000001848 */
[----:B------:R-:W-:-:S07]  /*26b0*/  FMUL.FTZ R0, R12, c[0x0][0x320] ;  /* 0x0000c8000c007a20 */ /* 0x000fce0000410000 */
[----:B-1----:R-:W-:Y:S08]  /*26c0*/  HMMA.16816.F32 R4, R184, R24, R4 ;  /* 0x00000018b804723c */ /* 0x002ff00000001804 */
[C---:B------:R-:W-:Y:S01]  /*26d0*/  HMMA.16816.F32 R76, R172.reuse, R116, R76 ;  /* 0x00000074ac4c723c */ /* 0x040fe2000000184c */
[----:B------:R1:W4:Y:S07]  /*26e0*/  MUFU.TANH R123, R0 ;  /* 0x00000000007b7308 */ /* 0x00032e0000002400 */
[----:B------:R-:W-:Y:S08]  /*26f0*/  HMMA.16816.F32 R116, R172, R118, R60 ;  /* 0x00000076ac74723c */ /* 0x000ff0000000183c */
[----:B------:R-:W-:Y:S01]  /*2700*/  HMMA.16816.F32 R60, R176, R30, R80 ;  /* 0x0000001eb03c723c */ /* 0x000fe20000001850 */
[----:B-1----:R-:W-:-:S07]  /*2710*/  FMUL.FTZ R0, R13, c[0x0][0x320] ;  /* 0x0000c8000d007a20 */ /* 0x002fce0000410000 */
[----:B------:R-:W-:Y:S01]  /*2720*/  HMMA.16816.F32 R28, R188, R46, R8 ;  /* 0x0000002ebc1c723c */ /* 0x000fe20000001808 */
[----:B------:R1:W1:Y:S01]  /*2730*/  MUFU.TANH R122, R0 ;  /* 0x00000000007a7308 */ /* 0x0002620000002400 */
[----:B------:R-:W-:Y:S06]  /*2740*/  LDSM.16.M88.4 R44, [R201+0x6800] ;  /* 0x00680000c92c783b */ /* 0x000fec0000000200 */
[----:B---3--:R-:W-:Y:S01]  /*2750*/  HMMA.16816.F32 R8, R180, R40, R52 ;  /* 0x00000028b408723c */ /* 0x008fe20000001834 */
[----:B------:R-:W-:Y:S01]  /*2760*/  LDSM.16.M88.4 R52, [R205+0x5800] ;  /* 0x00580000cd34783b */ /* 0x000fe20000000200 */
[----:B-1----:R-:W-:-:S04]  /*2770*/  FMUL.FTZ R0, R14, c[0x0][0x320] ;  /* 0x0000c8000e007a20 */ /* 0x002fc80000410000 */
[----:B------:R1:W3:Y:S02]  /*2780*/  MUFU.TANH R127, R0 ;  /* 0x00000000007f7308 */ /* 0x0002e40000002400 */
[C---:B------:R-:W-:Y:S08]  /*2790*/  HMMA.16816.F32 R88, R176.reuse, R32, R88 ;  /* 0x00000020b058723c */ /* 0x040ff00000001858 */
[----:B------:R-:W-:Y:S01]  /*27a0*/  HMMA.16816.F32 R64, R176, R34, R96 ;  /* 0x00000022b040723c */ /* 0x000fe20000001860 */
[----:B------:R-:W3:Y:S01]  /*27b0*/  LDSM.16.M88.4 R32, [R202+0x5000] ;  /* 0x00500000ca20783b */ /* 0x000ee20000000200 */
[----:B-1----:R-:W-:-:S06]  /*27c0*/  FMUL.FTZ R0, R15, c[0x0][0x320] ;  /* 0x0000c8000f007a20 */ /* 0x002fcc0000410000 */
[----:B------:R-:W-:Y:S01]  /*27d0*/  HMMA.16816.F32 R12, R184, R26, R16 ;  /* 0x0000001ab80c723c */ /* 0x000fe20000001810 */
[----:B------:R1:W1:Y:S07]  /*27e0*/  MUFU.TANH R126, R0 ;  /* 0x00000000007e7308 */ /* 0x00026e0000002400 */
[----:B--2---:R-:W-:Y:S01]  /*27f0*/  HMMA.16816.F32 R16, R188, R36, R4 ;  /* 0x00000024bc10723c */ /* 0x004fe20000001804 */
[----:B-1----:R-:W-:-:S04]  /*2800*/  FMUL.FTZ R0, R28, c[0x0][0x320] ;  /* 0x0000c8001c007a20 */ /* 0x002fc80000410000 */
[----:B------:R1:W2:Y:S03]  /*2810*/  MUFU.TANH R99, R0 ;  /* 0x0000000000637308 */ /* 0x0002a60000002400 */
[----:B------:R-:W-:Y:S01]  /*2820*/  HMMA.16816.F32 R4, R184, R48, R8 ;  /* 0x00000030b804723c */ /* 0x000fe20000001808 */
[----:B-1----:R-:W-:-:S04]  /*2830*/  FMUL.FTZ R0, R29, c[0x0][0x320] ;  /* 0x0000c8001d007a20 */ /* 0x002fc80000410000 */
[----:B------:R1:W1:Y:S03]  /*2840*/  MUFU.TANH R98, R0 ;  /* 0x0000000000627308 */ /* 0x0002660000002400 */
[----:B------:R-:W-:Y:S01]  /*2850*/  HMMA.16816.F32 R24, R180, R42, R60 ;  /* 0x0000002ab418723c */ /* 0x000fe2000000183c */
[----:B------:R-:W-:Y:S07]  /*2860*/  LDSM.16.M88.4 R40, [R202+0x5800] ;  /* 0x00580000ca28783b */ /* 0x000fee0000000200 */
[----:B------:R-:W-:Y:S01]  /*2870*/  HMMA.16816.F32 R8, R188, R38, R12 ;  /* 0x00000026bc08723c */ /* 0x000fe2000000180c */
[----:B------:R-:W-:Y:S01]  /*2880*/  LDSM.16.M88.4 R36, [R210] ;  /* 0x00000000d224783b */ /* 0x000fe20000000200 */
[----:B-1----:R-:W-:-:S04]  /*2890*/  FMUL.FTZ R0, R30, c[0x0][0x320] ;  /* 0x0000c8001e007a20 */ /* 0x002fc80000410000 */
[----:B------:R1:W1:Y:S02]  /*28a0*/  MUFU.TANH R121, R0 ;  /* 0x0000000000797308 */ /* 0x0002640000002400 */
[----:B-1----:R-:W-:Y:S01]  /*28b0*/  FMUL.FTZ R0, R31, c[0x0][0x320] ;  /* 0x0000c8001f007a20 */ /* 0x002fe20000410000 */
[----:B------:R-:W-:Y:S01]  /*28c0*/  HMMA.16816.F32 R72, R176, R58, R116 ;  /* 0x0000003ab048723c */ /* 0x000fe20000001874 */
[----:B------:R-:W1:Y:S04]  /*28d0*/  LDSM.16.M88.4 R28, [R211] ;  /* 0x00000000d31c783b */ /* 0x000e680000000200 */
[----:B------:R2:W1:Y:S02]  /*28e0*/  MUFU.TANH R120, R0 ;  /* 0x0000000000787308 */ /* 0x0004640000002400 */
[----:B--2---:R-:W-:-:S06]  /*28f0*/  FMUL.FTZ R0, R16, c[0x0][0x320] ;  /* 0x0000c80010007a20 */ /* 0x004fcc0000410000 */
[----:B------:R2:W1:Y:S01]  /*2900*/  MUFU.TANH R97, R0 ;  /* 0x0000000000617308 */ /* 0x0004620000002400 */
[----:B-----5:R-:W-:Y:S01]  /*2910*/  HMMA.16816.F32 R12, R180, R20, R88 ;  /* 0x00000014b40c723c */ /* 0x020fe20000001858 */
[----:B--2---:R-:W-:-:S06]  /*2920*/  FMUL.FTZ R0, R17, c[0x0][0x320] ;  /* 0x0000c80011007a20 */ /* 0x004fcc0000410000 */
[----:B------:R2:W1:Y:S02]  /*2930*/  MUFU.TANH R96, R0 ;  /* 0x0000000000607308 */ /* 0x0004640000002400 */
[----:B--2---:R-:W-:-:S06]  /*2940*/  FMUL.FTZ R0, R18, c[0x0][0x320] ;  /* 0x0000c80012007a20 */ /* 0x004fcc0000410000 */
[----:B------:R2:W1:Y:S02]  /*2950*/  MUFU.TANH R117, R0 ;  /* 0x0000000000757308 */ /* 0x0004640000002400 */
[----:B--2---:R-:W-:Y:S02]  /*2960*/  FMUL.FTZ R0, R19, c[0x0][0x320] ;  /* 0x0000c80013007a20 */ /* 0x004fe40000410000 */
[----:B---3--:R-:W-:Y:S04]  /*2970*/  HMMA.16816.F32 R16, R188, R32, R4 ;  /* 0x00000020bc10723c */ /* 0x008fe80000001804 */
[----:B------:R2:W3:Y:S04]  /*2980*/  MUFU.TANH R116, R0 ;  /* 0x0000000000747308 */ /* 0x0004e80000002400 */
[----:B------:R-:W-:Y:S01]  /*2990*/  HMMA.16816.F32 R4, R184, R50, R24 ;  /* 0x00000032b804723c */ /* 0x000fe20000001818 */
[----:B------:R-:W-:Y:S01]  /*29a0*/  LDSM.16.M88.4 R48, [R202+0x6000] ;  /* 0x00600000ca30783b */ /* 0x000fe20000000200 */
[----:B--2---:R-:W-:-:S04]  /*29b0*/  FMUL.FTZ R0, R8, c[0x0][0x320] ;  /* 0x0000c80008007a20 */ /* 0x004fc80000410000 */
[----:B------:R2:W1:Y:S02]  /*29c0*/  MUFU.TANH R90, R0 ;  /* 0x00000000005a7308 */ /* 0x0004640000002400 */
[----:B------:R-:W-:Y:S01]  /*29d0*/  HMMA.16816.F32 R76, R176, R56, R76 ;  /* 0x00000038b04c723c */ /* 0x000fe2000000184c */
[----:B------:R-:W-:Y:S01]  /*29e0*/  LDSM.16.M88.4 R56, [R201+0x7000] ;  /* 0x00700000c938783b */ /* 0x000fe20000000200 */
[----:B--2---:R-:W-:-:S04]  /*29f0*/  FMUL.FTZ R0, R9, c[0x0][0x320] ;  /* 0x0000c80009007a20 */ /* 0x004fc80000410000 */
[----:B------:R2:W1:Y:S02]  /*2a00*/  MUFU.TANH R89, R0 ;  /* 0x0000000000597308 */ /* 0x0004640000002400 */
[----:B------:R-:W-:Y:S08]  /*2a10*/  HMMA.16816.F32 R60, R176, R44, R92 ;  /* 0x0000002cb03c723c */ /* 0x000ff0000000185c */
[----:B------:R-:W-:Y:S01]  /*2a20*/  HMMA.16816.F32 R20, R180, R22, R64 ;  /* 0x00000016b414723c */ /* 0x000fe20000001840 */
[----:B--2---:R-:W-:-:S04]  /*2a30*/  FMUL.FTZ R0, R10, c[0x0][0x320] ;  /* 0x0000c8000a007a20 */ /* 0x004fc80000410000 */
[----:B------:R2:W1:Y:S03]  /*2a40*/  MUFU.TANH R92, R0 ;  /* 0x00000000005c7308 */ /* 0x0004660000002400 */
[----:B------:R-:W-:Y:S01]  /*2a50*/  HMMA.16816.F32 R4, R188, R34, R4 ;  /* 0x00000022bc04723c */ /* 0x000fe20000001804 */
[----:B------:R-:W5:Y:S01]  /*2a60*/  LDSM.16.M88.4 R32, [R205+0x6000] ;  /* 0x00600000cd20783b */ /* 0x000f620000000200 */
[----:B--2---:R-:W-:-:S06]  /*2a70*/  FMUL.FTZ R0, R11, c[0x0][0x320] ;  /* 0x0000c8000b007a20 */ /* 0x004fcc0000410000 */
[----:B------:R-:W-:Y:S01]  /*2a80*/  HMMA.16816.F32 R8, R184, R52, R12 ;  /* 0x00000034b808723c */ /* 0x000fe2000000180c */
[----:B------:R2:W2:Y:S07]  /*2a90*/  MUFU.TANH R91, R0 ;  /* 0x00000000005b7308 */ /* 0x0004ae0000002400 */
[----:B-1----:R-:W-:Y:S01]  /*2aa0*/  HMMA.16816.F32 R12, R180, R28, R76 ;  /* 0x0000001cb40c723c */ /* 0x002fe2000000184c */
[----:B--2---:R-:W-:-:S04]  /*2ab0*/  FMUL.FTZ R0, R16, c[0x0][0x320] ;  /* 0x0000c80010007a20 */ /* 0x004fc80000410000 */
[----:B------:R1:W2:Y:S11]  /*2ac0*/  MUFU.TANH R88, R0 ;  /* 0x0000000000587308 */ /* 0x0002b60000002400 */
[----:B------:R-:W-:Y:S01]  /*2ad0*/  HMMA.16816.F32 R24, R188, R40, R8 ;  /* 0x00000028bc18723c */ /* 0x000fe20000001808 */
[----:B-1----:R-:W-:-:S07]  /*2ae0*/  FMUL.FTZ R0, R17, c[0x0][0x320] ;  /* 0x0000c80011007a20 */ /* 0x002fce0000410000 */
[----:B------:R-:W-:Y:S01]  /*2af0*/  HMMA.16816.F32 R8, R184, R54, R20 ;  /* 0x00000036b808723c */ /* 0x000fe20000001814 */
[----:B------:R1:W1:Y:S07]  /*2b00*/  MUFU.TANH R82, R0 ;  /* 0x0000000000527308 */ /* 0x00026e0000002400 */
[----:B------:R-:W-:Y:S01]  /*2b10*/  HMMA.16816.F32 R64, R176, R46, R84 ;  /* 0x0000002eb040723c */ /* 0x000fe20000001854 */
[----:B------:R-:W-:Y:S01]  /*2b20*/  LDSM.16.M88.4 R44, [R205+0x6800] ;  /* 0x00680000cd2c783b */ /* 0x000fe20000000200 */
[----:B-1----:R-:W-:-:S04]  /*2b30*/  FMUL.FTZ R0, R18, c[0x0][0x320] ;  /* 0x0000c80012007a20 */ /* 0x002fc80000410000 */
[----:B------:R1:W1:Y:S02]  /*2b40*/  MUFU.TANH R85, R0 ;  /* 0x0000000000557308 */ /* 0x0002640000002400 */
[----:B------:R-:W-:Y:S01]  /*2b50*/  HMMA.16816.F32 R20, R180, R30, R72 ;  /* 0x0000001eb414723c */ /* 0x000fe20000001848 */
[----:B------:R-:W-:Y:S01]  /*2b60*/  LDSM.16.M88.4 R28, [R209] ;  /* 0x00000000d11c783b */ /* 0x000fe20000000200 */
[----:B-1----:R-:W-:-:S04]  /*2b70*/  FMUL.FTZ R0, R19, c[0x0][0x320] ;  /* 0x0000c80013007a20 */ /* 0x002fc80000410000 */
[----:B------:R1:W1:Y:S02]  /*2b80*/  MUFU.TANH R84, R0 ;  /* 0x0000000000547308 */ /* 0x0002640000002400 */
[----:B-----5:R-:W-:Y:S01]  /*2b90*/  HMMA.16816.F32 R16, R184, R32, R12 ;  /* 0x00000020b810723c */ /* 0x020fe2000000180c */
[----:B-1----:R-:W-:-:S05]  /*2ba0*/  FMUL.FTZ R0, R4, c[0x0][0x320] ;  /* 0x0000c80004007a20 */ /* 0x002fca0000410000 */
[----:B------:R1:W1:Y:S02]  /*2bb0*/  MUFU.TANH R81, R0 ;  /* 0x0000000000517308 */ /* 0x0002640000002400 */
[----:B-1----:R-:W-:-:S06]  /*2bc0*/  FMUL.FTZ R0, R5, c[0x0][0x320] ;  /* 0x0000c80005007a20 */ /* 0x002fcc0000410000 */
[----:B------:R1:W1:Y:S02]  /*2bd0*/  MUFU.TANH R80, R0 ;  /* 0x0000000000507308 */ /* 0x0002640000002400 */
[----:B-1----:R-:W-:-:S06]  /*2be0*/  FMUL.FTZ R0, R6, c[0x0][0x320] ;  /* 0x0000c80006007a20 */ /* 0x002fcc0000410000 */
[----:B------:R1:W1:Y:S02]  /*2bf0*/  MUFU.TANH R83, R0 ;  /* 0x0000000000537308 */ /* 0x0002640000002400 */
[----:B-1----:R-:W-:Y:S02]  /*2c00*/  FMUL.FTZ R0, R7, c[0x0][0x320] ;  /* 0x0000c80007007a20 */ /* 0x002fe40000410000 */
[----:B------:R-:W-:Y:S04]  /*2c10*/  HMMA.16816.F32 R4, R188, R42, R8 ;  /* 0x0000002abc04723c */ /* 0x000fe80000001808 */
[----:B------:R1:W1:Y:S02]  /*2c20*/  MUFU.TANH R75, R0 ;  /* 0x00000000004b7308 */ /* 0x0002640000002400 */
[----:B-1----:R-:W-:-:S06]  /*2c30*/  FMUL.FTZ R0, R24, c[0x0][0x320] ;  /* 0x0000c80018007a20 */ /* 0x002fcc0000410000 */
[----:B------:R1:W1:Y:S01]  /*2c40*/  MUFU.TANH R72, R0 ;  /* 0x0000000000487308 */ /* 0x0002620000002400 */
[----:B------:R-:W-:Y:S01]  /*2c50*/  HMMA.16816.F32 R8, R184, R34, R20 ;  /* 0x00000022b808723c */ /* 0x000fe20000001814 */
[----:B------:R-:W-:Y:S01]  /*2c60*/  LDSM.16.M88.4 R32, [R202+0x6800] ;  /* 0x00680000ca20783b */ /* 0x000fe20000000200 */
[----:B-1----:R-:W-:-:S05]  /*2c70*/  FMUL.FTZ R0, R25, c[0x0][0x320] ;  /* 0x0000c80019007a20 */ /* 0x002fca0000410000 */
[----:B------:R1:W1:Y:S01]  /*2c80*/  MUFU.TANH R71, R0 ;  /* 0x0000000000477308 */ /* 0x0002620000002400 */
[----:B------:R-:W-:Y:S01]  /*2c90*/  HMMA.16816.F32 R12, R180, R36, R60 ;  /* 0x00000024b40c723c */ /* 0x000fe2000000183c */
[----:B------:R-:W5:Y:S01]  /*2ca0*/  LDSM.16.M88.4 R60, [R201+0x7800] ;  /* 0x00780000c93c783b */ /* 0x000f620000000200 */
[----:B-1----:R-:W-:-:S05]  /*2cb0*/  FMUL.FTZ R0, R26, c[0x0][0x320] ;  /* 0x0000c8001a007a20 */ /* 0x002fca0000410000 */
        /* <DEDUP_REMOVED lines=11> */
[----:B-1----:R-:W-:-:S06]  /*2d70*/  FMUL.FTZ R0, R6, c[0x0][0x320] ;  /* 0x0000c80006007a20 */ /* 0x002fcc0000410000 */
[----:B------:R1:W1:Y:S01]  /*2d80*/  MUFU.TANH R66, R0 ;  /* 0x0000000000427308 */ /* 0x0002620000002400 */
[----:B------:R-:W-:Y:S01]  /*2d90*/  HMMA.16816.F32 R76, R176, R56, R100 ;  /* 0x00000038b04c723c */ /* 0x000fe20000001864 */
[----:B-1----:R-:W-:-:S07]  /*2da0*/  FMUL.FTZ R0, R7, c[0x0][0x320] ;  /* 0x0000c80007007a20 */ /* 0x002fce0000410000 */
[----:B------:R-:W-:Y:S01]  /*2db0*/  HMMA.16816.F32 R4, R188, R50, R8 ;  /* 0x00000032bc04723c */ /* 0x000fe20000001808 */
[----:B------:R-:W1:Y:S01]  /*2dc0*/  LDSM.16.M88.4 R48, [R205+0x7000] ;  /* 0x00700000cd30783b */ /* 0x000e620000000200 */
[----:B------:R2:W1:Y:S02]  /*2dd0*/  MUFU.TANH R65, R0 ;  /* 0x0000000000417308 */ /* 0x0004640000002400 */
[----:B--2---:R-:W-:-:S06]  /*2de0*/  FMUL.FTZ R0, R24, c[0x0][0x320] ;  /* 0x0000c80018007a20 */ /* 0x004fcc0000410000 */
[----:B------:R2:W1:Y:S01]  /*2df0*/  MUFU.TANH R58, R0 ;  /* 0x00000000003a7308 */ /* 0x0004620000002400 */
[----:B-----5:R-:W-:Y:S01]  /*2e00*/  HMMA.16816.F32 R52, R176, R60, R112 ;  /* 0x0000003cb034723c */ /* 0x020fe20000001870 */
[----:B--2---:R-:W-:-:S06]  /*2e10*/  FMUL.FTZ R0, R25, c[0x0][0x320] ;  /* 0x0000c80019007a20 */ /* 0x004fcc0000410000 */
[----:B------:R2:W1:Y:S01]  /*2e20*/  MUFU.TANH R57, R0 ;  /* 0x0000000000397308 */ /* 0x0004620000002400 */
[----:B------:R-:W-:Y:S01]  /*2e30*/  HMMA.16816.F32 R16, R184, R44, R12 ;  /* 0x0000002cb810723c */ /* 0x000fe2000000180c */
[----:B--2---:R-:W-:-:S06]  /*2e40*/  FMUL.FTZ R0, R26, c[0x0][0x320] ;  /* 0x0000c8001a007a20 */ /* 0x004fcc0000410000 */
[----:B------:R2:W1:Y:S01]  /*2e50*/  MUFU.TANH R64, R0 ;  /* 0x0000000000407308 */ /* 0x0004620000002400 */
[----:B------:R-:W-:Y:S01]  /*2e60*/  HMMA.16816.F32 R8, R184, R46, R20 ;  /* 0x0000002eb808723c */ /* 0x000fe20000001814 */
[----:B------:R-:W5:Y:S01]  /*2e70*/  LDSM.16.M88.4 R44, [R208] ;  /* 0x00000000d02c783b */ /* 0x000f620000000200 */
[----:B--2---:R-:W-:-:S05]  /*2e80*/  FMUL.FTZ R0, R27, c[0x0][0x320] ;  /* 0x0000c8001b007a20 */ /* 0x004fca0000410000 */
[----:B------:R2:W1:Y:S01]  /*2e90*/  MUFU.TANH R61, R0 ;  /* 0x00000000003d7308 */ /* 0x0004620000002400 */
[----:B------:R-:W-:Y:S01]  /*2ea0*/  HMMA.16816.F32 R24, R180, R30, R40 ;  /* 0x0000001eb418723c */ /* 0x000fe20000001828 */
[----:B--2---:R-:W-:-:S06]  /*2eb0*/  FMUL.FTZ R0, R4, c[0x0][0x320] ;  /* 0x0000c80004007a20 */ /* 0x004fcc0000410000 */
[----:B------:R2:W1:Y:S01]  /*2ec0*/  MUFU.TANH R56, R0 ;  /* 0x0000000000387308 */ /* 0x0004620000002400 */
[----:B------:R-:W-:Y:S01]  /*2ed0*/  HMMA.16816.F32 R12, R180, R28, R76 ;  /* 0x0000001cb40c723c */ /* 0x000fe2000000184c */
[----:B------:R-:W-:Y:S01]  /*2ee0*/  LDSM.16.M88.4 R28, [R202+0x7800] ;  /* 0x00780000ca1c783b */ /* 0x000fe20000000200 */
[----:B--2---:R-:W-:-:S05]  /*2ef0*/  FMUL.FTZ R0, R5, c[0x0][0x320] ;  /* 0x0000c80005007a20 */ /* 0x004fca0000410000 */
[----:B------:R2:W1:Y:S01]  /*2f00*/  MUFU.TANH R43, R0 ;  /* 0x00000000002b7308 */ /* 0x0004620000002400 */
[----:B------:R-:W-:Y:S01]  /*2f10*/  HMMA.16816.F32 R20, R188, R32, R16 ;  /* 0x00000020bc14723c */ /* 0x000fe20000001810 */
[----:B--2---:R-:W-:-:S06]  /*2f20*/  FMUL.FTZ R0, R6, c[0x0][0x320] ;  /* 0x0000c80006007a20 */ /* 0x004fcc0000410000 */
[----:B------:R2:W1:Y:S01]  /*2f30*/  MUFU.TANH R60, R0 ;  /* 0x00000000003c7308 */ /* 0x0004620000002400 */
[----:B------:R-:W-:Y:S01]  /*2f40*/  HMMA.16816.F32 R8, R188, R34, R8 ;  /* 0x00000022bc08723c */ /* 0x000fe20000001808 */
[----:B------:R-:W3:Y:S01]  /*2f50*/  LDSM.16.M88.4 R32, [R205+0x7800] ;  /* 0x00780000cd20783b */ /* 0x000ee20000000200 */
[----:B------:R-:W-:Y:S01]  /*2f60*/  ISETP.GE.AND P0, PT, R154, 0x2, PT ;  /* 0x000000029a00780c */ /* 0x000fe20003f06270 */
[----:B------:R-:W-:-:S04]  /*2f70*/  DEPBAR.LE SB0, 0x0 ;  /* 0x000080000000791a */ /* 0x000fc80000000000 */
[----:B--2---:R-:W-:Y:S02]  /*2f80*/  FMUL.FTZ R0, R7, c[0x0][0x320] ;  /* 0x0000c80007007a20 */ /* 0x004fe40000410000 */
[----:B------:R-:W-:Y:S08]  /*2f90*/  HMMA.16816.F32 R4, R176, R62, R104 ;  /* 0x0000003eb004723c */ /* 0x000ff00000001868 */
[----:B-1----:R-:W-:Y:S08]  /*2fa0*/  HMMA.16816.F32 R16, R184, R48, R12 ;  /* 0x00000030b810723c */ /* 0x002ff0000000180c */
[C---:B-----5:R-:W-:Y:S08]  /*2fb0*/  HMMA.16816.F32 R12, R180.reuse, R44, R52 ;  /* 0x0000002cb40c723c */ /* 0x060ff00000001834 */
[----:B------:R-:W-:Y:S08]  /*2fc0*/  HMMA.16816.F32 R4, R180, R46, R4 ;  /* 0x0000002eb404723c */ /* 0x000ff00000001804 */
[C---:B------:R-:W-:Y:S08]  /*2fd0*/  HMMA.16816.F32 R24, R184.reuse, R50, R24 ;  /* 0x00000032b818723c */ /* 0x040ff00000001818 */
[C---:B---3--:R-:W-:Y:S08]  /*2fe0*/  HMMA.16816.F32 R12, R184.reuse, R32, R12 ;  /* 0x00000020b80c723c */ /* 0x048ff0000000180c */
[----:B------:R-:W-:Y:S01]  /*2ff0*/  HMMA.16816.F32 R4, R184, R34, R4 ;  /* 0x00000022b804723c */ /* 0x000fe20000001804 */
[----:B------:R-:W-:-:S02]  /*3000*/  FMUL.FTZ R21, R21, c[0x0][0x320] ;  /* 0x0000c80015157a20 */ /* 0x000fc40000410000 */
[----:B------:R-:W-:Y:S02]  /*3010*/  FMUL.FTZ R22, R22, c[0x0][0x320] ;  /* 0x0000c80016167a20 */ /* 0x000fe40000410000 */
[----:B------:R-:W-:Y:S01]  /*3020*/  FMUL.FTZ R23, R23, c[0x0][0x320] ;  /* 0x0000c80017177a20 */ /* 0x000fe20000410000 */
[----:B------:R1:W2:Y:S01]  /*3030*/  MUFU.TANH R59, R0 ;  /* 0x00000000003b7308 */ /* 0x0002a20000002400 */
[----:B------:R-:W-:Y:S02]  /*3040*/  FMUL.FTZ R8, R8, c[0x0][0x320] ;  /* 0x0000c80008087a20 */ /* 0x000fe40000410000 */
[----:B------:R-:W-:Y:S02]  /*3050*/  FMUL.FTZ R9, R9, c[0x0][0x320] ;  /* 0x0000c80009097a20 */ /* 0x000fe40000410000 */
[----:B------:R-:W-:Y:S02]  /*3060*/  FMUL.FTZ R10, R10, c[0x0][0x320] ;  /* 0x0000c8000a0a7a20 */ /* 0x000fe40000410000 */
[----:B------:R-:W-:Y:S01]  /*3070*/  FMUL.FTZ R11, R11, c[0x0][0x320] ;  /* 0x0000c8000b0b7a20 */ /* 0x000fe20000410000 */
[----:B------:R-:W3:Y:S01]  /*3080*/  MUFU.TANH R40, R21 ;  /* 0x0000001500287308 */ /* 0x000ee20000002400 */
[----:B-1----:R-:W-:-:S07]  /*3090*/  FMUL.FTZ R0, R20, c[0x0][0x320] ;  /* 0x0000c80014007a20 */ /* 0x002fce0000410000 */
[----:B------:R-:W1:Y:S02]  /*30a0*/  MUFU.TANH R49, R22 ;  /* 0x0000001600317308 */ /* 0x000e640000002400 */
[C---:B------:R-:W-:Y:S06]  /*30b0*/  HMMA.16816.F32 R4, R188.reuse, R30, R4 ;  /* 0x0000001ebc04723c */ /* 0x040fec0000001804 */
[----:B------:R5:W1:Y:S08]  /*30c0*/  MUFU.TANH R48, R23 ;  /* 0x0000001700307308 */ /* 0x000a700000002400 */
[----:B------:R-:W1:Y:S01]  /*30d0*/  MUFU.TANH R45, R10 ;  /* 0x0000000a002d7308 */ /* 0x000e620000002400 */
[C---:B-----5:R-:W-:Y:S07]  /*30e0*/  HMMA.16816.F32 R20, R188.reuse, R36, R16 ;  /* 0x00000024bc14723c */ /* 0x060fee0000001810 */
[----:B------:R-:W1:Y:S01]  /*30f0*/  MUFU.TANH R37, R8 ;  /* 0x0000000800257308 */ /* 0x000e620000002400 */
[C---:B------:R-:W-:Y:S07]  /*3100*/  HMMA.16816.F32 R16, R188.reuse, R38, R24 ;  /* 0x00000026bc10723c */ /* 0x040fee0000001818 */
[----:B------:R-:W1:Y:S08]  /*3110*/  MUFU.TANH R36, R9 ;  /* 0x0000000900247308 */ /* 0x000e700000002400 */
[----:B------:R5:W1:Y:S02]  /*3120*/  MUFU.TANH R42, R11 ;  /* 0x0000000b002a7308 */ /* 0x000a640000002400 */
[----:B-----5:R-:W-:Y:S01]  /*3130*/  HMMA.16816.F32 R8, R188, R28, R12 ;  /* 0x0000001cbc08723c */ /* 0x020fe2000000180c */
[----:B------:R-:W-:-:S06]  /*3140*/  FMUL.FTZ R23, R23, c[0x0][0x320] ;  /* 0x0000c80017177a20 */ /* 0x000fcc0000410000 */
[----:B------:R-:W-:Y:S02]  /*3150*/  FMUL.FTZ R16, R16, c[0x0][0x320] ;  /* 0x0000c80010107a20 */ /* 0x000fe40000410000 */
[----:B------:R-:W-:Y:S02]  /*3160*/  FMUL.FTZ R19, R19, c[0x0][0x320] ;  /* 0x0000c80013137a20 */ /* 0x000fe40000410000 */
[----:B------:R-:W-:Y:S02]  /*3170*/  FMUL.FTZ R15, R17, c[0x0][0x320] ;  /* 0x0000c800110f7a20 */ /* 0x000fe40000410000 */
[----:B------:R-:W-:Y:S02]  /*3180*/  FMUL.FTZ R20, R20, c[0x0][0x320] ;  /* 0x0000c80014147a20 */ /* 0x000fe40000410000 */
[----:B------:R-:W-:Y:S02]  /*3190*/  FMUL.FTZ R21, R21, c[0x0][0x320] ;  /* 0x0000c80015157a20 */ /* 0x000fe40000410000 */
[----:B------:R-:W-:-:S02]  /*31a0*/  FMUL.FTZ R22, R22, c[0x0][0x320] ;  /* 0x0000c80016167a20 */ /* 0x000fc40000410000 */
        /* <DEDUP_REMOVED lines=8> */
[----:B------:R-:W-:Y:S01]  /*3230*/  FMUL.FTZ R11, R11, c[0x0][0x320] ;  /* 0x0000c8000b0b7a20 */ /* 0x000fe20000410000 */
        /* <DEDUP_REMOVED lines=16> */
[----:B------:R1:W1:Y:S01]  /*3340*/  MUFU.TANH R23, R7 ;  /* 0x0000000700177308 */ /* 0x0002620000002400 */
[----:B------:R-:W-:Y:S01]  /*3350*/  BSSY B0, `(.L_x_441) ;  /* 0x0000023000007945 */ /* 0x000fe20003800000 */
[----:B------:R-:W-:Y:S06]  /*3360*/  BAR.SYNC.DEFER_BLOCKING 0x0 ;  /* 0x0000000000007b1d */ /* 0x000fec0000010000 */
[----:B------:R-:W-:Y:S05]  /*3370*/  @!P0 BRA `(.L_x_442) ;  /* 0x0000020000008947 */ /* 0x000fea0003800000 */
[----:B-1234-:R-:W-:Y:S01]  /*3380*/  IADD3 R0, R154, -0x2, RZ ;  /* 0xfffffffe9a007810 */ /* 0x01efe20007ffe0ff */
[C---:B------:R-:W-:Y:S01]  /*3390*/  IMAD.SHL.U32 R8, R129.reuse, 0x40, RZ ;  /* 0x0000004081087824 */ /* 0x040fe200078e00ff */
[----:B------:R-:W-:-:S02]  /*33a0*/  SHF.L.U64.HI R9, R129, 0x6, R130 ;  /* 0x0000000681097819 */ /* 0x000fc40000010282 */
[----:B------:R-:W-:Y:S01]  /*33b0*/  SHF.R.S32.HI R2, RZ, 0x1f, R0 ;  /* 0x0000001fff027819 */ /* 0x000fe20000011400 */
[----:B------:R-:W-:-:S04]  /*33c0*/  IMAD.WIDE.U32 R4, R0, c[0x0][0x1e0], RZ ;  /* 0x0000780000047a25 */ /* 0x000fc800078e00ff */
[----:B------:R-:W-:-:S04]  /*33d0*/  IMAD R2, R2, c[0x0][0x1e0], RZ ;  /* 0x0000780002027a24 */ /* 0x000fc800078e02ff */
[----:B------:R-:W-:Y:S01]  /*33e0*/  IMAD R2, R0, c[0x0][0x1e4], R2 ;  /* 0x0000790000027a24 */ /* 0x000fe200078e0202 */
[----:B------:R-:W-:-:S03]  /*33f0*/  LEA R0, P0, R4, R134, 0x7 ;  /* 0x0000008604007211 */ /* 0x000fc600078038ff */
[----:B------:R-:W-:Y:S01]  /*3400*/  IMAD.IADD R3, R5, 0x1, R2 ;  /* 0x0000000105037824 */ /* 0x000fe200078e0202 */
[----:B------:R-:W-:-:S04]  /*3410*/  LEA R2, P2, R0, c[0x0][0x1c8], 0x1 ;  /* 0x0000720000027a11 */ /* 0x000fc800078408ff */
[----:B------:R-:W-:Y:S02]  /*3420*/  LEA.HI.X R3, R4, R132, R3, 0x7, P0 ;  /* 0x0000008404037211 */ /* 0x000fe400000f3c03 */
[----:B------:R-:W-:Y:S02]  /*3430*/  ISETP.GE.AND P0, PT, R136, c[0x0][0x1d4], PT ;  /* 0x0000750088007a0c */ /* 0x000fe40003f06270 */
[----:B------:R-:W-:Y:S02]  /*3440*/  IADD3 R6, P1, R8, R2, RZ ;  /* 0x0000000208067210 */ /* 0x000fe40007f3e0ff */
[----:B------:R-:W-:Y:S02]  /*3450*/  LEA.HI.X R3, R0, c[0x0][0x1cc], R3, 0x1, P2 ;  /* 0x0000730000037a11 */ /* 0x000fe400010f0c03 */
[-C--:B------:R-:W-:Y:S02]  /*3460*/  IADD3 R4, P2, R6, R8.reuse, RZ ;  /* 0x0000000806047210 */ /* 0x080fe40007f5e0ff */
[----:B------:R-:W-:Y:S01]  /*3470*/  IADD3 R10, P5, P3, R8, 0x80, R2 ;  /* 0x00000080080a7810 */ /* 0x000fe20007bbe002 */
[----:B------:R-:W-:Y:S01]  /*3480*/  IMAD.X R7, R9, 0x1, R3, P1 ;  /* 0x0000000109077824 */ /* 0x000fe200008e0603 */
[----:B------:R-:W-:-:S02]  /*3490*/  IADD3 R8, P1, R4, R8, RZ ;  /* 0x0000000804087210 */ /* 0x000fc40007f3e0ff */
[----:B------:R-:W-:Y:S01]  /*34a0*/  IADD3.X R11, R9, RZ, R3, P5, P3 ;  /* 0x000000ff090b7210 */ /* 0x000fe20002fe6403 */
[--C-:B------:R-:W-:Y:S01]  /*34b0*/  IMAD.X R5, R7, 0x1, R9.reuse, P2 ;  /* 0x0000000107057824 */ /* 0x100fe200010e0609 */
[----:B------:R-:W-:Y:S01]  /*34c0*/  @!PT LDS RZ, [RZ] ;  /* 0x00000000fffff984 */ /* 0x000fe20000000800 */
[----:B------:R-:W-:Y:S01]  /*34d0*/  @!PT LDS RZ, [RZ] ;  /* 0x00000000fffff984 */ /* 0x000fe20000000800 */
[----:B------:R-:W-:Y:S01]  /*34e0*/  @!PT LDS RZ, [RZ] ;  /* 0x00000000fffff984 */ /* 0x000fe20000000800 */
[----:B------:R1:W-:Y:S03]  /*34f0*/  LDGSTS.E.BYPASS.LTC128B.128 [R228+0x8100], [R2.64], !P0 ;  /* 0x0810000002e47fae */ /* 0x0003e6000c101d46 */
[----:B------:R-:W-:Y:S01]  /*3500*/  IMAD.X R9, R5, 0x1, R9, P1 ;  /* 0x0000000105097824 */ /* 0x000fe200008e0609 */
[----:B------:R1:W-:Y:S04]  /*3510*/  LDGSTS.E.BYPASS.LTC128B.128 [R228+0xc100], [R2.64+0x80], !P6 ;  /* 0x0c10008002e47fae */ /* 0x0003e8000f101d46 */
[----:B------:R1:W-:Y:S04]  /*3520*/  LDGSTS.E.BYPASS.LTC128B.128 [R228+0x9100], [R6.64], !P0 ;  /* 0x0910000006e47fae */ /* 0x0003e8000c101d46 */
[----:B------:R1:W-:Y:S04]  /*3530*/  LDGSTS.E.BYPASS.LTC128B.128 [R228+0xd100], [R10.64], !P6 ;  /* 0x0d1000000ae47fae */ /* 0x0003e8000f101d46 */
[----:B------:R1:W-:Y:S04]  /*3540*/  LDGSTS.E.BYPASS.LTC128B.128 [R228+0xa100], [R4.64], !P0 ;  /* 0x0a10000004e47fae */ /* 0x0003e8000c101d46 */
[----:B------:R1:W-:Y:S04]  /*3550*/  LDGSTS.E.BYPASS.LTC128B.128 [R228+0xe100], [R4.64+0x80], !P6 ;  /* 0x0e10008004e47fae */ /* 0x0003e8000f101d46 */
[----:B------:R1:W-:Y:S04]  /*3560*/  LDGSTS.E.BYPASS.LTC128B.128 [R228+0xb100], [R8.64], !P0 ;  /* 0x0b10000008e47fae */ /* 0x0003e8000c101d46 */
[----:B------:R1:W-:Y:S02]  /*3570*/  LDGSTS.E.BYPASS.LTC128B.128 [R228+0xf100], [R8.64+0x80], !P6 ;  /* 0x0f10008008e47fae */ /* 0x0003e4000f101d46 */
.L_x_442:
[----:B--234-:R-:W-:Y:S05]  /*3580*/  BSYNC B0 ;  /* 0x0000000000007941 */ /* 0x01cfea0003800000 */
.L_x_441:
[----:B-1----:R-:W2:Y:S04]  /*3590*/  LDL R0, [R1+0x3c] ;  /* 0x00003c0001007983 */ /* 0x002ea80000100800 */
[----:B------:R-:W3:Y:S04]  /*35a0*/  LDL R3, [R1+0x40] ;  /* 0x0000400001037983 */ /* 0x000ee80000100800 */
[----:B------:R-:W0:Y:S01]  /*35b0*/  LDGDEPBAR ;  /* 0x00000000000079af */ /* 0x000e220000000000 */
[----:B--2---:R-:W-:-:S04]  /*35c0*/  IMAD.IADD R0, R0, 0x1, R153 ;  /* 0x0000000100007824 */ /* 0x004fc800078e0299 */
[----:B------:R-:W-:-:S05]  /*35d0*/  @P4 IMAD.HI.U32 R2, R0, c[0x0][0x2c8], RZ ;  /* 0x0000b20000024a27 */ /* 0x000fca00078e00ff */
[----:B------:R-:W-:-:S05]  /*35e0*/  @P4 SHF.R.U32.HI R0, RZ, c[0x0][0x2cc], R2 ;  /* 0x0000b300ff004a19 */ /* 0x000fca0000011602 */
[----:B------:R-:W1:Y:S04]  /*35f0*/  SHFL.IDX PT, R2, R0, RZ, 0x1c1f ;  /* 0x001c1fff00027589 */ /* 0x000e6800000e0000 */
[----:B------:R2:W4:Y:S02]  /*3600*/  SHFL.IDX PT, R4, R0, 0x1, 0x1c1f ;  /* 0x003c1f0000047f89 */ /* 0x00052400000e0000 */
[----:B--2---:R-:W-:-:S05]  /*3610*/  IMAD R0, R68, R131, 0x1 ;  /* 0x0000000144007424 */ /* 0x004fca00078e0283 */
[----:B---3--:R-:W-:Y:S01]  /*3620*/  IADD3 R0, -R3, c[0x0][0x1d0], R0 ;  /* 0x0000740003007a10 */ /* 0x008fe20007ffe100 */
[----:B------:R-:W-:-:S03]  /*3630*/  IMAD.IADD R3, R128, 0x1, -R3 ;  /* 0x0000000180037824 */ /* 0x000fc600078e0a03 */
[----:B------:R-:W-:-:S05]  /*3640*/  IADD3 R0, R0, -c[0x0][0x168], RZ ;  /* 0x80005a0000007a10 */ /* 0x000fca0007ffe0ff */
[C---:B-1----:R-:W-:Y:S02]  /*3650*/  IMAD.IADD R2, R0.reuse, 0x1, R2 ;  /* 0x0000000100027824 */ /* 0x042fe400078e0202 */
[----:B----4-:R-:W-:-:S03]  /*3660*/  IMAD.IADD R0, R0, 0x1, R4 ;  /* 0x0000000100007824 */ /* 0x010fc600078e0204 */
[C---:B------:R-:W-:Y:S02]  /*3670*/  IMNMX R2, R3.reuse, R2, PT ;  /* 0x0000000203027217 */ /* 0x040fe40003800200 */
[----:B------:R-:W-:Y:S02]  /*3680*/  IMNMX R0, R3, R0, PT ;  /* 0x0000000003007217 */ /* 0x000fe40003800200 */
[C---:B------:R-:W-:Y:S02]  /*3690*/  ISETP.GT.AND P3, PT, R2.reuse, 0x8, PT ;  /* 0x000000080200780c */ /* 0x040fe40003f64270 */
[C---:B------:R-:W-:Y:S02]  /*36a0*/  ISETP.GT.AND P2, PT, R2.reuse, 0x9, PT ;  /* 0x000000090200780c */ /* 0x040fe40003f44270 */
[C---:B------:R-:W-:Y:S02]  /*36b0*/  ISETP.GT.AND P0, PT, R2.reuse, RZ, PT ;  /* 0x000000ff0200720c */ /* 0x040fe40003f04270 */
[----:B------:R-:W-:-:S02]  /*36c0*/  ISETP.GT.AND P1, PT, R2, 0x10, PT ;  /* 0x000000100200780c */ /* 0x000fc40003f24270 */
[----:B------:R-:W-:Y:S02]  /*36d0*/  FSEL R7, R99, -INF , P3 ;  /* 0xff80000063077808 */ /* 0x000fe40001800000 */
[----:B------:R-:W-:Y:S02]  /*36e0*/  FSEL R8, R98, -INF , P2 ;  /* 0xff80000062087808 */ /* 0x000fe40001000000 */
[C---:B------:R-:W-:Y:S02]  /*36f0*/  ISETP.GT.AND P3, PT, R2.reuse, 0x19, PT ;  /* 0x000000190200780c */ /* 0x040fe40003f64270 */
[C---:B------:R-:W-:Y:S02]  /*3700*/  ISETP.GT.AND P2, PT, R2.reuse, 0x20, PT ;  /* 0x000000200200780c */ /* 0x040fe40003f44270 */
[----:B------:R-:W-:Y:S02]  /*3710*/  ISETP.GT.AND P5, PT, R2, 0x1, PT ;  /* 0x000000010200780c */ /* 0x000fe40003fa4270 */
[----:B------:R-:W-:-:S02]  /*3720*/  FSEL R4, R123, -INF , P0 ;  /* 0xff8000007b047808 */ /* 0x000fc40000000000 */
[C---:B------:R-:W-:Y:S02]  /*3730*/  ISETP.GT.AND P0, PT, R2.reuse, 0x11, PT ;  /* 0x000000110200780c */ /* 0x040fe40003f04270 */
[----:B------:R-:W-:Y:S02]  /*3740*/  FSEL R20, R97, -INF , P1 ;  /* 0xff80000061147808 */ /* 0x000fe40000800000 */
[----:B------:R-:W-:Y:S02]  /*3750*/  ISETP.GT.AND P1, PT, R2, 0x21, PT ;  /* 0x000000210200780c */ /* 0x000fe40003f24270 */
[----:B------:R-:W-:Y:S02]  /*3760*/  FSEL R25, R89, -INF , P3 ;  /* 0xff80000059197808 */ /* 0x000fe40001800000 */
[----:B------:R-:W-:Y:S02]  /*3770*/  FSEL R98, R88, -INF , P2 ;  /* 0xff80000058627808 */ /* 0x000fe40001000000 */
[----:B------:R-:W-:-:S02]  /*3780*/  ISETP.GT.AND P3, PT, R2, 0x30, PT ;  /* 0x000000300200780c */ /* 0x000fc40003f64270 */
[----:B------:R-:W-:Y:S02]  /*3790*/  ISETP.GT.AND P2, PT, R2, 0x31, PT ;  /* 0x000000310200780c */ /* 0x000fe40003f44270 */
[----:B------:R-:W-:Y:S02]  /*37a0*/  FSEL R5, R122, -INF , P5 ;  /* 0xff8000007a057808 */ /* 0x000fe40002800000 */
[----:B------:R-:W-:Y:S02]  /*37b0*/  ISETP.GT.AND P5, PT, R2, 0x18, PT ;  /* 0x000000180200780c */ /* 0x000fe40003fa4270 */
[----:B------:R-:W-:Y:S02]  /*37c0*/  FSEL R21, R96, -INF , P0 ;  /* 0xff80000060157808 */ /* 0x000fe40000000000 */
[----:B------:R-:W-:Y:S02]  /*37d0*/  ISETP.GT.AND P0, PT, R2, 0x28, PT ;  /* 0x000000280200780c */ /* 0x000fe40003f04270 */
[----:B------:R-:W-:-:S02]  /*37e0*/  FSEL R99, R82, -INF , P1 ;  /* 0xff80000052637808 */ /* 0x000fc40000800000 */
[----:B------:R-:W-:Y:S02]  /*37f0*/  ISETP.GT.AND P1, PT, R2, 0x38, PT ;  /* 0x000000380200780c */ /* 0x000fe40003f24270 */
[----:B------:R-:W-:Y:S02]  /*3800*/  FSEL R122, R72, -INF , P3 ;  /* 0xff800000487a7808 */ /* 0x000fe40001800000 */
[----:B------:R-:W-:Y:S02]  /*3810*/  FSEL R125, R71, -INF , P2 ;  /* 0xff800000477d7808 */ /* 0x000fe40001000000 */
[C---:B------:R-:W-:Y:S02]  /*3820*/  ISETP.GT.AND P3, PT, R2.reuse, 0x41, PT ;  /* 0x000000410200780c */ /* 0x040fe40003f64270 */
[----:B------:R-:W-:Y:S02]  /*3830*/  ISETP.GT.AND P2, PT, R2, 0x48, PT ;  /* 0x000000480200780c */ /* 0x000fe40003f44270 */
[----:B------:R-:W-:-:S02]  /*3840*/  FSEL R22, R90, -INF , P5 ;  /* 0xff8000005a167808 */ /* 0x000fc40002800000 */
[C---:B------:R-:W-:Y:S02]  /*3850*/  ISETP.GT.AND P5, PT, R2.reuse, 0x29, PT ;  /* 0x000000290200780c */ /* 0x040fe40003fa4270 */
[----:B------:R-:W-:Y:S02]  /*3860*/  FSEL R112, R81, -INF , P0 ;  /* 0xff80000051707808 */ /* 0x000fe40000000000 */
[----:B------:R-:W-:Y:S02]  /*3870*/  ISETP.GT.AND P0, PT, R2, 0x39, PT ;  /* 0x000000390200780c */ /* 0x000fe40003f04270 */
[----:B------:R-:W-:Y:S02]  /*3880*/  FSEL R124, R70, -INF , P1 ;  /* 0xff800000467c7808 */ /* 0x000fe40000800000 */
[----:B------:R-:W-:Y:S02]  /*3890*/  ISETP.GT.AND P1, PT, R2, 0x49, PT ;  /* 0x000000490200780c */ /* 0x000fe40003f24270 */
[----:B------:R-:W-:-:S02]  /*38a0*/  FSEL R132, R57, -INF , P3 ;  /* 0xff80000039847808 */ /* 0x000fc40001800000 */
[----:B------:R-:W-:Y:S02]  /*38b0*/  FSEL R131, R56, -INF , P2 ;  /* 0xff80000038837808 */ /* 0x000fe40001000000 */
[C---:B------:R-:W-:Y:S02]  /*38c0*/  ISETP.GT.AND P3, PT, R2.reuse, 0x58, PT ;  /* 0x000000580200780c */ /* 0x040fe40003f64270 */
[----:B------:R-:W-:Y:S02]  /*38d0*/  ISETP.GT.AND P2, PT, R2, 0x59, PT ;  /* 0x000000590200780c */ /* 0x000fe40003f44270 */
[----:B------:R-:W-:Y:S02]  /*38e0*/  FSEL R113, R80, -INF , P5 ;  /* 0xff80000050717808 */ /* 0x000fe40002800000 */
[----:B------:R-:W-:Y:S02]  /*38f0*/  ISETP.GT.AND P5, PT, R2, 0x40, PT ;  /* 0x000000400200780c */ /* 0x000fe40003fa4270 */
[----:B------:R-:W-:-:S02]  /*3900*/  FSEL R123, R69, -INF , P0 ;  /* 0xff800000457b7808 */ /* 0x000fc40000000000 */
[C---:B------:R-:W-:Y:S02]  /*3910*/  ISETP.GT.AND P0, PT, R2.reuse, 0x50, PT ;  /* 0x000000500200780c */ /* 0x040fe40003f04270 */
[----:B------:R-:W-:Y:S02]  /*3920*/  FSEL R130, R43, -INF , P1 ;  /* 0xff8000002b827808 */ /* 0x000fe40000800000 */
[----:B------:R-:W-:Y:S02]  /*3930*/  ISETP.GT.AND P1, PT, R2, 0x60, PT ;  /* 0x000000600200780c */ /* 0x000fe40003f24270 */
[----:B------:R-:W-:Y:S02]  /*3940*/  FSEL R148, R37, -INF , P3 ;  /* 0xff80000025947808 */ /* 0x000fe40001800000 */
[----:B------:R-:W-:Y:S02]  /*3950*/  FSEL R149, R36, -INF , P2 ;  /* 0xff80000024957808 */ /* 0x000fe40001000000 */
[----:B------:R-:W-:-:S02]  /*3960*/  FMNMX.FTZ R69, R4, R5, !PT ;  /* 0x0000000504457209 */ /* 0x000fc40007810000 */
[C---:B------:R-:W-:Y:S02]  /*3970*/  ISETP.GT.AND P3, PT, R2.reuse, 0x69, PT ;  /* 0x000000690200780c */ /* 0x040fe40003f64270 */
[----:B------:R-:W-:Y:S02]  /*3980*/  ISETP.GT.AND P2, PT, R2, 0x70, PT ;  /* 0x000000700200780c */ /* 0x000fe40003f44270 */
[----:B------:R-:W-:Y:S02]  /*3990*/  FSEL R133, R58, -INF , P5 ;  /* 0xff8000003a857808 */ /* 0x000fe40002800000 */
[C---:B------:R-:W-:Y:S02]  /*39a0*/  ISETP.GT.AND P5, PT, R2.reuse, 0x51, PT ;  /* 0x000000510200780c */ /* 0x040fe40003fa4270 */
[----:B------:R-:W-:Y:S02]  /*39b0*/  FSEL R138, R41, -INF , P0 ;  /* 0xff800000298a7808 */ /* 0x000fe40000000000 */
[----:B------:R-:W-:-:S02]  /*39c0*/  ISETP.GT.AND P0, PT, R2, 0x61, PT ;  /* 0x000000610200780c */ /* 0x000fc40003f04270 */
[----:B------:R-:W-:Y:S02]  /*39d0*/  FSEL R231, R26, -INF , P1 ;  /* 0xff8000001ae77808 */ /* 0x000fe40000800000 */
[----:B------:R-:W-:Y:S02]  /*39e0*/  FMNMX.FTZ R69, R7, R69, !PT ;  /* 0x0000004507457209 */ /* 0x000fe40007810000 */
[----:B------:R-:W-:Y:S02]  /*39f0*/  ISETP.GT.AND P1, PT, R2, 0x71, PT ;  /* 0x000000710200780c */ /* 0x000fe40003f24270 */
[----:B------:R-:W-:Y:S02]  /*3a00*/  FSEL R233, R15, -INF , P3 ;  /* 0xff8000000fe97808 */ /* 0x000fe40001800000 */
[----:B------:R-:W-:Y:S02]  /*3a10*/  FSEL R150, R14, -INF , P2 ;  /* 0xff8000000e967808 */ /* 0x000fe40001000000 */
[----:B------:R-:W-:-:S02]  /*3a20*/  ISETP.GT.AND P3, PT, R0, RZ, PT ;  /* 0x000000ff0000720c */ /* 0x000fc40003f64270 */
[----:B------:R-:W-:Y:S02]  /*3a30*/  ISETP.GT.AND P2, PT, R0, 0x1, PT ;  /* 0x000000010000780c */ /* 0x000fe40003f44270 */
[----:B------:R-:W-:Y:S02]  /*3a40*/  FSEL R139, R40, -INF , P5 ;  /* 0xff800000288b7808 */ /* 0x000fe40002800000 */
[----:B------:R-:W-:Y:S02]  /*3a50*/  ISETP.GT.AND P5, PT, R2, 0x68, PT ;  /* 0x000000680200780c */ /* 0x000fe40003fa4270 */
[----:B------:R-:W-:Y:S02]  /*3a60*/  FSEL R232, R24, -INF , P0 ;  /* 0xff80000018e87808 */ /* 0x000fe40000000000 */
[----:B------:R-:W-:Y:S02]  /*3a70*/  FMNMX.FTZ R69, R8, R69, !PT ;  /* 0x0000004508457209 */ /* 0x000fe40007810000 */
[----:B------:R-:W-:-:S02]  /*3a80*/  ISETP.GT.AND P0, PT, R2, 0x78, PT ;  /* 0x000000780200780c */ /* 0x000fc40003f04270 */
[----:B------:R-:W-:Y:S02]  /*3a90*/  FSEL R151, R13, -INF , P1 ;  /* 0xff8000000d977808 */ /* 0x000fe40000800000 */
[----:B------:R-:W-:Y:S02]  /*3aa0*/  ISETP.GT.AND P1, PT, R0, 0x8, PT ;  /* 0x000000080000780c */ /* 0x000fe40003f24270 */
[----:B------:R-:W-:Y:S02]  /*3ab0*/  FSEL R6, R127, -INF , P3 ;  /* 0xff8000007f067808 */ /* 0x000fe40001800000 */
[----:B------:R-:W-:Y:S02]  /*3ac0*/  FSEL R18, R126, -INF , P2 ;  /* 0xff8000007e127808 */ /* 0x000fe40001000000 */
[----:B------:R-:W-:Y:S02]  /*3ad0*/  FSEL R234, R16, -INF , P5 ;  /* 0xff80000010ea7808 */ /* 0x000fe40002800000 */
[----:B------:R-:W-:-:S02]  /*3ae0*/  FMNMX.FTZ R69, R20, R69, !PT ;  /* 0x0000004514457209 */ /* 0x000fc40007810000 */
[----:B------:R-:W-:Y:S02]  /*3af0*/  ISETP.GT.AND P5, PT, R2, 0x79, PT ;  /* 0x000000790200780c */ /* 0x000fe40003fa4270 */
[----:B------:R-:W-:Y:S02]  /*3b00*/  FSEL R152, R12, -INF , P0 ;  /* 0xff8000000c987808 */ /* 0x000fe40000000000 */
[----:B------:R-:W-:Y:S01]  /*3b10*/  ISETP.GT.AND P0, PT, R0, 0x9, PT ;  /* 0x000000090000780c */ /* 0x000fe20003f04270 */
[----:B------:R-:W-:Y:S01]  /*3b20*/  LDSM.16.MT88.4 R12, [R204] ;  /* 0x00000000cc0c783b */ /* 0x000fe20000004200 */
[----:B------:R-:W-:Y:S02]  /*3b30*/  FSEL R17, R121, -INF , P1 ;  /* 0xff80000079117808 */ /* 0x000fe40000800000 */
[----:B------:R-:W-:Y:S02]  /*3b40*/  FMNMX.FTZ R2, R6, R18, !PT ;  /* 0x0000001206027209 */ /* 0x000fe40007810000 */
[----:B------:R-:W-:-:S02]  /*3b50*/  FMNMX.FTZ R69, R21, R69, !PT ;  /* 0x0000004515457209 */ /* 0x000fc40007810000 */
[----:B------:R-:W-:Y:S02]  /*3b60*/  ISETP.GT.AND P2, PT, R0, 0x10, PT ;  /* 0x000000100000780c */ /* 0x000fe40003f44270 */
[----:B------:R-:W-:Y:S02]  /*3b70*/  FSEL R16, R120, -INF , P0 ;  /* 0xff80000078107808 */ /* 0x000fe40000000000 */
[----:B------:R-:W-:Y:S02]  /*3b80*/  FMNMX.FTZ R2, R17, R2, !PT ;  /* 0x0000000211027209 */ /* 0x000fe40007810000 */
[----:B------:R-:W-:Y:S02]  /*3b90*/  FMNMX.FTZ R69, R22, R69, !PT ;  /* 0x0000004516457209 */ /* 0x000fe40007810000 */
        /* <DEDUP_REMOVED lines=44> */
[C---:B------:R-:W-:Y:S02]  /*3e60*/  ISETP.GT.AND P2, PT, R0.reuse, 0x40, PT ;  /* 0x000000400000780c */ /* 0x040fe40003f44270 */
        /* <DEDUP_REMOVED lines=49> */
[----:B------:R-:W-:Y:S01]  /*4180*/  FMNMX.FTZ R2, R171, R2, !PT ;  /* 0x00000002ab027209 */ /* 0x000fe20007810000 */
[----:B------:R-:W-:Y:S01]  /*4190*/  LDSM.16.MT88.4 R32, [R223] ;  /* 0x00000000df20783b */ /* 0x000fe20000004200 */
[----:B------:R-:W-:Y:S02]  /*41a0*/  FSEL R241, R19, -INF , P5 ;  /* 0xff80000013f17808 */ /* 0x000fe40002800000 */
[----:B------:R-:W-:Y:S02]  /*41b0*/  FMNMX.FTZ R69, R152, R69, !PT ;  /* 0x0000004598457209 */ /* 0x000fe40007810000 */
[----:B------:R-:W-:-:S02]  /*41c0*/  ISETP.GT.AND P0, PT, R0, 0x71, PT ;  /* 0x000000710000780c */ /* 0x000fc40003f04270 */
[----:B------:R-:W-:Y:S02]  /*41d0*/  FSEL R240, R29, -INF , P1 ;  /* 0xff8000001df07808 */ /* 0x000fe40000800000 */
[----:B------:R-:W-:Y:S02]  /*41e0*/  FMNMX.FTZ R2, R193, R2, !PT ;  /* 0x00000002c1027209 */ /* 0x000fe40007810000 */
[----:B------:R-:W-:Y:S02]  /*41f0*/  FMNMX.FTZ R69, R241, R69, !PT ;  /* 0x00000045f1457209 */ /* 0x000fe40007810000 */
[----:B------:R-:W-:Y:S02]  /*4200*/  ISETP.GT.AND P1, PT, R0, 0x78, PT ;  /* 0x000000780000780c */ /* 0x000fe40003f24270 */
[----:B------:R-:W-:Y:S01]  /*4210*/  FSEL R239, R28, -INF , P0 ;  /* 0xff8000001cef7808 */ /* 0x000fe20000000000 */
[----:B------:R-:W1:Y:S01]  /*4220*/  SHFL.BFLY PT, R3, R69, 0x2, 0x1f ;  /* 0x0c401f0045037f89 */ /* 0x000e6200000e0000 */
[----:B------:R-:W-:-:S02]  /*4230*/  FMNMX.FTZ R2, R240, R2, !PT ;  /* 0x00000002f0027209 */ /* 0x000fc40007810000 */
[----:B------:R-:W-:Y:S01]  /*4240*/  ISETP.GT.AND P0, PT, R0, 0x79, PT ;  /* 0x000000790000780c */ /* 0x000fe20003f04270 */
[----:B------:R-:W-:Y:S01]  /*4250*/  LDSM.16.MT88.4 R28, [R200+0x4000] ;  /* 0x00400000c81c783b */ /* 0x000fe20000004200 */
[----:B------:R-:W-:Y:S02]  /*4260*/  FSEL R245, R27, -INF , P1 ;  /* 0xff8000001bf57808 */ /* 0x000fe40000800000 */
[----:B------:R-:W-:Y:S02]  /*4270*/  FMNMX.FTZ R0, R239, R2, !PT ;  /* 0x00000002ef007209 */ /* 0x000fe40007810000 */
[----:B------:R-:W-:Y:S02]  /*4280*/  FSEL R244, R23, -INF , P0 ;  /* 0xff80000017f47808 */ /* 0x000fe40000000000 */
[----:B------:R-:W-:-:S04]  /*4290*/  FMNMX.FTZ R0, R245, R0, !PT ;  /* 0x00000000f5007209 */ /* 0x000fc80007810000 */
[----:B------:R-:W-:-:S05]  /*42a0*/  FMNMX.FTZ R0, R244, R0, !PT ;  /* 0x00000000f4007209 */ /* 0x000fca0007810000 */
[----:B------:R-:W2:Y:S01]  /*42b0*/  SHFL.BFLY PT, R2, R0, 0x2, 0x1f ;  /* 0x0c401f0000027f89 */ /* 0x000ea200000e0000 */
[----:B-1----:R-:W-:-:S05]  /*42c0*/  FMNMX.FTZ R69, R69, R3, !PT ;  /* 0x0000000345457209 */ /* 0x002fca0007810000 */
[----:B------:R-:W1:Y:S01]  /*42d0*/  SHFL.BFLY PT, R3, R69, 0x1, 0x1f ;  /* 0x0c201f0045037f89 */ /* 0x000e6200000e0000 */
[----:B--2---:R-:W-:-:S05]  /*42e0*/  FMNMX.FTZ R0, R0, R2, !PT ;  /* 0x0000000200007209 */ /* 0x004fca0007810000 */
[----:B------:R-:W2:Y:S01]  /*42f0*/  SHFL.BFLY PT, R68, R0, 0x1, 0x1f ;  /* 0x0c201f0000447f89 */ /* 0x000ea200000e0000 */
[----:B-1----:R-:W-:-:S04]  /*4300*/  FMNMX.FTZ R69, R69, R3, !PT ;  /* 0x0000000345457209 */ /* 0x002fc80007810000 */
[C---:B------:R-:W-:Y:S01]  /*4310*/  FSETP.NEU.FTZ.AND P0, PT, R69.reuse, -INF , PT ;  /* 0xff8000004500780b */ /* 0x040fe20003f1d000 */
[----:B------:R-:W-:-:S05]  /*4320*/  FMUL.FTZ R2, R69, c[0x0][0x2d0] ;  /* 0x0000b40045027a20 */ /* 0x000fca0000410000 */
[----:B------:R-:W-:-:S05]  /*4330*/  FSEL R2, R2, RZ, P0 ;  /* 0x000000ff02027208 */ /* 0x000fca0000000000 */
[----:B------:R-:W-:-:S04]  /*4340*/  FFMA.FTZ R3, R4, c[0x0][0x2d0], -R2 ;  /* 0x0000b40004037a23 */ /* 0x000fc80000010802 */
[----:B------:R1:W-:Y:S01]  /*4350*/  MUFU.EX2 R238, R3 ;  /* 0x0000000300ee7308 */ /* 0x0003e20000000800 */
[----:B--2---:R-:W-:Y:S01]  /*4360*/  FMNMX.FTZ R68, R0, R68, !PT ;  /* 0x0000004400447209 */ /* 0x004fe20007810000 */
[----:B------:R-:W-:-:S03]  /*4370*/  FFMA.FTZ R0, R5, c[0x0][0x2d0], -R2 ;  /* 0x0000b40005007a23 */ /* 0x000fc60000010802 */
[----:B------:R-:W-:-:S03]  /*4380*/  FSETP.NEU.FTZ.AND P0, PT, R68, -INF , PT ;  /* 0xff8000004400780b */ /* 0x000fc60003f1d000 */
[----:B------:R2:W3:Y:S01]  /*4390*/  MUFU.EX2 R235, R0 ;  /* 0x0000000000eb7308 */ /* 0x0004e20000000800 */
[----:B-1----:R-:W-:-:S07]  /*43a0*/  FFMA.FTZ R3, R7, c[0x0][0x2d0], -R2 ;  /* 0x0000b40007037a23 */ /* 0x002fce0000010802 */
[----:B------:R1:W-:Y:S01]  /*43b0*/  MUFU.EX2 R243, R3 ;  /* 0x0000000300f37308 */ /* 0x0003e20000000800 */
[----:B--2---:R-:W-:Y:S01]  /*43c0*/  FMUL.FTZ R0, R68, c[0x0][0x2d0] ;  /* 0x0000b40044007a20 */ /* 0x004fe20000410000 */
[----:B---3--:R-:W-:-:S04]  /*43d0*/  F2FP.PACK_AB R4, R235, R238 ;  /* 0x000000eeeb04723e */ /* 0x008fc800000000ff */
[----:B------:R-:W-:Y:S01]  /*43e0*/  FSEL R0, R0, RZ, P0 ;  /* 0x000000ff00007208 */ /* 0x000fe20000000000 */
[----:B-1----:R-:W-:Y:S02]  /*43f0*/  FFMA.FTZ R3, R8, c[0x0][0x2d0], -R2 ;  /* 0x0000b40008037a23 */ /* 0x002fe40000010802 */
[----:B------:R-:W1:Y:S02]  /*4400*/  LDSM.16.MT88.4 R8, [R200] ;  /* 0x00000000c808783b */ /* 0x000e640000004200 */
[----:B------:R2:W3:Y:S02]  /*4410*/  MUFU.EX2 R246, R3 ;  /* 0x0000000300f67308 */ /* 0x0004e40000000800 */
[----:B--2---:R-:W-:Y:S01]  /*4420*/  FFMA.FTZ R3, R6, c[0x0][0x2d0], -R0 ;  /* 0x0000b40006037a23 */ /* 0x004fe20000010800 */
[----:B---3--:R-:W-:-:S05]  /*4430*/  F2FP.PACK_AB R6, R246, R243 ;  /* 0x000000f3f606723e */ /* 0x008fca00000000ff */
[----:B------:R2:W-:Y:S02]  /*4440*/  MUFU.EX2 R237, R3 ;  /* 0x0000000300ed7308 */ /* 0x0005e40000000800 */
[----:B--2---:R-:W-:-:S06]  /*4450*/  FFMA.FTZ R3, R18, c[0x0][0x2d0], -R0 ;  /* 0x0000b40012037a23 */ /* 0x004fcc0000010800 */
[----:B------:R2:W3:Y:S02]  /*4460*/  MUFU.EX2 R236, R3 ;  /* 0x0000000300ec7308 */ /* 0x0004e40000000800 */
[----:B--2---:R-:W-:Y:S01]  /*4470*/  FFMA.FTZ R3, R17, c[0x0][0x2d0], -R0 ;  /* 0x0000b40011037a23 */ /* 0x004fe20000010800 */
[----:B---3--:R-:W-:-:S05]  /*4480*/  F2FP.PACK_AB R5, R236, R237 ;  /* 0x000000edec05723e */ /* 0x008fca00000000ff */
[----:B------:R2:W-:Y:S02]  /*4490*/  MUFU.EX2 R242, R3 ;  /* 0x0000000300f27308 */ /* 0x0005e40000000800 */
[----:B--2---:R-:W-:Y:S02]  /*44a0*/  FFMA.FTZ R3, R16, c[0x0][0x2d0], -R0 ;  /* 0x0000b40010037a23 */ /* 0x004fe40000010800 */
[----:B------:R-:W2:Y:S04]  /*44b0*/  LDSM.16.MT88.4 R16, [R203] ;  /* 0x00000000cb10783b */ /* 0x000ea80000004200 */
[----:B------:R-:W3:Y:S02]  /*44c0*/  MUFU.EX2 R157, R3 ;  /* 0x00000003009d7308 */ /* 0x000ee40000000800 */
[----:B---3--:R-:W-:Y:S01]  /*44d0*/  F2FP.PACK_AB R7, R157, R242 ;  /* 0x000000f29d07723e */ /* 0x008fe200000000ff */
[----:B------:R-:W-:-:S05]  /*44e0*/  FFMA.FTZ R3, R20, c[0x0][0x2d0], -R2 ;  /* 0x0000b40014037a23 */ /* 0x000fca0000010802 */
[----:B------:R3:W-:Y:S01]  /*44f0*/  MUFU.EX2 R252, R3 ;  /* 0x0000000300fc7308 */ /* 0x0007e20000000800 */
[C---:B------:R-:W-:Y:S08]  /*4500*/  HMMA.16816.F32 R52, R4.reuse, R12, RZ ;  /* 0x0000000c0434723c */ /* 0x040ff000000018ff */
[----:B------:R-:W-:Y:S01]  /*4510*/  HMMA.16816.F32 R80, R4, R14, RZ ;  /* 0x0000000e0450723c */ /* 0x000fe200000018ff */
[----:B------:R-:W4:Y:S01]  /*4520*/  LDSM.16.MT88.4 R12, [R203+0x4000] ;  /* 0x00400000cb0c783b */ /* 0x000f220000004200 */
[----:B---3--:R-:W-:-:S06]  /*4530*/  FFMA.FTZ R3, R21, c[0x0][0x2d0], -R2 ;  /* 0x0000b40015037a23 */ /* 0x008fcc0000010802 */
[C---:B-1----:R-:W-:Y:S01]  /*4540*/  HMMA.16816.F32 R64, R4.reuse, R8, RZ ;  /* 0x000000080440723c */ /* 0x042fe200000018ff */
[----:B------:R1:W3:Y:S07]  /*4550*/  MUFU.EX2 R156, R3 ;  /* 0x00000003009c7308 */ /* 0x0002ee0000000800 */
[C---:B------:R-:W-:Y:S01]  /*4560*/  HMMA.16816.F32 R56, R4.reuse, R10, RZ ;  /* 0x0000000a0438723c */ /* 0x040fe200000018ff */
[----:B------:R-:W5:Y:S07]  /*4570*/  LDSM.16.MT88.4 R8, [R206+0x4000] ;  /* 0x00400000ce08783b */ /* 0x000f6e0000004200 */
[----:B------:R-:W-:Y:S01]  /*4580*/  HMMA.16816.F32 R40, R4, R34, RZ ;  /* 0x000000220428723c */ /* 0x000fe200000018ff */
[----:B-1----:R-:W-:-:S02]  /*4590*/  FFMA.FTZ R3, R22, c[0x0][0x2d0], -R2 ;  /* 0x0000b40016037a23 */ /* 0x002fc40000010802 */
[----:B------:R-:W1:Y:S02]  /*45a0*/  LDSM.16.MT88.4 R20, [R204+0x4000] ;  /* 0x00400000cc14783b */ /* 0x000e640000004200 */
[----:B------:R3:W-:Y:S03]  /*45b0*/  MUFU.EX2 R251, R3 ;  /* 0x0000000300fb7308 */ /* 0x0007e60000000800 */
[C---:B------:R-:W-:Y:S08]  /*45c0*/  HMMA.16816.F32 R48, R4.reuse, R32, RZ ;  /* 0x000000200430723c */ /* 0x040ff000000018ff */
[----:B--2---:R-:W-:Y:S01]  /*45d0*/  HMMA.16816.F32 R76, R4, R16, RZ ;  /* 0x00000010044c723c */ /* 0x004fe200000018ff */
[----:B---3--:R-:W-:-:S07]  /*45e0*/  FFMA.FTZ R3, R25, c[0x0][0x2d0], -R2 ;  /* 0x0000b40019037a23 */ /* 0x008fce0000010802 */
[C---:B----4-:R-:W-:Y:S01]  /*45f0*/  HMMA.16816.F32 R84, R4.reuse, R12, RZ ;  /* 0x0000000c0454723c */ /* 0x050fe200000018ff */
[----:B------:R2:W-:Y:S07]  /*4600*/  MUFU.EX2 R155, R3 ;  /* 0x00000003009b7308 */ /* 0x0005ee0000000800 */
[C---:B------:R-:W-:Y:S01]  /*4610*/  HMMA.16816.F32 R88, R4.reuse, R14, RZ ;  /* 0x0000000e0458723c */ /* 0x040fe200000018ff */
[----:B------:R-:W-:Y:S07]  /*4620*/  LDSM.16.MT88.4 R12, [R206+0x800] ;  /* 0x00080000ce0c783b */ /* 0x000fee0000004200 */
[----:B-----5:R-:W-:Y:S01]  /*4630*/  HMMA.16816.F32 R108, R4, R8, RZ ;  /* 0x00000008046c723c */ /* 0x020fe200000018ff */
[----:B--2---:R-:W-:-:S02]  /*4640*/  FFMA.FTZ R3, R24, c[0x0][0x2d0], -R0 ;  /* 0x0000b40018037a23 */ /* 0x004fc40000010800 */
[----:B------:R-:W2:Y:S02]  /*4650*/  LDSM.16.MT88.4 R24, [R204+0x800] ;  /* 0x00080000cc18783b */ /* 0x000ea40000004200 */
[----:B------:R3:W-:Y:S03]  /*4660*/  MUFU.EX2 R249, R3 ;  /* 0x0000000300f97308 */ /* 0x0007e60000000800 */
[C---:B------:R-:W-:Y:S01]  /*4670*/  HMMA.16816.F32 R104, R4.reuse, R10, RZ ;  /* 0x0000000a0468723c */ /* 0x040fe200000018ff */
[----:B------:R-:W4:Y:S07]  /*4680*/  LDSM.16.MT88.4 R8, [R200+0x4800] ;  /* 0x00480000c808783b */ /* 0x000f2e0000004200 */
[----:B------:R-:W-:Y:S01]  /*4690*/  HMMA.16816.F32 R60, R4, R18, RZ ;  /* 0x00000012043c723c */ /* 0x000fe200000018ff */
[----:B------:R-:W5:Y:S01]  /*46a0*/  LDSM.16.MT88.4 R16, [R200+0x800] ;  /* 0x00080000c810783b */ /* 0x000f620000004200 */
[----:B---3--:R-:W-:-:S06]  /*46b0*/  FFMA.FTZ R3, R36, c[0x0][0x2d0], -R0 ;  /* 0x0000b40024037a23 */ /* 0x008fcc0000010800 */
[C---:B-1----:R-:W-:Y:S01]  /*46c0*/  HMMA.16816.F32 R32, R4.reuse, R20, RZ ;  /* 0x000000140420723c */ /* 0x042fe200000018ff */
[----:B------:R1:W3:Y:S07]  /*46d0*/  MUFU.EX2 R247, R3 ;  /* 0x0000000300f77308 */ /* 0x0002ee0000000800 */
[----:B------:R-:W-:Y:S01]  /*46e0*/  HMMA.16816.F32 R72, R4, R22, RZ ;  /* 0x000000160448723c */ /* 0x000fe200000018ff */
[----:B------:R-:W2:Y:S01]  /*46f0*/  LDSM.16.MT88.4 R20, [R204+0x4800] ;  /* 0x00480000cc14783b */ /* 0x000ea20000004200 */
[----:B-1----:R-:W-:-:S06]  /*4700*/  FFMA.FTZ R3, R37, c[0x0][0x2d0], -R0 ;  /* 0x0000b40025037a23 */ /* 0x002fcc0000010800 */
[C---:B------:R-:W-:Y:S01]  /*4710*/  HMMA.16816.F32 R36, R4.reuse, R28, RZ ;  /* 0x0000001c0424723c */ /* 0x040fe200000018ff */
[----:B------:R1:W-:Y:S07]  /*4720*/  MUFU.EX2 R248, R3 ;  /* 0x0000000300f87308 */ /* 0x0003ee0000000800 */
[----:B------:R-:W-:Y:S07]  /*4730*/  HMMA.16816.F32 R28, R4, R30, RZ ;  /* 0x0000001e041c723c */ /* 0x000fee00000018ff */
[----:B------:R-:W-:-:S02]  /*4740*/  F2FP.PACK_AB R4, R156, R252 ;  /* 0x000000fc9c04723e */ /* 0x000fc400000000ff */
[----:B---3--:R-:W-:Y:S01]  /*4750*/  F2FP.PACK_AB R5, R247, R249 ;  /* 0x000000f9f705723e */ /* 0x008fe200000000ff */
[----:B-1----:R-:W-:Y:S01]  /*4760*/  FFMA.FTZ R3, R44, c[0x0][0x2d0], -R0 ;  /* 0x0000b4002c037a23 */ /* 0x002fe20000010800 */
[----:B------:R-:W-:-:S03]  /*4770*/  F2FP.PACK_AB R6, R155, R251 ;  /* 0x000000fb9b06723e */ /* 0x000fc600000000ff */
[----:B------:R-:W1:Y:S02]  /*4780*/  MUFU.EX2 R250, R3 ;  /* 0x0000000300fa7308 */ /* 0x000e640000000800 */
[----:B-1----:R-:W-:Y:S01]  /*4790*/  F2FP.PACK_AB R7, R250, R248 ;  /* 0x000000f8fa07723e */ /* 0x002fe200000000ff */
[----:B------:R-:W-:-:S05]  /*47a0*/  FFMA.FTZ R3, R98, c[0x0][0x2d0], -R2 ;  /* 0x0000b40062037a23 */ /* 0x000fca0000010802 */
[----:B------:R1:W-:Y:S01]  /*47b0*/  MUFU.EX2 R198, R3 ;  /* 0x0000000300c67308 */ /* 0x0003e20000000800 */
[C---:B--2---:R-:W-:Y:S08]  /*47c0*/  HMMA.16816.F32 R92, R4.reuse, R24, R52 ;  /* 0x00000018045c723c */ /* 0x044ff00000001834 */
[----:B------:R-:W-:Y:S01]  /*47d0*/  HMMA.16816.F32 R52, R4, R14, R40 ;  /* 0x0000000e0434723c */ /* 0x000fe20000001828 */
[----:B-1----:R-:W-:-:S07]  /*47e0*/  FFMA.FTZ R3, R99, c[0x0][0x2d0], -R2 ;  /* 0x0000b40063037a23 */ /* 0x002fce0000010802 */
[C---:B----4-:R-:W-:Y:S01]  /*47f0*/  HMMA.16816.F32 R44, R4.reuse, R8, R36 ;  /* 0x00000008042c723c */ /* 0x050fe20000001824 */
[----:B------:R1:W2:Y:S07]  /*4800*/  MUFU.EX2 R229, R3 ;  /* 0x0000000300e57308 */ /* 0x0002ae0000000800 */
[C---:B------:R-:W-:Y:S01]  /*4810*/  HMMA.16816.F32 R40, R4.reuse, R10, R28 ;  /* 0x0000000a0428723c */ /* 0x040fe2000000181c */
[----:B------:R-:W3:Y:S07]  /*4820*/  LDSM.16.MT88.4 R8, [R203+0x4800] ;  /* 0x00480000cb08783b */ /* 0x000eee0000004200 */
[----:B-----5:R-:W-:Y:S01]  /*4830*/  HMMA.16816.F32 R100, R4, R18, R56 ;  /* 0x000000120464723c */ /* 0x020fe20000001838 */
[----:B-1----:R-:W-:-:S04]  /*4840*/  FFMA.FTZ R3, R112, c[0x0][0x2d0], -R2 ;  /* 0x0000b40070037a23 */ /* 0x002fc80000010802 */
[----:B------:R1:W-:Y:S03]  /*4850*/  MUFU.EX2 R199, R3 ;  /* 0x0000000300c77308 */ /* 0x0003e60000000800 */
[C---:B------:R-:W-:Y:S01]  /*4860*/  HMMA.16816.F32 R64, R4.reuse, R16, R64 ;  /* 0x000000100440723c */ /* 0x040fe20000001840 */
[----:B------:R-:W4:Y:S07]  /*4870*/  LDSM.16.MT88.4 R16, [R203+0x800] ;  /* 0x00080000cb10783b */ /* 0x000f2e0000004200 */
[----:B------:R-:W-:Y:S01]  /*4880*/  HMMA.16816.F32 R56, R4, R12, R48 ;  /* 0x0000000c0438723c */ /* 0x000fe20000001830 */
[----:B------:R-:W5:Y:S01]  /*4890*/  LDSM.16.MT88.4 R12, [R206+0x4800] ;  /* 0x00480000ce0c783b */ /* 0x000f620000004200 */
[----:B-1----:R-:W-:-:S06]  /*48a0*/  FFMA.FTZ R3, R113, c[0x0][0x2d0], -R2 ;  /* 0x0000b40071037a23 */ /* 0x002fcc0000010802 */
[C---:B------:R-:W-:Y:S01]  /*48b0*/  HMMA.16816.F32 R80, R4.reuse, R26, R80 ;  /* 0x0000001a0450723c */ /* 0x040fe20000001850 */
[----:B------:R1:W-:Y:S07]  /*48c0*/  MUFU.EX2 R230, R3 ;  /* 0x0000000300e67308 */ /* 0x0003ee0000000800 */
[C---:B------:R-:W-:Y:S08]  /*48d0*/  HMMA.16816.F32 R36, R4.reuse, R20, R32 ;  /* 0x000000140424723c */ /* 0x040ff00000001820 */
[----:B---3--:R-:W-:Y:S01]  /*48e0*/  HMMA.16816.F32 R24, R4, R8, R84 ;  /* 0x000000080418723c */ /* 0x008fe20000001854 */
[----:B-1----:R-:W-:-:S04]  /*48f0*/  FFMA.FTZ R3, R70, c[0x0][0x2d0], -R0 ;  /* 0x0000b40046037a23 */ /* 0x002fc80000010800 */
[----:B------:R1:W-:Y:S03]  /*4900*/  MUFU.EX2 R197, R3 ;  /* 0x0000000300c57308 */ /* 0x0003e60000000800 */
[C---:B------:R-:W-:Y:S01]  /*4910*/  HMMA.16816.F32 R28, R4.reuse, R10, R88 ;  /* 0x0000000a041c723c */ /* 0x040fe20000001858 */
[----:B------:R-:W3:Y:S07]  /*4920*/  LDSM.16.MT88.4 R8, [R200+0x1000] ;  /* 0x00100000c808783b */ /* 0x000eee0000004200 */
[----:B------:R-:W-:Y:S01]  /*4930*/  HMMA.16816.F32 R32, R4, R22, R72 ;  /* 0x000000160420723c */ /* 0x000fe20000001848 */
[----:B------:R-:W3:Y:S01]  /*4940*/  LDSM.16.MT88.4 R20, [R204+0x1000] ;  /* 0x00100000cc14783b */ /* 0x000ee20000004200 */
[----:B-1----:R-:W-:-:S06]  /*4950*/  FFMA.FTZ R3, R96, c[0x0][0x2d0], -R0 ;  /* 0x0000b40060037a23 */ /* 0x002fcc0000010800 */
[C---:B----4-:R-:W-:Y:S01]  /*4960*/  HMMA.16816.F32 R116, R4.reuse, R16, R76 ;  /* 0x000000100474723c */ /* 0x050fe2000000184c */
[----:B------:R1:W4:Y:S07]  /*4970*/  MUFU.EX2 R195, R3 ;  /* 0x0000000300c37308 */ /* 0x00032e0000000800 */
[C---:B------:R-:W-:Y:S01]  /*4980*/  HMMA.16816.F32 R60, R4.reuse, R18, R60 ;  /* 0x00000012043c723c */ /* 0x040fe2000000183c */
[----:B------:R-:W-:Y:S07]  /*4990*/  LDSM.16.MT88.4 R16, [R203+0x1000] ;  /* 0x00100000cb10783b */ /* 0x000fee0000004200 */
[----:B-----5:R-:W-:Y:S01]  /*49a0*/  HMMA.16816.F32 R72, R4, R12, R108 ;  /* 0x0000000c0448723c */ /* 0x020fe2000000186c */
[----:B-1----:R-:W-:-:S04]  /*49b0*/  FFMA.FTZ R3, R71, c[0x0][0x2d0], -R0 ;  /* 0x0000b40047037a23 */ /* 0x002fc80000010800 */
[----:B------:R1:W-:Y:S02]  /*49c0*/  MUFU.EX2 R194, R3 ;  /* 0x0000000300c27308 */ /* 0x0003e40000000800 */
[----:B------:R-:W-:Y:S01]  /*49d0*/  IMAD.MOV.U32 R108, RZ, RZ, R154 ;  /* 0x000000ffff6c7224 */ /* 0x000fe200078e009a */
[----:B------:R-:W-:Y:S01]  /*49e0*/  HMMA.16816.F32 R48, R4, R14, R104 ;  /* 0x0000000e0430723c */ /* 0x000fe20000001868 */
[----:B------:R-:W5:Y:S01]  /*49f0*/  LDSM.16.MT88.4 R12, [R206+0x1000] ;  /* 0x00100000ce0c783b */ /* 0x000f620000004200 */
[----:B------:R-:W-:Y:S02]  /*4a00*/  IMAD.MOV.U32 R111, RZ, RZ, R157 ;  /* 0x000000ffff6f7224 */ /* 0x000fe400078e009d */
[----:B------:R-:W-:Y:S02]  /*4a10*/  IMAD.MOV.U32 R110, RZ, RZ, R156 ;  /* 0x000000ffff6e7224 */ /* 0x000fe400078e009c */
[----:B------:R-:W-:Y:S01]  /*4a20*/  IMAD.MOV.U32 R109, RZ, RZ, R155 ;  /* 0x000000ffff6d7224 */ /* 0x000fe200078e009b */
[----:B--2---:R-:W-:-:S02]  /*4a30*/  F2FP.PACK_AB R4, R229, R198 ;  /* 0x000000c6e504723e */ /* 0x004fc400000000ff */
[----:B----4-:R-:W-:Y:S02]  /*4a40*/  F2FP.PACK_AB R5, R195, R197 ;  /* 0x000000c5c305723e */ /* 0x010fe400000000ff */
[----:B------:R-:W-:Y:S01]  /*4a50*/  F2FP.PACK_AB R6, R230, R199 ;  /* 0x000000c7e606723e */ /* 0x000fe200000000ff */
[----:B-1----:R-:W-:-:S04]  /*4a60*/  FFMA.FTZ R3, R97, c[0x0][0x2d0], -R0 ;  /* 0x0000b40061037a23 */ /* 0x002fc80000010800 */
[----:B------:R-:W1:Y:S02]  /*4a70*/  MUFU.EX2 R196, R3 ;  /* 0x0000000300c47308 */ /* 0x000e640000000800 */
[----:B-1----:R-:W-:Y:S01]  /*4a80*/  F2FP.PACK_AB R7, R196, R194 ;  /* 0x000000c2c407723e */ /* 0x002fe200000000ff */
[----:B------:R-:W-:-:S05]  /*4a90*/  FFMA.FTZ R3, R122, c[0x0][0x2d0], -R2 ;  /* 0x0000b4007a037a23 */ /* 0x000fca0000010802 */
[----:B------:R1:W-:Y:S01]  /*4aa0*/  MUFU.EX2 R162, R3 ;  /* 0x0000000300a27308 */ /* 0x0003e20000000800 */
[C---:B---3--:R-:W-:Y:S08]  /*4ab0*/  HMMA.16816.F32 R64, R4.reuse, R8, R64 ;  /* 0x000000080440723c */ /* 0x048ff00000001840 */
[----:B------:R-:W-:Y:S01]  /*4ac0*/  HMMA.16816.F32 R76, R4, R10, R100 ;  /* 0x0000000a044c723c */ /* 0x000fe20000001864 */
[----:B------:R-:W2:Y:S01]  /*4ad0*/  LDSM.16.MT88.4 R8, [R200+0x5000] ;  /* 0x00500000c808783b */ /* 0x000ea20000004200 */
[----:B-1----:R-:W-:-:S06]  /*4ae0*/  FFMA.FTZ R3, R125, c[0x0][0x2d0], -R2 ;  /* 0x0000b4007d037a23 */ /* 0x002fcc0000010802 */
[C---:B------:R-:W-:Y:S01]  /*4af0*/  HMMA.16816.F32 R84, R4.reuse, R20, R92 ;  /* 0x000000140454723c */ /* 0x040fe2000000185c */
[----:B------:R1:W3:Y:S07]  /*4b00*/  MUFU.EX2 R169, R3 ;  /* 0x0000000300a97308 */ /* 0x0002ee0000000800 */
[C---:B------:R-:W-:Y:S01]  /*4b10*/  HMMA.16816.F32 R96, R4.reuse, R22, R80 ;  /* 0x000000160460723c */ /* 0x040fe20000001850 */
[----:B------:R-:W4:Y:S07]  /*4b20*/  LDSM.16.MT88.4 R20, [R204+0x5000] ;  /* 0x00500000cc14783b */ /* 0x000f2e0000004200 */
[----:B-----5:R-:W-:Y:S01]  /*4b30*/  HMMA.16816.F32 R92, R4, R12, R56 ;  /* 0x0000000c045c723c */ /* 0x020fe20000001838 */
[----:B-1----:R-:W-:-:S02]  /*4b40*/  FFMA.FTZ R3, R124, c[0x0][0x2d0], -R2 ;  /* 0x0000b4007c037a23 */ /* 0x002fc40000010802 */
[----:B------:R-:W-:Y:S02]  /*4b50*/  IMAD.MOV.U32 R124, RZ, RZ, R108 ;  /* 0x000000ffff7c7224 */ /* 0x000fe400078e006c */
[----:B------:R1:W-:Y:S03]  /*4b60*/  MUFU.EX2 R168, R3 ;  /* 0x0000000300a87308 */ /* 0x0003e60000000800 */
[C---:B------:R-:W-:Y:S01]  /*4b70*/  HMMA.16816.F32 R88, R4.reuse, R14, R52 ;  /* 0x0000000e0458723c */ /* 0x040fe20000001834 */
[----:B------:R-:W5:Y:S07]  /*4b80*/  LDSM.16.MT88.4 R12, [R206+0x5000] ;  /* 0x00500000ce0c783b */ /* 0x000f6e0000004200 */
[----:B------:R-:W-:Y:S01]  /*4b90*/  HMMA.16816.F32 R100, R4, R18, R60 ;  /* 0x000000120464723c */ /* 0x000fe2000000183c */
[----:B-1----:R-:W-:-:S07]  /*4ba0*/  FFMA.FTZ R3, R123, c[0x0][0x2d0], -R2 ;  /* 0x0000b4007b037a23 */ /* 0x002fce0000010802 */
[C---:B--2---:R-:W-:Y:S01]  /*4bb0*/  HMMA.16816.F32 R80, R4.reuse, R8, R44 ;  /* 0x000000080450723c */ /* 0x044fe2000000182c */
[----:B------:R1:W-:Y:S07]  /*4bc0*/  MUFU.EX2 R163, R3 ;  /* 0x0000000300a37308 */ /* 0x0003ee0000000800 */
[C---:B------:R-:W-:Y:S01]  /*4bd0*/  HMMA.16816.F32 R56, R4.reuse, R10, R40 ;  /* 0x0000000a0438723c */ /* 0x040fe20000001828 */
[----:B------:R-:W2:Y:S07]  /*4be0*/  LDSM.16.MT88.4 R8, [R203+0x5000] ;  /* 0x00500000cb08783b */ /* 0x000eae0000004200 */
[----:B----4-:R-:W-:Y:S01]  /*4bf0*/  HMMA.16816.F32 R60, R4, R20, R36 ;  /* 0x00000014043c723c */ /* 0x010fe20000001824 */
[----:B-1----:R-:W-:-:S04]  /*4c00*/  FFMA.FTZ R3, R114, c[0x0][0x2d0], -R0 ;  /* 0x0000b40072037a23 */ /* 0x002fc80000010800 */
[----:B------:R1:W-:Y:S03]  /*4c10*/  MUFU.EX2 R161, R3 ;  /* 0x0000000300a17308 */ /* 0x0003e60000000800 */
[C---:B------:R-:W-:Y:S01]  /*4c20*/  HMMA.16816.F32 R52, R4.reuse, R22, R32 ;  /* 0x000000160434723c */ /* 0x040fe20000001820 */
[----:B------:R-:W-:Y:S07]  /*4c30*/  LDSM.16.MT88.4 R20, [R204+0x1800] ;  /* 0x00180000cc14783b */ /* 0x000fee0000004200 */
[----:B------:R-:W-:Y:S01]  /*4c40*/  HMMA.16816.F32 R104, R4, R16, R116 ;  /* 0x000000100468723c */ /* 0x000fe20000001874 */
[----:B------:R-:W-:Y:S01]  /*4c50*/  LDSM.16.MT88.4 R16, [R203+0x1800] ;  /* 0x00180000cb10783b */ /* 0x000fe20000004200 */
[----:B-1----:R-:W-:-:S06]  /*4c60*/  FFMA.FTZ R3, R120, c[0x0][0x2d0], -R0 ;  /* 0x0000b40078037a23 */ /* 0x002fcc0000010800 */
[C---:B-----5:R-:W-:Y:S01]  /*4c70*/  HMMA.16816.F32 R72, R4.reuse, R12, R72 ;  /* 0x0000000c0448723c */ /* 0x060fe20000001848 */
[----:B------:R-:W-:Y:S01]  /*4c80*/  IMAD.MOV.U32 R119, RZ, RZ, R153 ;  /* 0x000000ffff777224 */ /* 0x000fe200078e0099 */
[----:B------:R1:W4:Y:S01]  /*4c90*/  MUFU.EX2 R159, R3 ;  /* 0x00000003009f7308 */ /* 0x0003220000000800 */
[----:B------:R-:W-:Y:S02]  /*4ca0*/  IMAD.MOV.U32 R116, RZ, RZ, R150 ;  /* 0x000000ffff747224 */ /* 0x000fe400078e0096 */
[----:B------:R-:W-:Y:S02]  /*4cb0*/  IMAD.MOV.U32 R118, RZ, RZ, R152 ;  /* 0x000000ffff767224 */ /* 0x000fe400078e0098 */
[----:B------:R-:W-:Y:S01]  /*4cc0*/  IMAD.MOV.U32 R117, RZ, RZ, R151 ;  /* 0x000000ffff757224 */ /* 0x000fe200078e0097 */
[----:B------:R-:W-:Y:S01]  /*4cd0*/  HMMA.16816.F32 R32, R4, R14, R48 ;  /* 0x0000000e0420723c */ /* 0x000fe20000001830 */
[----:B------:R-:W-:Y:S01]  /*4ce0*/  LDSM.16.MT88.4 R12, [R206+0x1800] ;  /* 0x00180000ce0c783b */ /* 0x000fe20000004200 */
[----:B------:R-:W-:-:S02]  /*4cf0*/  IMAD.MOV.U32 R125, RZ, RZ, R119 ;  /* 0x000000ffff7d7224 */ /* 0x000fc400078e0077 */
[----:B------:R-:W-:-:S04]  /*4d00*/  IMAD.MOV.U32 R119, RZ, RZ, R110 ;  /* 0x000000ffff777224 */ /* 0x000fc800078e006e */
[----:B--2---:R-:W-:Y:S01]  /*4d10*/  HMMA.16816.F32 R44, R4, R8, R24 ;  /* 0x00000008042c723c */ /* 0x004fe20000001818 */
[----:B-1----:R-:W-:-:S04]  /*4d20*/  FFMA.FTZ R3, R115, c[0x0][0x2d0], -R0 ;  /* 0x0000b40073037a23 */ /* 0x002fc80000010800 */
[----:B------:R1:W-:Y:S03]  /*4d30*/  MUFU.EX2 R158, R3 ;  /* 0x00000003009e7308 */ /* 0x0003e60000000800 */
[----:B------:R-:W-:Y:S01]  /*4d40*/  HMMA.16816.F32 R36, R4, R10, R28 ;  /* 0x0000000a0424723c */ /* 0x000fe2000000181c */
[----:B------:R-:W2:Y:S06]  /*4d50*/  LDSM.16.MT88.4 R8, [R200+0x1800] ;  /* 0x00180000c808783b */ /* 0x000eac0000004200 */
[----:B---3--:R-:W-:-:S02]  /*4d60*/  F2FP.PACK_AB R4, R169, R162 ;  /* 0x000000a2a904723e */ /* 0x008fc400000000ff */
[----:B----4-:R-:W-:Y:S02]  /*4d70*/  F2FP.PACK_AB R5, R159, R161 ;  /* 0x000000a19f05723e */ /* 0x010fe400000000ff */
[----:B------:R-:W-:Y:S01]  /*4d80*/  F2FP.PACK_AB R6, R163, R168 ;  /* 0x000000a8a306723e */ /* 0x000fe200000000ff */
[----:B-1----:R-:W-:-:S04]  /*4d90*/  FFMA.FTZ R3, R121, c[0x0][0x2d0], -R0 ;  /* 0x0000b40079037a23 */ /* 0x002fc80000010800 */
[----:B------:R-:W1:Y:S02]  /*4da0*/  MUFU.EX2 R160, R3 ;  /* 0x0000000300a07308 */ /* 0x000e640000000800 */
[----:B-1----:R-:W-:Y:S01]  /*4db0*/  F2FP.PACK_AB R7, R160, R158 ;  /* 0x0000009ea007723e */ /* 0x002fe200000000ff */
[----:B------:R-:W-:-:S05]  /*4dc0*/  FFMA.FTZ R3, R133, c[0x0][0x2d0], -R2 ;  /* 0x0000b40085037a23 */ /* 0x000fca0000010802 */
[----:B------:R1:W-:Y:S01]  /*4dd0*/  MUFU.EX2 R154, R3 ;  /* 0x00000003009a7308 */ /* 0x0003e20000000800 */
[C---:B--2---:R-:W-:Y:S08]  /*4de0*/  HMMA.16816.F32 R40, R4.reuse, R8, R64 ;  /* 0x000000080428723c */ /* 0x044ff00000001840 */
[----:B------:R-:W-:Y:S01]  /*4df0*/  HMMA.16816.F32 R28, R4, R10, R76 ;  /* 0x0000000a041c723c */ /* 0x000fe2000000184c */
[----:B------:R-:W2:Y:S01]  /*4e00*/  LDSM.16.MT88.4 R8, [R200+0x5800] ;  /* 0x00580000c808783b */ /* 0x000ea20000004200 */
[----:B-1----:R-:W-:-:S06]  /*4e10*/  FFMA.FTZ R3, R132, c[0x0][0x2d0], -R2 ;  /* 0x0000b40084037a23 */ /* 0x002fcc0000010802 */
[C---:B------:R-:W-:Y:S01]  /*4e20*/  HMMA.16816.F32 R24, R4.reuse, R20, R84 ;  /* 0x000000140418723c */ /* 0x040fe20000001854 */
[----:B------:R1:W3:Y:S07]  /*4e30*/  MUFU.EX2 R157, R3 ;  /* 0x00000003009d7308 */ /* 0x0002ee0000000800 */
[C---:B------:R-:W-:Y:S01]  /*4e40*/  HMMA.16816.F32 R96, R4.reuse, R22, R96 ;  /* 0x000000160460723c */ /* 0x040fe20000001860 */
[----:B------:R-:W4:Y:S07]  /*4e50*/  LDSM.16.MT88.4 R20, [R204+0x5800] ;  /* 0x00580000cc14783b */ /* 0x000f2e0000004200 */
[----:B------:R-:W-:Y:S01]  /*4e60*/  HMMA.16816.F32 R92, R4, R12, R92 ;  /* 0x0000000c045c723c */ /* 0x000fe2000000185c */
[----:B-1----:R-:W-:-:S04]  /*4e70*/  FFMA.FTZ R3, R131, c[0x0][0x2d0], -R2 ;  /* 0x0000b40083037a23 */ /* 0x002fc80000010802 */
        /* <DEDUP_REMOVED lines=10> */
[----:B-1----:R-:W-:-:S02]  /*4f20*/  FFMA.FTZ R3, R126, c[0x0][0x2d0], -R0 ;  /* 0x0000b4007e037a23 */ /* 0x002fc40000010800 */
[----:B------:R-:W-:Y:S02]  /*4f30*/  IMAD.MOV.U32 R126, RZ, RZ, R109 ;  /* 0x000000ffff7e7224 */ /* 0x000fe400078e006d */
[----:B------:R1:W-:Y:S03]  /*4f40*/  MUFU.EX2 R153, R3 ;  /* 0x0000000300997308 */ /* 0x0003e60000000800 */
[C---:B------:R-:W-:Y:S01]  /*4f50*/  HMMA.16816.F32 R64, R4.reuse, R22, R52 ;  /* 0x000000160440723c */ /* 0x040fe20000001834 */
[----:B------:R-:W-:Y:S07]  /*4f60*/  LDSM.16.MT88.4 R20, [R204+0x2000] ;  /* 0x00200000cc14783b */ /* 0x000fee0000004200 */
[----:B------:R-:W-:Y:S01]  /*4f70*/  HMMA.16816.F32 R100, R4, R18, R100 ;  /* 0x000000120464723c */ /* 0x000fe20000001864 */
[----:B------:R-:W-:Y:S01]  /*4f80*/  LDSM.16.MT88.4 R16, [R203+0x2000] ;  /* 0x00200000cb10783b */ /* 0x000fe20000004200 */
[----:B-1----:R-:W-:-:S06]  /*4f90*/  FFMA.FTZ R3, R128, c[0x0][0x2d0], -R0 ;  /* 0x0000b40080037a23 */ /* 0x002fcc0000010800 */
[C---:B-----5:R-:W-:Y:S01]  /*4fa0*/  HMMA.16816.F32 R88, R4.reuse, R12, R72 ;  /* 0x0000000c0458723c */ /* 0x060fe20000001848 */
[----:B------:R1:W4:Y:S07]  /*4fb0*/  MUFU.EX2 R123, R3 ;  /* 0x00000003007b7308 */ /* 0x00032e0000000800 */
[C---:B------:R-:W-:Y:S01]  /*4fc0*/  HMMA.16816.F32 R56, R4.reuse, R14, R32 ;  /* 0x0000000e0438723c */ /* 0x040fe20000001820 */
[----:B------:R-:W-:Y:S07]  /*4fd0*/  LDSM.16.MT88.4 R12, [R206+0x2000] ;  /* 0x00200000ce0c783b */ /* 0x000fee0000004200 */
        /* <DEDUP_REMOVED lines=42> */
[C---:B--2---:R-:W-:Y:S08]  /*5280*/  HMMA.16816.F32 R24, R4.reuse, R8, R52 ;  /* 0x000000080418723c */ /* 0x044ff00000001834 */
[----:B------:R-:W-:Y:S01]  /*5290*/  HMMA.16816.F32 R48, R4, R10, R60 ;  /* 0x0000000a0430723c */ /* 0x000fe2000000183c */
[----:B------:R-:W2:Y:S01]  /*52a0*/  LDSM.16.MT88.4 R8, [R200+0x2800] ;  /* 0x00280000c808783b */ /* 0x000ea20000004200 */
[----:B-1----:R-:W-:-:S04]  /*52b0*/  FFMA.FTZ R3, R135, c[0x0][0x2d0], -R0 ;  /* 0x0000b40087037a23 */ /* 0x002fc80000010800 */
[----:B------:R1:W-:Y:S02]  /*52c0*/  MUFU.EX2 R130, R3 ;  /* 0x0000000300827308 */ /* 0x0003e40000000800 */
[----:B------:R-:W-:Y:S01]  /*52d0*/  HMMA.16816.F32 R52, R4, R14, R56 ;  /* 0x0000000e0434723c */ /* 0x000fe20000001838 */
[----:B------:R-:W5:Y:S06]  /*52e0*/  LDSM.16.MT88.4 R12, [R206+0x2800] ;  /* 0x00280000ce0c783b */ /* 0x000f6c0000004200 */
[----:B---3--:R-:W-:Y:S02]  /*52f0*/  F2FP.PACK_AB R4, R150, R120 ;  /* 0x000000789604723e */ /* 0x008fe400000000ff */
[----:B----4-:R-:W-:-:S02]  /*5300*/  F2FP.PACK_AB R5, R148, R149 ;  /* 0x000000959405723e */ /* 0x010fc400000000ff */
[----:B------:R-:W-:Y:S01]  /*5310*/  F2FP.PACK_AB R6, R151, R152 ;  /* 0x000000989706723e */ /* 0x000fe200000000ff */
[----:B-1----:R-:W-:-:S04]  /*5320*/  FFMA.FTZ R3, R137, c[0x0][0x2d0], -R0 ;  /* 0x0000b40089037a23 */ /* 0x002fc80000010800 */
[----:B------:R-:W1:Y:S02]  /*5330*/  MUFU.EX2 R131, R3 ;  /* 0x0000000300837308 */ /* 0x000e640000000800 */
[----:B-1----:R-:W-:Y:S01]  /*5340*/  F2FP.PACK_AB R7, R131, R130 ;  /* 0x000000828307723e */ /* 0x002fe200000000ff */
[----:B------:R-:W-:Y:S02]  /*5350*/  FFMA.FTZ R3, R231, c[0x0][0x2d0], -R2 ;  /* 0x0000b400e7037a23 */ /* 0x000fe40000010802 */
[----:B------:R-:W-:-:S03]  /*5360*/  IMAD.MOV.U32 R231, RZ, RZ, R124 ;  /* 0x000000ffffe77224 */ /* 0x000fc600078e007c */
[----:B------:R1:W-:Y:S01]  /*5370*/  MUFU.EX2 R129, R3 ;  /* 0x0000000300817308 */ /* 0x0003e20000000800 */
[C---:B--2---:R-:W-:Y:S08]  /*5380*/  HMMA.16816.F32 R72, R4.reuse, R8, R72 ;  /* 0x000000080448723c */ /* 0x044ff00000001848 */
[----:B------:R-:W-:Y:S01]  /*5390*/  HMMA.16816.F32 R56, R4, R10, R44 ;  /* 0x0000000a0438723c */ /* 0x000fe2000000182c */
[----:B------:R-:W2:Y:S01]  /*53a0*/  LDSM.16.MT88.4 R8, [R200+0x6800] ;  /* 0x00680000c808783b */ /* 0x000ea20000004200 */
[----:B-1----:R-:W-:-:S06]  /*53b0*/  FFMA.FTZ R3, R232, c[0x0][0x2d0], -R2 ;  /* 0x0000b400e8037a23 */ /* 0x002fcc0000010802 */
[C---:B------:R-:W-:Y:S01]  /*53c0*/  HMMA.16816.F32 R44, R4.reuse, R20, R28 ;  /* 0x00000014042c723c */ /* 0x040fe2000000181c */
[----:B------:R-:W-:Y:S01]  /*53d0*/  IMAD.MOV.U32 R232, RZ, RZ, R125 ;  /* 0x000000ffffe87224 */ /* 0x000fe200078e007d */
[----:B------:R1:W3:Y:S06]  /*53e0*/  MUFU.EX2 R137, R3 ;  /* 0x0000000300897308 */ /* 0x0002ec0000000800 */
[C---:B------:R-:W-:Y:S01]  /*53f0*/  HMMA.16816.F32 R88, R4.reuse, R22, R96 ;  /* 0x000000160458723c */ /* 0x040fe20000001860 */
[----:B------:R-:W4:Y:S07]  /*5400*/  LDSM.16.MT88.4 R20, [R204+0x6800] ;  /* 0x00680000cc14783b */ /* 0x000f2e0000004200 */
[----:B-----5:R-:W-:Y:S01]  /*5410*/  HMMA.16816.F32 R92, R4, R12, R92 ;  /* 0x0000000c045c723c */ /* 0x020fe2000000185c */
        /* <DEDUP_REMOVED lines=19> */
[----:B------:R-:W-:Y:S01]  /*5550*/  LDSM.16.MT88.4 R76, [R200+0x3800] ;  /* 0x00380000c84c783b */ /* 0x000fe20000004200 */
[----:B------:R1:W4:Y:S06]  /*5560*/  MUFU.EX2 R71, R3 ;  /* 0x0000000300477308 */ /* 0x00032c0000000800 */
        /* <DEDUP_REMOVED lines=13> */
[----:B------:R-:W-:-:S06]  /*5640*/  FFMA.FTZ R3, R116, c[0x0][0x2d0], -R2 ;  /* 0x0000b40074037a23 */ /* 0x000fcc0000010802 */
[C---:B--2---:R-:W-:Y:S08]  /*5650*/  HMMA.16816.F32 R72, R4.reuse, R8, R72 ;  /* 0x000000080448723c */ /* 0x044ff00000001848 */
[C---:B------:R-:W-:Y:S01]  /*5660*/  HMMA.16816.F32 R56, R4.reuse, R10, R56 ;  /* 0x0000000a0438723c */ /* 0x040fe20000001838 */
[----:B------:R-:W1:Y:S07]  /*5670*/  LDSM.16.MT88.4 R8, [R200+0x7000] ;  /* 0x00700000c808783b */ /* 0x000e6e0000004200 */
[C---:B------:R-:W-:Y:S08]  /*5680*/  HMMA.16816.F32 R44, R4.reuse, R20, R44 ;  /* 0x00000014042c723c */ /* 0x040ff0000000182c */
[C---:B------:R-:W-:Y:S01]  /*5690*/  HMMA.16816.F32 R48, R4.reuse, R22, R88 ;  /* 0x000000160430723c */ /* 0x040fe20000001858 */
[----:B------:R-:W2:Y:S07]  /*56a0*/  LDSM.16.MT88.4 R20, [R204+0x7000] ;  /* 0x00700000cc14783b */ /* 0x000eae0000004200 */
[C---:B------:R-:W-:Y:S08]  /*56b0*/  HMMA.16816.F32 R88, R4.reuse, R16, R96 ;  /* 0x000000100458723c */ /* 0x040ff00000001860 */
[C---:B------:R-:W-:Y:S01]  /*56c0*/  HMMA.16816.F32 R52, R4.reuse, R18, R100 ;  /* 0x000000120434723c */ /* 0x040fe20000001864 */
[----:B------:R-:W-:Y:S07]  /*56d0*/  LDSM.16.MT88.4 R100, [R206+0x3800] ;  /* 0x00380000ce64783b */ /* 0x000fee0000004200 */
[C---:B------:R-:W-:Y:S01]  /*56e0*/  HMMA.16816.F32 R96, R4.reuse, R12, R92 ;  /* 0x0000000c0460723c */ /* 0x040fe2000000185c */
[----:B------:R-:W-:Y:S07]  /*56f0*/  LDSM.16.MT88.4 R92, [R203+0x3800] ;  /* 0x00380000cb5c783b */ /* 0x000fee0000004200 */
[C---:B-1----:R-:W-:Y:S08]  /*5700*/  HMMA.16816.F32 R112, R4.reuse, R8, R80 ;  /* 0x000000080470723c */ /* 0x042ff00000001850 */
[C---:B------:R-:W-:Y:S01]  /*5710*/  HMMA.16816.F32 R64, R4.reuse, R10, R64 ;  /* 0x0000000a0440723c */ /* 0x040fe20000001840 */
[----:B------:R-:W1:Y:S07]  /*5720*/  LDSM.16.MT88.4 R8, [R203+0x7000] ;  /* 0x00700000cb08783b */ /* 0x000e6e0000004200 */
[C---:B--2---:R-:W-:Y:S01]  /*5730*/  HMMA.16816.F32 R60, R4.reuse, R20, R60 ;  /* 0x00000014043c723c */ /* 0x044fe2000000183c */
[----:B------:R2:W-:Y:S07]  /*5740*/  MUFU.EX2 R20, R3 ;  /* 0x0000000300147308 */ /* 0x0005ee0000000800 */
[C---:B------:R-:W-:Y:S01]  /*5750*/  HMMA.16816.F32 R104, R4.reuse, R14, R84 ;  /* 0x0000000e0468723c */ /* 0x040fe20000001854 */
[----:B------:R-:W3:Y:S04]  /*5760*/  LDSM.16.MT88.4 R12, [R206+0x7000] ;  /* 0x00700000ce0c783b */ /* 0x000ee80000004200 */
[----:B------:R-:W-:Y:S03]  /*5770*/  LDSM.16.MT88.4 R84, [R204+0x3800] ;  /* 0x00380000cc54783b */ /* 0x000fe60000004200 */
[----:B------:R-:W-:Y:S01]  /*5780*/  HMMA.16816.F32 R40, R4, R22, R40 ;  /* 0x000000160428723c */ /* 0x000fe20000001828 */
[----:B--2---:R-:W-:-:S04]  /*5790*/  FFMA.FTZ R3, R117, c[0x0][0x2d0], -R2 ;  /* 0x0000b40075037a23 */ /* 0x004fc80000010802 */
[----:B------:R2:W4:Y:S03]  /*57a0*/  MUFU.EX2 R17, R3 ;  /* 0x0000000300117308 */ /* 0x0005260000000800 */
[C---:B-1----:R-:W-:Y:S01]  /*57b0*/  HMMA.16816.F32 R28, R4.reuse, R8, R28 ;  /* 0x00000008041c723c */ /* 0x042fe2000000181c */
[--C-:B--2---:R-:W-:Y:S01]  /*57c0*/  FFMA.FTZ R3, R118, c[0x0][0x2d0], -R2.reuse ;  /* 0x0000b40076037a23 */ /* 0x104fe20000010802 */
[----:B----4-:R-:W-:Y:S01]  /*57d0*/  F2FP.PACK_AB R132, R17, R20 ;  /* 0x000000141184723e */ /* 0x010fe200000000ff */
[----:B------:R-:W-:Y:S02]  /*57e0*/  FFMA.FTZ R2, R241, c[0x0][0x2d0], -R2 ;  /* 0x0000b400f1027a23 */ /* 0x000fe40000010802 */
[----:B------:R1:W-:Y:S03]  /*57f0*/  MUFU.EX2 R19, R3 ;  /* 0x0000000300137308 */ /* 0x0003e60000000800 */
[----:B------:R-:W-:Y:S01]  /*5800*/  HMMA.16816.F32 R24, R4, R10, R24 ;  /* 0x0000000a0418723c */ /* 0x000fe20000001818 */
[----:B------:R-:W-:-:S02]  /*5810*/  IMAD.MOV.U32 R118, RZ, RZ, R111 ;  /* 0x000000ffff767224 */ /* 0x000fc400078e006f */
[----:B------:R-:W2:Y:S02]  /*5820*/  LDSM.16.MT88.4 R108, [R200+0x7800] ;  /* 0x00780000c86c783b */ /* 0x000ea40000004200 */
[----:B------:R4:W5:Y:S03]  /*5830*/  MUFU.EX2 R18, R2 ;  /* 0x0000000200127308 */ /* 0x0009660000000800 */
[----:B---3--:R-:W-:Y:S01]  /*5840*/  HMMA.16816.F32 R36, R4, R12, R36 ;  /* 0x0000000c0424723c */ /* 0x008fe20000001824 */
[----:B-1----:R-:W-:-:S07]  /*5850*/  FADD.FTZ R3, R238, R235 ;  /* 0x000000ebee037221 */ /* 0x002fce0000010000 */
[----:B------:R-:W-:Y:S01]  /*5860*/  HMMA.16816.F32 R32, R4, R14, R32 ;  /* 0x0000000e0420723c */ /* 0x000fe20000001820 */
[----:B------:R-:W-:Y:S01]  /*5870*/  LDSM.16.MT88.4 R12, [R206+0x7800] ;  /* 0x00780000ce0c783b */ /* 0x000fe20000004200 */
[----:B----4-:R-:W-:Y:S01]  /*5880*/  FFMA.FTZ R2, R240, c[0x0][0x2d0], -R0 ;  /* 0x0000b400f0027a23 */ /* 0x010fe20000010800 */
[----:B-----5:R-:W-:-:S04]  /*5890*/  F2FP.PACK_AB R134, R18, R19 ;  /* 0x000000131286723e */ /* 0x020fc800000000ff */
[----:B------:R-:W-:Y:S01]  /*58a0*/  IMAD.MOV.U32 R5, RZ, RZ, c[0x0][0x168] ;  /* 0x00005a00ff057624 */ /* 0x000fe200078e00ff */
[----:B------:R1:W-:Y:S02]  /*58b0*/  MUFU.EX2 R16, R2 ;  /* 0x0000000200107308 */ /* 0x0003e40000000800 */
[----:B-1----:R-:W-:-:S06]  /*58c0*/  FFMA.FTZ R2, R239, c[0x0][0x2d0], -R0 ;  /* 0x0000b400ef027a23 */ /* 0x002fcc0000010800 */
[----:B------:R1:W3:Y:S02]  /*58d0*/  MUFU.EX2 R9, R2 ;  /* 0x0000000200097308 */ /* 0x0002e40000000800 */
[--C-:B-1----:R-:W-:Y:S01]  /*58e0*/  FFMA.FTZ R2, R245, c[0x0][0x2d0], -R0.reuse ;  /* 0x0000b400f5027a23 */ /* 0x102fe20000010800 */
[----:B---3--:R-:W-:Y:S01]  /*58f0*/  F2FP.PACK_AB R133, R9, R16 ;  /* 0x000000100985723e */ /* 0x008fe200000000ff */
[----:B------:R-:W-:-:S04]  /*5900*/  FFMA.FTZ R0, R244, c[0x0][0x2d0], -R0 ;  /* 0x0000b400f4007a23 */ /* 0x000fc80000010800 */
[----:B------:R1:W-:Y:S08]  /*5910*/  MUFU.EX2 R10, R2 ;  /* 0x00000002000a7308 */ /* 0x0003f00000000800 */
        /* <DEDUP_REMOVED lines=12> */
[----:B------:R-:W-:Y:S01]  /*59e0*/  FADD.FTZ R2, R248, R2 ;  /* 0x00000002f8027221 */ /* 0x000fe20000010000 */
[----:B------:R-:W1:Y:S01]  /*59f0*/  LDSM.16.MT88.4 R116, [R204+0x7800] ;  /* 0x00780000cc74783b */ /* 0x000e620000004200 */
[----:B------:R-:W-:Y:S01]  /*5a00*/  FADD.FTZ R0, R251, R0 ;  /* 0x00000000fb007221 */ /* 0x000fe20000010000 */
[C---:B------:R-:W-:Y:S01]  /*5a10*/  HMMA.16816.F32 R100, R132.reuse, R102, R104 ;  /* 0x000000668464723c */ /* 0x040fe20000001868 */
[----:B------:R-:W-:Y:S02]  /*5a20*/  FADD.FTZ R2, R250, R2 ;  /* 0x00000002fa027221 */ /* 0x000fe40000010000 */
[----:B------:R-:W-:Y:S02]  /*5a30*/  FADD.FTZ R0, R126, R0 ;  /* 0x000000007e007221 */ /* 0x000fe40000010000 */
[----:B------:R-:W-:Y:S01]  /*5a40*/  FADD.FTZ R2, R197, R2 ;  /* 0x00000002c5027221 */ /* 0x000fe20000010000 */
[----:B------:R-:W3:Y:S01]  /*5a50*/  LDSM.16.MT88.4 R124, [R203+0x7800] ;  /* 0x00780000cb7c783b */ /* 0x000ee20000004200 */
[----:B------:R-:W-:Y:S01]  /*5a60*/  FADD.FTZ R0, R198, R0 ;  /* 0x00000000c6007221 */ /* 0x000fe20000010000 */
[----:B--2---:R-:W-:Y:S01]  /*5a70*/  HMMA.16816.F32 R104, R132, R108, R112 ;  /* 0x0000006c8468723c */ /* 0x004fe20000001870 */
[----:B------:R-:W-:-:S02]  /*5a80*/  FADD.FTZ R2, R195, R2 ;  /* 0x00000002c3027221 */ /* 0x000fc40000010000 */
[----:B------:R-:W-:Y:S01]  /*5a90*/  FADD.FTZ R0, R229, R0 ;  /* 0x00000000e5007221 */ /* 0x000fe20000010000 */
[----:B------:R-:W-:Y:S01]  /*5aa0*/  IADD3 R229, R231, -0x2, RZ ;  /* 0xfffffffee7e57810 */ /* 0x000fe20007ffe0ff */
        /* <DEDUP_REMOVED lines=29> */
[----:B------:R-:W-:Y:S02]  /*5c80*/  FADD.FTZ R4, R150, R0 ;  /* 0x0000000096047221 */ /* 0x000fe40000010000 */
[----:B------:R-:W-:Y:S01]  /*5c90*/  FADD.FTZ R3, R148, R3 ;  /* 0x0000000394037221 */ /* 0x000fe20000010000 */
[C---:B---3--:R-:W-:Y:S01]  /*5ca0*/  HMMA.16816.F32 R120, R132.reuse, R124, R28 ;  /* 0x0000007c8478723c */ /* 0x048fe2000000181c */
[----:B------:R-:W-:Y:S02]  /*5cb0*/  FADD.FTZ R4, R152, R4 ;  /* 0x0000000498047221 */ /* 0x000fe40000010000 */
[----:B------:R-:W-:Y:S01]  /*5cc0*/  IMAD.MOV.U32 R0, RZ, RZ, R232 ;  /* 0x000000ffff007224 */ /* 0x000fe200078e00e8 */
[----:B------:R-:W-:Y:S01]  /*5cd0*/  @P4 SHF.R.U32.HI R0, RZ, c[0x0][0x2cc], R2 ;  /* 0x0000b300ff004a19 */ /* 0x000fe20000011602 */
[----:B------:R-:W-:Y:S02]  /*5ce0*/  FADD.FTZ R3, R130, R3 ;  /* 0x0000000382037221 */ /* 0x000fe40000010000 */
[----:B------:R-:W-:Y:S01]  /*5cf0*/  FADD.FTZ R2, R151, R4 ;  /* 0x0000000497027221 */ /* 0x000fe20000010000 */
[----:B------:R-:W-:Y:S01]  /*5d00*/  IADD3 R0, R0, c[0x0][0x1d0], -R5 ;  /* 0x0000740000007a10 */ /* 0x000fe20007ffe805 */
[----:B------:R-:W-:Y:S01]  /*5d10*/  FADD.FTZ R3, R131, R3 ;  /* 0x0000000383037221 */ /* 0x000fe20000010000 */
[----:B------:R-:W-:Y:S01]  /*5d20*/  HMMA.16816.F32 R92, R132, R94, R52 ;  /* 0x0000005e845c723c */ /* 0x000fe20000001834 */
[----:B------:R-:W-:-:S02]  /*5d30*/  FADD.FTZ R4, R129, R2 ;  /* 0x0000000281047221 */ /* 0x000fc40000010000 */
[----:B------:R-:W-:Y:S02]  /*5d40*/  FADD.FTZ R2, R128, R3 ;  /* 0x0000000380027221 */ /* 0x000fe40000010000 */
[----:B------:R-:W-:Y:S01]  /*5d50*/  FADD.FTZ R3, R137, R4 ;  /* 0x0000000489037221 */ /* 0x000fe20000010000 */
[----:B------:R-:W-:Y:S01]  /*5d60*/  SHF.R.S32.HI R4, RZ, 0x1f, R0 ;  /* 0x0000001fff047819 */ /* 0x000fe20000011400 */
[----:B------:R-:W-:Y:S01]  /*5d70*/  FADD.FTZ R2, R71, R2 ;  /* 0x0000000247027221 */ /* 0x000fe20000010000 */
[C---:B------:R-:W-:Y:S01]  /*5d80*/  HMMA.16816.F32 R108, R132.reuse, R110, R64 ;  /* 0x0000006e846c723c */ /* 0x040fe20000001840 */
[----:B------:R-:W-:Y:S01]  /*5d90*/  FADD.FTZ R3, R139, R3 ;  /* 0x000000038b037221 */ /* 0x000fe20000010000 */
[----:B------:R-:W-:Y:S01]  /*5da0*/  LEA.HI R4, R4, R0, RZ, 0x7 ;  /* 0x0000000004047211 */ /* 0x000fe200078f38ff */
[----:B------:R-:W-:Y:S02]  /*5db0*/  FADD.FTZ R0, R70, R2 ;  /* 0x0000000246007221 */ /* 0x000fe40000010000 */
[----:B------:R-:W-:Y:S01]  /*5dc0*/  FADD.FTZ R2, R138, R3 ;  /* 0x000000038a027221 */ /* 0x000fe20000010000 */
[----:B------:R-:W-:Y:S01]  /*5dd0*/  SHF.R.S32.HI R3, RZ, 0x7, R4 ;  /* 0x00000007ff037819 */ /* 0x000fe20000011404 */
[----:B------:R-:W-:Y:S01]  /*5de0*/  FADD.FTZ R0, R136, R0 ;  /* 0x0000000088007221 */ /* 0x000fe20000010000 */
[----:B------:R-:W-:Y:S01]  /*5df0*/  HMMA.16816.F32 R116, R132, R118, R40 ;  /* 0x000000768474723c */ /* 0x000fe20000001828 */
[----:B------:R-:W-:Y:S01]  /*5e00*/  FADD.FTZ R2, R20, R2 ;  /* 0x0000000214027221 */ /* 0x000fe20000010000 */
[----:B------:R-:W-:Y:S01]  /*5e10*/  IMNMX R3, RZ, R3, !PT ;  /* 0x00000003ff037217 */ /* 0x000fe20007800200 */
[----:B------:R-:W-:-:S02]  /*5e20*/  FADD.FTZ R0, R16, R0 ;  /* 0x0000000010007221 */ /* 0x000fc40000010000 */
[----:B------:R-:W-:Y:S01]  /*5e30*/  FADD.FTZ R2, R17, R2 ;  /* 0x0000000211027221 */ /* 0x000fe20000010000 */
[----:B------:R-:W-:Y:S01]  /*5e40*/  ISETP.GE.AND P0, PT, R229, R3, PT ;  /* 0x00000003e500720c */ /* 0x000fe20003f06270 */
[----:B------:R-:W-:Y:S01]  /*5e50*/  FADD.FTZ R0, R9, R0 ;  /* 0x0000000009007221 */ /* 0x000fe20000010000 */
[----:B------:R1:W-:Y:S01]  /*5e60*/  STL [R1], R3 ;  /* 0x0000000301007387 */ /* 0x0003e20000100800 */
[----:B------:R-:W-:Y:S01]  /*5e70*/  FADD.FTZ R2, R19, R2 ;  /* 0x0000000213027221 */ /* 0x000fe20000010000 */
[----:B------:R-:W-:Y:S01]  /*5e80*/  HMMA.16816.F32 R124, R132, R126, R24 ;  /* 0x0000007e847c723c */ /* 0x000fe20000001818 */
[----:B------:R-:W-:Y:S02]  /*5e90*/  FADD.FTZ R0, R10, R0 ;  /* 0x000000000a007221 */ /* 0x000fe40000010000 */
[----:B------:R-:W-:Y:S02]  /*5ea0*/  FADD.FTZ R2, R18, R2 ;  /* 0x0000000212027221 */ /* 0x000fe40000010000 */
[----:B------:R-:W-:-:S03]  /*5eb0*/  FADD.FTZ R0, R8, R0 ;  /* 0x0000000008007221 */ /* 0x000fc60000010000 */
[C---:B------:R-:W-:Y:S02]  /*5ec0*/  HMMA.16816.F32 R128, R132.reuse, R12, R36 ;  /* 0x0000000c8480723c */ /* 0x040fe40000001824 */
[----:B------:R1:W-:Y:S04]  /*5ed0*/  STL [R1+0x10], R0 ;  /* 0x0000100001007387 */ /* 0x0003e80000100800 */
[----:B------:R1:W-:Y:S02]  /*5ee0*/  STL [R1+0x4], R2 ;  /* 0x0000040201007387 */ /* 0x0003e40000100800 */
[----:B------:R-:W-:Y:S01]  /*5ef0*/  HMMA.16816.F32 R132, R132, R14, R32 ;  /* 0x0000000e8484723c */ /* 0x000fe20000001820 */
[----:B------:R-:W-:Y:S01]  /*5f00*/  @!UPT UIADD3 URZ, URZ, URZ, URZ ;  /* 0x0000003f3f3ff290 */ /* 0x000fe2000fffe03f */
[----:B------:R-:W-:Y:S11]  /*5f10*/  @!P0 BRA `(.L_x_443) ;  /* 0x000048c000008947 */ /* 0x000ff60003800000 */
[----:B------:R-:W-:Y:S02]  /*5f20*/  MOV R70, R68 ;  /* 0x0000004400467202 */ /* 0x000fe40000000f00 */
[----:B-1----:R-:W-:-:S02]  /*5f30*/  MOV R3, R69 ;  /* 0x0000004500037202 */ /* 0x002fc40000000f00 */
[----:B------:R-:W-:-:S07]  /*5f40*/  MOV R192, R229 ;  /* 0x000000e500c07202 */ /* 0x000fce0000000f00 */
.L_x_444:
[----:B------:R-:W2:Y:S01]  /*5f50*/  LDL.64 R170, [R1+0x20] ;  /* 0x0000200001aa7983 */ /* 0x000ea20000100a00 */
[----:B------:R-:W-:Y:S04]  /*5f60*/  DEPBAR.LE SB0, 0x0 ;  /* 0x000080000000791a */ /* 0x000fe80000000000 */
[----:B------:R-:W-:Y:S01]  /*5f70*/  WARPSYNC 0xffffffff ;  /* 0xffffffff00007948 */ /* 0x000fe20003800000 */
[----:B------:R-:W3:Y:S04]  /*5f80*/  LDL R168, [R1+0x28] ;  /* 0x0000280001a87983 */ /* 0x000ee80000100800 */
[----:B------:R-:W-:Y:S01]  /*5f90*/  BAR.SYNC.DEFER_BLOCKING 0x0 ;  /* 0x0000000000007b1d */ /* 0x000fe20000010000 */
[C---:B------:R-:W-:Y:S02]  /*5fa0*/  ISETP.GE.AND P5, PT, R192.reuse, RZ, PT ;  /* 0x000000ffc000720c */ /* 0x040fe40003fa6270 */
[C---:B------:R-:W-:Y:S11]  /*5fb0*/  IADD3 R229, R192.reuse, -0x1, RZ ;  /* 0xffffffffc0e57810 */ /* 0x040ff60007ffe0ff */
[----:B------:R-:W-:Y:S01]  /*5fc0*/  @P5 SHF.R.S32.HI R0, RZ, 0x1f, R192 ;  /* 0x0000001fff005819 */ /* 0x000fe200000114c0 */
[----:B------:R-:W-:Y:S04]  /*5fd0*/  @P5 IMAD.WIDE.U32 R68, R192, c[0x0][0x208], RZ ;  /* 0x00008200c0445a25 */ /* 0x000fe800078e00ff */
[----:B------:R-:W-:Y:S01]  /*5fe0*/  @P5 IMAD R0, R0, c[0x0][0x208], RZ ;  /* 0x0000820000005a24 */ /* 0x000fe200078e02ff */
[----:B------:R-:W-:Y:S03]  /*5ff0*/  @P5 SHF.L.U32 R2, R68, 0x7, RZ ;  /* 0x0000000744025819 */ /* 0x000fe600000006ff */
[----:B------:R-:W-:Y:S01]  /*6000*/  @P5 IMAD R0, R192, c[0x0][0x20c], R0 ;  /* 0x00008300c0005a24 */ /* 0x000fe200078e0200 */
[----:B------:R-:W3:Y:S03]  /*6010*/  LDL.64 R232, [R1+0x8] ;  /* 0x0000080001e87983 */ /* 0x000ee60000100a00 */
[----:B------:R-:W-:Y:S03]  /*6020*/  @P5 IMAD.IADD R69, R69, 0x1, R0 ;  /* 0x0000000145455824 */ /* 0x000fe600078e0200 */
[----:B------:R-:W1:Y:S02]  /*6030*/  LDSM.16.M88.4 R8, [R201] ;  /* 0x00000000c908783b */ /* 0x000e640000000200 */
[----:B------:R-:W-:Y:S06]  /*6040*/  @P5 SHF.L.U64.HI R68, R68, 0x7, R69 ;  /* 0x0000000744445819 */ /* 0x000fec0000010245 */
[----:B------:R-:W5:Y:S08]  /*6050*/  LDSM.16.M88.4 R16, [R201+0x800] ;  /* 0x00080000c910783b */ /* 0x000f700000000200 */
[----:B------:R-:W5:Y:S08]  /*6060*/  LDSM.16.M88.4 R24, [R201+0x1000] ;  /* 0x00100000c918783b */ /* 0x000f700000000200 */
[----:B------:R-:W5:Y:S08]  /*6070*/  LDSM.16.M88.4 R32, [R201+0x1800] ;  /* 0x00180000c920783b */ /* 0x000f700000000200 */
[----:B------:R-:W5:Y:S01]  /*6080*/  LDSM.16.M88.4 R40, [R201+0x2000] ;  /* 0x00200000c928783b */ /* 0x000f620000000200 */
[C---:B-1----:R-:W-:Y:S07]  /*6090*/  HMMA.16816.F32 R4, R140.reuse, R8, RZ ;  /* 0x000000088c04723c */ /* 0x042fee00000018ff */
[----:B------:R-:W1:Y:S01]  /*60a0*/  LDSM.16.M88.4 R48, [R201+0x2800] ;  /* 0x00280000c930783b */ /* 0x000e620000000200 */
[C---:B------:R-:W-:Y:S07]  /*60b0*/  HMMA.16816.F32 R8, R140.reuse, R10, RZ ;  /* 0x0000000a8c08723c */ /* 0x040fee00000018ff */
[----:B------:R-:W1:Y:S01]  /*60c0*/  LDSM.16.M88.4 R56, [R201+0x3000] ;  /* 0x00300000c938783b */ /* 0x000e620000000200 */
[C---:B-----5:R-:W-:Y:S07]  /*60d0*/  HMMA.16816.F32 R12, R140.reuse, R16, RZ ;  /* 0x000000108c0c723c */ /* 0x060fee00000018ff */
[----:B------:R-:W5:Y:S01]  /*60e0*/  LDSM.16.M88.4 R64, [R201+0x3800] ;  /* 0x00380000c940783b */ /* 0x000f620000000200 */
[C---:B------:R-:W-:Y:S07]  /*60f0*/  HMMA.16816.F32 R16, R140.reuse, R18, RZ ;  /* 0x000000128c10723c */ /* 0x040fee00000018ff */
[----:B------:R-:W1:Y:S01]  /*6100*/  LDSM.16.M88.4 R136, [R207] ;  /* 0x00000000cf88783b */ /* 0x000e620000000200 */
[C---:B------:R-:W-:Y:S07]  /*6110*/  HMMA.16816.F32 R20, R140.reuse, R24, RZ ;  /* 0x000000188c14723c */ /* 0x040fee00000018ff */
[----:B------:R-:W1:Y:S01]  /*6120*/  LDSM.16.M88.4 R148, [R222] ;  /* 0x00000000de94783b */ /* 0x000e620000000200 */
[C---:B------:R-:W-:Y:S07]  /*6130*/  HMMA.16816.F32 R24, R140.reuse, R26, RZ ;  /* 0x0000001a8c18723c */ /* 0x040fee00000018ff */
[----:B------:R-:W5:Y:S01]  /*6140*/  LDSM.16.M88.4 R152, [R221] ;  /* 0x00000000dd98783b */ /* 0x000f620000000200 */
[C---:B------:R-:W-:Y:S07]  /*6150*/  HMMA.16816.F32 R28, R140.reuse, R32, RZ ;  /* 0x000000208c1c723c */ /* 0x040fee00000018ff */
[----:B------:R-:W5:Y:S01]  /*6160*/  LDSM.16.M88.4 R156, [R220] ;  /* 0x00000000dc9c783b */ /* 0x000f620000000200 */
[C---:B------:R-:W-:Y:S07]  /*6170*/  HMMA.16816.F32 R32, R140.reuse, R34, RZ ;  /* 0x000000228c20723c */ /* 0x040fee00000018ff */
[----:B------:R-:W5:Y:S01]  /*6180*/  LDSM.16.M88.4 R160, [R219] ;  /* 0x00000000dba0783b */ /* 0x000f620000000200 */
[C---:B------:R-:W-:Y:S07]  /*6190*/  HMMA.16816.F32 R36, R140.reuse, R40, RZ ;  /* 0x000000288c24723c */ /* 0x040fee00000018ff */
[----:B------:R-:W4:Y:S04]  /*61a0*/  LDL R195, [R1+0x30] ;  /* 0x0000300001c37983 */ /* 0x000f280000100800 */
[----:B------:R-:W4:Y:S01]  /*61b0*/  LDL R194, [R1+0x3c] ;  /* 0x00003c0001c27983 */ /* 0x000f220000100800 */
[C---:B------:R-:W-:Y:S03]  /*61c0*/  HMMA.16816.F32 R40, R140.reuse, R42, RZ ;  /* 0x0000002a8c28723c */ /* 0x040fe600000018ff */
[----:B------:R-:W4:Y:S05]  /*61d0*/  LDL R193, [R1+0x40] ;  /* 0x0000400001c17983 */ /* 0x000f2a0000100800 */
[C---:B-1----:R-:W-:Y:S08]  /*61e0*/  HMMA.16816.F32 R44, R140.reuse, R48, RZ ;  /* 0x000000308c2c723c */ /* 0x042ff000000018ff */
[C---:B------:R-:W-:Y:S08]  /*61f0*/  HMMA.16816.F32 R48, R140.reuse, R50, RZ ;  /* 0x000000328c30723c */ /* 0x040ff000000018ff */
[C---:B------:R-:W-:Y:S08]  /*6200*/  HMMA.16816.F32 R52, R140.reuse, R56, RZ ;  /* 0x000000388c34723c */ /* 0x040ff000000018ff */
[C---:B------:R-:W-:Y:S08]  /*6210*/  HMMA.16816.F32 R56, R140.reuse, R58, RZ ;  /* 0x0000003a8c38723c */ /* 0x040ff000000018ff */
[C---:B-----5:R-:W-:Y:S08]  /*6220*/  HMMA.16816.F32 R60, R140.reuse, R64, RZ ;  /* 0x000000408c3c723c */ /* 0x060ff000000018ff */
[----:B------:R-:W-:Y:S08]  /*6230*/  HMMA.16816.F32 R64, R140, R66, RZ ;  /* 0x000000428c40723c */ /* 0x000ff000000018ff */
[C---:B------:R-:W-:Y:S08]  /*6240*/  HMMA.16816.F32 R4, R144.reuse, R136, R4 ;  /* 0x000000889004723c */ /* 0x040ff00000001804 */
[C---:B------:R-:W-:Y:S01]  /*6250*/  HMMA.16816.F32 R8, R144.reuse, R138, R8 ;  /* 0x0000008a9008723c */ /* 0x040fe20000001808 */
[----:B------:R-:W1:Y:S07]  /*6260*/  LDSM.16.M88.4 R136, [R218] ;  /* 0x00000000da88783b */ /* 0x000e6e0000000200 */
[C---:B------:R-:W-:Y:S08]  /*6270*/  HMMA.16816.F32 R12, R144.reuse, R148, R12 ;  /* 0x00000094900c723c */ /* 0x040ff0000000180c */
[C---:B------:R-:W-:Y:S01]  /*6280*/  HMMA.16816.F32 R16, R144.reuse, R150, R16 ;  /* 0x000000969010723c */ /* 0x040fe20000001810 */
[----:B------:R-:W5:Y:S07]  /*6290*/  LDSM.16.M88.4 R148, [R217] ;  /* 0x00000000d994783b */ /* 0x000f6e0000000200 */
[C---:B------:R-:W-:Y:S07]  /*62a0*/  HMMA.16816.F32 R20, R144.reuse, R152, R20 ;  /* 0x000000989014723c */ /* 0x040fee0000001814 */
[----:B------:R-:W-:Y:S01]  /*62b0*/  @P5 IMAD.MOV.U32 R152, RZ, RZ, c[0x0][0x208] ;  /* 0x00008200ff985624 */ /* 0x000fe200078e00ff */
[C---:B------:R-:W-:Y:S04]  /*62c0*/  HMMA.16816.F32 R24, R144.reuse, R154, R24 ;  /* 0x0000009a9018723c */ /* 0x040fe80000001818 */
[----:B------:R-:W-:Y:S04]  /*62d0*/  @P5 IMAD.SHL.U32 R71, R152, 0x40, RZ ;  /* 0x0000004098475824 */ /* 0x000fe800078e00ff */
[C---:B------:R-:W-:Y:S08]  /*62e0*/  HMMA.16816.F32 R28, R144.reuse, R156, R28 ;  /* 0x0000009c901c723c */ /* 0x040ff0000000181c */
[C---:B------:R-:W-:Y:S08]  /*62f0*/  HMMA.16816.F32 R32, R144.reuse, R158, R32 ;  /* 0x0000009e9020723c */ /* 0x040ff00000001820 */
[C---:B------:R-:W-:Y:S08]  /*6300*/  HMMA.16816.F32 R36, R144.reuse, R160, R36 ;  /* 0x000000a09024723c */ /* 0x040ff00000001824 */
[C---:B------:R-:W-:Y:S08]  /*6310*/  HMMA.16816.F32 R40, R144.reuse, R162, R40 ;  /* 0x000000a29028723c */ /* 0x040ff00000001828 */
[C---:B-1----:R-:W-:Y:S08]  /*6320*/  HMMA.16816.F32 R44, R144.reuse, R136, R44 ;  /* 0x00000088902c723c */ /* 0x042ff0000000182c */
[C---:B------:R-:W-:Y:S04]  /*6330*/  HMMA.16816.F32 R48, R144.reuse, R138, R48 ;  /* 0x0000008a9030723c */ /* 0x040fe80000001830 */
[----:B--2---:R-:W-:Y:S04]  /*6340*/  @P5 IADD3 R0, P1, R2, R170, RZ ;  /* 0x000000aa02005210 */ /* 0x004fe80007f3e0ff */
[C---:B-----5:R-:W-:Y:S04]  /*6350*/  HMMA.16816.F32 R52, R144.reuse, R148, R52 ;  /* 0x000000949034723c */ /* 0x060fe80000001834 */
[----:B------:R-:W-:Y:S02]  /*6360*/  @P5 LEA R158, P0, R0, c[0x0][0x1f8], 0x1 ;  /* 0x00007e00009e5a11 */ /* 0x000fe400078008ff */
[----:B---3--:R-:W-:Y:S02]  /*6370*/  @P5 IADD3.X R69, R68, R168, RZ, P1, !PT ;  /* 0x000000a844455210 */ /* 0x008fe40000ffe4ff */
[C---:B------:R-:W-:Y:S04]  /*6380*/  HMMA.16816.F32 R56, R144.reuse, R150, R56 ;  /* 0x000000969038723c */ /* 0x040fe80000001838 */
[----:B------:R-:W-:Y:S02]  /*6390*/  @P5 LEA.HI.X R159, R0, c[0x0][0x1fc], R69, 0x1, P0 ;  /* 0x00007f00009f5a11 */ /* 0x000fe400000f0c45 */
[----:B------:R-:W-:Y:S02]  /*63a0*/  @P5 IADD3 R0, P3, P2, R2, 0x40, R170 ;  /* 0x0000004002005810 */ /* 0x000fe40007a7e0aa */
[----:B------:R-:W-:Y:S04]  /*63b0*/  @P5 MOV R2, 0x6 ;  /* 0x0000000600025802 */ /* 0x000fe80000000f00 */
[----:B------:R-:W-:Y:S02]  /*63c0*/  @P5 SHF.L.U64.HI R2, R152, R2, c[0x0][0x20c] ;  /* 0x0000830098025619 */ /* 0x000fe40000010202 */
[----:B------:R-:W1:Y:S01]  /*63d0*/  LDSM.16.M88.4 R152, [R216] ;  /* 0x00000000d898783b */ /* 0x000e620000000200 */
[----:B------:R-:W-:Y:S02]  /*63e0*/  @P5 LEA R160, P1, R0, c[0x0][0x1f8], 0x1 ;  /* 0x00007e0000a05a11 */ /* 0x000fe400078208ff */
[----:B------:R-:W-:Y:S02]  /*63f0*/  @P5 IADD3.X R69, R68, RZ, R168, P3, P2 ;  /* 0x000000ff44455210 */ /* 0x000fe40001fe44a8 */
[-C--:B------:R-:W-:Y:S02]  /*6400*/  @P5 IADD3 R68, P2, R158, R71.reuse, RZ ;  /* 0x000000479e445210 */ /* 0x080fe40007f5e0ff */
[----:B------:R-:W-:Y:S02]  /*6410*/  @P5 LEA.HI.X R161, R0, c[0x0][0x1fc], R69, 0x1, P1 ;  /* 0x00007f0000a15a11 */ /* 0x000fe400008f0c45 */
[----:B------:R-:W-:Y:S02]  /*6420*/  @P5 ISETP.GE.AND P0, PT, R232, c[0x0][0x1d4], PT ;  /* 0x00007500e8005a0c */ /* 0x000fe40003f06270 */
[-C--:B------:R-:W-:Y:S02]  /*6430*/  @P5 IADD3.X R69, R159, R2.reuse, RZ, P2, !PT ;  /* 0x000000029f455210 */ /* 0x080fe400017fe4ff */
[-C--:B------:R-:W-:Y:S04]  /*6440*/  @P5 IADD3 R156, P1, R68, R71.reuse, RZ ;  /* 0x00000047449c5210 */ /* 0x080fe80007f3e0ff */
[----:B------:R-:W-:Y:S01]  /*6450*/  @P5 IADD3 R136, P2, R156, R71, RZ ;  /* 0x000000479c885210 */ /* 0x000fe20007f5e0ff */
[----:B------:R-:W-:Y:S04]  /*6460*/  @P5 IMAD.X R157, R69, 0x1, R2, P1 ;  /* 0x00000001459d5824 */ /* 0x000fe800008e0602 */
[----:B------:R-:W-:Y:S01]  /*6470*/  @!PT LDS RZ, [RZ] ;  /* 0x00000000fffff984 */ /* 0x000fe20000000800 */
[----:B------:R-:W-:Y:S01]  /*6480*/  @!PT LDS RZ, [RZ] ;  /* 0x00000000fffff984 */ /* 0x000fe20000000800 */
[----:B------:R-:W-:Y:S01]  /*6490*/  @!PT LDS RZ, [RZ] ;  /* 0x00000000fffff984 */ /* 0x000fe20000000800 */
[----:B------:R2:W-:Y:S01]  /*64a0*/  @P5 LDGSTS.E.BYPASS.LTC128B.128 [R228+0x100], [R158.64], !P0 ;  /* 0x001000009ee45fae */ /* 0x0005e2000c101d46 */
[----:B------:R-:W-:Y:S07]  /*64b0*/  @P5 IADD3.X R137, R157, R2, RZ, P2, !PT ;  /* 0x000000029d895210 */ /* 0x000fee00017fe4ff */
[----:B------:R3:W-:Y:S08]  /*64c0*/  @P5 LDGSTS.E.BYPASS.LTC128B.128 [R228+0x4100], [R160.64], !P6 ;  /* 0x04100000a0e45fae */ /* 0x0007f0000f101d46 */
[----:B------:R5:W-:Y:S01]  /*64d0*/  @P5 LDGSTS.E.BYPASS.LTC128B.128 [R228+0x1100], [R68.64], !P0 ;  /* 0x0110000044e45fae */ /* 0x000be2000c101d46 */
[C---:B-1----:R-:W-:Y:S07]  /*64e0*/  HMMA.16816.F32 R60, R144.reuse, R152, R60 ;  /* 0x00000098903c723c */ /* 0x042fee000000183c */
[----:B------:R5:W-:Y:S01]  /*64f0*/  @P5 LDGSTS.E.BYPASS.LTC128B.128 [R228+0x5100], [R68.64+0x80], !P6 ;  /* 0x0510008044e45fae */ /* 0x000be2000f101d46 */
[----:B------:R-:W-:Y:S07]  /*6500*/  HMMA.16816.F32 R64, R144, R154, R64 ;  /* 0x0000009a9040723c */ /* 0x000fee0000001840 */
[----:B------:R2:W-:Y:S08]  /*6510*/  @P5 LDGSTS.E.BYPASS.LTC128B.128 [R228+0x2100], [R156.64], !P0 ;  /* 0x021000009ce45fae */ /* 0x0005f0000c101d46 */
[----:B------:R2:W-:Y:S08]  /*6520*/  @P5 LDGSTS.E.BYPASS.LTC128B.128 [R228+0x6100], [R156.64+0x80], !P6 ;  /* 0x061000809ce45fae */ /* 0x0005f0000f101d46 */
[----:B------:R1:W-:Y:S08]  /*6530*/  @P5 LDGSTS.E.BYPASS.LTC128B.128 [R228+0x3100], [R136.64], !P0 ;  /* 0x0310000088e45fae */ /* 0x0003f0000c101d46 */
[----:B------:R1:W-:Y:S08]  /*6540*/  @P5 LDGSTS.E.BYPASS.LTC128B.128 [R228+0x7100], [R136.64+0x80], !P6 ;  /* 0x0710008088e45fae */ /* 0x0003f0000f101d46 */
[----:B---3--:R-:W-:Y:S08]  /*6550*/  LDSM.16.M88.4 R160, [R205+0x1000] ;  /* 0x00100000cda0783b */ /* 0x008ff00000000200 */
[----:B--2---:R-:W-:Y:S08]  /*6560*/  LDSM.16.M88.4 R156, [R205+0x800] ;  /* 0x00080000cd9c783b */ /* 0x004ff00000000200 */
[----:B------:R-:W-:Y:S08]  /*6570*/  LDSM.16.M88.4 R168, [R205+0x1800] ;  /* 0x00180000cda8783b */ /* 0x000ff00000000200 */
[----:B-1----:R-:W1:Y:S08]  /*6580*/  LDSM.16.M88.4 R136, [R205] ;  /* 0x00000000cd88783b */ /* 0x002e700000000200 */
[----:B------:R-:W0:Y:S01]  /*6590*/  LDGDEPBAR ;  /* 0x00000000000079af */ /* 0x000e220000000000 */
[----:B----4-:R-:W-:Y:S07]  /*65a0*/  IMAD.IADD R0, R194, 0x1, R195 ;  /* 0x00000001c2007824 */ /* 0x010fee00078e02c3 */
[----:B------:R-:W2:Y:S01]  /*65b0*/  LDSM.16.M88.4 R148, [R205+0x2000] ;  /* 0x00200000cd94783b */ /* 0x000ea20000000200 */
[----:B------:R-:W-:Y:S05]  /*65c0*/  @P4 IMAD.HI.U32 R2, R0, c[0x0][0x2c8], RZ ;  /* 0x0000b20000024a27 */ /* 0x000fea00078e00ff */
[----:B------:R-:W-:Y:S02]  /*65d0*/  @P4 SHF.R.U32.HI R0, RZ, c[0x0][0x2cc], R2 ;  /* 0x0000b300ff004a19 */ /* 0x000fe40000011602 */
[----:B------:R-:W-:Y:S08]  /*65e0*/  LDSM.16.M88.4 R152, [R205+0x3000] ;  /* 0x00300000cd98783b */ /* 0x000ff00000000200 */
[----:B------:R-:W-:Y:S01]  /*65f0*/  SHFL.IDX PT, R2, R0, RZ, 0x1c1f ;  /* 0x001c1fff00027589 */ /* 0x000fe200000e0000 */
[C---:B-1----:R-:W-:Y:S08]  /*6600*/  HMMA.16816.F32 R4, R164.reuse, R136, R4 ;  /* 0x00000088a404723c */ /* 0x042ff00000001804 */
[C---:B------:R-:W-:Y:S01]  /*6610*/  HMMA.16816.F32 R8, R164.reuse, R138, R8 ;  /* 0x0000008aa408723c */ /* 0x040fe20000001808 */
[----:B------:R-:W1:Y:S07]  /*6620*/  LDSM.16.M88.4 R136, [R205+0x2800] ;  /* 0x00280000cd88783b */ /* 0x000e6e0000000200 */
[C---:B------:R-:W-:Y:S08]  /*6630*/  HMMA.16816.F32 R12, R164.reuse, R156, R12 ;  /* 0x0000009ca40c723c */ /* 0x040ff0000000180c */
[C---:B------:R-:W-:Y:S01]  /*6640*/  HMMA.16816.F32 R16, R164.reuse, R158, R16 ;  /* 0x0000009ea410723c */ /* 0x040fe20000001810 */
[----:B------:R-:W3:Y:S07]  /*6650*/  LDSM.16.M88.4 R156, [R205+0x3800] ;  /* 0x00380000cd9c783b */ /* 0x000eee0000000200 */
[C---:B------:R-:W-:Y:S08]  /*6660*/  HMMA.16816.F32 R20, R164.reuse, R160, R20 ;  /* 0x000000a0a414723c */ /* 0x040ff00000001814 */
[C---:B------:R-:W-:Y:S01]  /*6670*/  HMMA.16816.F32 R24, R164.reuse, R162, R24 ;  /* 0x000000a2a418723c */ /* 0x040fe20000001818 */
[----:B------:R-:W4:Y:S07]  /*6680*/  LDSM.16.M88.4 R160, [R202] ;  /* 0x00000000caa0783b */ /* 0x000f2e0000000200 */
[C---:B------:R-:W-:Y:S08]  /*6690*/  HMMA.16816.F32 R28, R164.reuse, R168, R28 ;  /* 0x000000a8a41c723c */ /* 0x040ff0000000181c */
[C---:B------:R-:W-:Y:S01]  /*66a0*/  HMMA.16816.F32 R32, R164.reuse, R170, R32 ;  /* 0x000000aaa420723c */ /* 0x040fe20000001820 */
[----:B------:R-:W3:Y:S07]  /*66b0*/  LDSM.16.M88.4 R168, [R202+0x800] ;  /* 0x00080000caa8783b */ /* 0x000eee0000000200 */
[C---:B--2---:R-:W-:Y:S08]  /*66c0*/  HMMA.16816.F32 R36, R164.reuse, R148, R36 ;  /* 0x00000094a424723c */ /* 0x044ff00000001824 */
        /* <DEDUP_REMOVED lines=9> */
[----:B------:R-:W-:Y:S01]  /*6760*/  HMMA.16816.F32 R64, R164, R158, R64 ;  /* 0x0000009ea440723c */ /* 0x000fe20000001840 */
[----:B------:R-:W3:Y:S07]  /*6770*/  LDSM.16.M88.4 R156, [R202+0x2800] ;  /* 0x00280000ca9c783b */ /* 0x000eee0000000200 */
[C---:B----4-:R-:W-:Y:S08]  /*6780*/  HMMA.16816.F32 R4, R172.reuse, R160, R4 ;  /* 0x000000a0ac04723c */ /* 0x050ff00000001804 */
[C---:B------:R-:W-:Y:S01]  /*6790*/  HMMA.16816.F32 R8, R172.reuse, R162, R8 ;  /* 0x000000a2ac08723c */ /* 0x040fe20000001808 */
[----:B------:R-:W4:Y:S07]  /*67a0*/  LDSM.16.M88.4 R160, [R202+0x3000] ;  /* 0x00300000caa0783b */ /* 0x000f2e0000000200 */
        /* <DEDUP_REMOVED lines=15> */
[C---:B----4-:R-:W-:Y:S08]  /*68a0*/  HMMA.16816.F32 R52, R172.reuse, R160, R52 ;  /* 0x000000a0ac34723c */ /* 0x050ff00000001834 */
[C---:B------:R-:W-:Y:S01]  /*68b0*/  HMMA.16816.F32 R56, R172.reuse, R162, R56 ;  /* 0x000000a2ac38723c */ /* 0x040fe20000001838 */
[----:B------:R-:W4:Y:S07]  /*68c0*/  LDSM.16.M88.4 R160, [R201+0x6000] ;  /* 0x00600000c9a0783b */ /* 0x000f2e0000000200 */
[C---:B------:R-:W-:Y:S08]  /*68d0*/  HMMA.16816.F32 R60, R172.reuse, R168, R60 ;  /* 0x000000a8ac3c723c */ /* 0x040ff0000000183c */
[----:B------:R-:W-:Y:S01]  /*68e0*/  HMMA.16816.F32 R64, R172, R170, R64 ;  /* 0x000000aaac40723c */ /* 0x000fe20000001840 */
        /* <DEDUP_REMOVED lines=9> */
[----:B------:R-:W1:Y:S07]  /*6980*/  LDSM.16.M88.4 R152, [R215] ;  /* 0x00000000d798783b */ /* 0x000e6e0000000200 */
[C---:B---3--:R-:W-:Y:S08]  /*6990*/  HMMA.16816.F32 R28, R176.reuse, R156, R28 ;  /* 0x0000009cb01c723c */ /* 0x048ff0000000181c */
[C---:B------:R-:W-:Y:S01]  /*69a0*/  HMMA.16816.F32 R32, R176.reuse, R158, R32 ;  /* 0x0000009eb020723c */ /* 0x040fe20000001820 */
[----:B------:R-:W3:Y:S07]  /*69b0*/  LDSM.16.M88.4 R156, [R214] ;  /* 0x00000000d69c783b */ /* 0x000eee0000000200 */
[C---:B----4-:R-:W-:Y:S08]  /*69c0*/  HMMA.16816.F32 R36, R176.reuse, R160, R36 ;  /* 0x000000a0b024723c */ /* 0x050ff00000001824 */
[C---:B------:R-:W-:Y:S01]  /*69d0*/  HMMA.16816.F32 R40, R176.reuse, R162, R40 ;  /* 0x000000a2b028723c */ /* 0x040fe20000001828 */
[----:B------:R-:W4:Y:S07]  /*69e0*/  LDSM.16.M88.4 R160, [R213] ;  /* 0x00000000d5a0783b */ /* 0x000f2e0000000200 */
[C---:B------:R-:W-:Y:S08]  /*69f0*/  HMMA.16816.F32 R44, R176.reuse, R168, R44 ;  /* 0x000000a8b02c723c */ /* 0x040ff0000000182c */
[C---:B------:R-:W-:Y:S01]  /*6a00*/  HMMA.16816.F32 R48, R176.reuse, R170, R48 ;  /* 0x000000aab030723c */ /* 0x040fe20000001830 */
[----:B------:R-:W3:Y:S07]  /*6a10*/  LDSM.16.M88.4 R168, [R212] ;  /* 0x00000000d4a8783b */ /* 0x000eee0000000200 */
[C---:B--2---:R-:W-:Y:S08]  /*6a20*/  HMMA.16816.F32 R52, R176.reuse, R148, R52 ;  /* 0x00000094b034723c */ /* 0x044ff00000001834 */
[C---:B------:R-:W-:Y:S01]  /*6a30*/  HMMA.16816.F32 R56, R176.reuse, R150, R56 ;  /* 0x00000096b038723c */ /* 0x040fe20000001838 */
[----:B------:R-:W2:Y:S07]  /*6a40*/  LDSM.16.M88.4 R148, [R211] ;  /* 0x00000000d394783b */ /* 0x000eae0000000200 */
[C---:B-1----:R-:W-:Y:S08]  /*6a50*/  HMMA.16816.F32 R60, R176.reuse, R136, R60 ;  /* 0x00000088b03c723c */ /* 0x042ff0000000183c */
[----:B------:R-:W-:Y:S01]  /*6a60*/  HMMA.16816.F32 R64, R176, R138, R64 ;  /* 0x0000008ab040723c */ /* 0x000fe20000001840 */
[----:B------:R-:W1:Y:S07]  /*6a70*/  LDSM.16.M88.4 R136, [R210] ;  /* 0x00000000d288783b */ /* 0x000e6e0000000200 */
        /* <DEDUP_REMOVED lines=37> */
[C---:B------:R-:W-:Y:S08]  /*6cd0*/  HMMA.16816.F32 R40, R184.reuse, R154, R40 ;  /* 0x0000009ab828723c */ /* 0x040ff00000001828 */
[C---:B---3--:R-:W-:Y:S08]  /*6ce0*/  HMMA.16816.F32 R44, R184.reuse, R156, R44 ;  /* 0x0000009cb82c723c */ /* 0x048ff0000000182c */
[C---:B------:R-:W-:Y:S08]  /*6cf0*/  HMMA.16816.F32 R48, R184.reuse, R158, R48 ;  /* 0x0000009eb830723c */ /* 0x040ff00000001830 */
[C---:B----4-:R-:W-:Y:S08]  /*6d00*/  HMMA.16816.F32 R52, R184.reuse, R160, R52 ;  /* 0x000000a0b834723c */ /* 0x050ff00000001834 */
[C---:B------:R-:W-:Y:S08]  /*6d10*/  HMMA.16816.F32 R56, R184.reuse, R162, R56 ;  /* 0x000000a2b838723c */ /* 0x040ff00000001838 */
[C---:B------:R-:W-:Y:S08]  /*6d20*/  HMMA.16816.F32 R60, R184.reuse, R168, R60 ;  /* 0x000000a8b83c723c */ /* 0x040ff0000000183c */
[----:B------:R-:W-:Y:S08]  /*6d30*/  HMMA.16816.F32 R64, R184, R170, R64 ;  /* 0x000000aab840723c */ /* 0x000ff00000001840 */
[C---:B--2---:R-:W-:Y:S08]  /*6d40*/  HMMA.16816.F32 R4, R188.reuse, R148, R4 ;  /* 0x00000094bc04723c */ /* 0x044ff00000001804 */
        /* <DEDUP_REMOVED lines=9> */
[----:B------:R-:W1:Y:S01]  /*6de0*/  MUFU.TANH R156, R5 ;  /* 0x00000005009c7308 */ /* 0x000e620000002400 */
        /* <DEDUP_REMOVED lines=11> */
[----:B------:R2:W-:Y:S01]  /*6ea0*/  MUFU.TANH R154, R7 ;  /* 0x00000007009a7308 */ /* 0x0005e20000002400 */
[----:B------:R-:W-:Y:S09]  /*6eb0*/  FMUL.FTZ R17, R17, c[0x0][0x320] ;  /* 0x0000c80011117a20 */ /* 0x000ff20000410000 */
[----:B------:R-:W-:Y:S10]  /*6ec0*/  MUFU.TANH R153, R8 ;  /* 0x0000000800997308 */ /* 0x000ff40000002400 */
[----:B------:R-:W-:Y:S01]  /*6ed0*/  MUFU.TANH R152, R9 ;  /* 0x0000000900987308 */ /* 0x000fe20000002400 */
[----:B--2---:R-:W2:Y:S09]  /*6ee0*/  LDSM.16.M88.4 R4, [R202+0x5000] ;  /* 0x00500000ca04783b */ /* 0x004eb20000000200 */
[----:B------:R-:W3:Y:S10]  /*6ef0*/  MUFU.TANH R149, R10 ;  /* 0x0000000a00957308 */ /* 0x000ef40000002400 */
[----:B------:R4:W-:Y:S10]  /*6f00*/  MUFU.TANH R148, R11 ;  /* 0x0000000b00947308 */ /* 0x0009f40000002400 */
[----:B------:R-:W-:Y:S10]  /*6f10*/  MUFU.TANH R137, R12 ;  /* 0x0000000c00897308 */ /* 0x000ff40000002400 */
[----:B------:R-:W-:Y:S01]  /*6f20*/  MUFU.TANH R136, R13 ;  /* 0x0000000d00887308 */ /* 0x000fe20000002400 */
[----:B----4-:R-:W4:Y:S01]  /*6f30*/  LDSM.16.M88.4 R8, [R202+0x5800] ;  /* 0x00580000ca08783b */ /* 0x010f220000000200 */
[C---:B--2---:R-:W-:Y:S08]  /*6f40*/  HMMA.16816.F32 R20, R188.reuse, R4, R20 ;  /* 0x00000004bc14723c */ /* 0x044ff00000001814 */
[----:B------:R-:W-:Y:S01]  /*6f50*/  MUFU.TANH R71, R14 ;  /* 0x0000000e00477308 */ /* 0x000fe20000002400 */
[C---:B------:R-:W-:Y:S01]  /*6f60*/  HMMA.16816.F32 R24, R188.reuse, R6, R24 ;  /* 0x00000006bc18723c */ /* 0x040fe20000001818 */
[----:B------:R-:W2:Y:S08]  /*6f70*/  LDSM.16.M88.4 R4, [R202+0x6000] ;  /* 0x00600000ca04783b */ /* 0x000eb00000000200 */
[----:B-----5:R5:W1:Y:S06]  /*6f80*/  MUFU.TANH R69, R15 ;  /* 0x0000000f00457308 */ /* 0x020a6c0000002400 */
[----:B------:R-:W-:Y:S04]  /*6f90*/  FMUL.FTZ R20, R20, c[0x0][0x320] ;  /* 0x0000c80014147a20 */ /* 0x000fe80000410000 */
[----:B------:R1:W-:Y:S01]  /*6fa0*/  MUFU.TANH R68, R16 ;  /* 0x0000001000447308 */ /* 0x0003e20000002400 */
[----:B------:R-:W-:Y:S02]  /*6fb0*/  FMUL.FTZ R21, R21, c[0x0][0x320] ;  /* 0x0000c80015157a20 */ /* 0x000fe40000410000 */
[----:B------:R-:W-:Y:S02]  /*6fc0*/  FMUL.FTZ R23, R23, c[0x0][0x320] ;  /* 0x0000c80017177a20 */ /* 0x000fe40000410000 */
[----:B------:R-:W-:Y:S02]  /*6fd0*/  FMUL.FTZ R22, R22, c[0x0][0x320] ;  /* 0x0000c80016167a20 */ /* 0x000fe40000410000 */
[----:B------:R-:W-:Y:S02]  /*6fe0*/  FMUL.FTZ R25, R25, c[0x0][0x320] ;  /* 0x0000c80019197a20 */ /* 0x000fe40000410000 */
[----:B------:R-:W-:Y:S01]  /*6ff0*/  FMUL.FTZ R24, R24, c[0x0][0x320] ;  /* 0x0000c80018187a20 */ /* 0x000fe20000410000 */
[----:B------:R-:W1:Y:S01]  /*7000*/  MUFU.TANH R20, R20 ;  /* 0x0000001400147308 */ /* 0x000e620000002400 */
[----:B------:R-:W-:Y:S02]  /*7010*/  FMUL.FTZ R27, R27, c[0x0][0x320] ;  /* 0x0000c8001b1b7a20 */ /* 0x000fe40000410000 */
[----:B------:R-:W-:Y:S01]  /*7020*/  FMUL.FTZ R26, R26, c[0x0][0x320] ;  /* 0x0000c8001a1a7a20 */ /* 0x000fe20000410000 */
[C---:B----4-:R-:W-:Y:S01]  /*7030*/  HMMA.16816.F32 R28, R188.reuse, R8, R28 ;  /* 0x00000008bc1c723c */ /* 0x050fe2000000181c */
[----:B-----5:R-:W-:Y:S05]  /*7040*/  LDSM.16.M88.4 R12, [R202+0x7800] ;  /* 0x00780000ca0c783b */ /* 0x020fea0000000200 */
[----:B------:R-:W4:Y:S02]  /*7050*/  MUFU.TANH R25, R25 ;  /* 0x0000001900197308 */ /* 0x000f240000002400 */
[C---:B------:R-:W-:Y:S01]  /*7060*/  HMMA.16816.F32 R32, R188.reuse, R10, R32 ;  /* 0x0000000abc20723c */ /* 0x040fe20000001820 */
[----:B------:R-:W5:Y:S07]  /*7070*/  LDSM.16.M88.4 R8, [R202+0x6800] ;  /* 0x00680000ca08783b */ /* 0x000f6e0000000200 */
[----:B------:R-:W-:Y:S01]  /*7080*/  MUFU.TANH R21, R21 ;  /* 0x0000001500157308 */ /* 0x000fe20000002400 */
[C---:B--2---:R-:W-:Y:S07]  /*7090*/  HMMA.16816.F32 R36, R188.reuse, R4, R36 ;  /* 0x00000004bc24723c */ /* 0x044fee0000001824 */
[----:B------:R-:W-:Y:S01]  /*70a0*/  FMUL.FTZ R30, R30, c[0x0][0x320] ;  /* 0x0000c8001e1e7a20 */ /* 0x000fe20000410000 */
[C---:B------:R-:W-:Y:S01]  /*70b0*/  HMMA.16816.F32 R40, R188.reuse, R6, R40 ;  /* 0x00000006bc28723c */ /* 0x040fe20000001828 */
[----:B------:R-:W-:Y:S01]  /*70c0*/  MUFU.TANH R150, R18 ;  /* 0x0000001200967308 */ /* 0x000fe20000002400 */
[----:B------:R-:W2:Y:S01]  /*70d0*/  LDSM.16.M88.4 R4, [R202+0x7000] ;  /* 0x00700000ca04783b */ /* 0x000ea20000000200 */
[----:B------:R-:W-:Y:S04]  /*70e0*/  DEPBAR.LE SB0, 0x0 ;  /* 0x000080000000791a */ /* 0x000fe80000000000 */
[----:B------:R-:W-:Y:S02]  /*70f0*/  FMUL.FTZ R35, R35, c[0x0][0x320] ;  /* 0x0000c80023237a20 */ /* 0x000fe40000410000 */
[----:B------:R-:W-:Y:S02]  /*7100*/  FMUL.FTZ R28, R28, c[0x0][0x320] ;  /* 0x0000c8001c1c7a20 */ /* 0x000fe40000410000 */
[----:B------:R-:W1:Y:S01]  /*7110*/  MUFU.TANH R30, R30 ;  /* 0x0000001e001e7308 */ /* 0x000e620000002400 */
[----:B------:R-:W-:Y:S01]  /*7120*/  BAR.SYNC.DEFER_BLOCKING 0x0 ;  /* 0x0000000000007b1d */ /* 0x000fe20000010000 */
[----:B------:R-:W-:Y:S02]  /*7130*/  FMUL.FTZ R29, R29, c[0x0][0x320] ;  /* 0x0000c8001d1d7a20 */ /* 0x000fe40000410000 */
[----:B------:R-:W-:Y:S02]  /*7140*/  FMUL.FTZ R31, R31, c[0x0][0x320] ;  /* 0x0000c8001f1f7a20 */ /* 0x000fe40000410000 */
[----:B------:R-:W-:Y:S02]  /*7150*/  FMUL.FTZ R36, R36, c[0x0][0x320] ;  /* 0x0000c80024247a20 */ /* 0x000fe40000410000 */
[----:B------:R-:W-:Y:S02]  /*7160*/  FMUL.FTZ R37, R37, c[0x0][0x320] ;  /* 0x0000c80025257a20 */ /* 0x000fe40000410000 */
[----:B------:R-:W1:Y:S01]  /*7170*/  MUFU.TANH R35, R35 ;  /* 0x0000002300237308 */ /* 0x000e620000002400 */
[----:B------:R-:W-:Y:S01]  /*7180*/  FMUL.FTZ R39, R39, c[0x0][0x320] ;  /* 0x0000c80027277a20 */ /* 0x000fe20000410000 */
[C---:B-----5:R-:W-:Y:S01]  /*7190*/  HMMA.16816.F32 R44, R188.reuse, R8, R44 ;  /* 0x00000008bc2c723c */ /* 0x060fe2000000182c */
[----:B------:R5:W1:Y:S04]  /*71a0*/  SHFL.IDX PT, R8, R0, 0x1, 0x1c1f ;  /* 0x003c1f0000087f89 */ /* 0x000a6800000e0000 */
[----:B------:R-:W-:Y:S03]  /*71b0*/  FMUL.FTZ R40, R40, c[0x0][0x320] ;  /* 0x0000c80028287a20 */ /* 0x000fe60000410000 */
[----:B------:R-:W-:Y:S01]  /*71c0*/  MUFU.TANH R17, R17 ;  /* 0x0000001100117308 */ /* 0x000fe20000002400 */
[C---:B------:R-:W-:Y:S03]  /*71d0*/  HMMA.16816.F32 R48, R188.reuse, R10, R48 ;  /* 0x0000000abc30723c */ /* 0x040fe60000001830 */
[----:B------:R-:W-:Y:S02]  /*71e0*/  FMUL.FTZ R38, R38, c[0x0][0x320] ;  /* 0x0000c80026267a20 */ /* 0x000fe40000410000 */
[----:B------:R-:W-:Y:S02]  /*71f0*/  FMUL.FTZ R41, R41, c[0x0][0x320] ;  /* 0x0000c80029297a20 */ /* 0x000fe40000410000 */
[----:B------:R-:W-:Y:S02]  /*7200*/  FMUL.FTZ R32, R32, c[0x0][0x320] ;  /* 0x0000c80020207a20 */ /* 0x000fe40000410000 */
[----:B------:R-:W1:Y:S01]  /*7210*/  MUFU.TANH R18, R40 ;  /* 0x0000002800127308 */ /* 0x000e620000002400 */
[C---:B--2---:R-:W-:Y:S03]  /*7220*/  HMMA.16816.F32 R52, R188.reuse, R4, R52 ;  /* 0x00000004bc34723c */ /* 0x044fe60000001834 */
[----:B------:R-:W-:Y:S02]  /*7230*/  FMUL.FTZ R34, R34, c[0x0][0x320] ;  /* 0x0000c80022227a20 */ /* 0x000fe40000410000 */
[----:B------:R-:W-:Y:S01]  /*7240*/  FMUL.FTZ R43, R43, c[0x0][0x320] ;  /* 0x0000c8002b2b7a20 */ /* 0x000fe20000410000 */
[----:B-----5:R-:W-:Y:S01]  /*7250*/  MOV R0, 0xffffff80 ;  /* 0xffffff8000007802 */ /* 0x020fe20000000f00 */
[----:B------:R-:W-:Y:S01]  /*7260*/  FMUL.FTZ R44, R44, c[0x0][0x320] ;  /* 0x0000c8002c2c7a20 */ /* 0x000fe20000410000 */
[C---:B------:R-:W-:Y:S01]  /*7270*/  HMMA.16816.F32 R56, R188.reuse, R6, R56 ;  /* 0x00000006bc38723c */ /* 0x040fe20000001838 */
[----:B------:R-:W2:Y:S03]  /*7280*/  MUFU.TANH R151, R19 ;  /* 0x0000001300977308 */ /* 0x000ea60000002400 */
[----:B------:R-:W-:Y:S02]  /*7290*/  IMAD R0, R192, R0, 0x1 ;  /* 0x00000001c0007424 */ /* 0x000fe400078e0200 */
[----:B------:R-:W-:Y:S02]  /*72a0*/  FMUL.FTZ R49, R49, c[0x0][0x320] ;  /* 0x0000c80031317a20 */ /* 0x000fe40000410000 */
[C---:B------:R-:W-:Y:S03]  /*72b0*/  HMMA.16816.F32 R60, R188.reuse, R12, R60 ;  /* 0x0000000cbc3c723c */ /* 0x040fe6000000183c */
[----:B------:R-:W-:Y:S01]  /*72c0*/  MUFU.TANH R19, R41 ;  /* 0x0000002900137308 */ /* 0x000fe20000002400 */
[----:B------:R-:W-:Y:S01]  /*72d0*/  IADD3 R0, R0, c[0x0][0x1d0], -R193 ;  /* 0x0000740000007a10 */ /* 0x000fe20007ffe8c1 */
[----:B------:R-:W-:Y:S02]  /*72e0*/  FMUL.FTZ R48, R48, c[0x0][0x320] ;  /* 0x0000c80030307a20 */ /* 0x000fe40000410000 */
[----:B------:R-:W-:Y:S01]  /*72f0*/  FMUL.FTZ R45, R45, c[0x0][0x320] ;  /* 0x0000c8002d2d7a20 */ /* 0x000fe20000410000 */
[----:B------:R-:W-:Y:S04]  /*7300*/  HMMA.16816.F32 R64, R188, R14, R64 ;  /* 0x0000000ebc40723c */ /* 0x000fe80000001840 */
[----:B------:R-:W-:Y:S01]  /*7310*/  FMUL.FTZ R46, R46, c[0x0][0x320] ;  /* 0x0000c8002e2e7a20 */ /* 0x000fe20000410000 */
[----:B------:R5:W-:Y:S01]  /*7320*/  MUFU.TANH R15, R49 ;  /* 0x00000031000f7308 */ /* 0x000be20000002400 */
[----:B------:R-:W-:Y:S01]  /*7330*/  IADD3 R0, R0, -c[0x0][0x168], RZ ;  /* 0x80005a0000007a10 */ /* 0x000fe20007ffe0ff */
[----:B------:R-:W-:Y:S02]  /*7340*/  FMUL.FTZ R47, R47, c[0x0][0x320] ;  /* 0x0000c8002f2f7a20 */ /* 0x000fe40000410000 */
[----:B------:R-:W-:Y:S03]  /*7350*/  FMUL.FTZ R5, R56, c[0x0][0x320] ;  /* 0x0000c80038057a20 */ /* 0x000fe60000410000 */
[C---:B------:R-:W-:Y:S01]  /*7360*/  IMAD.IADD R2, R0.reuse, 0x1, R2 ;  /* 0x0000000100027824 */ /* 0x040fe200078e0202 */
[----:B-1----:R-:W-:Y:S01]  /*7370*/  IADD3 R0, R0, R8, RZ ;  /* 0x0000000800007210 */ /* 0x002fe20007ffe0ff */
[----:B------:R-:W-:Y:S01]  /*7380*/  FMUL.FTZ R52, R52, c[0x0][0x320] ;  /* 0x0000c80034347a20 */ /* 0x000fe20000410000 */
[----:B------:R1:W-:Y:S01]  /*7390*/  MUFU.TANH R6, R48 ;  /* 0x0000003000067308 */ /* 0x0003e20000002400 */
[----:B------:R-:W-:Y:S01]  /*73a0*/  FMUL.FTZ R53, R53, c[0x0][0x320] ;  /* 0x0000c80035357a20 */ /* 0x000fe20000410000 */
[----:B------:R-:W-:Y:S01]  /*73b0*/  ISETP.GT.AND P0, PT, R2, 0x1, PT ;  /* 0x000000010200780c */ /* 0x000fe20003f04270 */
[----:B------:R-:W-:Y:S01]  /*73c0*/  FMUL.FTZ R60, R60, c[0x0][0x320] ;  /* 0x0000c8003c3c7a20 */ /* 0x000fe20000410000 */
[----:B------:R-:W-:Y:S01]  /*73d0*/  ISETP.GT.AND P1, PT, R2, RZ, PT ;  /* 0x000000ff0200720c */ /* 0x000fe20003f24270 */
[----:B------:R-:W-:Y:S01]  /*73e0*/  FMUL.FTZ R61, R61, c[0x0][0x320] ;  /* 0x0000c8003d3d7a20 */ /* 0x000fe20000410000 */
[----:B------:R-:W-:Y:S01]  /*73f0*/  FSEL R8, R156, -INF , P0 ;  /* 0xff8000009c087808 */ /* 0x000fe20000000000 */
[----:B------:R-:W-:Y:S01]  /*7400*/  FMUL.FTZ R54, R54, c[0x0][0x320] ;  /* 0x0000c80036367a20 */ /* 0x000fe20000410000 */
[C---:B------:R-:W-:Y:S01]  /*7410*/  ISETP.GT.AND P0, PT, R0.reuse, 0x8, PT ;  /* 0x000000080000780c */ /* 0x040fe20003f04270 */
[----:B------:R-:W-:Y:S01]  /*7420*/  FMUL.FTZ R55, R55, c[0x0][0x320] ;  /* 0x0000c80037377a20 */ /* 0x000fe20000410000 */
[----:B------:R-:W1:Y:S01]  /*7430*/  MUFU.TANH R24, R24 ;  /* 0x0000001800187308 */ /* 0x000e620000002400 */
[----:B------:R-:W-:Y:S01]  /*7440*/  ISETP.GT.AND P5, PT, R0, RZ, PT ;  /* 0x000000ff0000720c */ /* 0x000fe20003fa4270 */
[----:B------:R-:W-:Y:S01]  /*7450*/  FMUL.FTZ R16, R57, c[0x0][0x320] ;  /* 0x0000c80039107a20 */ /* 0x000fe20000410000 */
[----:B---3--:R-:W-:Y:S01]  /*7460*/  FSEL R13, R149, -INF , P0 ;  /* 0xff800000950d7808 */ /* 0x008fe20000000000 */
[----:B------:R-:W-:Y:S01]  /*7470*/  FMUL.FTZ R62, R62, c[0x0][0x320] ;  /* 0x0000c8003e3e7a20 */ /* 0x000fe20000410000 */
[----:B------:R-:W-:Y:S01]  /*7480*/  ISETP.GT.AND P0, PT, R0, 0x11, PT ;  /* 0x000000110000780c */ /* 0x000fe20003f04270 */
[----:B------:R-:W-:Y:S01]  /*7490*/  FMUL.FTZ R65, R65, c[0x0][0x320] ;  /* 0x0000c80041417a20 */ /* 0x000fe20000410000 */
[----:B------:R-:W-:Y:S01]  /*74a0*/  FSEL R7, R157, -INF , P1 ;  /* 0xff8000009d077808 */ /* 0x000fe20000800000 */
[----:B------:R-:W-:Y:S01]  /*74b0*/  FMUL.FTZ R42, R42, c[0x0][0x320] ;  /* 0x0000c8002a2a7a20 */ /* 0x000fe20000410000 */
[C---:B------:R-:W-:Y:S01]  /*74c0*/  ISETP.GT.AND P1, PT, R2.reuse, 0x9, PT ;  /* 0x000000090200780c */ /* 0x040fe20003f24270 */
[----:B------:R-:W3:Y:S01]  /*74d0*/  MUFU.TANH R23, R23 ;  /* 0x0000001700177308 */ /* 0x000ee20000002400 */
[----:B-----5:R-:W-:Y:S01]  /*74e0*/  FSEL R49, R69, -INF , P0 ;  /* 0xff80000045317808 */ /* 0x020fe20000000000 */
[----:B------:R-:W-:Y:S01]  /*74f0*/  FMUL.FTZ R59, R59, c[0x0][0x320] ;  /* 0x0000c8003b3b7a20 */ /* 0x000fe20000410000 */
[----:B------:R-:W-:Y:S01]  /*7500*/  ISETP.GT.AND P0, PT, R2, 0x20, PT ;  /* 0x000000200200780c */ /* 0x000fe20003f04270 */
[----:B------:R-:W-:Y:S01]  /*7510*/  FMUL.FTZ R50, R50, c[0x0][0x320] ;  /* 0x0000c80032327a20 */ /* 0x000fe20000410000 */
[----:B------:R-:W-:Y:S01]  /*7520*/  FSEL R11, R155, -INF , P5 ;  /* 0xff8000009b0b7808 */ /* 0x000fe20002800000 */
[----:B------:R-:W-:Y:S01]  /*7530*/  FMUL.FTZ R64, R64, c[0x0][0x320] ;  /* 0x0000c80040407a20 */ /* 0x000fe20000410000 */
[----:B------:R-:W-:Y:S01]  /*7540*/  ISETP.GT.AND P5, PT, R0, 0x9, PT ;  /* 0x000000090000780c */ /* 0x000fe20003fa4270 */
[----:B------:R-:W-:Y:S01]  /*7550*/  FMUL.FTZ R51, R51, c[0x0][0x320] ;  /* 0x0000c80033337a20 */ /* 0x000fe20000410000 */
[----:B------:R-:W-:Y:S01]  /*7560*/  FSEL R10, R152, -INF , P1 ;  /* 0xff800000980a7808 */ /* 0x000fe20000800000 */
[----:B------:R-:W-:Y:S01]  /*7570*/  MUFU.TANH R65, R65 ;  /* 0x0000004100417308 */ /* 0x000fe20000002400 */
[----:B------:R-:W-:Y:S01]  /*7580*/  FSEL R152, R20, -INF , P0 ;  /* 0xff80000014987808 */ /* 0x000fe20000000000 */
[----:B------:R-:W-:Y:S01]  /*7590*/  FMUL.FTZ R33, R33, c[0x0][0x320] ;  /* 0x0000c80021217a20 */ /* 0x000fe20000410000 */
[----:B------:R-:W-:Y:S01]  /*75a0*/  ISETP.GT.AND P0, PT, R2, 0x29, PT ;  /* 0x000000290200780c */ /* 0x000fe20003f04270 */
[----:B------:R-:W-:Y:S01]  /*75b0*/  FMUL.FTZ R67, R67, c[0x0][0x320] ;  /* 0x0000c80043437a20 */ /* 0x000fe20000410000 */
[----:B------:R-:W-:Y:S01]  /*75c0*/  FSEL R14, R148, -INF , P5 ;  /* 0xff800000940e7808 */ /* 0x000fe20002800000 */
[----:B------:R-:W-:Y:S01]  /*75d0*/  FMUL.FTZ R58, R58, c[0x0][0x320] ;  /* 0x0000c8003a3a7a20 */ /* 0x000fe20000410000 */
[----:B------:R-:W-:Y:S02]  /*75e0*/  ISETP.GT.AND P5, PT, R2, 0x18, PT ;  /* 0x000000180200780c */ /* 0x000fe40003fa4270 */
[----:B----4-:R-:W-:Y:S01]  /*75f0*/  FSEL R157, R25, -INF , P0 ;  /* 0xff800000199d7808 */ /* 0x010fe20000000000 */
[----:B------:R-:W4:Y:S01]  /*7600*/  MUFU.TANH R22, R22 ;  /* 0x0000001600167308 */ /* 0x000f220000002400 */
[----:B------:R-:W-:Y:S02]  /*7610*/  ISETP.GT.AND P0, PT, R0, 0x30, PT ;  /* 0x000000300000780c */ /* 0x000fe40003f04270 */
[----:B------:R-:W-:Y:S02]  /*7620*/  ISETP.GT.AND P2, PT, R2, 0x8, PT ;  /* 0x000000080200780c */ /* 0x000fe40003f44270 */
[----:B------:R-:W-:Y:S02]  /*7630*/  FSEL R56, R68, -INF , P5 ;  /* 0xff80000044387808 */ /* 0x000fe40002800000 */
[----:B------:R-:W-:Y:S02]  /*7640*/  ISETP.GT.AND P5, PT, R2, 0x21, PT ;  /* 0x000000210200780c */ /* 0x000fe40003fa4270 */
[----:B------:R-:W-:Y:S01]  /*7650*/  FSEL R162, R30, -INF , P0 ;  /* 0xff8000001ea27808 */ /* 0x000fe20000000000 */
[----:B------:R-:W2:Y:S01]  /*7660*/  MUFU.TANH R28, R28 ;  /* 0x0000001c001c7308 */ /* 0x000ea20000002400 */
[----:B------:R-:W-:Y:S02]  /*7670*/  ISETP.GT.AND P0, PT, R0, 0x39, PT ;  /* 0x000000390000780c */ /* 0x000fe40003f04270 */
[----:B------:R-:W-:Y:S02]  /*7680*/  FSEL R9, R153, -INF , P2 ;  /* 0xff80000099097808 */ /* 0x000fe40001000000 */
[----:B------:R-:W-:Y:S02]  /*7690*/  FSEL R153, R21, -INF , P5 ;  /* 0xff80000015997808 */ /* 0x000fe40002800000 */
[----:B------:R-:W-:Y:S01]  /*76a0*/  FSEL R171, R35, -INF , P0 ;  /* 0xff80000023ab7808 */ /* 0x000fe20000000000 */
[----:B------:R-:W5:Y:S01]  /*76b0*/  LDL.64 R20, [R1+0x18] ;  /* 0x0000180001147983 */ /* 0x000f620000100a00 */
[----:B------:R-:W-:Y:S01]  /*76c0*/  ISETP.GT.AND P0, PT, R2, 0x48, PT ;  /* 0x000000480200780c */ /* 0x000fe20003f04270 */
[----:B------:R-:W1:Y:S01]  /*76d0*/  MUFU.TANH R29, R29 ;  /* 0x0000001d001d7308 */ /* 0x000e620000002400 */
[----:B------:R-:W-:Y:S02]  /*76e0*/  FMNMX.FTZ R4, R7, R3, !PT ;  /* 0x0000000307047209 */ /* 0x000fe40007810000 */
[----:B------:R-:W-:Y:S02]  /*76f0*/  FSEL R198, R18, -INF , P0 ;  /* 0xff80000012c67808 */ /* 0x000fe40000000000 */
[----:B------:R-:W5:Y:S01]  /*7700*/  LDL R18, [R1+0x14] ;  /* 0x0000140001127983 */ /* 0x000f620000100800 */
[----:B------:R-:W-:Y:S02]  /*7710*/  ISETP.GT.AND P3, PT, R0, 0x1, PT ;  /* 0x000000010000780c */ /* 0x000fe40003f64270 */
[----:B------:R-:W-:Y:S02]  /*7720*/  FMNMX.FTZ R4, R8, R4, !PT ;  /* 0x0000000408047209 */ /* 0x000fe40007810000 */
[----:B------:R-:W-:Y:S01]  /*7730*/  FSEL R12, R154, -INF , P3 ;  /* 0xff8000009a0c7808 */ /* 0x000fe20001800000 */
[----:B------:R-:W2:Y:S01]  /*7740*/  MUFU.TANH R27, R27 ;  /* 0x0000001b001b7308 */ /* 0x000ea20000002400 */
[C---:B------:R-:W-:Y:S02]  /*7750*/  ISETP.GT.AND P3, PT, R2.reuse, 0x10, PT ;  /* 0x000000100200780c */ /* 0x040fe40003f64270 */
[----:B------:R-:W-:Y:S02]  /*7760*/  FMNMX.FTZ R4, R9, R4, !PT ;  /* 0x0000000409047209 */ /* 0x000fe40007810000 */
[----:B------:R-:W-:Y:S02]  /*7770*/  FSEL R40, R137, -INF , P3 ;  /* 0xff80000089287808 */ /* 0x000fe40001800000 */
[----:B------:R-:W-:Y:S02]  /*7780*/  ISETP.GT.AND P3, PT, R2, 0x19, PT ;  /* 0x000000190200780c */ /* 0x000fe40003f64270 */
[----:B------:R-:W-:Y:S01]  /*7790*/  FMNMX.FTZ R4, R10, R4, !PT ;  /* 0x000000040a047209 */ /* 0x000fe20007810000 */
[----:B------:R-:W3:Y:S01]  /*77a0*/  MUFU.TANH R32, R32 ;  /* 0x0000002000207308 */ /* 0x000ee20000002400 */
[----:B------:R-:W-:Y:S02]  /*77b0*/  ISETP.GT.AND P2, PT, R2, 0x11, PT ;  /* 0x000000110200780c */ /* 0x000fe40003f44270 */
[----:B------:R-:W-:Y:S02]  /*77c0*/  FSEL R57, R17, -INF , P3 ;  /* 0xff80000011397808 */ /* 0x000fe40001800000 */
[----:B------:R-:W-:Y:S02]  /*77d0*/  FSEL R41, R136, -INF , P2 ;  /* 0xff80000088297808 */ /* 0x000fe40001000000 */
[----:B------:R-:W-:Y:S02]  /*77e0*/  FMNMX.FTZ R4, R40, R4, !PT ;  /* 0x0000000428047209 */ /* 0x000fe40007810000 */
[----:B------:R-:W-:Y:S01]  /*77f0*/  ISETP.GT.AND P1, PT, R0, 0x10, PT ;  /* 0x000000100000780c */ /* 0x000fe20003f24270 */
[----:B------:R3:W-:Y:S01]  /*7800*/  MUFU.TANH R17, R5 ;  /* 0x0000000500117308 */ /* 0x0007e20000002400 */
[----:B------:R-:W-:Y:S02]  /*7810*/  FMNMX.FTZ R4, R41, R4, !PT ;  /* 0x0000000429047209 */ /* 0x000fe40007810000 */
[----:B-1----:R-:W-:Y:S02]  /*7820*/  FSEL R48, R71, -INF , P1 ;  /* 0xff80000047307808 */ /* 0x002fe40000800000 */
[----:B------:R-:W-:Y:S02]  /*7830*/  FMNMX.FTZ R4, R56, R4, !PT ;  /* 0x0000000438047209 */ /* 0x000fe40007810000 */
[C---:B------:R-:W-:Y:S02]  /*7840*/  ISETP.GT.AND P1, PT, R0.reuse, 0x19, PT ;  /* 0x000000190000780c */ /* 0x040fe40003f24270 */
[----:B------:R-:W-:Y:S01]  /*7850*/  FMNMX.FTZ R4, R57, R4, !PT ;  /* 0x0000000439047209 */ /* 0x000fe20007810000 */
[----:B------:R-:W1:Y:S01]  /*7860*/  MUFU.TANH R26, R26 ;  /* 0x0000001a001a7308 */ /* 0x000e620000002400 */
[----:B------:R-:W-:Y:S02]  /*7870*/  ISETP.GT.AND P2, PT, R0, 0x18, PT ;  /* 0x000000180000780c */ /* 0x000fe40003f44270 */
[----:B--2---:R-:W-:Y:S02]  /*7880*/  FSEL R151, R151, -INF , P1 ;  /* 0xff80000097977808 */ /* 0x004fe40000800000 */
[----:B------:R-:W-:Y:S02]  /*7890*/  ISETP.GT.AND P1, PT, R2, 0x28, PT ;  /* 0x000000280200780c */ /* 0x000fe40003f24270 */
[----:B------:R-:W-:Y:S02]  /*78a0*/  FMNMX.FTZ R4, R152, R4, !PT ;  /* 0x0000000498047209 */ /* 0x000fe40007810000 */
[----:B------:R-:W-:Y:S01]  /*78b0*/  FSEL R150, R150, -INF , P2 ;  /* 0xff80000096967808 */ /* 0x000fe20001000000 */
[----:B------:R-:W2:Y:S01]  /*78c0*/  MUFU.TANH R31, R31 ;  /* 0x0000001f001f7308 */ /* 0x000ea20000002400 */
[----:B------:R-:W-:Y:S02]  /*78d0*/  ISETP.GT.AND P2, PT, R0, 0x21, PT ;  /* 0x000000210000780c */ /* 0x000fe40003f44270 */
[----:B------:R-:W-:Y:S02]  /*78e0*/  FSEL R156, R24, -INF , P1 ;  /* 0xff800000189c7808 */ /* 0x000fe40000800000 */
[----:B------:R-:W-:Y:S02]  /*78f0*/  FMNMX.FTZ R4, R153, R4, !PT ;  /* 0x0000000499047209 */ /* 0x000fe40007810000 */
[----:B---3--:R-:W-:Y:S02]  /*7900*/  FSEL R155, R23, -INF , P2 ;  /* 0xff800000179b7808 */ /* 0x008fe40001000000 */
[----:B------:R-:W-:Y:S01]  /*7910*/  ISETP.GT.AND P3, PT, R0, 0x20, PT ;  /* 0x000000200000780c */ /* 0x000fe20003f64270 */
[----:B------:R-:W3:Y:S01]  /*7920*/  MUFU.TANH R33, R33 ;  /* 0x0000002100217308 */ /* 0x000ee20000002400 */
[----:B------:R-:W-:Y:S02]  /*7930*/  ISETP.GT.AND P2, PT, R2, 0x30, PT ;  /* 0x000000300200780c */ /* 0x000fe40003f44270 */
[----:B------:R-:W-:Y:S02]  /*7940*/  FMNMX.FTZ R5, R11, R70, !PT ;  /* 0x000000460b057209 */ /* 0x000fe40007810000 */
[----:B------:R-:W-:Y:S02]  /*7950*/  FMNMX.FTZ R4, R156, R4, !PT ;  /* 0x000000049c047209 */ /* 0x000fe40007810000 */
[----:B----4-:R-:W-:Y:S02]  /*7960*/  FSEL R154, R22, -INF , P3 ;  /* 0xff800000169a7808 */ /* 0x010fe40001800000 */
[----:B------:R-:W-:Y:S01]  /*7970*/  FSEL R160, R28, -INF , P2 ;  /* 0xff8000001ca07808 */ /* 0x000fe20001000000 */
[----:B------:R-:W4:Y:S01]  /*7980*/  MUFU.TANH R36, R36 ;  /* 0x0000002400247308 */ /* 0x000f220000002400 */
[----:B------:R-:W-:Y:S02]  /*7990*/  FMNMX.FTZ R5, R12, R5, !PT ;  /* 0x000000050c057209 */ /* 0x000fe40007810000 */
[----:B------:R-:W-:Y:S02]  /*79a0*/  ISETP.GT.AND P1, PT, R2, 0x31, PT ;  /* 0x000000310200780c */ /* 0x000fe40003f24270 */
[C---:B------:R-:W-:Y:S02]  /*79b0*/  ISETP.GT.AND P3, PT, R0.reuse, 0x29, PT ;  /* 0x000000290000780c */ /* 0x040fe40003f64270 */
[----:B------:R-:W-:Y:S02]  /*79c0*/  FMNMX.FTZ R4, R157, R4, !PT ;  /* 0x000000049d047209 */ /* 0x000fe40007810000 */
[----:B------:R-:W-:Y:S01]  /*79d0*/  FSEL R161, R29, -INF , P1 ;  /* 0xff8000001da17808 */ /* 0x000fe20000800000 */
[----:B------:R-:W3:Y:S01]  /*79e0*/  MUFU.TANH R37, R37 ;  /* 0x0000002500257308 */ /* 0x000ee20000002400 */
[----:B------:R-:W-:Y:S02]  /*79f0*/  FMNMX.FTZ R5, R13, R5, !PT ;  /* 0x000000050d057209 */ /* 0x000fe40007810000 */
[----:B------:R-:W-:Y:S02]  /*7a00*/  ISETP.GT.AND P5, PT, R0, 0x28, PT ;  /* 0x000000280000780c */ /* 0x000fe40003fa4270 */
[----:B------:R-:W-:Y:S02]  /*7a10*/  FSEL R159, R27, -INF , P3 ;  /* 0xff8000001b9f7808 */ /* 0x000fe40001800000 */
[----:B------:R-:W-:Y:S02]  /*7a20*/  ISETP.GT.AND P3, PT, R2, 0x38, PT ;  /* 0x000000380200780c */ /* 0x000fe40003f64270 */
[----:B------:R-:W-:Y:S01]  /*7a30*/  FMNMX.FTZ R4, R160, R4, !PT ;  /* 0x00000004a0047209 */ /* 0x000fe20007810000 */
[----:B------:R-:W4:Y:S01]  /*7a40*/  MUFU.TANH R34, R34 ;  /* 0x0000002200227308 */ /* 0x000f220000002400 */
[----:B------:R-:W-:Y:S02]  /*7a50*/  FSEL R168, R32, -INF , P3 ;  /* 0xff80000020a87808 */ /* 0x000fe40001800000 */
[----:B------:R-:W-:Y:S02]  /*7a60*/  FMNMX.FTZ R5, R14, R5, !PT ;  /* 0x000000050e057209 */ /* 0x000fe40007810000 */
[----:B------:R-:W-:Y:S02]  /*7a70*/  FMNMX.FTZ R4, R161, R4, !PT ;  /* 0x00000004a1047209 */ /* 0x000fe40007810000 */
[----:B-1----:R-:W-:Y:S02]  /*7a80*/  FSEL R158, R26, -INF , P5 ;  /* 0xff8000001a9e7808 */ /* 0x002fe40002800000 */
[----:B------:R-:W-:Y:S01]  /*7a90*/  ISETP.GT.AND P5, PT, R0, 0x31, PT ;  /* 0x000000310000780c */ /* 0x000fe20003fa4270 */
[----:B------:R-:W1:Y:S01]  /*7aa0*/  MUFU.TANH R39, R39 ;  /* 0x0000002700277308 */ /* 0x000e620000002400 */
[----:B------:R-:W-:Y:S02]  /*7ab0*/  ISETP.GT.AND P2, PT, R2, 0x39, PT ;  /* 0x000000390200780c */ /* 0x000fe40003f44270 */
[----:B--2---:R-:W-:Y:S02]  /*7ac0*/  FSEL R163, R31, -INF , P5 ;  /* 0xff8000001fa37808 */ /* 0x004fe40002800000 */
[----:B------:R-:W-:Y:S02]  /*7ad0*/  FMNMX.FTZ R4, R168, R4, !PT ;  /* 0x00000004a8047209 */ /* 0x000fe40007810000 */
[----:B------:R-:W-:Y:S02]  /*7ae0*/  ISETP.GT.AND P5, PT, R2, 0x40, PT ;  /* 0x000000400200780c */ /* 0x000fe40003fa4270 */
[----:B---3--:R-:W-:Y:S01]  /*7af0*/  FSEL R169, R33, -INF , P2 ;  /* 0xff80000021a97808 */ /* 0x008fe20001000000 */
[----:B------:R-:W2:Y:S01]  /*7b00*/  MUFU.TANH R38, R38 ;  /* 0x0000002600267308 */ /* 0x000ea20000002400 */
[----:B------:R-:W-:Y:S02]  /*7b10*/  FMNMX.FTZ R5, R48, R5, !PT ;  /* 0x0000000530057209 */ /* 0x000fe40007810000 */
[----:B----4-:R-:W-:Y:S02]  /*7b20*/  FSEL R194, R36, -INF , P5 ;  /* 0xff80000024c27808 */ /* 0x010fe40002800000 */
[----:B------:R-:W-:Y:S02]  /*7b30*/  ISETP.GT.AND P3, PT, R2, 0x41, PT ;  /* 0x000000410200780c */ /* 0x000fe40003f64270 */
[----:B------:R-:W-:Y:S02]  /*7b40*/  FMNMX.FTZ R5, R49, R5, !PT ;  /* 0x0000000531057209 */ /* 0x000fe40007810000 */
[----:B------:R-:W-:Y:S01]  /*7b50*/  FMNMX.FTZ R4, R169, R4, !PT ;  /* 0x00000004a9047209 */ /* 0x000fe20007810000 */
[----:B------:R-:W3:Y:S01]  /*7b60*/  MUFU.TANH R44, R44 ;  /* 0x0000002c002c7308 */ /* 0x000ee20000002400 */
[----:B------:R-:W-:Y:S02]  /*7b70*/  FSEL R195, R37, -INF , P3 ;  /* 0xff80000025c37808 */ /* 0x000fe40001800000 */
[----:B------:R-:W-:Y:S02]  /*7b80*/  ISETP.GT.AND P1, PT, R0, 0x38, PT ;  /* 0x000000380000780c */ /* 0x000fe40003f24270 */
[----:B------:R-:W-:Y:S02]  /*7b90*/  FMNMX.FTZ R5, R150, R5, !PT ;  /* 0x0000000596057209 */ /* 0x000fe40007810000 */
[----:B------:R-:W-:Y:S02]  /*7ba0*/  FMNMX.FTZ R4, R194, R4, !PT ;  /* 0x00000004c2047209 */ /* 0x000fe40007810000 */
[----:B------:R-:W-:Y:S01]  /*7bb0*/  FSEL R170, R34, -INF , P1 ;  /* 0xff80000022aa7808 */ /* 0x000fe20000800000 */
[----:B------:R-:W4:Y:S01]  /*7bc0*/  MUFU.TANH R45, R45 ;  /* 0x0000002d002d7308 */ /* 0x000f220000002400 */
[----:B------:R-:W-:Y:S02]  /*7bd0*/  ISETP.GT.AND P1, PT, R0, 0x41, PT ;  /* 0x000000410000780c */ /* 0x000fe40003f24270 */
[----:B------:R-:W-:Y:S02]  /*7be0*/  ISETP.GT.AND P5, PT, R2, 0x49, PT ;  /* 0x000000490200780c */ /* 0x000fe40003fa4270 */
[----:B------:R-:W-:Y:S02]  /*7bf0*/  FMNMX.FTZ R5, R151, R5, !PT ;  /* 0x0000000597057209 */ /* 0x000fe40007810000 */
[----:B------:R-:W-:Y:S02]  /*7c00*/  FMNMX.FTZ R4, R195, R4, !PT ;  /* 0x00000004c3047209 */ /* 0x000fe40007810000 */
[----:B-1----:R-:W-:Y:S01]  /*7c10*/  FSEL R197, R39, -INF , P1 ;  /* 0xff80000027c57808 */ /* 0x002fe20000800000 */
[----:B------:R-:W1:Y:S01]  /*7c20*/  MUFU.TANH R43, R43 ;  /* 0x0000002b002b7308 */ /* 0x000e620000002400 */
[----:B------:R-:W-:Y:S02]  /*7c30*/  ISETP.GT.AND P2, PT, R0, 0x40, PT ;  /* 0x000000400000780c */ /* 0x000fe40003f44270 */
[----:B------:R-:W-:Y:S02]  /*7c40*/  ISETP.GT.AND P1, PT, R2, 0x50, PT ;  /* 0x000000500200780c */ /* 0x000fe40003f24270 */
[----:B------:R-:W-:Y:S02]  /*7c50*/  FSEL R199, R19, -INF , P5 ;  /* 0xff80000013c77808 */ /* 0x000fe40002800000 */
[----:B------:R-:W-:Y:S02]  /*7c60*/  FMNMX.FTZ R5, R154, R5, !PT ;  /* 0x000000059a057209 */ /* 0x000fe40007810000 */
[----:B------:R-:W-:Y:S01]  /*7c70*/  FMNMX.FTZ R4, R198, R4, !PT ;  /* 0x00000004c6047209 */ /* 0x000fe20007810000 */
[----:B------:R-:W1:Y:S01]  /*7c80*/  MUFU.TANH R42, R42 ;  /* 0x0000002a002a7308 */ /* 0x000e620000002400 */
[----:B--2---:R-:W-:Y:S02]  /*7c90*/  FSEL R196, R38, -INF , P2 ;  /* 0xff80000026c47808 */ /* 0x004fe40001000000 */
[----:B---3--:R-:W-:Y:S02]  /*7ca0*/  FSEL R240, R44, -INF , P1 ;  /* 0xff8000002cf07808 */ /* 0x008fe40000800000 */
[----:B------:R-:W-:Y:S02]  /*7cb0*/  ISETP.GT.AND P0, PT, R2, 0x51, PT ;  /* 0x000000510200780c */ /* 0x000fe40003f04270 */
[C---:B------:R-:W-:Y:S02]  /*7cc0*/  ISETP.GT.AND P2, PT, R0.reuse, 0x49, PT ;  /* 0x000000490000780c */ /* 0x040fe40003f44270 */
[----:B------:R-:W-:Y:S01]  /*7cd0*/  FMNMX.FTZ R5, R155, R5, !PT ;  /* 0x000000059b057209 */ /* 0x000fe20007810000 */
[----:B------:R-:W2:Y:S01]  /*7ce0*/  MUFU.TANH R46, R46 ;  /* 0x0000002e002e7308 */ /* 0x000ea20000002400 */
[----:B------:R-:W-:Y:S02]  /*7cf0*/  FMNMX.FTZ R4, R199, R4, !PT ;  /* 0x00000004c7047209 */ /* 0x000fe40007810000 */
[----:B----4-:R-:W-:Y:S02]  /*7d00*/  FSEL R239, R45, -INF , P0 ;  /* 0xff8000002def7808 */ /* 0x010fe40000000000 */
[----:B------:R-:W-:Y:S02]  /*7d10*/  ISETP.GT.AND P3, PT, R0, 0x48, PT ;  /* 0x000000480000780c */ /* 0x000fe40003f64270 */
[----:B-1----:R-:W-:Y:S02]  /*7d20*/  FSEL R231, R43, -INF , P2 ;  /* 0xff8000002be77808 */ /* 0x002fe40001000000 */
[----:B------:R-:W-:Y:S01]  /*7d30*/  ISETP.GT.AND P2, PT, R2, 0x58, PT ;  /* 0x000000580200780c */ /* 0x000fe20003f44270 */
[----:B------:R-:W1:Y:S01]  /*7d40*/  MUFU.TANH R47, R47 ;  /* 0x0000002f002f7308 */ /* 0x000e620000002400 */
[----:B------:R-:W-:Y:S02]  /*7d50*/  FMNMX.FTZ R5, R158, R5, !PT ;  /* 0x000000059e057209 */ /* 0x000fe40007810000 */
[----:B------:R-:W-:Y:S02]  /*7d60*/  FMNMX.FTZ R4, R240, R4, !PT ;  /* 0x00000004f0047209 */ /* 0x000fe40007810000 */
[----:B------:R-:W-:Y:S02]  /*7d70*/  ISETP.GT.AND P5, PT, R0, 0x50, PT ;  /* 0x000000500000780c */ /* 0x000fe40003fa4270 */
[----:B------:R-:W-:Y:S02]  /*7d80*/  FSEL R230, R42, -INF , P3 ;  /* 0xff8000002ae67808 */ /* 0x000fe40001800000 */
[----:B------:R-:W-:Y:S01]  /*7d90*/  ISETP.GT.AND P3, PT, R0, 0x51, PT ;  /* 0x000000510000780c */ /* 0x000fe20003f64270 */
[----:B------:R-:W3:Y:S01]  /*7da0*/  MUFU.TANH R52, R52 ;  /* 0x0000003400347308 */ /* 0x000ee20000002400 */
[----:B------:R-:W-:Y:S02]  /*7db0*/  ISETP.GT.AND P1, PT, R2, 0x59, PT ;  /* 0x000000590200780c */ /* 0x000fe40003f24270 */
[----:B------:R-:W-:Y:S02]  /*7dc0*/  FMNMX.FTZ R4, R239, R4, !PT ;  /* 0x00000004ef047209 */ /* 0x000fe40007810000 */
[----:B------:R-:W-:Y:S02]  /*7dd0*/  FSEL R246, R6, -INF , P2 ;  /* 0xff80000006f67808 */ /* 0x000fe40001000000 */
[----:B------:R-:W-:Y:S02]  /*7de0*/  FMNMX.FTZ R6, R159, R5, !PT ;  /* 0x000000059f067209 */ /* 0x000fe40007810000 */
[----:B--2---:R-:W-:Y:S01]  /*7df0*/  FSEL R241, R46, -INF , P5 ;  /* 0xff8000002ef17808 */ /* 0x004fe20002800000 */
[----:B------:R-:W2:Y:S01]  /*7e00*/  MUFU.TANH R53, R53 ;  /* 0x0000003500357308 */ /* 0x000ea20000002400 */
[C---:B------:R-:W-:Y:S02]  /*7e10*/  ISETP.GT.AND P5, PT, R2.reuse, 0x60, PT ;  /* 0x000000600200780c */ /* 0x040fe40003fa4270 */
[----:B------:R-:W-:Y:S02]  /*7e20*/  FSEL R245, R15, -INF , P1 ;  /* 0xff8000000ff57808 */ /* 0x000fe40000800000 */
[----:B-1----:R-:W-:Y:S02]  /*7e30*/  FSEL R243, R47, -INF , P3 ;  /* 0xff8000002ff37808 */ /* 0x002fe40001800000 */
[C---:B------:R-:W-:Y:S02]  /*7e40*/  ISETP.GT.AND P3, PT, R2.reuse, 0x61, PT ;  /* 0x000000610200780c */ /* 0x040fe40003f64270 */
[----:B------:R-:W-:Y:S01]  /*7e50*/  ISETP.GT.AND P2, PT, R2, 0x68, PT ;  /* 0x000000680200780c */ /* 0x000fe20003f44270 */
[----:B------:R-:W1:Y:S01]  /*7e60*/  MUFU.TANH R50, R50 ;  /* 0x0000003200327308 */ /* 0x000e620000002400 */
[----:B------:R-:W-:Y:S02]  /*7e70*/  ISETP.GT.AND P0, PT, R0, 0x58, PT ;  /* 0x000000580000780c */ /* 0x000fe40003f04270 */
[----:B------:R-:W-:Y:S02]  /*7e80*/  FMNMX.FTZ R5, R246, R4, !PT ;  /* 0x00000004f6057209 */ /* 0x000fe40007810000 */
[----:B------:R-:W-:Y:S02]  /*7e90*/  FMNMX.FTZ R6, R162, R6, !PT ;  /* 0x00000006a2067209 */ /* 0x000fe40007810000 */
[----:B---3--:R-:W-:Y:S02]  /*7ea0*/  FSEL R193, R52, -INF , P5 ;  /* 0xff80000034c17808 */ /* 0x008fe40002800000 */
[C---:B------:R-:W-:Y:S01]  /*7eb0*/  ISETP.GT.AND P5, PT, R2.reuse, 0x71, PT ;  /* 0x000000710200780c */ /* 0x040fe20003fa4270 */
[----:B------:R-:W3:Y:S01]  /*7ec0*/  MUFU.TANH R16, R16 ;  /* 0x0000001000107308 */ /* 0x000ee20000002400 */
[----:B------:R-:W-:Y:S02]  /*7ed0*/  FSEL R251, R17, -INF , P2 ;  /* 0xff80000011fb7808 */ /* 0x000fe40001000000 */
[C---:B------:R-:W-:Y:S02]  /*7ee0*/  ISETP.GT.AND P2, PT, R2.reuse, 0x79, PT ;  /* 0x000000790200780c */ /* 0x040fe40003f44270 */
[----:B--2---:R-:W-:Y:S02]  /*7ef0*/  FSEL R252, R53, -INF , P3 ;  /* 0xff80000035fc7808 */ /* 0x004fe40001800000 */
[C---:B------:R-:W-:Y:S02]  /*7f00*/  ISETP.GT.AND P3, PT, R2.reuse, 0x78, PT ;  /* 0x000000780200780c */ /* 0x040fe40003f64270 */
[----:B------:R-:W-:Y:S01]  /*7f10*/  ISETP.GT.AND P1, PT, R2, 0x69, PT ;  /* 0x000000690200780c */ /* 0x000fe20003f24270 */
[----:B------:R-:W2:Y:S01]  /*7f20*/  MUFU.TANH R60, R60 ;  /* 0x0000003c003c7308 */ /* 0x000ea20000002400 */
[----:B------:R-:W-:Y:S02]  /*7f30*/  FMNMX.FTZ R6, R163, R6, !PT ;  /* 0x00000006a3067209 */ /* 0x000fe40007810000 */
[----:B------:R-:W-:Y:S02]  /*7f40*/  FSEL R242, R65, -INF , P2 ;  /* 0xff80000041f27808 */ /* 0x000fe40001000000 */
[----:B-1----:R-:W-:Y:S02]  /*7f50*/  FSEL R248, R50, -INF , P0 ;  /* 0xff80000032f87808 */ /* 0x002fe40000000000 */
[----:B------:R-:W-:Y:S02]  /*7f60*/  ISETP.GT.AND P0, PT, R2, 0x70, PT ;  /* 0x000000700200780c */ /* 0x000fe40003f04270 */
[----:B------:R-:W-:Y:S01]  /*7f70*/  FMNMX.FTZ R2, R245, R5, !PT ;  /* 0x00000005f5027209 */ /* 0x000fe20007810000 */
[----:B------:R-:W1:Y:S01]  /*7f80*/  MUFU.TANH R61, R61 ;  /* 0x0000003d003d7308 */ /* 0x000e620000002400 */
[----:B------:R-:W-:Y:S01]  /*7f90*/  FMNMX.FTZ R6, R170, R6, !PT ;  /* 0x00000006aa067209 */ /* 0x000fe20007810000 */
[----:B------:R-:W-:Y:S01]  /*7fa0*/  FMUL.FTZ R5, R66, c[0x0][0x320] ;  /* 0x0000c80042057a20 */ /* 0x000fe20000410000 */
[----:B------:R-:W-:Y:S02]  /*7fb0*/  FMNMX.FTZ R2, R193, R2, !PT ;  /* 0x00000002c1027209 */ /* 0x000fe40007810000 */
[----:B------:R-:W-:Y:S01]  /*7fc0*/  FMNMX.FTZ R4, R171, R6, !PT ;  /* 0x00000006ab047209 */ /* 0x000fe20007810000 */
[----:B------:R-:W-:Y:S01]  /*7fd0*/  FMUL.FTZ R6, R63, c[0x0][0x320] ;  /* 0x0000c8003f067a20 */ /* 0x000fe20000410000 */
[----:B------:R-:W-:Y:S02]  /*7fe0*/  FMNMX.FTZ R2, R252, R2, !PT ;  /* 0x00000002fc027209 */ /* 0x000fe40007810000 */
[----:B---3--:R-:W-:Y:S01]  /*7ff0*/  FSEL R250, R16, -INF , P1 ;  /* 0xff80000010fa7808 */ /* 0x008fe20000800000 */
[----:B------:R-:W3:Y:S01]  /*8000*/  MUFU.TANH R64, R64 ;  /* 0x0000004000407308 */ /* 0x000ee20000002400 */
[----:B------:R-:W-:Y:S02]  /*8010*/  FMNMX.FTZ R2, R251, R2, !PT ;  /* 0x00000002fb027209 */ /* 0x000fe40007810000 */
[----:B------:R-:W-:Y:S02]  /*8020*/  FMNMX.FTZ R4, R196, R4, !PT ;  /* 0x00000004c4047209 */ /* 0x000fe40007810000 */
[----:B--2---:R-:W-:Y:S02]  /*8030*/  FSEL R249, R60, -INF , P0 ;  /* 0xff8000003cf97808 */ /* 0x004fe40000000000 */
[----:B------:R-:W-:Y:S02]  /*8040*/  FMNMX.FTZ R2, R250, R2, !PT ;  /* 0x00000002fa027209 */ /* 0x000fe40007810000 */
[----:B------:R-:W-:Y:S01]  /*8050*/  FMNMX.FTZ R4, R197, R4, !PT ;  /* 0x00000004c5047209 */ /* 0x000fe20007810000 */
[----:B------:R-:W2:Y:S01]  /*8060*/  MUFU.TANH R54, R54 ;  /* 0x0000003600367308 */ /* 0x000ea20000002400 */
[----:B------:R-:W-:Y:S02]  /*8070*/  FMNMX.FTZ R2, R249, R2, !PT ;  /* 0x00000002f9027209 */ /* 0x000fe40007810000 */
[----:B------:R-:W-:Y:S02]  /*8080*/  FMNMX.FTZ R4, R230, R4, !PT ;  /* 0x00000004e6047209 */ /* 0x000fe40007810000 */
[----:B-1----:R-:W-:Y:S02]  /*8090*/  FSEL R247, R61, -INF , P5 ;  /* 0xff8000003df77808 */ /* 0x002fe40002800000 */
[----:B------:R-:W-:Y:S02]  /*80a0*/  FMNMX.FTZ R4, R231, R4, !PT ;  /* 0x00000004e7047209 */ /* 0x000fe40007810000 */
[----:B------:R-:W-:Y:S01]  /*80b0*/  FMNMX.FTZ R2, R247, R2, !PT ;  /* 0x00000002f7027209 */ /* 0x000fe20007810000 */
[----:B------:R-:W1:Y:S01]  /*80c0*/  MUFU.TANH R51, R51 ;  /* 0x0000003300337308 */ /* 0x000e620000002400 */
[----:B------:R-:W-:Y:S02]  /*80d0*/  FMNMX.FTZ R4, R241, R4, !PT ;  /* 0x00000004f1047209 */ /* 0x000fe40007810000 */
[----:B------:R-:W-:Y:S02]  /*80e0*/  ISETP.GT.AND P0, PT, R0, 0x60, PT ;  /* 0x000000600000780c */ /* 0x000fe40003f04270 */
[----:B---3--:R-:W-:Y:S02]  /*80f0*/  FSEL R244, R64, -INF , P3 ;  /* 0xff80000040f47808 */ /* 0x008fe40001800000 */
[----:B------:R-:W-:Y:S02]  /*8100*/  ISETP.GT.AND P1, PT, R0, 0x59, PT ;  /* 0x000000590000780c */ /* 0x000fe40003f24270 */
[----:B------:R-:W-:Y:S01]  /*8110*/  FMNMX.FTZ R2, R244, R2, !PT ;  /* 0x00000002f4027209 */ /* 0x000fe20007810000 */
[----:B------:R3:W-:Y:S01]  /*8120*/  MUFU.TANH R71, R67 ;  /* 0x0000004300477308 */ /* 0x0007e20000002400 */
[----:B------:R-:W-:Y:S02]  /*8130*/  FMNMX.FTZ R4, R243, R4, !PT ;  /* 0x00000004f3047209 */ /* 0x000fe40007810000 */
[----:B------:R-:W-:Y:S02]  /*8140*/  FMNMX.FTZ R2, R242, R2, !PT ;  /* 0x00000002f2027209 */ /* 0x000fe40007810000 */
[----:B--2---:R-:W-:Y:S02]  /*8150*/  FSEL R139, R54, -INF , P0 ;  /* 0xff800000368b7808 */ /* 0x004fe40000000000 */
[----:B------:R-:W-:Y:S01]  /*8160*/  FMNMX.FTZ R4, R248, R4, !PT ;  /* 0x00000004f8047209 */ /* 0x000fe20007810000 */
[----:B------:R-:W2:Y:S01]  /*8170*/  SHFL.BFLY PT, R69, R2, 0x2, 0x1f ;  /* 0x0c401f0002457f89 */ /* 0x000ea200000e0000 */
[----:B------:R-:W-:Y:S01]  /*8180*/  ISETP.GT.AND P0, PT, R0, 0x68, PT ;  /* 0x000000680000780c */ /* 0x000fe20003f04270 */
[----:B------:R-:W4:Y:S01]  /*8190*/  MUFU.TANH R55, R55 ;  /* 0x0000003700377308 */ /* 0x000f220000002400 */
[----:B------:R-:W-:Y:S02]  /*81a0*/  ISETP.GE.AND P5, PT, R192, 0x1, PT ;  /* 0x00000001c000780c */ /* 0x000fe40003fa6270 */
[----:B-1----:R-:W-:Y:S02]  /*81b0*/  FSEL R238, R51, -INF , P1 ;  /* 0xff80000033ee7808 */ /* 0x002fe40000800000 */
[----:B------:R-:W-:Y:S02]  /*81c0*/  ISETP.GT.AND P1, PT, R0, 0x61, PT ;  /* 0x000000610000780c */ /* 0x000fe40003f24270 */
[----:B------:R-:W-:Y:S03]  /*81d0*/  FMNMX.FTZ R4, R238, R4, !PT ;  /* 0x00000004ee047209 */ /* 0x000fe60007810000 */
[----:B------:R-:W1:Y:S01]  /*81e0*/  MUFU.TANH R58, R58 ;  /* 0x0000003a003a7308 */ /* 0x000e620000002400 */
[----:B---3--:R-:W-:Y:S01]  /*81f0*/  IMAD.MOV.U32 R67, RZ, RZ, R139 ;  /* 0x000000ffff437224 */ /* 0x008fe200078e008b */
[----:B------:R-:W-:Y:S04]  /*8200*/  MOV R139, R233 ;  /* 0x000000e9008b7202 */ /* 0x000fe80000000f00 */
[----:B------:R-:W-:Y:S04]  /*8210*/  FMNMX.FTZ R4, R67, R4, !PT ;  /* 0x0000000443047209 */ /* 0x000fe80007810000 */
[----:B------:R-:W3:Y:S01]  /*8220*/  MUFU.TANH R59, R59 ;  /* 0x0000003b003b7308 */ /* 0x000ee20000002400 */
[----:B--2---:R-:W-:Y:S02]  /*8230*/  FMNMX.FTZ R69, R2, R69, !PT ;  /* 0x0000004502457209 */ /* 0x004fe40007810000 */
[----:B----4-:R-:W-:Y:S02]  /*8240*/  FSEL R138, R55, -INF , P1 ;  /* 0xff800000378a7808 */ /* 0x010fe40000800000 */
[----:B------:R-:W-:Y:S05]  /*8250*/  ISETP.GT.AND P1, PT, R0, 0x69, PT ;  /* 0x000000690000780c */ /* 0x000fea0003f24270 */
[----:B------:R-:W2:Y:S01]  /*8260*/  MUFU.TANH R62, R62 ;  /* 0x0000003e003e7308 */ /* 0x000ea20000002400 */
[----:B-1----:R-:W-:Y:S02]  /*8270*/  FSEL R16, R58, -INF , P0 ;  /* 0xff8000003a107808 */ /* 0x002fe40000000000 */
[----:B------:R-:W-:Y:S01]  /*8280*/  MOV R58, R138 ;  /* 0x0000008a003a7202 */ /* 0x000fe20000000f00 */
[----:B------:R-:W-:Y:S01]  /*8290*/  IMAD.MOV.U32 R138, RZ, RZ, R232 ;  /* 0x000000ffff8a7224 */ /* 0x000fe200078e00e8 */
[----:B------:R-:W-:Y:S05]  /*82a0*/  ISETP.GT.AND P0, PT, R0, 0x70, PT ;  /* 0x000000700000780c */ /* 0x000fea0003f04270 */
[----:B------:R-:W1:Y:S01]  /*82b0*/  MUFU.TANH R6, R6 ;  /* 0x0000000600067308 */ /* 0x000e620000002400 */
[----:B------:R-:W-:Y:S02]  /*82c0*/  FMNMX.FTZ R4, R58, R4, !PT ;  /* 0x000000043a047209 */ /* 0x000fe40007810000 */
[----:B---3--:R-:W-:Y:S02]  /*82d0*/  FSEL R17, R59, -INF , P1 ;  /* 0xff8000003b117808 */ /* 0x008fe40000800000 */
[----:B------:R-:W-:Y:S02]  /*82e0*/  FMNMX.FTZ R4, R16, R4, !PT ;  /* 0x0000000410047209 */ /* 0x000fe40007810000 */
[----:B------:R-:W-:Y:S02]  /*82f0*/  ISETP.GT.AND P1, PT, R0, 0x71, PT ;  /* 0x000000710000780c */ /* 0x000fe40003f24270 */
[----:B------:R-:W-:Y:S01]  /*8300*/  FMNMX.FTZ R4, R17, R4, !PT ;  /* 0x0000000411047209 */ /* 0x000fe20007810000 */
[----:B------:R-:W3:Y:S01]  /*8310*/  MUFU.TANH R5, R5 ;  /* 0x0000000500057308 */ /* 0x000ee20000002400 */
[----:B--2---:R-:W-:Y:S02]  /*8320*/  FSEL R66, R62, -INF , P0 ;  /* 0xff8000003e427808 */ /* 0x004fe40000000000 */
[----:B------:R-:W-:Y:S02]  /*8330*/  ISETP.GT.AND P0, PT, R0, 0x78, PT ;  /* 0x000000780000780c */ /* 0x000fe40003f04270 */
[----:B------:R-:W-:Y:S02]  /*8340*/  FMNMX.FTZ R4, R66, R4, !PT ;  /* 0x0000000442047209 */ /* 0x000fe40007810000 */
[----:B-1----:R-:W-:Y:S02]  /*8350*/  FSEL R237, R6, -INF , P1 ;  /* 0xff80000006ed7808 */ /* 0x002fe40000800000 */
[----:B------:R-:W-:Y:S02]  /*8360*/  ISETP.GT.AND P1, PT, R0, 0x79, PT ;  /* 0x000000790000780c */ /* 0x000fe40003f24270 */
[----:B------:R-:W-:Y:S02]  /*8370*/  FMNMX.FTZ R0, R237, R4, !PT ;  /* 0x00000004ed007209 */ /* 0x000fe40007810000 */
[----:B------:R-:W1:Y:S01]  /*8380*/  SHFL.BFLY PT, R4, R69, 0x1, 0x1f ;  /* 0x0c201f0045047f89 */ /* 0x000e6200000e0000 */
[----:B------:R-:W-:Y:S02]  /*8390*/  FSEL R71, R71, -INF , P1 ;  /* 0xff80000047477808 */ /* 0x000fe40000800000 */
[----:B---3--:R-:W-:Y:S04]  /*83a0*/  FSEL R235, R5, -INF , P0 ;  /* 0xff80000005eb7808 */ /* 0x008fe80000000000 */
[----:B------:R-:W-:Y:S04]  /*83b0*/  FMNMX.FTZ R0, R235, R0, !PT ;  /* 0x00000000eb007209 */ /* 0x000fe80007810000 */
[----:B------:R-:W-:Y:S05]  /*83c0*/  FMNMX.FTZ R0, R71, R0, !PT ;  /* 0x0000000047007209 */ /* 0x000fea0007810000 */
[----:B------:R-:W2:Y:S01]  /*83d0*/  SHFL.BFLY PT, R2, R0, 0x2, 0x1f ;  /* 0x0c401f0000027f89 */ /* 0x000ea200000e0000 */
[----:B-1----:R-:W-:Y:S04]  /*83e0*/  FMNMX.FTZ R69, R69, R4, !PT ;  /* 0x0000000445457209 */ /* 0x002fe80007810000 */
[C---:B------:R-:W-:Y:S01]  /*83f0*/  FSETP.NEU.FTZ.AND P1, PT, R69.reuse, -INF , PT ;  /* 0xff8000004500780b */ /* 0x040fe20003f3d000 */
[----:B------:R-:W-:Y:S05]  /*8400*/  FMUL.FTZ R148, R69, c[0x0][0x2d0] ;  /* 0x0000b40045947a20 */ /* 0x000fea0000410000 */
[----:B------:R-:W-:Y:S05]  /*8410*/  FSEL R148, R148, RZ, P1 ;  /* 0x000000ff94947208 */ /* 0x000fea0000800000 */
[--C-:B------:R-:W-:Y:S02]  /*8420*/  FFMA.FTZ R6, R8, c[0x0][0x2d0], -R148.reuse ;  /* 0x0000b40008067a23 */ /* 0x100fe40000010894 */
[--C-:B------:R-:W-:Y:S01]  /*8430*/  FFMA.FTZ R4, R7, c[0x0][0x2d0], -R148.reuse ;  /* 0x0000b40007047a23 */ /* 0x100fe20000010894 */
[----:B--2---:R-:W-:Y:S01]  /*8440*/  FMNMX.FTZ R0, R0, R2, !PT ;  /* 0x0000000200007209 */ /* 0x004fe20007810000 */
[----:B------:R1:W-:Y:S01]  /*8450*/  MUFU.EX2 R236, R6 ;  /* 0x0000000600ec7308 */ /* 0x0003e20000000800 */
[----:B------:R-:W-:Y:S03]  /*8460*/  @P5 SHF.R.S32.HI R7, RZ, 0x1f, R229 ;  /* 0x0000001fff075819 */ /* 0x000fe600000114e5 */
[----:B------:R-:W2:Y:S02]  /*8470*/  SHFL.BFLY PT, R2, R0, 0x1, 0x1f ;  /* 0x0c201f0000027f89 */ /* 0x000ea400000e0000 */
[----:B------:R-:W-:Y:S04]  /*8480*/  @P5 IMAD R7, R7, c[0x0][0x1e0], RZ ;  /* 0x0000780007075a24 */ /* 0x000fe800078e02ff */
[----:B------:R-:W3:Y:S01]  /*8490*/  MUFU.EX2 R233, R4 ;  /* 0x0000000400e97308 */ /* 0x000ee20000000800 */
[----:B-1----:R-:W-:Y:S02]  /*84a0*/  @P5 IMAD R6, R229, c[0x0][0x1e4], R7 ;  /* 0x00007900e5065a24 */ /* 0x002fe400078e0207 */
[----:B------:R-:W-:Y:S01]  /*84b0*/  FFMA.FTZ R7, R9, c[0x0][0x2d0], -R148 ;  /* 0x0000b40009077a23 */ /* 0x000fe20000010894 */
[----:B--2---:R-:W-:Y:S06]  /*84c0*/  FMNMX.FTZ R68, R0, R2, !PT ;  /* 0x0000000200447209 */ /* 0x004fec0007810000 */
[----:B------:R1:W-:Y:S01]  /*84d0*/  MUFU.EX2 R15, R7 ;  /* 0x00000007000f7308 */ /* 0x0003e20000000800 */
[C---:B------:R-:W-:Y:S01]  /*84e0*/  FSETP.NEU.FTZ.AND P0, PT, R68.reuse, -INF , PT ;  /* 0xff8000004400780b */ /* 0x040fe20003f1d000 */
[----:B------:R-:W-:Y:S01]  /*84f0*/  FMUL.FTZ R149, R68, c[0x0][0x2d0] ;  /* 0x0000b40044957a20 */ /* 0x000fe20000410000 */
[----:B---3--:R-:W-:Y:S01]  /*8500*/  F2FP.PACK_AB R136, R236, R233 ;  /* 0x000000e9ec88723e */ /* 0x008fe200000000ff */
[----:B------:R-:W-:Y:S03]  /*8510*/  @P5 IMAD.WIDE.U32 R4, R229, c[0x0][0x1e0], RZ ;  /* 0x00007800e5045a25 */ /* 0x000fe600078e00ff */
[----:B------:R-:W-:Y:S01]  /*8520*/  FSEL R149, R149, RZ, P0 ;  /* 0x000000ff95957208 */ /* 0x000fe20000000000 */
[----:B------:R-:W-:Y:S01]  /*8530*/  @P5 IMAD.SHL.U32 R8, R4, 0x80, RZ ;  /* 0x0000008004085824 */ /* 0x000fe200078e00ff */
[----:B------:R-:W-:Y:S04]  /*8540*/  @P5 IADD3 R0, R5, R6, RZ ;  /* 0x0000000605005210 */ /* 0x000fe80007ffe0ff */
[----:B-----5:R-:W-:Y:S02]  /*8550*/  @P5 IADD3 R2, P3, R8, R20, RZ ;  /* 0x0000001408025210 */ /* 0x020fe40007f7e0ff */
[----:B------:R-:W-:Y:S01]  /*8560*/  @P5 SHF.L.U64.HI R0, R4, 0x7, R0 ;  /* 0x0000000704005819 */ /* 0x000fe20000010200 */
[----:B------:R-:W-:Y:S01]  /*8570*/  FFMA.FTZ R4, R10, c[0x0][0x2d0], -R148 ;  /* 0x0000b4000a047a23 */ /* 0x000fe20000010894 */
[----:B------:R-:W-:Y:S02]  /*8580*/  @P5 LEA R6, P2, R2, c[0x0][0x1c8], 0x1 ;  /* 0x0000720002065a11 */ /* 0x000fe400078408ff */
[----:B------:R-:W-:Y:S01]  /*8590*/  @P5 MOV R10, c[0x0][0x1e0] ;  /* 0x00007800000a5a02 */ /* 0x000fe20000000f00 */
[----:B------:R2:W-:Y:S01]  /*85a0*/  MUFU.EX2 R234, R4 ;  /* 0x0000000400ea7308 */ /* 0x0005e20000000800 */
[----:B------:R-:W-:Y:S05]  /*85b0*/  @P5 IMAD.X R5, R0, 0x1, R18, P3 ;  /* 0x0000000100055824 */ /* 0x000fea00018e0612 */
[----:B-1----:R-:W-:Y:S01]  /*85c0*/  @P5 LEA.HI.X R7, R2, c[0x0][0x1cc], R5, 0x1, P2 ;  /* 0x0000730002075a11 */ /* 0x002fe200010f0c05 */
[----:B------:R-:W-:Y:S01]  /*85d0*/  @P5 IMAD.MOV.U32 R5, RZ, RZ, 0x6 ;  /* 0x00000006ff055424 */ /* 0x000fe200078e00ff */
[----:B------:R-:W-:Y:S04]  /*85e0*/  @P5 IADD3 R2, P3, P2, R8, 0x40, R20 ;  /* 0x0000004008025810 */ /* 0x000fe80007a7e014 */
[----:B------:R-:W-:Y:S02]  /*85f0*/  @P5 IADD3.X R0, R0, RZ, R18, P3, P2 ;  /* 0x000000ff00005210 */ /* 0x000fe40001fe4412 */
[----:B------:R-:W-:Y:S02]  /*8600*/  @P5 LEA R8, P3, R2, c[0x0][0x1c8], 0x1 ;  /* 0x0000720002085a11 */ /* 0x000fe400078608ff */
[----:B------:R-:W-:Y:S02]  /*8610*/  @P5 ISETP.GE.AND P2, PT, R138, c[0x0][0x1d4], PT ;  /* 0x000075008a005a0c */ /* 0x000fe40003f46270 */
[----:B------:R-:W-:Y:S01]  /*8620*/  @P5 LEA.HI.X R9, R2, c[0x0][0x1cc], R0, 0x1, P3 ;  /* 0x0000730002095a11 */ /* 0x000fe200018f0c00 */
[--C-:B------:R-:W-:Y:S02]  /*8630*/  FFMA.FTZ R0, R13, c[0x0][0x2d0], -R149.reuse ;  /* 0x0000b4000d007a23 */ /* 0x100fe40000010895 */
[--C-:B------:R-:W-:Y:S02]  /*8640*/  FFMA.FTZ R2, R14, c[0x0][0x2d0], -R149.reuse ;  /* 0x0000b4000e027a23 */ /* 0x100fe40000010895 */
[----:B------:R1:W-:Y:S01]  /*8650*/  MUFU.EX2 R64, R0 ;  /* 0x0000000000407308 */ /* 0x0003e20000000800 */
[--C-:B--2---:R-:W-:Y:S01]  /*8660*/  FFMA.FTZ R4, R11, c[0x0][0x2d0], -R149.reuse ;  /* 0x0000b4000b047a23 */ /* 0x104fe20000010895 */
[C---:B------:R-:W-:Y:S02]  /*8670*/  @P5 SHF.L.U32 R11, R10.reuse, 0x6, RZ ;  /* 0x000000060a0b5819 */ /* 0x040fe400000006ff */
[----:B------:R-:W-:Y:S01]  /*8680*/  @P5 SHF.L.U64.HI R10, R10, R5, c[0x0][0x1e4] ;  /* 0x000079000a0a5619 */ /* 0x000fe20000010205 */
[----:B------:R-:W-:Y:S01]  /*8690*/  FFMA.FTZ R5, R12, c[0x0][0x2d0], -R149 ;  /* 0x0000b4000c057a23 */ /* 0x000fe20000010895 */
[----:B------:R2:W-:Y:S04]  /*86a0*/  @P5 LDGSTS.E.BYPASS.LTC128B.128 [R228+0x8100], [R6.64], !P2 ;  /* 0x0810000006e45fae */ /* 0x0005e8000d101d46 */
[----:B------:R3:W-:Y:S04]  /*86b0*/  MUFU.EX2 R232, R4 ;  /* 0x0000000400e87308 */ /* 0x0007e80000000800 */
[----:B------:R4:W-:Y:S06]  /*86c0*/  @P5 LDGSTS.E.BYPASS.LTC128B.128 [R228+0xc100], [R8.64], !P6 ;  /* 0x0c10000008e45fae */ /* 0x0009ec000f101d46 */
[----:B------:R5:W2:Y:S01]  /*86d0*/  MUFU.EX2 R59, R5 ;  /* 0x00000005003b7308 */ /* 0x000aa20000000800 */
[----:B-1----:R-:W-:Y:S05]  /*86e0*/  FSEL R0, R69, RZ, P1 ;  /* 0x000000ff45007208 */ /* 0x002fea0000800000 */
[----:B------:R-:W-:Y:S04]  /*86f0*/  FADD.FTZ R0, -R0, R3 ;  /* 0x0000000300007221 */ /* 0x000fe80000010100 */
[----:B------:R1:W1:Y:S01]  /*8700*/  MUFU.EX2 R65, R2 ;  /* 0x0000000200417308 */ /* 0x0002620000000800 */
[----:B------:R-:W-:Y:S01]  /*8710*/  FMUL.FTZ R0, R0, c[0x0][0x2d0] ;  /* 0x0000b40000007a20 */ /* 0x000fe20000410000 */
[-C--:B---3--:R-:W-:Y:S08]  /*8720*/  @P5 IADD3 R4, P3, R6, R11.reuse, RZ ;  /* 0x0000000b06045210 */ /* 0x088ff00007f7e0ff */
[----:B------:R3:W3:Y:S01]  /*8730*/  MUFU.EX2 R3, R0 ;  /* 0x0000000000037308 */ /* 0x0006e20000000800 */
[----:B-----5:R-:W-:Y:S01]  /*8740*/  @P5 IMAD.X R5, R10, 0x1, R7, P3 ;  /* 0x000000010a055824 */ /* 0x020fe200018e0607 */
[-C--:B--2---:R-:W-:Y:S02]  /*8750*/  @P5 IADD3 R6, P3, R4, R11.reuse, RZ ;  /* 0x0000000b04065210 */ /* 0x084fe40007f7e0ff */
[----:B------:R-:W-:Y:S02]  /*8760*/  F2FP.PACK_AB R137, R59, R232 ;  /* 0x000000e83b89723e */ /* 0x000fe400000000ff */
[----:B------:R2:W-:Y:S01]  /*8770*/  @P5 LDGSTS.E.BYPASS.LTC128B.128 [R228+0x9100], [R4.64], !P2 ;  /* 0x0910000004e45fae */ /* 0x0005e2000d101d46 */
[----:B------:R-:W-:Y:S02]  /*8780*/  @P5 IADD3.X R7, R5, R10, RZ, P3, !PT ;  /* 0x0000000a05075210 */ /* 0x000fe40001ffe4ff */
[----:B----4-:R-:W-:Y:S02]  /*8790*/  @P5 IADD3 R8, P1, R6, R11, RZ ;  /* 0x0000000b06085210 */ /* 0x010fe40007f3e0ff */
[----:B-1----:R-:W-:Y:S02]  /*87a0*/  FSEL R2, R68, RZ, P0 ;  /* 0x000000ff44027208 */ /* 0x002fe40000000000 */
[----:B------:R-:W-:Y:S01]  /*87b0*/  F2FP.PACK_AB R139, R65, R64 ;  /* 0x00000040418b723e */ /* 0x000fe200000000ff */
[----:B------:R2:W-:Y:S01]  /*87c0*/  @P5 LDGSTS.E.BYPASS.LTC128B.128 [R228+0xd100], [R4.64+0x80], !P6 ;  /* 0x0d10008004e45fae */ /* 0x0005e2000f101d46 */
[----:B------:R-:W-:Y:S02]  /*87d0*/  @P5 IMAD.X R9, R7, 0x1, R10, P1 ;  /* 0x0000000107095824 */ /* 0x000fe400008e060a */
[----:B---3--:R-:W-:Y:S05]  /*87e0*/  FADD.FTZ R0, -R2, R70 ;  /* 0x0000004602007221 */ /* 0x008fea0000010100 */
[----:B------:R1:W-:Y:S01]  /*87f0*/  @P5 LDGSTS.E.BYPASS.LTC128B.128 [R228+0xa100], [R6.64], !P2 ;  /* 0x0a10000006e45fae */ /* 0x0003e2000d101d46 */
[--C-:B------:R-:W-:Y:S01]  /*8800*/  FFMA.FTZ R2, R40, c[0x0][0x2d0], -R148.reuse ;  /* 0x0000b40028027a23 */ /* 0x100fe20000010894 */
[----:B------:R-:W-:Y:S01]  /*8810*/  MOV R70, R15 ;  /* 0x0000000f00467202 */ /* 0x000fe20000000f00 */
[----:B------:R-:W-:Y:S02]  /*8820*/  FMUL.FTZ R0, R0, c[0x0][0x2d0] ;  /* 0x0000b40000007a20 */ /* 0x000fe40000410000 */
[C---:B------:R-:W-:Y:S01]  /*8830*/  FMUL.FTZ R40, R3.reuse, R108 ;  /* 0x0000006c03287220 */ /* 0x040fe20000410000 */
[----:B------:R-:W-:Y:S01]  /*8840*/  F2FP.PACK_AB R138, R234, R70 ;  /* 0x00000046ea8a723e */ /* 0x000fe200000000ff */
[C---:B------:R-:W-:Y:S01]  /*8850*/  FMUL.FTZ R32, R3.reuse, R100 ;  /* 0x0000006403207220 */ /* 0x040fe20000410000 */
[----:B------:R1:W-:Y:S01]  /*8860*/  @P5 LDGSTS.E.BYPASS.LTC128B.128 [R228+0xe100], [R6.64+0x80], !P6 ;  /* 0x0e10008006e45fae */ /* 0x0003e2000f101d46 */
[----:B------:R-:W3:Y:S01]  /*8870*/  MUFU.EX2 R0, R0 ;  /* 0x0000000000007308 */ /* 0x000ee20000000800 */
[----:B------:R-:W-:Y:S02]  /*8880*/  IMAD.MOV.U32 R100, RZ, RZ, R235 ;  /* 0x000000ffff647224 */ /* 0x000fe400078e00eb */
[C---:B------:R-:W-:Y:S02]  /*8890*/  FMUL.FTZ R24, R3.reuse, R92 ;  /* 0x0000005c03187220 */ /* 0x040fe40000410000 */
[C---:B------:R-:W-:Y:S02]  /*88a0*/  FMUL.FTZ R25, R3.reuse, R93 ;  /* 0x0000005d03197220 */ /* 0x040fe40000410000 */
[----:B------:R4:W-:Y:S01]  /*88b0*/  @P5 LDGSTS.E.BYPASS.LTC128B.128 [R228+0xb100], [R8.64], !P2 ;  /* 0x0b10000008e45fae */ /* 0x0009e2000d101d46 */
[C---:B------:R-:W-:Y:S02]  /*88c0*/  FMUL.FTZ R33, R3.reuse, R101 ;  /* 0x0000006503217220 */ /* 0x040fe40000410000 */
[C---:B--2---:R-:W-:Y:S02]  /*88d0*/  FMUL.FTZ R4, R3.reuse, R72 ;  /* 0x0000004803047220 */ /* 0x044fe40000410000 */
[C---:B------:R-:W-:Y:S01]  /*88e0*/  FMUL.FTZ R5, R3.reuse, R73 ;  /* 0x0000004903057220 */ /* 0x040fe20000410000 */
[----:B------:R-:W-:Y:S01]  /*88f0*/  MOV R73, R16 ;  /* 0x0000001000497202 */ /* 0x000fe20000000f00 */
[----:B------:R-:W-:Y:S01]  /*8900*/  IMAD.MOV.U32 R72, RZ, RZ, R17 ;  /* 0x000000ffff487224 */ /* 0x000fe200078e0011 */
[----:B------:R4:W-:Y:S01]  /*8910*/  @P5 LDGSTS.E.BYPASS.LTC128B.128 [R228+0xf100], [R8.64+0x80], !P6 ;  /* 0x0f10008008e45fae */ /* 0x0009e2000f101d46 */
[C---:B------:R-:W-:Y:S02]  /*8920*/  FMUL.FTZ R16, R3.reuse, R84 ;  /* 0x0000005403107220 */ /* 0x040fe40000410000 */
[C---:B------:R-:W-:Y:S01]  /*8930*/  FMUL.FTZ R17, R3.reuse, R85 ;  /* 0x0000005503117220 */ /* 0x040fe20000410000 */
[----:B------:R-:W-:Y:S01]  /*8940*/  MOV R93, R72 ;  /* 0x00000048005d7202 */ /* 0x000fe20000000f00 */
[----:B------:R-:W-:Y:S02]  /*8950*/  IMAD.MOV.U32 R92, RZ, RZ, R73 ;  /* 0x000000ffff5c7224 */ /* 0x000fe400078e0049 */
[----:B------:R-:W-:Y:S01]  /*8960*/  FFMA.FTZ R100, R100, c[0x0][0x2d0], -R149 ;  /* 0x0000b40064647a23 */ /* 0x000fe20000010895 */
[----:B------:R-:W2:Y:S01]  /*8970*/  LDSM.16.MT88.4 R12, [R200] ;  /* 0x00000000c80c783b */ /* 0x000ea20000004200 */
[C---:B---3--:R-:W-:Y:S02]  /*8980*/  FMUL.FTZ R42, R0.reuse, R110 ;  /* 0x0000006e002a7220 */ /* 0x048fe40000410000 */
[C---:B-1----:R-:W-:Y:S02]  /*8990*/  FMUL.FTZ R6, R0.reuse, R74 ;  /* 0x0000004a00067220 */ /* 0x042fe40000410000 */
[----:B------:R1:W3:Y:S01]  /*89a0*/  MUFU.EX2 R74, R2 ;  /* 0x00000002004a7308 */ /* 0x0002e20000000800 */
[C---:B------:R-:W-:Y:S02]  /*89b0*/  FMUL.FTZ R35, R0.reuse, R103 ;  /* 0x0000006700237220 */ /* 0x040fe40000410000 */
[C---:B------:R-:W-:Y:S01]  /*89c0*/  FMUL.FTZ R34, R0.reuse, R102 ;  /* 0x0000006600227220 */ /* 0x040fe20000410000 */
[----:B------:R-:W5:Y:S01]  /*89d0*/  LDSM.16.MT88.4 R20, [R204] ;  /* 0x00000000cc14783b */ /* 0x000f620000004200 */
[C---:B------:R-:W-:Y:S02]  /*89e0*/  FMUL.FTZ R7, R0.reuse, R75 ;  /* 0x0000004b00077220 */ /* 0x040fe40000410000 */
[C---:B------:R-:W-:Y:S02]  /*89f0*/  FMUL.FTZ R43, R0.reuse, R111 ;  /* 0x0000006f002b7220 */ /* 0x040fe40000410000 */
[C---:B------:R-:W-:Y:S02]  /*8a00*/  FMUL.FTZ R10, R0.reuse, R78 ;  /* 0x0000004e000a7220 */ /* 0x040fe40000410000 */
[C---:B------:R-:W-:Y:S01]  /*8a10*/  FMUL.FTZ R11, R0.reuse, R79 ;  /* 0x0000004f000b7220 */ /* 0x040fe20000410000 */
[----:B------:R-:W5:Y:S01]  /*8a20*/  LDSM.16.MT88.4 R28, [R203] ;  /* 0x00000000cb1c783b */ /* 0x000f620000004200 */
[C---:B------:R-:W-:Y:S02]  /*8a30*/  FMUL.FTZ R18, R0.reuse, R86 ;  /* 0x0000005600127220 */ /* 0x040fe40000410000 */
[C---:B----4-:R-:W-:Y:S02]  /*8a40*/  FMUL.FTZ R8, R3.reuse, R76 ;  /* 0x0000004c03087220 */ /* 0x050fe40000410000 */
[----:B------:R-:W-:Y:S02]  /*8a50*/  FMUL.FTZ R9, R3, R77 ;  /* 0x0000004d03097220 */ /* 0x000fe40000410000 */
[C---:B------:R-:W-:Y:S01]  /*8a60*/  FMUL.FTZ R19, R0.reuse, R87 ;  /* 0x0000005700137220 */ /* 0x040fe20000410000 */
[----:B------:R-:W4:Y:S01]  /*8a70*/  LDSM.16.MT88.4 R36, [R223] ;  /* 0x00000000df24783b */ /* 0x000f220000004200 */
[C---:B------:R-:W-:Y:S02]  /*8a80*/  FMUL.FTZ R26, R0.reuse, R94 ;  /* 0x0000005e001a7220 */ /* 0x040fe40000410000 */
[----:B------:R-:W-:Y:S02]  /*8a90*/  IMAD.MOV.U32 R94, RZ, RZ, R59 ;  /* 0x000000ffff5e7224 */ /* 0x000fe400078e003b */
[----:B-1----:R-:W-:Y:S02]  /*8aa0*/  FFMA.FTZ R2, R41, c[0x0][0x2d0], -R148 ;  /* 0x0000b40029027a23 */ /* 0x002fe40000010894 */
[C---:B------:R-:W-:Y:S01]  /*8ab0*/  FMUL.FTZ R41, R3.reuse, R109 ;  /* 0x0000006d03297220 */ /* 0x040fe20000410000 */
[----:B------:R-:W1:Y:S01]  /*8ac0*/  LDSM.16.MT88.4 R44, [R200+0x4000] ;  /* 0x00400000c82c783b */ /* 0x000e620000004200 */
[----:B------:R5:W5:Y:S01]  /*8ad0*/  MUFU.EX2 R50, R2 ;  /* 0x0000000200327308 */ /* 0x000b620000000800 */
[C---:B------:R-:W-:Y:S02]  /*8ae0*/  FMUL.FTZ R59, R0.reuse, R127 ;  /* 0x0000007f003b7220 */ /* 0x040fe40000410000 */
[C---:B------:R-:W-:Y:S01]  /*8af0*/  FMUL.FTZ R27, R0.reuse, R95 ;  /* 0x0000005f001b7220 */ /* 0x040fe20000410000 */
[----:B------:R-:W-:Y:S01]  /*8b00*/  MOV R95, R58 ;  /* 0x0000003a005f7202 */ /* 0x000fe20000000f00 */
[C---:B------:R-:W-:Y:S01]  /*8b10*/  FMUL.FTZ R58, R0.reuse, R126 ;  /* 0x0000007e003a7220 */ /* 0x040fe20000410000 */
[C---:B--2---:R-:W-:Y:S01]  /*8b20*/  HMMA.16816.F32 R4, R136.reuse, R12, R4 ;  /* 0x0000000c8804723c */ /* 0x044fe20000001804 */
[----:B------:R-:W2:Y:S04]  /*8b30*/  LDSM.16.MT88.4 R52, [R204+0x4000] ;  /* 0x00400000cc34783b */ /* 0x000ea80000004200 */
[C---:B------:R-:W-:Y:S01]  /*8b40*/  FMUL.FTZ R51, R0.reuse, R119 ;  /* 0x0000007700337220 */ /* 0x040fe20000410000 */
[----:B---3--:R-:W-:Y:S01]  /*8b50*/  MOV R119, R74 ;  /* 0x0000004a00777202 */ /* 0x008fe20000000f00 */
[C---:B------:R-:W-:Y:S01]  /*8b60*/  FMUL.FTZ R12, R3.reuse, R80 ;  /* 0x00000050030c7220 */ /* 0x040fe20000410000 */
[C---:B------:R-:W-:Y:S01]  /*8b70*/  HMMA.16816.F32 R8, R136.reuse, R14, R8 ;  /* 0x0000000e8808723c */ /* 0x040fe20000001808 */
[----:B------:R-:W2:Y:S03]  /*8b80*/  LDSM.16.MT88.4 R60, [R203+0x4000] ;  /* 0x00400000cb3c783b */ /* 0x000ea60000004200 */
[C---:B------:R-:W-:Y:S02]  /*8b90*/  FMUL.FTZ R13, R3.reuse, R81 ;  /* 0x00000051030d7220 */ /* 0x040fe40000410000 */
[----:B------:R-:W-:Y:S02]  /*8ba0*/  IMAD.MOV.U32 R101, RZ, RZ, R64 ;  /* 0x000000ffff657224 */ /* 0x000fe400078e0040 */
[----:B------:R-:W-:Y:S01]  /*8bb0*/  FMUL.FTZ R14, R0, R82 ;  /* 0x00000052000e7220 */ /* 0x000fe20000410000 */
[----:B------:R-:W1:Y:S03]  /*8bc0*/  LDSM.16.MT88.4 R72, [R206+0x4000] ;  /* 0x00400000ce48783b */ /* 0x000e660000004200 */
[--C-:B-----5:R-:W-:Y:S02]  /*8bd0*/  FFMA.FTZ R2, R48, c[0x0][0x2d0], -R149.reuse ;  /* 0x0000b40030027a23 */ /* 0x120fe40000010895 */
[----:B------:R-:W-:Y:S02]  /*8be0*/  IMAD.MOV.U32 R111, RZ, RZ, R50 ;  /* 0x000000ffff6f7224 */ /* 0x000fe400078e0032 */
[----:B------:R5:W-:Y:S01]  /*8bf0*/  MUFU.EX2 R110, R2 ;  /* 0x00000002006e7308 */ /* 0x000be20000000800 */
[C---:B------:R-:W-:Y:S01]  /*8c00*/  FMUL.FTZ R50, R0.reuse, R118 ;  /* 0x0000007600327220 */ /* 0x040fe20000410000 */
[----:B------:R-:W1:Y:S01]  /*8c10*/  LDSM.16.MT88.4 R76, [R200+0x800] ;  /* 0x00080000c84c783b */ /* 0x000e620000004200 */
[C---:B------:R-:W-:Y:S02]  /*8c20*/  FMUL.FTZ R15, R0.reuse, R83 ;  /* 0x00000053000f7220 */ /* 0x040fe40000410000 */
[C---:B------:R-:W-:Y:S02]  /*8c30*/  FMUL.FTZ R48, R3.reuse, R116 ;  /* 0x0000007403307220 */ /* 0x040fe40000410000 */
[C---:B------:R-:W-:Y:S03]  /*8c40*/  FMUL.FTZ R64, R3.reuse, R132 ;  /* 0x0000008403407220 */ /* 0x040fe60000410000 */
[C---:B------:R-:W-:Y:S01]  /*8c50*/  HMMA.16816.F32 R12, R136.reuse, R20, R12 ;  /* 0x00000014880c723c */ /* 0x040fe2000000180c */
[----:B------:R-:W1:Y:S06]  /*8c60*/  LDSM.16.MT88.4 R80, [R204+0x800] ;  /* 0x00080000cc50783b */ /* 0x000e6c0000004200 */
[C---:B------:R-:W-:Y:S01]  /*8c70*/  FMUL.FTZ R20, R3.reuse, R88 ;  /* 0x0000005803147220 */ /* 0x040fe20000410000 */
[C---:B------:R-:W-:Y:S01]  /*8c80*/  HMMA.16816.F32 R16, R136.reuse, R22, R16 ;  /* 0x000000168810723c */ /* 0x040fe20000001810 */
[----:B------:R-:W1:Y:S03]  /*8c90*/  LDSM.16.MT88.4 R84, [R203+0x800] ;  /* 0x00080000cb54783b */ /* 0x000e660000004200 */
[----:B------:R-:W-:Y:S02]  /*8ca0*/  FMUL.FTZ R21, R3, R89 ;  /* 0x0000005903157220 */ /* 0x000fe40000410000 */
[--C-:B-----5:R-:W-:Y:S02]  /*8cb0*/  FFMA.FTZ R2, R49, c[0x0][0x2d0], -R149.reuse ;  /* 0x0000b40031027a23 */ /* 0x120fe40000010895 */
[C---:B------:R-:W-:Y:S01]  /*8cc0*/  FMUL.FTZ R49, R3.reuse, R117 ;  /* 0x0000007503317220 */ /* 0x040fe20000410000 */
[----:B------:R-:W0:Y:S01]  /*8cd0*/  LDGDEPBAR ;  /* 0x00000000000079af */ /* 0x000e220000000000 */
[----:B------:R5:W1:Y:S02]  /*8ce0*/  MUFU.EX2 R109, R2 ;  /* 0x00000002006d7308 */ /* 0x000a640000000800 */
[C---:B------:R-:W-:Y:S02]  /*8cf0*/  FMUL.FTZ R22, R0.reuse, R90 ;  /* 0x0000005a00167220 */ /* 0x040fe40000410000 */
[----:B------:R-:W-:Y:S03]  /*8d00*/  FMUL.FTZ R23, R0, R91 ;  /* 0x0000005b00177220 */ /* 0x000fe60000410000 */
[----:B------:R-:W1:Y:S04]  /*8d10*/  LDSM.16.MT88.4 R88, [R206+0x800] ;  /* 0x00080000ce58783b */ /* 0x000e680000004200 */
[C---:B------:R-:W-:Y:S07]  /*8d20*/  HMMA.16816.F32 R20, R136.reuse, R28, R20 ;  /* 0x0000001c8814723c */ /* 0x040fee0000001814 */
[C---:B------:R-:W-:Y:S01]  /*8d30*/  FMUL.FTZ R29, R3.reuse, R97 ;  /* 0x00000061031d7220 */ /* 0x040fe20000410000 */
[C---:B------:R-:W-:Y:S04]  /*8d40*/  HMMA.16816.F32 R24, R136.reuse, R30, R24 ;  /* 0x0000001e8818723c */ /* 0x040fe80000001818 */
[----:B------:R-:W-:Y:S01]  /*8d50*/  MOV R97, R237 ;  /* 0x000000ed00617202 */ /* 0x000fe20000000f00 */
[----:B-----5:R-:W-:Y:S02]  /*8d60*/  FFMA.FTZ R2, R56, c[0x0][0x2d0], -R148 ;  /* 0x0000b40038027a23 */ /* 0x020fe40000010894 */
[C---:B------:R-:W-:Y:S02]  /*8d70*/  FMUL.FTZ R30, R0.reuse, R98 ;  /* 0x00000062001e7220 */ /* 0x040fe40000410000 */
[----:B------:R5:W-:Y:S01]  /*8d80*/  MUFU.EX2 R103, R2 ;  /* 0x0000000200677308 */ /* 0x000be20000000800 */
[----:B------:R-:W3:Y:S02]  /*8d90*/  LDL.LU R98, [R1+0x10] ;  /* 0x0000100001627983 */ /* 0x000ee40000300800 */
[C---:B------:R-:W-:Y:S01]  /*8da0*/  FMUL.FTZ R31, R0.reuse, R99 ;  /* 0x00000063001f7220 */ /* 0x040fe20000410000 */
[----:B------:R-:W-:Y:S01]  /*8db0*/  MOV R99, R65 ;  /* 0x0000004100637202 */ /* 0x000fe20000000f00 */
[C---:B------:R-:W-:Y:S02]  /*8dc0*/  FMUL.FTZ R28, R3.reuse, R96 ;  /* 0x00000060031c7220 */ /* 0x040fe40000410000 */
[C---:B------:R-:W-:Y:S02]  /*8dd0*/  FMUL.FTZ R56, R3.reuse, R124 ;  /* 0x0000007c03387220 */ /* 0x040fe40000410000 */
[----:B------:R-:W-:Y:S02]  /*8de0*/  IMAD.MOV.U32 R96, RZ, RZ, R66 ;  /* 0x000000ffff607224 */ /* 0x000fe400078e0042 */
[----:B------:R-:W-:Y:S01]  /*8df0*/  FMUL.FTZ R65, R3, R133 ;  /* 0x0000008503417220 */ /* 0x000fe20000410000 */
[C---:B----4-:R-:W-:Y:S03]  /*8e00*/  HMMA.16816.F32 R28, R136.reuse, R36, R28 ;  /* 0x00000024881c723c */ /* 0x050fe6000000181c */
[----:B------:R-:W-:Y:S02]  /*8e10*/  IMAD.MOV.U32 R132, RZ, RZ, R96 ;  /* 0x000000ffff847224 */ /* 0x000fe400078e0060 */
[--C-:B------:R-:W-:Y:S02]  /*8e20*/  FFMA.FTZ R96, R251, c[0x0][0x2d0], -R148.reuse ;  /* 0x0000b400fb607a23 */ /* 0x100fe40000010894 */
[----:B------:R-:W-:Y:S01]  /*8e30*/  FMUL.FTZ R36, R3, R104 ;  /* 0x0000006803247220 */ /* 0x000fe20000410000 */
[C---:B------:R-:W-:Y:S04]  /*8e40*/  HMMA.16816.F32 R32, R136.reuse, R38, R32 ;  /* 0x000000268820723c */ /* 0x040fe80000001820 */
[----:B-----5:R-:W-:Y:S02]  /*8e50*/  FFMA.FTZ R2, R57, c[0x0][0x2d0], -R148 ;  /* 0x0000b40039027a23 */ /* 0x020fe40000010894 */
[C---:B------:R-:W-:Y:S02]  /*8e60*/  FMUL.FTZ R37, R3.reuse, R105 ;  /* 0x0000006903257220 */ /* 0x040fe40000410000 */
[----:B------:R4:W5:Y:S01]  /*8e70*/  MUFU.EX2 R108, R2 ;  /* 0x00000002006c7308 */ /* 0x0009620000000800 */
[C---:B------:R-:W-:Y:S03]  /*8e80*/  FMUL.FTZ R38, R0.reuse, R106 ;  /* 0x0000006a00267220 */ /* 0x040fe60000410000 */
[C---:B------:R-:W-:Y:S02]  /*8e90*/  FMUL.FTZ R39, R0.reuse, R107 ;  /* 0x0000006b00277220 */ /* 0x040fe40000410000 */
[C---:B------:R-:W-:Y:S02]  /*8ea0*/  FMUL.FTZ R57, R3.reuse, R125 ;  /* 0x0000007d03397220 */ /* 0x040fe40000410000 */
[----:B------:R-:W-:Y:S03]  /*8eb0*/  FMUL.FTZ R66, R0, R134 ;  /* 0x0000008600427220 */ /* 0x000fe60000410000 */
[C---:B-1----:R-:W-:Y:S07]  /*8ec0*/  HMMA.16816.F32 R36, R136.reuse, R44, R36 ;  /* 0x0000002c8824723c */ /* 0x042fee0000001824 */
[C---:B------:R-:W-:Y:S01]  /*8ed0*/  FMUL.FTZ R44, R3.reuse, R112 ;  /* 0x00000070032c7220 */ /* 0x040fe20000410000 */
[C---:B------:R-:W-:Y:S04]  /*8ee0*/  HMMA.16816.F32 R40, R136.reuse, R46, R40 ;  /* 0x0000002e8828723c */ /* 0x040fe80000001828 */
[C---:B------:R-:W-:Y:S02]  /*8ef0*/  FMUL.FTZ R45, R3.reuse, R113 ;  /* 0x00000071032d7220 */ /* 0x040fe40000410000 */
[--C-:B----4-:R-:W-:Y:S02]  /*8f00*/  FFMA.FTZ R2, R150, c[0x0][0x2d0], -R149.reuse ;  /* 0x0000b40096027a23 */ /* 0x110fe40000010895 */
[C---:B------:R-:W-:Y:S02]  /*8f10*/  FMUL.FTZ R46, R0.reuse, R114 ;  /* 0x00000072002e7220 */ /* 0x040fe40000410000 */
[----:B------:R1:W-:Y:S02]  /*8f20*/  MUFU.EX2 R102, R2 ;  /* 0x0000000200667308 */ /* 0x0003e40000000800 */
[C---:B------:R-:W-:Y:S02]  /*8f30*/  FMUL.FTZ R47, R0.reuse, R115 ;  /* 0x00000073002f7220 */ /* 0x040fe40000410000 */
[----:B------:R-:W-:Y:S01]  /*8f40*/  IMAD.MOV.U32 R150, RZ, RZ, R70 ;  /* 0x000000ffff967224 */ /* 0x000fe200078e0046 */
[----:B------:R-:W-:Y:S01]  /*8f50*/  MOV R70, R67 ;  /* 0x0000004300467202 */ /* 0x000fe20000000f00 */
[----:B------:R-:W-:Y:S01]  /*8f60*/  FMUL.FTZ R67, R0, R135 ;  /* 0x0000008700437220 */ /* 0x000fe20000410000 */
[----:B------:R-:W-:Y:S02]  /*8f70*/  MOV R135, R132 ;  /* 0x0000008400877202 */ /* 0x000fe40000000f00 */
[C---:B--2---:R-:W-:Y:S03]  /*8f80*/  HMMA.16816.F32 R44, R136.reuse, R52, R44 ;  /* 0x00000034882c723c */ /* 0x044fe6000000182c */
[----:B------:R-:W-:Y:S01]  /*8f90*/  MOV R133, R70 ;  /* 0x0000004600857202 */ /* 0x000fe20000000f00 */
[--C-:B------:R-:W-:Y:S03]  /*8fa0*/  FFMA.FTZ R70, R252, c[0x0][0x2d0], -R148.reuse ;  /* 0x0000b400fc467a23 */ /* 0x100fe60000010894 */
[C---:B------:R-:W-:Y:S01]  /*8fb0*/  FMUL.FTZ R52, R3.reuse, R120 ;  /* 0x0000007803347220 */ /* 0x040fe20000410000 */
[C---:B------:R-:W-:Y:S04]  /*8fc0*/  HMMA.16816.F32 R48, R136.reuse, R54, R48 ;  /* 0x000000368830723c */ /* 0x040fe80000001830 */
[----:B------:R-:W-:Y:S02]  /*8fd0*/  FMUL.FTZ R53, R3, R121 ;  /* 0x0000007903357220 */ /* 0x000fe40000410000 */
[----:B-1----:R-:W-:Y:S01]  /*8fe0*/  FFMA.FTZ R2, R151, c[0x0][0x2d0], -R149 ;  /* 0x0000b40097027a23 */ /* 0x002fe20000010895 */
[----:B------:R-:W-:Y:S01]  /*8ff0*/  MOV R151, R234 ;  /* 0x000000ea00977202 */ /* 0x000fe20000000f00 */
[C---:B------:R-:W-:Y:S02]  /*9000*/  FMUL.FTZ R54, R0.reuse, R122 ;  /* 0x0000007a00367220 */ /* 0x040fe40000410000 */
[----:B------:R1:W2:Y:S02]  /*9010*/  MUFU.EX2 R118, R2 ;  /* 0x0000000200767308 */ /* 0x0002a40000000800 */
[----:B------:R-:W-:Y:S07]  /*9020*/  FMUL.FTZ R55, R0, R123 ;  /* 0x0000007b00377220 */ /* 0x000fee0000410000 */
[C---:B------:R-:W-:Y:S07]  /*9030*/  HMMA.16816.F32 R52, R136.reuse, R60, R52 ;  /* 0x0000003c8834723c */ /* 0x040fee0000001834 */
[C---:B------:R-:W-:Y:S01]  /*9040*/  FMUL.FTZ R60, R3.reuse, R128 ;  /* 0x00000080033c7220 */ /* 0x040fe20000410000 */
[C---:B------:R-:W-:Y:S04]  /*9050*/  HMMA.16816.F32 R56, R136.reuse, R62, R56 ;  /* 0x0000003e8838723c */ /* 0x040fe80000001838 */
[----:B------:R-:W-:Y:S02]  /*9060*/  IMAD.MOV.U32 R128, RZ, RZ, R193 ;  /* 0x000000ffff807224 */ /* 0x000fe400078e00c1 */
[----:B------:R-:W-:Y:S02]  /*9070*/  FMUL.FTZ R61, R3, R129 ;  /* 0x00000081033d7220 */ /* 0x000fe40000410000 */
[--C-:B-1----:R-:W-:Y:S01]  /*9080*/  FFMA.FTZ R2, R152, c[0x0][0x2d0], -R148.reuse ;  /* 0x0000b40098027a23 */ /* 0x102fe20000010894 */
[----:B------:R-:W4:Y:S01]  /*9090*/  LDL.LU R129, [R1+0x4] ;  /* 0x0000040001817983 */ /* 0x000f220000300800 */
[----:B------:R1:W-:Y:S02]  /*90a0*/  MUFU.EX2 R152, R70 ;  /* 0x0000004600987308 */ /* 0x0003e40000000800 */
[C---:B------:R-:W-:Y:S02]  /*90b0*/  FMUL.FTZ R62, R0.reuse, R130 ;  /* 0x00000082003e7220 */ /* 0x040fe40000410000 */
[----:B------:R-:W-:Y:S01]  /*90c0*/  FMUL.FTZ R63, R0, R131 ;  /* 0x00000083003f7220 */ /* 0x000fe20000410000 */
[----:B------:R-:W-:Y:S01]  /*90d0*/  MOV R131, R97 ;  /* 0x0000006100837202 */ /* 0x000fe20000000f00 */
[--C-:B------:R-:W-:Y:S02]  /*90e0*/  FFMA.FTZ R97, R250, c[0x0][0x2d0], -R148.reuse ;  /* 0x0000b400fa617a23 */ /* 0x100fe40000010894 */
[----:B------:R-:W-:Y:S02]  /*90f0*/  IMAD.MOV.U32 R130, RZ, RZ, R101 ;  /* 0x000000ffff827224 */ /* 0x000fe400078e0065 */
[----:B------:R2:W-:Y:S01]  /*9100*/  MUFU.EX2 R117, R2 ;  /* 0x0000000200757308 */ /* 0x0005e20000000800 */
[C---:B------:R-:W-:Y:S03]  /*9110*/  HMMA.16816.F32 R60, R136.reuse, R72, R60 ;  /* 0x00000048883c723c */ /* 0x040fe6000000183c */
[----:B------:R-:W-:Y:S02]  /*9120*/  FFMA.FTZ R101, R244, c[0x0][0x2d0], -R148 ;  /* 0x0000b400f4657a23 */ /* 0x000fe40000010894 */
[----:B------:R-:W-:Y:S02]  /*9130*/  IMAD.MOV.U32 R134, RZ, RZ, R131 ;  /* 0x000000ffff867224 */ /* 0x000fe400078e0083 */
[----:B------:R-:W-:Y:S01]  /*9140*/  F2FP.PACK_AB R72, R111, R119 ;  /* 0x000000776f48723e */ /* 0x000fe200000000ff */
[----:B------:R-:W-:Y:S04]  /*9150*/  HMMA.16816.F32 R64, R136, R74, R64 ;  /* 0x0000004a8840723c */ /* 0x000fe80000001840 */
[----:B------:R-:W-:Y:S01]  /*9160*/  F2FP.PACK_AB R73, R109, R110 ;  /* 0x0000006e6d49723e */ /* 0x000fe200000000ff */
[--C-:B-1----:R-:W-:Y:S02]  /*9170*/  FFMA.FTZ R70, R134, c[0x0][0x2d0], -R149.reuse ;  /* 0x0000b40086467a23 */ /* 0x102fe40000010895 */
[----:B-----5:R-:W-:Y:S01]  /*9180*/  F2FP.PACK_AB R74, R108, R103 ;  /* 0x000000676c4a723e */ /* 0x020fe200000000ff */
[----:B------:R-:W-:Y:S01]  /*9190*/  IMAD.MOV.U32 R136, RZ, RZ, R94 ;  /* 0x000000ffff887224 */ /* 0x000fe200078e005e */
[----:B--2---:R-:W-:Y:S03]  /*91a0*/  F2FP.PACK_AB R75, R118, R102 ;  /* 0x00000066764b723e */ /* 0x004fe600000000ff */
[----:B------:R-:W-:Y:S01]  /*91b0*/  IMAD.MOV.U32 R137, RZ, RZ, R150 ;  /* 0x000000ffff897224 */ /* 0x000fe200078e0096 */
[----:B------:R-:W-:Y:S01]  /*91c0*/  MOV R150, R93 ;  /* 0x0000005d00967202 */ /* 0x000fe20000000f00 */
[--C-:B------:R-:W-:Y:S02]  /*91d0*/  FFMA.FTZ R139, R249, c[0x0][0x2d0], -R148.reuse ;  /* 0x0000b400f98b7a23 */ /* 0x100fe40000010894 */
[C---:B------:R-:W-:Y:S04]  /*91e0*/  HMMA.16816.F32 R4, R72.reuse, R76, R4 ;  /* 0x0000004c4804723c */ /* 0x040fe80000001804 */
[----:B------:R-:W-:Y:S01]  /*91f0*/  MUFU.EX2 R139, R139 ;  /* 0x0000008b008b7308 */ /* 0x000fe20000000800 */
[--C-:B------:R-:W-:Y:S02]  /*9200*/  FFMA.FTZ R2, R153, c[0x0][0x2d0], -R148.reuse ;  /* 0x0000b40099027a23 */ /* 0x100fe40000010894 */
[--C-:B------:R-:W-:Y:S01]  /*9210*/  FFMA.FTZ R138, R247, c[0x0][0x2d0], -R148.reuse ;  /* 0x0000b400f78a7a23 */ /* 0x100fe20000010894 */
[C---:B------:R-:W-:Y:S01]  /*9220*/  HMMA.16816.F32 R8, R72.reuse, R78, R8 ;  /* 0x0000004e4808723c */ /* 0x040fe20000001808 */
[----:B------:R-:W1:Y:S05]  /*9230*/  LDSM.16.MT88.4 R76, [R200+0x4800] ;  /* 0x00480000c84c783b */ /* 0x000e6a0000004200 */
[----:B------:R2:W5:Y:S02]  /*9240*/  MUFU.EX2 R237, R2 ;  /* 0x0000000200ed7308 */ /* 0x0005640000000800 */
[C---:B------:R-:W-:Y:S08]  /*9250*/  HMMA.16816.F32 R12, R72.reuse, R80, R12 ;  /* 0x00000050480c723c */ /* 0x040ff0000000180c */
[C---:B------:R-:W-:Y:S01]  /*9260*/  HMMA.16816.F32 R16, R72.reuse, R82, R16 ;  /* 0x000000524810723c */ /* 0x040fe20000001810 */
[----:B------:R-:W5:Y:S01]  /*9270*/  LDSM.16.MT88.4 R80, [R204+0x4800] ;  /* 0x00480000cc50783b */ /* 0x000f620000004200 */
[----:B------:R-:W-:Y:S06]  /*9280*/  MUFU.EX2 R138, R138 ;  /* 0x0000008a008a7308 */ /* 0x000fec0000000800 */
[C---:B------:R-:W-:Y:S04]  /*9290*/  HMMA.16816.F32 R20, R72.reuse, R84, R20 ;  /* 0x000000544814723c */ /* 0x040fe80000001814 */
[--C-:B--2---:R-:W-:Y:S04]  /*92a0*/  FFMA.FTZ R2, R154, c[0x0][0x2d0], -R149.reuse ;  /* 0x0000b4009a027a23 */ /* 0x104fe80000010895 */
[C---:B------:R-:W-:Y:S01]  /*92b0*/  HMMA.16816.F32 R24, R72.reuse, R86, R24 ;  /* 0x000000564818723c */ /* 0x040fe20000001818 */
[----:B------:R-:W2:Y:S01]  /*92c0*/  LDSM.16.MT88.4 R84, [R203+0x4800] ;  /* 0x00480000cb54783b */ /* 0x000ea20000004200 */
[----:B------:R5:W-:Y:S06]  /*92d0*/  MUFU.EX2 R116, R2 ;  /* 0x0000000200747308 */ /* 0x000bec0000000800 */
[C---:B------:R-:W-:Y:S08]  /*92e0*/  HMMA.16816.F32 R28, R72.reuse, R88, R28 ;  /* 0x00000058481c723c */ /* 0x040ff0000000181c */
[C---:B------:R-:W-:Y:S01]  /*92f0*/  HMMA.16816.F32 R32, R72.reuse, R90, R32 ;  /* 0x0000005a4820723c */ /* 0x040fe20000001820 */
[----:B------:R-:W2:Y:S07]  /*9300*/  LDSM.16.MT88.4 R88, [R206+0x4800] ;  /* 0x00480000ce58783b */ /* 0x000eae0000004200 */
[C---:B-1----:R-:W-:Y:S04]  /*9310*/  HMMA.16816.F32 R36, R72.reuse, R76, R36 ;  /* 0x0000004c4824723c */ /* 0x042fe80000001824 */
[--C-:B-----5:R-:W-:Y:S04]  /*9320*/  FFMA.FTZ R2, R155, c[0x0][0x2d0], -R149.reuse ;  /* 0x0000b4009b027a23 */ /* 0x120fe80000010895 */
[C---:B------:R-:W-:Y:S01]  /*9330*/  HMMA.16816.F32 R40, R72.reuse, R78, R40 ;  /* 0x0000004e4828723c */ /* 0x040fe20000001828 */
[----:B------:R1:W5:Y:S01]  /*9340*/  MUFU.EX2 R235, R2 ;  /* 0x0000000200eb7308 */ /* 0x0003620000000800 */
[----:B------:R-:W3:Y:S06]  /*9350*/  LDSM.16.MT88.4 R76, [R200+0x1000] ;  /* 0x00100000c84c783b */ /* 0x000eec0000004200 */
[C---:B------:R-:W-:Y:S08]  /*9360*/  HMMA.16816.F32 R44, R72.reuse, R80, R44 ;  /* 0x00000050482c723c */ /* 0x040ff0000000182c */
[C---:B------:R-:W-:Y:S01]  /*9370*/  HMMA.16816.F32 R48, R72.reuse, R82, R48 ;  /* 0x000000524830723c */ /* 0x040fe20000001830 */
[----:B------:R-:W3:Y:S07]  /*9380*/  LDSM.16.MT88.4 R80, [R204+0x1000] ;  /* 0x00100000cc50783b */ /* 0x000eee0000004200 */
[C---:B--2---:R-:W-:Y:S04]  /*9390*/  HMMA.16816.F32 R52, R72.reuse, R84, R52 ;  /* 0x000000544834723c */ /* 0x044fe80000001834 */
[--C-:B-1----:R-:W-:Y:S04]  /*93a0*/  FFMA.FTZ R2, R156, c[0x0][0x2d0], -R148.reuse ;  /* 0x0000b4009c027a23 */ /* 0x102fe80000010894 */
[C---:B------:R-:W-:Y:S01]  /*93b0*/  HMMA.16816.F32 R56, R72.reuse, R86, R56 ;  /* 0x000000564838723c */ /* 0x040fe20000001838 */
[----:B------:R1:W-:Y:S01]  /*93c0*/  MUFU.EX2 R234, R2 ;  /* 0x0000000200ea7308 */ /* 0x0003e20000000800 */
[----:B------:R-:W2:Y:S06]  /*93d0*/  LDSM.16.MT88.4 R84, [R203+0x1000] ;  /* 0x00100000cb54783b */ /* 0x000eac0000004200 */
[C---:B------:R-:W-:Y:S08]  /*93e0*/  HMMA.16816.F32 R60, R72.reuse, R88, R60 ;  /* 0x00000058483c723c */ /* 0x040ff0000000183c */
[----:B------:R-:W-:Y:S01]  /*93f0*/  HMMA.16816.F32 R64, R72, R90, R64 ;  /* 0x0000005a4840723c */ /* 0x000fe20000001840 */
[----:B------:R-:W2:Y:S06]  /*9400*/  LDSM.16.MT88.4 R88, [R206+0x1000] ;  /* 0x00100000ce58783b */ /* 0x000eac0000004200 */
[----:B------:R-:W-:Y:S01]  /*9410*/  F2FP.PACK_AB R72, R237, R117 ;  /* 0x00000075ed48723e */ /* 0x000fe200000000ff */
[----:B-1----:R-:W-:Y:S01]  /*9420*/  FFMA.FTZ R2, R157, c[0x0][0x2d0], -R148 ;  /* 0x0000b4009d027a23 */ /* 0x002fe20000010894 */
[----:B-----5:R-:W-:Y:S03]  /*9430*/  F2FP.PACK_AB R73, R235, R116 ;  /* 0x00000074eb49723e */ /* 0x020fe600000000ff */
[----:B------:R1:W5:Y:S01]  /*9440*/  MUFU.EX2 R127, R2 ;  /* 0x00000002007f7308 */ /* 0x0003620000000800 */
[----:B---3--:R-:W-:Y:S02]  /*9450*/  FFMA.FTZ R98, R0, R98, R232 ;  /* 0x0000006200627223 */ /* 0x008fe400000100e8 */
[--C-:B-1----:R-:W-:Y:S01]  /*9460*/  FFMA.FTZ R2, R158, c[0x0][0x2d0], -R149.reuse ;  /* 0x0000b4009e027a23 */ /* 0x102fe20000010895 */
[----:B-----5:R-:W-:Y:S01]  /*9470*/  F2FP.PACK_AB R74, R127, R234 ;  /* 0x000000ea7f4a723e */ /* 0x020fe200000000ff */
[--C-:B------:R-:W-:Y:S01]  /*9480*/  FFMA.FTZ R0, R133, c[0x0][0x2d0], -R149.reuse ;  /* 0x0000b40085007a23 */ /* 0x100fe20000010895 */
[----:B------:R-:W-:Y:S04]  /*9490*/  MOV R133, R130 ;  /* 0x0000008200857202 */ /* 0x000fe80000000f00 */
[----:B------:R1:W-:Y:S10]  /*94a0*/  MUFU.EX2 R126, R2 ;  /* 0x00000002007e7308 */ /* 0x0003f40000000800 */
[----:B------:R-:W-:Y:S01]  /*94b0*/  MUFU.EX2 R131, R0 ;  /* 0x0000000000837308 */ /* 0x000fe20000000800 */
[----:B-1----:R-:W-:Y:S09]  /*94c0*/  FFMA.FTZ R2, R159, c[0x0][0x2d0], -R149 ;  /* 0x0000b4009f027a23 */ /* 0x002ff20000010895 */
        /* <DEDUP_REMOVED lines=11> */
[----:B------:R-:W5:Y:S06]  /*9580*/  LDSM.16.MT88.4 R80, [R204+0x5000] ;  /* 0x00500000cc50783b */ /* 0x000f6c0000004200 */
[C---:B--2---:R-:W-:Y:S08]  /*9590*/  HMMA.16816.F32 R20, R72.reuse, R84, R20 ;  /* 0x000000544814723c */ /* 0x044ff00000001814 */
[C---:B------:R-:W-:Y:S01]  /*95a0*/  HMMA.16816.F32 R24, R72.reuse, R86, R24 ;  /* 0x000000564818723c */ /* 0x040fe20000001818 */
[----:B------:R-:W2:Y:S03]  /*95b0*/  LDSM.16.MT88.4 R84, [R203+0x5000] ;  /* 0x00500000cb54783b */ /* 0x000ea60000004200 */
[----:B----4-:R-:W-:Y:S01]  /*95c0*/  FFMA.FTZ R3, R3, R129, R233 ;  /* 0x0000008103037223 */ /* 0x010fe200000100e9 */
[----:B------:R-:W-:Y:S02]  /*95d0*/  MOV R129, R151 ;  /* 0x0000009700817202 */ /* 0x000fe40000000f00 */
[----:B------:R-:W-:Y:S01]  /*95e0*/  MOV R151, R95 ;  /* 0x0000005f00977202 */ /* 0x000fe20000000f00 */
[C---:B------:R-:W-:Y:S04]  /*95f0*/  HMMA.16816.F32 R28, R72.reuse, R88, R28 ;  /* 0x00000058481c723c */ /* 0x040fe8000000181c */
[--C-:B-1----:R-:W-:Y:S02]  /*9600*/  FFMA.FTZ R2, R162, c[0x0][0x2d0], -R149.reuse ;  /* 0x0000b400a2027a23 */ /* 0x102fe40000010895 */
[----:B------:R-:W-:Y:S02]  /*9610*/  FFMA.FTZ R0, R151, c[0x0][0x2d0], -R149 ;  /* 0x0000b40097007a23 */ /* 0x000fe40000010895 */
[C---:B------:R-:W-:Y:S01]  /*9620*/  HMMA.16816.F32 R32, R72.reuse, R90, R32 ;  /* 0x0000005a4820723c */ /* 0x040fe20000001820 */
[----:B------:R1:W-:Y:S01]  /*9630*/  MUFU.EX2 R106, R2 ;  /* 0x00000002006a7308 */ /* 0x0003e20000000800 */
[----:B------:R-:W4:Y:S02]  /*9640*/  LDSM.16.MT88.4 R88, [R206+0x5000] ;  /* 0x00500000ce58783b */ /* 0x000f240000004200 */
[----:B------:R-:W-:Y:S02]  /*9650*/  IMAD.MOV.U32 R132, RZ, RZ, R129 ;  /* 0x000000ffff847224 */ /* 0x000fe400078e0081 */
[----:B------:R-:W-:Y:S02]  /*9660*/  FADD.FTZ R3, R236, R3 ;  /* 0x00000003ec037221 */ /* 0x000fe40000010000 */
[C---:B---3--:R-:W-:Y:S03]  /*9670*/  HMMA.16816.F32 R36, R72.reuse, R76, R36 ;  /* 0x0000004c4824723c */ /* 0x048fe60000001824 */
[----:B------:R-:W-:Y:S05]  /*9680*/  MUFU.EX2 R129, R96 ;  /* 0x0000006000817308 */ /* 0x000fea0000000800 */
[C---:B------:R-:W-:Y:S01]  /*9690*/  HMMA.16816.F32 R40, R72.reuse, R78, R40 ;  /* 0x0000004e4828723c */ /* 0x040fe20000001828 */
[----:B------:R-:W3:Y:S04]  /*96a0*/  LDSM.16.MT88.4 R76, [R200+0x1800] ;  /* 0x00180000c84c783b */ /* 0x000ee80000004200 */
[----:B------:R-:W-:Y:S03]  /*96b0*/  MUFU.EX2 R151, R97 ;  /* 0x0000006100977308 */ /* 0x000fe60000000800 */
[C---:B-----5:R-:W-:Y:S04]  /*96c0*/  HMMA.16816.F32 R44, R72.reuse, R80, R44 ;  /* 0x00000050482c723c */ /* 0x060fe8000000182c */
[--C-:B-1----:R-:W-:Y:S03]  /*96d0*/  FFMA.FTZ R2, R163, c[0x0][0x2d0], -R149.reuse ;  /* 0x0000b400a3027a23 */ /* 0x102fe60000010895 */
[----:B------:R-:W-:Y:S01]  /*96e0*/  MUFU.EX2 R130, R0 ;  /* 0x0000000000827308 */ /* 0x000fe20000000800 */
[C---:B------:R-:W-:Y:S01]  /*96f0*/  HMMA.16816.F32 R48, R72.reuse, R82, R48 ;  /* 0x000000524830723c */ /* 0x040fe20000001830 */
[----:B------:R-:W1:Y:S07]  /*9700*/  LDSM.16.MT88.4 R80, [R204+0x1800] ;  /* 0x00180000cc50783b */ /* 0x000e6e0000004200 */
[C---:B--2---:R-:W-:Y:S01]  /*9710*/  HMMA.16816.F32 R52, R72.reuse, R84, R52 ;  /* 0x000000544834723c */ /* 0x044fe20000001834 */
[----:B------:R2:W5:Y:S07]  /*9720*/  MUFU.EX2 R107, R2 ;  /* 0x00000002006b7308 */ /* 0x00056e0000000800 */
[C---:B------:R-:W-:Y:S01]  /*9730*/  HMMA.16816.F32 R56, R72.reuse, R86, R56 ;  /* 0x000000564838723c */ /* 0x040fe20000001838 */
[----:B------:R-:W1:Y:S07]  /*9740*/  LDSM.16.MT88.4 R84, [R203+0x1800] ;  /* 0x00180000cb54783b */ /* 0x000e6e0000004200 */
[C---:B----4-:R-:W-:Y:S08]  /*9750*/  HMMA.16816.F32 R60, R72.reuse, R88, R60 ;  /* 0x00000058483c723c */ /* 0x050ff0000000183c */
[----:B------:R-:W-:Y:S01]  /*9760*/  HMMA.16816.F32 R64, R72, R90, R64 ;  /* 0x0000005a4840723c */ /* 0x000fe20000001840 */
[----:B------:R-:W4:Y:S03]  /*9770*/  LDSM.16.MT88.4 R88, [R206+0x1800] ;  /* 0x00180000ce58783b */ /* 0x000f260000004200 */
[--C-:B--2---:R-:W-:Y:S03]  /*9780*/  FFMA.FTZ R2, R168, c[0x0][0x2d0], -R148.reuse ;  /* 0x0000b400a8027a23 */ /* 0x104fe60000010894 */
[----:B------:R-:W-:Y:S01]  /*9790*/  F2FP.PACK_AB R72, R193, R124 ;  /* 0x0000007cc148723e */ /* 0x000fe200000000ff */
[----:B------:R2:W-:Y:S01]  /*97a0*/  MUFU.EX2 R105, R2 ;  /* 0x0000000200697308 */ /* 0x0005e20000000800 */
[----:B-----5:R-:W-:Y:S01]  /*97b0*/  F2FP.PACK_AB R73, R107, R106 ;  /* 0x0000006a6b49723e */ /* 0x020fe200000000ff */
[----:B------:R-:W5:Y:S02]  /*97c0*/  LDL R168, [R1] ;  /* 0x0000000001a87983 */ /* 0x000f640000100800 */
[--C-:B--2---:R-:W-:Y:S06]  /*97d0*/  FFMA.FTZ R2, R169, c[0x0][0x2d0], -R148.reuse ;  /* 0x0000b400a9027a23 */ /* 0x104fec0000010894 */
[----:B------:R2:W1:Y:S02]  /*97e0*/  MUFU.EX2 R163, R2 ;  /* 0x0000000200a37308 */ /* 0x0004640000000800 */
[--C-:B--2---:R-:W-:Y:S01]  /*97f0*/  FFMA.FTZ R2, R170, c[0x0][0x2d0], -R149.reuse ;  /* 0x0000b400aa027a23 */ /* 0x104fe20000010895 */
[----:B-1----:R-:W-:Y:S07]  /*9800*/  F2FP.PACK_AB R74, R163, R105 ;  /* 0x00000069a34a723e */ /* 0x002fee00000000ff */
[----:B------:R1:W-:Y:S02]  /*9810*/  MUFU.EX2 R104, R2 ;  /* 0x0000000200687308 */ /* 0x0003e40000000800 */
[--C-:B-1----:R-:W-:Y:S08]  /*9820*/  FFMA.FTZ R2, R171, c[0x0][0x2d0], -R149.reuse ;  /* 0x0000b400ab027a23 */ /* 0x102ff00000010895 */
[----:B------:R1:W2:Y:S02]  /*9830*/  MUFU.EX2 R162, R2 ;  /* 0x0000000200a27308 */ /* 0x0002a40000000800 */
[--C-:B-1----:R-:W-:Y:S01]  /*9840*/  FFMA.FTZ R2, R194, c[0x0][0x2d0], -R148.reuse ;  /* 0x0000b400c2027a23 */ /* 0x102fe20000010894 */
[----:B--2---:R-:W-:Y:S07]  /*9850*/  F2FP.PACK_AB R75, R162, R104 ;  /* 0x00000068a24b723e */ /* 0x004fee00000000ff */
[----:B------:R1:W-:Y:S01]  /*9860*/  MUFU.EX2 R160, R2 ;  /* 0x0000000200a07308 */ /* 0x0003e20000000800 */
[C---:B---3--:R-:W-:Y:S08]  /*9870*/  HMMA.16816.F32 R4, R72.reuse, R76, R4 ;  /* 0x0000004c4804723c */ /* 0x048ff00000001804 */
[C---:B------:R-:W-:Y:S01]  /*9880*/  HMMA.16816.F32 R8, R72.reuse, R78, R8 ;  /* 0x0000004e4808723c */ /* 0x040fe20000001808 */
[----:B------:R-:W2:Y:S07]  /*9890*/  LDSM.16.MT88.4 R76, [R200+0x5800] ;  /* 0x00580000c84c783b */ /* 0x000eae0000004200 */
[C---:B------:R-:W-:Y:S04]  /*98a0*/  HMMA.16816.F32 R12, R72.reuse, R80, R12 ;  /* 0x00000050480c723c */ /* 0x040fe8000000180c */
[--C-:B-1----:R-:W-:Y:S04]  /*98b0*/  FFMA.FTZ R2, R195, c[0x0][0x2d0], -R148.reuse ;  /* 0x0000b400c3027a23 */ /* 0x102fe80000010894 */
[C---:B------:R-:W-:Y:S01]  /*98c0*/  HMMA.16816.F32 R16, R72.reuse, R82, R16 ;  /* 0x000000524810723c */ /* 0x040fe20000001810 */
[----:B------:R1:W3:Y:S01]  /*98d0*/  MUFU.EX2 R161, R2 ;  /* 0x0000000200a17308 */ /* 0x0002e20000000800 */
[----:B------:R-:W3:Y:S06]  /*98e0*/  LDSM.16.MT88.4 R80, [R204+0x5800] ;  /* 0x00580000cc50783b */ /* 0x000eec0000004200 */
[C---:B------:R-:W-:Y:S08]  /*98f0*/  HMMA.16816.F32 R20, R72.reuse, R84, R20 ;  /* 0x000000544814723c */ /* 0x040ff00000001814 */
[C---:B------:R-:W-:Y:S01]  /*9900*/  HMMA.16816.F32 R24, R72.reuse, R86, R24 ;  /* 0x000000564818723c */ /* 0x040fe20000001818 */
[----:B------:R-:W3:Y:S07]  /*9910*/  LDSM.16.MT88.4 R84, [R203+0x5800] ;  /* 0x00580000cb54783b */ /* 0x000eee0000004200 */
        /* <DEDUP_REMOVED lines=8> */
[C---:B---3--:R-:W-:Y:S04]  /*99a0*/  HMMA.16816.F32 R44, R72.reuse, R80, R44 ;  /* 0x00000050482c723c */ /* 0x048fe8000000182c */
[--C-:B-1----:R-:W-:Y:S04]  /*99b0*/  FFMA.FTZ R2, R197, c[0x0][0x2d0], -R149.reuse ;  /* 0x0000b400c5027a23 */ /* 0x102fe80000010895 */
[C---:B------:R-:W-:Y:S01]  /*99c0*/  HMMA.16816.F32 R48, R72.reuse, R82, R48 ;  /* 0x000000524830723c */ /* 0x040fe20000001830 */
[----:B------:R1:W3:Y:S01]  /*99d0*/  MUFU.EX2 R115, R2 ;  /* 0x0000000200737308 */ /* 0x0002e20000000800 */
[----:B------:R-:W2:Y:S06]  /*99e0*/  LDSM.16.MT88.4 R80, [R204+0x2000] ;  /* 0x00200000cc50783b */ /* 0x000eac0000004200 */
[C---:B------:R-:W-:Y:S08]  /*99f0*/  HMMA.16816.F32 R52, R72.reuse, R84, R52 ;  /* 0x000000544834723c */ /* 0x040ff00000001834 */
[C---:B------:R-:W-:Y:S01]  /*9a00*/  HMMA.16816.F32 R56, R72.reuse, R86, R56 ;  /* 0x000000564838723c */ /* 0x040fe20000001838 */
[----:B------:R-:W2:Y:S07]  /*9a10*/  LDSM.16.MT88.4 R84, [R203+0x2000] ;  /* 0x00200000cb54783b */ /* 0x000eae0000004200 */
[C---:B----4-:R-:W-:Y:S04]  /*9a20*/  HMMA.16816.F32 R60, R72.reuse, R88, R60 ;  /* 0x00000058483c723c */ /* 0x050fe8000000183c */
[--C-:B-1----:R-:W-:Y:S04]  /*9a30*/  FFMA.FTZ R2, R198, c[0x0][0x2d0], -R148.reuse ;  /* 0x0000b400c6027a23 */ /* 0x102fe80000010894 */
[----:B------:R-:W-:Y:S01]  /*9a40*/  HMMA.16816.F32 R64, R72, R90, R64 ;  /* 0x0000005a4840723c */ /* 0x000fe20000001840 */
[----:B------:R1:W-:Y:S01]  /*9a50*/  MUFU.EX2 R113, R2 ;  /* 0x0000000200717308 */ /* 0x0003e20000000800 */
[----:B------:R-:W4:Y:S05]  /*9a60*/  LDSM.16.MT88.4 R88, [R206+0x2000] ;  /* 0x00200000ce58783b */ /* 0x000f2a0000004200 */
[----:B------:R-:W-:Y:S02]  /*9a70*/  F2FP.PACK_AB R72, R161, R160 ;  /* 0x000000a0a148723e */ /* 0x000fe400000000ff */
[----:B---3--:R-:W-:Y:S03]  /*9a80*/  F2FP.PACK_AB R73, R115, R114 ;  /* 0x000000727349723e */ /* 0x008fe600000000ff */
[--C-:B-1----:R-:W-:Y:S04]  /*9a90*/  FFMA.FTZ R2, R199, c[0x0][0x2d0], -R148.reuse ;  /* 0x0000b400c7027a23 */ /* 0x102fe80000010894 */
[----:B------:R1:W3:Y:S02]  /*9aa0*/  MUFU.EX2 R159, R2 ;  /* 0x00000002009f7308 */ /* 0x0002e40000000800 */
[----:B-1----:R-:W-:Y:S01]  /*9ab0*/  FFMA.FTZ R2, R230, c[0x0][0x2d0], -R149 ;  /* 0x0000b400e6027a23 */ /* 0x002fe20000010895 */
[----:B---3--:R-:W-:Y:S07]  /*9ac0*/  F2FP.PACK_AB R74, R159, R113 ;  /* 0x000000719f4a723e */ /* 0x008fee00000000ff */
[----:B------:R1:W-:Y:S01]  /*9ad0*/  MUFU.EX2 R112, R2 ;  /* 0x0000000200707308 */ /* 0x0003e20000000800 */
[----:B-----5:R-:W-:Y:S01]  /*9ae0*/  ISETP.GT.AND P0, PT, R192, R168, PT ;  /* 0x000000a8c000720c */ /* 0x020fe20003f04270 */
[----:B------:R-:W-:Y:S02]  /*9af0*/  IMAD.MOV.U32 R192, RZ, RZ, R229 ;  /* 0x000000ffffc07224 */ /* 0x000fe400078e00e5 */
[--C-:B-1----:R-:W-:Y:S06]  /*9b00*/  FFMA.FTZ R2, R231, c[0x0][0x2d0], -R149.reuse ;  /* 0x0000b400e7027a23 */ /* 0x102fec0000010895 */
        /* <DEDUP_REMOVED lines=11> */
[----:B------:R-:W5:Y:S06]  /*9bc0*/  LDSM.16.MT88.4 R80, [R204+0x6000] ;  /* 0x00600000cc50783b */ /* 0x000f6c0000004200 */
        /* <DEDUP_REMOVED lines=11> */
[C---:B-----5:R-:W-:Y:S04]  /*9c80*/  HMMA.16816.F32 R44, R72.reuse, R80, R44 ;  /* 0x00000050482c723c */ /* 0x060fe8000000182c */
[--C-:B-1----:R-:W-:Y:S04]  /*9c90*/  FFMA.FTZ R2, R243, c[0x0][0x2d0], -R149.reuse ;  /* 0x0000b400f3027a23 */ /* 0x102fe80000010895 */
[C---:B------:R-:W-:Y:S01]  /*9ca0*/  HMMA.16816.F32 R48, R72.reuse, R82, R48 ;  /* 0x000000524830723c */ /* 0x040fe20000001830 */
[----:B------:R1:W5:Y:S01]  /*9cb0*/  MUFU.EX2 R122, R2 ;  /* 0x00000002007a7308 */ /* 0x0003620000000800 */
[----:B------:R-:W2:Y:S06]  /*9cc0*/  LDSM.16.MT88.4 R80, [R204+0x2800] ;  /* 0x00280000cc50783b */ /* 0x000eac0000004200 */
[C---:B---3--:R-:W-:Y:S08]  /*9cd0*/  HMMA.16816.F32 R52, R72.reuse, R84, R52 ;  /* 0x000000544834723c */ /* 0x048ff00000001834 */
[C---:B------:R-:W-:Y:S01]  /*9ce0*/  HMMA.16816.F32 R56, R72.reuse, R86, R56 ;  /* 0x000000564838723c */ /* 0x040fe20000001838 */
[----:B------:R-:W3:Y:S07]  /*9cf0*/  LDSM.16.MT88.4 R84, [R203+0x2800] ;  /* 0x00280000cb54783b */ /* 0x000eee0000004200 */
[C---:B----4-:R-:W-:Y:S04]  /*9d00*/  HMMA.16816.F32 R60, R72.reuse, R88, R60 ;  /* 0x00000058483c723c */ /* 0x050fe8000000183c */
[--C-:B-1----:R-:W-:Y:S04]  /*9d10*/  FFMA.FTZ R2, R246, c[0x0][0x2d0], -R148.reuse ;  /* 0x0000b400f6027a23 */ /* 0x102fe80000010894 */
[----:B------:R-:W-:Y:S01]  /*9d20*/  HMMA.16816.F32 R64, R72, R90, R64 ;  /* 0x0000005a4840723c */ /* 0x000fe20000001840 */
[----:B------:R1:W-:Y:S01]  /*9d30*/  MUFU.EX2 R121, R2 ;  /* 0x0000000200797308 */ /* 0x0003e20000000800 */
[----:B------:R-:W4:Y:S05]  /*9d40*/  LDSM.16.MT88.4 R88, [R206+0x2800] ;  /* 0x00280000ce58783b */ /* 0x000f2a0000004200 */
[----:B------:R-:W-:Y:S02]  /*9d50*/  F2FP.PACK_AB R72, R157, R156 ;  /* 0x0000009c9d48723e */ /* 0x000fe400000000ff */
[----:B-----5:R-:W-:Y:S03]  /*9d60*/  F2FP.PACK_AB R73, R122, R123 ;  /* 0x0000007b7a49723e */ /* 0x020fe600000000ff */
[--C-:B-1----:R-:W-:Y:S04]  /*9d70*/  FFMA.FTZ R2, R245, c[0x0][0x2d0], -R148.reuse ;  /* 0x0000b400f5027a23 */ /* 0x102fe80000010894 */
[----:B------:R1:W5:Y:S02]  /*9d80*/  MUFU.EX2 R155, R2 ;  /* 0x00000002009b7308 */ /* 0x0003640000000800 */
[--C-:B-1----:R-:W-:Y:S01]  /*9d90*/  FFMA.FTZ R2, R248, c[0x0][0x2d0], -R149.reuse ;  /* 0x0000b400f8027a23 */ /* 0x102fe20000010895 */
[----:B-----5:R-:W-:Y:S07]  /*9da0*/  F2FP.PACK_AB R74, R155, R121 ;  /* 0x000000799b4a723e */ /* 0x020fee00000000ff */
[----:B------:R1:W-:Y:S02]  /*9db0*/  MUFU.EX2 R120, R2 ;  /* 0x0000000200787308 */ /* 0x0003e40000000800 */
[--C-:B-1----:R-:W-:Y:S08]  /*9dc0*/  FFMA.FTZ R2, R238, c[0x0][0x2d0], -R149.reuse ;  /* 0x0000b400ee027a23 */ /* 0x102ff00000010895 */
[----:B------:R-:W1:Y:S02]  /*9dd0*/  MUFU.EX2 R154, R2 ;  /* 0x00000002009a7308 */ /* 0x000e640000000800 */
[----:B-1----:R-:W-:Y:S01]  /*9de0*/  F2FP.PACK_AB R75, R154, R120 ;  /* 0x000000789a4b723e */ /* 0x002fe200000000ff */
[----:B------:R-:W-:Y:S02]  /*9df0*/  FFMA.FTZ R2, R128, c[0x0][0x2d0], -R148 ;  /* 0x0000b40080027a23 */ /* 0x000fe40000010894 */
[----:B------:R-:W-:Y:S02]  /*9e00*/  IMAD.MOV.U32 R128, RZ, RZ, R92 ;  /* 0x000000ffff807224 */ /* 0x000fe400078e005c */
[----:B------:R-:W1:Y:S03]  /*9e10*/  LDSM.16.MT88.4 R92, [R200+0x6800] ;  /* 0x00680000c85c783b */ /* 0x000e660000004200 */
[----:B------:R5:W-:Y:S01]  /*9e20*/  MUFU.EX2 R153, R2 ;  /* 0x0000000200997308 */ /* 0x000be20000000800 */
[C---:B--2---:R-:W-:Y:S03]  /*9e30*/  HMMA.16816.F32 R4, R72.reuse, R76, R4 ;  /* 0x0000004c4804723c */ /* 0x044fe60000001804 */
[--C-:B------:R-:W-:Y:S02]  /*9e40*/  FFMA.FTZ R0, R128, c[0x0][0x2d0], -R149.reuse ;  /* 0x0000b40080007a23 */ /* 0x100fe40000010895 */
[----:B------:R-:W-:Y:S03]  /*9e50*/  FFMA.FTZ R148, R242, c[0x0][0x2d0], -R148 ;  /* 0x0000b400f2947a23 */ /* 0x000fe60000010894 */
[C---:B------:R-:W-:Y:S01]  /*9e60*/  HMMA.16816.F32 R8, R72.reuse, R78, R8 ;  /* 0x0000004e4808723c */ /* 0x040fe20000001808 */
[----:B------:R-:W2:Y:S01]  /*9e70*/  LDSM.16.MT88.4 R76, [R204+0x6800] ;  /* 0x00680000cc4c783b */ /* 0x000ea20000004200 */
[----:B------:R4:W-:Y:S06]  /*9e80*/  MUFU.EX2 R128, R0 ;  /* 0x0000000000807308 */ /* 0x0009ec0000000800 */
[C---:B------:R-:W-:Y:S04]  /*9e90*/  HMMA.16816.F32 R12, R72.reuse, R80, R12 ;  /* 0x00000050480c723c */ /* 0x040fe8000000180c */
[----:B------:R-:W-:Y:S01]  /*9ea0*/  MUFU.EX2 R148, R148 ;  /* 0x0000009400947308 */ /* 0x000fe20000000800 */
[----:B-----5:R-:W-:Y:S03]  /*9eb0*/  FADD.FTZ R2, R136, R98 ;  /* 0x0000006288027221 */ /* 0x020fe60000010000 */
[C---:B------:R-:W-:Y:S01]  /*9ec0*/  HMMA.16816.F32 R16, R72.reuse, R82, R16 ;  /* 0x000000524810723c */ /* 0x040fe20000001810 */
[----:B------:R-:W5:Y:S03]  /*9ed0*/  LDSM.16.MT88.4 R80, [R203+0x6800] ;  /* 0x00680000cb50783b */ /* 0x000f660000004200 */
[----:B------:R-:W-:Y:S02]  /*9ee0*/  FADD.FTZ R2, R133, R2 ;  /* 0x0000000285027221 */ /* 0x000fe40000010000 */
[----:B------:R-:W-:Y:S02]  /*9ef0*/  MUFU.EX2 R136, R70 ;  /* 0x0000004600887308 */ /* 0x000fe40000000800 */
[C---:B---3--:R-:W-:Y:S04]  /*9f00*/  HMMA.16816.F32 R20, R72.reuse, R84, R20 ;  /* 0x000000544814723c */ /* 0x048fe80000001814 */
[----:B----4-:R-:W-:Y:S04]  /*9f10*/  FFMA.FTZ R0, R150, c[0x0][0x2d0], -R149 ;  /* 0x0000b40096007a23 */ /* 0x010fe80000010895 */
[C---:B------:R-:W-:Y:S01]  /*9f20*/  HMMA.16816.F32 R24, R72.reuse, R86, R24 ;  /* 0x000000564818723c */ /* 0x040fe20000001818 */
[----:B------:R-:W3:Y:S01]  /*9f30*/  LDSM.16.MT88.4 R84, [R206+0x6800] ;  /* 0x00680000ce54783b */ /* 0x000ee20000004200 */
[----:B------:R-:W-:Y:S06]  /*9f40*/  MUFU.EX2 R70, R100 ;  /* 0x0000006400467308 */ /* 0x000fec0000000800 */
[C---:B------:R-:W-:Y:S04]  /*9f50*/  HMMA.16816.F32 R28, R72.reuse, R88, R28 ;  /* 0x00000058481c723c */ /* 0x040fe8000000181c */
[----:B------:R4:W-:Y:S04]  /*9f60*/  MUFU.EX2 R150, R0 ;  /* 0x0000000000967308 */ /* 0x0009e80000000800 */
[C---:B------:R-:W-:Y:S01]  /*9f70*/  HMMA.16816.F32 R32, R72.reuse, R90, R32 ;  /* 0x0000005a4820723c */ /* 0x040fe20000001820 */
[----:B------:R-:W-:Y:S07]  /*9f80*/  LDSM.16.MT88.4 R88, [R203+0x3000] ;  /* 0x00300000cb58783b */ /* 0x000fee0000004200 */
[C---:B-1----:R-:W-:Y:S08]  /*9f90*/  HMMA.16816.F32 R36, R72.reuse, R92, R36 ;  /* 0x0000005c4824723c */ /* 0x042ff00000001824 */
[C---:B------:R-:W-:Y:S01]  /*9fa0*/  HMMA.16816.F32 R40, R72.reuse, R94, R40 ;  /* 0x0000005e4828723c */ /* 0x040fe20000001828 */
[----:B------:R-:W-:Y:S03]  /*9fb0*/  LDSM.16.MT88.4 R92, [R206+0x3000] ;  /* 0x00300000ce5c783b */ /* 0x000fe60000004200 */
[----:B----4-:R-:W-:Y:S02]  /*9fc0*/  FADD.FTZ R0, R137, R3 ;  /* 0x0000000389007221 */ /* 0x010fe40000010000 */
[--C-:B------:R-:W-:Y:S02]  /*9fd0*/  FFMA.FTZ R3, R135, c[0x0][0x2d0], -R149.reuse ;  /* 0x0000b40087037a23 */ /* 0x100fe40000010895 */
[C---:B--2---:R-:W-:Y:S02]  /*9fe0*/  HMMA.16816.F32 R44, R72.reuse, R76, R44 ;  /* 0x0000004c482c723c */ /* 0x044fe4000000182c */
[----:B------:R1:W2:Y:S02]  /*9ff0*/  MUFU.EX2 R137, R3 ;  /* 0x0000000300897308 */ /* 0x0002a40000000800 */
[----:B------:R-:W-:Y:S01]  /*a000*/  FADD.FTZ R0, R132, R0 ;  /* 0x0000000084007221 */ /* 0x000fe20000010000 */
[----:B------:R-:W-:Y:S01]  /*a010*/  MOV R132, R99 ;  /* 0x0000006300847202 */ /* 0x000fe20000000f00 */
[----:B------:R-:W-:Y:S01]  /*a020*/  FFMA.FTZ R149, R71, c[0x0][0x2d0], -R149 ;  /* 0x0000b40047957a23 */ /* 0x000fe20000010895 */
[----:B------:R-:W-:Y:S01]  /*a030*/  LDSM.16.MT88.4 R96, [R204+0x7000] ;  /* 0x00700000cc60783b */ /* 0x000fe20000004200 */
[C---:B------:R-:W-:Y:S04]  /*a040*/  HMMA.16816.F32 R48, R72.reuse, R78, R48 ;  /* 0x0000004e4830723c */ /* 0x040fe80000001830 */
[----:B------:R-:W4:Y:S01]  /*a050*/  MUFU.EX2 R71, R101 ;  /* 0x0000006500477308 */ /* 0x000f220000000800 */
[----:B------:R-:W-:Y:S02]  /*a060*/  FADD.FTZ R0, R119, R0 ;  /* 0x0000000077007221 */ /* 0x000fe40000010000 */
[----:B------:R-:W4:Y:S01]  /*a070*/  LDSM.16.MT88.4 R76, [R200+0x3000] ;  /* 0x00300000c84c783b */ /* 0x000f220000004200 */
[C---:B-----5:R-:W-:Y:S04]  /*a080*/  HMMA.16816.F32 R52, R72.reuse, R80, R52 ;  /* 0x000000504834723c */ /* 0x060fe80000001834 */
[----:B------:R-:W-:Y:S01]  /*a090*/  FADD.FTZ R2, R132, R2 ;  /* 0x0000000284027221 */ /* 0x000fe20000010000 */
[----:B------:R-:W-:Y:S01]  /*a0a0*/  F2FP.PACK_AB R132, R138, R139 ;  /* 0x0000008b8a84723e */ /* 0x000fe200000000ff */
[----:B------:R-:W5:Y:S02]  /*a0b0*/  MUFU.EX2 R149, R149 ;  /* 0x0000009500957308 */ /* 0x000f640000000800 */
[C---:B------:R-:W-:Y:S01]  /*a0c0*/  HMMA.16816.F32 R56, R72.reuse, R82, R56 ;  /* 0x000000524838723c */ /* 0x040fe20000001838 */
[----:B------:R-:W5:Y:S03]  /*a0d0*/  LDSM.16.MT88.4 R80, [R204+0x3000] ;  /* 0x00300000cc50783b */ /* 0x000f660000004200 */
[----:B-1----:R-:W-:Y:S01]  /*a0e0*/  FADD.FTZ R3, R110, R2 ;  /* 0x000000026e037221 */ /* 0x002fe20000010000 */
[----:B--2---:R-:W-:Y:S01]  /*a0f0*/  F2FP.PACK_AB R133, R136, R137 ;  /* 0x000000898885723e */ /* 0x004fe200000000ff */
[----:B------:R-:W-:Y:S02]  /*a100*/  FADD.FTZ R2, R111, R0 ;  /* 0x000000006f027221 */ /* 0x000fe40000010000 */
[C---:B---3--:R-:W-:Y:S04]  /*a110*/  HMMA.16816.F32 R60, R72.reuse, R84, R60 ;  /* 0x00000054483c723c */ /* 0x048fe8000000183c */
[----:B------:R-:W-:Y:S01]  /*a120*/  FADD.FTZ R0, R109, R3 ;  /* 0x000000036d007221 */ /* 0x000fe20000010000 */
[----:B----4-:R-:W-:Y:S01]  /*a130*/  F2FP.PACK_AB R134, R148, R71 ;  /* 0x000000479486723e */ /* 0x010fe200000000ff */
[----:B------:R-:W-:Y:S02]  /*a140*/  FADD.FTZ R2, R103, R2 ;  /* 0x0000000267027221 */ /* 0x000fe40000010000 */
[----:B------:R-:W-:Y:S01]  /*a150*/  HMMA.16816.F32 R64, R72, R86, R64 ;  /* 0x000000564840723c */ /* 0x000fe20000001840 */
[----:B------:R-:W1:Y:S03]  /*a160*/  LDSM.16.MT88.4 R84, [R200+0x7000] ;  /* 0x00700000c854783b */ /* 0x000e660000004200 */
[----:B------:R-:W-:Y:S02]  /*a170*/  FADD.FTZ R0, R102, R0 ;  /* 0x0000000066007221 */ /* 0x000fe40000010000 */
[----:B------:R-:W-:Y:S01]  /*a180*/  FADD.FTZ R2, R108, R2 ;  /* 0x000000026c027221 */ /* 0x000fe20000010000 */
[----:B------:R-:W-:Y:S01]  /*a190*/  F2FP.PACK_AB R72, R152, R153 ;  /* 0x000000999848723e */ /* 0x000fe200000000ff */
[----:B------:R-:W-:Y:S01]  /*a1a0*/  FADD.FTZ R0, R118, R0 ;  /* 0x0000000076007221 */ /* 0x000fe20000010000 */
[----:B------:R-:W-:Y:S01]  /*a1b0*/  F2FP.PACK_AB R73, R130, R131 ;  /* 0x000000838249723e */ /* 0x000fe200000000ff */
[----:B------:R-:W-:Y:S02]  /*a1c0*/  LDSM.16.MT88.4 R100, [R206+0x3800] ;  /* 0x00380000ce64783b */ /* 0x000fe40000004200 */
[----:B------:R-:W-:Y:S01]  /*a1d0*/  F2FP.PACK_AB R74, R151, R129 ;  /* 0x00000081974a723e */ /* 0x000fe200000000ff */
[----:B------:R-:W-:Y:S01]  /*a1e0*/  FADD.FTZ R2, R117, R2 ;  /* 0x0000000275027221 */ /* 0x000fe20000010000 */
[----:B------:R-:W-:Y:S01]  /*a1f0*/  F2FP.PACK_AB R75, R150, R128 ;  /* 0x00000080964b723e */ /* 0x000fe200000000ff */
[----:B------:R-:W-:Y:S01]  /*a200*/  FADD.FTZ R0, R116, R0 ;  /* 0x0000000074007221 */ /* 0x000fe20000010000 */
[----:B-----5:R-:W-:Y:S01]  /*a210*/  F2FP.PACK_AB R135, R149, R70 ;  /* 0x000000469587723e */ /* 0x020fe200000000ff */
[----:B------:R-:W-:Y:S01]  /*a220*/  FADD.FTZ R2, R237, R2 ;  /* 0x00000002ed027221 */ /* 0x000fe20000010000 */
[----:B------:R-:W-:Y:S01]  /*a230*/  LDSM.16.MT88.4 R108, [R200+0x7800] ;  /* 0x00780000c86c783b */ /* 0x000fe20000004200 */
[----:B------:R-:W-:Y:S02]  /*a240*/  FADD.FTZ R0, R235, R0 ;  /* 0x00000000eb007221 */ /* 0x000fe40000010000 */
[C---:B------:R-:W-:Y:S03]  /*a250*/  HMMA.16816.F32 R4, R72.reuse, R76, R4 ;  /* 0x0000004c4804723c */ /* 0x040fe60000001804 */
[----:B------:R-:W-:Y:S02]  /*a260*/  FADD.FTZ R0, R126, R0 ;  /* 0x000000007e007221 */ /* 0x000fe40000010000 */
[----:B------:R-:W-:Y:S01]  /*a270*/  LDSM.16.MT88.4 R116, [R204+0x7800] ;  /* 0x00780000cc74783b */ /* 0x000fe20000004200 */
[----:B------:R-:W-:Y:S02]  /*a280*/  FADD.FTZ R2, R234, R2 ;  /* 0x00000002ea027221 */ /* 0x000fe40000010000 */
[C---:B------:R-:W-:Y:S04]  /*a290*/  HMMA.16816.F32 R8, R72.reuse, R78, R8 ;  /* 0x0000004e4808723c */ /* 0x040fe80000001808 */
[----:B------:R-:W-:Y:S01]  /*a2a0*/  FADD.FTZ R2, R127, R2 ;  /* 0x000000027f027221 */ /* 0x000fe20000010000 */
[----:B------:R-:W2:Y:S01]  /*a2b0*/  LDSM.16.MT88.4 R76, [R203+0x7000] ;  /* 0x00700000cb4c783b */ /* 0x000ea20000004200 */
[----:B------:R-:W-:Y:S02]  /*a2c0*/  FADD.FTZ R0, R125, R0 ;  /* 0x000000007d007221 */ /* 0x000fe40000010000 */
[C---:B------:R-:W-:Y:S04]  /*a2d0*/  HMMA.16816.F32 R12, R72.reuse, R80, R12 ;  /* 0x00000050480c723c */ /* 0x040fe8000000180c */
[----:B------:R-:W-:Y:S02]  /*a2e0*/  FADD.FTZ R2, R124, R2 ;  /* 0x000000027c027221 */ /* 0x000fe40000010000 */
[----:B------:R-:W-:Y:S01]  /*a2f0*/  LDSM.16.MT88.4 R124, [R203+0x7800] ;  /* 0x00780000cb7c783b */ /* 0x000fe20000004200 */
[----:B------:R-:W-:Y:S01]  /*a300*/  FADD.FTZ R0, R106, R0 ;  /* 0x000000006a007221 */ /* 0x000fe20000010000 */
[C---:B------:R-:W-:Y:S04]  /*a310*/  HMMA.16816.F32 R16, R72.reuse, R82, R16 ;  /* 0x000000524810723c */ /* 0x040fe80000001810 */
[----:B------:R-:W-:Y:S02]  /*a320*/  FADD.FTZ R2, R193, R2 ;  /* 0x00000002c1027221 */ /* 0x000fe40000010000 */
[----:B------:R-:W3:Y:S01]  /*a330*/  LDSM.16.MT88.4 R80, [R206+0x7000] ;  /* 0x00700000ce50783b */ /* 0x000ee20000004200 */
[----:B------:R-:W-:Y:S01]  /*a340*/  FADD.FTZ R0, R107, R0 ;  /* 0x000000006b007221 */ /* 0x000fe20000010000 */
[C---:B------:R-:W-:Y:S04]  /*a350*/  HMMA.16816.F32 R20, R72.reuse, R88, R20 ;  /* 0x000000584814723c */ /* 0x040fe80000001814 */
[----:B------:R-:W-:Y:S02]  /*a360*/  FADD.FTZ R2, R105, R2 ;  /* 0x0000000269027221 */ /* 0x000fe40000010000 */
[----:B------:R-:W-:Y:S02]  /*a370*/  FADD.FTZ R0, R104, R0 ;  /* 0x0000000068007221 */ /* 0x000fe40000010000 */
[C---:B------:R-:W-:Y:S01]  /*a380*/  HMMA.16816.F32 R24, R72.reuse, R90, R24 ;  /* 0x0000005a4818723c */ /* 0x040fe20000001818 */
[----:B------:R-:W-:Y:S03]  /*a390*/  LDSM.16.MT88.4 R88, [R204+0x3800] ;  /* 0x00380000cc58783b */ /* 0x000fe60000004200 */
[----:B------:R-:W-:Y:S02]  /*a3a0*/  FADD.FTZ R2, R163, R2 ;  /* 0x00000002a3027221 */ /* 0x000fe40000010000 */
[----:B------:R-:W-:Y:S02]  /*a3b0*/  FADD.FTZ R0, R162, R0 ;  /* 0x00000000a2007221 */ /* 0x000fe40000010000 */
[C---:B------:R-:W-:Y:S04]  /*a3c0*/  HMMA.16816.F32 R28, R72.reuse, R92, R28 ;  /* 0x0000005c481c723c */ /* 0x040fe8000000181c */
[----:B------:R-:W-:Y:S02]  /*a3d0*/  FADD.FTZ R2, R160, R2 ;  /* 0x00000002a0027221 */ /* 0x000fe40000010000 */
[----:B------:R-:W-:Y:S02]  /*a3e0*/  FADD.FTZ R0, R114, R0 ;  /* 0x0000000072007221 */ /* 0x000fe40000010000 */
[C---:B------:R-:W-:Y:S01]  /*a3f0*/  HMMA.16816.F32 R32, R72.reuse, R94, R32 ;  /* 0x0000005e4820723c */ /* 0x040fe20000001820 */
[----:B------:R-:W-:Y:S03]  /*a400*/  LDSM.16.MT88.4 R92, [R203+0x3800] ;  /* 0x00380000cb5c783b */ /* 0x000fe60000004200 */
[----:B------:R-:W-:Y:S02]  /*a410*/  FADD.FTZ R2, R161, R2 ;  /* 0x00000002a1027221 */ /* 0x000fe40000010000 */
[----:B------:R-:W-:Y:S02]  /*a420*/  FADD.FTZ R0, R115, R0 ;  /* 0x0000000073007221 */ /* 0x000fe40000010000 */
[C---:B-1----:R-:W-:Y:S04]  /*a430*/  HMMA.16816.F32 R36, R72.reuse, R84, R36 ;  /* 0x000000544824723c */ /* 0x042fe80000001824 */
[----:B------:R-:W-:Y:S02]  /*a440*/  FADD.FTZ R2, R113, R2 ;  /* 0x0000000271027221 */ /* 0x000fe40000010000 */
[----:B------:R-:W-:Y:S02]  /*a450*/  FADD.FTZ R0, R112, R0 ;  /* 0x0000000070007221 */ /* 0x000fe40000010000 */
[C---:B------:R-:W-:Y:S01]  /*a460*/  HMMA.16816.F32 R40, R72.reuse, R86, R40 ;  /* 0x000000564828723c */ /* 0x040fe20000001828 */
[----:B------:R-:W1:Y:S03]  /*a470*/  LDSM.16.MT88.4 R84, [R200+0x3800] ;  /* 0x00380000c854783b */ /* 0x000e660000004200 */
[----:B------:R-:W-:Y:S02]  /*a480*/  FADD.FTZ R2, R159, R2 ;  /* 0x000000029f027221 */ /* 0x000fe40000010000 */
[----:B------:R-:W-:Y:S02]  /*a490*/  FADD.FTZ R0, R158, R0 ;  /* 0x000000009e007221 */ /* 0x000fe40000010000 */
[C---:B------:R-:W-:Y:S04]  /*a4a0*/  HMMA.16816.F32 R44, R72.reuse, R96, R44 ;  /* 0x00000060482c723c */ /* 0x040fe8000000182c */
[----:B------:R-:W-:Y:S02]  /*a4b0*/  FADD.FTZ R2, R156, R2 ;  /* 0x000000029c027221 */ /* 0x000fe40000010000 */
[----:B------:R-:W-:Y:S02]  /*a4c0*/  FADD.FTZ R0, R123, R0 ;  /* 0x000000007b007221 */ /* 0x000fe40000010000 */
[C---:B------:R-:W-:Y:S04]  /*a4d0*/  HMMA.16816.F32 R48, R72.reuse, R98, R48 ;  /* 0x000000624830723c */ /* 0x040fe80000001830 */
[----:B------:R-:W-:Y:S02]  /*a4e0*/  FADD.FTZ R2, R157, R2 ;  /* 0x000000029d027221 */ /* 0x000fe40000010000 */
[----:B------:R-:W-:Y:S02]  /*a4f0*/  FADD.FTZ R0, R122, R0 ;  /* 0x000000007a007221 */ /* 0x000fe40000010000 */
[C---:B--2---:R-:W-:Y:S04]  /*a500*/  HMMA.16816.F32 R52, R72.reuse, R76, R52 ;  /* 0x0000004c4834723c */ /* 0x044fe80000001834 */
[----:B------:R-:W-:Y:S02]  /*a510*/  FADD.FTZ R2, R121, R2 ;  /* 0x0000000279027221 */ /* 0x000fe40000010000 */
[----:B------:R-:W-:Y:S02]  /*a520*/  FADD.FTZ R0, R120, R0 ;  /* 0x0000000078007221 */ /* 0x000fe40000010000 */
[C---:B------:R-:W-:Y:S04]  /*a530*/  HMMA.16816.F32 R56, R72.reuse, R78, R56 ;  /* 0x0000004e4838723c */ /* 0x040fe80000001838 */
[----:B------:R-:W-:Y:S02]  /*a540*/  FADD.FTZ R2, R155, R2 ;  /* 0x000000029b027221 */ /* 0x000fe40000010000 */
[----:B------:R-:W-:Y:S02]  /*a550*/  FADD.FTZ R0, R154, R0 ;  /* 0x000000009a007221 */ /* 0x000fe40000010000 */
[C---:B---3--:R-:W-:Y:S04]  /*a560*/  HMMA.16816.F32 R60, R72.reuse, R80, R60 ;  /* 0x00000050483c723c */ /* 0x048fe8000000183c */
[----:B------:R-:W-:Y:S02]  /*a570*/  FADD.FTZ R2, R153, R2 ;  /* 0x0000000299027221 */ /* 0x000fe40000010000 */
[----:B------:R-:W-:Y:S02]  /*a580*/  FADD.FTZ R0, R131, R0 ;  /* 0x0000000083007221 */ /* 0x000fe40000010000 */
[----:B------:R-:W-:Y:S04]  /*a590*/  HMMA.16816.F32 R64, R72, R82, R64 ;  /* 0x000000524840723c */ /* 0x000fe80000001840 */
[----:B------:R-:W-:Y:S02]  /*a5a0*/  FADD.FTZ R2, R152, R2 ;  /* 0x0000000298027221 */ /* 0x000fe40000010000 */
[----:B------:R-:W-:Y:S02]  /*a5b0*/  FADD.FTZ R0, R130, R0 ;  /* 0x0000000082007221 */ /* 0x000fe40000010000 */
[C---:B-1----:R-:W-:Y:S01]  /*a5c0*/  HMMA.16816.F32 R72, R132.reuse, R84, R4 ;  /* 0x000000548448723c */ /* 0x042fe20000001804 */
[----:B------:R-:W1:Y:S04]  /*a5d0*/  LDSM.16.MT88.4 R4, [R206+0x7800] ;  /* 0x00780000ce04783b */ /* 0x000e680000004200 */
[----:B------:R-:W-:Y:S02]  /*a5e0*/  FADD.FTZ R2, R129, R2 ;  /* 0x0000000281027221 */ /* 0x000fe40000010000 */
[----:B------:R-:W-:Y:S01]  /*a5f0*/  FADD.FTZ R0, R128, R0 ;  /* 0x0000000080007221 */ /* 0x000fe20000010000 */
[C---:B------:R-:W-:Y:S04]  /*a600*/  HMMA.16816.F32 R76, R132.reuse, R86, R8 ;  /* 0x00000056844c723c */ /* 0x040fe80000001808 */
        /* <DEDUP_REMOVED lines=10> */
[----:B------:R-:W-:Y:S01]  /*a6b0*/  FADD.FTZ R0, R70, R3 ;  /* 0x0000000346007221 */ /* 0x000fe20000010000 */
[----:B------:R-:W-:Y:S01]  /*a6c0*/  MOV R70, R68 ;  /* 0x0000004400467202 */ /* 0x000fe20000000f00 */
[C---:B------:R-:W-:Y:S04]  /*a6d0*/  HMMA.16816.F32 R92, R132.reuse, R94, R24 ;  /* 0x0000005e845c723c */ /* 0x040fe80000001818 */
[----:B------:R-:W-:Y:S01]  /*a6e0*/  FADD.FTZ R2, R148, R2 ;  /* 0x0000000294027221 */ /* 0x000fe20000010000 */
[----:B------:R-:W-:Y:S01]  /*a6f0*/  MOV R3, R69 ;  /* 0x0000004500037202 */ /* 0x000fe20000000f00 */
[----:B------:R-:W-:Y:S02]  /*a700*/  FADD.FTZ R0, R149, R0 ;  /* 0x0000000095007221 */ /* 0x000fe40000010000 */
[C---:B------:R-:W-:Y:S01]  /*a710*/  HMMA.16816.F32 R96, R132.reuse, R100, R28 ;  /* 0x000000648460723c */ /* 0x040fe2000000181c */
[----:B------:R2:W-:Y:S04]  /*a720*/  STL [R1+0x4], R2 ;  /* 0x0000040201007387 */ /* 0x0005e80000100800 */
[----:B------:R2:W-:Y:S03]  /*a730*/  STL [R1+0x10], R0 ;  /* 0x0000100001007387 */ /* 0x0005e60000100800 */
        /* <DEDUP_REMOVED lines=8> */
[----:B------:R-:W-:Y:S01]  /*a7c0*/  HMMA.16816.F32 R132, R132, R6, R64 ;  /* 0x000000068484723c */ /* 0x000fe20000001840 */
[----:B--2---:R-:W-:-:S07]  /*a7d0*/  @P0 BRA `(.L_x_444) ;  /* 0xffffb77000000947 */ /* 0x004fce000383ffff */
.L_x_443:
[----:B------:R-:W-:-:S13]  /*a7e0*/  ISETP.GE.AND P0, PT, R229, RZ, PT ;  /* 0x000000ffe500720c */ /* 0x000fda0003f06270 */
[----:B------:R-:W-:Y:S05]  /*a7f0*/  @!P0 BRA `(.L_x_445) ;  /* 0x00003f7000008947 */ /* 0x000fea0003800000 */
[----:B------:R-:W-:Y:S02]  /*a800*/  MOV R71, R68 ;  /* 0x0000004400477202 */ /* 0x000fe40000000f00 */
[----:B------:R-:W-:Y:S02]  /*a810*/  MOV R70, R69 ;  /* 0x0000004500467202 */ /* 0x000fe40000000f00 */
.L_x_446:
[----:B------:R-:W2:Y:S01]  /*a820*/  LDL.64 R38, [R1+0x20] ;  /* 0x0000200001267983 */ /* 0x000ea20000100a00 */
[----:B------:R-:W-:Y:S04]  /*a830*/  DEPBAR.LE SB0, 0x0 ;  /* 0x000080000000791a */ /* 0x000fe80000000000 */
[----:B------:R-:W-:Y:S01]  /*a840*/  WARPSYNC 0xffffffff ;  /* 0xffffffff00007948 */ /* 0x000fe20003800000 */
[----:B------:R-:W3:Y:S01]  /*a850*/  LDL R37, [R1+0x28] ;  /* 0x0000280001257983 */ /* 0x000ee20000100800 */
[----:B-1----:R-:W-:Y:S01]  /*a860*/  SHF.R.S32.HI R0, RZ, 0x1f, R229 ;  /* 0x0000001fff007819 */ /* 0x002fe200000114e5 */
[C---:B------:R-:W-:Y:S01]  /*a870*/  IMAD.WIDE.U32 R2, R229.reuse, c[0x0][0x208], RZ ;  /* 0x00008200e5027a25 */ /* 0x040fe200078e00ff */
[----:B------:R-:W-:Y:S01]  /*a880*/  MOV R230, 0x6 ;  /* 0x0000000600e67802 */ /* 0x000fe20000000f00 */
[----:B------:R-:W4:Y:S02]  /*a890*/  LDL.64 R46, [R1+0x8] ;  /* 0x00000800012e7983 */ /* 0x000f240000100a00 */
[----:B------:R-:W-:Y:S01]  /*a8a0*/  IMAD R0, R0, c[0x0][0x208], RZ ;  /* 0x0000820000007a24 */ /* 0x000fe200078e02ff */
[C---:B------:R-:W-:Y:S03]  /*a8b0*/  SHF.L.U32 R36, R2.reuse, 0x7, RZ ;  /* 0x0000000702247819 */ /* 0x040fe600000006ff */
[----:B------:R-:W-:Y:S01]  /*a8c0*/  BAR.SYNC.DEFER_BLOCKING 0x0 ;  /* 0x0000000000007b1d */ /* 0x000fe20000010000 */
[----:B------:R-:W-:Y:S05]  /*a8d0*/  IMAD R0, R229, c[0x0][0x20c], R0 ;  /* 0x00008300e5007a24 */ /* 0x000fea00078e0200 */
[----:B------:R-:W-:Y:S04]  /*a8e0*/  IADD3 R3, R3, R0, RZ ;  /* 0x0000000003037210 */ /* 0x000fe80007ffe0ff */
[----:B------:R-:W-:Y:S01]  /*a8f0*/  SHF.L.U64.HI R2, R2, 0x7, R3 ;  /* 0x0000000702027819 */ /* 0x000fe20000010203 */
[----:B------:R-:W1:Y:S08]  /*a900*/  LDSM.16.M88.4 R8, [R201] ;  /* 0x00000000c908783b */ /* 0x000e700000000200 */
[----:B------:R-:W5:Y:S08]  /*a910*/  LDSM.16.M88.4 R16, [R201+0x800] ;  /* 0x00080000c910783b */ /* 0x000f700000000200 */
[----:B------:R-:W5:Y:S08]  /*a920*/  LDSM.16.M88.4 R24, [R201+0x1000] ;  /* 0x00100000c918783b */ /* 0x000f700000000200 */
[----:B------:R-:W5:Y:S08]  /*a930*/  LDSM.16.M88.4 R32, [R201+0x1800] ;  /* 0x00180000c920783b */ /* 0x000f700000000200 */
[----:B------:R-:W2:Y:S01]  /*a940*/  LDSM.16.M88.4 R40, [R201+0x2000] ;  /* 0x00200000c928783b */ /* 0x000ea20000000200 */
        /* <DEDUP_REMOVED lines=11> */
[----:B------:R-:W1:Y:S01]  /*aa00*/  LDSM.16.M88.4 R152, [R221] ;  /* 0x00000000dd98783b */ /* 0x000e620000000200 */
[C---:B------:R-:W-:Y:S07]  /*aa10*/  HMMA.16816.F32 R28, R140.reuse, R32, RZ ;  /* 0x000000208c1c723c */ /* 0x040fee00000018ff */
[----:B------:R-:W1:Y:S01]  /*aa20*/  LDSM.16.M88.4 R156, [R220] ;  /* 0x00000000dc9c783b */ /* 0x000e620000000200 */
[C---:B------:R-:W-:Y:S07]  /*aa30*/  HMMA.16816.F32 R32, R140.reuse, R34, RZ ;  /* 0x000000228c20723c */ /* 0x040fee00000018ff */
[----:B------:R-:W1:Y:S08]  /*aa40*/  LDSM.16.M88.4 R160, [R219] ;  /* 0x00000000dba0783b */ /* 0x000e700000000200 */
[----:B------:R-:W1:Y:S08]  /*aa50*/  LDSM.16.M88.4 R168, [R218] ;  /* 0x00000000daa8783b */ /* 0x000e700000000200 */
[----:B------:R-:W1:Y:S08]  /*aa60*/  LDSM.16.M88.4 R192, [R217] ;  /* 0x00000000d9c0783b */ /* 0x000e700000000200 */
[----:B------:R-:W1:Y:S01]  /*aa70*/  LDSM.16.M88.4 R196, [R216] ;  /* 0x00000000d8c4783b */ /* 0x000e620000000200 */
[----:B--2---:R-:W-:Y:S04]  /*aa80*/  IADD3 R0, P1, R36, R38, RZ ;  /* 0x0000002624007210 */ /* 0x004fe80007f3e0ff */
[----:B------:R-:W-:Y:S02]  /*aa90*/  LEA R44, P0, R0, c[0x0][0x1f8], 0x1 ;  /* 0x00007e00002c7a11 */ /* 0x000fe400078008ff */
[----:B---3--:R-:W-:Y:S04]  /*aaa0*/  IADD3.X R3, R2, R37, RZ, P1, !PT ;  /* 0x0000002502037210 */ /* 0x008fe80000ffe4ff */
[----:B------:R-:W-:Y:S02]  /*aab0*/  LEA.HI.X R45, R0, c[0x0][0x1fc], R3, 0x1, P0 ;  /* 0x00007f00002d7a11 */ /* 0x000fe400000f0c03 */
[----:B----4-:R-:W-:Y:S02]  /*aac0*/  ISETP.GE.AND P0, PT, R46, c[0x0][0x1d4], PT ;  /* 0x000075002e007a0c */ /* 0x010fe40003f06270 */
[----:B------:R-:W-:Y:S02]  /*aad0*/  IADD3 R0, P3, P2, R36, 0x40, R38 ;  /* 0x0000004024007810 */ /* 0x000fe40007a7e026 */
[----:B------:R-:W-:Y:S02]  /*aae0*/  MOV R3, c[0x0][0x208] ;  /* 0x0000820000037a02 */ /* 0x000fe40000000f00 */
[----:B------:R-:W-:Y:S02]  /*aaf0*/  LEA R54, P1, R0, c[0x0][0x1f8], 0x1 ;  /* 0x00007e0000367a11 */ /* 0x000fe400078208ff */
[----:B------:R-:W-:Y:S02]  /*ab00*/  IADD3.X R2, R2, RZ, R37, P3, P2 ;  /* 0x000000ff02027210 */ /* 0x000fe40001fe4425 */
[C---:B------:R-:W-:Y:S01]  /*ab10*/  HMMA.16816.F32 R36, R140.reuse, R40, RZ ;  /* 0x000000288c24723c */ /* 0x040fe200000018ff */
[C---:B------:R-:W-:Y:S02]  /*ab20*/  SHF.L.U32 R60, R3.reuse, 0x6, RZ ;  /* 0x00000006033c7819 */ /* 0x040fe400000006ff */
[----:B------:R-:W-:Y:S01]  /*ab30*/  @!PT LDS RZ, [RZ] ;  /* 0x00000000fffff984 */ /* 0x000fe20000000800 */
[----:B------:R-:W-:Y:S01]  /*ab40*/  @!PT LDS RZ, [RZ] ;  /* 0x00000000fffff984 */ /* 0x000fe20000000800 */
[----:B------:R-:W-:Y:S01]  /*ab50*/  @!PT LDS RZ, [RZ] ;  /* 0x00000000fffff984 */ /* 0x000fe20000000800 */
[----:B------:R1:W-:Y:S01]  /*ab60*/  LDGSTS.E.BYPASS.LTC128B.128 [R228+0x100], [R44.64], !P0 ;  /* 0x001000002ce47fae */ /* 0x0003e2000c101d46 */
[----:B------:R-:W-:Y:S02]  /*ab70*/  LEA.HI.X R55, R0, c[0x0][0x1fc], R2, 0x1, P1 ;  /* 0x00007f0000377a11 */ /* 0x000fe400008f0c02 */
[----:B------:R-:W-:Y:S02]  /*ab80*/  IADD3 R2, P1, R44, R60, RZ ;  /* 0x0000003c2c027210 */ /* 0x000fe40007f3e0ff */
[C---:B------:R-:W-:Y:S01]  /*ab90*/  HMMA.16816.F32 R40, R140.reuse, R42, RZ ;  /* 0x0000002a8c28723c */ /* 0x040fe200000018ff */
[----:B------:R-:W-:Y:S02]  /*aba0*/  SHF.L.U64.HI R0, R3, R230, c[0x0][0x20c] ;  /* 0x0000830003007619 */ /* 0x000fe400000102e6 */
[----:B------:R2:W-:Y:S01]  /*abb0*/  LDGSTS.E.BYPASS.LTC128B.128 [R228+0x4100], [R54.64], !P6 ;  /* 0x0410000036e47fae */ /* 0x0005e2000f101d46 */
[----:B------:R-:W-:Y:S02]  /*abc0*/  IADD3 R52, P2, R2, R60, RZ ;  /* 0x0000003c02347210 */ /* 0x000fe40007f5e0ff */
[----:B------:R-:W-:Y:S02]  /*abd0*/  IADD3.X R3, R45, R0, RZ, P1, !PT ;  /* 0x000000002d037210 */ /* 0x000fe40000ffe4ff */
[----:B------:R-:W-:Y:S03]  /*abe0*/  IADD3 R60, P1, R52, R60, RZ ;  /* 0x0000003c343c7210 */ /* 0x000fe60007f3e0ff */
[----:B------:R3:W-:Y:S01]  /*abf0*/  LDGSTS.E.BYPASS.LTC128B.128 [R228+0x1100], [R2.64], !P0 ;  /* 0x0110000002e47fae */ /* 0x0007e2000c101d46 */
[-C--:B------:R-:W-:Y:S04]  /*ac00*/  IADD3.X R53, R3, R0.reuse, RZ, P2, !PT ;  /* 0x0000000003357210 */ /* 0x080fe800017fe4ff */
[----:B------:R-:W-:Y:S02]  /*ac10*/  IADD3.X R61, R53, R0, RZ, P1, !PT ;  /* 0x00000000353d7210 */ /* 0x000fe40000ffe4ff */
[C---:B------:R-:W-:Y:S01]  /*ac20*/  ISETP.GT.AND P1, PT, R229.reuse, RZ, PT ;  /* 0x000000ffe500720c */ /* 0x040fe20003f24270 */
[----:B------:R3:W-:Y:S01]  /*ac30*/  LDGSTS.E.BYPASS.LTC128B.128 [R228+0x5100], [R2.64+0x80], !P6 ;  /* 0x0510008002e47fae */ /* 0x0007e2000f101d46 */
[----:B------:R-:W-:Y:S01]  /*ac40*/  IADD3 R229, R229, -0x1, RZ ;  /* 0xffffffffe5e57810 */ /* 0x000fe20007ffe0ff */
[C---:B-1----:R-:W-:Y:S06]  /*ac50*/  HMMA.16816.F32 R44, R140.reuse, R48, RZ ;  /* 0x000000308c2c723c */ /* 0x042fec00000018ff */
[----:B------:R2:W-:Y:S02]  /*ac60*/  LDGSTS.E.BYPASS.LTC128B.128 [R228+0x2100], [R52.64], !P0 ;  /* 0x0210000034e47fae */ /* 0x0005e4000c101d46 */
[C---:B------:R-:W-:Y:S06]  /*ac70*/  HMMA.16816.F32 R48, R140.reuse, R50, RZ ;  /* 0x000000328c30723c */ /* 0x040fec00000018ff */
[----:B------:R2:W-:Y:S08]  /*ac80*/  LDGSTS.E.BYPASS.LTC128B.128 [R228+0x6100], [R52.64+0x80], !P6 ;  /* 0x0610008034e47fae */ /* 0x0005f0000f101d46 */
[----:B------:R5:W-:Y:S08]  /*ac90*/  LDGSTS.E.BYPASS.LTC128B.128 [R228+0x3100], [R60.64], !P0 ;  /* 0x031000003ce47fae */ /* 0x000bf0000c101d46 */
[----:B------:R5:W-:Y:S08]  /*aca0*/  LDGSTS.E.BYPASS.LTC128B.128 [R228+0x7100], [R60.64+0x80], !P6 ;  /* 0x071000803ce47fae */ /* 0x000bf0000f101d46 */
[----:B------:R-:W0:Y:S01]  /*acb0*/  LDGDEPBAR ;  /* 0x00000000000079af */ /* 0x000e220000000000 */
[C---:B--2---:R-:W-:Y:S08]  /*acc0*/  HMMA.16816.F32 R52, R140.reuse, R56, RZ ;  /* 0x000000388c34723c */ /* 0x044ff000000018ff */
        /* <DEDUP_REMOVED lines=8> */
[----:B------:R-:W2:Y:S07]  /*ad50*/  LDSM.16.M88.4 R148, [R205+0x800] ;  /* 0x00080000cd94783b */ /* 0x000eae0000000200 */
[C---:B------:R-:W-:Y:S08]  /*ad60*/  HMMA.16816.F32 R20, R144.reuse, R152, R20 ;  /* 0x000000989014723c */ /* 0x040ff00000001814 */
        /* <DEDUP_REMOVED lines=10> */
[----:B------:R-:W2:Y:S07]  /*ae10*/  LDSM.16.M88.4 R168, [R205+0x2800] ;  /* 0x00280000cda8783b */ /* 0x000eae0000000200 */
[C---:B------:R-:W-:Y:S08]  /*ae20*/  HMMA.16816.F32 R52, R144.reuse, R192, R52 ;  /* 0x000000c09034723c */ /* 0x040ff00000001834 */
[C---:B------:R-:W-:Y:S01]  /*ae30*/  HMMA.16816.F32 R56, R144.reuse, R194, R56 ;  /* 0x000000c29038723c */ /* 0x040fe20000001838 */
[----:B------:R-:W-:Y:S07]  /*ae40*/  LDSM.16.M88.4 R192, [R202+0x1000] ;  /* 0x00100000cac0783b */ /* 0x000fee0000000200 */
[C---:B------:R-:W-:Y:S08]  /*ae50*/  HMMA.16816.F32 R60, R144.reuse, R196, R60 ;  /* 0x000000c4903c723c */ /* 0x040ff0000000183c */
[----:B------:R-:W-:Y:S08]  /*ae60*/  HMMA.16816.F32 R64, R144, R198, R64 ;  /* 0x000000c69040723c */ /* 0x000ff00000001840 */
[C---:B-1----:R-:W-:Y:S08]  /*ae70*/  HMMA.16816.F32 R4, R164.reuse, R136, R4 ;  /* 0x00000088a404723c */ /* 0x042ff00000001804 */
[C---:B------:R-:W-:Y:S01]  /*ae80*/  HMMA.16816.F32 R8, R164.reuse, R138, R8 ;  /* 0x0000008aa408723c */ /* 0x040fe20000001808 */
[----:B------:R-:W1:Y:S07]  /*ae90*/  LDSM.16.M88.4 R136, [R205+0x3000] ;  /* 0x00300000cd88783b */ /* 0x000e6e0000000200 */
[C---:B--2---:R-:W-:Y:S08]  /*aea0*/  HMMA.16816.F32 R12, R164.reuse, R148, R12 ;  /* 0x00000094a40c723c */ /* 0x044ff0000000180c */
[C---:B------:R-:W-:Y:S01]  /*aeb0*/  HMMA.16816.F32 R16, R164.reuse, R150, R16 ;  /* 0x00000096a410723c */ /* 0x040fe20000001810 */
[----:B------:R-:W2:Y:S07]  /*aec0*/  LDSM.16.M88.4 R148, [R205+0x3800] ;  /* 0x00380000cd94783b */ /* 0x000eae0000000200 */
[C---:B----4-:R-:W-:Y:S08]  /*aed0*/  HMMA.16816.F32 R20, R164.reuse, R152, R20 ;  /* 0x00000098a414723c */ /* 0x050ff00000001814 */
[C---:B------:R-:W-:Y:S01]  /*aee0*/  HMMA.16816.F32 R24, R164.reuse, R154, R24 ;  /* 0x0000009aa418723c */ /* 0x040fe20000001818 */
[----:B------:R-:W4:Y:S07]  /*aef0*/  LDSM.16.M88.4 R152, [R202] ;  /* 0x00000000ca98783b */ /* 0x000f2e0000000200 */
[C---:B-----5:R-:W-:Y:S08]  /*af00*/  HMMA.16816.F32 R28, R164.reuse, R156, R28 ;  /* 0x0000009ca41c723c */ /* 0x060ff0000000181c */
[C---:B------:R-:W-:Y:S01]  /*af10*/  HMMA.16816.F32 R32, R164.reuse, R158, R32 ;  /* 0x0000009ea420723c */ /* 0x040fe20000001820 */
[----:B------:R-:W5:Y:S07]  /*af20*/  LDSM.16.M88.4 R156, [R202+0x800] ;  /* 0x00080000ca9c783b */ /* 0x000f6e0000000200 */
[C---:B------:R-:W-:Y:S08]  /*af30*/  HMMA.16816.F32 R36, R164.reuse, R160, R36 ;  /* 0x000000a0a424723c */ /* 0x040ff00000001824 */
[C---:B------:R-:W-:Y:S01]  /*af40*/  HMMA.16816.F32 R40, R164.reuse, R162, R40 ;  /* 0x000000a2a428723c */ /* 0x040fe20000001828 */
[----:B------:R-:W3:Y:S07]  /*af50*/  LDSM.16.M88.4 R160, [R202+0x1800] ;  /* 0x00180000caa0783b */ /* 0x000eee0000000200 */
[C---:B------:R-:W-:Y:S08]  /*af60*/  HMMA.16816.F32 R44, R164.reuse, R168, R44 ;  /* 0x000000a8a42c723c */ /* 0x040ff0000000182c */
[C---:B------:R-:W-:Y:S01]  /*af70*/  HMMA.16816.F32 R48, R164.reuse, R170, R48 ;  /* 0x000000aaa430723c */ /* 0x040fe20000001830 */
[----:B------:R-:W3:Y:S07]  /*af80*/  LDSM.16.M88.4 R168, [R202+0x2000] ;  /* 0x00200000caa8783b */ /* 0x000eee0000000200 */
[C---:B-1----:R-:W-:Y:S08]  /*af90*/  HMMA.16816.F32 R52, R164.reuse, R136, R52 ;  /* 0x00000088a434723c */ /* 0x042ff00000001834 */
[C---:B------:R-:W-:Y:S01]  /*afa0*/  HMMA.16816.F32 R56, R164.reuse, R138, R56 ;  /* 0x0000008aa438723c */ /* 0x040fe20000001838 */
[----:B------:R-:W1:Y:S07]  /*afb0*/  LDSM.16.M88.4 R136, [R202+0x2800] ;  /* 0x00280000ca88783b */ /* 0x000e6e0000000200 */
[C---:B--2---:R-:W-:Y:S08]  /*afc0*/  HMMA.16816.F32 R60, R164.reuse, R148, R60 ;  /* 0x00000094a43c723c */ /* 0x044ff0000000183c */
[----:B------:R-:W-:Y:S01]  /*afd0*/  HMMA.16816.F32 R64, R164, R150, R64 ;  /* 0x00000096a440723c */ /* 0x000fe20000001840 */
        /* <DEDUP_REMOVED lines=9> */
[----:B------:R-:W-:Y:S07]  /*b070*/  LDSM.16.M88.4 R192, [R201+0x5000] ;  /* 0x00500000c9c0783b */ /* 0x000fee0000000200 */
[C---:B---3--:R-:W-:Y:S08]  /*b080*/  HMMA.16816.F32 R28, R172.reuse, R160, R28 ;  /* 0x000000a0ac1c723c */ /* 0x048ff0000000181c */
        /* <DEDUP_REMOVED lines=9> */
[C---:B------:R-:W-:Y:S01]  /*b120*/  HMMA.16816.F32 R56, R172.reuse, R150, R56 ;  /* 0x00000096ac38723c */ /* 0x040fe20000001838 */
[----:B------:R-:W2:Y:S07]  /*b130*/  LDSM.16.M88.4 R148, [R201+0x6800] ;  /* 0x00680000c994783b */ /* 0x000eae0000000200 */
[C---:B----4-:R-:W-:Y:S08]  /*b140*/  HMMA.16816.F32 R60, R172.reuse, R152, R60 ;  /* 0x00000098ac3c723c */ /* 0x050ff0000000183c */
[----:B------:R-:W-:Y:S01]  /*b150*/  HMMA.16816.F32 R64, R172, R154, R64 ;  /* 0x0000009aac40723c */ /* 0x000fe20000001840 */
[----:B------:R-:W4:Y:S07]  /*b160*/  LDSM.16.M88.4 R152, [R201+0x7000] ;  /* 0x00700000c998783b */ /* 0x000f2e0000000200 */
[C---:B-----5:R-:W-:Y:S08]  /*b170*/  HMMA.16816.F32 R4, R176.reuse, R156, R4 ;  /* 0x0000009cb004723c */ /* 0x060ff00000001804 */
[C---:B------:R-:W-:Y:S01]  /*b180*/  HMMA.16816.F32 R8, R176.reuse, R158, R8 ;  /* 0x0000009eb008723c */ /* 0x040fe20000001808 */
[----:B------:R-:W5:Y:S07]  /*b190*/  LDSM.16.M88.4 R156, [R201+0x7800] ;  /* 0x00780000c99c783b */ /* 0x000f6e0000000200 */
[C---:B---3--:R-:W-:Y:S08]  /*b1a0*/  HMMA.16816.F32 R12, R176.reuse, R160, R12 ;  /* 0x000000a0b00c723c */ /* 0x048ff0000000180c */
[C---:B------:R-:W-:Y:S01]  /*b1b0*/  HMMA.16816.F32 R16, R176.reuse, R162, R16 ;  /* 0x000000a2b010723c */ /* 0x040fe20000001810 */
[----:B------:R-:W3:Y:S07]  /*b1c0*/  LDSM.16.M88.4 R160, [R215] ;  /* 0x00000000d7a0783b */ /* 0x000eee0000000200 */
[C---:B------:R-:W-:Y:S08]  /*b1d0*/  HMMA.16816.F32 R20, R176.reuse, R192, R20 ;  /* 0x000000c0b014723c */ /* 0x040ff00000001814 */
[C---:B------:R-:W-:Y:S01]  /*b1e0*/  HMMA.16816.F32 R24, R176.reuse, R194, R24 ;  /* 0x000000c2b018723c */ /* 0x040fe20000001818 */
        /* <DEDUP_REMOVED lines=9> */
[----:B------:R-:W2:Y:S07]  /*b280*/  LDSM.16.M88.4 R148, [R211] ;  /* 0x00000000d394783b */ /* 0x000eae0000000200 */
[C---:B----4-:R-:W-:Y:S08]  /*b290*/  HMMA.16816.F32 R52, R176.reuse, R152, R52 ;  /* 0x00000098b034723c */ /* 0x050ff00000001834 */
[C---:B------:R-:W-:Y:S01]  /*b2a0*/  HMMA.16816.F32 R56, R176.reuse, R154, R56 ;  /* 0x0000009ab038723c */ /* 0x040fe20000001838 */
[----:B------:R-:W4:Y:S07]  /*b2b0*/  LDSM.16.M88.4 R152, [R210] ;  /* 0x00000000d298783b */ /* 0x000f2e0000000200 */
[C---:B-----5:R-:W-:Y:S08]  /*b2c0*/  HMMA.16816.F32 R60, R176.reuse, R156, R60 ;  /* 0x0000009cb03c723c */ /* 0x060ff0000000183c */
[----:B------:R-:W-:Y:S01]  /*b2d0*/  HMMA.16816.F32 R64, R176, R158, R64 ;  /* 0x0000009eb040723c */ /* 0x000fe20000001840 */
[----:B------:R-:W5:Y:S07]  /*b2e0*/  LDSM.16.M88.4 R156, [R209] ;  /* 0x00000000d19c783b */ /* 0x000f6e0000000200 */
[C---:B---3--:R-:W-:Y:S08]  /*b2f0*/  HMMA.16816.F32 R4, R180.reuse, R160, R4 ;  /* 0x000000a0b404723c */ /* 0x048ff00000001804 */
[C---:B------:R-:W-:Y:S01]  /*b300*/  HMMA.16816.F32 R8, R180.reuse, R162, R8 ;  /* 0x000000a2b408723c */ /* 0x040fe20000001808 */
[----:B------:R-:W3:Y:S07]  /*b310*/  LDSM.16.M88.4 R160, [R208] ;  /* 0x00000000d0a0783b */ /* 0x000eee0000000200 */
        /* <DEDUP_REMOVED lines=18> */
[C---:B---3--:R-:W-:Y:S08]  /*b440*/  HMMA.16816.F32 R60, R180.reuse, R160, R60 ;  /* 0x000000a0b43c723c */ /* 0x048ff0000000183c */
[----:B------:R-:W-:Y:S01]  /*b450*/  HMMA.16816.F32 R64, R180, R162, R64 ;  /* 0x000000a2b440723c */ /* 0x000fe20000001840 */
[----:B------:R-:W3:Y:S07]  /*b460*/  LDSM.16.M88.4 R160, [R205+0x7000] ;  /* 0x00700000cda0783b */ /* 0x000eee0000000200 */
        /* <DEDUP_REMOVED lines=10> */
[C---:B------:R-:W-:Y:S08]  /*b510*/  HMMA.16816.F32 R32, R184.reuse, R150, R32 ;  /* 0x00000096b820723c */ /* 0x040ff00000001820 */
[C---:B----4-:R-:W-:Y:S08]  /*b520*/  HMMA.16816.F32 R36, R184.reuse, R152, R36 ;  /* 0x00000098b824723c */ /* 0x050ff00000001824 */
[C---:B------:R-:W-:Y:S08]  /*b530*/  HMMA.16816.F32 R40, R184.reuse, R154, R40 ;  /* 0x0000009ab828723c */ /* 0x040ff00000001828 */
[C---:B-----5:R-:W-:Y:S08]  /*b540*/  HMMA.16816.F32 R44, R184.reuse, R156, R44 ;  /* 0x0000009cb82c723c */ /* 0x060ff0000000182c */
[C---:B------:R-:W-:Y:S08]  /*b550*/  HMMA.16816.F32 R48, R184.reuse, R158, R48 ;  /* 0x0000009eb830723c */ /* 0x040ff00000001830 */
[C---:B---3--:R-:W-:Y:S08]  /*b560*/  HMMA.16816.F32 R52, R184.reuse, R160, R52 ;  /* 0x000000a0b834723c */ /* 0x048ff00000001834 */
        /* <DEDUP_REMOVED lines=38> */
[----:B------:R3:W-:Y:S01]  /*b7d0*/  MUFU.TANH R156, R13 ;  /* 0x0000000d009c7308 */ /* 0x0007e20000002400 */
[----:B----4-:R-:W-:Y:S09]  /*b7e0*/  FMNMX.FTZ R2, R152, R2, !PT ;  /* 0x0000000298027209 */ /* 0x010ff20007810000 */
[----:B------:R-:W4:Y:S01]  /*b7f0*/  MUFU.TANH R139, R12 ;  /* 0x0000000c008b7308 */ /* 0x000f220000002400 */
[----:B--2---:R-:W2:Y:S01]  /*b800*/  LDSM.16.M88.4 R8, [R202+0x5800] ;  /* 0x00580000ca08783b */ /* 0x004ea20000000200 */
[C---:B-1----:R-:W-:Y:S03]  /*b810*/  HMMA.16816.F32 R20, R188.reuse, R4, R20 ;  /* 0x00000004bc14723c */ /* 0x042fe60000001814 */
[----:B-----5:R-:W-:Y:S05]  /*b820*/  FMNMX.FTZ R2, R153, R2, !PT ;  /* 0x0000000299027209 */ /* 0x020fea0007810000 */
[----:B------:R-:W1:Y:S01]  /*b830*/  MUFU.TANH R157, R14 ;  /* 0x0000000e009d7308 */ /* 0x000e620000002400 */
[C---:B------:R-:W-:Y:S01]  /*b840*/  HMMA.16816.F32 R24, R188.reuse, R6, R24 ;  /* 0x00000006bc18723c */ /* 0x040fe20000001818 */
[----:B------:R-:W5:Y:S08]  /*b850*/  LDSM.16.M88.4 R4, [R202+0x6000] ;  /* 0x00600000ca04783b */ /* 0x000f700000000200 */
[----:B------:R-:W2:Y:S01]  /*b860*/  MUFU.TANH R159, R16 ;  /* 0x00000010009f7308 */ /* 0x000ea20000002400 */
[----:B---3--:R-:W3:Y:S02]  /*b870*/  LDL R13, [R1+0x14] ;  /* 0x00001400010d7983 */ /* 0x008ee40000100800 */
[----:B----4-:R-:W-:Y:S03]  /*b880*/  FMNMX.FTZ R0, R139, R0, !PT ;  /* 0x000000008b007209 */ /* 0x010fe60007810000 */
[----:B------:R-:W-:Y:S04]  /*b890*/  FMUL.FTZ R20, R20, c[0x0][0x320] ;  /* 0x0000c80014147a20 */ /* 0x000fe80000410000 */
[----:B------:R-:W4:Y:S01]  /*b8a0*/  MUFU.TANH R158, R15 ;  /* 0x0000000f009e7308 */ /* 0x000f220000002400 */
[----:B------:R-:W-:Y:S01]  /*b8b0*/  FMUL.FTZ R21, R21, c[0x0][0x320] ;  /* 0x0000c80015157a20 */ /* 0x000fe20000410000 */
[----:B------:R-:W-:Y:S01]  /*b8c0*/  FMNMX.FTZ R0, R156, R0, !PT ;  /* 0x000000009c007209 */ /* 0x000fe20007810000 */
[----:B------:R-:W-:Y:S01]  /*b8d0*/  FMUL.FTZ R22, R22, c[0x0][0x320] ;  /* 0x0000c80016167a20 */ /* 0x000fe20000410000 */
[----:B-1----:R-:W-:Y:S01]  /*b8e0*/  FMNMX.FTZ R2, R157, R2, !PT ;  /* 0x000000029d027209 */ /* 0x002fe20007810000 */
[----:B------:R-:W-:Y:S02]  /*b8f0*/  FMUL.FTZ R23, R23, c[0x0][0x320] ;  /* 0x0000c80017177a20 */ /* 0x000fe40000410000 */
[----:B------:R-:W-:Y:S02]  /*b900*/  FMUL.FTZ R24, R24, c[0x0][0x320] ;  /* 0x0000c80018187a20 */ /* 0x000fe40000410000 */
[----:B------:R-:W-:Y:S01]  /*b910*/  FMUL.FTZ R25, R25, c[0x0][0x320] ;  /* 0x0000c80019197a20 */ /* 0x000fe20000410000 */
[----:B------:R-:W1:Y:S01]  /*b920*/  MUFU.TANH R160, R17 ;  /* 0x0000001100a07308 */ /* 0x000e620000002400 */
[----:B------:R-:W-:Y:S02]  /*b930*/  FMUL.FTZ R26, R26, c[0x0][0x320] ;  /* 0x0000c8001a1a7a20 */ /* 0x000fe40000410000 */
[----:B------:R-:W-:Y:S01]  /*b940*/  FMUL.FTZ R27, R27, c[0x0][0x320] ;  /* 0x0000c8001b1b7a20 */ /* 0x000fe20000410000 */
[C---:B--2---:R-:W-:Y:S03]  /*b950*/  HMMA.16816.F32 R28, R188.reuse, R8, R28 ;  /* 0x00000008bc1c723c */ /* 0x044fe6000000181c */
[----:B------:R-:W-:Y:S03]  /*b960*/  FMNMX.FTZ R0, R159, R0, !PT ;  /* 0x000000009f007209 */ /* 0x000fe60007810000 */
[----:B------:R-:W2:Y:S02]  /*b970*/  MUFU.TANH R171, R18 ;  /* 0x0000001200ab7308 */ /* 0x000ea40000002400 */
[C---:B------:R-:W-:Y:S01]  /*b980*/  HMMA.16816.F32 R32, R188.reuse, R10, R32 ;  /* 0x0000000abc20723c */ /* 0x040fe20000001820 */
[----:B------:R-:W2:Y:S03]  /*b990*/  LDSM.16.M88.4 R8, [R202+0x6800] ;  /* 0x00680000ca08783b */ /* 0x000ea60000000200 */
[----:B----4-:R-:W-:Y:S04]  /*b9a0*/  FMNMX.FTZ R2, R158, R2, !PT ;  /* 0x000000029e027209 */ /* 0x010fe80007810000 */
[----:B------:R-:W4:Y:S01]  /*b9b0*/  MUFU.TANH R193, R20 ;  /* 0x0000001400c17308 */ /* 0x000f220000002400 */
[C---:B-----5:R-:W-:Y:S03]  /*b9c0*/  HMMA.16816.F32 R36, R188.reuse, R4, R36 ;  /* 0x00000004bc24723c */ /* 0x060fe60000001824 */
[----:B-1----:R-:W-:Y:S04]  /*b9d0*/  FMNMX.FTZ R0, R160, R0, !PT ;  /* 0x00000000a0007209 */ /* 0x002fe80007810000 */
[----:B------:R-:W-:Y:S01]  /*b9e0*/  FMUL.FTZ R28, R28, c[0x0][0x320] ;  /* 0x0000c8001c1c7a20 */ /* 0x000fe20000410000 */
[C---:B------:R-:W-:Y:S01]  /*b9f0*/  HMMA.16816.F32 R40, R188.reuse, R6, R40 ;  /* 0x00000006bc28723c */ /* 0x040fe20000001828 */
[----:B------:R-:W1:Y:S01]  /*ba00*/  MUFU.TANH R192, R19 ;  /* 0x0000001300c07308 */ /* 0x000e620000002400 */
[----:B------:R-:W5:Y:S02]  /*ba10*/  LDSM.16.M88.4 R4, [R202+0x7000] ;  /* 0x00700000ca04783b */ /* 0x000f640000000200 */
[----:B------:R-:W-:Y:S01]  /*ba20*/  FMUL.FTZ R29, R29, c[0x0][0x320] ;  /* 0x0000c8001d1d7a20 */ /* 0x000fe20000410000 */
[----:B--2---:R-:W-:Y:S01]  /*ba30*/  FMNMX.FTZ R2, R171, R2, !PT ;  /* 0x00000002ab027209 */ /* 0x004fe20007810000 */
[----:B------:R-:W-:Y:S02]  /*ba40*/  FMUL.FTZ R30, R30, c[0x0][0x320] ;  /* 0x0000c8001e1e7a20 */ /* 0x000fe40000410000 */
[----:B------:R-:W-:Y:S03]  /*ba50*/  FMUL.FTZ R31, R31, c[0x0][0x320] ;  /* 0x0000c8001f1f7a20 */ /* 0x000fe60000410000 */
[----:B------:R-:W2:Y:S01]  /*ba60*/  MUFU.TANH R194, R21 ;  /* 0x0000001500c27308 */ /* 0x000ea20000002400 */
[----:B------:R-:W-:Y:S02]  /*ba70*/  FMUL.FTZ R33, R33, c[0x0][0x320] ;  /* 0x0000c80021217a20 */ /* 0x000fe40000410000 */
[----:B------:R-:W-:Y:S01]  /*ba80*/  FMUL.FTZ R34, R34, c[0x0][0x320] ;  /* 0x0000c80022227a20 */ /* 0x000fe20000410000 */
[----:B----4-:R-:W-:Y:S01]  /*ba90*/  FMNMX.FTZ R0, R193, R0, !PT ;  /* 0x00000000c1007209 */ /* 0x010fe20007810000 */
[----:B------:R-:W-:Y:S02]  /*baa0*/  FMUL.FTZ R36, R36, c[0x0][0x320] ;  /* 0x0000c80024247a20 */ /* 0x000fe40000410000 */
[----:B------:R-:W-:Y:S02]  /*bab0*/  FMUL.FTZ R37, R37, c[0x0][0x320] ;  /* 0x0000c80025257a20 */ /* 0x000fe40000410000 */
[----:B------:R-:W-:Y:S01]  /*bac0*/  FMUL.FTZ R38, R38, c[0x0][0x320] ;  /* 0x0000c80026267a20 */ /* 0x000fe20000410000 */
[----:B------:R-:W4:Y:S01]  /*bad0*/  MUFU.TANH R195, R22 ;  /* 0x0000001600c37308 */ /* 0x000f220000002400 */
[----:B------:R-:W-:Y:S01]  /*bae0*/  FMUL.FTZ R39, R39, c[0x0][0x320] ;  /* 0x0000c80027277a20 */ /* 0x000fe20000410000 */
[C---:B------:R-:W-:Y:S03]  /*baf0*/  HMMA.16816.F32 R44, R188.reuse, R8, R44 ;  /* 0x00000008bc2c723c */ /* 0x040fe6000000182c */
[----:B------:R-:W-:Y:S01]  /*bb00*/  FMUL.FTZ R35, R35, c[0x0][0x320] ;  /* 0x0000c80023237a20 */ /* 0x000fe20000410000 */
[----:B-1----:R-:W-:Y:S01]  /*bb10*/  FMNMX.FTZ R2, R192, R2, !PT ;  /* 0x00000002c0027209 */ /* 0x002fe20007810000 */
[----:B------:R-:W-:Y:S03]  /*bb20*/  FMUL.FTZ R41, R41, c[0x0][0x320] ;  /* 0x0000c80029297a20 */ /* 0x000fe60000410000 */
[----:B------:R-:W1:Y:S01]  /*bb30*/  MUFU.TANH R197, R24 ;  /* 0x0000001800c57308 */ /* 0x000e620000002400 */
[C---:B------:R-:W-:Y:S01]  /*bb40*/  HMMA.16816.F32 R48, R188.reuse, R10, R48 ;  /* 0x0000000abc30723c */ /* 0x040fe20000001830 */
[----:B------:R-:W1:Y:S01]  /*bb50*/  LDSM.16.M88.4 R8, [R202+0x7800] ;  /* 0x00780000ca08783b */ /* 0x000e620000000200 */
[----:B------:R-:W-:Y:S04]  /*bb60*/  DEPBAR.LE SB0, 0x0 ;  /* 0x000080000000791a */ /* 0x000fe80000000000 */
[----:B------:R-:W-:Y:S01]  /*bb70*/  FMUL.FTZ R42, R42, c[0x0][0x320] ;  /* 0x0000c8002a2a7a20 */ /* 0x000fe20000410000 */
[----:B--2---:R-:W-:Y:S01]  /*bb80*/  FMNMX.FTZ R0, R194, R0, !PT ;  /* 0x00000000c2007209 */ /* 0x004fe20007810000 */
[----:B------:R-:W-:Y:S01]  /*bb90*/  FMUL.FTZ R43, R43, c[0x0][0x320] ;  /* 0x0000c8002b2b7a20 */ /* 0x000fe20000410000 */
[----:B------:R-:W2:Y:S01]  /*bba0*/  MUFU.TANH R196, R23 ;  /* 0x0000001700c47308 */ /* 0x000ea20000002400 */
[C---:B-----5:R-:W-:Y:S01]  /*bbb0*/  HMMA.16816.F32 R52, R188.reuse, R4, R52 ;  /* 0x00000004bc34723c */ /* 0x060fe20000001834 */
[----:B------:R-:W-:Y:S04]  /*bbc0*/  BAR.SYNC.DEFER_BLOCKING 0x0 ;  /* 0x0000000000007b1d */ /* 0x000fe80000010000 */
[----:B------:R-:W-:Y:S01]  /*bbd0*/  FMUL.FTZ R32, R32, c[0x0][0x320] ;  /* 0x0000c80020207a20 */ /* 0x000fe20000410000 */
[----:B----4-:R-:W-:Y:S01]  /*bbe0*/  FMNMX.FTZ R2, R195, R2, !PT ;  /* 0x00000002c3027209 */ /* 0x010fe20007810000 */
[----:B------:R-:W-:Y:S01]  /*bbf0*/  FMUL.FTZ R44, R44, c[0x0][0x320] ;  /* 0x0000c8002c2c7a20 */ /* 0x000fe20000410000 */
[C---:B------:R-:W-:Y:S01]  /*bc00*/  HMMA.16816.F32 R56, R188.reuse, R6, R56 ;  /* 0x00000006bc38723c */ /* 0x040fe20000001838 */
[----:B------:R-:W4:Y:S03]  /*bc10*/  MUFU.TANH R198, R25 ;  /* 0x0000001900c67308 */ /* 0x000f260000002400 */
[----:B------:R-:W-:Y:S01]  /*bc20*/  FMUL.FTZ R45, R45, c[0x0][0x320] ;  /* 0x0000c8002d2d7a20 */ /* 0x000fe20000410000 */
[----:B-1----:R-:W-:Y:S01]  /*bc30*/  FMNMX.FTZ R0, R197, R0, !PT ;  /* 0x00000000c5007209 */ /* 0x002fe20007810000 */
[----:B------:R-:W-:Y:S02]  /*bc40*/  FMUL.FTZ R46, R46, c[0x0][0x320] ;  /* 0x0000c8002e2e7a20 */ /* 0x000fe40000410000 */
[----:B------:R-:W-:Y:S03]  /*bc50*/  FMUL.FTZ R47, R47, c[0x0][0x320] ;  /* 0x0000c8002f2f7a20 */ /* 0x000fe60000410000 */
[----:B------:R-:W1:Y:S01]  /*bc60*/  MUFU.TANH R231, R26 ;  /* 0x0000001a00e77308 */ /* 0x000e620000002400 */
[----:B------:R-:W-:Y:S02]  /*bc70*/  FMUL.FTZ R50, R50, c[0x0][0x320] ;  /* 0x0000c80032327a20 */ /* 0x000fe40000410000 */
[----:B------:R-:W-:Y:S01]  /*bc80*/  FMUL.FTZ R48, R48, c[0x0][0x320] ;  /* 0x0000c80030307a20 */ /* 0x000fe20000410000 */
[----:B--2---:R-:W-:Y:S01]  /*bc90*/  FMNMX.FTZ R2, R196, R2, !PT ;  /* 0x00000002c4027209 */ /* 0x004fe20007810000 */
[----:B------:R-:W-:Y:S02]  /*bca0*/  FMUL.FTZ R52, R52, c[0x0][0x320] ;  /* 0x0000c80034347a20 */ /* 0x000fe40000410000 */
[----:B------:R-:W-:Y:S02]  /*bcb0*/  FMUL.FTZ R53, R53, c[0x0][0x320] ;  /* 0x0000c80035357a20 */ /* 0x000fe40000410000 */
[----:B------:R-:W-:Y:S01]  /*bcc0*/  FMUL.FTZ R54, R54, c[0x0][0x320] ;  /* 0x0000c80036367a20 */ /* 0x000fe20000410000 */
[----:B------:R-:W2:Y:S01]  /*bcd0*/  MUFU.TANH R236, R28 ;  /* 0x0000001c00ec7308 */ /* 0x000ea20000002400 */
[----:B------:R-:W-:Y:S01]  /*bce0*/  FMUL.FTZ R55, R55, c[0x0][0x320] ;  /* 0x0000c80037377a20 */ /* 0x000fe20000410000 */
[C---:B------:R-:W-:Y:S03]  /*bcf0*/  HMMA.16816.F32 R60, R188.reuse, R8, R60 ;  /* 0x00000008bc3c723c */ /* 0x040fe6000000183c */
[----:B------:R-:W-:Y:S01]  /*bd00*/  FMUL.FTZ R58, R58, c[0x0][0x320] ;  /* 0x0000c8003a3a7a20 */ /* 0x000fe20000410000 */
[----:B----4-:R-:W-:Y:S01]  /*bd10*/  FMNMX.FTZ R0, R198, R0, !PT ;  /* 0x00000000c6007209 */ /* 0x010fe20007810000 */
[----:B------:R-:W-:Y:S02]  /*bd20*/  FMUL.FTZ R59, R59, c[0x0][0x320] ;  /* 0x0000c8003b3b7a20 */ /* 0x000fe40000410000 */
[----:B------:R-:W-:Y:S01]  /*bd30*/  FMUL.FTZ R49, R49, c[0x0][0x320] ;  /* 0x0000c80031317a20 */ /* 0x000fe20000410000 */
[----:B------:R-:W4:Y:S01]  /*bd40*/  MUFU.TANH R232, R27 ;  /* 0x0000001b00e87308 */ /* 0x000f220000002400 */
[----:B------:R-:W-:Y:S01]  /*bd50*/  HMMA.16816.F32 R64, R188, R10, R64 ;  /* 0x0000000abc40723c */ /* 0x000fe20000001840 */
[----:B------:R-:W5:Y:S02]  /*bd60*/  LDL.64 R10, [R1+0x18] ;  /* 0x00001800010a7983 */ /* 0x000f640000100a00 */
[----:B------:R-:W-:Y:S01]  /*bd70*/  FMUL.FTZ R40, R40, c[0x0][0x320] ;  /* 0x0000c80028287a20 */ /* 0x000fe20000410000 */
[----:B-1----:R-:W-:Y:S01]  /*bd80*/  FMNMX.FTZ R2, R231, R2, !PT ;  /* 0x00000002e7027209 */ /* 0x002fe20007810000 */
[----:B------:R-:W-:Y:S02]  /*bd90*/  FMUL.FTZ R56, R56, c[0x0][0x320] ;  /* 0x0000c80038387a20 */ /* 0x000fe40000410000 */
[----:B------:R-:W-:Y:S02]  /*bda0*/  FMUL.FTZ R51, R51, c[0x0][0x320] ;  /* 0x0000c80033337a20 */ /* 0x000fe40000410000 */
[----:B------:R-:W1:Y:S03]  /*bdb0*/  MUFU.TANH R237, R29 ;  /* 0x0000001d00ed7308 */ /* 0x000e660000002400 */
[----:B------:R-:W-:Y:S01]  /*bdc0*/  FMUL.FTZ R57, R57, c[0x0][0x320] ;  /* 0x0000c80039397a20 */ /* 0x000fe20000410000 */
[----:B--2---:R-:W-:Y:S02]  /*bdd0*/  FMNMX.FTZ R0, R236, R0, !PT ;  /* 0x00000000ec007209 */ /* 0x004fe40007810000 */
[----:B------:R-:W-:Y:S02]  /*bde0*/  FMUL.FTZ R61, R61, c[0x0][0x320] ;  /* 0x0000c8003d3d7a20 */ /* 0x000fe40000410000 */
[----:B------:R-:W-:Y:S02]  /*bdf0*/  FMUL.FTZ R62, R62, c[0x0][0x320] ;  /* 0x0000c8003e3e7a20 */ /* 0x000fe40000410000 */
[----:B------:R-:W2:Y:S01]  /*be00*/  MUFU.TANH R238, R30 ;  /* 0x0000001e00ee7308 */ /* 0x000ea20000002400 */
[----:B------:R-:W-:Y:S02]  /*be10*/  FMUL.FTZ R63, R63, c[0x0][0x320] ;  /* 0x0000c8003f3f7a20 */ /* 0x000fe40000410000 */
[----:B------:R-:W-:Y:S01]  /*be20*/  FMUL.FTZ R60, R60, c[0x0][0x320] ;  /* 0x0000c8003c3c7a20 */ /* 0x000fe20000410000 */
[----:B----4-:R-:W-:Y:S01]  /*be30*/  FMNMX.FTZ R2, R232, R2, !PT ;  /* 0x00000002e8027209 */ /* 0x010fe20007810000 */
[----:B------:R-:W-:Y:S02]  /*be40*/  FMUL.FTZ R64, R64, c[0x0][0x320] ;  /* 0x0000c80040407a20 */ /* 0x000fe40000410000 */
[----:B------:R-:W-:Y:S02]  /*be50*/  FMUL.FTZ R66, R66, c[0x0][0x320] ;  /* 0x0000c80042427a20 */ /* 0x000fe40000410000 */
[----:B------:R-:W-:Y:S01]  /*be60*/  FMUL.FTZ R65, R65, c[0x0][0x320] ;  /* 0x0000c80041417a20 */ /* 0x000fe20000410000 */
[----:B------:R-:W-:Y:S01]  /*be70*/  MUFU.TANH R3, R64 ;  /* 0x0000004000037308 */ /* 0x000fe20000002400 */
[----:B-1----:R-:W-:Y:S09]  /*be80*/  FMNMX.FTZ R0, R237, R0, !PT ;  /* 0x00000000ed007209 */ /* 0x002ff20007810000 */
[----:B------:R-:W1:Y:S01]  /*be90*/  MUFU.TANH R241, R32 ;  /* 0x0000002000f17308 */ /* 0x000e620000002400 */
[----:B--2---:R-:W-:Y:S09]  /*bea0*/  FMNMX.FTZ R2, R238, R2, !PT ;  /* 0x00000002ee027209 */ /* 0x004ff20007810000 */
[----:B------:R-:W2:Y:S10]  /*beb0*/  MUFU.TANH R239, R31 ;  /* 0x0000001f00ef7308 */ /* 0x000eb40000002400 */
[----:B------:R-:W4:Y:S01]  /*bec0*/  MUFU.TANH R240, R33 ;  /* 0x0000002100f07308 */ /* 0x000f220000002400 */
[----:B-1----:R-:W-:Y:S09]  /*bed0*/  FMNMX.FTZ R0, R241, R0, !PT ;  /* 0x00000000f1007209 */ /* 0x002ff20007810000 */
        /* <DEDUP_REMOVED lines=18> */
[----:B------:R4:W-:Y:S01]  /*c000*/  MUFU.TANH R162, R56 ;  /* 0x0000003800a27308 */ /* 0x0009e20000002400 */
[----:B--2---:R-:W-:Y:S09]  /*c010*/  FMNMX.FTZ R0, R199, R0, !PT ;  /* 0x00000000c7007209 */ /* 0x004ff20007810000 */
[----:B------:R-:W1:Y:S10]  /*c020*/  MUFU.TANH R163, R44 ;  /* 0x0000002c00a37308 */ /* 0x000e740000002400 */
[----:B------:R-:W2:Y:S01]  /*c030*/  MUFU.TANH R244, R43 ;  /* 0x0000002b00f47308 */ /* 0x000ea20000002400 */
[----:B----4-:R-:W-:Y:S04]  /*c040*/  MOV R56, R245 ;  /* 0x000000f500387202 */ /* 0x010fe80000000f00 */
[----:B------:R-:W-:Y:S05]  /*c050*/  FMNMX.FTZ R2, R56, R2, !PT ;  /* 0x0000000238027209 */ /* 0x000fea0007810000 */
[----:B------:R-:W-:Y:S01]  /*c060*/  MUFU.TANH R235, R51 ;  /* 0x0000003300eb7308 */ /* 0x000fe20000002400 */
[----:B-1----:R-:W-:Y:S09]  /*c070*/  FMNMX.FTZ R0, R163, R0, !PT ;  /* 0x00000000a3007209 */ /* 0x002ff20007810000 */
[----:B------:R2:W-:Y:S10]  /*c080*/  MUFU.TANH R51, R57 ;  /* 0x0000003900337308 */ /* 0x0005f40000002400 */
[----:B------:R-:W1:Y:S10]  /*c090*/  MUFU.TANH R247, R45 ;  /* 0x0000002d00f77308 */ /* 0x000e740000002400 */
[----:B------:R-:W4:Y:S01]  /*c0a0*/  MUFU.TANH R69, R48 ;  /* 0x0000003000457308 */ /* 0x000f220000002400 */
[----:B--2---:R-:W-:Y:S04]  /*c0b0*/  MOV R57, R244 ;  /* 0x000000f400397202 */ /* 0x004fe80000000f00 */
[----:B------:R-:W-:Y:S05]  /*c0c0*/  FMNMX.FTZ R2, R57, R2, !PT ;  /* 0x0000000239027209 */ /* 0x000fea0007810000 */
[----:B------:R4:W2:Y:S01]  /*c0d0*/  MUFU.TANH R233, R49 ;  /* 0x0000003100e97308 */ /* 0x0008a20000002400 */
[----:B-1----:R-:W-:Y:S09]  /*c0e0*/  FMNMX.FTZ R0, R247, R0, !PT ;  /* 0x00000000f7007209 */ /* 0x002ff20007810000 */
[----:B------:R-:W1:Y:S10]  /*c0f0*/  MUFU.TANH R234, R46 ;  /* 0x0000002e00ea7308 */ /* 0x000e740000002400 */
[----:B------:R-:W3:Y:S01]  /*c100*/  MUFU.TANH R68, R47 ;  /* 0x0000002f00447308 */ /* 0x000ee20000002400 */
[----:B----4-:R-:W-:Y:S04]  /*c110*/  MOV R49, R69 ;  /* 0x0000004500317202 */ /* 0x010fe80000000f00 */
[----:B------:R-:W-:Y:S05]  /*c120*/  FMNMX.FTZ R0, R49, R0, !PT ;  /* 0x0000000031007209 */ /* 0x000fea0007810000 */
[----:B------:R3:W-:Y:S01]  /*c130*/  MUFU.TANH R9, R60 ;  /* 0x0000003c00097308 */ /* 0x0007e20000002400 */
[----:B--2---:R-:W-:Y:S02]  /*c140*/  FMNMX.FTZ R0, R233, R0, !PT ;  /* 0x00000000e9007209 */ /* 0x004fe40007810000 */
[----:B-1----:R-:W-:Y:S07]  /*c150*/  FMNMX.FTZ R2, R234, R2, !PT ;  /* 0x00000002ea027209 */ /* 0x002fee0007810000 */
[----:B------:R-:W1:Y:S10]  /*c160*/  MUFU.TANH R161, R50 ;  /* 0x0000003200a17308 */ /* 0x000e740000002400 */
[----:B------:R-:W2:Y:S01]  /*c170*/  MUFU.TANH R50, R52 ;  /* 0x0000003400327308 */ /* 0x000ea20000002400 */
[----:B---3--:R-:W-:Y:S04]  /*c180*/  MOV R60, R68 ;  /* 0x00000044003c7202 */ /* 0x008fe80000000f00 */
[----:B------:R-:W-:Y:S05]  /*c190*/  FMNMX.FTZ R2, R60, R2, !PT ;  /* 0x000000023c027209 */ /* 0x000fea0007810000 */
[----:B------:R-:W3:Y:S01]  /*c1a0*/  MUFU.TANH R168, R53 ;  /* 0x0000003500a87308 */ /* 0x000ee20000002400 */
[----:B-1----:R-:W-:Y:S09]  /*c1b0*/  FMNMX.FTZ R2, R161, R2, !PT ;  /* 0x00000002a1027209 */ /* 0x002ff20007810000 */
[----:B------:R1:W-:Y:S01]  /*c1c0*/  MUFU.TANH R137, R66 ;  /* 0x0000004200897308 */ /* 0x0003e20000002400 */
[----:B--2---:R-:W-:Y:S09]  /*c1d0*/  FMNMX.FTZ R0, R50, R0, !PT ;  /* 0x0000000032007209 */ /* 0x004ff20007810000 */
[----:B------:R-:W2:Y:S10]  /*c1e0*/  MUFU.TANH R4, R61 ;  /* 0x0000003d00047308 */ /* 0x000eb40000002400 */
[----:B------:R-:W4:Y:S01]  /*c1f0*/  MUFU.TANH R243, R54 ;  /* 0x0000003600f37308 */ /* 0x000f220000002400 */
[----:B-1----:R-:W-:Y:S02]  /*c200*/  MOV R66, R3 ;  /* 0x0000000300427202 */ /* 0x002fe40000000f00 */
[----:B------:R-:W-:Y:S02]  /*c210*/  FMNMX.FTZ R3, R235, R2, !PT ;  /* 0x00000002eb037209 */ /* 0x000fe40007810000 */
[----:B---3--:R-:W-:Y:S01]  /*c220*/  FMNMX.FTZ R2, R168, R0, !PT ;  /* 0x00000000a8027209 */ /* 0x008fe20007810000 */
[----:B------:R-:W-:Y:S04]  /*c230*/  FMUL.FTZ R0, R67, c[0x0][0x320] ;  /* 0x0000c80043007a20 */ /* 0x000fe80000410000 */
[----:B------:R4:W-:Y:S01]  /*c240*/  MUFU.TANH R12, R58 ;  /* 0x0000003a000c7308 */ /* 0x0009e20000002400 */
[----:B------:R-:W-:Y:S02]  /*c250*/  FMNMX.FTZ R2, R162, R2, !PT ;  /* 0x00000002a2027209 */ /* 0x000fe40007810000 */
[----:B--2---:R-:W-:Y:S07]  /*c260*/  MOV R67, R4 ;  /* 0x0000000400437202 */ /* 0x004fee0000000f00 */
[----:B------:R1:W-:Y:S10]  /*c270*/  MUFU.TANH R136, R0 ;  /* 0x0000000000887308 */ /* 0x0003f40000002400 */
[----:B------:R-:W2:Y:S01]  /*c280*/  MUFU.TANH R169, R55 ;  /* 0x0000003700a97308 */ /* 0x000ea20000002400 */
[----:B----4-:R-:W-:Y:S04]  /*c290*/  MOV R58, R243 ;  /* 0x000000f3003a7202 */ /* 0x010fe80000000f00 */
[----:B------:R-:W-:Y:S05]  /*c2a0*/  FMNMX.FTZ R3, R58, R3, !PT ;  /* 0x000000033a037209 */ /* 0x000fea0007810000 */
[----:B------:R-:W3:Y:S01]  /*c2b0*/  MUFU.TANH R65, R65 ;  /* 0x0000004100417308 */ /* 0x000ee20000002400 */
[----:B-1----:R-:W-:Y:S04]  /*c2c0*/  FMNMX.FTZ R0, R51, R2, !PT ;  /* 0x0000000233007209 */ /* 0x002fe80007810000 */
[----:B------:R-:W-:Y:S05]  /*c2d0*/  FMNMX.FTZ R0, R9, R0, !PT ;  /* 0x0000000009007209 */ /* 0x000fea0007810000 */
[----:B------:R-:W1:Y:S01]  /*c2e0*/  MUFU.TANH R5, R62 ;  /* 0x0000003e00057308 */ /* 0x000e620000002400 */
[----:B------:R-:W-:Y:S02]  /*c2f0*/  FMNMX.FTZ R0, R67, R0, !PT ;  /* 0x0000000043007209 */ /* 0x000fe40007810000 */
[----:B--2---:R-:W-:Y:S02]  /*c300*/  FMNMX.FTZ R3, R169, R3, !PT ;  /* 0x00000003a9037209 */ /* 0x004fe40007810000 */
[----:B------:R-:W-:Y:S02]  /*c310*/  FMNMX.FTZ R69, R66, R0, !PT ;  /* 0x0000000042457209 */ /* 0x000fe40007810000 */
[----:B------:R-:W-:Y:S03]  /*c320*/  FMNMX.FTZ R2, R12, R3, !PT ;  /* 0x000000030c027209 */ /* 0x000fe60007810000 */
[----:B------:R-:W2:Y:S01]  /*c330*/  MUFU.TANH R48, R59 ;  /* 0x0000003b00307308 */ /* 0x000ea20000002400 */
[----:B---3--:R-:W-:Y:S05]  /*c340*/  FMNMX.FTZ R69, R65, R69, !PT ;  /* 0x0000004541457209 */ /* 0x008fea0007810000 */
[----:B------:R-:W3:Y:S04]  /*c350*/  SHFL.BFLY PT, R3, R69, 0x2, 0x1f ;  /* 0x0c401f0045037f89 */ /* 0x000ee800000e0000 */
[----:B------:R-:W4:Y:S01]  /*c360*/  MUFU.TANH R59, R63 ;  /* 0x0000003f003b7308 */ /* 0x000f220000002400 */
[----:B-1----:R-:W-:Y:S02]  /*c370*/  MOV R64, R5 ;  /* 0x0000000500407202 */ /* 0x002fe40000000f00 */
[----:B--2---:R-:W-:Y:S04]  /*c380*/  FMNMX.FTZ R2, R48, R2, !PT ;  /* 0x0000000230027209 */ /* 0x004fe80007810000 */
[----:B------:R-:W-:Y:S02]  /*c390*/  FMNMX.FTZ R2, R64, R2, !PT ;  /* 0x0000000240027209 */ /* 0x000fe40007810000 */
[----:B---3--:R-:W-:Y:S02]  /*c3a0*/  FMNMX.FTZ R69, R69, R3, !PT ;  /* 0x0000000345457209 */ /* 0x008fe40007810000 */
[----:B----4-:R-:W-:Y:S03]  /*c3b0*/  FMNMX.FTZ R0, R59, R2, !PT ;  /* 0x000000023b007209 */ /* 0x010fe60007810000 */
[----:B------:R-:W1:Y:S01]  /*c3c0*/  SHFL.BFLY PT, R4, R69, 0x1, 0x1f ;  /* 0x0c201f0045047f89 */ /* 0x000e6200000e0000 */
[----:B------:R-:W-:Y:S04]  /*c3d0*/  FMNMX.FTZ R0, R137, R0, !PT ;  /* 0x0000000089007209 */ /* 0x000fe80007810000 */
[----:B------:R-:W-:Y:S05]  /*c3e0*/  FMNMX.FTZ R0, R136, R0, !PT ;  /* 0x0000000088007209 */ /* 0x000fea0007810000 */
[----:B------:R-:W2:Y:S01]  /*c3f0*/  SHFL.BFLY PT, R2, R0, 0x2, 0x1f ;  /* 0x0c401f0000027f89 */ /* 0x000ea200000e0000 */
[----:B-1----:R-:W-:Y:S05]  /*c400*/  FMNMX.FTZ R69, R69, R4, !PT ;  /* 0x0000000445457209 */ /* 0x002fea0007810000 */
[----:B------:R-:W-:Y:S04]  /*c410*/  FMUL.FTZ R138, R69, c[0x0][0x2d0] ;  /* 0x0000b400458a7a20 */ /* 0x000fe80000410000 */
[--C-:B------:R-:W-:Y:S01]  /*c420*/  FFMA.FTZ R4, R148, c[0x0][0x2d0], -R138.reuse ;  /* 0x0000b40094047a23 */ /* 0x100fe2000001088a */
[----:B--2---:R-:W-:Y:S01]  /*c430*/  FMNMX.FTZ R0, R0, R2, !PT ;  /* 0x0000000200007209 */ /* 0x004fe20007810000 */
[--C-:B------:R-:W-:Y:S01]  /*c440*/  FFMA.FTZ R7, R150, c[0x0][0x2d0], -R138.reuse ;  /* 0x0000b40096077a23 */ /* 0x100fe2000001088a */
[----:B------:R-:W-:Y:S01]  /*c450*/  MOV R150, R169 ;  /* 0x000000a900967202 */ /* 0x000fe20000000f00 */
[----:B------:R1:W-:Y:S01]  /*c460*/  MUFU.EX2 R244, R4 ;  /* 0x0000000400f47308 */ /* 0x0003e20000000800 */
[----:B------:R-:W-:Y:S01]  /*c470*/  FFMA.FTZ R8, R149, c[0x0][0x2d0], -R138 ;  /* 0x0000b40095087a23 */ /* 0x000fe2000001088a */
[----:B------:R-:W2:Y:S01]  /*c480*/  SHFL.BFLY PT, R3, R0, 0x1, 0x1f ;  /* 0x0c201f0000037f89 */ /* 0x000ea200000e0000 */
[----:B------:R-:W-:Y:S01]  /*c490*/  FADD.FTZ R2, -R69, R70 ;  /* 0x0000004645027221 */ /* 0x000fe20000010100 */
[----:B------:R-:W-:Y:S01]  /*c4a0*/  MOV R70, R9 ;  /* 0x0000000900467202 */ /* 0x000fe20000000f00 */
[--C-:B------:R-:W-:Y:S01]  /*c4b0*/  FFMA.FTZ R32, R139, c[0x0][0x2d0], -R138.reuse ;  /* 0x0000b4008b207a23 */ /* 0x100fe2000001088a */
[----:B------:R-:W-:Y:S02]  /*c4c0*/  MOV R148, R12 ;  /* 0x0000000c00947202 */ /* 0x000fe40000000f00 */
[----:B------:R-:W-:Y:S02]  /*c4d0*/  MOV R149, R162 ;  /* 0x000000a200957202 */ /* 0x000fe40000000f00 */
[----:B------:R3:W-:Y:S01]  /*c4e0*/  MUFU.EX2 R245, R7 ;  /* 0x0000000700f57308 */ /* 0x0007e20000000800 */
[----:B------:R-:W-:Y:S01]  /*c4f0*/  MOV R139, R48 ;  /* 0x00000030008b7202 */ /* 0x000fe20000000f00 */
[----:B------:R-:W-:Y:S08]  /*c500*/  FFMA.FTZ R48, R159, c[0x0][0x2d0], -R138 ;  /* 0x0000b4009f307a23 */ /* 0x000ff0000001088a */
[----:B------:R4:W-:Y:S01]  /*c510*/  MUFU.EX2 R243, R8 ;  /* 0x0000000800f37308 */ /* 0x0009e20000000800 */
[----:B-1----:R-:W-:Y:S01]  /*c520*/  @P1 IMAD.WIDE.U32 R4, R229, c[0x0][0x1e0], RZ ;  /* 0x00007800e5041a25 */ /* 0x002fe200078e00ff */
[----:B--2---:R-:W-:Y:S02]  /*c530*/  FMNMX.FTZ R68, R0, R3, !PT ;  /* 0x0000000300447209 */ /* 0x004fe40007810000 */
[----:B------:R-:W-:Y:S01]  /*c540*/  @P1 SHF.R.S32.HI R3, RZ, 0x1f, R229 ;  /* 0x0000001fff031819 */ /* 0x000fe200000114e5 */
[----:B------:R-:W-:Y:S01]  /*c550*/  FMUL.FTZ R0, R2, c[0x0][0x2d0] ;  /* 0x0000b40002007a20 */ /* 0x000fe20000410000 */
[----:B------:R-:W-:Y:S03]  /*c560*/  @P1 SHF.L.U32 R6, R4, 0x7, RZ ;  /* 0x0000000704061819 */ /* 0x000fe600000006ff */
[----:B------:R-:W-:Y:S01]  /*c570*/  @P1 IMAD R3, R3, c[0x0][0x1e0], RZ ;  /* 0x0000780003031a24 */ /* 0x000fe200078e02ff */
[----:B------:R1:W2:Y:S03]  /*c580*/  MUFU.EX2 R2, R0 ;  /* 0x0000000000027308 */ /* 0x0002a60000000800 */
[----:B------:R-:W-:Y:S05]  /*c590*/  @P1 IMAD R3, R229, c[0x0][0x1e4], R3 ;  /* 0x00007900e5031a24 */ /* 0x000fea00078e0203 */
[----:B------:R-:W-:Y:S02]  /*c5a0*/  @P1 IADD3 R3, R5, R3, RZ ;  /* 0x0000000305031210 */ /* 0x000fe40007ffe0ff */
[----:B-----5:R-:W-:Y:S02]  /*c5b0*/  @P1 IADD3 R5, P3, R6, R10, RZ ;  /* 0x0000000a06051210 */ /* 0x020fe40007f7e0ff */
[----:B------:R-:W-:Y:S02]  /*c5c0*/  @P1 SHF.L.U64.HI R3, R4, 0x7, R3 ;  /* 0x0000000704031819 */ /* 0x000fe40000010203 */
[----:B------:R-:W-:Y:S02]  /*c5d0*/  @P1 LEA R4, P2, R5, c[0x0][0x1c8], 0x1 ;  /* 0x0000720005041a11 */ /* 0x000fe400078408ff */
[----:B---3--:R-:W-:Y:S02]  /*c5e0*/  @P1 IADD3.X R7, R3, R13, RZ, P3, !PT ;  /* 0x0000000d03071210 */ /* 0x008fe40001ffe4ff */
[----:B------:R-:W-:Y:S02]  /*c5f0*/  @P1 IADD3 R6, P4, P3, R6, 0x40, R10 ;  /* 0x0000004006061810 */ /* 0x000fe40007b9e00a */
[----:B------:R-:W-:Y:S01]  /*c600*/  @P1 LEA.HI.X R5, R5, c[0x0][0x1cc], R7, 0x1, P2 ;  /* 0x0000730005051a11 */ /* 0x000fe200010f0c07 */
[--C-:B------:R-:W-:Y:S01]  /*c610*/  FFMA.FTZ R7, R151, c[0x0][0x2d0], -R138.reuse ;  /* 0x0000b40097077a23 */ /* 0x100fe2000001088a */
[----:B------:R-:W-:Y:S02]  /*c620*/  MOV R151, R247 ;  /* 0x000000f700977202 */ /* 0x000fe40000000f00 */
[----:B------:R-:W-:Y:S01]  /*c630*/  @P1 LEA R10, P2, R6, c[0x0][0x1c8], 0x1 ;  /* 0x00007200060a1a11 */ /* 0x000fe200078408ff */
[----:B------:R3:W-:Y:S01]  /*c640*/  MUFU.EX2 R247, R7 ;  /* 0x0000000700f77308 */ /* 0x0007e20000000800 */
[----:B------:R-:W-:Y:S01]  /*c650*/  @P1 IADD3.X R3, R3, RZ, R13, P4, P3 ;  /* 0x000000ff03031210 */ /* 0x000fe200027e640d */
[----:B------:R5:W-:Y:S01]  /*c660*/  @P1 LDGSTS.E.BYPASS.LTC128B.128 [R228+0x8100], [R4.64], !P0 ;  /* 0x0810000004e41fae */ /* 0x000be2000c101d46 */
[----:B----4-:R-:W-:Y:S01]  /*c670*/  @P1 MOV R8, c[0x0][0x1e0] ;  /* 0x0000780000081a02 */ /* 0x010fe20000000f00 */
[----:B-1----:R-:W-:Y:S01]  /*c680*/  FADD.FTZ R0, -R68, R71 ;  /* 0x0000004744007221 */ /* 0x002fe20000010100 */
[----:B------:R-:W-:Y:S01]  /*c690*/  @P1 LEA.HI.X R11, R6, c[0x0][0x1cc], R3, 0x1, P2 ;  /* 0x00007300060b1a11 */ /* 0x000fe200010f0c03 */
[----:B------:R-:W-:Y:S01]  /*c6a0*/  FMUL.FTZ R3, R68, c[0x0][0x2d0] ;  /* 0x0000b40044037a20 */ /* 0x000fe20000410000 */
[----:B------:R-:W-:Y:S01]  /*c6b0*/  @P1 SHF.L.U64.HI R9, R8, R230, c[0x0][0x1e4] ;  /* 0x0000790008091619 */ /* 0x000fe200000102e6 */
[----:B------:R-:W-:Y:S01]  /*c6c0*/  FMUL.FTZ R0, R0, c[0x0][0x2d0] ;  /* 0x0000b40000007a20 */ /* 0x000fe20000410000 */
[----:B------:R-:W-:Y:S01]  /*c6d0*/  @P1 SHF.L.U32 R8, R8, 0x6, RZ ;  /* 0x0000000608081819 */ /* 0x000fe200000006ff */
[----:B------:R1:W-:Y:S01]  /*c6e0*/  @P1 LDGSTS.E.BYPASS.LTC128B.128 [R228+0xc100], [R10.64], !P6 ;  /* 0x0c1000000ae41fae */ /* 0x0003e2000f101d46 */
[----:B------:R-:W-:Y:S01]  /*c6f0*/  MOV R230, R163 ;  /* 0x000000a300e67202 */ /* 0x000fe20000000f00 */
[----:B--2---:R-:W-:Y:S01]  /*c700*/  FMUL.FTZ R16, R2, R84 ;  /* 0x0000005402107220 */ /* 0x004fe20000410000 */
[----:B------:R-:W-:Y:S01]  /*c710*/  @P1 IADD3 R6, P2, R4, R8, RZ ;  /* 0x0000000804061210 */ /* 0x000fe20007f5e0ff */
[----:B------:R-:W2:Y:S01]  /*c720*/  MUFU.EX2 R0, R0 ;  /* 0x0000000000007308 */ /* 0x000ea20000000800 */
[----:B------:R-:W-:Y:S01]  /*c730*/  MOV R71, R168 ;  /* 0x000000a800477202 */ /* 0x000fe20000000f00 */
[C---:B------:R-:W-:Y:S01]  /*c740*/  FMUL.FTZ R17, R2.reuse, R85 ;  /* 0x0000005502117220 */ /* 0x040fe20000410000 */
[----:B------:R-:W-:Y:S01]  /*c750*/  MOV R159, R151 ;  /* 0x00000097009f7202 */ /* 0x000fe20000000f00 */
[C---:B------:R-:W-:Y:S01]  /*c760*/  FMUL.FTZ R24, R2.reuse, R92 ;  /* 0x0000005c02187220 */ /* 0x040fe20000410000 */
[----:B------:R-:W-:Y:S01]  /*c770*/  MOV R151, R65 ;  /* 0x0000004100977202 */ /* 0x000fe20000000f00 */
[C---:B------:R-:W-:Y:S02]  /*c780*/  FMUL.FTZ R25, R2.reuse, R93 ;  /* 0x0000005d02197220 */ /* 0x040fe40000410000 */
[----:B------:R-:W-:Y:S01]  /*c790*/  FMUL.FTZ R33, R2, R101 ;  /* 0x0000006502217220 */ /* 0x000fe20000410000 */
[----:B------:R-:W-:Y:S01]  /*c7a0*/  MOV R101, R71 ;  /* 0x0000004700657202 */ /* 0x000fe20000000f00 */
[--C-:B---3--:R-:W-:Y:S01]  /*c7b0*/  FFMA.FTZ R7, R154, c[0x0][0x2d0], -R3.reuse ;  /* 0x0000b4009a077a23 */ /* 0x108fe20000010803 */
[----:B------:R-:W-:Y:S01]  /*c7c0*/  MOV R154, R235 ;  /* 0x000000eb009a7202 */ /* 0x000fe20000000f00 */
[--C-:B------:R-:W-:Y:S01]  /*c7d0*/  FFMA.FTZ R40, R157, c[0x0][0x2d0], -R3.reuse ;  /* 0x0000b4009d287a23 */ /* 0x100fe20000010803 */
[----:B------:R3:W-:Y:S01]  /*c7e0*/  MUFU.EX2 R235, R32 ;  /* 0x0000002000eb7308 */ /* 0x0007e20000000800 */
[----:B------:R-:W-:Y:S01]  /*c7f0*/  FMUL.FTZ R41, R2, R109 ;  /* 0x0000006d02297220 */ /* 0x000fe20000410000 */
[----:B-----5:R-:W-:Y:S01]  /*c800*/  @P1 IADD3 R4, P3, R6, R8, RZ ;  /* 0x0000000806041210 */ /* 0x020fe20007f7e0ff */
[----:B------:R-:W-:Y:S01]  /*c810*/  FMUL.FTZ R65, R2, R133 ;  /* 0x0000008502417220 */ /* 0x000fe20000410000 */
[----:B------:R-:W-:Y:S01]  /*c820*/  MOV R109, R161 ;  /* 0x000000a1006d7202 */ /* 0x000fe20000000f00 */
[--C-:B------:R-:W-:Y:S01]  /*c830*/  FFMA.FTZ R71, R241, c[0x0][0x2d0], -R138.reuse ;  /* 0x0000b400f1477a23 */ /* 0x100fe2000001088a */
[----:B------:R-:W-:Y:S01]  /*c840*/  MOV R157, R233 ;  /* 0x000000e9009d7202 */ /* 0x000fe20000000f00 */
[--C-:B------:R-:W-:Y:S03]  /*c850*/  FFMA.FTZ R137, R137, c[0x0][0x2d0], -R3.reuse ;  /* 0x0000b40089897a23 */ /* 0x100fe60000010803 */
[----:B------:R4:W-:Y:S01]  /*c860*/  MUFU.EX2 R169, R7 ;  /* 0x0000000700a97308 */ /* 0x0009e20000000800 */
[--C-:B-1----:R-:W-:Y:S01]  /*c870*/  FFMA.FTZ R10, R155, c[0x0][0x2d0], -R3.reuse ;  /* 0x0000b4009b0a7a23 */ /* 0x102fe20000010803 */
[----:B------:R-:W-:Y:S01]  /*c880*/  MOV R155, R234 ;  /* 0x000000ea009b7202 */ /* 0x000fe20000000f00 */
[C---:B--2---:R-:W-:Y:S02]  /*c890*/  FMUL.FTZ R11, R0.reuse, R79 ;  /* 0x0000004f000b7220 */ /* 0x044fe40000410000 */
[C---:B------:R-:W-:Y:S02]  /*c8a0*/  FMUL.FTZ R18, R0.reuse, R86 ;  /* 0x0000005600127220 */ /* 0x040fe40000410000 */
[C---:B------:R-:W-:Y:S02]  /*c8b0*/  FMUL.FTZ R19, R0.reuse, R87 ;  /* 0x0000005700137220 */ /* 0x040fe40000410000 */
[C---:B------:R-:W-:Y:S01]  /*c8c0*/  FMUL.FTZ R26, R0.reuse, R94 ;  /* 0x0000005e001a7220 */ /* 0x040fe20000410000 */
[----:B------:R1:W2:Y:S01]  /*c8d0*/  MUFU.EX2 R168, R10 ;  /* 0x0000000a00a87308 */ /* 0x0002a20000000800 */
[C---:B------:R-:W-:Y:S02]  /*c8e0*/  FMUL.FTZ R27, R0.reuse, R95 ;  /* 0x0000005f001b7220 */ /* 0x040fe40000410000 */
[----:B------:R-:W-:Y:S01]  /*c8f0*/  FMUL.FTZ R34, R0, R102 ;  /* 0x0000006600227220 */ /* 0x000fe20000410000 */
[----:B------:R-:W-:Y:S01]  /*c900*/  MOV R102, R150 ;  /* 0x0000009600667202 */ /* 0x000fe20000000f00 */
[----:B---3--:R-:W-:Y:S01]  /*c910*/  FMUL.FTZ R32, R2, R100 ;  /* 0x0000006402207220 */ /* 0x008fe20000410000 */
[----:B------:R-:W-:Y:S01]  /*c920*/  MOV R100, R70 ;  /* 0x0000004600647202 */ /* 0x000fe20000000f00 */
[C---:B------:R-:W-:Y:S01]  /*c930*/  FMUL.FTZ R35, R0.reuse, R103 ;  /* 0x0000006700237220 */ /* 0x040fe20000410000 */
[----:B------:R-:W-:Y:S01]  /*c940*/  MOV R150, R59 ;  /* 0x0000003b00967202 */ /* 0x000fe20000000f00 */
[--C-:B------:R-:W-:Y:S01]  /*c950*/  FFMA.FTZ R70, R193, c[0x0][0x2d0], -R138.reuse ;  /* 0x0000b400c1467a23 */ /* 0x100fe2000001088a */
[----:B------:R3:W-:Y:S01]  /*c960*/  MUFU.EX2 R162, R40 ;  /* 0x0000002800a27308 */ /* 0x0007e20000000800 */
[C---:B------:R-:W-:Y:S01]  /*c970*/  FMUL.FTZ R42, R0.reuse, R110 ;  /* 0x0000006e002a7220 */ /* 0x040fe20000410000 */
[----:B------:R-:W-:Y:S01]  /*c980*/  MOV R110, R49 ;  /* 0x00000031006e7202 */ /* 0x000fe20000000f00 */
[----:B------:R-:W-:Y:S01]  /*c990*/  FMUL.FTZ R43, R0, R111 ;  /* 0x0000006f002b7220 */ /* 0x000fe20000410000 */
[----:B----4-:R-:W-:Y:S01]  /*c9a0*/  @P1 IADD3.X R7, R5, R9, RZ, P2, !PT ;  /* 0x0000000905071210 */ /* 0x010fe200017fe4ff */
[----:B------:R-:W-:Y:S01]  /*c9b0*/  FMUL.FTZ R49, R2, R117 ;  /* 0x0000007502317220 */ /* 0x000fe20000410000 */
[----:B------:R-:W-:Y:S01]  /*c9c0*/  @P1 IADD3 R8, P2, R4, R8, RZ ;  /* 0x0000000804081210 */ /* 0x000fe20007f5e0ff */
[C---:B------:R-:W-:Y:S01]  /*c9d0*/  FMUL.FTZ R59, R0.reuse, R127 ;  /* 0x0000007f003b7220 */ /* 0x040fe20000410000 */
[-C--:B------:R-:W-:Y:S01]  /*c9e0*/  @P1 IADD3.X R5, R7, R9.reuse, RZ, P3, !PT ;  /* 0x0000000907051210 */ /* 0x080fe20001ffe4ff */
[----:B------:R4:W-:Y:S01]  /*c9f0*/  @P1 LDGSTS.E.BYPASS.LTC128B.128 [R228+0x9100], [R6.64], !P0 ;  /* 0x0910000006e41fae */ /* 0x0009e2000c101d46 */
[----:B------:R-:W-:Y:S01]  /*ca00*/  MOV R103, R58 ;  /* 0x0000003a00677202 */ /* 0x000fe20000000f00 */
[C---:B------:R-:W-:Y:S01]  /*ca10*/  FMUL.FTZ R58, R0.reuse, R126 ;  /* 0x0000007e003a7220 */ /* 0x040fe20000410000 */
[----:B------:R-:W-:Y:S01]  /*ca20*/  @P1 IADD3.X R9, R5, R9, RZ, P2, !PT ;  /* 0x0000000905091210 */ /* 0x000fe200017fe4ff */
[----:B------:R5:W-:Y:S01]  /*ca30*/  MUFU.EX2 R233, R48 ;  /* 0x0000003000e97308 */ /* 0x000be20000000800 */
[----:B-1----:R-:W-:Y:S01]  /*ca40*/  FMUL.FTZ R10, R0, R78 ;  /* 0x0000004e000a7220 */ /* 0x002fe20000410000 */
[----:B------:R-:W-:Y:S01]  /*ca50*/  MOV R111, R60 ;  /* 0x0000003c006f7202 */ /* 0x000fe20000000f00 */
[--C-:B------:R-:W-:Y:S01]  /*ca60*/  FFMA.FTZ R100, R100, c[0x0][0x2d0], -R138.reuse ;  /* 0x0000b40064647a23 */ /* 0x100fe2000001088a */
[----:B------:R4:W-:Y:S01]  /*ca70*/  @P1 LDGSTS.E.BYPASS.LTC128B.128 [R228+0xd100], [R6.64+0x80], !P6 ;  /* 0x0d10008006e41fae */ /* 0x0009e2000f101d46 */
[C---:B---3--:R-:W-:Y:S07]  /*ca80*/  FMUL.FTZ R40, R2.reuse, R108 ;  /* 0x0000006c02287220 */ /* 0x048fee0000410000 */
[----:B------:R1:W-:Y:S01]  /*ca90*/  @P1 LDGSTS.E.BYPASS.LTC128B.128 [R228+0xa100], [R4.64], !P0 ;  /* 0x0a10000004e41fae */ /* 0x0003e2000c101d46 */
[----:B------:R-:W-:Y:S02]  /*caa0*/  MOV R108, R154 ;  /* 0x0000009a006c7202 */ /* 0x000fe40000000f00 */
[----:B------:R-:W-:Y:S02]  /*cab0*/  MOV R154, R149 ;  /* 0x00000095009a7202 */ /* 0x000fe40000000f00 */
[----:B------:R-:W-:Y:S01]  /*cac0*/  MOV R149, R64 ;  /* 0x0000004000957202 */ /* 0x000fe20000000f00 */
[C---:B------:R-:W-:Y:S02]  /*cad0*/  FMUL.FTZ R64, R2.reuse, R132 ;  /* 0x0000008402407220 */ /* 0x040fe40000410000 */
[----:B------:R1:W-:Y:S01]  /*cae0*/  @P1 LDGSTS.E.BYPASS.LTC128B.128 [R228+0xe100], [R4.64+0x80], !P6 ;  /* 0x0e10008004e41fae */ /* 0x0003e2000f101d46 */
[----:B-----5:R-:W-:Y:S07]  /*caf0*/  FMUL.FTZ R48, R2, R116 ;  /* 0x0000007402307220 */ /* 0x020fee0000410000 */
[----:B------:R3:W-:Y:S01]  /*cb00*/  @P1 LDGSTS.E.BYPASS.LTC128B.128 [R228+0xb100], [R8.64], !P0 ;  /* 0x0b10000008e41fae */ /* 0x0007e2000c101d46 */
[C---:B----4-:R-:W-:Y:S01]  /*cb10*/  FMUL.FTZ R6, R0.reuse, R74 ;  /* 0x0000004a00067220 */ /* 0x050fe20000410000 */
[----:B------:R-:W-:Y:S01]  /*cb20*/  F2FP.PACK_AB R74, R247, R243 ;  /* 0x000000f3f74a723e */ /* 0x000fe200000000ff */
[----:B------:R-:W-:Y:S05]  /*cb30*/  FMUL.FTZ R7, R0, R75 ;  /* 0x0000004b00077220 */ /* 0x000fea0000410000 */
[----:B------:R3:W-:Y:S08]  /*cb40*/  @P1 LDGSTS.E.BYPASS.LTC128B.128 [R228+0xf100], [R8.64+0x80], !P6 ;  /* 0x0f10008008e41fae */ /* 0x0007f0000f101d46 */
[----:B------:R-:W4:Y:S01]  /*cb50*/  LDSM.16.MT88.4 R12, [R200] ;  /* 0x00000000c80c783b */ /* 0x000f220000004200 */
[--C-:B-1----:R-:W-:Y:S01]  /*cb60*/  FFMA.FTZ R4, R152, c[0x0][0x2d0], -R3.reuse ;  /* 0x0000b40098047a23 */ /* 0x102fe20000010803 */
[----:B------:R-:W-:Y:S01]  /*cb70*/  MOV R152, R67 ;  /* 0x0000004300987202 */ /* 0x000fe20000000f00 */
[----:B------:R-:W-:Y:S01]  /*cb80*/  FMUL.FTZ R5, R2, R73 ;  /* 0x0000004902057220 */ /* 0x000fe20000410000 */
[----:B--2---:R-:W-:Y:S01]  /*cb90*/  F2FP.PACK_AB R73, R168, R169 ;  /* 0x000000a9a849723e */ /* 0x004fe200000000ff */
[----:B------:R1:W-:Y:S03]  /*cba0*/  MUFU.EX2 R163, R4 ;  /* 0x0000000400a37308 */ /* 0x0003e60000000800 */
[----:B------:R-:W2:Y:S01]  /*cbb0*/  LDSM.16.MT88.4 R20, [R204] ;  /* 0x00000000cc14783b */ /* 0x000ea20000004200 */
[----:B------:R-:W-:Y:S07]  /*cbc0*/  FMUL.FTZ R67, R0, R135 ;  /* 0x0000008700437220 */ /* 0x000fee0000410000 */
[----:B------:R-:W5:Y:S01]  /*cbd0*/  LDSM.16.MT88.4 R28, [R203] ;  /* 0x00000000cb1c783b */ /* 0x000f620000004200 */
[C---:B---3--:R-:W-:Y:S02]  /*cbe0*/  FMUL.FTZ R8, R2.reuse, R76 ;  /* 0x0000004c02087220 */ /* 0x048fe40000410000 */
[----:B------:R-:W-:Y:S05]  /*cbf0*/  FMUL.FTZ R9, R2, R77 ;  /* 0x0000004d02097220 */ /* 0x000fea0000410000 */
[----:B------:R-:W3:Y:S01]  /*cc00*/  LDSM.16.MT88.4 R36, [R223] ;  /* 0x00000000df24783b */ /* 0x000ee20000004200 */
[--C-:B-1----:R-:W-:Y:S07]  /*cc10*/  FFMA.FTZ R4, R153, c[0x0][0x2d0], -R3.reuse ;  /* 0x0000b40099047a23 */ /* 0x102fee0000010803 */
[----:B------:R-:W1:Y:S01]  /*cc20*/  LDSM.16.MT88.4 R44, [R200+0x4000] ;  /* 0x00400000c82c783b */ /* 0x000e620000004200 */
[----:B------:R-:W-:Y:S01]  /*cc30*/  MOV R153, R51 ;  /* 0x0000003300997202 */ /* 0x000fe20000000f00 */
[----:B------:R-:W-:Y:S01]  /*cc40*/  FMUL.FTZ R51, R0, R119 ;  /* 0x0000007700337220 */ /* 0x000fe20000410000 */
[----:B------:R2:W2:Y:S01]  /*cc50*/  MUFU.EX2 R170, R4 ;  /* 0x0000000400aa7308 */ /* 0x0004a20000000800 */
[----:B------:R-:W-:Y:S04]  /*cc60*/  MOV R119, R230 ;  /* 0x000000e600777202 */ /* 0x000fe80000000f00 */
[----:B------:R-:W1:Y:S05]  /*cc70*/  LDSM.16.MT88.4 R52, [R204+0x4000] ;  /* 0x00400000cc34783b */ /* 0x000e6a0000004200 */
[----:B------:R3:W-:Y:S03]  /*cc80*/  MUFU.EX2 R230, R70 ;  /* 0x0000004600e67308 */ /* 0x0007e60000000800 */
[----:B------:R-:W1:Y:S08]  /*cc90*/  LDSM.16.MT88.4 R60, [R203+0x4000] ;  /* 0x00400000cb3c783b */ /* 0x000e700000004200 */
[----:B------:R-:W1:Y:S01]  /*cca0*/  LDSM.16.MT88.4 R76, [R206+0x4000] ;  /* 0x00400000ce4c783b */ /* 0x000e620000004200 */
[----:B--2---:R-:W-:Y:S01]  /*ccb0*/  FMUL.FTZ R4, R2, R72 ;  /* 0x0000004802047220 */ /* 0x004fe20000410000 */
[----:B------:R-:W-:Y:S02]  /*ccc0*/  F2FP.PACK_AB R72, R245, R244 ;  /* 0x000000f4f548723e */ /* 0x000fe400000000ff */
[----:B------:R-:W-:Y:S04]  /*ccd0*/  F2FP.PACK_AB R75, R170, R163 ;  /* 0x000000a3aa4b723e */ /* 0x000fe800000000ff */
[----:B------:R-:W-:Y:S03]  /*cce0*/  LDSM.16.MT88.4 R84, [R204+0x800] ;  /* 0x00080000cc54783b */ /* 0x000fe60000004200 */
[C---:B----4-:R-:W-:Y:S05]  /*ccf0*/  HMMA.16816.F32 R4, R72.reuse, R12, R4 ;  /* 0x0000000c4804723c */ /* 0x050fea0000001804 */
[----:B------:R-:W-:Y:S01]  /*cd00*/  LDSM.16.MT88.4 R92, [R206+0x4800] ;  /* 0x00480000ce5c783b */ /* 0x000fe20000004200 */
[--C-:B---3--:R-:W-:Y:S02]  /*cd10*/  FFMA.FTZ R70, R194, c[0x0][0x2d0], -R138.reuse ;  /* 0x0000b400c2467a23 */ /* 0x108fe4000001088a */
[C---:B------:R-:W-:Y:S01]  /*cd20*/  FMUL.FTZ R12, R2.reuse, R80 ;  /* 0x00000050020c7220 */ /* 0x040fe20000410000 */
[C---:B------:R-:W-:Y:S04]  /*cd30*/  HMMA.16816.F32 R8, R72.reuse, R14, R8 ;  /* 0x0000000e4808723c */ /* 0x040fe80000001808 */
[----:B------:R-:W0:Y:S01]  /*cd40*/  LDGDEPBAR ;  /* 0x00000000000079af */ /* 0x000e220000000000 */
[----:B------:R-:W-:Y:S02]  /*cd50*/  FMUL.FTZ R13, R2, R81 ;  /* 0x00000051020d7220 */ /* 0x000fe40000410000 */
[C---:B------:R-:W-:Y:S02]  /*cd60*/  FMUL.FTZ R14, R0.reuse, R82 ;  /* 0x00000052000e7220 */ /* 0x040fe40000410000 */
[----:B------:R-:W-:Y:S03]  /*cd70*/  FMUL.FTZ R15, R0, R83 ;  /* 0x00000053000f7220 */ /* 0x000fe60000410000 */
[----:B------:R-:W2:Y:S04]  /*cd80*/  LDSM.16.MT88.4 R80, [R200+0x800] ;  /* 0x00080000c850783b */ /* 0x000ea80000004200 */
[C---:B------:R-:W-:Y:S07]  /*cd90*/  HMMA.16816.F32 R12, R72.reuse, R20, R12 ;  /* 0x00000014480c723c */ /* 0x040fee000000180c */
[C---:B------:R-:W-:Y:S01]  /*cda0*/  FMUL.FTZ R20, R2.reuse, R88 ;  /* 0x0000005802147220 */ /* 0x040fe20000410000 */
[C---:B------:R-:W-:Y:S04]  /*cdb0*/  HMMA.16816.F32 R16, R72.reuse, R22, R16 ;  /* 0x000000164810723c */ /* 0x040fe80000001810 */
[----:B------:R-:W-:Y:S03]  /*cdc0*/  FMUL.FTZ R21, R2, R89 ;  /* 0x0000005902157220 */ /* 0x000fe60000410000 */
[C---:B------:R-:W-:Y:S02]  /*cdd0*/  FMUL.FTZ R22, R0.reuse, R90 ;  /* 0x0000005a00167220 */ /* 0x040fe40000410000 */
[----:B------:R-:W-:Y:S02]  /*cde0*/  FMUL.FTZ R23, R0, R91 ;  /* 0x0000005b00177220 */ /* 0x000fe40000410000 */
[----:B------:R-:W3:Y:S05]  /*cdf0*/  LDSM.16.MT88.4 R88, [R203+0x800] ;  /* 0x00080000cb58783b */ /* 0x000eea0000004200 */
[C---:B-----5:R-:W-:Y:S07]  /*ce00*/  HMMA.16816.F32 R20, R72.reuse, R28, R20 ;  /* 0x0000001c4814723c */ /* 0x060fee0000001814 */
        /* <DEDUP_REMOVED lines=15> */
[----:B----4-:R-:W-:Y:S07]  /*cf00*/  FMUL.FTZ R36, R2, R104 ;  /* 0x0000006802247220 */ /* 0x010fee0000410000 */
[C---:B-1----:R-:W-:Y:S07]  /*cf10*/  HMMA.16816.F32 R36, R72.reuse, R44, R36 ;  /* 0x0000002c4824723c */ /* 0x042fee0000001824 */
[--C-:B------:R-:W-:Y:S01]  /*cf20*/  FFMA.FTZ R44, R158, c[0x0][0x2d0], -R3.reuse ;  /* 0x0000b4009e2c7a23 */ /* 0x100fe20000010803 */
[C---:B------:R-:W-:Y:S03]  /*cf30*/  HMMA.16816.F32 R40, R72.reuse, R46, R40 ;  /* 0x0000002e4828723c */ /* 0x040fe60000001828 */
[----:B------:R1:W-:Y:S01]  /*cf40*/  MUFU.EX2 R161, R44 ;  /* 0x0000002c00a17308 */ /* 0x0003e20000000800 */
[----:B------:R-:W-:Y:S01]  /*cf50*/  FMUL.FTZ R45, R2, R113 ;  /* 0x00000071022d7220 */ /* 0x000fe20000410000 */
[----:B------:R-:W-:Y:S02]  /*cf60*/  MOV R158, R155 ;  /* 0x0000009b009e7202 */ /* 0x000fe40000000f00 */
[C---:B------:R-:W-:Y:S01]  /*cf70*/  FMUL.FTZ R46, R0.reuse, R114 ;  /* 0x00000072002e7220 */ /* 0x040fe20000410000 */
[----:B------:R-:W-:Y:S01]  /*cf80*/  MOV R155, R66 ;  /* 0x00000042009b7202 */ /* 0x000fe20000000f00 */
[C---:B------:R-:W-:Y:S03]  /*cf90*/  FMUL.FTZ R47, R0.reuse, R115 ;  /* 0x00000073002f7220 */ /* 0x040fe60000410000 */
[----:B------:R-:W-:Y:S02]  /*cfa0*/  FMUL.FTZ R66, R0, R134 ;  /* 0x0000008600427220 */ /* 0x000fe40000410000 */
[----:B-1----:R-:W-:Y:S07]  /*cfb0*/  FMUL.FTZ R44, R2, R112 ;  /* 0x00000070022c7220 */ /* 0x002fee0000410000 */
[C---:B------:R-:W-:Y:S07]  /*cfc0*/  HMMA.16816.F32 R44, R72.reuse, R52, R44 ;  /* 0x00000034482c723c */ /* 0x040fee000000182c */
[--C-:B------:R-:W-:Y:S01]  /*cfd0*/  FFMA.FTZ R52, R160, c[0x0][0x2d0], -R138.reuse ;  /* 0x0000b400a0347a23 */ /* 0x100fe2000001088a */
[C---:B------:R-:W-:Y:S03]  /*cfe0*/  HMMA.16816.F32 R48, R72.reuse, R54, R48 ;  /* 0x000000364830723c */ /* 0x040fe60000001830 */
[----:B------:R1:W4:Y:S01]  /*cff0*/  MUFU.EX2 R118, R52 ;  /* 0x0000003400767308 */ /* 0x0003220000000800 */
[C---:B------:R-:W-:Y:S01]  /*d000*/  FMUL.FTZ R53, R2.reuse, R121 ;  /* 0x0000007902357220 */ /* 0x040fe20000410000 */
[----:B------:R-:W-:Y:S02]  /*d010*/  MOV R121, R199 ;  /* 0x000000c700797202 */ /* 0x000fe40000000f00 */
[----:B------:R-:W-:Y:S01]  /*d020*/  MOV R160, R57 ;  /* 0x0000003900a07202 */ /* 0x000fe20000000f00 */
[----:B------:R-:W-:Y:S04]  /*d030*/  FMUL.FTZ R57, R2, R125 ;  /* 0x0000007d02397220 */ /* 0x000fe80000410000 */
[C---:B------:R-:W-:Y:S01]  /*d040*/  FMUL.FTZ R54, R0.reuse, R122 ;  /* 0x0000007a00367220 */ /* 0x040fe20000410000 */
[----:B------:R5:W-:Y:S01]  /*d050*/  MUFU.EX2 R199, R70 ;  /* 0x0000004600c77308 */ /* 0x000be20000000800 */
[----:B------:R-:W-:Y:S02]  /*d060*/  FMUL.FTZ R55, R0, R123 ;  /* 0x0000007b00377220 */ /* 0x000fe40000410000 */
[----:B-1----:R-:W-:Y:S01]  /*d070*/  FMUL.FTZ R52, R2, R120 ;  /* 0x0000007802347220 */ /* 0x002fe20000410000 */
[----:B------:R-:W-:Y:S01]  /*d080*/  MOV R120, R56 ;  /* 0x0000003800787202 */ /* 0x000fe20000000f00 */
[--C-:B------:R-:W-:Y:S05]  /*d090*/  FFMA.FTZ R56, R171, c[0x0][0x2d0], -R3.reuse ;  /* 0x0000b400ab387a23 */ /* 0x100fea0000010803 */
[----:B------:R1:W-:Y:S01]  /*d0a0*/  MUFU.EX2 R117, R56 ;  /* 0x0000003800757308 */ /* 0x0003e20000000800 */
[C---:B------:R-:W-:Y:S03]  /*d0b0*/  HMMA.16816.F32 R52, R72.reuse, R60, R52 ;  /* 0x0000003c4834723c */ /* 0x040fe60000001834 */
[--C-:B-----5:R-:W-:Y:S04]  /*d0c0*/  FFMA.FTZ R70, R195, c[0x0][0x2d0], -R3.reuse ;  /* 0x0000b400c3467a23 */ /* 0x120fe80000010803 */
[--C-:B------:R-:W-:Y:S02]  /*d0d0*/  FFMA.FTZ R60, R192, c[0x0][0x2d0], -R3.reuse ;  /* 0x0000b400c03c7a23 */ /* 0x100fe40000010803 */
[----:B------:R5:W-:Y:S03]  /*d0e0*/  MUFU.EX2 R125, R70 ;  /* 0x00000046007d7308 */ /* 0x000be60000000800 */
[C---:B------:R-:W-:Y:S07]  /*d0f0*/  FMUL.FTZ R61, R2.reuse, R129 ;  /* 0x00000081023d7220 */ /* 0x040fee0000410000 */
[----:B------:R2:W2:Y:S01]  /*d100*/  MUFU.EX2 R116, R60 ;  /* 0x0000003c00747308 */ /* 0x0004a20000000800 */
[----:B-1----:R-:W-:Y:S07]  /*d110*/  FMUL.FTZ R56, R2, R124 ;  /* 0x0000007c02387220 */ /* 0x002fee0000410000 */
[C---:B------:R-:W-:Y:S03]  /*d120*/  HMMA.16816.F32 R56, R72.reuse, R62, R56 ;  /* 0x0000003e4838723c */ /* 0x040fe60000001838 */
[--C-:B-----5:R-:W-:Y:S02]  /*d130*/  FFMA.FTZ R70, R196, c[0x0][0x2d0], -R3.reuse ;  /* 0x0000b400c4467a23 */ /* 0x120fe40000010803 */
[----:B------:R1:W-:Y:S02]  /*d140*/  MUFU.EX2 R196, R71 ;  /* 0x0000004700c47308 */ /* 0x0003e40000000800 */
[C---:B------:R-:W-:Y:S02]  /*d150*/  FMUL.FTZ R62, R0.reuse, R130 ;  /* 0x00000082003e7220 */ /* 0x040fe40000410000 */
[----:B------:R-:W-:Y:S03]  /*d160*/  FMUL.FTZ R63, R0, R131 ;  /* 0x00000083003f7220 */ /* 0x000fe60000410000 */
[----:B--2---:R-:W-:Y:S03]  /*d170*/  FMUL.FTZ R60, R2, R128 ;  /* 0x00000080023c7220 */ /* 0x004fe60000410000 */
[----:B------:R2:W5:Y:S04]  /*d180*/  MUFU.EX2 R124, R70 ;  /* 0x00000046007c7308 */ /* 0x0005680000000800 */
[C---:B------:R-:W-:Y:S08]  /*d190*/  HMMA.16816.F32 R60, R72.reuse, R76, R60 ;  /* 0x0000004c483c723c */ /* 0x040ff0000000183c */
[----:B------:R-:W-:Y:S01]  /*d1a0*/  HMMA.16816.F32 R64, R72, R78, R64 ;  /* 0x0000004e4840723c */ /* 0x000fe20000001840 */
[----:B------:R-:W3:Y:S03]  /*d1b0*/  LDSM.16.MT88.4 R76, [R206+0x800] ;  /* 0x00080000ce4c783b */ /* 0x000ee60000004200 */
[--C-:B-1----:R-:W-:Y:S03]  /*d1c0*/  FFMA.FTZ R71, R150, c[0x0][0x2d0], -R3.reuse ;  /* 0x0000b40096477a23 */ /* 0x102fe60000010803 */
[----:B----4-:R-:W-:Y:S02]  /*d1d0*/  F2FP.PACK_AB R74, R118, R233 ;  /* 0x000000e9764a723e */ /* 0x010fe400000000ff */
[----:B------:R-:W-:Y:S03]  /*d1e0*/  F2FP.PACK_AB R75, R116, R117 ;  /* 0x00000075744b723e */ /* 0x000fe600000000ff */
[--C-:B--2---:R-:W-:Y:S01]  /*d1f0*/  FFMA.FTZ R70, R197, c[0x0][0x2d0], -R138.reuse ;  /* 0x0000b400c5467a23 */ /* 0x104fe2000001088a */
[----:B------:R-:W-:Y:S02]  /*d200*/  F2FP.PACK_AB R72, R234, R235 ;  /* 0x000000ebea48723e */ /* 0x000fe400000000ff */
[----:B------:R-:W-:Y:S01]  /*d210*/  F2FP.PACK_AB R73, R161, R162 ;  /* 0x000000a2a149723e */ /* 0x000fe200000000ff */
[----:B------:R1:W-:Y:S06]  /*d220*/  MUFU.EX2 R127, R70 ;  /* 0x00000046007f7308 */ /* 0x0003ec0000000800 */
[C---:B------:R-:W-:Y:S08]  /*d230*/  HMMA.16816.F32 R4, R72.reuse, R80, R4 ;  /* 0x000000504804723c */ /* 0x040ff00000001804 */
[C---:B------:R-:W-:Y:S01]  /*d240*/  HMMA.16816.F32 R8, R72.reuse, R82, R8 ;  /* 0x000000524808723c */ /* 0x040fe20000001808 */
[----:B------:R-:W2:Y:S07]  /*d250*/  LDSM.16.MT88.4 R80, [R200+0x4800] ;  /* 0x00480000c850783b */ /* 0x000eae0000004200 */
[C---:B------:R-:W-:Y:S04]  /*d260*/  HMMA.16816.F32 R12, R72.reuse, R84, R12 ;  /* 0x00000054480c723c */ /* 0x040fe8000000180c */
[--C-:B-1----:R-:W-:Y:S04]  /*d270*/  FFMA.FTZ R70, R198, c[0x0][0x2d0], -R138.reuse ;  /* 0x0000b400c6467a23 */ /* 0x102fe8000001088a */
[C---:B------:R-:W-:Y:S01]  /*d280*/  HMMA.16816.F32 R16, R72.reuse, R86, R16 ;  /* 0x000000564810723c */ /* 0x040fe20000001810 */
[----:B------:R1:W4:Y:S01]  /*d290*/  MUFU.EX2 R126, R70 ;  /* 0x00000046007e7308 */ /* 0x0003220000000800 */
[----:B------:R-:W4:Y:S06]  /*d2a0*/  LDSM.16.MT88.4 R84, [R204+0x4800] ;  /* 0x00480000cc54783b */ /* 0x000f2c0000004200 */
[C---:B---3--:R-:W-:Y:S08]  /*d2b0*/  HMMA.16816.F32 R20, R72.reuse, R88, R20 ;  /* 0x000000584814723c */ /* 0x048ff00000001814 */
[C---:B------:R-:W-:Y:S01]  /*d2c0*/  HMMA.16816.F32 R24, R72.reuse, R90, R24 ;  /* 0x0000005a4818723c */ /* 0x040fe20000001818 */
[----:B------:R-:W3:Y:S07]  /*d2d0*/  LDSM.16.MT88.4 R88, [R203+0x4800] ;  /* 0x00480000cb58783b */ /* 0x000eee0000004200 */
[C---:B------:R-:W-:Y:S04]  /*d2e0*/  HMMA.16816.F32 R28, R72.reuse, R76, R28 ;  /* 0x0000004c481c723c */ /* 0x040fe8000000181c */
[--C-:B-1----:R-:W-:Y:S04]  /*d2f0*/  FFMA.FTZ R70, R231, c[0x0][0x2d0], -R3.reuse ;  /* 0x0000b400e7467a23 */ /* 0x102fe80000010803 */
[C---:B------:R-:W-:Y:S01]  /*d300*/  HMMA.16816.F32 R32, R72.reuse, R78, R32 ;  /* 0x0000004e4820723c */ /* 0x040fe20000001820 */
[----:B------:R1:W-:Y:S01]  /*d310*/  MUFU.EX2 R107, R70 ;  /* 0x00000046006b7308 */ /* 0x0003e20000000800 */
[----:B------:R-:W5:Y:S06]  /*d320*/  LDSM.16.MT88.4 R76, [R200+0x1000] ;  /* 0x00100000c84c783b */ /* 0x000f6c0000004200 */
[C---:B--2---:R-:W-:Y:S08]  /*d330*/  HMMA.16816.F32 R36, R72.reuse, R80, R36 ;  /* 0x000000504824723c */ /* 0x044ff00000001824 */
[C---:B------:R-:W-:Y:S01]  /*d340*/  HMMA.16816.F32 R40, R72.reuse, R82, R40 ;  /* 0x000000524828723c */ /* 0x040fe20000001828 */
[----:B------:R-:W2:Y:S07]  /*d350*/  LDSM.16.MT88.4 R80, [R203+0x1000] ;  /* 0x00100000cb50783b */ /* 0x000eae0000004200 */
[C---:B----4-:R-:W-:Y:S04]  /*d360*/  HMMA.16816.F32 R44, R72.reuse, R84, R44 ;  /* 0x00000054482c723c */ /* 0x050fe8000000182c */
[--C-:B-1----:R-:W-:Y:S04]  /*d370*/  FFMA.FTZ R70, R232, c[0x0][0x2d0], -R3.reuse ;  /* 0x0000b400e8467a23 */ /* 0x102fe80000010803 */
[C---:B------:R-:W-:Y:S01]  /*d380*/  HMMA.16816.F32 R48, R72.reuse, R86, R48 ;  /* 0x000000564830723c */ /* 0x040fe20000001830 */
[----:B------:R1:W4:Y:S01]  /*d390*/  MUFU.EX2 R106, R70 ;  /* 0x00000046006a7308 */ /* 0x0003220000000800 */
[----:B------:R-:W2:Y:S06]  /*d3a0*/  LDSM.16.MT88.4 R84, [R206+0x1000] ;  /* 0x00100000ce54783b */ /* 0x000eac0000004200 */
[C---:B---3--:R-:W-:Y:S08]  /*d3b0*/  HMMA.16816.F32 R52, R72.reuse, R88, R52 ;  /* 0x000000584834723c */ /* 0x048ff00000001834 */
[C---:B------:R-:W-:Y:S01]  /*d3c0*/  HMMA.16816.F32 R56, R72.reuse, R90, R56 ;  /* 0x0000005a4838723c */ /* 0x040fe20000001838 */
[----:B------:R-:W-:Y:S07]  /*d3d0*/  LDSM.16.MT88.4 R88, [R204+0x5000] ;  /* 0x00500000cc58783b */ /* 0x000fee0000004200 */
[C---:B------:R-:W-:Y:S04]  /*d3e0*/  HMMA.16816.F32 R60, R72.reuse, R92, R60 ;  /* 0x0000005c483c723c */ /* 0x040fe8000000183c */
[--C-:B-1----:R-:W-:Y:S04]  /*d3f0*/  FFMA.FTZ R70, R236, c[0x0][0x2d0], -R138.reuse ;  /* 0x0000b400ec467a23 */ /* 0x102fe8000001088a */
[----:B------:R-:W-:Y:S01]  /*d400*/  HMMA.16816.F32 R64, R72, R94, R64 ;  /* 0x0000005e4840723c */ /* 0x000fe20000001840 */
[----:B------:R1:W-:Y:S01]  /*d410*/  MUFU.EX2 R198, R70 ;  /* 0x0000004600c67308 */ /* 0x0003e20000000800 */
[----:B------:R-:W-:Y:S05]  /*d420*/  LDSM.16.MT88.4 R92, [R206+0x5800] ;  /* 0x00580000ce5c783b */ /* 0x000fea0000004200 */
[----:B-----5:R-:W-:Y:S02]  /*d430*/  F2FP.PACK_AB R73, R124, R125 ;  /* 0x0000007d7c49723e */ /* 0x020fe400000000ff */
[----:B------:R-:W-:Y:S03]  /*d440*/  F2FP.PACK_AB R74, R126, R127 ;  /* 0x0000007f7e4a723e */ /* 0x000fe600000000ff */
[----:B------:R-:W-:Y:S02]  /*d450*/  F2FP.PACK_AB R72, R199, R230 ;  /* 0x000000e6c748723e */ /* 0x000fe400000000ff */
[----:B----4-:R-:W-:Y:S07]  /*d460*/  F2FP.PACK_AB R75, R106, R107 ;  /* 0x0000006b6a4b723e */ /* 0x010fee00000000ff */
[C---:B------:R-:W-:Y:S03]  /*d470*/  HMMA.16816.F32 R4, R72.reuse, R76, R4 ;  /* 0x0000004c4804723c */ /* 0x040fe60000001804 */
[--C-:B-1----:R-:W-:Y:S05]  /*d480*/  FFMA.FTZ R70, R237, c[0x0][0x2d0], -R138.reuse ;  /* 0x0000b400ed467a23 */ /* 0x102fea000001088a */
[C---:B------:R-:W-:Y:S01]  /*d490*/  HMMA.16816.F32 R8, R72.reuse, R78, R8 ;  /* 0x0000004e4808723c */ /* 0x040fe20000001808 */
[----:B------:R1:W3:Y:S01]  /*d4a0*/  MUFU.EX2 R197, R70 ;  /* 0x0000004600c57308 */ /* 0x0002e20000000800 */
[----:B------:R-:W4:Y:S06]  /*d4b0*/  LDSM.16.MT88.4 R76, [R200+0x5000] ;  /* 0x00500000c84c783b */ /* 0x000f2c0000004200 */
[C---:B------:R-:W-:Y:S08]  /*d4c0*/  HMMA.16816.F32 R12, R72.reuse, R96, R12 ;  /* 0x00000060480c723c */ /* 0x040ff0000000180c */
[C---:B------:R-:W-:Y:S01]  /*d4d0*/  HMMA.16816.F32 R16, R72.reuse, R98, R16 ;  /* 0x000000624810723c */ /* 0x040fe20000001810 */
[----:B------:R-:W-:Y:S07]  /*d4e0*/  LDSM.16.MT88.4 R96, [R204+0x2000] ;  /* 0x00200000cc60783b */ /* 0x000fee0000004200 */
[C---:B--2---:R-:W-:Y:S04]  /*d4f0*/  HMMA.16816.F32 R20, R72.reuse, R80, R20 ;  /* 0x000000504814723c */ /* 0x044fe80000001814 */
[--C-:B-1----:R-:W-:Y:S04]  /*d500*/  FFMA.FTZ R70, R238, c[0x0][0x2d0], -R3.reuse ;  /* 0x0000b400ee467a23 */ /* 0x102fe80000010803 */
[C---:B------:R-:W-:Y:S01]  /*d510*/  HMMA.16816.F32 R24, R72.reuse, R82, R24 ;  /* 0x000000524818723c */ /* 0x040fe20000001818 */
[----:B------:R1:W-:Y:S01]  /*d520*/  MUFU.EX2 R105, R70 ;  /* 0x0000004600697308 */ /* 0x0003e20000000800 */
[----:B------:R-:W2:Y:S06]  /*d530*/  LDSM.16.MT88.4 R80, [R203+0x5000] ;  /* 0x00500000cb50783b */ /* 0x000eac0000004200 */
[C---:B------:R-:W-:Y:S08]  /*d540*/  HMMA.16816.F32 R28, R72.reuse, R84, R28 ;  /* 0x00000054481c723c */ /* 0x040ff0000000181c */
[C---:B------:R-:W-:Y:S01]  /*d550*/  HMMA.16816.F32 R32, R72.reuse, R86, R32 ;  /* 0x000000564820723c */ /* 0x040fe20000001820 */
[----:B------:R-:W5:Y:S07]  /*d560*/  LDSM.16.MT88.4 R84, [R206+0x5000] ;  /* 0x00500000ce54783b */ /* 0x000f6e0000004200 */
[C---:B----4-:R-:W-:Y:S04]  /*d570*/  HMMA.16816.F32 R36, R72.reuse, R76, R36 ;  /* 0x0000004c4824723c */ /* 0x050fe80000001824 */
[--C-:B-1----:R-:W-:Y:S04]  /*d580*/  FFMA.FTZ R70, R239, c[0x0][0x2d0], -R3.reuse ;  /* 0x0000b400ef467a23 */ /* 0x102fe80000010803 */
[C---:B------:R-:W-:Y:S01]  /*d590*/  HMMA.16816.F32 R40, R72.reuse, R78, R40 ;  /* 0x0000004e4828723c */ /* 0x040fe20000001828 */
[----:B------:R1:W4:Y:S01]  /*d5a0*/  MUFU.EX2 R104, R70 ;  /* 0x0000004600687308 */ /* 0x0003220000000800 */
[----:B------:R-:W3:Y:S06]  /*d5b0*/  LDSM.16.MT88.4 R76, [R200+0x1800] ;  /* 0x00180000c84c783b */ /* 0x000eec0000004200 */
[C---:B------:R-:W-:Y:S08]  /*d5c0*/  HMMA.16816.F32 R44, R72.reuse, R88, R44 ;  /* 0x00000058482c723c */ /* 0x040ff0000000182c */
[C---:B------:R-:W-:Y:S01]  /*d5d0*/  HMMA.16816.F32 R48, R72.reuse, R90, R48 ;  /* 0x0000005a4830723c */ /* 0x040fe20000001830 */
[----:B------:R-:W4:Y:S07]  /*d5e0*/  LDSM.16.MT88.4 R88, [R204+0x1800] ;  /* 0x00180000cc58783b */ /* 0x000f2e0000004200 */
[C---:B--2---:R-:W-:Y:S04]  /*d5f0*/  HMMA.16816.F32 R52, R72.reuse, R80, R52 ;  /* 0x000000504834723c */ /* 0x044fe80000001834 */
[--C-:B-1----:R-:W-:Y:S04]  /*d600*/  FFMA.FTZ R70, R240, c[0x0][0x2d0], -R138.reuse ;  /* 0x0000b400f0467a23 */ /* 0x102fe8000001088a */
[C---:B------:R-:W-:Y:S01]  /*d610*/  HMMA.16816.F32 R56, R72.reuse, R82, R56 ;  /* 0x000000524838723c */ /* 0x040fe20000001838 */
[----:B------:R1:W2:Y:S01]  /*d620*/  MUFU.EX2 R195, R70 ;  /* 0x0000004600c37308 */ /* 0x0002a20000000800 */
[----:B------:R-:W2:Y:S06]  /*d630*/  LDSM.16.MT88.4 R80, [R203+0x1800] ;  /* 0x00180000cb50783b */ /* 0x000eac0000004200 */
[C---:B-----5:R-:W-:Y:S08]  /*d640*/  HMMA.16816.F32 R60, R72.reuse, R84, R60 ;  /* 0x00000054483c723c */ /* 0x060ff0000000183c */
[----:B------:R-:W-:Y:S01]  /*d650*/  HMMA.16816.F32 R64, R72, R86, R64 ;  /* 0x000000564840723c */ /* 0x000fe20000001840 */
[----:B------:R-:W5:Y:S06]  /*d660*/  LDSM.16.MT88.4 R84, [R206+0x1800] ;  /* 0x00180000ce54783b */ /* 0x000f6c0000004200 */
[----:B---3--:R-:W-:Y:S01]  /*d670*/  F2FP.PACK_AB R72, R197, R198 ;  /* 0x000000c6c548723e */ /* 0x008fe200000000ff */
[--C-:B-1----:R-:W-:Y:S01]  /*d680*/  FFMA.FTZ R70, R242, c[0x0][0x2d0], -R3.reuse ;  /* 0x0000b400f2467a23 */ /* 0x102fe20000010803 */
[----:B----4-:R-:W-:Y:S03]  /*d690*/  F2FP.PACK_AB R73, R104, R105 ;  /* 0x000000696849723e */ /* 0x010fe600000000ff */
[----:B------:R1:W-:Y:S01]  /*d6a0*/  MUFU.EX2 R115, R70 ;  /* 0x0000004600737308 */ /* 0x0003e20000000800 */
[----:B--2---:R-:W-:Y:S01]  /*d6b0*/  F2FP.PACK_AB R74, R195, R196 ;  /* 0x000000c4c34a723e */ /* 0x004fe200000000ff */
[--C-:B-1----:R-:W-:Y:S08]  /*d6c0*/  FFMA.FTZ R70, R246, c[0x0][0x2d0], -R3.reuse ;  /* 0x0000b400f6467a23 */ /* 0x102ff00000010803 */
        /* <DEDUP_REMOVED lines=11> */
[----:B------:R-:W4:Y:S06]  /*d780*/  LDSM.16.MT88.4 R88, [R204+0x5800] ;  /* 0x00580000cc58783b */ /* 0x000f2c0000004200 */
[C---:B------:R-:W-:Y:S08]  /*d790*/  HMMA.16816.F32 R20, R72.reuse, R80, R20 ;  /* 0x000000504814723c */ /* 0x040ff00000001814 */
[C---:B------:R-:W-:Y:S01]  /*d7a0*/  HMMA.16816.F32 R24, R72.reuse, R82, R24 ;  /* 0x000000524818723c */ /* 0x040fe20000001818 */
[----:B------:R-:W3:Y:S07]  /*d7b0*/  LDSM.16.MT88.4 R80, [R203+0x5800] ;  /* 0x00580000cb50783b */ /* 0x000eee0000004200 */
[C---:B-----5:R-:W-:Y:S04]  /*d7c0*/  HMMA.16816.F32 R28, R72.reuse, R84, R28 ;  /* 0x00000054481c723c */ /* 0x060fe8000000181c */
        /* <DEDUP_REMOVED lines=11> */
[----:B------:R-:W-:Y:S06]  /*d880*/  LDSM.16.MT88.4 R88, [R204+0x6000] ;  /* 0x00600000cc58783b */ /* 0x000fec0000004200 */
[C---:B---3--:R-:W-:Y:S08]  /*d890*/  HMMA.16816.F32 R52, R72.reuse, R80, R52 ;  /* 0x000000504834723c */ /* 0x048ff00000001834 */
[C---:B------:R-:W-:Y:S01]  /*d8a0*/  HMMA.16816.F32 R56, R72.reuse, R82, R56 ;  /* 0x000000524838723c */ /* 0x040fe20000001838 */
[----:B------:R-:W3:Y:S07]  /*d8b0*/  LDSM.16.MT88.4 R80, [R206+0x2000] ;  /* 0x00200000ce50783b */ /* 0x000eee0000004200 */
[C---:B------:R-:W-:Y:S04]  /*d8c0*/  HMMA.16816.F32 R60, R72.reuse, R92, R60 ;  /* 0x0000005c483c723c */ /* 0x040fe8000000183c */
[--C-:B-1----:R-:W-:Y:S04]  /*d8d0*/  FFMA.FTZ R70, R252, c[0x0][0x2d0], -R138.reuse ;  /* 0x0000b400fc467a23 */ /* 0x102fe8000001088a */
[----:B------:R-:W-:Y:S01]  /*d8e0*/  HMMA.16816.F32 R64, R72, R94, R64 ;  /* 0x0000005e4840723c */ /* 0x000fe20000001840 */
[----:B------:R1:W-:Y:S01]  /*d8f0*/  MUFU.EX2 R192, R70 ;  /* 0x0000004600c07308 */ /* 0x0003e20000000800 */
[----:B------:R-:W-:Y:S05]  /*d900*/  LDSM.16.MT88.4 R92, [R206+0x6000] ;  /* 0x00600000ce5c783b */ /* 0x000fea0000004200 */
[----:B------:R-:W-:Y:S02]  /*d910*/  F2FP.PACK_AB R72, R193, R194 ;  /* 0x000000c2c148723e */ /* 0x000fe400000000ff */
[----:B----4-:R-:W-:Y:S03]  /*d920*/  F2FP.PACK_AB R73, R112, R113 ;  /* 0x000000717049723e */ /* 0x010fe600000000ff */
[--C-:B-1----:R-:W-:Y:S04]  /*d930*/  FFMA.FTZ R70, R121, c[0x0][0x2d0], -R138.reuse ;  /* 0x0000b40079467a23 */ /* 0x102fe8000001088a */
[----:B------:R1:W4:Y:S02]  /*d940*/  MUFU.EX2 R171, R70 ;  /* 0x0000004600ab7308 */ /* 0x0003240000000800 */
[--C-:B-1----:R-:W-:Y:S01]  /*d950*/  FFMA.FTZ R70, R120, c[0x0][0x2d0], -R3.reuse ;  /* 0x0000b40078467a23 */ /* 0x102fe20000010803 */
[----:B----4-:R-:W-:Y:S07]  /*d960*/  F2FP.PACK_AB R74, R171, R192 ;  /* 0x000000c0ab4a723e */ /* 0x010fee00000000ff */
[----:B------:R1:W-:Y:S02]  /*d970*/  MUFU.EX2 R123, R70 ;  /* 0x00000046007b7308 */ /* 0x0003e40000000800 */
[--C-:B-1----:R-:W-:Y:S08]  /*d980*/  FFMA.FTZ R70, R160, c[0x0][0x2d0], -R3.reuse ;  /* 0x0000b400a0467a23 */ /* 0x102ff00000010803 */
[----:B------:R1:W4:Y:S02]  /*d990*/  MUFU.EX2 R122, R70 ;  /* 0x00000046007a7308 */ /* 0x0003240000000800 */
[--C-:B-1----:R-:W-:Y:S01]  /*d9a0*/  FFMA.FTZ R70, R119, c[0x0][0x2d0], -R138.reuse ;  /* 0x0000b40077467a23 */ /* 0x102fe2000001088a */
[----:B----4-:R-:W-:Y:S07]  /*d9b0*/  F2FP.PACK_AB R75, R122, R123 ;  /* 0x0000007b7a4b723e */ /* 0x010fee00000000ff */
[----:B------:R1:W-:Y:S01]  /*d9c0*/  MUFU.EX2 R160, R70 ;  /* 0x0000004600a07308 */ /* 0x0003e20000000800 */
[C---:B-----5:R-:W-:Y:S08]  /*d9d0*/  HMMA.16816.F32 R4, R72.reuse, R84, R4 ;  /* 0x000000544804723c */ /* 0x060ff00000001804 */
        /* <DEDUP_REMOVED lines=19> */
[--C-:B-1----:R-:W-:Y:S04]  /*db10*/  FFMA.FTZ R70, R111, c[0x0][0x2d0], -R3.reuse ;  /* 0x0000b4006f467a23 */ /* 0x102fe80000010803 */
[C---:B------:R-:W-:Y:S01]  /*db20*/  HMMA.16816.F32 R48, R72.reuse, R90, R48 ;  /* 0x0000005a4830723c */ /* 0x040fe20000001830 */
[----:B------:R1:W1:Y:S01]  /*db30*/  MUFU.EX2 R120, R70 ;  /* 0x0000004600787308 */ /* 0x0002620000000800 */
[----:B------:R-:W-:Y:S06]  /*db40*/  LDSM.16.MT88.4 R88, [R200+0x6800] ;  /* 0x00680000c858783b */ /* 0x000fec0000004200 */
[C---:B--2---:R-:W-:Y:S08]  /*db50*/  HMMA.16816.F32 R52, R72.reuse, R76, R52 ;  /* 0x0000004c4834723c */ /* 0x044ff00000001834 */
[C---:B------:R-:W-:Y:S01]  /*db60*/  HMMA.16816.F32 R56, R72.reuse, R78, R56 ;  /* 0x0000004e4838723c */ /* 0x040fe20000001838 */
[----:B------:R-:W2:Y:S07]  /*db70*/  LDSM.16.MT88.4 R76, [R206+0x2800] ;  /* 0x00280000ce4c783b */ /* 0x000eae0000004200 */
[C---:B------:R-:W-:Y:S04]  /*db80*/  HMMA.16816.F32 R60, R72.reuse, R92, R60 ;  /* 0x0000005c483c723c */ /* 0x040fe8000000183c */
[--C-:B-1----:R-:W-:Y:S04]  /*db90*/  FFMA.FTZ R70, R110, c[0x0][0x2d0], -R138.reuse ;  /* 0x0000b4006e467a23 */ /* 0x102fe8000001088a */
[----:B------:R-:W-:Y:S01]  /*dba0*/  HMMA.16816.F32 R64, R72, R94, R64 ;  /* 0x0000005e4840723c */ /* 0x000fe20000001840 */
[----:B------:R1:W-:Y:S01]  /*dbb0*/  MUFU.EX2 R158, R70 ;  /* 0x00000046009e7308 */ /* 0x0003e20000000800 */
[----:B------:R-:W-:Y:S05]  /*dbc0*/  LDSM.16.MT88.4 R92, [R206+0x3000] ;  /* 0x00300000ce5c783b */ /* 0x000fea0000004200 */
[----:B-----5:R-:W-:Y:S02]  /*dbd0*/  F2FP.PACK_AB R72, R159, R160 ;  /* 0x000000a09f48723e */ /* 0x020fe400000000ff */
[----:B------:R-:W-:Y:S03]  /*dbe0*/  F2FP.PACK_AB R73, R120, R121 ;  /* 0x000000797849723e */ /* 0x000fe600000000ff */
[--C-:B-1----:R-:W-:Y:S04]  /*dbf0*/  FFMA.FTZ R70, R157, c[0x0][0x2d0], -R138.reuse ;  /* 0x0000b4009d467a23 */ /* 0x102fe8000001088a */
[----:B------:R1:W5:Y:S02]  /*dc00*/  MUFU.EX2 R157, R70 ;  /* 0x00000046009d7308 */ /* 0x0003640000000800 */
[--C-:B-1----:R-:W-:Y:S01]  /*dc10*/  FFMA.FTZ R70, R109, c[0x0][0x2d0], -R3.reuse ;  /* 0x0000b4006d467a23 */ /* 0x102fe20000010803 */
[----:B-----5:R-:W-:Y:S01]  /*dc20*/  F2FP.PACK_AB R74, R157, R158 ;  /* 0x0000009e9d4a723e */ /* 0x020fe200000000ff */
[----:B------:R-:W5:Y:S06]  /*dc30*/  LDL.LU R109, [R1+0x4] ;  /* 0x00000400016d7983 */ /* 0x000f6c0000300800 */
[----:B------:R1:W-:Y:S02]  /*dc40*/  MUFU.EX2 R131, R70 ;  /* 0x0000004600837308 */ /* 0x0003e40000000800 */
[--C-:B-1----:R-:W-:Y:S02]  /*dc50*/  FFMA.FTZ R70, R108, c[0x0][0x2d0], -R3.reuse ;  /* 0x0000b4006c467a23 */ /* 0x102fe40000010803 */
[----:B------:R-:W5:Y:S06]  /*dc60*/  LDL.LU R108, [R1+0x10] ;  /* 0x00001000016c7983 */ /* 0x000f6c0000300800 */
        /* <DEDUP_REMOVED lines=8> */
[--C-:B-1----:R-:W-:Y:S01]  /*dcf0*/  FFMA.FTZ R70, R101, c[0x0][0x2d0], -R138.reuse ;  /* 0x0000b40065467a23 */ /* 0x102fe2000001088a */
[----:B------:R-:W-:Y:S02]  /*dd00*/  MOV R101, R152 ;  /* 0x0000009800657202 */ /* 0x000fe40000000f00 */
[----:B------:R-:W-:Y:S01]  /*dd10*/  MOV R152, R155 ;  /* 0x0000009b00987202 */ /* 0x000fe20000000f00 */
[C---:B------:R-:W-:Y:S01]  /*dd20*/  HMMA.16816.F32 R16, R72.reuse, R86, R16 ;  /* 0x000000564810723c */ /* 0x040fe20000001810 */
[----:B------:R1:W-:Y:S01]  /*dd30*/  MUFU.EX2 R155, R70 ;  /* 0x00000046009b7308 */ /* 0x0003e20000000800 */
[----:B------:R-:W4:Y:S02]  /*dd40*/  LDSM.16.MT88.4 R84, [R203+0x6800] ;  /* 0x00680000cb54783b */ /* 0x000f240000004200 */
[--C-:B------:R-:W-:Y:S04]  /*dd50*/  FFMA.FTZ R101, R101, c[0x0][0x2d0], -R138.reuse ;  /* 0x0000b40065657a23 */ /* 0x100fe8000001088a */
[C---:B------:R-:W-:Y:S08]  /*dd60*/  HMMA.16816.F32 R20, R72.reuse, R96, R20 ;  /* 0x000000604814723c */ /* 0x040ff00000001814 */
[C---:B------:R-:W-:Y:S01]  /*dd70*/  HMMA.16816.F32 R24, R72.reuse, R98, R24 ;  /* 0x000000624818723c */ /* 0x040fe20000001818 */
[----:B------:R-:W-:Y:S07]  /*dd80*/  LDSM.16.MT88.4 R96, [R204+0x7000] ;  /* 0x00700000cc60783b */ /* 0x000fee0000004200 */
[C---:B--2---:R-:W-:Y:S04]  /*dd90*/  HMMA.16816.F32 R28, R72.reuse, R76, R28 ;  /* 0x0000004c481c723c */ /* 0x044fe8000000181c */
[--C-:B-1----:R-:W-:Y:S02]  /*dda0*/  FFMA.FTZ R70, R103, c[0x0][0x2d0], -R3.reuse ;  /* 0x0000b40067467a23 */ /* 0x102fe40000010803 */
[--C-:B------:R-:W-:Y:S02]  /*ddb0*/  FFMA.FTZ R103, R151, c[0x0][0x2d0], -R138.reuse ;  /* 0x0000b40097677a23 */ /* 0x100fe4000001088a */
[C---:B------:R-:W-:Y:S01]  /*ddc0*/  HMMA.16816.F32 R32, R72.reuse, R78, R32 ;  /* 0x0000004e4820723c */ /* 0x040fe20000001820 */
[----:B------:R1:W-:Y:S01]  /*ddd0*/  MUFU.EX2 R129, R70 ;  /* 0x0000004600817308 */ /* 0x0003e20000000800 */
[----:B------:R-:W2:Y:S06]  /*dde0*/  LDSM.16.MT88.4 R76, [R206+0x6800] ;  /* 0x00680000ce4c783b */ /* 0x000eac0000004200 */
[C---:B------:R-:W-:Y:S03]  /*ddf0*/  HMMA.16816.F32 R36, R72.reuse, R88, R36 ;  /* 0x000000584824723c */ /* 0x040fe60000001824 */
[----:B------:R-:W-:Y:S05]  /*de00*/  MUFU.EX2 R151, R101 ;  /* 0x0000006500977308 */ /* 0x000fea0000000800 */
[C---:B------:R-:W-:Y:S01]  /*de10*/  HMMA.16816.F32 R40, R72.reuse, R90, R40 ;  /* 0x0000005a4828723c */ /* 0x040fe20000001828 */
[----:B------:R-:W-:Y:S07]  /*de20*/  LDSM.16.MT88.4 R88, [R203+0x3000] ;  /* 0x00300000cb58783b */ /* 0x000fee0000004200 */
[C---:B---3--:R-:W-:Y:S04]  /*de30*/  HMMA.16816.F32 R44, R72.reuse, R80, R44 ;  /* 0x00000050482c723c */ /* 0x048fe8000000182c */
[--C-:B-1----:R-:W-:Y:S02]  /*de40*/  FFMA.FTZ R70, R102, c[0x0][0x2d0], -R3.reuse ;  /* 0x0000b40066467a23 */ /* 0x102fe40000010803 */
[--C-:B------:R-:W-:Y:S02]  /*de50*/  FFMA.FTZ R102, R152, c[0x0][0x2d0], -R138.reuse ;  /* 0x0000b40098667a23 */ /* 0x100fe4000001088a */
[C---:B------:R-:W-:Y:S01]  /*de60*/  HMMA.16816.F32 R48, R72.reuse, R82, R48 ;  /* 0x000000524830723c */ /* 0x040fe20000001830 */
[----:B------:R1:W-:Y:S01]  /*de70*/  MUFU.EX2 R128, R70 ;  /* 0x0000004600807308 */ /* 0x0003e20000000800 */
[----:B------:R-:W3:Y:S06]  /*de80*/  LDSM.16.MT88.4 R80, [R200+0x3000] ;  /* 0x00300000c850783b */ /* 0x000eec0000004200 */
[C---:B----4-:R-:W-:Y:S03]  /*de90*/  HMMA.16816.F32 R52, R72.reuse, R84, R52 ;  /* 0x000000544834723c */ /* 0x050fe60000001834 */
[----:B------:R-:W4:Y:S05]  /*dea0*/  MUFU.EX2 R152, R100 ;  /* 0x0000006400987308 */ /* 0x000f2a0000000800 */
[C---:B------:R-:W-:Y:S01]  /*deb0*/  HMMA.16816.F32 R56, R72.reuse, R86, R56 ;  /* 0x000000564838723c */ /* 0x040fe20000001838 */
[----:B------:R-:W3:Y:S04]  /*dec0*/  LDSM.16.MT88.4 R84, [R204+0x3000] ;  /* 0x00300000cc54783b */ /* 0x000ee80000004200 */
[----:B------:R-:W-:Y:S03]  /*ded0*/  MUFU.EX2 R150, R102 ;  /* 0x0000006600967308 */ /* 0x000fe60000000800 */
[C---:B--2---:R-:W-:Y:S04]  /*dee0*/  HMMA.16816.F32 R60, R72.reuse, R76, R60 ;  /* 0x0000004c483c723c */ /* 0x044fe8000000183c */
[--C-:B-1----:R-:W-:Y:S04]  /*def0*/  FFMA.FTZ R70, R154, c[0x0][0x2d0], -R138.reuse ;  /* 0x0000b4009a467a23 */ /* 0x102fe8000001088a */
[----:B------:R-:W-:Y:S01]  /*df00*/  HMMA.16816.F32 R64, R72, R78, R64 ;  /* 0x0000004e4840723c */ /* 0x000fe20000001840 */
[----:B------:R1:W-:Y:S01]  /*df10*/  MUFU.EX2 R154, R70 ;  /* 0x00000046009a7308 */ /* 0x0003e20000000800 */
[----:B------:R-:W2:Y:S02]  /*df20*/  LDSM.16.MT88.4 R76, [R200+0x7000] ;  /* 0x00700000c84c783b */ /* 0x000ea40000004200 */
[----:B----4-:R-:W-:Y:S03]  /*df30*/  F2FP.PACK_AB R132, R151, R152 ;  /* 0x000000989784723e */ /* 0x010fe600000000ff */
[----:B------:R-:W-:Y:S02]  /*df40*/  F2FP.PACK_AB R72, R155, R156 ;  /* 0x0000009c9b48723e */ /* 0x000fe400000000ff */
[----:B------:R-:W-:Y:S03]  /*df50*/  F2FP.PACK_AB R73, R128, R129 ;  /* 0x000000818049723e */ /* 0x000fe600000000ff */
[----:B-1----:R-:W-:Y:S04]  /*df60*/  FFMA.FTZ R70, R153, c[0x0][0x2d0], -R138 ;  /* 0x0000b40099467a23 */ /* 0x002fe8000001088a */
[----:B------:R1:W4:Y:S02]  /*df70*/  MUFU.EX2 R153, R70 ;  /* 0x0000004600997308 */ /* 0x0003240000000800 */
[--C-:B-1----:R-:W-:Y:S01]  /*df80*/  FFMA.FTZ R70, R148, c[0x0][0x2d0], -R3.reuse ;  /* 0x0000b40094467a23 */ /* 0x102fe20000010803 */
[----:B----4-:R-:W-:Y:S07]  /*df90*/  F2FP.PACK_AB R74, R153, R154 ;  /* 0x0000009a994a723e */ /* 0x010fee00000000ff */
[----:B------:R1:W-:Y:S02]  /*dfa0*/  MUFU.EX2 R148, R70 ;  /* 0x0000004600947308 */ /* 0x0003e40000000800 */
[--C-:B-1----:R-:W-:Y:S08]  /*dfb0*/  FFMA.FTZ R70, R139, c[0x0][0x2d0], -R3.reuse ;  /* 0x0000b4008b467a23 */ /* 0x102ff00000010803 */
[----:B------:R-:W1:Y:S02]  /*dfc0*/  MUFU.EX2 R139, R70 ;  /* 0x00000046008b7308 */ /* 0x000e640000000800 */
[----:B-1----:R-:W-:Y:S01]  /*dfd0*/  F2FP.PACK_AB R75, R139, R148 ;  /* 0x000000948b4b723e */ /* 0x002fe200000000ff */
[--C-:B------:R-:W-:Y:S07]  /*dfe0*/  FFMA.FTZ R70, R149, c[0x0][0x2d0], -R3.reuse ;  /* 0x0000b40095467a23 */ /* 0x100fee0000010803 */
[----:B------:R1:W4:Y:S01]  /*dff0*/  MUFU.EX2 R149, R103 ;  /* 0x0000006700957308 */ /* 0x0003220000000800 */
[----:B------:R-:W-:Y:S01]  /*e000*/  FFMA.FTZ R3, R136, c[0x0][0x2d0], -R3 ;  /* 0x0000b40088037a23 */ /* 0x000fe20000010803 */
[C---:B---3--:R-:W-:Y:S03]  /*e010*/  HMMA.16816.F32 R4, R72.reuse, R80, R4 ;  /* 0x000000504804723c */ /* 0x048fe60000001804 */
[----:B-----5:R-:W-:Y:S05]  /*e020*/  FFMA.FTZ R2, R2, R109, R244 ;  /* 0x0000006d02027223 */ /* 0x020fea00000100f4 */
[----:B------:R-:W-:Y:S01]  /*e030*/  MUFU.EX2 R138, R70 ;  /* 0x00000046008a7308 */ /* 0x000fe20000000800 */
[----:B------:R-:W-:Y:S01]  /*e040*/  FADD.FTZ R2, R245, R2 ;  /* 0x00000002f5027221 */ /* 0x000fe20000010000 */
[C---:B------:R-:W-:Y:S01]  /*e050*/  HMMA.16816.F32 R8, R72.reuse, R82, R8 ;  /* 0x000000524808723c */ /* 0x040fe20000001808 */
[----:B------:R-:W3:Y:S02]  /*e060*/  LDSM.16.MT88.4 R80, [R203+0x7000] ;  /* 0x00700000cb50783b */ /* 0x000ee40000004200 */
[----:B------:R-:W-:Y:S05]  /*e070*/  FADD.FTZ R2, R243, R2 ;  /* 0x00000002f3027221 */ /* 0x000fea0000010000 */
[C---:B------:R-:W-:Y:S01]  /*e080*/  HMMA.16816.F32 R12, R72.reuse, R84, R12 ;  /* 0x00000054480c723c */ /* 0x040fe2000000180c */
[----:B------:R-:W-:Y:S01]  /*e090*/  MUFU.EX2 R70, R3 ;  /* 0x0000000300467308 */ /* 0x000fe20000000800 */
[----:B-1----:R-:W-:Y:S02]  /*e0a0*/  LDSM.16.MT88.4 R100, [R206+0x3800] ;  /* 0x00380000ce64783b */ /* 0x002fe40000004200 */
[----:B----4-:R-:W-:Y:S01]  /*e0b0*/  F2FP.PACK_AB R134, R149, R150 ;  /* 0x000000969586723e */ /* 0x010fe200000000ff */
[----:B------:R-:W-:Y:S03]  /*e0c0*/  FADD.FTZ R2, R247, R2 ;  /* 0x00000002f7027221 */ /* 0x000fe60000010000 */
[C---:B------:R-:W-:Y:S03]  /*e0d0*/  HMMA.16816.F32 R16, R72.reuse, R86, R16 ;  /* 0x000000564810723c */ /* 0x040fe60000001810 */
[----:B------:R-:W1:Y:S01]  /*e0e0*/  MUFU.EX2 R136, R71 ;  /* 0x0000004700887308 */ /* 0x000e620000000800 */
[----:B------:R-:W4:Y:S01]  /*e0f0*/  LDSM.16.MT88.4 R84, [R206+0x7000] ;  /* 0x00700000ce54783b */ /* 0x000f220000004200 */
[----:B------:R-:W-:Y:S02]  /*e100*/  FADD.FTZ R2, R235, R2 ;  /* 0x00000002eb027221 */ /* 0x000fe40000010000 */
[----:B------:R-:W-:Y:S01]  /*e110*/  FFMA.FTZ R0, R0, R108, R169 ;  /* 0x0000006c00007223 */ /* 0x000fe200000100a9 */
[C---:B------:R-:W-:Y:S04]  /*e120*/  HMMA.16816.F32 R20, R72.reuse, R88, R20 ;  /* 0x000000584814723c */ /* 0x040fe80000001814 */
[----:B------:R-:W-:Y:S01]  /*e130*/  LDSM.16.MT88.4 R108, [R200+0x7800] ;  /* 0x00780000c86c783b */ /* 0x000fe20000004200 */
[----:B------:R-:W5:Y:S01]  /*e140*/  MUFU.EX2 R71, R137 ;  /* 0x0000008900477308 */ /* 0x000f620000000800 */
[----:B------:R-:W-:Y:S02]  /*e150*/  FADD.FTZ R2, R234, R2 ;  /* 0x00000002ea027221 */ /* 0x000fe40000010000 */
[C---:B------:R-:W-:Y:S04]  /*e160*/  HMMA.16816.F32 R24, R72.reuse, R90, R24 ;  /* 0x0000005a4818723c */ /* 0x040fe80000001818 */
[----:B------:R-:W-:Y:S01]  /*e170*/  LDSM.16.MT88.4 R88, [R204+0x3800] ;  /* 0x00380000cc58783b */ /* 0x000fe20000004200 */
[----:B------:R-:W-:Y:S02]  /*e180*/  FADD.FTZ R2, R233, R2 ;  /* 0x00000002e9027221 */ /* 0x000fe40000010000 */
[----:B------:R-:W-:Y:S01]  /*e190*/  FADD.FTZ R0, R168, R0 ;  /* 0x00000000a8007221 */ /* 0x000fe20000010000 */
[C---:B------:R-:W-:Y:S04]  /*e1a0*/  HMMA.16816.F32 R28, R72.reuse, R92, R28 ;  /* 0x0000005c481c723c */ /* 0x040fe8000000181c */
[----:B------:R-:W-:Y:S01]  /*e1b0*/  FADD.FTZ R2, R118, R2 ;  /* 0x0000000276027221 */ /* 0x000fe20000010000 */
[----:B-1----:R-:W-:Y:S01]  /*e1c0*/  F2FP.PACK_AB R133, R136, R138 ;  /* 0x0000008a8885723e */ /* 0x002fe200000000ff */
[----:B------:R-:W-:Y:S02]  /*e1d0*/  FADD.FTZ R0, R163, R0 ;  /* 0x00000000a3007221 */ /* 0x000fe40000010000 */
[C---:B------:R-:W-:Y:S01]  /*e1e0*/  HMMA.16816.F32 R32, R72.reuse, R94, R32 ;  /* 0x0000005e4820723c */ /* 0x040fe20000001820 */
[----:B------:R-:W-:Y:S03]  /*e1f0*/  LDSM.16.MT88.4 R92, [R203+0x3800] ;  /* 0x00380000cb5c783b */ /* 0x000fe60000004200 */
[----:B------:R-:W-:Y:S01]  /*e200*/  FADD.FTZ R2, R230, R2 ;  /* 0x00000002e6027221 */ /* 0x000fe20000010000 */
[----:B-----5:R-:W-:Y:S01]  /*e210*/  F2FP.PACK_AB R135, R70, R71 ;  /* 0x000000474687723e */ /* 0x020fe200000000ff */
[----:B------:R-:W-:Y:S02]  /*e220*/  FADD.FTZ R0, R170, R0 ;  /* 0x00000000aa007221 */ /* 0x000fe40000010000 */
[C---:B--2---:R-:W-:Y:S04]  /*e230*/  HMMA.16816.F32 R36, R72.reuse, R76, R36 ;  /* 0x0000004c4824723c */ /* 0x044fe80000001824 */
        /* <DEDUP_REMOVED lines=11> */
[----:B------:R-:W2:Y:S01]  /*e2f0*/  LDSM.16.MT88.4 R116, [R204+0x7800] ;  /* 0x00780000cc74783b */ /* 0x000ea20000004200 */
[----:B------:R-:W-:Y:S01]  /*e300*/  FADD.FTZ R2, R198, R2 ;  /* 0x00000002c6027221 */ /* 0x000fe20000010000 */
[C---:B---3--:R-:W-:Y:S04]  /*e310*/  HMMA.16816.F32 R52, R72.reuse, R80, R52 ;  /* 0x000000504834723c */ /* 0x048fe80000001834 */
[----:B------:R-:W-:Y:S02]  /*e320*/  FADD.FTZ R0, R125, R0 ;  /* 0x000000007d007221 */ /* 0x000fe40000010000 */
[----:B------:R-:W-:Y:S02]  /*e330*/  FADD.FTZ R2, R197, R2 ;  /* 0x00000002c5027221 */ /* 0x000fe40000010000 */
[C---:B------:R-:W-:Y:S04]  /*e340*/  HMMA.16816.F32 R56, R72.reuse, R82, R56 ;  /* 0x000000524838723c */ /* 0x040fe80000001838 */
[----:B------:R-:W-:Y:S02]  /*e350*/  FADD.FTZ R0, R124, R0 ;  /* 0x000000007c007221 */ /* 0x000fe40000010000 */
[----:B------:R-:W3:Y:S01]  /*e360*/  LDSM.16.MT88.4 R124, [R203+0x7800] ;  /* 0x00780000cb7c783b */ /* 0x000ee20000004200 */
[----:B------:R-:W-:Y:S01]  /*e370*/  FADD.FTZ R2, R196, R2 ;  /* 0x00000002c4027221 */ /* 0x000fe20000010000 */
[C---:B----4-:R-:W-:Y:S04]  /*e380*/  HMMA.16816.F32 R60, R72.reuse, R84, R60 ;  /* 0x00000054483c723c */ /* 0x050fe8000000183c */
        /* <DEDUP_REMOVED lines=40> */
[----:B------:R-:W-:Y:S04]  /*e610*/  FADD.FTZ R0, R130, R0 ;  /* 0x0000000082007221 */ /* 0x000fe80000010000 */
[C---:B---3--:R-:W-:Y:S04]  /*e620*/  HMMA.16816.F32 R120, R132.reuse, R124, R52 ;  /* 0x0000007c8478723c */ /* 0x048fe80000001834 */
[----:B------:R-:W-:Y:S04]  /*e630*/  FADD.FTZ R0, R129, R0 ;  /* 0x0000000081007221 */ /* 0x000fe80000010000 */
[C---:B------:R-:W-:Y:S04]  /*e640*/  HMMA.16816.F32 R124, R132.reuse, R126, R56 ;  /* 0x0000007e847c723c */ /* 0x040fe80000001838 */
[----:B------:R-:W-:Y:S04]  /*e650*/  FADD.FTZ R0, R128, R0 ;  /* 0x0000000080007221 */ /* 0x000fe80000010000 */
        /* <DEDUP_REMOVED lines=10> */
[----:B------:R-:W-:Y:S01]  /*e700*/  FADD.FTZ R0, R71, R3 ;  /* 0x0000000347007221 */ /* 0x000fe20000010000 */
[----:B------:R-:W-:Y:S02]  /*e710*/  MOV R71, R68 ;  /* 0x0000004400477202 */ /* 0x000fe40000000f00 */
[----:B------:R1:W-:Y:S01]  /*e720*/  STL [R1+0x4], R2 ;  /* 0x0000040201007387 */ /* 0x0003e20000100800 */
[----:B------:R-:W-:Y:S01]  /*e730*/  FADD.FTZ R0, R70, R0 ;  /* 0x0000000046007221 */ /* 0x000fe20000010000 */
[----:B------:R-:W-:Y:S04]  /*e740*/  MOV R70, R69 ;  /* 0x0000004500467202 */ /* 0x000fe80000000f00 */
[----:B------:R1:W-:Y:S01]  /*e750*/  STL [R1+0x10], R0 ;  /* 0x0000100001007387 */ /* 0x0003e20000100800 */
[----:B------:R-:W-:-:S05]  /*e760*/  @P1 BRA `(.L_x_446) ;  /* 0xffffc0b000001947 */ /* 0x000fca000383ffff */
.L_x_445:
[----:B------:R-:W-:Y:S02]  /*e770*/  MOV R7, 0x1f ;  /* 0x0000001f00077802 */ /* 0x000fe40000000f00 */
[----:B------:R-:W-:Y:S01]  /*e780*/  MOV R6, 0xffffffff ;  /* 0xffffffff00067802 */ /* 0x000fe20000000f00 */
[----:B------:R-:W-:Y:S05]  /*e790*/  BRA.DIV ~URZ, `(.L_x_447) ;  /* 0x000021327f007947 */ /* 0x000fea000b800000 */
[----:B-1----:R-:W2:Y:S04]  /*e7a0*/  LDL R0, [R1+0x4] ;  /* 0x0000040001007983 */ /* 0x002ea80000100800 */
[----:B--2---:R1:W2:Y:S02]  /*e7b0*/  SHFL.BFLY PT, R4, R0, 0x2, 0x1f ;  /* 0x0c401f0000047f89 */ /* 0x0042a400000e0000 */
.L_x_479:
[----:B-1----:R-:W3:Y:S02]  /*e7c0*/  LDL.LU R0, [R1+0x4] ;  /* 0x0000040001007983 */ /* 0x002ee40000300800 */
[----:B--23--:R-:W-:Y:S01]  /*e7d0*/  FADD.FTZ R4, R4, R0 ;  /* 0x0000000004047221 */ /* 0x00cfe20000010000 */
[----:B------:R-:W-:Y:S05]  /*e7e0*/  BRA.DIV ~URZ, `(.L_x_448) ;  /* 0x000021427f007947 */ /* 0x000fea000b800000 */
[----:B------:R-:W2:Y:S04]  /*e7f0*/  LDL.LU R5, [R1+0x10] ;  /* 0x0000100001057983 */ /* 0x000ea80000300800 */
[----:B------:R-:W1:Y:S02]  /*e800*/  SHFL.BFLY PT, R2, R4, 0x1, 0x1f ;  /* 0x0c201f0004027f89 */ /* 0x000e6400000e0000 */
[----:B-1----:R-:W-:-:S02]  /*e810*/  FADD.FTZ R4, R4, R2 ;  /* 0x0000000204047221 */ /* 0x002fc40000010000 */
[----:B--2---:R-:W1:Y:S02]  /*e820*/  SHFL.BFLY PT, R0, R5, 0x2, 0x1f ;  /* 0x0c401f0005007f89 */ /* 0x004e6400000e0000 */
[----:B-1----:R-:W-:-:S05]  /*e830*/  FADD.FTZ R0, R0, R5 ;  /* 0x0000000500007221 */ /* 0x002fca0000010000 */
[----:B------:R1:W2:Y:S02]  /*e840*/  SHFL.BFLY PT, R3, R0, 0x1, 0x1f ;  /* 0x0c201f0000037f89 */ /* 0x0002a400000e0000 */
.L_x_480:
[----:B------:R-:W-:Y:S01]  /*e850*/  FSETP.NE.FTZ.AND P1, PT, R4, RZ, PT ;  /* 0x000000ff0400720b */ /* 0x000fe20003f35000 */
[----:B--2---:R-:W-:Y:S01]  /*e860*/  FADD.FTZ R3, R3, R0 ;  /* 0x0000000003037221 */ /* 0x004fe20000010000 */
[----:B------:R-:W-:Y:S02]  /*e870*/  MOV R2, RZ ;  /* 0x000000ff00027202 */ /* 0x000fe40000000f00 */
[----:B-1----:R-:W-:Y:S02]  /*e880*/  MOV R0, RZ ;  /* 0x000000ff00007202 */ /* 0x002fe40000000f00 */
[----:B------:R-:W-:Y:S02]  /*e890*/  FSETP.NE.FTZ.AND P0, PT, R3, RZ, PT ;  /* 0x000000ff0300720b */ /* 0x000fe40003f15000 */
[----:B------:R-:W-:Y:S02]  /*e8a0*/  MOV R35, 0x1 ;  /* 0x0000000100237802 */ /* 0x000fe40000000f00 */
[----:B------:R-:W-:-:S02]  /*e8b0*/  MOV R34, 0xff800000 ;  /* 0xff80000000227802 */ /* 0x000fc40000000f00 */
[----:B------:R-:W-:Y:S01]  /*e8c0*/  MOV R33, 0xff800000 ;  /* 0xff80000000217802 */ /* 0x000fe20000000f00 */
[----:B------:R-:W1:Y:S01]  /*e8d0*/  @P1 MUFU.RCP R2, R4 ;  /* 0x0000000400021308 */ /* 0x000e620000001000 */
[----:B------:R-:W-:-:S05]  /*e8e0*/  @P1 MOV R5, 0x3f317218 ;  /* 0x3f31721800051802 */ /* 0x000fca0000000f00 */
[----:B------:R-:W-:Y:S02]  /*e8f0*/  @P1 FMUL.FTZ R5, R5, c[0x0][0x2d0] ;  /* 0x0000b40005051a20 */ /* 0x000fe40000410000 */
[----:B------:R-:W2:Y:S01]  /*e900*/  @P1 MUFU.LG2 R4, R4 ;  /* 0x0000000400041308 */ /* 0x000ea20000000c00 */
[----:B-1----:R-:W-:-:S07]  /*e910*/  FMUL.FTZ R72, R2, R72 ;  /* 0x0000004802487220 */ /* 0x002fce0000410000 */
[----:B------:R-:W1:Y:S01]  /*e920*/  @P0 MUFU.RCP R0, R3 ;  /* 0x0000000300000308 */ /* 0x000e620000001000 */
[C---:B------:R-:W-:Y:S02]  /*e930*/  FMUL.FTZ R32, R2.reuse, R73 ;  /* 0x0000004902207220 */ /* 0x040fe40000410000 */
[C---:B------:R-:W-:Y:S02]  /*e940*/  FMUL.FTZ R76, R2.reuse, R76 ;  /* 0x0000004c024c7220 */ /* 0x040fe40000410000 */
[----:B------:R-:W-:Y:S02]  /*e950*/  FMUL.FTZ R30, R2, R77 ;  /* 0x0000004d021e7220 */ /* 0x000fe40000410000 */
[----:B--2---:R-:W-:Y:S02]  /*e960*/  @P1 FMUL.FTZ R7, R4, 0.69314718246459960938 ;  /* 0x3f31721804071820 */ /* 0x004fe40000410000 */
        /* <DEDUP_REMOVED lines=27> */
[----:B------:R-:W-:Y:S02]  /*eb20*/  FMUL.FTZ R133, R2, R133 ;  /* 0x0000008502857220 */ /* 0x000fe40000410000 */
[----:B------:R2:W3:Y:S01]  /*eb30*/  @P0 MUFU.LG2 R2, R3 ;  /* 0x0000000300020308 */ /* 0x0004e20000000c00 */
[----:B------:R-:W-:Y:S02]  /*eb40*/  @P1 FFMA.FTZ R34, R5, R69, R7 ;  /* 0x0000004505221223 */ /* 0x000fe40000010007 */
[C---:B-1----:R-:W-:Y:S02]  /*eb50*/  FMUL.FTZ R74, R0.reuse, R74 ;  /* 0x0000004a004a7220 */ /* 0x042fe40000410000 */
[C---:B------:R-:W-:Y:S02]  /*eb60*/  FMUL.FTZ R31, R0.reuse, R75 ;  /* 0x0000004b001f7220 */ /* 0x040fe40000410000 */
[----:B------:R-:W-:-:S02]  /*eb70*/  FMUL.FTZ R78, R0, R78 ;  /* 0x0000004e004e7220 */ /* 0x000fc40000410000 */
[C---:B------:R-:W-:Y:S02]  /*eb80*/  FMUL.FTZ R29, R0.reuse, R79 ;  /* 0x0000004f001d7220 */ /* 0x040fe40000410000 */
[C---:B------:R-:W-:Y:S02]  /*eb90*/  FMUL.FTZ R82, R0.reuse, R82 ;  /* 0x0000005200527220 */ /* 0x040fe40000410000 */
[C---:B------:R-:W-:Y:S02]  /*eba0*/  FMUL.FTZ R27, R0.reuse, R83 ;  /* 0x00000053001b7220 */ /* 0x040fe40000410000 */
[----:B------:R-:W-:Y:S01]  /*ebb0*/  FMUL.FTZ R86, R0, R86 ;  /* 0x0000005600567220 */ /* 0x000fe20000410000 */
[----:B--2---:R-:W-:Y:S01]  /*ebc0*/  @P0 MOV R3, 0x3f317218 ;  /* 0x3f31721800030802 */ /* 0x004fe20000000f00 */
[----:B---3--:R-:W-:Y:S02]  /*ebd0*/  @P0 FMUL.FTZ R2, R2, 0.69314718246459960938 ;  /* 0x3f31721802020820 */ /* 0x008fe40000410000 */
[----:B------:R-:W-:-:S02]  /*ebe0*/  FMUL.FTZ R25, R0, R87 ;  /* 0x0000005700197220 */ /* 0x000fc40000410000 */
[----:B------:R-:W-:Y:S02]  /*ebf0*/  @P0 FMUL.FTZ R3, R3, c[0x0][0x2d0] ;  /* 0x0000b40003030a20 */ /* 0x000fe40000410000 */
        /* <DEDUP_REMOVED lines=24> */
[----:B------:R-:W-:Y:S01]  /*ed80*/  PRMT R0, R35, 0x7610, R0 ;  /* 0x0000761023007816 */ /* 0x000fe20000000000 */
[----:B------:R-:W-:Y:S02]  /*ed90*/  @P0 FFMA.FTZ R33, R3, R68, R2 ;  /* 0x0000004403210223 */ /* 0x000fe40000010002 */
.L_x_440:
[----:B-1----:R1:W5:Y:S01]  /*eda0*/  LDL R39, [R1+0x48] ;  /* 0x0000480001277983 */ /* 0x0023620000100800 */
[----:B------:R-:W-:Y:S03]  /*edb0*/  BSSY B0, `(.L_x_449) ;  /* 0x0000012000007945 */ /* 0x000fe60003800000 */
[----:B------:R-:W2:Y:S02]  /*edc0*/  S2R R38, SR_TID.X ;  /* 0x0000000000267919 */ /* 0x000ea40000002100 */
[----:B--2---:R-:W-:-:S13]  /*edd0*/  LOP3.LUT P4, RZ, R38, 0xff, RZ, 0xc0, !PT ;  /* 0x000000ff26ff7812 */ /* 0x004fda000788c0ff */
[----:B------:R-:W-:Y:S05]  /*ede0*/  @P4 BRA `(.L_x_450) ;  /* 0x000000e000004947 */ /* 0x000fea0003800000 */
[----:B-1----:R-:W1:Y:S01]  /*edf0*/  S2R R35, SR_LANEID ;  /* 0x0000000000237919 */ /* 0x002e620000000000 */
[----:B------:R-:W-:Y:S01]  /*ee00*/  VOTEU.ANY UR4, UPT, PT ;  /* 0x0000000000047886 */ /* 0x000fe200038e0100 */
[----:B------:R-:W-:Y:S01]  /*ee10*/  IMAD.MOV.U32 R36, RZ, RZ, c[0x0][0x580] ;  /* 0x00016000ff247624 */ /* 0x000fe200078e00ff */
[----:B------:R-:W1:Y:S01]  /*ee20*/  FLO.U32 R3, UR4 ;  /* 0x0000000400037d00 */ /* 0x000e6200080e0000 */
[----:B------:R-:W-:-:S07]  /*ee30*/  IMAD.MOV.U32 R37, RZ, RZ, c[0x0][0x584] ;  /* 0x00016100ff257624 */ /* 0x000fce00078e00ff */
[----:B------:R-:W2:Y:S01]  /*ee40*/  POPC R2, UR4 ;  /* 0x0000000400027d09 */ /* 0x000ea20008000000 */
[----:B-1----:R-:W-:-:S13]  /*ee50*/  ISETP.EQ.U32.AND P0, PT, R3, R35, PT ;  /* 0x000000230300720c */ /* 0x002fda0003f02070 */
[----:B--2---:R-:W2:Y:S04]  /*ee60*/  @P0 ATOMG.E.ADD.STRONG.GPU PT, R2, [R36.64], R2 ;  /* 0x00000002240209a8 */ /* 0x004ea800081ee1c6 */
[----:B------:R-:W1:Y:S04]  /*ee70*/  S2R R35, SR_LTMASK ;  /* 0x0000000000237919 */ /* 0x000e680000003900 */
[----:B--2---:R1:W2:Y:S02]  /*ee80*/  SHFL.IDX PT, R3, R2, R3, 0x1f ;  /* 0x00001f0302037589 */ /* 0x0042a400000e0000 */
[----:B-1----:R-:W-:-:S06]  /*ee90*/  LOP3.LUT R2, R35, UR4, RZ, 0xc0, !PT ;  /* 0x0000000423027c12 */ /* 0x002fcc000f8ec0ff */
[----:B------:R-:W2:Y:S02]  /*eea0*/  POPC R2, R2 ;  /* 0x0000000200027309 */ /* 0x000ea40000000000 */
[----:B--2--5:R-:W-:-:S05]  /*eeb0*/  IADD3 R39, R3, c[0x0][0xc], R2 ;  /* 0x0000030003277a10 */ /* 0x024fca0007ffe002 */
[----:B------:R1:W-:Y:S02]  /*eec0*/  STL [R1+0x48], R39 ;  /* 0x0000482701007387 */ /* 0x0003e40000100800 */
.L_x_450:
[----:B-1----:R-:W-:Y:S05]  /*eed0*/  BSYNC B0 ;  /* 0x0000000000007941 */ /* 0x002fea0003800000 */
.L_x_449:
[----:B------:R-:W-:Y:S01]  /*eee0*/  PRMT R0, R0, 0x9910, RZ ;  /* 0x0000991000007816 */ /* 0x000fe200000000ff */
[----:B------:R-:W-:Y:S01]  /*eef0*/  BSSY B1, `(.L_x_451) ;  /* 0x0000189000017945 */ /* 0x000fe20003800000 */
[----:B-----5:R-:W-:Y:S02]  /*ef00*/  IMAD.MOV.U32 R40, RZ, RZ, R39 ;  /* 0x000000ffff287224 */ /* 0x020fe400078e0027 */
[----:B------:R-:W-:Y:S01]  /*ef10*/  ISETP.NE.AND P0, PT, R0, RZ, PT ;  /* 0x000000ff0000720c */ /* 0x000fe20003f05270 */
[----:B------:R-:W-:-:S12]  /*ef20*/  IMAD.MOV.U32 R41, RZ, RZ, -0x1 ;  /* 0xffffffffff297424 */ /* 0x000fd800078e00ff */
[----:B------:R-:W-:Y:S05]  /*ef30*/  @!P0 BRA `(.L_x_452) ;  /* 0x00000ed000008947 */ /* 0x000fea0003800000 */
[----:B------:R-:W2:Y:S04]  /*ef40*/  LDL R45, [R1+0x4c] ;  /* 0x00004c00012d7983 */ /* 0x000ea80000100800 */
[----:B------:R-:W3:Y:S04]  /*ef50*/  LDL R44, [R1+0x50] ;  /* 0x00005000012c7983 */ /* 0x000ee80000100800 */
[----:B------:R-:W4:Y:S04]  /*ef60*/  LDL R43, [R1+0x58] ;  /* 0x00005800012b7983 */ /* 0x000f280000100800 */
[----:B------:R-:W5:Y:S04]  /*ef70*/  LDL R42, [R1+0x54] ;  /* 0x00005400012a7983 */ /* 0x000f680000100800 */
[----:B------:R-:W4:Y:S04]  /*ef80*/  LDL R39, [R1+0x68] ;  /* 0x0000680001277983 */ /* 0x000f280000100800 */
[----:B------:R-:W5:Y:S04]  /*ef90*/  LDL R37, [R1+0x60] ;  /* 0x0000600001257983 */ /* 0x000f680000100800 */
[----:B------:R-:W5:Y:S04]  /*efa0*/  LDL R36, [R1+0x64] ;  /* 0x0000640001247983 */ /* 0x000f680000100800 */
[----:B------:R-:W5:Y:S01]  /*efb0*/  LDL R35, [R1+0x5c] ;  /* 0x00005c0001237983 */ /* 0x000f620000100800 */
[----:B------:R-:W-:Y:S01]  /*efc0*/  WARPSYNC 0xffffffff ;  /* 0xffffffff00007948 */ /* 0x000fe20003800000 */
[----:B------:R-:W-:-:S02]  /*efd0*/  F2FP.PACK_AB R32, R32, R72 ;  /* 0x000000482020723e */ /* 0x000fc400000000ff */
[----:B------:R-:W-:Y:S01]  /*efe0*/  BAR.SYNC.DEFER_BLOCKING 0x1, 0x100 ;  /* 0x0044000000007b1d */ /* 0x000fe20000010000 */
        /* <DEDUP_REMOVED lines=30> */
[----:B------:R-:W-:Y:S01]  /*f1d0*/  F2FP.PACK_AB R0, R135, R134 ;  /* 0x000000868700723e */ /* 0x000fe200000000ff */
[----:B--2---:R1:W-:Y:S04]  /*f1e0*/  STS [R45], R32 ;  /* 0x000000202d007388 */ /* 0x0043e80000000800 */
[----:B------:R1:W-:Y:S04]  /*f1f0*/  STS [R45+0x400], R31 ;  /* 0x0004001f2d007388 */ /* 0x0003e80000000800 */
[----:B---3--:R1:W-:Y:S04]  /*f200*/  STS [R44], R30 ;  /* 0x0000001e2c007388 */ /* 0x0083e80000000800 */
[----:B------:R1:W-:Y:S04]  /*f210*/  STS [R44+0x400], R29 ;  /* 0x0004001d2c007388 */ /* 0x0003e80000000800 */
[----:B----4-:R1:W-:Y:S04]  /*f220*/  STS [R43], R28 ;  /* 0x0000001c2b007388 */ /* 0x0103e80000000800 */
[----:B------:R1:W-:Y:S04]  /*f230*/  STS [R43+0x400], R27 ;  /* 0x0004001b2b007388 */ /* 0x0003e80000000800 */
[----:B-----5:R1:W-:Y:S04]  /*f240*/  STS [R42], R26 ;  /* 0x0000001a2a007388 */ /* 0x0203e80000000800 */
[----:B------:R1:W-:Y:S04]  /*f250*/  STS [R42+0x400], R25 ;  /* 0x000400192a007388 */ /* 0x0003e80000000800 */
[----:B------:R1:W-:Y:S04]  /*f260*/  STS [R39], R24 ;  /* 0x0000001827007388 */ /* 0x0003e80000000800 */
[----:B------:R1:W-:Y:S04]  /*f270*/  STS [R39+0x400], R23 ;  /* 0x0004001727007388 */ /* 0x0003e80000000800 */
[----:B------:R1:W-:Y:S04]  /*f280*/  STS [R37], R22 ;  /* 0x0000001625007388 */ /* 0x0003e80000000800 */
[----:B------:R1:W-:Y:S04]  /*f290*/  STS [R37+0x400], R21 ;  /* 0x0004001525007388 */ /* 0x0003e80000000800 */
[----:B------:R1:W-:Y:S04]  /*f2a0*/  STS [R36], R20 ;  /* 0x0000001424007388 */ /* 0x0003e80000000800 */
[----:B------:R1:W-:Y:S04]  /*f2b0*/  STS [R36+0x400], R19 ;  /* 0x0004001324007388 */ /* 0x0003e80000000800 */
[----:B------:R1:W-:Y:S04]  /*f2c0*/  STS [R35], R18 ;  /* 0x0000001223007388 */ /* 0x0003e80000000800 */
[----:B------:R1:W-:Y:S04]  /*f2d0*/  STS [R35+0x400], R17 ;  /* 0x0004001123007388 */ /* 0x0003e80000000800 */
        /* <DEDUP_REMOVED lines=16> */
[----:B------:R-:W-:Y:S06]  /*f3e0*/  BAR.SYNC.DEFER_BLOCKING 0x1, 0x100 ;  /* 0x0044000000007b1d */ /* 0x000fec0000010000 */
[----:B------:R-:W-:Y:S05]  /*f3f0*/  BRA.CONV ~URZ, `(.L_x_453) ;  /* 0x000000737f007947 */ /* 0x000fea000b800000 */
[----:B-1----:R-:W-:Y:S01]  /*f400*/  SHF.R.S32.HI R8, RZ, 0x1f, R38 ;  /* 0x0000001fff087819 */ /* 0x002fe20000011426 */
[----:B------:R-:W-:Y:S01]  /*f410*/  IMAD.MOV.U32 R7, RZ, RZ, RZ ;  /* 0x000000ffff077224 */ /* 0x000fe200078e00ff */
[----:B------:R-:W-:Y:S01]  /*f420*/  MOV R9, 0xf470 ;  /* 0x0000f47000097802 */ /* 0x000fe20000000f00 */
[----:B------:R-:W-:Y:S01]  /*f430*/  IMAD.MOV.U32 R4, RZ, RZ, 0x1f ;  /* 0x0000001fff047424 */ /* 0x000fe200078e00ff */
[----:B------:R-:W-:-:S04]  /*f440*/  LEA.HI R8, R8, R38, RZ, 0x7 ;  /* 0x0000002608087211 */ /* 0x000fc800078f38ff */
[----:B------:R-:W-:Y:S02]  /*f450*/  SHF.R.S32.HI R8, RZ, 0x7, R8 ;  /* 0x00000007ff087819 */ /* 0x000fe40000011408 */
[----:B------:R-:W-:Y:S05]  /*f460*/  CALL.REL.NOINC `($__internal_1_$__cuda_sm70_shflsync_idx_p) ;  /* 0x000019a000007944 */ /* 0x000fea0003c00000 */
.L_x_453:
[----:B-1----:R-:W2:Y:S04]  /*f470*/  LDL R2, [R1+0x3c] ;  /* 0x00003c0001027983 */ /* 0x002ea80000100800 */
[----:B------:R-:W3:Y:S04]  /*f480*/  LDL R15, [R1+0x6c] ;  /* 0x00006c00010f7983 */ /* 0x000ee80000100800 */
[----:B------:R-:W4:Y:S04]  /*f490*/  LDL.LU R11, [R1+0x34] ;  /* 0x00003400010b7983 */ /* 0x000f280000300800 */
[----:B------:R-:W2:Y:S04]  /*f4a0*/  LDL.LU R12, [R1+0x38] ;  /* 0x00003800010c7983 */ /* 0x000ea80000300800 */
[----:B------:R-:W2:Y:S01]  /*f4b0*/  LDL.LU R14, [R1+0x30] ;  /* 0x00003000010e7983 */ /* 0x000ea20000300800 */
[----:B------:R-:W-:-:S03]  /*f4c0*/  IMAD.MOV.U32 R0, RZ, RZ, 0x1 ;  /* 0x00000001ff007424 */ /* 0x000fc600078e00ff */
[----:B------:R-:W3:Y:S02]  /*f4d0*/  LDL R13, [R1+0x74] ;  /* 0x00007400010d7983 */ /* 0x000ee40000100800 */
[----:B------:R-:W-:Y:S02]  /*f4e0*/  ISETP.NE.AND P1, PT, R0, c[0x0][0x4e8], PT ;  /* 0x00013a0000007a0c */ /* 0x000fe40003f25270 */
[----:B------:R1:W5:Y:S04]  /*f4f0*/  LDL.64 R44, [R1+0x8] ;  /* 0x00000800012c7983 */ /* 0x0003680000100a00 */
[----:B------:R1:W5:Y:S04]  /*f500*/  LDL R43, [R1+0x44] ;  /* 0x00004400012b7983 */ /* 0x0003680000100800 */
[----:B------:R1:W5:Y:S04]  /*f510*/  LDL R42, [R1+0x2c] ;  /* 0x00002c00012a7983 */ /* 0x0003680000100800 */
[----:B------:R-:W1:Y:S01]  /*f520*/  S2R R16, SR_TID.X ;  /* 0x0000000000107919 */ /* 0x000e620000002100 */
[----:B------:R-:W-:-:S02]  /*f530*/  ULDC UR5, c[0x0][0x4e8] ;  /* 0x00013a0000057ab9 */ /* 0x000fc40000000800 */
[----:B------:R-:W-:Y:S02]  /*f540*/  ULDC UR4, c[0x0][0x388] ;  /* 0x0000e20000047ab9 */ /* 0x000fe40000000800 */
[----:B------:R-:W-:Y:S01]  /*f550*/  UIMAD UR4, UR5, UR4, URZ ;  /* 0x00000004050472a4 */ /* 0x000fe2000f8e023f */
[----:B------:R-:W-:Y:S01]  /*f560*/  BSSY B0, `(.L_x_454) ;  /* 0x000005d000007945 */ /* 0x000fe20003800000 */
[----:B----4-:R-:W-:Y:S02]  /*f570*/  SHF.R.S32.HI R5, RZ, 0x1f, R11 ;  /* 0x0000001fff057819 */ /* 0x010fe4000001140b */
[----:B--2---:R-:W-:-:S03]  /*f580*/  IADD3 R4, R2, R14, RZ ;  /* 0x0000000e02047210 */ /* 0x004fc60007ffe0ff */
[----:B------:R-:W-:Y:S02]  /*f590*/  IMAD R6, R5, c[0x0][0x490], RZ ;  /* 0x0001240005067a24 */ /* 0x000fe400078e02ff */
[----:B------:R-:W-:-:S04]  /*f5a0*/  @P1 IMAD.HI.U32 R7, R4, c[0x0][0x4ec], RZ ;  /* 0x00013b0004071a27 */ /* 0x000fc800078e00ff */
[----:B------:R-:W-:-:S04]  /*f5b0*/  IMAD.WIDE.U32 R2, R11, c[0x0][0x490], RZ ;  /* 0x000124000b027a25 */ /* 0x000fc800078e00ff */
[----:B------:R-:W-:Y:S02]  /*f5c0*/  IMAD R6, R11, c[0x0][0x494], R6 ;  /* 0x000125000b067a24 */ /* 0x000fe400078e0206 */
[----:B------:R-:W-:Y:S01]  /*f5d0*/  IMAD.MOV.U32 R0, RZ, RZ, R4 ;  /* 0x000000ffff007224 */ /* 0x000fe200078e0004 */
[----:B------:R-:W-:Y:S02]  /*f5e0*/  @P1 SHF.R.U32.HI R0, RZ, c[0x0][0x4f0], R7 ;  /* 0x00013c00ff001a19 */ /* 0x000fe40000011607 */
[----:B------:R-:W-:Y:S02]  /*f5f0*/  IADD3 R3, R3, R6, RZ ;  /* 0x0000000603037210 */ /* 0x000fe40007ffe0ff */
[----:B------:R-:W-:Y:S01]  /*f600*/  SHF.R.S32.HI R10, RZ, 0x1f, R12 ;  /* 0x0000001fff0a7819 */ /* 0x000fe2000001140c */
[----:B------:R-:W-:Y:S02]  /*f610*/  IMAD.MOV R8, RZ, RZ, -R0 ;  /* 0x000000ffff087224 */ /* 0x000fe400078e0a00 */
[----:B------:R-:W-:-:S04]  /*f620*/  IMAD.WIDE.U32 R6, R12, c[0x0][0x498], R2 ;  /* 0x000126000c067a25 */ /* 0x000fc800078e0002 */
[----:B------:R-:W-:Y:S02]  /*f630*/  IMAD R9, R10, c[0x0][0x498], RZ ;  /* 0x000126000a097a24 */ /* 0x000fe400078e02ff */
[----:B------:R-:W-:Y:S01]  /*f640*/  IMAD R2, R8, c[0x0][0x4e8], R4 ;  /* 0x00013a0008027a24 */ /* 0x000fe200078e0204 */
[----:B------:R-:W-:Y:S01]  /*f650*/  SHF.R.S32.HI R8, RZ, 0x1f, R0 ;  /* 0x0000001fff087819 */ /* 0x000fe20000011400 */
[----:B------:R-:W-:Y:S01]  /*f660*/  IMAD R3, R12, c[0x0][0x49c], R9 ;  /* 0x000127000c037a24 */ /* 0x000fe200078e0209 */
[----:B------:R-:W-:Y:S02]  /*f670*/  IADD3 R4, P0, R0, R6, RZ ;  /* 0x0000000600047210 */ /* 0x000fe40007f1e0ff */
[----:B------:R-:W-:Y:S01]  /*f680*/  SHF.R.S32.HI R9, RZ, 0x1f, R2 ;  /* 0x0000001fff097819 */ /* 0x000fe20000011402 */
[----:B------:R-:W-:Y:S01]  /*f690*/  IMAD R0, R5, c[0x0][0x3e8], RZ ;  /* 0x0000fa0005007a24 */ /* 0x000fe200078e02ff */
[----:B------:R-:W-:Y:S02]  /*f6a0*/  IADD3.X R5, R8, R7, R3, P0, !PT ;  /* 0x0000000708057210 */ /* 0x000fe400007fe403 */
[----:B---3--:R-:W-:Y:S01]  /*f6b0*/  IADD3 R6, R15, R14, RZ ;  /* 0x0000000e0f067210 */ /* 0x008fe20007ffe0ff */
[----:B------:R-:W-:-:S02]  /*f6c0*/  IMAD R3, R9, c[0x0][0x488], RZ ;  /* 0x0001220009037a24 */ /* 0x000fc400078e02ff */
[C---:B------:R-:W-:Y:S02]  /*f6d0*/  IMAD R7, R11.reuse, c[0x0][0x3ec], R0 ;  /* 0x0000fb000b077a24 */ /* 0x040fe400078e0200 */
[----:B------:R-:W-:Y:S01]  /*f6e0*/  IMAD.WIDE.U32 R8, R11, c[0x0][0x3e8], RZ ;  /* 0x0000fa000b087a25 */ /* 0x000fe200078e00ff */
[----:B-1----:R-:W-:-:S03]  /*f6f0*/  SHF.R.S32.HI R15, RZ, 0x1f, R16 ;  /* 0x0000001fff0f7819 */ /* 0x002fc60000011410 */
[C---:B------:R-:W-:Y:S02]  /*f700*/  IMAD R11, R2.reuse, c[0x0][0x48c], R3 ;  /* 0x00012300020b7a24 */ /* 0x040fe400078e0203 */
[----:B------:R-:W-:Y:S01]  /*f710*/  IMAD.WIDE.U32 R4, R2, c[0x0][0x488], R4 ;  /* 0x0001220002047a25 */ /* 0x000fe200078e0004 */
[----:B------:R-:W-:-:S03]  /*f720*/  IADD3 R3, R9, R7, RZ ;  /* 0x0000000709037210 */ /* 0x000fc60007ffe0ff */
[----:B------:R-:W-:Y:S01]  /*f730*/  @P1 IMAD.HI.U32 R2, R6, c[0x0][0x4ec], RZ ;  /* 0x00013b0006021a27 */ /* 0x000fe200078e00ff */
[----:B------:R-:W-:Y:S02]  /*f740*/  LEA R9, P0, R4, c[0x0][0x450], 0x2 ;  /* 0x0001140004097a11 */ /* 0x000fe400078010ff */
[----:B------:R-:W-:Y:S01]  /*f750*/  LEA.HI R15, R15, R16, RZ, 0x5 ;  /* 0x000000100f0f7211 */ /* 0x000fe200078f28ff */
[----:B------:R-:W-:Y:S02]  /*f760*/  IMAD.IADD R5, R5, 0x1, R11 ;  /* 0x0000000105057824 */ /* 0x000fe400078e020b */
[----:B------:R-:W-:Y:S01]  /*f770*/  IMAD.MOV.U32 R0, RZ, RZ, R6 ;  /* 0x000000ffff007224 */ /* 0x000fe200078e0006 */
[----:B------:R-:W-:Y:S01]  /*f780*/  @P1 SHF.R.U32.HI R0, RZ, c[0x0][0x4f0], R2 ;  /* 0x00013c00ff001a19 */ /* 0x000fe20000011602 */
[----:B------:R-:W-:Y:S01]  /*f790*/  IMAD R10, R10, c[0x0][0x3f0], RZ ;  /* 0x0000fc000a0a7a24 */ /* 0x000fe200078e02ff */
[----:B------:R-:W-:Y:S02]  /*f7a0*/  MOV R2, R8 ;  /* 0x0000000800027202 */ /* 0x000fe40000000f00 */
[----:B------:R-:W-:-:S02]  /*f7b0*/  LEA.HI.X R4, R4, c[0x0][0x454], R5, 0x2, P0 ;  /* 0x0001150004047a11 */ /* 0x000fc400000f1405 */
[----:B------:R-:W-:Y:S01]  /*f7c0*/  LOP3.LUT R15, R15, 0xffffffe0, RZ, 0xc0, !PT ;  /* 0xffffffe00f0f7812 */ /* 0x000fe200078ec0ff */
[C---:B------:R-:W-:Y:S01]  /*f7d0*/  IMAD R5, R12.reuse, c[0x0][0x3f4], R10 ;  /* 0x0000fd000c057a24 */ /* 0x040fe200078e020a */
[----:B------:R-:W-:Y:S01]  /*f7e0*/  SHFL.IDX PT, R8, R9, 0x1, 0x1c1f ;  /* 0x003c1f0009087f89 */ /* 0x000fe200000e0000 */
[----:B------:R-:W-:Y:S01]  /*f7f0*/  IMAD.WIDE.U32 R2, R12, c[0x0][0x3f0], R2 ;  /* 0x0000fc000c027a25 */ /* 0x000fe200078e0002 */
[----:B------:R-:W-:Y:S02]  /*f800*/  IADD3 R15, -R15, R16, RZ ;  /* 0x000000100f0f7210 */ /* 0x000fe40007ffe1ff */
[----:B------:R-:W-:Y:S01]  /*f810*/  SHFL.IDX PT, R10, R9, RZ, 0x1c1f ;  /* 0x001c1fff090a7589 */ /* 0x000fe200000e0000 */
[----:B------:R-:W-:-:S03]  /*f820*/  IMAD.MOV R7, RZ, RZ, -R0 ;  /* 0x000000ffff077224 */ /* 0x000fc600078e0a00 */
[----:B------:R-:W1:Y:S01]  /*f830*/  SHFL.IDX PT, R11, R4, RZ, 0x1c1f ;  /* 0x001c1fff040b7589 */ /* 0x000e6200000e0000 */
[----:B------:R-:W-:-:S03]  /*f840*/  IMAD.IADD R3, R3, 0x1, R5 ;  /* 0x0000000103037824 */ /* 0x000fc600078e0205 */
[----:B------:R2:W3:Y:S01]  /*f850*/  SHFL.IDX PT, R9, R4, 0x1, 0x1c1f ;  /* 0x003c1f0004097f89 */ /* 0x0004e200000e0000 */
[----:B------:R-:W-:Y:S02]  /*f860*/  LOP3.LUT P0, RZ, R15, 0x3, RZ, 0xc0, !PT ;  /* 0x000000030fff7812 */ /* 0x000fe4000780c0ff */
[----:B------:R-:W-:Y:S01]  /*f870*/  IADD3 R5, R13, R14, RZ ;  /* 0x0000000e0d057210 */ /* 0x000fe20007ffe0ff */
[----:B------:R-:W4:Y:S01]  /*f880*/  S2R R15, SR_TID.X ;  /* 0x00000000000f7919 */ /* 0x000f220000002100 */
[----:B------:R-:W-:Y:S02]  /*f890*/  SHF.R.S32.HI R12, RZ, 0x1f, R0 ;  /* 0x0000001fff0c7819 */ /* 0x000fe40000011400 */
[----:B------:R-:W-:Y:S01]  /*f8a0*/  ISETP.GE.OR P1, PT, R5, UR4, P0 ;  /* 0x0000000405007c0c */ /* 0x000fe20008726670 */
[----:B------:R-:W-:-:S04]  /*f8b0*/  IMAD.WIDE.U32 R2, R0, c[0x0][0x3e0], R2 ;  /* 0x0000f80000027a25 */ /* 0x000fc800078e0002 */
[----:B--2---:R-:W-:Y:S01]  /*f8c0*/  IMAD R4, R7, c[0x0][0x4e8], R6 ;  /* 0x00013a0007047a24 */ /* 0x004fe200078e0206 */
[----:B------:R-:W-:-:S04]  /*f8d0*/  IADD3 R7, R5, 0x8, RZ ;  /* 0x0000000805077810 */ /* 0x000fc80007ffe0ff */
[----:B------:R-:W-:Y:S01]  /*f8e0*/  ISETP.GE.OR P0, PT, R7, UR4, P0 ;  /* 0x0000000407007c0c */ /* 0x000fe20008706670 */
[----:B------:R-:W-:Y:S02]  /*f8f0*/  IMAD R6, R12, c[0x0][0x3e0], RZ ;  /* 0x0000f8000c067a24 */ /* 0x000fe400078e02ff */
[----:B-1----:R1:W-:Y:S02]  /*f900*/  @!P1 ST.E [R10.64], R34 ;  /* 0x000000220a009985 */ /* 0x0023e4000c101906 */
[----:B------:R-:W-:Y:S01]  /*f910*/  IMAD R5, R0, c[0x0][0x3e4], R6 ;  /* 0x0000f90000057a24 */ /* 0x000fe200078e0206 */
[----:B------:R-:W-:-:S03]  /*f920*/  SHF.R.S32.HI R0, RZ, 0x1f, R4 ;  /* 0x0000001fff007819 */ /* 0x000fc60000011404 */
[----:B------:R-:W-:Y:S02]  /*f930*/  IMAD.IADD R3, R3, 0x1, R5 ;  /* 0x0000000103037824 */ /* 0x000fe400078e0205 */
[----:B------:R-:W-:Y:S02]  /*f940*/  IMAD R0, R0, c[0x0][0x3d8], RZ ;  /* 0x0000f60000007a24 */ /* 0x000fe400078e02ff */
[----:B---3--:R1:W-:Y:S01]  /*f950*/  @!P0 ST.E [R8.64], R33 ;  /* 0x0000002108008985 */ /* 0x0083e2000c101906 */
[----:B----4-:R-:W-:-:S03]  /*f960*/  SHF.R.S32.HI R13, RZ, 0x1f, R15 ;  /* 0x0000001fff0d7819 */ /* 0x010fc6000001140f */
[----:B------:R1:W2:Y:S04]  /*f970*/  LDS.128 R20, [R228+0x1080] ;  /* 0x00108000e4147984 */ /* 0x0002a80000000c00 */
[----:B------:R1:W3:Y:S04]  /*f980*/  LDS.128 R28, [R228+0x2080] ;  /* 0x00208000e41c7984 */ /* 0x0002e80000000c00 */
[----:B------:R1:W4:Y:S04]  /*f990*/  LDS.128 R32, [R228+0x3080] ;  /* 0x00308000e4207984 */ /* 0x0003280000000c00 */
[----:B------:R1:W1:Y:S04]  /*f9a0*/  LDS.128 R16, [R228+0x5080] ;  /* 0x00508000e4107984 */ /* 0x0002680000000c00 */
[----:B------:R1:W1:Y:S04]  /*f9b0*/  LDS.128 R24, [R228+0x6080] ;  /* 0x00608000e4187984 */ /* 0x0002680000000c00 */
[----:B------:R1:W1:Y:S01]  /*f9c0*/  LDS.128 R36, [R228+0x7080] ;  /* 0x00708000e4247984 */ /* 0x0002620000000c00 */
[----:B------:R-:W-:-:S02]  /*f9d0*/  IMAD R0, R4, c[0x0][0x3dc], R0 ;  /* 0x0000f70004007a24 */ /* 0x000fc400078e0200 */
[----:B------:R-:W-:Y:S01]  /*f9e0*/  IMAD.WIDE.U32 R2, R4, c[0x0][0x3d8], R2 ;  /* 0x0000f60004027a25 */ /* 0x000fe200078e0002 */
[----:B------:R-:W-:-:S04]  /*f9f0*/  LEA.HI R13, R13, R15, RZ, 0x3 ;  /* 0x0000000f0d0d7211 */ /* 0x000fc800078f18ff */
[----:B------:R-:W-:Y:S02]  /*fa00*/  IADD3 R0, R3, R0, RZ ;  /* 0x0000000003007210 */ /* 0x000fe40007ffe0ff */
[C---:B------:R-:W-:Y:S02]  /*fa10*/  LEA R3, P0, R2.reuse, c[0x0][0x380], 0x1 ;  /* 0x0000e00002037a11 */ /* 0x040fe400078008ff */
[----:B------:R-:W-:Y:S02]  /*fa20*/  SHF.R.S32.HI R13, RZ, 0x3, R13 ;  /* 0x00000003ff0d7819 */ /* 0x000fe4000001140d */
[----:B------:R-:W-:-:S03]  /*fa30*/  LEA.HI.X R2, R2, c[0x0][0x384], R0, 0x1, P0 ;  /* 0x0000e10002027a11 */ /* 0x000fc600000f0c00 */
[----:B------:R-:W-:-:S05]  /*fa40*/  IMAD.IADD R0, R13, 0x1, R14 ;  /* 0x000000010d007824 */ /* 0x000fca00078e020e */
[----:B------:R-:W-:Y:S01]  /*fa50*/  ISETP.GE.AND P0, PT, R0, UR4, PT ;  /* 0x0000000400007c0c */ /* 0x000fe2000bf06270 */
[----:B------:R1:W1:Y:S04]  /*fa60*/  SHFL.IDX PT, R4, R3, RZ, 0x181f ;  /* 0x00181fff03047589 */ /* 0x00026800000e0000 */
[----:B------:R1:W1:Y:S08]  /*fa70*/  SHFL.IDX PT, R5, R2, RZ, 0x181f ;  /* 0x00181fff02057589 */ /* 0x00027000000e0000 */
[----:B------:R-:W-:Y:S05]  /*fa80*/  @P0 BRA `(.L_x_455) ;  /* 0x000000a000000947 */ /* 0x000fea0003800000 */
[----:B--234-:R-:W2:Y:S01]  /*fa90*/  LDS.128 R12, [R228+0x80] ;  /* 0x00008000e40c7984 */ /* 0x01cea20000000c00 */
[----:B-----5:R-:W-:-:S02]  /*faa0*/  ISETP.GE.AND P3, PT, R44, c[0x0][0x3c8], PT ;  /* 0x0000f2002c007a0c */ /* 0x020fc40003f66270 */
[----:B------:R-:W-:Y:S01]  /*fab0*/  ISETP.GE.AND P2, PT, R42, c[0x0][0x3c8], PT ;  /* 0x0000f2002a007a0c */ /* 0x000fe20003f46270 */
[----:B-1----:R-:W1:Y:S10]  /*fac0*/  LDS.128 R8, [R228+0x4080] ;  /* 0x00408000e4087984 */ /* 0x002e740000000c00 */
[----:B------:R-:W-:-:S02]  /*fad0*/  @!P3 LEA R6, P1, R44, R4, 0x1 ;  /* 0x000000042c06b211 */ /* 0x000fc400078208ff */
[----:B------:R-:W-:Y:S02]  /*fae0*/  @!P2 LEA R4, P0, R42, R4, 0x1 ;  /* 0x000000042a04a211 */ /* 0x000fe400078008ff */
[-C--:B------:R-:W-:Y:S02]  /*faf0*/  @!P3 LEA.HI.X R7, R44, R5.reuse, R45, 0x1, P1 ;  /* 0x000000052c07b211 */ /* 0x080fe400008f0c2d */
[----:B------:R-:W-:-:S03]  /*fb00*/  @!P2 LEA.HI.X R5, R42, R5, R43, 0x1, P0 ;  /* 0x000000052a05a211 */ /* 0x000fc600000f0c2b */
[----:B--2---:R2:W-:Y:S04]  /*fb10*/  @!P3 ST.E.128 [R6.64], R12 ;  /* 0x0000000c0600b985 */ /* 0x0045e8000c101d06 */
[----:B-1----:R2:W-:Y:S02]  /*fb20*/  @!P2 ST.E.128 [R4.64], R8 ;  /* 0x000000080400a985 */ /* 0x0025e4000c101d06 */
.L_x_455:
[----:B--234-:R-:W-:Y:S05]  /*fb30*/  BSYNC B0 ;  /* 0x0000000000007941 */ /* 0x01cfea0003800000 */
.L_x_454:
[----:B------:R-:W-:Y:S01]  /*fb40*/  IADD3 R6, R0, 0x20, RZ ;  /* 0x0000002000067810 */ /* 0x000fe20007ffe0ff */
[----:B-1----:R1:W2:Y:S01]  /*fb50*/  SHFL.IDX PT, R5, R2, 0x1, 0x181f ;  /* 0x00381f0002057f89 */ /* 0x0022a200000e0000 */
[----:B------:R-:W-:Y:S02]  /*fb60*/  BSSY B0, `(.L_x_456) ;  /* 0x000000c000007945 */ /* 0x000fe40003800000 */
[----:B------:R-:W-:Y:S01]  /*fb70*/  ISETP.GE.AND P0, PT, R6, UR4, PT ;  /* 0x0000000406007c0c */ /* 0x000fe2000bf06270 */
[----:B------:R1:W3:-:S12]  /*fb80*/  SHFL.IDX PT, R4, R3, 0x1, 0x181f ;  /* 0x00381f0003047f89 */ /* 0x0002d800000e0000 */
[----:B------:R-:W-:Y:S05]  /*fb90*/  @P0 BRA `(.L_x_457) ;  /* 0x0000008000000947 */ /* 0x000fea0003800000 */
[----:B-----5:R-:W-:Y:S02]  /*fba0*/  ISETP.GE.AND P1, PT, R44, c[0x0][0x3c8], PT ;  /* 0x0000f2002c007a0c */ /* 0x020fe40003f26270 */
[----:B------:R-:W-:-:S11]  /*fbb0*/  ISETP.GE.AND P0, PT, R42, c[0x0][0x3c8], PT ;  /* 0x0000f2002a007a0c */ /* 0x000fd60003f06270 */
[-C--:B---3--:R-:W-:Y:S02]  /*fbc0*/  @!P1 LEA R6, P3, R44, R4.reuse, 0x1 ;  /* 0x000000042c069211 */ /* 0x088fe400078608ff */
[----:B------:R-:W-:Y:S02]  /*fbd0*/  @!P0 LEA R4, P2, R42, R4, 0x1 ;  /* 0x000000042a048211 */ /* 0x000fe400078408ff */
[-C--:B--2---:R-:W-:Y:S02]  /*fbe0*/  @!P1 LEA.HI.X R7, R44, R5.reuse, R45, 0x1, P3 ;  /* 0x000000052c079211 */ /* 0x084fe400018f0c2d */
[----:B------:R-:W-:-:S03]  /*fbf0*/  @!P0 LEA.HI.X R5, R42, R5, R43, 0x1, P2 ;  /* 0x000000052a058211 */ /* 0x000fc600010f0c2b */
[----:B------:R2:W-:Y:S04]  /*fc00*/  @!P1 ST.E.128 [R6.64], R20 ;  /* 0x0000001406009985 */ /* 0x0005e8000c101d06 */
[----:B------:R2:W-:Y:S02]  /*fc10*/  @!P0 ST.E.128 [R4.64], R16 ;  /* 0x0000001004008985 */ /* 0x0005e4000c101d06 */
.L_x_457:
[----:B------:R-:W-:Y:S05]  /*fc20*/  BSYNC B0 ;  /* 0x0000000000007941 */ /* 0x000fea0003800000 */
.L_x_456:
[----:B--2---:R-:W-:Y:S01]  /*fc30*/  IADD3 R6, R0, 0x40, RZ ;  /* 0x0000004000067810 */ /* 0x004fe20007ffe0ff */
[----:B------:R2:W4:Y:S01]  /*fc40*/  SHFL.IDX PT, R5, R2, 0x2, 0x181f ;  /* 0x00581f0002057f89 */ /* 0x00052200000e0000 */
[----:B------:R-:W-:Y:S02]  /*fc50*/  BSSY B0, `(.L_x_458) ;  /* 0x000000c000007945 */ /* 0x000fe40003800000 */
[----:B------:R-:W-:Y:S01]  /*fc60*/  ISETP.GE.AND P0, PT, R6, UR4, PT ;  /* 0x0000000406007c0c */ /* 0x000fe2000bf06270 */
[----:B---3--:R2:W3:-:S12]  /*fc70*/  SHFL.IDX PT, R4, R3, 0x2, 0x181f ;  /* 0x00581f0003047f89 */ /* 0x0084d800000e0000 */
[----:B------:R-:W-:Y:S05]  /*fc80*/  @P0 BRA `(.L_x_459) ;  /* 0x0000008000000947 */ /* 0x000fea0003800000 */
[----:B-----5:R-:W-:Y:S02]  /*fc90*/  ISETP.GE.AND P1, PT, R44, c[0x0][0x3c8], PT ;  /* 0x0000f2002c007a0c */ /* 0x020fe40003f26270 */
[----:B------:R-:W-:-:S11]  /*fca0*/  ISETP.GE.AND P0, PT, R42, c[0x0][0x3c8], PT ;  /* 0x0000f2002a007a0c */ /* 0x000fd60003f06270 */
[-C--:B---3--:R-:W-:Y:S02]  /*fcb0*/  @!P1 LEA R6, P3, R44, R4.reuse, 0x1 ;  /* 0x000000042c069211 */ /* 0x088fe400078608ff */
[----:B------:R-:W-:Y:S02]  /*fcc0*/  @!P0 LEA R4, P2, R42, R4, 0x1 ;  /* 0x000000042a048211 */ /* 0x000fe400078408ff */
[-C--:B----4-:R-:W-:Y:S02]  /*fcd0*/  @!P1 LEA.HI.X R7, R44, R5.reuse, R45, 0x1, P3 ;  /* 0x000000052c079211 */ /* 0x090fe400018f0c2d */
[----:B------:R-:W-:-:S03]  /*fce0*/  @!P0 LEA.HI.X R5, R42, R5, R43, 0x1, P2 ;  /* 0x000000052a058211 */ /* 0x000fc600010f0c2b */
[----:B------:R3:W-:Y:S04]  /*fcf0*/  @!P1 ST.E.128 [R6.64], R28 ;  /* 0x0000001c06009985 */ /* 0x0007e8000c101d06 */
[----:B------:R3:W-:Y:S02]  /*fd00*/  @!P0 ST.E.128 [R4.64], R24 ;  /* 0x0000001804008985 */ /* 0x0007e4000c101d06 */
.L_x_459:
[----:B------:R-:W-:Y:S05]  /*fd10*/  BSYNC B0 ;  /* 0x0000000000007941 */ /* 0x000fea0003800000 */
.L_x_458:
[----:B------:R-:W-:Y:S01]  /*fd20*/  IADD3 R0, R0, 0x60, RZ ;  /* 0x0000006000007810 */ /* 0x000fe20007ffe0ff */
[----:B---34-:R3:W4:Y:S03]  /*fd30*/  SHFL.IDX PT, R5, R2, 0x3, 0x181f ;  /* 0x00781f0002057f89 */ /* 0x01872600000e0000 */
[----:B------:R-:W-:Y:S01]  /*fd40*/  ISETP.GE.AND P0, PT, R0, UR4, PT ;  /* 0x0000000400007c0c */ /* 0x000fe2000bf06270 */
[----:B------:R3:W1:-:S12]  /*fd50*/  SHFL.IDX PT, R4, R3, 0x3, 0x181f ;  /* 0x00781f0003047f89 */ /* 0x00065800000e0000 */
[----:B------:R-:W-:Y:S05]  /*fd60*/  @P0 BRA `(.L_x_460) ;  /* 0x00000a1000000947 */ /* 0x000fea0003800000 */
[----:B-----5:R-:W-:-:S13]  /*fd70*/  ISETP.GE.AND P0, PT, R44, c[0x0][0x3c8], PT ;  /* 0x0000f2002c007a0c */ /* 0x020fda0003f06270 */
[----:B-123--:R-:W-:-:S04]  /*fd80*/  @!P0 LEA R2, P1, R44, R4, 0x1 ;  /* 0x000000042c028211 */ /* 0x00efc800078208ff */
[----:B----4-:R-:W-:-:S05]  /*fd90*/  @!P0 LEA.HI.X R3, R44, R5, R45, 0x1, P1 ;  /* 0x000000052c038211 */ /* 0x010fca00008f0c2d */
[----:B------:R1:W-:Y:S01]  /*fda0*/  @!P0 ST.E.128 [R2.64], R32 ;  /* 0x0000002002008985 */ /* 0x0003e2000c101d06 */
[----:B------:R-:W-:-:S13]  /*fdb0*/  ISETP.GE.AND P0, PT, R42, c[0x0][0x3c8], PT ;  /* 0x0000f2002a007a0c */ /* 0x000fda0003f06270 */
[----:B------:R-:W-:Y:S05]  /*fdc0*/  @P0 BRA `(.L_x_460) ;  /* 0x000009b000000947 */ /* 0x000fea0003800000 */
[----:B-1----:R-:W-:-:S04]  /*fdd0*/  LEA R2, P0, R42, R4, 0x1 ;  /* 0x000000042a027211 */ /* 0x002fc800078008ff */
[----:B------:R-:W-:-:S05]  /*fde0*/  LEA.HI.X R3, R42, R5, R43, 0x1, P0 ;  /* 0x000000052a037211 */ /* 0x000fca00000f0c2b */
[----:B------:R1:W-:Y:S01]  /*fdf0*/  ST.E.128 [R2.64], R36 ;  /* 0x0000002402007985 */ /* 0x0003e2000c101d06 */
[----:B------:R-:W-:Y:S05]  /*fe00*/  BRA `(.L_x_460) ;  /* 0x0000097000007947 */ /* 0x000fea0003800000 */
.L_x_452:
[----:B------:R-:W2:Y:S04]  /*fe10*/  LDL R0, [R1+0x30] ;  /* 0x0000300001007983 */ /* 0x000ea80000100800 */
[----:B------:R-:W3:Y:S04]  /*fe20*/  LDL R14, [R1+0x34] ;  /* 0x00003400010e7983 */ /* 0x000ee80000100800 */
[----:B------:R-:W4:Y:S01]  /*fe30*/  LDL R13, [R1+0x38] ;  /* 0x00003800010d7983 */ /* 0x000f220000100800 */
[----:B------:R-:W-:Y:S03]  /*fe40*/  BSSY B0, `(.L_x_461) ;  /* 0x0000025000007945 */ /* 0x000fe60003800000 */
[----:B------:R-:W1:Y:S02]  /*fe50*/  S2R R12, SR_TID.X ;  /* 0x00000000000c7919 */ /* 0x000e640000002100 */
[----:B-1----:R-:W-:Y:S01]  /*fe60*/  ISETP.GE.AND P0, PT, R12, 0x80, PT ;  /* 0x000000800c00780c */ /* 0x002fe20003f06270 */
[----:B--2---:R-:W-:Y:S01]  /*fe70*/  IMAD.MOV.U32 R11, RZ, RZ, R0 ;  /* 0x000000ffff0b7224 */ /* 0x004fe200078e0000 */
[----:B---3--:R-:W-:-:S02]  /*fe80*/  SHF.R.S32.HI R7, RZ, 0x1f, R14 ;  /* 0x0000001fff077819 */ /* 0x008fc4000001140e */
[----:B----4-:R-:W-:-:S09]  /*fe90*/  SHF.R.S32.HI R8, RZ, 0x1f, R13 ;  /* 0x0000001fff087819 */ /* 0x010fd2000001140d */
[----:B------:R-:W-:Y:S05]  /*fea0*/  @P0 BRA `(.L_x_462) ;  /* 0x000001e000000947 */ /* 0x000fea0003800000 */
[----:B------:R-:W-:Y:S02]  /*feb0*/  MOV R2, c[0x0][0x4e8] ;  /* 0x00013a0000027a02 */ /* 0x000fe40000000f00 */
[----:B------:R-:W-:-:S03]  /*fec0*/  IADD3 R6, R11, R12, RZ ;  /* 0x0000000c0b067210 */ /* 0x000fc60007ffe0ff */
[----:B------:R-:W-:-:S05]  /*fed0*/  IMAD R0, R2, c[0x0][0x388], RZ ;  /* 0x0000e20002007a24 */ /* 0x000fca00078e02ff */
[----:B------:R-:W-:-:S13]  /*fee0*/  ISETP.GE.AND P0, PT, R6, R0, PT ;  /* 0x000000000600720c */ /* 0x000fda0003f06270 */
[----:B------:R-:W-:Y:S05]  /*fef0*/  @P0 BRA `(.L_x_462) ;  /* 0x0000019000000947 */ /* 0x000fea0003800000 */
[----:B------:R-:W-:Y:S01]  /*ff00*/  ISETP.NE.AND P0, PT, R2, 0x1, PT ;  /* 0x000000010200780c */ /* 0x000fe20003f05270 */
[----:B------:R-:W-:Y:S01]  /*ff10*/  IMAD R4, R7, c[0x0][0x490], RZ ;  /* 0x0001240007047a24 */ /* 0x000fe200078e02ff */
[----:B------:R-:W-:Y:S01]  /*ff20*/  MOV R0, R6 ;  /* 0x0000000600007202 */ /* 0x000fe20000000f00 */
[----:B------:R-:W-:-:S04]  /*ff30*/  IMAD.WIDE.U32 R2, R14, c[0x0][0x490], RZ ;  /* 0x000124000e027a25 */ /* 0x000fc800078e00ff */
[----:B------:R-:W-:Y:S02]  /*ff40*/  IMAD R4, R14, c[0x0][0x494], R4 ;  /* 0x000125000e047a24 */ /* 0x000fe400078e0204 */
[----:B------:R-:W-:-:S03]  /*ff50*/  IMAD R10, R8, c[0x0][0x498], RZ ;  /* 0x00012600080a7a24 */ /* 0x000fc600078e02ff */
[----:B------:R-:W-:Y:S01]  /*ff60*/  IADD3 R3, R3, R4, RZ ;  /* 0x0000000403037210 */ /* 0x000fe20007ffe0ff */
[----:B------:R-:W-:-:S05]  /*ff70*/  @P0 IMAD.HI.U32 R5, R6, c[0x0][0x4ec], RZ ;  /* 0x00013b0006050a27 */ /* 0x000fca00078e00ff */
[----:B------:R-:W-:Y:S01]  /*ff80*/  @P0 SHF.R.U32.HI R0, RZ, c[0x0][0x4f0], R5 ;  /* 0x00013c00ff000a19 */ /* 0x000fe20000011605 */
[----:B------:R-:W-:-:S03]  /*ff90*/  IMAD.WIDE.U32 R4, R13, c[0x0][0x498], R2 ;  /* 0x000126000d047a25 */ /* 0x000fc600078e0002 */
[C---:B------:R-:W-:Y:S01]  /*ffa0*/  IADD3 R9, -R0.reuse, RZ, RZ ;  /* 0x000000ff00097210 */ /* 0x040fe20007ffe1ff */
[----:B------:R-:W-:Y:S01]  /*ffb0*/  IMAD R3, R13, c[0x0][0x49c], R10 ;  /* 0x000127000d037a24 */ /* 0x000fe200078e020a */
[----:B------:R-:W-:-:S03]  /*ffc0*/  IADD3 R4, P0, R0, R4, RZ ;  /* 0x0000000400047210 */ /* 0x000fc60007f1e0ff */
[----:B------:R-:W-:Y:S01]  /*ffd0*/  IMAD R2, R9, c[0x0][0x4e8], R6 ;  /* 0x00013a0009027a24 */ /* 0x000fe200078e0206 */
[----:B------:R-:W-:-:S04]  /*ffe0*/  SHF.R.S32.HI R6, RZ, 0x1f, R0 ;  /* 0x0000001fff067819 */ /* 0x000fc80000011400 */
[----:B------:R-:W-:Y:S02]  /*fff0*/  SHF.R.S32.HI R0, RZ, 0x1f, R2 ;  /* 0x0000001fff007819 */ /* 0x000fe40000011402 */
[----:B------:R-:W-:-:S03]  /*10000*/  IADD3.X R5, R6, R5, R3, P0, !PT ;  /* 0x0000000506057210 */ /* 0x000fc600007fe403 */
[----:B------:R-:W-:-:S04]  /*10010*/  IMAD R0, R0, c[0x0][0x488], RZ ;  /* 0x0001220000007a24 */ /* 0x000fc800078e02ff */
[C---:B------:R-:W-:Y:S02]  /*10020*/  IMAD R0, R2.reuse, c[0x0][0x48c], R0 ;  /* 0x0001230002007a24 */ /* 0x040fe400078e0200 */
[----:B------:R-:W-:-:S05]  /*10030*/  IMAD.WIDE.U32 R2, R2, c[0x0][0x488], R4 ;  /* 0x0001220002027a25 */ /* 0x000fca00078e0004 */
[----:B------:R-:W-:Y:S02]  /*10040*/  IADD3 R0, R3, R0, RZ ;  /* 0x0000000003007210 */ /* 0x000fe40007ffe0ff */
[----:B------:R-:W-:-:S04]  /*10050*/  LEA R4, P0, R2, c[0x0][0x450], 0x2 ;  /* 0x0001140002047a11 */ /* 0x000fc800078010ff */
[----:B------:R-:W-:Y:S02]  /*10060*/  LEA.HI.X R5, R2, c[0x0][0x454], R0, 0x2, P0 ;  /* 0x0001150002057a11 */ /* 0x000fe400000f1400 */
[----:B------:R-:W-:-:S05]  /*10070*/  MOV R0, 0xff800000 ;  /* 0xff80000000007802 */ /* 0x000fca0000000f00 */
[----:B------:R1:W-:Y:S02]  /*10080*/  STG.E [R4.64], R0 ;  /* 0x0000000004007986 */ /* 0x0003e4000c101906 */
.L_x_462:
[----:B------:R-:W-:Y:S05]  /*10090*/  BSYNC B0 ;  /* 0x0000000000007941 */ /* 0x000fea0003800000 */
.L_x_461:
[----:B------:R-:W2:Y:S01]  /*100a0*/  LDL R2, [R1+0x6c] ;  /* 0x00006c0001027983 */ /* 0x000ea20000100800 */
[----:B-1----:R-:W-:Y:S01]  /*100b0*/  MOV R0, c[0x0][0x4e8] ;  /* 0x00013a0000007a02 */ /* 0x002fe20000000f00 */
[----:B------:R-:W-:Y:S01]  /*100c0*/  IMAD R7, R7, c[0x0][0x3e8], RZ ;  /* 0x0000fa0007077a24 */ /* 0x000fe200078e02ff */
[----:B------:R-:W-:Y:S01]  /*100d0*/  SHF.R.S32.HI R9, RZ, 0x1f, R12 ;  /* 0x0000001fff097819 */ /* 0x000fe2000001140c */
[----:B------:R-:W-:Y:S01]  /*100e0*/  IMAD R5, R8, c[0x0][0x3f0], RZ ;  /* 0x0000fc0008057a24 */ /* 0x000fe200078e02ff */
[----:B------:R-:W-:Y:S01]  /*100f0*/  ISETP.NE.AND P0, PT, R0, 0x1, PT ;  /* 0x000000010000780c */ /* 0x000fe20003f05270 */
[----:B------:R-:W-:Y:S01]  /*10100*/  IMAD R7, R14, c[0x0][0x3ec], R7 ;  /* 0x0000fb000e077a24 */ /* 0x000fe200078e0207 */
[----:B------:R-:W-:-:S04]  /*10110*/  LEA.HI R9, R9, R12, RZ, 0x3 ;  /* 0x0000000c09097211 */ /* 0x000fc800078f18ff */
[----:B------:R-:W-:Y:S02]  /*10120*/  SHF.R.S32.HI R9, RZ, 0x3, R9 ;  /* 0x00000003ff097819 */ /* 0x000fe40000011409 */
[----:B--2---:R-:W-:Y:S01]  /*10130*/  IADD3 R4, R2, R11, RZ ;  /* 0x0000000b02047210 */ /* 0x004fe20007ffe0ff */
[----:B------:R-:W-:-:S03]  /*10140*/  IMAD.WIDE.U32 R2, R14, c[0x0][0x3e8], RZ ;  /* 0x0000fa000e027a25 */ /* 0x000fc600078e00ff */
[----:B------:R-:W-:Y:S01]  /*10150*/  MOV R0, R4 ;  /* 0x0000000400007202 */ /* 0x000fe20000000f00 */
[----:B------:R-:W-:-:S04]  /*10160*/  @P0 IMAD.HI.U32 R6, R4, c[0x0][0x4ec], RZ ;  /* 0x00013b0004060a27 */ /* 0x000fc800078e00ff */
[----:B------:R-:W-:Y:S01]  /*10170*/  IMAD.IADD R3, R3, 0x1, R7 ;  /* 0x0000000103037824 */ /* 0x000fe200078e0207 */
[----:B------:R-:W-:Y:S01]  /*10180*/  @P0 SHF.R.U32.HI R0, RZ, c[0x0][0x4f0], R6 ;  /* 0x00013c00ff000a19 */ /* 0x000fe20000011606 */
[C---:B------:R-:W-:Y:S02]  /*10190*/  IMAD R7, R13.reuse, c[0x0][0x3f4], R5 ;  /* 0x0000fd000d077a24 */ /* 0x040fe400078e0205 */
[----:B------:R-:W-:Y:S01]  /*101a0*/  IMAD.WIDE.U32 R2, R13, c[0x0][0x3f0], R2 ;  /* 0x0000fc000d027a25 */ /* 0x000fe200078e0002 */
[----:B------:R-:W-:Y:S02]  /*101b0*/  SHF.R.S32.HI R5, RZ, 0x1f, R0 ;  /* 0x0000001fff057819 */ /* 0x000fe40000011400 */
[----:B------:R-:W-:Y:S02]  /*101c0*/  IADD3 R6, -R0, RZ, RZ ;  /* 0x000000ff00067210 */ /* 0x000fe40007ffe1ff */
[----:B------:R-:W-:Y:S01]  /*101d0*/  IADD3 R3, R3, R7, RZ ;  /* 0x0000000703037210 */ /* 0x000fe20007ffe0ff */
[----:B------:R-:W-:-:S02]  /*101e0*/  IMAD R5, R5, c[0x0][0x3e0], RZ ;  /* 0x0000f80005057a24 */ /* 0x000fc400078e02ff */
[----:B------:R-:W-:Y:S02]  /*101f0*/  IMAD R6, R6, c[0x0][0x4e8], R4 ;  /* 0x00013a0006067a24 */ /* 0x000fe400078e0204 */
[C---:B------:R-:W-:Y:S02]  /*10200*/  IMAD R4, R0.reuse, c[0x0][0x3e4], R5 ;  /* 0x0000f90000047a24 */ /* 0x040fe400078e0205 */
[----:B------:R-:W-:Y:S01]  /*10210*/  IMAD.WIDE.U32 R2, R0, c[0x0][0x3e0], R2 ;  /* 0x0000f80000027a25 */ /* 0x000fe200078e0002 */
[----:B------:R-:W-:-:S03]  /*10220*/  SHF.R.S32.HI R0, RZ, 0x1f, R6 ;  /* 0x0000001fff007819 */ /* 0x000fc60000011406 */
[----:B------:R-:W-:Y:S02]  /*10230*/  IMAD.IADD R3, R3, 0x1, R4 ;  /* 0x0000000103037824 */ /* 0x000fe400078e0204 */
[----:B------:R-:W-:Y:S02]  /*10240*/  IMAD R0, R0, c[0x0][0x3d8], RZ ;  /* 0x0000f60000007a24 */ /* 0x000fe400078e02ff */
[----:B------:R-:W-:-:S04]  /*10250*/  IMAD.WIDE.U32 R4, R6, c[0x0][0x3d8], R2 ;  /* 0x0000f60006047a25 */ /* 0x000fc800078e0002 */
[----:B------:R-:W-:Y:S01]  /*10260*/  IMAD R6, R6, c[0x0][0x3dc], R0 ;  /* 0x0000f70006067a24 */ /* 0x000fe200078e0200 */
[----:B------:R-:W-:Y:S02]  /*10270*/  LEA R3, P0, R4, c[0x0][0x380], 0x1 ;  /* 0x0000e00004037a11 */ /* 0x000fe400078008ff */
[----:B------:R-:W-:Y:S02]  /*10280*/  IADD3 R0, R9, R11, RZ ;  /* 0x0000000b09007210 */ /* 0x000fe40007ffe0ff */
[----:B------:R-:W-:-:S04]  /*10290*/  IADD3 R2, R5, R6, RZ ;  /* 0x0000000605027210 */ /* 0x000fc80007ffe0ff */
[----:B------:R-:W-:Y:S01]  /*102a0*/  LEA.HI.X R2, R4, c[0x0][0x384], R2, 0x1, P0 ;  /* 0x0000e10004027a11 */ /* 0x000fe200000f0c02 */
[----:B------:R-:W-:Y:S05]  /*102b0*/  BRA.DIV ~URZ, `(.L_x_463) ;  /* 0x000007727f007947 */ /* 0x000fea000b800000 */
[----:B------:R1:W2:Y:S02]  /*102c0*/  SHFL.IDX PT, R5, R2, RZ, 0x181f ;  /* 0x00181fff02057589 */ /* 0x0002a400000e0000 */
.L_x_481:
[----:B------:R-:W-:Y:S05]  /*102d0*/  BRA.DIV ~URZ, `(.L_x_464) ;  /* 0x000007c27f007947 */ /* 0x000fea000b800000 */
[----:B------:R3:W4:Y:S02]  /*102e0*/  SHFL.IDX PT, R4, R3, RZ, 0x181f ;  /* 0x00181fff03047589 */ /* 0x00072400000e0000 */
.L_x_482:
[----:B------:R-:W-:Y:S01]  /*102f0*/  MOV R10, c[0x0][0x4e8] ;  /* 0x00013a00000a7a02 */ /* 0x000fe20000000f00 */
[----:B------:R-:W-:Y:S04]  /*10300*/  BSSY B0, `(.L_x_465) ;  /* 0x000000f000007945 */ /* 0x000fe80003800000 */
[----:B------:R-:W-:-:S05]  /*10310*/  IMAD R10, R10, c[0x0][0x388], RZ ;  /* 0x0000e2000a0a7a24 */ /* 0x000fca00078e02ff */
[----:B------:R-:W-:-:S13]  /*10320*/  ISETP.GE.AND P0, PT, R0, R10, PT ;  /* 0x0000000a0000720c */ /* 0x000fda0003f06270 */
[----:B------:R-:W-:Y:S05]  /*10330*/  @P0 BRA `(.L_x_466) ;  /* 0x000000b000000947 */ /* 0x000fea0003800000 */
[----:B------:R-:W5:Y:S04]  /*10340*/  LDL.64 R12, [R1+0x8] ;  /* 0x00000800010c7983 */ /* 0x000f680000100a00 */
[----:B---3--:R-:W3:Y:S04]  /*10350*/  LDL R8, [R1+0x2c] ;  /* 0x00002c0001087983 */ /* 0x008ee80000100800 */
[----:B----4-:R-:W4:Y:S01]  /*10360*/  LDL R9, [R1+0x44] ;  /* 0x0000440001097983 */ /* 0x010f220000100800 */
[----:B-----5:R-:W-:Y:S02]  /*10370*/  ISETP.GE.AND P1, PT, R12, c[0x0][0x3c8], PT ;  /* 0x0000f2000c007a0c */ /* 0x020fe40003f26270 */
[----:B---3--:R-:W-:-:S11]  /*10380*/  ISETP.GE.AND P0, PT, R8, c[0x0][0x3c8], PT ;  /* 0x0000f20008007a0c */ /* 0x008fd60003f06270 */
[-C--:B------:R-:W-:Y:S02]  /*10390*/  @!P1 LEA R6, P3, R12, R4.reuse, 0x1 ;  /* 0x000000040c069211 */ /* 0x080fe400078608ff */
[----:B------:R-:W-:Y:S02]  /*103a0*/  @!P0 LEA R4, P2, R8, R4, 0x1 ;  /* 0x0000000408048211 */ /* 0x000fe400078408ff */
[-C--:B--2---:R-:W-:Y:S02]  /*103b0*/  @!P1 LEA.HI.X R7, R12, R5.reuse, R13, 0x1, P3 ;  /* 0x000000050c079211 */ /* 0x084fe400018f0c0d */
[----:B----4-:R-:W-:-:S03]  /*103c0*/  @!P0 LEA.HI.X R5, R8, R5, R9, 0x1, P2 ;  /* 0x0000000508058211 */ /* 0x010fc600010f0c09 */
[----:B------:R2:W-:Y:S04]  /*103d0*/  @!P1 ST.E.128 [R6.64], RZ ;  /* 0x000000ff06009985 */ /* 0x0005e8000c101d06 */
[----:B------:R2:W-:Y:S02]  /*103e0*/  @!P0 ST.E.128 [R4.64], RZ ;  /* 0x000000ff04008985 */ /* 0x0005e4000c101d06 */
.L_x_466:
[----:B------:R-:W-:Y:S05]  /*103f0*/  BSYNC B0 ;  /* 0x0000000000007941 */ /* 0x000fea0003800000 */
.L_x_465:
[----:B------:R-:W-:Y:S05]  /*10400*/  BRA.DIV ~URZ, `(.L_x_467) ;  /* 0x000006f27f007947 */ /* 0x000fea000b800000 */
[----:B--2---:R2:W1:Y:S04]  /*10410*/  SHFL.IDX PT, R5, R2, 0x1, 0x181f ;  /* 0x00381f0002057f89 */ /* 0x00446800000e0000 */
[----:B----4-:R2:W4:Y:S02]  /*10420*/  SHFL.IDX PT, R4, R3, 0x1, 0x181f ;  /* 0x00381f0003047f89 */ /* 0x01052400000e0000 */
.L_x_483:
[----:B------:R-:W-:Y:S01]  /*10430*/  IADD3 R6, R0, 0x20, RZ ;  /* 0x0000002000067810 */ /* 0x000fe20007ffe0ff */
[----:B------:R-:W-:Y:S03]  /*10440*/  BSSY B0, `(.L_x_468) ;  /* 0x000000e000007945 */ /* 0x000fe60003800000 */
[----:B------:R-:W-:-:S13]  /*10450*/  ISETP.GE.AND P0, PT, R6, R10, PT ;  /* 0x0000000a0600720c */ /* 0x000fda0003f06270 */
[----:B------:R-:W-:Y:S05]  /*10460*/  @P0 BRA `(.L_x_469) ;  /* 0x000000b000000947 */ /* 0x000fea0003800000 */
[----:B------:R-:W5:Y:S04]  /*10470*/  LDL.64 R12, [R1+0x8] ;  /* 0x00000800010c7983 */ /* 0x000f680000100a00 */
[----:B--2---:R-:W2:Y:S04]  /*10480*/  LDL R8, [R1+0x2c] ;  /* 0x00002c0001087983 */ /* 0x004ea80000100800 */
[----:B---3--:R-:W3:Y:S01]  /*10490*/  LDL R9, [R1+0x44] ;  /* 0x0000440001097983 */ /* 0x008ee20000100800 */
[----:B-----5:R-:W-:Y:S02]  /*104a0*/  ISETP.GE.AND P1, PT, R12, c[0x0][0x3c8], PT ;  /* 0x0000f2000c007a0c */ /* 0x020fe40003f26270 */
[----:B--2---:R-:W-:-:S11]  /*104b0*/  ISETP.GE.AND P0, PT, R8, c[0x0][0x3c8], PT ;  /* 0x0000f20008007a0c */ /* 0x004fd60003f06270 */
[-C--:B----4-:R-:W-:Y:S02]  /*104c0*/  @!P1 LEA R6, P3, R12, R4.reuse, 0x1 ;  /* 0x000000040c069211 */ /* 0x090fe400078608ff */
[----:B------:R-:W-:Y:S02]  /*104d0*/  @!P0 LEA R4, P2, R8, R4, 0x1 ;  /* 0x0000000408048211 */ /* 0x000fe400078408ff */
[-C--:B-1----:R-:W-:Y:S02]  /*104e0*/  @!P1 LEA.HI.X R7, R12, R5.reuse, R13, 0x1, P3 ;  /* 0x000000050c079211 */ /* 0x082fe400018f0c0d */
[----:B---3--:R-:W-:-:S03]  /*104f0*/  @!P0 LEA.HI.X R5, R8, R5, R9, 0x1, P2 ;  /* 0x0000000508058211 */ /* 0x008fc600010f0c09 */
[----:B------:R1:W-:Y:S04]  /*10500*/  @!P1 ST.E.128 [R6.64], RZ ;  /* 0x000000ff06009985 */ /* 0x0003e8000c101d06 */
[----:B------:R1:W-:Y:S02]  /*10510*/  @!P0 ST.E.128 [R4.64], RZ ;  /* 0x000000ff04008985 */ /* 0x0003e4000c101d06 */
.L_x_469:
[----:B------:R-:W-:Y:S05]  /*10520*/  BSYNC B0 ;  /* 0x0000000000007941 */ /* 0x000fea0003800000 */
.L_x_468:
[----:B------:R-:W-:Y:S05]  /*10530*/  BRA.DIV ~URZ, `(.L_x_470) ;  /* 0x000006827f007947 */ /* 0x000fea000b800000 */
[----:B-1----:R1:W2:Y:S02]  /*10540*/  SHFL.IDX PT, R5, R2, 0x2, 0x181f ;  /* 0x00581f0002057f89 */ /* 0x0022a400000e0000 */
.L_x_484:
[----:B------:R-:W-:Y:S05]  /*10550*/  BRA.DIV ~URZ, `(.L_x_471) ;  /* 0x000006d27f007947 */ /* 0x000fea000b800000 */
[----:B----4-:R4:W1:Y:S02]  /*10560*/  SHFL.IDX PT, R4, R3, 0x2, 0x181f ;  /* 0x00581f0003047f89 */ /* 0x01086400000e0000 */
.L_x_485:
[----:B------:R-:W-:Y:S01]  /*10570*/  IADD3 R6, R0, 0x40, RZ ;  /* 0x0000004000067810 */ /* 0x000fe20007ffe0ff */
[----:B------:R-:W-:Y:S03]  /*10580*/  BSSY B0, `(.L_x_472) ;  /* 0x000000e000007945 */ /* 0x000fe60003800000 */
[----:B------:R-:W-:-:S13]  /*10590*/  ISETP.GE.AND P0, PT, R6, R10, PT ;  /* 0x0000000a0600720c */ /* 0x000fda0003f06270 */
[----:B------:R-:W-:Y:S05]  /*105a0*/  @P0 BRA `(.L_x_473) ;  /* 0x000000b000000947 */ /* 0x000fea0003800000 */
[----:B------:R-:W5:Y:S04]  /*105b0*/  LDL.64 R12, [R1+0x8] ;  /* 0x00000800010c7983 */ /* 0x000f680000100a00 */
[----:B---3--:R-:W3:Y:S04]  /*105c0*/  LDL R8, [R1+0x2c] ;  /* 0x00002c0001087983 */ /* 0x008ee80000100800 */
[----:B----4-:R-:W4:Y:S01]  /*105d0*/  LDL R9, [R1+0x44] ;  /* 0x0000440001097983 */ /* 0x010f220000100800 */
[----:B-----5:R-:W-:Y:S02]  /*105e0*/  ISETP.GE.AND P1, PT, R12, c[0x0][0x3c8], PT ;  /* 0x0000f2000c007a0c */ /* 0x020fe40003f26270 */
[----:B---3--:R-:W-:-:S11]  /*105f0*/  ISETP.GE.AND P0, PT, R8, c[0x0][0x3c8], PT ;  /* 0x0000f20008007a0c */ /* 0x008fd60003f06270 */
[-C--:B-1----:R-:W-:Y:S02]  /*10600*/  @!P1 LEA R6, P3, R12, R4.reuse, 0x1 ;  /* 0x000000040c069211 */ /* 0x082fe400078608ff */
[----:B------:R-:W-:Y:S02]  /*10610*/  @!P0 LEA R4, P2, R8, R4, 0x1 ;  /* 0x0000000408048211 */ /* 0x000fe400078408ff */
[-C--:B--2---:R-:W-:Y:S02]  /*10620*/  @!P1 LEA.HI.X R7, R12, R5.reuse, R13, 0x1, P3 ;  /* 0x000000050c079211 */ /* 0x084fe400018f0c0d */
[----:B----4-:R-:W-:-:S03]  /*10630*/  @!P0 LEA.HI.X R5, R8, R5, R9, 0x1, P2 ;  /* 0x0000000508058211 */ /* 0x010fc600010f0c09 */
[----:B------:R1:W-:Y:S04]  /*10640*/  @!P1 ST.E.128 [R6.64], RZ ;  /* 0x000000ff06009985 */ /* 0x0003e8000c101d06 */
[----:B------:R1:W-:Y:S02]  /*10650*/  @!P0 ST.E.128 [R4.64], RZ ;  /* 0x000000ff04008985 */ /* 0x0003e4000c101d06 */
.L_x_473:
[----:B------:R-:W-:Y:S05]  /*10660*/  BSYNC B0 ;  /* 0x0000000000007941 */ /* 0x000fea0003800000 */
.L_x_472:
[----:B------:R-:W-:Y:S05]  /*10670*/  BRA.DIV ~URZ, `(.L_x_474) ;  /* 0x000006127f007947 */ /* 0x000fea000b800000 */
[----:B-1----:R1:W3:Y:S04]  /*10680*/  SHFL.IDX PT, R6, R2, 0x3, 0x181f ;  /* 0x00781f0002067f89 */ /* 0x0022e800000e0000 */
[----:B--234-:R-:W2:Y:S02]  /*10690*/  SHFL.IDX PT, R3, R3, 0x3, 0x181f ;  /* 0x00781f0003037f89 */ /* 0x01cea400000e0000 */
.L_x_486:
[----:B------:R-:W-:-:S04]  /*106a0*/  IADD3 R0, R0, 0x60, RZ ;  /* 0x0000006000007810 */ /* 0x000fc80007ffe0ff */
[----:B------:R-:W-:-:S13]  /*106b0*/  ISETP.GE.AND P0, PT, R0, R10, PT ;  /* 0x0000000a0000720c */ /* 0x000fda0003f06270 */
[----:B------:R-:W-:Y:S05]  /*106c0*/  @P0 BRA `(.L_x_460) ;  /* 0x000000b000000947 */ /* 0x000fea0003800000 */
[----:B------:R-:W3:Y:S04]  /*106d0*/  LDL.64 R12, [R1+0x8] ;  /* 0x00000800010c7983 */ /* 0x000ee80000100a00 */
[----:B------:R-:W4:Y:S04]  /*106e0*/  LDL R7, [R1+0x2c] ;  /* 0x00002c0001077983 */ /* 0x000f280000100800 */
[----:B------:R-:W5:Y:S01]  /*106f0*/  LDL R8, [R1+0x44] ;  /* 0x0000440001087983 */ /* 0x000f620000100800 */
[----:B---3--:R-:W-:Y:S02]  /*10700*/  ISETP.GE.AND P1, PT, R12, c[0x0][0x3c8], PT ;  /* 0x0000f2000c007a0c */ /* 0x008fe40003f26270 */
[----:B----4-:R-:W-:-:S11]  /*10710*/  ISETP.GE.AND P0, PT, R7, c[0x0][0x3c8], PT ;  /* 0x0000f20007007a0c */ /* 0x010fd60003f06270 */
[CC--:B--2---:R-:W-:Y:S02]  /*10720*/  @!P1 LEA R4, P3, R12.reuse, R3.reuse, 0x1 ;  /* 0x000000030c049211 */ /* 0x0c4fe400078608ff */
[C---:B-1----:R-:W-:Y:S02]  /*10730*/  @!P0 LEA R2, P2, R7.reuse, R3, 0x1 ;  /* 0x0000000307028211 */ /* 0x042fe400078408ff */
[-C--:B------:R-:W-:Y:S02]  /*10740*/  @!P1 LEA.HI.X R5, R12, R6.reuse, R13, 0x1, P3 ;  /* 0x000000060c059211 */ /* 0x080fe400018f0c0d */
[----:B-----5:R-:W-:-:S03]  /*10750*/  @!P0 LEA.HI.X R3, R7, R6, R8, 0x1, P2 ;  /* 0x0000000607038211 */ /* 0x020fc600010f0c08 */
[----:B------:R1:W-:Y:S04]  /*10760*/  @!P1 ST.E.128 [R4.64], RZ ;  /* 0x000000ff04009985 */ /* 0x0003e8000c101d06 */
[----:B------:R1:W-:Y:S02]  /*10770*/  @!P0 ST.E.128 [R2.64], RZ ;  /* 0x000000ff02008985 */ /* 0x0003e4000c101d06 */
.L_x_460:
[----:B------:R-:W-:Y:S05]  /*10780*/  BSYNC B1 ;  /* 0x0000000000017941 */ /* 0x000fea0003800000 */
.L_x_451:
[----:B---3--:R-:W3:Y:S02]  /*10790*/  LDL R0, [R1+0x70] ;  /* 0x0000700001007983 */ /* 0x008ee40000100800 */
[----:B---3--:R-:W-:-:S13]  /*107a0*/  ISETP.NE.AND P0, PT, R0, RZ, PT ;  /* 0x000000ff0000720c */ /* 0x008fda0003f05270 */
[----:B------:R-:W-:Y:S01]  /*107b0*/  @P0 WARPSYNC 0xffffffff ;  /* 0xffffffff00000948 */ /* 0x000fe20003800000 */
[----:B------:R-:W-:Y:S06]  /*107c0*/  @P0 BAR.SYNC.DEFER_BLOCKING 0x5, 0x100 ;  /* 0x0144000000000b1d */ /* 0x000fec0000010000 */
[----:B------:R-:W3:Y:S04]  /*107d0*/  @P0 LDS R0, [0x10100] ;  /* 0x01010000ff000984 */ /* 0x000ee80000000800 */
[----:B---3--:R3:W-:Y:S04]  /*107e0*/  @P0 STL [R1+0x48], R0 ;  /* 0x0000480001000387 */ /* 0x0087e80000100800 */
[----:B------:R-:W-:Y:S06]  /*107f0*/  @P0 BAR.ARV 0x4, 0x100 ;  /* 0x0104000000000b1d */ /* 0x000fec0000002000 */
[----:B------:R-:W-:Y:S05]  /*10800*/  @P0 BRA `(.L_x_475) ;  /* 0x0000007000000947 */ /* 0x000fea0003800000 */
[----:B------:R-:W-:Y:S05]  /*10810*/  BRA.DIV ~URZ, `(.L_x_476) ;  /* 0x000005427f007947 */ /* 0x000fea000b800000 */
[----:B---3--:R3:W4:Y:S02]  /*10820*/  SHFL.IDX PT, R0, R40, RZ, 0x1f ;  /* 0x00001fff28007589 */ /* 0x00872400000e0000 */
.L_x_487:
[----:B------:R-:W-:Y:S01]  /*10830*/  WARPSYNC 0xffffffff ;  /* 0xffffffff00007948 */ /* 0x000fe20003800000 */
[----:B------:R-:W-:Y:S06]  /*10840*/  BAR.SYNC.DEFER_BLOCKING 0x4, 0x100 ;  /* 0x0104000000007b1d */ /* 0x000fec0000010000 */
[----:B----4-:R4:W-:Y:S04]  /*10850*/  STL [R1+0x48], R0 ;  /* 0x0000480001007387 */ /* 0x0109e80000100800 */
[----:B------:R4:W-:Y:S04]  /*10860*/  @!P4 STS [0x10100], R40 ;  /* 0x01010028ff00c388 */ /* 0x0009e80000000800 */
[----:B------:R-:W-:Y:S06]  /*10870*/  BAR.ARV 0x5, 0x100 ;  /* 0x0144000000007b1d */ /* 0x000fec0000002000 */
.L_x_475:
[----:B---34-:R-:W3:Y:S02]  /*10880*/  LDL R0, [R1+0x48] ;  /* 0x0000480001007983 */ /* 0x018ee40000100800 */
[----:B---3--:R-:W-:-:S13]  /*10890*/  ISETP.GE.AND P0, PT, R0, c[0x0][0x538], PT ;  /* 0x00014e0000007a0c */ /* 0x008fda0003f06270 */
[----:B-12--5:R-:W-:Y:S01]  /*108a0*/  @P0 CALL.REL.NOINC `(.L_x_477) ;  /* 0x0000001000000944 */ /* 0x026fe20003c00000 */
[----:B------:R-:W-:Y:S05]  /*108b0*/  BRA `(.L_x_478) ;  /* 0xffff014000007947 */ /* 0x000fea000383ffff */
.L_x_477:
[----:B------:R-:W-:Y:S05]  /*108c0*/  EXIT ;  /* 0x000000000000794d */ /* 0x000fea0003800000 */
.L_x_447:
[----:B-1----:R1:W5:Y:S01]  /*108d0*/  LDL R0, [R1+0x4] ;  /* 0x0000040001007983 */ /* 0x0023620000100800 */
[----:B------:R-:W-:Y:S02]  /*108e0*/  MOV R3, 0x2 ;  /* 0x0000000200037802 */ /* 0x000fe40000000f00 */
[----:B------:R-:W-:Y:S02]  /*108f0*/  MOV R2, 0x10910 ;  /* 0x0001091000027802 */ /* 0x000fe40000000f00 */
[----:B-1---5:R-:W-:Y:S05]  /*10900*/  CALL.REL.NOINC `($__internal_0_$__cuda_sm70_shflsync_bfly_p) ;  /* 0x000004c000007944 */ /* 0x022fea0003c00000 */
[----:B------:R-:W-:Y:S01]  /*10910*/  MOV R4, R5 ;  /* 0x0000000500047202 */ /* 0x000fe20000000f00 */
[----:B------:R-:W-:Y:S05]  /*10920*/  BRA `(.L_x_479) ;  /* 0xffffde9000007947 */ /* 0x000fea000383ffff */
.L_x_448:
[----:B------:R-:W-:Y:S01]  /*10930*/  IMAD.MOV.U32 R0, RZ, RZ, R4 ;  /* 0x000000ffff007224 */ /* 0x000fe200078e0004 */
[----:B------:R-:W-:Y:S02]  /*10940*/  MOV R3, 0x1 ;  /* 0x0000000100037802 */ /* 0x000fe40000000f00 */
[----:B------:R-:W-:Y:S02]  /*10950*/  MOV R2, 0x10970 ;  /* 0x0001097000027802 */ /* 0x000fe40000000f00 */
[----:B------:R-:W-:Y:S05]  /*10960*/  CALL.REL.NOINC `($__internal_0_$__cuda_sm70_shflsync_bfly_p) ;  /* 0x0000046000007944 */ /* 0x000fea0003c00000 */
[----:B------:R1:W5:Y:S01]  /*10970*/  LDL R0, [R1+0x10] ;  /* 0x0000100001007983 */ /* 0x0003620000100800 */
[----:B------:R-:W-:Y:S01]  /*10980*/  FADD.FTZ R4, R4, R5 ;  /* 0x0000000504047221 */ /* 0x000fe20000010000 */
[----:B------:R-:W-:Y:S02]  /*10990*/  MOV R3, 0x2 ;  /* 0x0000000200037802 */ /* 0x000fe40000000f00 */
[----:B------:R-:W-:-:S02]  /*109a0*/  MOV R2, 0x109c0 ;  /* 0x000109c000027802 */ /* 0x000fc40000000f00 */
[----:B-1---5:R-:W-:Y:S05]  /*109b0*/  CALL.REL.NOINC `($__internal_0_$__cuda_sm70_shflsync_bfly_p) ;  /* 0x0000041000007944 */ /* 0x022fea0003c00000 */
[----:B------:R-:W2:Y:S01]  /*109c0*/  LDL.LU R0, [R1+0x10] ;  /* 0x0000100001007983 */ /* 0x000ea20000300800 */
[----:B------:R-:W-:-:S02]  /*109d0*/  MOV R3, 0x1 ;  /* 0x0000000100037802 */ /* 0x000fc40000000f00 */
[----:B------:R-:W-:Y:S01]  /*109e0*/  MOV R2, 0x10a10 ;  /* 0x00010a1000027802 */ /* 0x000fe20000000f00 */
[----:B--2---:R-:W-:Y:S02]  /*109f0*/  FADD.FTZ R0, R0, R5 ;  /* 0x0000000500007221 */ /* 0x004fe40000010000 */
[----:B------:R-:W-:Y:S05]  /*10a00*/  CALL.REL.NOINC `($__internal_0_$__cuda_sm70_shflsync_bfly_p) ;  /* 0x000003c000007944 */ /* 0x000fea0003c00000 */
[----:B------:R-:W-:Y:S01]  /*10a10*/  MOV R3, R5 ;  /* 0x0000000500037202 */ /* 0x000fe20000000f00 */
[----:B------:R-:W-:Y:S05]  /*10a20*/  BRA `(.L_x_480) ;  /* 0xffffde2000007947 */ /* 0x000fea000383ffff */
.L_x_463:
[----:B------:R-:W-:Y:S01]  /*10a30*/  IMAD.MOV.U32 R8, RZ, RZ, R2 ;  /* 0x000000ffff087224 */ /* 0x000fe200078e0002 */
[----:B------:R-:W-:Y:S01]  /*10a40*/  MOV R7, RZ ;  /* 0x000000ff00077202 */ /* 0x000fe20000000f00 */
[----:B------:R-:W-:Y:S01]  /*10a50*/  IMAD.MOV.U32 R4, RZ, RZ, 0x181f ;  /* 0x0000181fff047424 */ /* 0x000fe200078e00ff */
[----:B------:R-:W-:Y:S02]  /*10a60*/  MOV R9, 0x10a80 ;  /* 0x00010a8000097802 */ /* 0x000fe40000000f00 */
[----:B------:R-:W-:Y:S05]  /*10a70*/  CALL.REL.NOINC `($__internal_1_$__cuda_sm70_shflsync_idx_p) ;  /* 0x0000039000007944 */ /* 0x000fea0003c00000 */
[----:B------:R-:W-:Y:S01]  /*10a80*/  MOV R5, R4 ;  /* 0x0000000400057202 */ /* 0x000fe20000000f00 */
[----:B------:R-:W-:Y:S05]  /*10a90*/  BRA `(.L_x_481) ;  /* 0xfffff83000007947 */ /* 0x000fea000383ffff */
.L_x_464:
[----:B------:R-:W-:Y:S01]  /*10aa0*/  IMAD.MOV.U32 R8, RZ, RZ, R3 ;  /* 0x000000ffff087224 */ /* 0x000fe200078e0003 */
[----:B------:R-:W-:Y:S01]  /*10ab0*/  MOV R7, RZ ;  /* 0x000000ff00077202 */ /* 0x000fe20000000f00 */
[----:B------:R-:W-:Y:S01]  /*10ac0*/  IMAD.MOV.U32 R4, RZ, RZ, 0x181f ;  /* 0x0000181fff047424 */ /* 0x000fe200078e00ff */
[----:B------:R-:W-:Y:S02]  /*10ad0*/  MOV R9, 0x10af0 ;  /* 0x00010af000097802 */ /* 0x000fe40000000f00 */
[----:B-12---:R-:W-:Y:S05]  /*10ae0*/  CALL.REL.NOINC `($__internal_1_$__cuda_sm70_shflsync_idx_p) ;  /* 0x0000032000007944 */ /* 0x006fea0003c00000 */
[----:B------:R-:W-:Y:S05]  /*10af0*/  BRA `(.L_x_482) ;  /* 0xfffff7f000007947 */ /* 0x000fea000383ffff */
.L_x_467:
[----:B------:R-:W-:Y:S01]  /*10b00*/  IMAD.MOV.U32 R8, RZ, RZ, R2 ;  /* 0x000000ffff087224 */ /* 0x000fe200078e0002 */
[----:B--2---:R-:W-:Y:S01]  /*10b10*/  MOV R7, 0x1 ;  /* 0x0000000100077802 */ /* 0x004fe20000000f00 */
[----:B----4-:R-:W-:Y:S01]  /*10b20*/  IMAD.MOV.U32 R4, RZ, RZ, 0x181f ;  /* 0x0000181fff047424 */ /* 0x010fe200078e00ff */
[----:B------:R-:W-:-:S02]  /*10b30*/  MOV R9, 0x10b50 ;  /* 0x00010b5000097802 */ /* 0x000fc40000000f00 */
[----:B-1-3--:R-:W-:Y:S05]  /*10b40*/  CALL.REL.NOINC `($__internal_1_$__cuda_sm70_shflsync_idx_p) ;  /* 0x000002c000007944 */ /* 0x00afea0003c00000 */
[----:B------:R-:W-:Y:S01]  /*10b50*/  IMAD.MOV.U32 R5, RZ, RZ, R4 ;  /* 0x000000ffff057224 */ /* 0x000fe200078e0004 */
[----:B------:R-:W-:Y:S01]  /*10b60*/  MOV R7, 0x1 ;  /* 0x0000000100077802 */ /* 0x000fe20000000f00 */
[----:B------:R-:W-:Y:S01]  /*10b70*/  IMAD.MOV.U32 R8, RZ, RZ, R3 ;  /* 0x000000ffff087224 */ /* 0x000fe200078e0003 */
[----:B------:R-:W-:-:S02]  /*10b80*/  MOV R4, 0x181f ;  /* 0x0000181f00047802 */ /* 0x000fc40000000f00 */
[----:B------:R-:W-:Y:S02]  /*10b90*/  MOV R9, 0x10bb0 ;  /* 0x00010bb000097802 */ /* 0x000fe40000000f00 */
[----:B------:R-:W-:Y:S05]  /*10ba0*/  CALL.REL.NOINC `($__internal_1_$__cuda_sm70_shflsync_idx_p) ;  /* 0x0000026000007944 */ /* 0x000fea0003c00000 */
[----:B------:R-:W-:Y:S05]  /*10bb0*/  BRA `(.L_x_483) ;  /* 0xfffff87000007947 */ /* 0x000fea000383ffff */
.L_x_470:
[----:B------:R-:W-:Y:S01]  /*10bc0*/  IMAD.MOV.U32 R8, RZ, RZ, R2 ;  /* 0x000000ffff087224 */ /* 0x000fe200078e0002 */
[----:B-1----:R-:W-:Y:S01]  /*10bd0*/  MOV R7, 0x2 ;  /* 0x0000000200077802 */ /* 0x002fe20000000f00 */
[----:B----4-:R-:W-:Y:S01]  /*10be0*/  IMAD.MOV.U32 R4, RZ, RZ, 0x181f ;  /* 0x0000181fff047424 */ /* 0x010fe200078e00ff */
[----:B------:R-:W-:Y:S02]  /*10bf0*/  MOV R9, 0x10c10 ;  /* 0x00010c1000097802 */ /* 0x000fe40000000f00 */
[----:B--23--:R-:W-:Y:S05]  /*10c00*/  CALL.REL.NOINC `($__internal_1_$__cuda_sm70_shflsync_idx_p) ;  /* 0x0000020000007944 */ /* 0x00cfea0003c00000 */
[----:B------:R-:W-:Y:S01]  /*10c10*/  MOV R5, R4 ;  /* 0x0000000400057202 */ /* 0x000fe20000000f00 */
[----:B------:R-:W-:Y:S05]  /*10c20*/  BRA `(.L_x_484) ;  /* 0xfffff92000007947 */ /* 0x000fea000383ffff */
.L_x_471:
[----:B------:R-:W-:Y:S01]  /*10c30*/  IMAD.MOV.U32 R8, RZ, RZ, R3 ;  /* 0x000000ffff087224 */ /* 0x000fe200078e0003 */
[----:B------:R-:W-:Y:S01]  /*10c40*/  MOV R7, 0x2 ;  /* 0x0000000200077802 */ /* 0x000fe20000000f00 */
[----:B----4-:R-:W-:Y:S01]  /*10c50*/  IMAD.MOV.U32 R4, RZ, RZ, 0x181f ;  /* 0x0000181fff047424 */ /* 0x010fe200078e00ff */
[----:B------:R-:W-:Y:S02]  /*10c60*/  MOV R9, 0x10c80 ;  /* 0x00010c8000097802 */ /* 0x000fe40000000f00 */
[----:B-123--:R-:W-:Y:S05]  /*10c70*/  CALL.REL.NOINC `($__internal_1_$__cuda_sm70_shflsync_idx_p) ;  /* 0x0000019000007944 */ /* 0x00efea0003c00000 */
[----:B------:R-:W-:Y:S05]  /*10c80*/  BRA `(.L_x_485) ;  /* 0xfffff8e000007947 */ /* 0x000fea000383ffff */
.L_x_474:
[----:B------:R-:W-:Y:S01]  /*10c90*/  IMAD.MOV.U32 R8, RZ, RZ, R2 ;  /* 0x000000ffff087224 */ /* 0x000fe200078e0002 */
[----:B-1----:R-:W-:Y:S01]  /*10ca0*/  MOV R7, 0x3 ;  /* 0x0000000300077802 */ /* 0x002fe20000000f00 */
[----:B------:R-:W-:Y:S01]  /*10cb0*/  IMAD.MOV.U32 R4, RZ, RZ, 0x181f ;  /* 0x0000181fff047424 */ /* 0x000fe200078e00ff */
[----:B------:R-:W-:-:S02]  /*10cc0*/  MOV R9, 0x10ce0 ;  /* 0x00010ce000097802 */ /* 0x000fc40000000f00 */
[----:B--234-:R-:W-:Y:S05]  /*10cd0*/  CALL.REL.NOINC `($__internal_1_$__cuda_sm70_shflsync_idx_p) ;  /* 0x0000013000007944 */ /* 0x01cfea0003c00000 */
[----:B------:R-:W-:Y:S01]  /*10ce0*/  IMAD.MOV.U32 R6, RZ, RZ, R4 ;  /* 0x000000ffff067224 */ /* 0x000fe200078e0004 */
[----:B------:R-:W-:Y:S01]  /*10cf0*/  MOV R7, 0x3 ;  /* 0x0000000300077802 */ /* 0x000fe20000000f00 */
[----:B------:R-:W-:Y:S01]  /*10d00*/  IMAD.MOV.U32 R8, RZ, RZ, R3 ;  /* 0x000000ffff087224 */ /* 0x000fe200078e0003 */
[----:B------:R-:W-:-:S02]  /*10d10*/  MOV R4, 0x181f ;  /* 0x0000181f00047802 */ /* 0x000fc40000000f00 */
[----:B------:R-:W-:Y:S02]  /*10d20*/  MOV R9, 0x10d40 ;  /* 0x00010d4000097802 */ /* 0x000fe40000000f00 */
[----:B------:R-:W-:Y:S05]  /*10d30*/  CALL.REL.NOINC `($__internal_1_$__cuda_sm70_shflsync_idx_p) ;  /* 0x000000d000007944 */ /* 0x000fea0003c00000 */
[----:B------:R-:W-:Y:S01]  /*10d40*/  MOV R3, R4 ;  /* 0x0000000400037202 */ /* 0x000fe20000000f00 */
[----:B------:R-:W-:Y:S05]  /*10d50*/  BRA `(.L_x_486) ;  /* 0xfffff94000007947 */ /* 0x000fea000383ffff */
.L_x_476:
[----:B------:R-:W-:Y:S01]  /*10d60*/  IMAD.MOV.U32 R8, RZ, RZ, R40 ;  /* 0x000000ffff087224 */ /* 0x000fe200078e0028 */
[----:B------:R-:W-:Y:S01]  /*10d70*/  MOV R7, RZ ;  /* 0x000000ff00077202 */ /* 0x000fe20000000f00 */
[----:B-1----:R-:W-:Y:S01]  /*10d80*/  IMAD.MOV.U32 R4, RZ, RZ, 0x1f ;  /* 0x0000001fff047424 */ /* 0x002fe200078e00ff */
[----:B------:R-:W-:Y:S02]  /*10d90*/  MOV R9, 0x10db0 ;  /* 0x00010db000097802 */ /* 0x000fe40000000f00 */
[----:B--2345:R-:W-:Y:S05]  /*10da0*/  CALL.REL.NOINC `($__internal_1_$__cuda_sm70_shflsync_idx_p) ;  /* 0x0000006000007944 */ /* 0x03cfea0003c00000 */
[----:B------:R-:W-:Y:S01]  /*10db0*/  MOV R0, R4 ;  /* 0x0000000400007202 */ /* 0x000fe20000000f00 */
[----:B------:R-:W-:Y:S05]  /*10dc0*/  BRA `(.L_x_487) ;  /* 0xfffffa6000007947 */ /* 0x000fea000383ffff */
        .weak           $__internal_0_$__cuda_sm70_shflsync_bfly_p
        .type           $__internal_0_$__cuda_sm70_shflsync_bfly_p,@function
        .size           $__internal_0_$__cuda_sm70_shflsync_bfly_p,($__internal_1_$__cuda_sm70_shflsync_idx_p - $__internal_0_$__cuda_sm70_shflsync_bfly_p)
$__internal_0_$__cuda_sm70_shflsync_bfly_p:
[----:B------:R-:W-:Y:S04]  /*10dd0*/  WARPSYNC R6 ;  /* 0x0000000600007348 */ /* 0x000fe80003800000 */
[----:B------:R1:W2:Y:S02]  /*10de0*/  SHFL.BFLY PT, R5, R0, R3, R7 ;  /* 0x0c00000300057389 */ /* 0x0002a400000e0007 */
[----:B-1----:R-:W-:-:S04]  /*10df0*/  MOV R3, 0x0 ;  /* 0x0000000000037802 */ /* 0x002fc80000000f00 */
[----:B--2---:R-:W-:Y:S05]  /*10e00*/  RET.REL.NODEC R2 `(_ZN7cutlass13device_kernelIN5flash19enable_sm80_to_sm89INS1_16FlashAttnFwdSm80INS1_25CollectiveMainloopFwdSm80ILi8ELi1ELb1EN4cute5tupleIJNS5_1CILi128EEES8_S8_EEELi128ENS_6half_tEfNS_4arch4Sm80ELb1ELb0ELb1ELb0ELb0ELb0ELb1ELb0EEENS1_21CollectiveEpilogueFwdIS9_NS6_IJNS7_ILi1EEESF_SF_EEESA_SC_Li256ELb0ELb1ELb0ELb0EEENS1_30DynamicPersistentTileSchedulerILi256ELi256ELb0ELb1ELb0EEEEEEEEEvNT_6ParamsE) ;  /* 0xfffef1f002007950 */ /* 0x004fea0003c3ffff */
        .weak           $__internal_1_$__cuda_sm70_shflsync_idx_p
        .type           $__internal_1_$__cuda_sm70_shflsync_idx_p,@function
        .size           $__internal_1_$__cuda_sm70_shflsync_idx_p,(.L_x_1718 - $__internal_1_$__cuda_sm70_shflsync_idx_p)
$__internal_1_$__cuda_sm70_shflsync_idx_p:
[----:B------:R-:W-:Y:S04]  /*10e10*/  WARPSYNC R41 ;  /* 0x0000002900007348 */ /* 0x000fe80003800000 */
[----:B------:R1:W2:Y:S02]  /*10e20*/  SHFL.IDX PT, R4, R8, R7, R4 ;  /* 0x0000000708047389 */ /* 0x0002a400000e0004 */
[----:B-1----:R-:W-:Y:S02]  /*10e30*/  MOV R8, R9 ;  /* 0x0000000900087202 */ /* 0x002fe40000000f00 */
[----:B------:R-:W-:-:S04]  /*10e40*/  MOV R9, 0x0 ;  /* 0x0000000000097802 */ /* 0x000fc80000000f00 */
[----:B--2---:R-:W-:Y:S05]  /*10e50*/  RET.REL.NODEC R8 `(_ZN7cutlass13device_kernelIN5flash19enable_sm80_to_sm89INS1_16FlashAttnFwdSm80INS1_25CollectiveMainloopFwdSm80ILi8ELi1ELb1EN4cute5tupleIJNS5_1CILi128EEES8_S8_EEELi128ENS_6half_tEfNS_4arch4Sm80ELb1ELb0ELb1ELb0ELb0ELb0ELb1ELb0EEENS1_21CollectiveEpilogueFwdIS9_NS6_IJNS7_ILi1EEESF_SF_EEESA_SC_Li256ELb0ELb1ELb0ELb0EEENS1_30DynamicPersistentTileSchedulerILi256ELi256ELb0ELb1ELb0EEEEEEEEEvNT_6ParamsE) ;  /* 0xfffef1a008007950 */ /* 0x004fea0003c3ffff */
.L_x_488:
        /* <DEDUP_REMOVED lines=10> */
.L_x_1718:


//--------------------- .text._ZN7cutlass13device_kernelIN5flash19enable_sm80_to_sm89INS1_16FlashAttnFwdSm80INS1_25CollectiveMainloopFwdSm80ILi8ELi1ELb1EN4cute5tupleIJNS5_1CILi128EEES8_S8_EEELi128ENS_6half_tEfNS_4arch4Sm80ELb1ELb0ELb1ELb1ELb0ELb0ELb1ELb0EEENS1_21CollectiveEpilogueFwdIS9_NS6_IJNS7_ILi1EEESF_SF_EEESA_SC_Li256ELb1ELb1ELb0ELb0EEENS1_19SingleTileSchedulerILb1ELb0ELb1ELi128EEEEEEEEEvNT_6ParamsE --------------------------
	.section	.text._ZN7cutlass13device_kernelIN5flash19enable_sm80_to_sm89INS1_16FlashAttnFwdSm80INS1_25CollectiveMainloopFwdSm80ILi8ELi1ELb1EN4cute5tupleIJNS5_1CILi128EEES8_S8_EEELi128ENS_6half_tEfNS_4arch4Sm80ELb1ELb0ELb1ELb1ELb0ELb0ELb1ELb0EEENS1_21CollectiveEpilogueFwdIS9_NS6_IJNS7_ILi1EEESF_SF_EEESA_SC_Li256ELb1ELb1ELb0ELb0EEENS1_19SingleTileSchedulerILb1ELb0ELb1ELi128EEEEEEEEEvNT_6ParamsE,"ax",@progbits
	.sectioninfo	@"SHI_REGISTERS=255"
	.align	128
.text._ZN7cutlass13device_kernelIN5flash19enable_sm80_to_sm89INS1_16FlashAttnFwdSm80INS1_25CollectiveMainloopFwdSm80ILi8ELi1ELb1EN4cute5tupleIJNS5_1CILi128EEES8_S8_EEELi128ENS_6half_tEfNS_4arch4Sm80ELb1ELb0ELb1ELb1ELb0ELb0ELb1ELb0EEENS1_21CollectiveEpilogueFwdIS9_NS6_IJNS7_ILi1EEESF_SF_EEESA_SC_Li256ELb1ELb1ELb0ELb0EEENS1_19SingleTileSchedulerILb1ELb0ELb1ELi128EEEEEEEEEvNT_6ParamsE:
        .type           _ZN7cutlass13device_kernelIN5flash19enable_sm80_to_sm89INS1_16FlashAttnFwdSm80INS1_25CollectiveMainloopFwdSm80ILi8ELi1ELb1EN4cute5tupleIJNS5_1CILi128EEES8_S8_EEELi128ENS_6half_tEfNS_4arch4Sm80ELb1ELb0ELb1ELb1ELb0ELb0ELb1ELb0EEENS1_21CollectiveEpilogueFwdIS9_NS6_IJNS7_ILi1EEESF_SF_EEESA_SC_Li256ELb1ELb1ELb0ELb0EEENS1_19SingleTileSchedulerILb1ELb0ELb1ELi128EEEEEEEEEvNT_6ParamsE,@function
        .size           _ZN7cutlass13device_kernelIN5flash19enable_sm80_to_sm89INS1_16FlashAttnFwdSm80INS1_25CollectiveMainloopFwdSm80ILi8ELi1ELb1EN4cute5tupleIJNS5_1CILi128EEES8_S8_EEELi128ENS_6half_tEfNS_4arch4Sm80ELb1ELb0ELb1ELb1ELb0ELb0ELb1ELb0EEENS1_21CollectiveEpilogueFwdIS9_NS6_IJNS7_ILi1EEESF_SF_EEESA_SC_Li256ELb1ELb1ELb0ELb0EEENS1_19SingleTileSchedulerILb1ELb0ELb1ELi128EEEEEEEEEvNT_6ParamsE,(.L_x_1721 - _ZN7cutlass13device_kernelIN5flash19enable_sm80_to_sm89INS1_16FlashAttnFwdSm80INS1_25CollectiveMainloopFwdSm80ILi8ELi1ELb1EN4cute5tupleIJNS5_1CILi128EEES8_S8_EEELi128ENS_6half_tEfNS_4arch4Sm80ELb1ELb0ELb1ELb1ELb0ELb0ELb1ELb0EEENS1_21CollectiveEpilogueFwdIS9_NS6_IJNS7_ILi1EEESF_SF_EEESA_SC_Li256ELb1ELb1ELb0ELb0EEENS1_19SingleTileSchedulerILb1ELb0ELb1ELi128EEEEEEEEEvNT_6ParamsE)
        .other          _ZN7cutlass13device_kernelIN5flash19enable_sm80_to_sm89INS1_16FlashAttnFwdSm80INS1_25CollectiveMainloopFwdSm80ILi8ELi1ELb1EN4cute5tupleIJNS5_1CILi128EEES8_S8_EEELi128ENS_6half_tEfNS_4arch4Sm80ELb1ELb0ELb1ELb1ELb0ELb0ELb1ELb0EEENS1_21CollectiveEpilogueFwdIS9_NS6_IJNS7_ILi1EEESF_SF_EEESA_SC_Li256ELb1ELb1ELb0ELb0EEENS1_19SingleTileSchedulerILb1ELb0ELb1ELi128EEEEEEEEEvNT_6ParamsE,@"STO_CUDA_ENTRY STV_DEFAULT"
_ZN7cutlass13device_kernelIN5flash19enable_sm80_to_sm89INS1_16FlashAttnFwdSm80INS1_25CollectiveMainloopFwdSm80ILi8ELi1ELb1EN4cute5tupleIJNS5_1CILi128EEES8_S8_EEELi128ENS_6half_tEfNS_4arch4Sm80ELb1ELb0ELb1ELb1ELb0ELb0ELb1ELb0EEENS1_21CollectiveEpilogueFwdIS9_NS6_IJNS7_ILi1EEESF_SF_EEESA_SC_Li256ELb1ELb1ELb0ELb0EEENS1_19SingleTileSchedulerILb1ELb0ELb1ELi128EEEEEEEEEvNT_6ParamsE:
[----:B------:R-:W-:Y:S02]  /*0000*/  MOV R1, c[0x0][0x28] ;  /* 0x00000a0000017a02 */ /* 0x000fe40000000f00 */
[----:B------:R-:W1:Y:S01]  /*0010*/  S2R R189, SR_TID.X ;  /* 0x0000000000bd7919 */ /* 0x000e620000002100 */
[----:B------:R-:W-:Y:S01]  /*0020*/  IMAD.MOV.U32 R23, RZ, RZ, 0x4 ;  /* 0x00000004ff177424 */ /* 0x000fe200078e00ff */
[----:B------:R-:W2:Y:S01]  /*0030*/  S2UR UR4, SR_CTAID.X ;  /* 0x00000000000479c3 */ /* 0x000ea20000002500 */
[----:B------:R-:W-:Y:S01]  /*0040*/  ULDC.64 UR18, c[0x0][0x118] ;  /* 0x0000460000127ab9 */ /* 0x000fe20000000a00 */
[----:B------:R-:W3:Y:S01]  /*0050*/  S2R R5, SR_CTAID.Z ;  /* 0x0000000000057919 */ /* 0x000ee20000002700 */
[----:B------:R-:W-:Y:S02]  /*0060*/  IADD3 R1, R1, -0x58, RZ ;  /* 0xffffffa801017810 */ /* 0x000fe40007ffe0ff */
        /* <DEDUP_REMOVED lines=10> */
.L_x_490:
        /* <DEDUP_REMOVED lines=8> */
.L_x_492:
[----:B------:R-:W-:-:S04]  /*0190*/  MOV R0, c[0x0][0x54c] ;  /* 0x0001530000007a02 */ /* 0x000fc80000000f00 */
.L_x_491:
[----:B------:R-:W-:Y:S01]  /*01a0*/  USHF.L.U32 UR4, UR4, 0x7, URZ ;  /* 0x0000000704047899 */ /* 0x000fe2000800063f */
[----:B-----5:R-:W-:-:S05]  /*01b0*/  IMAD R0, R0, c[0x0][0x548], RZ ;  /* 0x0001520000007a24 */ /* 0x020fca00078e02ff */
[----:B-1----:R-:W-:-:S04]  /*01c0*/  MOV R2, UR4 ;  /* 0x0000000400027c02 */ /* 0x002fc80008000f00 */
[----:B------:R-:W-:Y:S01]  /*01d0*/  ISETP.GE.AND P0, PT, R2, R0, PT ;  /* 0x000000000200720c */ /* 0x000fe20003f06270 */
[----:B------:R1:W-:Y:S03]  /*01e0*/  STL [R1], R2 ;  /* 0x0000000201007387 */ /* 0x0003e60000100800 */
[----:B------:R-:W-:-:S05]  /*01f0*/  SEL R0, R5, 0xffffffff, !P0 ;  /* 0xffffffff05007807 */ /* 0x000fca0004000000 */
[----:B------:R1:W-:Y:S01]  /*0200*/  STL [R1+0x50], R0 ;  /* 0x0000500001007387 */ /* 0x0003e20000100800 */
[----:B------:R-:W-:Y:S05]  /*0210*/  BRA `(.L_x_493) ;  /* 0x0000015000007947 */ /* 0x000fea0003800000 */
.L_x_489:
[----:B------:R-:W-:-:S04]  /*0220*/  ISETP.NE.U32.AND P0, PT, RZ, c[0x0][0x568], PT ;  /* 0x00015a00ff007a0c */ /* 0x000fc80003f05070 */
[----:B------:R-:W-:-:S13]  /*0230*/  ISETP.NE.AND.EX P0, PT, RZ, c[0x0][0x56c], PT, P0 ;  /* 0x00015b00ff007a0c */ /* 0x000fda0003f05300 */
[----:B------:R-:W-:Y:S05]  /*0240*/  @!P0 BRA `(.L_x_494) ;  /* 0x0000002000008947 */ /* 0x000fea0003800000 */
[----:B------:R1:W5:Y:S01]  /*0250*/  LDG.E R0, [R2.64] ;  /* 0x0000001202007981 */ /* 0x000362000c1e1900 */
[----:B------:R-:W-:Y:S05]  /*0260*/  BRA `(.L_x_495) ;  /* 0x0000009000007947 */ /* 0x000fea0003800000 */
.L_x_494:
        /* <DEDUP_REMOVED lines=8> */
.L_x_496:
[----:B------:R-:W-:-:S04]  /*02f0*/  MOV R0, c[0x0][0x54c] ;  /* 0x0001530000007a02 */ /* 0x000fc80000000f00 */
.L_x_495:
[----:B------:R-:W-:Y:S01]  /*0300*/  USHF.L.U32 UR4, UR4, 0x7, URZ ;  /* 0x0000000704047899 */ /* 0x000fe2000800063f */
[----:B-----5:R-:W-:-:S05]  /*0310*/  IMAD R0, R0, c[0x0][0x548], RZ ;  /* 0x0001520000007a24 */ /* 0x020fca00078e02ff */
[----:B-1----:R-:W-:-:S04]  /*0320*/  MOV R2, UR4 ;  /* 0x0000000400027c02 */ /* 0x002fc80008000f00 */
[----:B------:R-:W-:Y:S01]  /*0330*/  ISETP.GE.AND P0, PT, R2, R0, PT ;  /* 0x000000000200720c */ /* 0x000fe20003f06270 */
[----:B------:R1:W-:Y:S03]  /*0340*/  STL [R1], R2 ;  /* 0x0000000201007387 */ /* 0x0003e60000100800 */
[----:B------:R-:W-:-:S05]  /*0350*/  SEL R0, R5, 0xffffffff, !P0 ;  /* 0xffffffff05007807 */ /* 0x000fca0004000000 */
[----:B------:R1:W-:Y:S04]  /*0360*/  STL [R1+0x50], R0 ;  /* 0x0000500001007387 */ /* 0x0003e80000100800 */
.L_x_493:
[----:B------:R-:W2:Y:S02]  /*0370*/  LDL R28, [R1+0x50] ;  /* 0x00005000011c7983 */ /* 0x000ea40000100800 */
[----:B--2---:R-:W-:-:S13]  /*0380*/  ISETP.GE.AND P0, PT, R28, RZ, PT ;  /* 0x000000ff1c00720c */ /* 0x004fda0003f06270 */
        /* <DEDUP_REMOVED lines=9> */
[----:B------:R-:W-:-:S04]  /*0420*/  @P2 IMAD.WIDE R4, R28, R23, c[0x0][0x370] ;  /* 0x0000dc001c042625 */ /* 0x000fc800078e0217 */
[CC--:B-1----:R-:W-:Y:S01]  /*0430*/  @P1 IMAD.WIDE R2, R28.reuse, R23.reuse, c[0x0][0x360] ;  /* 0x0000d8001c021625 */ /* 0x0c2fe200078e0217 */
[----:B------:R1:W2:Y:S03]  /*0440*/  @P2 LDG.E R7, [R4.64] ;  /* 0x0000001204072981 */ /* 0x0002a6000c1e1900 */
[----:B------:R-:W-:Y:S01]  /*0450*/  IMAD.MOV.U32 R6, RZ, RZ, RZ ;  /* 0x000000ffff067224 */ /* 0x000fe200078e00ff */
[----:B------:R3:W4:Y:S01]  /*0460*/  @P1 LDG.E R0, [R2.64] ;  /* 0x0000001202001981 */ /* 0x000722000c1e1900 */
[----:B------:R-:W-:Y:S02]  /*0470*/  IMAD.MOV.U32 R8, RZ, RZ, RZ ;  /* 0x000000ffff087224 */ /* 0x000fe400078e00ff */
[----:B-1----:R-:W-:-:S04]  /*0480*/  IMAD.WIDE R4, R28, R23, c[0x0][0x348] ;  /* 0x0000d2001c047625 */ /* 0x002fc800078e0217 */
[----:B---3--:R-:W-:Y:S01]  /*0490*/  IMAD.WIDE R2, R28, R23, c[0x0][0x350] ;  /* 0x0000d4001c027625 */ /* 0x008fe200078e0217 */
[----:B------:R1:W5:Y:S04]  /*04a0*/  @P0 LDG.E R6, [R4.64] ;  /* 0x0000001204060981 */ /* 0x000368000c1e1900 */
[----:B------:R1:W5:Y:S01]  /*04b0*/  @P6 LDG.E R8, [R2.64] ;  /* 0x0000001202086981 */ /* 0x000362000c1e1900 */
[----:B------:R-:W-:Y:S02]  /*04c0*/  UMOV UR4, URZ ;  /* 0x0000003f00047c82 */ /* 0x000fe40008000000 */
[----:B------:R-:W-:Y:S02]  /*04d0*/  ULDC UR11, c[0x0][0x168] ;  /* 0x00005a00000b7ab9 */ /* 0x000fe40000000800 */
[----:B------:R-:W-:Y:S01]  /*04e0*/  ULDC UR8, c[0x0][0x1d0] ;  /* 0x0000740000087ab9 */ /* 0x000fe20000000800 */
[----:B--2---:R1:W2:Y:S08]  /*04f0*/  @P2 R2UR UR4, R7 ;  /* 0x00000000070423c2 */ /* 0x0042b000000e0000 */
[----:B----4-:R1:W3:Y:S02]  /*0500*/  @P1 R2UR UR11, R0 ;  /* 0x00000000000b13c2 */ /* 0x0102e400000e0000 */
[----:B-123--:R-:W-:Y:S05]  /*0510*/  @P1 BRA `(.L_x_497) ;  /* 0x0000006000001947 */ /* 0x00efea0003800000 */
[----:B------:R-:W-:Y:S05]  /*0520*/  @!P0 BRA `(.L_x_497) ;  /* 0x0000005000008947 */ /* 0x000fea0003800000 */
[----:B------:R1:W2:Y:S04]  /*0530*/  LDG.E R0, [R4.64] ;  /* 0x0000001204007981 */ /* 0x0002a8000c1e1900 */
[----:B-1----:R-:W3:Y:S01]  /*0540*/  LDG.E R4, [R4.64+0x4] ;  /* 0x0000041204047981 */ /* 0x002ee2000c1e1900 */
[----:B--2---:R-:W1:Y:S08]  /*0550*/  R2UR UR11, R0 ;  /* 0x00000000000b73c2 */ /* 0x004e7000000e0000 */
[----:B---3--:R-:W1:Y:S02]  /*0560*/  R2UR UR5, R4 ;  /* 0x00000000040573c2 */ /* 0x008e6400000e0000 */
[----:B-1----:R-:W-:-:S06]  /*0570*/  UIADD3 UR11, -UR11, UR5, URZ ;  /* 0x000000050b0b7290 */ /* 0x002fcc000fffe13f */
.L_x_497:
[----:B------:R-:W-:-:S04]  /*0580*/  ISETP.NE.U32.AND P1, PT, RZ, c[0x0][0x368], PT ;  /* 0x0000da00ff007a0c */ /* 0x000fc80003f25070 */
[----:B------:R-:W-:-:S13]  /*0590*/  ISETP.NE.AND.EX P1, PT, RZ, c[0x0][0x36c], PT, P1 ;  /* 0x0000db00ff007a0c */ /* 0x000fda0003f25310 */
[----:B------:R-:W-:Y:S05]  /*05a0*/  @!P1 BRA `(.L_x_498) ;  /* 0x0000004000009947 */ /* 0x000fea0003800000 */
[----:B------:R-:W-:-:S05]  /*05b0*/  IMAD.WIDE R2, R28, R23, c[0x0][0x368] ;  /* 0x0000da001c027625 */ /* 0x000fca00078e0217 */
[----:B------:R-:W2:Y:S02]  /*05c0*/  LDG.E R0, [R2.64] ;  /* 0x0000001202007981 */ /* 0x000ea4000c1e1900 */
[----:B--2---:R1:W2:Y:S02]  /*05d0*/  R2UR UR8, R0 ;  /* 0x00000000000873c2 */ /* 0x0042a400000e0000 */
[----:B-12---:R-:W-:Y:S05]  /*05e0*/  BRA `(.L_x_499) ;  /* 0x0000006000007947 */ /* 0x006fea0003800000 */
.L_x_498:
[----:B------:R-:W-:Y:S05]  /*05f0*/  @!P6 BRA `(.L_x_499) ;  /* 0x000000500000e947 */ /* 0x000fea0003800000 */
[----:B------:R1:W2:Y:S04]  /*0600*/  LDG.E R0, [R2.64] ;  /* 0x0000001202007981 */ /* 0x0002a8000c1e1900 */
[----:B-1----:R-:W3:Y:S01]  /*0610*/  LDG.E R2, [R2.64+0x4] ;  /* 0x0000041202027981 */ /* 0x002ee2000c1e1900 */
[----:B--2---:R-:W1:Y:S08]  /*0620*/  R2UR UR8, R0 ;  /* 0x00000000000873c2 */ /* 0x004e7000000e0000 */
[----:B---3--:R-:W1:Y:S02]  /*0630*/  R2UR UR5, R2 ;  /* 0x00000000020573c2 */ /* 0x008e6400000e0000 */
[----:B-1----:R-:W-:-:S06]  /*0640*/  UIADD3 UR8, -UR8, UR5, URZ ;  /* 0x0000000508087290 */ /* 0x002fcc000fffe13f */
.L_x_499:
[----:B------:R-:W2:Y:S01]  /*0650*/  LDL R197, [R1] ;  /* 0x0000000001c57983 */ /* 0x000ea20000100800 */
[----:B------:R-:W-:Y:S01]  /*0660*/  ULDC UR5, c[0x0][0x2c4] ;  /* 0x0000b10000057ab9 */ /* 0x000fe20000000800 */
[----:B-----5:R-:W-:Y:S01]  /*0670*/  IADD3 R10, R8, UR4, RZ ;  /* 0x00000004080a7c10 */ /* 0x020fe2000fffe0ff */
[----:B------:R-:W-:Y:S01]  /*0680*/  UISETP.NE.AND UP0, UPT, UR5, 0x1, UPT ;  /* 0x000000010500788c */ /* 0x000fe2000bf05270 */
[----:B------:R-:W-:Y:S01]  /*0690*/  PLOP3.LUT P2, PT, PT, PT, PT, 0x80, 0x0 ;  /* 0x000000000000781c */ /* 0x000fe20003f4f070 */
[----:B------:R-:W-:Y:S01]  /*06a0*/  ULDC UR12, c[0x0][0x2c8] ;  /* 0x0000b200000c7ab9 */ /* 0x000fe20000000800 */
[----:B------:R-:W-:Y:S01]  /*06b0*/  CS2R R134, SRZ ;  /* 0x0000000000867805 */ /* 0x000fe2000001ff00 */
[----:B------:R-:W-:Y:S01]  /*06c0*/  UIADD3 UR8, -UR4, UR8, URZ ;  /* 0x0000000804087290 */ /* 0x000fe2000fffe13f */
[----:B------:R-:W-:Y:S01]  /*06d0*/  CS2R R14, SRZ ;  /* 0x00000000000e7805 */ /* 0x000fe2000001ff00 */
[----:B------:R-:W-:Y:S01]  /*06e0*/  PLOP3.LUT P3, PT, PT, PT, UP0, 0x80, 0x0 ;  /* 0x000000000000781c */ /* 0x000fe20003f6f008 */
[----:B------:R-:W-:Y:S01]  /*06f0*/  ULDC UR4, c[0x0][0x2cc] ;  /* 0x0000b30000047ab9 */ /* 0x000fe20000000800 */
[----:B------:R-:W-:Y:S01]  /*0700*/  PLOP3.LUT P1, PT, PT, PT, UP0, 0x80, 0x0 ;  /* 0x000000000000781c */ /* 0x000fe20003f2f008 */
[----:B------:R-:W-:Y:S01]  /*0710*/  UIADD3 UR5, UR8, 0x80, -UR11 ;  /* 0x0000008008057890 */ /* 0x000fe2000fffe80b */
[----:B------:R-:W-:Y:S01]  /*0720*/  IMAD.MOV.U32 R132, RZ, RZ, RZ ;  /* 0x000000ffff847224 */ /* 0x000fe200078e00ff */
[----:B------:R-:W-:Y:S01]  /*0730*/  MOV R130, RZ ;  /* 0x000000ff00827202 */ /* 0x000fe20000000f00 */
[----:B------:R-:W-:Y:S01]  /*0740*/  CS2R R8, SRZ ;  /* 0x0000000000087805 */ /* 0x000fe2000001ff00 */
[----:B------:R-:W-:Y:S01]  /*0750*/  IMAD.MOV.U32 R128, RZ, RZ, RZ ;  /* 0x000000ffff807224 */ /* 0x000fe200078e00ff */
[----:B------:R-:W-:Y:S01]  /*0760*/  MOV R126, RZ ;  /* 0x000000ff007e7202 */ /* 0x000fe20000000f00 */
[----:B------:R-:W-:Y:S01]  /*0770*/  IMAD.MOV.U32 R11, RZ, RZ, RZ ;  /* 0x000000ffff0b7224 */ /* 0x000fe200078e00ff */
[----:B------:R-:W-:Y:S01]  /*0780*/  CS2R R12, SRZ ;  /* 0x00000000000c7805 */ /* 0x000fe2000001ff00 */
[----:B------:R-:W-:Y:S01]  /*0790*/  IMAD.MOV.U32 R124, RZ, RZ, RZ ;  /* 0x000000ffff7c7224 */ /* 0x000fe200078e00ff */
[----:B------:R-:W-:Y:S01]  /*07a0*/  CS2R R16, SRZ ;  /* 0x0000000000107805 */ /* 0x000fe2000001ff00 */
[----:B------:R-:W-:Y:S01]  /*07b0*/  IMAD.MOV.U32 R122, RZ, RZ, RZ ;  /* 0x000000ffff7a7224 */ /* 0x000fe200078e00ff */
[----:B------:R-:W-:Y:S01]  /*07c0*/  MOV R120, RZ ;  /* 0x000000ff00787202 */ /* 0x000fe20000000f00 */
[----:B------:R-:W-:Y:S01]  /*07d0*/  IMAD.MOV.U32 R118, RZ, RZ, RZ ;  /* 0x000000ffff767224 */ /* 0x000fe200078e00ff */
[----:B------:R-:W-:Y:S01]  /*07e0*/  CS2R R18, SRZ ;  /* 0x0000000000127805 */ /* 0x000fe2000001ff00 */
[----:B------:R-:W-:Y:S01]  /*07f0*/  MOV R116, RZ ;  /* 0x000000ff00747202 */ /* 0x000fe20000000f00 */
[----:B------:R-:W-:Y:S01]  /*0800*/  IMAD.MOV.U32 R114, RZ, RZ, RZ ;  /* 0x000000ffff727224 */ /* 0x000fe200078e00ff */
[----:B------:R-:W-:Y:S01]  /*0810*/  CS2R R20, SRZ ;  /* 0x0000000000147805 */ /* 0x000fe2000001ff00 */
[----:B------:R-:W-:Y:S01]  /*0820*/  MOV R112, RZ ;  /* 0x000000ff00707202 */ /* 0x000fe20000000f00 */
[----:B------:R-:W-:Y:S01]  /*0830*/  CS2R R110, SRZ ;  /* 0x00000000006e7805 */ /* 0x000fe2000001ff00 */
[----:B------:R-:W-:Y:S01]  /*0840*/  IMAD.MOV.U32 R108, RZ, RZ, RZ ;  /* 0x000000ffff6c7224 */ /* 0x000fe200078e00ff */
[----:B------:R-:W-:Y:S01]  /*0850*/  CS2R R106, SRZ ;  /* 0x00000000006a7805 */ /* 0x000fe2000001ff00 */
[----:B------:R-:W-:Y:S01]  /*0860*/  MOV R22, RZ ;  /* 0x000000ff00167202 */ /* 0x000fe20000000f00 */
[----:B------:R-:W-:Y:S01]  /*0870*/  IMAD.MOV.U32 R104, RZ, RZ, RZ ;  /* 0x000000ffff687224 */ /* 0x000fe200078e00ff */
[----:B------:R-:W-:Y:S01]  /*0880*/  CS2R R102, SRZ ;  /* 0x0000000000667805 */ /* 0x000fe2000001ff00 */
[----:B------:R-:W-:Y:S01]  /*0890*/  CS2R R24, SRZ ;  /* 0x0000000000187805 */ /* 0x000fe2000001ff00 */
[----:B------:R-:W-:Y:S01]  /*08a0*/  MOV R100, RZ ;  /* 0x000000ff00647202 */ /* 0x000fe20000000f00 */
[----:B------:R-:W-:Y:S01]  /*08b0*/  CS2R R98, SRZ ;  /* 0x0000000000627805 */ /* 0x000fe2000001ff00 */
[----:B------:R-:W-:Y:S01]  /*08c0*/  IMAD.MOV.U32 R96, RZ, RZ, RZ ;  /* 0x000000ffff607224 */ /* 0x000fe200078e00ff */
[----:B------:R-:W-:Y:S01]  /*08d0*/  CS2R R94, SRZ ;  /* 0x00000000005e7805 */ /* 0x000fe2000001ff00 */
[----:B------:R-:W-:Y:S01]  /*08e0*/  CS2R R26, SRZ ;  /* 0x00000000001a7805 */ /* 0x000fe2000001ff00 */
[----:B------:R-:W-:Y:S01]  /*08f0*/  MOV R92, RZ ;  /* 0x000000ff005c7202 */ /* 0x000fe20000000f00 */
[----:B------:R-:W-:Y:S01]  /*0900*/  CS2R R90, SRZ ;  /* 0x00000000005a7805 */ /* 0x000fe2000001ff00 */
[----:B------:R-:W-:Y:S01]  /*0910*/  IMAD.MOV.U32 R7, RZ, RZ, RZ ;  /* 0x000000ffff077224 */ /* 0x000fe200078e00ff */
[----:B------:R-:W-:Y:S01]  /*0920*/  MOV R88, RZ ;  /* 0x000000ff00587202 */ /* 0x000fe20000000f00 */
[----:B------:R-:W-:Y:S01]  /*0930*/  CS2R R86, SRZ ;  /* 0x0000000000567805 */ /* 0x000fe2000001ff00 */
[----:B------:R-:W-:Y:S01]  /*0940*/  CS2R R84, SRZ ;  /* 0x0000000000547805 */ /* 0x000fe2000001ff00 */
[----:B------:R-:W-:Y:S01]  /*0950*/  CS2R R82, SRZ ;  /* 0x0000000000527805 */ /* 0x000fe2000001ff00 */
[----:B------:R-:W-:Y:S01]  /*0960*/  CS2R R80, SRZ ;  /* 0x0000000000507805 */ /* 0x000fe2000001ff00 */
[----:B------:R-:W-:Y:S01]  /*0970*/  CS2R R78, SRZ ;  /* 0x00000000004e7805 */ /* 0x000fe2000001ff00 */
[----:B------:R-:W-:Y:S01]  /*0980*/  IMAD.MOV.U32 R76, RZ, RZ, RZ ;  /* 0x000000ffff4c7224 */ /* 0x000fe200078e00ff */
[----:B------:R-:W-:Y:S01]  /*0990*/  CS2R R74, SRZ ;  /* 0x00000000004a7805 */ /* 0x000fe2000001ff00 */
[----:B------:R-:W-:Y:S01]  /*09a0*/  MOV R72, RZ ;  /* 0x000000ff00487202 */ /* 0x000fe20000000f00 */
[----:B------:R-:W-:Y:S01]  /*09b0*/  CS2R R30, SRZ ;  /* 0x00000000001e7805 */ /* 0x000fe2000001ff00 */
[----:B--2---:R-:W1:Y:S08]  /*09c0*/  R2UR UR23, R197 ;  /* 0x00000000c51773c2 */ /* 0x004e7000000e0000 */
[----:B------:R-:W2:Y:S01]  /*09d0*/  R2UR UR6, R197 ;  /* 0x00000000c50673c2 */ /* 0x000ea200000e0000 */
[----:B-1----:R-:W-:-:S05]  /*09e0*/  IMAD.U32 R0, RZ, RZ, UR23 ;  /* 0x00000017ff007e24 */ /* 0x002fca000f8e00ff */
[----:B------:R-:W-:Y:S01]  /*09f0*/  @P3 IADD3 R0, R0, 0x7f, RZ ;  /* 0x0000007f00003810 */ /* 0x000fe20007ffe0ff */
[----:B--2---:R-:W-:-:S03]  /*0a00*/  UIADD3 UR6, UR6, 0x7f, URZ ;  /* 0x0000007f06067890 */ /* 0x004fc6000fffe03f */
[----:B------:R-:W1:Y:S02]  /*0a10*/  @P1 R2UR UR13, R0 ;  /* 0x00000000000d13c2 */ /* 0x000e6400000e0000 */
[----:B-1----:R-:W-:-:S04]  /*0a20*/  UIMAD.WIDE.U32 UR12, UR13, UR12, URZ ;  /* 0x0000000c0d0c72a5 */ /* 0x002fc8000f8e003f */
[----:B------:R-:W-:Y:S02]  /*0a30*/  @UP0 USHF.R.U32.HI UR6, URZ, UR4, UR13 ;  /* 0x000000043f060299 */ /* 0x000fe4000801160d */
[----:B------:R-:W-:Y:S02]  /*0a40*/  UIADD3 UR4, UR8, 0x7f, URZ ;  /* 0x0000007f08047890 */ /* 0x000fe4000fffe03f */
[----:B------:R-:W-:Y:S02]  /*0a50*/  UIADD3 UR6, UR5, UR6, URZ ;  /* 0x0000000605067290 */ /* 0x000fe4000fffe03f */
[----:B------:R-:W-:Y:S02]  /*0a60*/  USHF.R.S32.HI UR7, URZ, 0x1f, UR4 ;  /* 0x0000001f3f077899 */ /* 0x000fe40008011404 */
[----:B------:R-:W-:Y:S02]  /*0a70*/  USHF.R.S32.HI UR5, URZ, 0x1f, UR6 ;  /* 0x0000001f3f057899 */ /* 0x000fe40008011406 */
[----:B------:R-:W-:-:S02]  /*0a80*/  ULEA.HI UR7, UR7, UR4, URZ, 0x7 ;  /* 0x0000000407077291 */ /* 0x000fc4000f8f383f */
[----:B------:R-:W-:Y:S02]  /*0a90*/  ULEA.HI UR5, UR5, UR6, URZ, 0x7 ;  /* 0x0000000605057291 */ /* 0x000fe4000f8f383f */
[----:B------:R-:W-:Y:S02]  /*0aa0*/  USHF.R.S32.HI UR7, URZ, 0x7, UR7 ;  /* 0x000000073f077899 */ /* 0x000fe40008011407 */
[----:B------:R-:W-:-:S04]  /*0ab0*/  USHF.R.S32.HI UR5, URZ, 0x7, UR5 ;  /* 0x000000073f057899 */ /* 0x000fc80008011405 */
[----:B------:R-:W-:-:S04]  /*0ac0*/  UISETP.LT.AND UP0, UPT, UR7, UR5, UPT ;  /* 0x000000050700728c */ /* 0x000fc8000bf01270 */
[----:B------:R-:W-:-:S04]  /*0ad0*/  USEL UR25, UR7, UR5, UP0 ;  /* 0x0000000507197287 */ /* 0x000fc80008000000 */
[----:B------:R-:W-:-:S06]  /*0ae0*/  UISETP.GE.AND UP0, UPT, UR25, 0x1, UPT ;  /* 0x000000011900788c */ /* 0x000fcc000bf06270 */
[----:B------:R-:W-:-:S13]  /*0af0*/  PLOP3.LUT P1, PT, PT, PT, UP0, 0x80, 0x0 ;  /* 0x000000000000781c */ /* 0x000fda0003f2f008 */
[----:B------:R-:W-:Y:S05]  /*0b00*/  @!P1 BRA `(.L_x_500) ;  /* 0x0000e7b000009947 */ /* 0x000fea0003800000 */
[----:B------:R-:W-:Y:S01]  /*0b10*/  ISETP.NE.U32.AND P1, PT, RZ, c[0x0][0x340], PT ;  /* 0x0000d000ff007a0c */ /* 0x000fe20003f25070 */
[----:B------:R-:W1:Y:S01]  /*0b20*/  S2R R71, SR_CTAID.Y ;  /* 0x0000000000477919 */ /* 0x000e620000002600 */
[----:B------:R-:W-:Y:S02]  /*0b30*/  SHF.R.S32.HI R190, RZ, 0x1f, R189 ;  /* 0x0000001fffbe7819 */ /* 0x000fe400000114bd */
[----:B------:R-:W-:Y:S02]  /*0b40*/  SHF.R.S32.HI R0, RZ, 0x1f, R6 ;  /* 0x0000001fff007819 */ /* 0x000fe40000011406 */
[----:B------:R-:W-:Y:S01]  /*0b50*/  SHF.R.S32.HI R11, RZ, 0x1f, R28 ;  /* 0x0000001fff0b7819 */ /* 0x000fe2000001141c */
[----:B------:R-:W-:Y:S01]  /*0b60*/  UIADD3 UR20, UR25, -0x1, URZ ;  /* 0xffffffff19147890 */ /* 0x000fe2000fffe03f */
[----:B------:R-:W-:Y:S01]  /*0b70*/  ISETP.NE.AND.EX P1, PT, RZ, c[0x0][0x344], PT, P1 ;  /* 0x0000d100ff007a0c */ /* 0x000fe20003f25310 */
[----:B------:R-:W-:Y:S02]  /*0b80*/  ULDC UR4, c[0x0][0x2c4] ;  /* 0x0000b10000047ab9 */ /* 0x000fe40000000800 */
[----:B------:R-:W-:-:S02]  /*0b90*/  UMOV UR21, 0x7 ;  /* 0x0000000700157882 */ /* 0x000fc40000000000 */
[----:B------:R-:W-:-:S08]  /*0ba0*/  ULDC.64 UR6, c[0x0][0x1e0] ;  /* 0x0000780000067ab9 */ /* 0x000fd00000000a00 */
[----:B------:R-:W-:-:S05]  /*0bb0*/  @P1 IMAD.WIDE R2, R28, R23, c[0x0][0x340] ;  /* 0x0000d0001c021625 */ /* 0x000fca00078e0217 */
[----:B------:R2:W3:Y:S01]  /*0bc0*/  @P1 LDG.E R13, [R2.64] ;  /* 0x00000012020d1981 */ /* 0x0004e2000c1e1900 */
[-C--:B------:R-:W-:Y:S01]  /*0bd0*/  LEA.HI R5, R190, R189.reuse, RZ, 0x3 ;  /* 0x000000bdbe057211 */ /* 0x080fe200078f18ff */
[----:B------:R-:W-:Y:S01]  /*0be0*/  IMAD R0, R0, c[0x0][0x178], RZ ;  /* 0x00005e0000007a24 */ /* 0x000fe200078e02ff */
[----:B-1----:R-:W-:Y:S01]  /*0bf0*/  SHF.R.S32.HI R72, RZ, 0x1f, R71 ;  /* 0x0000001fff487819 */ /* 0x002fe20000011447 */
[----:B------:R-:W-:Y:S01]  /*0c00*/  UIMAD UR4, UR11, UR4, URZ ;  /* 0x000000040b0472a4 */ /* 0x000fe2000f8e023f */
[----:B------:R-:W-:Y:S01]  /*0c10*/  LOP3.LUT R4, R5, 0xfffffff8, RZ, 0xc0, !PT ;  /* 0xfffffff805047812 */ /* 0x000fe200078ec0ff */
[----:B------:R-:W-:Y:S01]  /*0c20*/  IMAD R0, R6, c[0x0][0x17c], R0 ;  /* 0x00005f0006007a24 */ /* 0x000fe200078e0200 */
[----:B------:R-:W-:Y:S01]  /*0c30*/  SHF.R.S32.HI R20, RZ, 0x3, R5 ;  /* 0x00000003ff147819 */ /* 0x000fe20000011405 */
[----:B------:R-:W-:Y:S01]  /*0c40*/  USHF.L.U64.HI UR21, UR6, UR21, UR7 ;  /* 0x0000001506157299 */ /* 0x000fe20008010207 */
[----:B------:R-:W-:Y:S01]  /*0c50*/  SEL R5, R11, RZ, !P0 ;  /* 0x000000ff0b057207 */ /* 0x000fe20004000000 */
[----:B------:R-:W-:Y:S01]  /*0c60*/  IMAD.IADD R22, R189, 0x1, -R4 ;  /* 0x00000001bd167824 */ /* 0x000fe200078e0a04 */
[----:B------:R-:W-:Y:S01]  /*0c70*/  SEL R4, R28, RZ, !P0 ;  /* 0x000000ff1c047207 */ /* 0x000fe20004000000 */
[----:B------:R-:W-:Y:S01]  /*0c80*/  USHF.L.U32 UR22, UR6, 0x7, URZ ;  /* 0x0000000706167899 */ /* 0x000fe2000800063f */
[----:B------:R-:W-:Y:S01]  /*0c90*/  IADD3 R9, R20, UR23, RZ ;  /* 0x0000001714097c10 */ /* 0x000fe2000fffe0ff */
[----:B------:R-:W-:Y:S01]  /*0ca0*/  IMAD R7, R22, 0x20, R20 ;  /* 0x0000002016077824 */ /* 0x000fe200078e0214 */
[----:B------:R-:W-:Y:S01]  /*0cb0*/  IADD3 R23, P0, R10, R20, RZ ;  /* 0x000000140a177210 */ /* 0x000fe20007f1e0ff */
[----:B------:R-:W-:Y:S01]  /*0cc0*/  IMAD R5, R5, c[0x0][0x1c0], RZ ;  /* 0x0000700005057a24 */ /* 0x000fe200078e02ff */
[----:B------:R-:W-:Y:S01]  /*0cd0*/  USHF.R.S32.HI UR10, URZ, 0x1f, UR20 ;  /* 0x0000001f3f0a7899 */ /* 0x000fe20008011414 */
[----:B------:R-:W-:Y:S01]  /*0ce0*/  IMAD.SHL.U32 R16, R22, 0x8, RZ ;  /* 0x0000000816107824 */ /* 0x000fe200078e00ff */
[----:B------:R-:W-:Y:S01]  /*0cf0*/  IADD3 R7, R7, UR23, RZ ;  /* 0x0000001707077c10 */ /* 0x000fe2000fffe0ff */
[----:B------:R-:W-:Y:S01]  /*0d00*/  IMAD R5, R4, c[0x0][0x1c4], R5 ;  /* 0x0000710004057a24 */ /* 0x000fe200078e0205 */
[----:B------:R-:W-:Y:S01]  /*0d10*/  UIMAD.WIDE.U32 UR12, UR6, 0x40, URZ ;  /* 0x00000040060c78a5 */ /* 0x000fe2000f8e003f */
[----:B------:R-:W-:Y:S01]  /*0d20*/  LEA.HI R188, R190, R189, RZ, 0x5 ;  /* 0x000000bdbebc7211 */ /* 0x000fe200078f28ff */
[----:B------:R-:W-:Y:S01]  /*0d30*/  USHF.L.U32 UR9, UR7, 0x6, URZ ;  /* 0x0000000607097899 */ /* 0x000fe2000800063f */
[----:B------:R-:W-:Y:S01]  /*0d40*/  SHF.R.S32.HI R17, RZ, 0x1f, R16 ;  /* 0x0000001fff117819 */ /* 0x000fe20000011410 */
[----:B--2---:R-:W-:Y:S01]  /*0d50*/  IMAD.WIDE.U32 R2, R6, c[0x0][0x178], RZ ;  /* 0x00005e0006027a25 */ /* 0x004fe200078e00ff */
[----:B------:R-:W-:Y:S01]  /*0d60*/  IADD3 R21, R16, 0x40, RZ ;  /* 0x0000004010157810 */ /* 0x000fe20007ffe0ff */
[----:B------:R-:W-:Y:S01]  /*0d70*/  UIADD3 UR9, UR13, UR9, URZ ;  /* 0x000000090d097290 */ /* 0x000fe2000fffe03f */
[----:B------:R-:W-:Y:S01]  /*0d80*/  SHF.R.S32.HI R171, RZ, 0x5, R188 ;  /* 0x00000005ffab7819 */ /* 0x000fe200000114bc */
[----:B------:R-:W-:Y:S01]  /*0d90*/  IMAD.IADD R3, R3, 0x1, R0 ;  /* 0x0000000103037824 */ /* 0x000fe200078e0200 */
[----:B------:R-:W-:Y:S01]  /*0da0*/  UIMAD UR17, UR20, -0x80, UR8 ;  /* 0xffffff80141178a4 */ /* 0x000fe2000f8e0208 */
[----:B------:R-:W-:-:S02]  /*0db0*/  IMAD R0, R72, c[0x0][0x1b8], RZ ;  /* 0x00006e0048007a24 */ /* 0x000fc400078e02ff */
[----:B------:R-:W-:-:S04]  /*0dc0*/  IMAD.WIDE.U32 R2, R71, c[0x0][0x1b8], R2 ;  /* 0x00006e0047027a25 */ /* 0x000fc800078e0002 */
[----:B------:R-:W-:Y:S02]  /*0dd0*/  IMAD R0, R71, c[0x0][0x1bc], R0 ;  /* 0x00006f0047007a24 */ /* 0x000fe400078e0200 */
[----:B------:R-:W-:-:S04]  /*0de0*/  @P3 IMAD.HI.U32 R6, R7, c[0x0][0x2c8], RZ ;  /* 0x0000b20007063a27 */ /* 0x000fc800078e00ff */
[----:B------:R-:W-:Y:S02]  /*0df0*/  IMAD.IADD R3, R3, 0x1, R0 ;  /* 0x0000000103037824 */ /* 0x000fe400078e0200 */
[----:B------:R-:W-:Y:S01]  /*0e00*/  IMAD.MOV.U32 R0, RZ, RZ, R7 ;  /* 0x000000ffff007224 */ /* 0x000fe200078e0007 */
[----:B------:R-:W-:Y:S01]  /*0e10*/  @P3 SHF.R.U32.HI R0, RZ, c[0x0][0x2cc], R6 ;  /* 0x0000b300ff003a19 */ /* 0x000fe20000011606 */
[----:B------:R-:W-:Y:S01]  /*0e20*/  IMAD.WIDE.U32 R2, R4, c[0x0][0x1c0], R2 ;  /* 0x0000700004027a25 */ /* 0x000fe200078e0002 */
[----:B------:R-:W-:Y:S02]  /*0e30*/  IADD3 R6, -R20, UR8, RZ ;  /* 0x0000000814067c10 */ /* 0x000fe4000fffe1ff */
[----:B------:R-:W-:Y:S01]  /*0e40*/  SHF.R.S32.HI R4, RZ, 0x1f, R0 ;  /* 0x0000001fff047819 */ /* 0x000fe20000011400 */
[----:B------:R-:W-:Y:S02]  /*0e50*/  IMAD.IADD R3, R3, 0x1, R5 ;  /* 0x0000000103037824 */ /* 0x000fe400078e0205 */
[----:B------:R-:W-:-:S02]  /*0e60*/  IMAD.U32 R5, RZ, RZ, UR20 ;  /* 0x00000014ff057e24 */ /* 0x000fc4000f8e00ff */
[----:B------:R-:W-:Y:S02]  /*0e70*/  IMAD R4, R4, c[0x0][0x1b0], RZ ;  /* 0x00006c0004047a24 */ /* 0x000fe400078e02ff */
[----:B------:R-:W-:-:S04]  /*0e80*/  IMAD.WIDE.U32 R2, R0, c[0x0][0x1b0], R2 ;  /* 0x00006c0000027a25 */ /* 0x000fc800078e0002 */
[----:B------:R-:W-:Y:S01]  /*0e90*/  IMAD R8, R0, c[0x0][0x1b4], R4 ;  /* 0x00006d0000087a24 */ /* 0x000fe200078e0204 */
[----:B------:R-:W-:Y:S01]  /*0ea0*/  IADD3 R4, R9, 0x20, RZ ;  /* 0x0000002009047810 */ /* 0x000fe20007ffe0ff */
[----:B------:R-:W-:Y:S02]  /*0eb0*/  IMAD.MOV R0, RZ, RZ, -R0 ;  /* 0x000000ffff007224 */ /* 0x000fe400078e0a00 */
[----:B------:R-:W-:Y:S01]  /*0ec0*/  IMAD R19, R5, -0x80, R6 ;  /* 0xffffff8005137824 */ /* 0x000fe200078e0206 */
[----:B------:R-:W-:Y:S01]  /*0ed0*/  BAR.SYNC.DEFER_BLOCKING 0x0 ;  /* 0x0000000000007b1d */ /* 0x000fe20000010000 */
[----:B------:R-:W-:Y:S01]  /*0ee0*/  IMAD R0, R0, c[0x0][0x2c4], R7 ;  /* 0x0000b10000007a24 */ /* 0x000fe200078e0207 */
[----:B------:R-:W-:Y:S01]  /*0ef0*/  ISETP.GE.AND P5, PT, R4, UR4, PT ;  /* 0x0000000404007c0c */ /* 0x000fe2000bfa6270 */
[----:B------:R-:W-:Y:S01]  /*0f00*/  IMAD.IADD R3, R3, 0x1, R8 ;  /* 0x0000000103037824 */ /* 0x000fe200078e0208 */
[----:B------:R-:W-:Y:S01]  /*0f10*/  SHF.R.S32.HI R8, RZ, 0x1f, R10 ;  /* 0x0000001fff087819 */ /* 0x000fe2000001140a */
[----:B------:R-:W-:Y:S01]  /*0f20*/  IMAD.SHL.U32 R4, R20, 0x40, RZ ;  /* 0x0000004014047824 */ /* 0x000fe200078e00ff */
[----:B------:R-:W-:Y:S01]  /*0f30*/  SHF.R.S32.HI R5, RZ, 0x1f, R0 ;  /* 0x0000001fff057819 */ /* 0x000fe20000011400 */
[----:B------:R-:W-:Y:S01]  /*0f40*/  IMAD.WIDE.U32 R2, R0, c[0x0][0x1a8], R2 ;  /* 0x00006a0000027a25 */ /* 0x000fe200078e0002 */
[----:B------:R-:W-:-:S02]  /*0f50*/  LEA.HI.X.SX32 R70, R20, R8, 0x1, P0 ;  /* 0x0000000814467211 */ /* 0x000fc400000f0eff */
[----:B------:R-:W-:Y:S01]  /*0f60*/  LOP3.LUT R4, R4, 0x1c0, RZ, 0xc0, !PT ;  /* 0x000001c004047812 */ /* 0x000fe200078ec0ff */
[----:B------:R-:W-:Y:S01]  /*0f70*/  IMAD R5, R5, c[0x0][0x1a8], RZ ;  /* 0x00006a0005057a24 */ /* 0x000fe200078e02ff */
[----:B------:R-:W-:Y:S02]  /*0f80*/  LEA R18, P0, R2, c[0x0][0x160], 0x1 ;  /* 0x0000580002127a11 */ /* 0x000fe400078008ff */
[----:B------:R-:W-:Y:S01]  /*0f90*/  IADD3 R7, R9, 0x40, RZ ;  /* 0x0000004009077810 */ /* 0x000fe20007ffe0ff */
[----:B------:R-:W-:Y:S01]  /*0fa0*/  IMAD R6, R0, c[0x0][0x1ac], R5 ;  /* 0x00006b0000067a24 */ /* 0x000fe200078e0205 */
[----:B------:R-:W-:Y:S01]  /*0fb0*/  LOP3.LUT R5, R4, 0x38, R16, 0xf8, !PT ;  /* 0x0000003804057812 */ /* 0x000fe200078ef810 */
[----:B------:R-:W1:Y:S01]  /*0fc0*/  SHFL.IDX PT, R8, R18, RZ, 0x181f ;  /* 0x00181fff12087589 */ /* 0x000e6200000e0000 */
[----:B------:R-:W-:Y:S01]  /*0fd0*/  SHF.R.U32.HI R4, RZ, 0x3, R4 ;  /* 0x00000003ff047819 */ /* 0x000fe20000011604 */
[----:B------:R-:W-:Y:S01]  /*0fe0*/  IMAD.IADD R0, R3, 0x1, R6 ;  /* 0x0000000103007824 */ /* 0x000fe200078e0206 */
[----:B------:R-:W-:Y:S01]  /*0ff0*/  ISETP.GE.AND P4, PT, R7, UR4, PT ;  /* 0x0000000407007c0c */ /* 0x000fe2000bf86270 */
[----:B------:R-:W-:Y:S01]  /*1000*/  IMAD R3, R70, c[0x0][0x1e0], RZ ;  /* 0x0000780046037a24 */ /* 0x000fe200078e02ff */
[----:B------:R-:W-:-:S02]  /*1010*/  LOP3.LUT R7, R5, R4, RZ, 0x3c, !PT ;  /* 0x0000000405077212 */ /* 0x000fc400078e3cff */
[----:B------:R-:W-:Y:S01]  /*1020*/  LEA.HI.X R12, R2, c[0x0][0x164], R0, 0x1, P0 ;  /* 0x00005900020c7a11 */ /* 0x000fe200000f0c00 */
[----:B------:R-:W-:Y:S01]  /*1030*/  IMAD R4, R23, c[0x0][0x1e4], R3 ;  /* 0x0000790017047a24 */ /* 0x000fe200078e0203 */
[----:B------:R-:W-:Y:S01]  /*1040*/  ISETP.GE.AND P0, PT, R9, UR4, PT ;  /* 0x0000000409007c0c */ /* 0x000fe2000bf06270 */
[----:B------:R-:W-:Y:S01]  /*1050*/  IMAD.WIDE.U32 R2, R23, c[0x0][0x1e0], R16 ;  /* 0x0000780017027a25 */ /* 0x000fe200078e0010 */
[----:B------:R-:W-:Y:S02]  /*1060*/  IADD3 R0, R9, 0x60, RZ ;  /* 0x0000006009007810 */ /* 0x000fe40007ffe0ff */
[----:B------:R-:W2:Y:S01]  /*1070*/  SHFL.IDX PT, R9, R12, RZ, 0x181f ;  /* 0x00181fff0c097589 */ /* 0x000ea200000e0000 */
[----:B------:R-:W-:Y:S01]  /*1080*/  LEA.HI R6, R190, R189, RZ, 0x6 ;  /* 0x000000bdbe067211 */ /* 0x000fe200078f30ff */
[----:B------:R-:W-:Y:S01]  /*1090*/  IMAD.IADD R5, R3, 0x1, R4 ;  /* 0x0000000103057824 */ /* 0x000fe200078e0204 */
[----:B------:R-:W-:Y:S01]  /*10a0*/  ISETP.GE.AND P2, PT, R0, UR4, PT ;  /* 0x0000000400007c0c */ /* 0x000fe2000bf46270 */
[----:B------:R-:W-:Y:S01]  /*10b0*/  IMAD.MOV.U32 R4, RZ, RZ, R2 ;  /* 0x000000ffff047224 */ /* 0x000fe200078e0002 */
[----:B------:R-:W-:Y:S01]  /*10c0*/  UIMAD UR4, UR21, UR20, URZ ;  /* 0x00000014150472a4 */ /* 0x000fe2000f8e023f */
[----:B------:R-:W-:-:S02]  /*10d0*/  IMAD R0, R72, c[0x0][0x1e8], RZ ;  /* 0x00007a0048007a24 */ /* 0x000fc400078e02ff */
[----:B------:R-:W-:Y:S01]  /*10e0*/  IMAD.SHL.U32 R6, R6, 0x8, RZ ;  /* 0x0000000806067824 */ /* 0x000fe200078e00ff */
[----:B------:R-:W-:Y:S01]  /*10f0*/  UIMAD UR4, UR10, UR22, UR4 ;  /* 0x000000160a0472a4 */ /* 0x000fe2000f8e0204 */
[----:B------:R-:W-:-:S03]  /*1100*/  IMAD R0, R71, c[0x0][0x1ec], R0 ;  /* 0x00007b0047007a24 */ /* 0x000fc600078e0200 */
[----:B------:R-:W-:Y:S02]  /*1110*/  LOP3.LUT R243, R7, 0xfffffe00, R6, 0xf8, !PT ;  /* 0xfffffe0007f37812 */ /* 0x000fe400078ef806 */
[----:B------:R-:W-:Y:S03]  /*1120*/  SHFL.IDX PT, R6, R18, 0x1, 0x181f ;  /* 0x00381f0012067f89 */ /* 0x000fe600000e0000 */
[----:B------:R-:W-:Y:S01]  /*1130*/  IMAD.SHL.U32 R243, R243, 0x2, RZ ;  /* 0x00000002f3f37824 */ /* 0x000fe200078e00ff */
[----:B------:R-:W4:Y:S01]  /*1140*/  SHFL.IDX PT, R7, R12, 0x1, 0x181f ;  /* 0x00381f000c077f89 */ /* 0x000f2200000e0000 */
[--C-:B---3--:R-:W-:Y:S01]  /*1150*/  @P1 SHF.R.S32.HI R3, RZ, 0x1f, R13.reuse ;  /* 0x0000001fff031819 */ /* 0x108fe2000001140d */
[----:B------:R-:W-:Y:S01]  /*1160*/  @P1 IMAD.MOV.U32 R2, RZ, RZ, R13 ;  /* 0x000000ffff021224 */ /* 0x000fe200078e000d */
[----:B------:R-:W-:Y:S01]  /*1170*/  @!P0 SHF.R.S32.HI R13, RZ, 0x1f, R21 ;  /* 0x0000001fff0d8819 */ /* 0x000fe20000011415 */
[----:B------:R-:W-:-:S02]  /*1180*/  @!P1 IMAD.MOV.U32 R2, RZ, RZ, R28 ;  /* 0x000000ffff029224 */ /* 0x000fc400078e001c */
[----:B------:R-:W-:Y:S01]  /*1190*/  @!P1 IMAD.MOV.U32 R3, RZ, RZ, R11 ;  /* 0x000000ffff039224 */ /* 0x000fe200078e000b */
[----:B------:R-:W-:Y:S01]  /*11a0*/  ISETP.GE.AND P1, PT, R16, c[0x0][0x198], PT ;  /* 0x0000660010007a0c */ /* 0x000fe20003f26270 */
[----:B------:R-:W-:Y:S01]  /*11b0*/  IMAD.WIDE.U32 R10, R71, c[0x0][0x1e8], R4 ;  /* 0x00007a00470a7a25 */ /* 0x000fe200078e0004 */
[----:B------:R-:W-:Y:S02]  /*11c0*/  SEL R68, R2, RZ, !P6 ;  /* 0x000000ff02447207 */ /* 0x000fe40007000000 */
[----:B------:R-:W-:Y:S01]  /*11d0*/  SEL R69, R3, RZ, !P6 ;  /* 0x000000ff03457207 */ /* 0x000fe20007000000 */
[----:B------:R-:W-:Y:S01]  /*11e0*/  IMAD.IADD R11, R11, 0x1, R0 ;  /* 0x000000010b0b7824 */ /* 0x000fe200078e0200 */
[----:B------:R-:W-:Y:S01]  /*11f0*/  @!P5 SHF.R.S32.HI R5, RZ, 0x1f, R21 ;  /* 0x0000001fff05d819 */ /* 0x000fe20000011415 */
[----:B------:R-:W3:Y:S01]  /*1200*/  SHFL.IDX PT, R2, R18, 0x2, 0x181f ;  /* 0x00581f0012027f89 */ /* 0x000ee200000e0000 */
[----:B-1----:R-:W-:Y:S01]  /*1210*/  @!P0 LEA R4, P6, R16, R8, 0x1 ;  /* 0x0000000810048211 */ /* 0x002fe200078c08ff */
[----:B------:R-:W-:Y:S01]  /*1220*/  IMAD.WIDE.U32 R24, R68, c[0x0][0x1f0], R10 ;  /* 0x00007c0044187a25 */ /* 0x000fe200078e000a */
[-C--:B------:R-:W-:Y:S01]  /*1230*/  @!P5 LEA.HI R0, R5, R21.reuse, RZ, 0x3 ;  /* 0x000000150500d211 */ /* 0x080fe200078f18ff */
[----:B------:R-:W1:Y:S01]  /*1240*/  SHFL.IDX PT, R3, R12, 0x2, 0x181f ;  /* 0x00581f000c037f89 */ /* 0x000e6200000e0000 */
[----:B------:R-:W-:Y:S01]  /*1250*/  @!P0 LEA.HI R13, R13, R21, RZ, 0x3 ;  /* 0x000000150d0d8211 */ /* 0x000fe200078f18ff */
[----:B------:R-:W-:Y:S01]  /*1260*/  IMAD.MOV.U32 R168, RZ, RZ, R24 ;  /* 0x000000ffffa87224 */ /* 0x000fe200078e0018 */
[----:B--2---:R-:W-:Y:S01]  /*1270*/  @!P0 LEA.HI.X R5, R16, R9, R17, 0x1, P6 ;  /* 0x0000000910058211 */ /* 0x004fe200030f0c11 */
[----:B------:R-:W-:Y:S01]  /*1280*/  STL.64 [R1+0x40], R24 ;  /* 0x0000401801007387 */ /* 0x000fe20000100a00 */
[----:B------:R-:W-:-:S02]  /*1290*/  ISETP.GE.AND P6, PT, R21, c[0x0][0x198], PT ;  /* 0x0000660015007a0c */ /* 0x000fc40003fc6270 */
[----:B------:R-:W-:Y:S01]  /*12a0*/  @!P0 LOP3.LUT R13, R13, 0xfffffff8, RZ, 0xc0, !PT ;  /* 0xfffffff80d0d8812 */ /* 0x000fe200078ec0ff */
[----:B------:R3:W-:Y:S01]  /*12b0*/  @!P0 LDGSTS.E.BYPASS.LTC128B.128 [R243+0x100], [R4.64], !P1 ;  /* 0x0010000004f38fae */ /* 0x0007e2000c901d52 */
[----:B------:R-:W-:Y:S02]  /*12c0*/  @!P5 LOP3.LUT R14, R0, 0xfffffff8, RZ, 0xc0, !PT ;  /* 0xfffffff8000ed812 */ /* 0x000fe400078ec0ff */
[----:B------:R-:W-:Y:S01]  /*12d0*/  @!P4 SHF.R.S32.HI R0, RZ, 0x1f, R21 ;  /* 0x0000001fff00c819 */ /* 0x000fe20000011415 */
[----:B------:R-:W-:-:S03]  /*12e0*/  @!P0 IMAD.WIDE R8, R13, 0x2, R8 ;  /* 0x000000020d088825 */ /* 0x000fc600078e0208 */
[----:B------:R-:W-:Y:S01]  /*12f0*/  @!P4 LEA.HI R0, R0, R21, RZ, 0x3 ;  /* 0x000000150000c211 */ /* 0x000fe200078f18ff */
[----:B----4-:R-:W-:Y:S02]  /*1300*/  @!P5 IMAD.WIDE R14, R14, 0x2, R6 ;  /* 0x000000020e0ed825 */ /* 0x010fe400078e0206 */
[----:B------:R2:W-:Y:S01]  /*1310*/  @!P0 LDGSTS.E.BYPASS.LTC128B.128 [R243+0x4100], [R8.64], !P6 ;  /* 0x0410000008f38fae */ /* 0x0005e2000f101d52 */
[----:B------:R-:W-:Y:S02]  /*1320*/  @!P5 LEA R6, P0, R16, R6, 0x1 ;  /* 0x000000061006d211 */ /* 0x000fe400078008ff */
[----:B------:R-:W-:Y:S01]  /*1330*/  @!P4 LOP3.LUT R13, R0, 0xfffffff8, RZ, 0xc0, !PT ;  /* 0xfffffff8000dc812 */ /* 0x000fe200078ec0ff */
[----:B------:R-:W-:Y:S01]  /*1340*/  IMAD R0, R69, c[0x0][0x1f0], RZ ;  /* 0x00007c0045007a24 */ /* 0x000fe200078e02ff */
[----:B------:R-:W-:-:S05]  /*1350*/  @!P5 LEA.HI.X R7, R16, R7, R17, 0x1, P0 ;  /* 0x000000071007d211 */ /* 0x000fca00000f0c11 */
[----:B------:R4:W-:Y:S04]  /*1360*/  @!P5 LDGSTS.E.BYPASS.LTC128B.128 [R243+0x1100], [R6.64], !P1 ;  /* 0x0110000006f3dfae */ /* 0x0009e8000c901d52 */
[----:B------:R5:W-:Y:S01]  /*1370*/  @!P5 LDGSTS.E.BYPASS.LTC128B.128 [R243+0x5100], [R14.64], !P6 ;  /* 0x051000000ef3dfae */ /* 0x000be2000f101d52 */
[C---:B------:R-:W-:Y:S02]  /*1380*/  ISETP.GE.AND P5, PT, R16.reuse, c[0x0][0x1d4], PT ;  /* 0x0000750010007a0c */ /* 0x040fe40003fa6270 */
[----:B---3--:R-:W-:-:S04]  /*1390*/  @!P4 LEA R4, P0, R16, R2, 0x1 ;  /* 0x000000021004c211 */ /* 0x008fc800078008ff */
[----:B-1----:R-:W-:Y:S02]  /*13a0*/  @!P4 LEA.HI.X R5, R16, R3, R17, 0x1, P0 ;  /* 0x000000031005c211 */ /* 0x002fe400000f0c11 */
[----:B------:R-:W-:-:S03]  /*13b0*/  ISETP.GE.AND P0, PT, R19, 0x1, PT ;  /* 0x000000011300780c */ /* 0x000fc60003f06270 */
[----:B------:R1:W-:Y:S04]  /*13c0*/  @!P4 LDGSTS.E.BYPASS.LTC128B.128 [R243+0x2100], [R4.64], !P1 ;  /* 0x0210000004f3cfae */ /* 0x0003e8000c901d52 */
[----:B--2---:R-:W1:Y:S04]  /*13d0*/  SHFL.IDX PT, R8, R18, 0x3, 0x181f ;  /* 0x00781f0012087f89 */ /* 0x004e6800000e0000 */
[----:B------:R2:W3:Y:S01]  /*13e0*/  SHFL.IDX PT, R9, R12, 0x3, 0x181f ;  /* 0x00781f000c097f89 */ /* 0x0004e200000e0000 */
[----:B----4-:R-:W-:Y:S01]  /*13f0*/  LEA.HI R6, R190, R189, RZ, 0x4 ;  /* 0x000000bdbe067211 */ /* 0x010fe200078f20ff */
[----:B------:R-:W-:-:S02]  /*1400*/  IMAD.U32 R7, RZ, RZ, UR6 ;  /* 0x00000006ff077e24 */ /* 0x000fc4000f8e00ff */
[----:B--2---:R-:W-:-:S04]  /*1410*/  @!P4 IMAD.WIDE R12, R13, 0x2, R2 ;  /* 0x000000020d0cc825 */ /* 0x004fc800078e0202 */
[----:B------:R-:W-:Y:S01]  /*1420*/  IMAD R2, R68, c[0x0][0x1f4], R0 ;  /* 0x00007d0044027a24 */ /* 0x000fe200078e0200 */
[----:B------:R2:W-:Y:S01]  /*1430*/  @!P4 LDGSTS.E.BYPASS.LTC128B.128 [R243+0x6100], [R12.64], !P6 ;  /* 0x061000000cf3cfae */ /* 0x0005e2000f101d52 */
[----:B------:R-:W-:Y:S01]  /*1440*/  @!P2 SHF.R.S32.HI R0, RZ, 0x1f, R21 ;  /* 0x0000001fff00a819 */ /* 0x000fe20000011415 */
[----:B------:R-:W-:Y:S01]  /*1450*/  IMAD.U32 R3, RZ, RZ, UR20 ;  /* 0x00000014ff037e24 */ /* 0x000fe2000f8e00ff */
[----:B-1----:R-:W-:Y:S01]  /*1460*/  @!P2 LEA R4, P4, R16, R8, 0x1 ;  /* 0x000000081004a211 */ /* 0x002fe200078808ff */
[----:B------:R-:W-:Y:S01]  /*1470*/  IMAD.IADD R169, R25, 0x1, R2 ;  /* 0x0000000119a97824 */ /* 0x000fe200078e0202 */
[----:B------:R-:W-:Y:S02]  /*1480*/  @!P2 LEA.HI R0, R0, R21, RZ, 0x3 ;  /* 0x000000150000a211 */ /* 0x000fe400078f18ff */
[----:B---3--:R-:W-:Y:S01]  /*1490*/  @!P2 LEA.HI.X R5, R16, R9, R17, 0x1, P4 ;  /* 0x000000091005a211 */ /* 0x008fe200020f0c11 */
[----:B------:R-:W-:Y:S01]  /*14a0*/  IMAD.WIDE.U32 R2, R3, UR22, R168 ;  /* 0x0000001603027c25 */ /* 0x000fe2000f8e00a8 */
[----:B------:R-:W-:Y:S01]  /*14b0*/  ISETP.GE.AND P4, PT, R21, c[0x0][0x1d4], PT ;  /* 0x0000750015007a0c */ /* 0x000fe20003f86270 */
[----:B------:R-:W-:Y:S01]  /*14c0*/  STL.64 [R1+0x30], R168 ;  /* 0x000030a801007387 */ /* 0x000fe20000100a00 */
[----:B------:R-:W-:-:S02]  /*14d0*/  @!P2 LOP3.LUT R0, R0, 0xfffffff8, RZ, 0xc0, !PT ;  /* 0xfffffff80000a812 */ /* 0x000fc400078ec0ff */
[----:B------:R-:W-:Y:S01]  /*14e0*/  IADD3 R3, R3, UR4, RZ ;  /* 0x0000000403037c10 */ /* 0x000fe2000fffe0ff */
[----:B------:R1:W-:Y:S02]  /*14f0*/  @!P2 LDGSTS.E.BYPASS.LTC128B.128 [R243+0x3100], [R4.64], !P1 ;  /* 0x0310000004f3afae */ /* 0x0003e4000c901d52 */
[----:B------:R-:W-:Y:S01]  /*1500*/  @!P2 IMAD.WIDE R8, R0, 0x2, R8 ;  /* 0x000000020008a825 */ /* 0x000fe200078e0208 */
[----:B------:R-:W-:-:S04]  /*1510*/  LOP3.LUT R0, R6, 0xfffffff0, RZ, 0xc0, !PT ;  /* 0xfffffff006007812 */ /* 0x000fc800078ec0ff */
[----:B------:R3:W-:Y:S01]  /*1520*/  @!P2 LDGSTS.E.BYPASS.LTC128B.128 [R243+0x7100], [R8.64], !P6 ;  /* 0x0710000008f3afae */ /* 0x0007e2000f101d52 */
[----:B------:R-:W-:Y:S01]  /*1530*/  ISETP.GE.AND P6, PT, R19, 0x21, PT ;  /* 0x000000211300780c */ /* 0x000fe20003fc6270 */
[----:B------:R-:W-:Y:S01]  /*1540*/  IMAD.IADD R0, R189, 0x1, -R0 ;  /* 0x00000001bd007824 */ /* 0x000fe200078e0a00 */
[----:B------:R-:W-:Y:S01]  /*1550*/  ISETP.GE.AND P2, PT, R19, 0x41, PT ;  /* 0x000000411300780c */ /* 0x000fe20003f46270 */
[----:B------:R-:W0:Y:S03]  /*1560*/  LDGDEPBAR ;  /* 0x00000000000079af */ /* 0x000e260000000000 */
[----:B------:R-:W-:-:S04]  /*1570*/  SHF.R.S32.HI R11, RZ, 0x1f, R0 ;  /* 0x0000001fff0b7819 */ /* 0x000fc80000011400 */
[----:B------:R-:W-:Y:S02]  /*1580*/  LEA.HI R11, R11, R0, RZ, 0x3 ;  /* 0x000000000b0b7211 */ /* 0x000fe400078f18ff */
[----:B-1----:R-:W-:-:S04]  /*1590*/  @P0 LEA R4, P1, R2, c[0x0][0x1c8], 0x1 ;  /* 0x0000720002040a11 */ /* 0x002fc800078208ff */
[----:B------:R-:W-:Y:S02]  /*15a0*/  @P0 LEA.HI.X R5, R2, c[0x0][0x1cc], R3, 0x1, P1 ;  /* 0x0000730002050a11 */ /* 0x000fe400008f0c03 */
[----:B------:R-:W-:Y:S01]  /*15b0*/  ISETP.GE.AND P1, PT, R19, 0x61, PT ;  /* 0x000000611300780c */ /* 0x000fe20003f26270 */
[----:B---3--:R-:W-:Y:S02]  /*15c0*/  IMAD.U32 R9, RZ, RZ, UR6 ;  /* 0x00000006ff097e24 */ /* 0x008fe4000f8e00ff */
[----:B------:R1:W-:Y:S01]  /*15d0*/  @P0 LDGSTS.E.BYPASS.LTC128B.128 [R243+0x8100], [R4.64], !P5 ;  /* 0x0810000004f30fae */ /* 0x0003e2000e901d52 */
[----:B------:R-:W-:-:S03]  /*15e0*/  IMAD.U32 R8, RZ, RZ, UR7 ;  /* 0x00000007ff087e24 */ /* 0x000fc6000f8e00ff */
[----:B------:R1:W-:Y:S06]  /*15f0*/  @P0 LDGSTS.E.BYPASS.LTC128B.128 [R243+0xc100], [R4.64+0x80], !P4 ;  /* 0x0c10008004f30fae */ /* 0x0003ec000e101d52 */
[----:B------:R-:W-:-:S05]  /*1600*/  VOTEU.ANY UP0, P1 ;  /* 0x00000000003f7886 */ /* 0x000fca0000800100 */
[----:B------:R-:W-:Y:S01]  /*1610*/  @UP0 UIMAD UR4, UR7, 0x60, URZ ;  /* 0x00000060070408a4 */ /* 0x000fe2000f8e023f */
[----:B-1----:R-:W-:-:S04]  /*1620*/  SHF.R.S32.HI R4, RZ, 0x4, R6 ;  /* 0x00000004ff047819 */ /* 0x002fc80000011406 */
[----:B------:R-:W-:-:S04]  /*1630*/  LEA.HI R5, R6, R4, RZ, 0x1 ;  /* 0x0000000406057211 */ /* 0x000fc800078f08ff */
[----:B------:R-:W-:Y:S02]  /*1640*/  LOP3.LUT R6, R5, 0xfffffffe, RZ, 0xc0, !PT ;  /* 0xfffffffe05067812 */ /* 0x000fe400078ec0ff */
[----:B------:R-:W-:-:S03]  /*1650*/  @P6 LEA R5, P0, R7, R2, 0x5 ;  /* 0x0000000207056211 */ /* 0x000fc600078028ff */
[----:B--2---:R-:W-:Y:S01]  /*1660*/  IMAD.IADD R13, R4, 0x1, -R6 ;  /* 0x00000001040d7824 */ /* 0x004fe200078e0a06 */
[----:B------:R-:W-:Y:S02]  /*1670*/  LOP3.LUT R6, R11, 0xfffffff8, RZ, 0xc0, !PT ;  /* 0xfffffff80b067812 */ /* 0x000fe400078ec0ff */
[----:B------:R-:W-:Y:S01]  /*1680*/  @P6 LEA.HI.X R4, R9, R3, R8, 0x5, P0 ;  /* 0x0000000309046211 */ /* 0x000fe200000f2c08 */
[----:B------:R-:W-:Y:S01]  /*1690*/  IMAD.SHL.U32 R10, R13, 0x8, RZ ;  /* 0x000000080d0a7824 */ /* 0x000fe200078e00ff */
[----:B------:R-:W-:Y:S01]  /*16a0*/  @P6 LEA R8, P0, R5, c[0x0][0x1c8], 0x1 ;  /* 0x0000720005086a11 */ /* 0x000fe200078008ff */
[----:B------:R-:W-:-:S03]  /*16b0*/  IMAD.IADD R12, R0, 0x1, -R6 ;  /* 0x00000001000c7824 */ /* 0x000fc600078e0a06 */
[----:B------:R-:W-:Y:S01]  /*16c0*/  @P6 LEA.HI.X R9, R5, c[0x0][0x1cc], R4, 0x1, P0 ;  /* 0x0000730005096a11 */ /* 0x000fe200000f0c04 */
[----:B------:R-:W-:Y:S01]  /*16d0*/  IMAD.SHL.U32 R0, R12, 0x40, RZ ;  /* 0x000000400c007824 */ /* 0x000fe200078e00ff */
[----:B------:R-:W-:Y:S01]  /*16e0*/  @P2 IADD3 R4, P0, R2, UR12, RZ ;  /* 0x0000000c02042c10 */ /* 0x000fe2000ff1e0ff */
[----:B------:R-:W-:Y:S02]  /*16f0*/  IMAD.U32 R5, RZ, RZ, UR6 ;  /* 0x00000006ff057e24 */ /* 0x000fe4000f8e00ff */
[----:B------:R1:W-:Y:S01]  /*1700*/  @P6 LDGSTS.E.BYPASS.LTC128B.128 [R243+0x9100], [R8.64], !P5 ;  /* 0x0910000008f36fae */ /* 0x0003e2000e901d52 */
[----:B------:R-:W-:Y:S01]  /*1710*/  @P2 IADD3.X R7, R3, UR9, RZ, P0, !PT ;  /* 0x0000000903072c10 */ /* 0x000fe200087fe4ff */
[----:B------:R-:W-:Y:S01]  /*1720*/  @P1 IMAD.WIDE.U32 R2, R5, 0x60, R2 ;  /* 0x0000006005021825 */ /* 0x000fe200078e0002 */
[----:B------:R-:W-:Y:S01]  /*1730*/  @P2 LEA R6, P0, R4, c[0x0][0x1c8], 0x1 ;  /* 0x0000720004062a11 */ /* 0x000fe200078008ff */
[----:B------:R1:W-:Y:S01]  /*1740*/  @P6 LDGSTS.E.BYPASS.LTC128B.128 [R243+0xd100], [R8.64+0x80], !P4 ;  /* 0x0d10008008f36fae */ /* 0x0003e2000e101d52 */
[----:B------:R-:W-:-:S02]  /*1750*/  LOP3.LUT R0, R0, 0x1c0, RZ, 0xc0, !PT ;  /* 0x000001c000007812 */ /* 0x000fc400078ec0ff */
[----:B------:R-:W-:Y:S02]  /*1760*/  @P2 LEA.HI.X R7, R4, c[0x0][0x1cc], R7, 0x1, P0 ;  /* 0x0000730004072a11 */ /* 0x000fe400000f0c07 */
[----:B------:R-:W-:Y:S02]  /*1770*/  LOP3.LUT R10, R0, 0x8, R10, 0xf8, !PT ;  /* 0x00000008000a7812 */ /* 0x000fe400078ef80a */
[----:B------:R-:W-:Y:S01]  /*1780*/  SHF.R.U32.HI R5, RZ, 0x3, R0 ;  /* 0x00000003ff057819 */ /* 0x000fe20000011600 */
[----:B------:R2:W-:Y:S01]  /*1790*/  @P2 LDGSTS.E.BYPASS.LTC128B.128 [R243+0xa100], [R6.64], !P5 ;  /* 0x0a10000006f32fae */ /* 0x0005e2000e901d52 */
[----:B------:R-:W-:Y:S01]  /*17a0*/  @P1 IADD3 R0, R3, UR4, RZ ;  /* 0x0000000403001c10 */ /* 0x000fe2000fffe0ff */
[----:B------:R-:W-:Y:S01]  /*17b0*/  IMAD.SHL.U32 R3, R11, 0x40, RZ ;  /* 0x000000400b037824 */ /* 0x000fe200078e00ff */
[----:B------:R-:W-:Y:S01]  /*17c0*/  @P1 LEA R4, P0, R2, c[0x0][0x1c8], 0x1 ;  /* 0x0000720002041a11 */ /* 0x000fe200078008ff */
[----:B------:R2:W-:Y:S01]  /*17d0*/  @P2 LDGSTS.E.BYPASS.LTC128B.128 [R243+0xe100], [R6.64+0x80], !P4 ;  /* 0x0e10008006f32fae */ /* 0x0005e2000e101d52 */
[----:B------:R-:W-:Y:S01]  /*17e0*/  LOP3.LUT R10, R10, R5, RZ, 0x3c, !PT ;  /* 0x000000050a0a7212 */ /* 0x000fe200078e3cff */
[----:B------:R-:W-:Y:S01]  /*17f0*/  ULDC.64 UR4, c[0x0][0x208] ;  /* 0x0000820000047ab9 */ /* 0x000fe20000000a00 */
[----:B------:R-:W-:Y:S01]  /*1800*/  @P1 LEA.HI.X R5, R2, c[0x0][0x1cc], R0, 0x1, P0 ;  /* 0x0000730002051a11 */ /* 0x000fe200000f0c00 */
[----:B------:R-:W-:Y:S01]  /*1810*/  IMAD.SHL.U32 R0, R22, 0x40, RZ ;  /* 0x0000004016007824 */ /* 0x000fe200078e00ff */
[----:B------:R-:W-:Y:S01]  /*1820*/  LOP3.LUT R3, R10, 0xfffffe00, R3, 0xf8, !PT ;  /* 0xfffffe000a037812 */ /* 0x000fe200078ef803 */
[----:B------:R-:W-:Y:S01]  /*1830*/  IMAD.SHL.U32 R2, R20, 0x8, RZ ;  /* 0x0000000814027824 */ /* 0x000fe200078e00ff */
[----:B------:R-:W-:Y:S01]  /*1840*/  UIMAD UR10, UR10, UR4, URZ ;  /* 0x000000040a0a72a4 */ /* 0x000fe2000f8e023f */
[----:B------:R3:W-:Y:S01]  /*1850*/  @P1 LDGSTS.E.BYPASS.LTC128B.128 [R243+0xb100], [R4.64], !P5 ;  /* 0x0b10000004f31fae */ /* 0x0007e2000e901d52 */
[----:B------:R-:W-:Y:S01]  /*1860*/  LOP3.LUT R0, R0, 0x1c0, RZ, 0xc0, !PT ;  /* 0x000001c000007812 */ /* 0x000fe200078ec0ff */
[----:B------:R-:W-:Y:S01]  /*1870*/  IMAD R180, R171, 0x400, R3 ;  /* 0x00000400abb47824 */ /* 0x000fe200078e0203 */
[----:B------:R-:W-:Y:S01]  /*1880*/  UIMAD.WIDE.U32 UR14, UR20, UR4, URZ ;  /* 0x00000004140e72a5 */ /* 0x000fe2000f8e003f */
[----:B------:R3:W-:Y:S01]  /*1890*/  @P1 LDGSTS.E.BYPASS.LTC128B.128 [R243+0xf100], [R4.64+0x80], !P4 ;  /* 0x0f10008004f31fae */ /* 0x0007e2000e101d52 */
[----:B------:R-:W-:Y:S01]  /*18a0*/  LOP3.LUT R2, R0, 0x8, R2, 0xf8, !PT ;  /* 0x0000000800027812 */ /* 0x000fe200078ef802 */
[----:B------:R-:W-:Y:S01]  /*18b0*/  UIMAD UR10, UR20, UR5, UR10 ;  /* 0x00000005140a72a4 */ /* 0x000fe2000f8e020a */
[----:B------:R-:W-:Y:S01]  /*18c0*/  SHF.R.U32.HI R0, RZ, 0x3, R0 ;  /* 0x00000003ff007819 */ /* 0x000fe20000011600 */
[----:B------:R-:W0:Y:S01]  /*18d0*/  LDGDEPBAR ;  /* 0x00000000000079af */ /* 0x000e220000000000 */
[----:B------:R-:W-:Y:S01]  /*18e0*/  R2P PR, R12, 0x6 ;  /* 0x000000060c007804 */ /* 0x000fe20000000000 */
[----:B------:R-:W-:Y:S01]  /*18f0*/  UIADD3 UR10, UR15, UR10, URZ ;  /* 0x0000000a0f0a7290 */ /* 0x000fe2000fffe03f */
[----:B------:R-:W-:Y:S01]  /*1900*/  LOP3.LUT R0, R2, R0, RZ, 0x3c, !PT ;  /* 0x0000000002007212 */ /* 0x000fe200078e3cff */
[----:B------:R-:W-:Y:S01]  /*1910*/  IMAD.MOV.U32 R2, RZ, RZ, 0x20 ;  /* 0x00000020ff027424 */ /* 0x000fe200078e00ff */
[C---:B------:R-:W-:Y:S01]  /*1920*/  LEA R192, R180.reuse, 0x100, 0x1 ;  /* 0x00000100b4c07811 */ /* 0x040fe200078e08ff */
[----:B------:R-:W-:Y:S01]  /*1930*/  IMAD.SHL.U32 R180, R180, 0x2, RZ ;  /* 0x00000002b4b47824 */ /* 0x000fe200078e00ff */
[----:B------:R-:W-:Y:S01]  /*1940*/  LOP3.LUT P0, RZ, R22, 0x2, RZ, 0xc0, !PT ;  /* 0x0000000216ff7812 */ /* 0x000fe2000780c0ff */
[----:B------:R-:W-:Y:S01]  /*1950*/  IMAD R0, R13, 0x200, R0 ;  /* 0x000002000d007824 */ /* 0x000fe200078e0200 */
[----:B------:R-:W-:Y:S01]  /*1960*/  SEL R2, R2, 0xffffffe0, !P2 ;  /* 0xffffffe002027807 */ /* 0x000fe20005000000 */
[----:B--2---:R-:W-:-:S04]  /*1970*/  IMAD.WIDE.U32 R6, R23, c[0x0][0x208], R16 ;  /* 0x0000820017067a25 */ /* 0x004fc800078e0010 */
[----:B------:R-:W-:-:S05]  /*1980*/  IMAD.SHL.U32 R220, R0, 0x2, RZ ;  /* 0x0000000200dc7824 */ /* 0x000fca00078e00ff */
[C---:B------:R-:W-:Y:S02]  /*1990*/  IADD3 R0, R220.reuse, 0x8100, RZ ;  /* 0x00008100dc007810 */ /* 0x040fe40007ffe0ff */
[----:B------:R-:W-:Y:S01]  /*19a0*/  IADD3 R227, R220, 0x8120, RZ ;  /* 0x00008120dce37810 */ /* 0x000fe20007ffe0ff */
[----:B---3--:R-:W-:Y:S01]  /*19b0*/  IMAD.MOV.U32 R4, RZ, RZ, 0x10 ;  /* 0x00000010ff047424 */ /* 0x008fe200078e00ff */
[----:B------:R-:W-:-:S04]  /*19c0*/  DEPBAR.LE SB0, 0x1 ;  /* 0x000080400000791a */ /* 0x000fc80000000000 */
[----:B------:R-:W-:Y:S01]  /*19d0*/  BAR.SYNC.DEFER_BLOCKING 0x0 ;  /* 0x0000000000007b1d */ /* 0x000fe20000010000 */
[----:B------:R-:W-:Y:S01]  /*19e0*/  SEL R4, R4, 0xfffffff0, !P1 ;  /* 0xfffffff004047807 */ /* 0x000fe20004800000 */
[----:B------:R-:W-:Y:S01]  /*19f0*/  IMAD.U32 R5, RZ, RZ, UR10 ;  /* 0x0000000aff057e24 */ /* 0x000fe2000f8e00ff */
[----:B------:R-:W-:Y:S01]  /*1a00*/  @P0 IADD3 R227, R0, -0x20, RZ ;  /* 0xffffffe000e30810 */ /* 0x000fe20007ffe0ff */
[----:B------:R-:W-:Y:S01]  /*1a10*/  IMAD R0, R70, c[0x0][0x208], RZ ;  /* 0x0000820046007a24 */ /* 0x000fe200078e02ff */
[----:B------:R-:W-:Y:S01]  /*1a20*/  USHF.L.U32 UR10, UR4, 0x6, URZ ;  /* 0x00000006040a7899 */ /* 0x000fe2000800063f */
[--C-:B------:R-:W-:Y:S01]  /*1a30*/  IMAD R184, R4, 0x2, R192.reuse ;  /* 0x0000000204b87824 */ /* 0x100fe200078e02c0 */
[C---:B------:R-:W-:Y:S01]  /*1a40*/  IADD3 R242, R227.reuse, 0x800, RZ ;  /* 0x00000800e3f27810 */ /* 0x040fe20007ffe0ff */
[C---:B------:R-:W-:Y:S01]  /*1a50*/  IMAD R192, R2.reuse, 0x2, R192 ;  /* 0x0000000202c07824 */ /* 0x040fe200078e02c0 */
[----:B------:R-:W-:Y:S01]  /*1a60*/  UIADD3 UR16, UP0, UR10, 0x80, URZ ;  /* 0x000000800a107890 */ /* 0x000fe2000ff1e03f */
[----:B------:R-:W-:Y:S01]  /*1a70*/  IMAD R208, R2, 0x2, R184 ;  /* 0x0000000202d07824 */ /* 0x000fe200078e02b8 */
[----:B------:R-:W-:Y:S01]  /*1a80*/  IADD3 R241, R227, 0x1000, RZ ;  /* 0x00001000e3f17810 */ /* 0x000fe20007ffe0ff */
[----:B------:R-:W-:Y:S01]  /*1a90*/  IMAD R0, R23, c[0x0][0x20c], R0 ;  /* 0x0000830017007a24 */ /* 0x000fe200078e0200 */
[----:B------:R-:W-:-:S02]  /*1aa0*/  IADD3 R240, R227, 0x1800, RZ ;  /* 0x00001800e3f07810 */ /* 0x000fc40007ffe0ff */
[----:B------:R-:W-:Y:S01]  /*1ab0*/  IADD3 R239, R227, 0x2000, RZ ;  /* 0x00002000e3ef7810 */ /* 0x000fe20007ffe0ff */
[----:B------:R-:W-:Y:S01]  /*1ac0*/  IMAD.IADD R7, R7, 0x1, R0 ;  /* 0x0000000107077824 */ /* 0x000fe200078e0200 */
[C---:B------:R-:W-:Y:S01]  /*1ad0*/  IADD3 R238, R227.reuse, 0x2800, RZ ;  /* 0x00002800e3ee7810 */ /* 0x040fe20007ffe0ff */
[----:B------:R-:W-:Y:S01]  /*1ae0*/  IMAD R0, R72, c[0x0][0x210], RZ ;  /* 0x0000840048007a24 */ /* 0x000fe200078e02ff */
[----:B------:R-:W-:Y:S01]  /*1af0*/  IADD3 R237, R227, 0x3000, RZ ;  /* 0x00003000e3ed7810 */ /* 0x000fe20007ffe0ff */
[----:B------:R-:W-:Y:S01]  /*1b00*/  IMAD.WIDE.U32 R6, R71, c[0x0][0x210], R6 ;  /* 0x0000840047067a25 */ /* 0x000fe200078e0006 */
[C---:B------:R-:W-:Y:S02]  /*1b10*/  IADD3 R236, R227.reuse, 0x3800, RZ ;  /* 0x00003800e3ec7810 */ /* 0x040fe40007ffe0ff */
[----:B------:R-:W-:Y:S01]  /*1b20*/  IADD3 R235, R227, 0x4000, RZ ;  /* 0x00004000e3eb7810 */ /* 0x000fe20007ffe0ff */
[----:B------:R-:W-:Y:S01]  /*1b30*/  LDSM.16.M88.4 R140, [R180+0x100] ;  /* 0x00010000b48c783b */ /* 0x000fe20000000200 */
[----:B------:R-:W-:Y:S01]  /*1b40*/  IMAD R0, R71, c[0x0][0x214], R0 ;  /* 0x0000850047007a24 */ /* 0x000fe200078e0200 */
[----:B------:R-:W-:-:S02]  /*1b50*/  IADD3 R234, R227, 0x4800, RZ ;  /* 0x00004800e3ea7810 */ /* 0x000fc40007ffe0ff */
[----:B------:R-:W-:Y:S01]  /*1b60*/  LDSM.16.M88.4 R144, [R184] ;  /* 0x00000000b890783b */ /* 0x000fe20000000200 */
[----:B------:R-:W-:Y:S01]  /*1b70*/  IMAD.IADD R7, R7, 0x1, R0 ;  /* 0x0000000107077824 */ /* 0x000fe200078e0200 */
[----:B------:R-:W-:Y:S01]  /*1b80*/  IADD3 R233, R227, 0x5000, RZ ;  /* 0x00005000e3e97810 */ /* 0x000fe20007ffe0ff */
[----:B------:R-:W-:Y:S01]  /*1b90*/  IMAD R0, R69, c[0x0][0x218], RZ ;  /* 0x0000860045007a24 */ /* 0x000fe200078e02ff */
[----:B------:R-:W-:Y:S01]  /*1ba0*/  LDSM.16.M88.4 R172, [R192] ;  /* 0x00000000c0ac783b */ /* 0x000fe20000000200 */
[C---:B------:R-:W-:Y:S01]  /*1bb0*/  IMAD.WIDE.U32 R88, R68.reuse, c[0x0][0x218], R6 ;  /* 0x0000860044587a25 */ /* 0x040fe200078e0006 */
[C---:B------:R-:W-:Y:S02]  /*1bc0*/  IADD3 R232, R227.reuse, 0x5800, RZ ;  /* 0x00005800e3e87810 */ /* 0x040fe40007ffe0ff */
[----:B------:R-:W-:Y:S01]  /*1bd0*/  LDSM.16.M88.4 R176, [R208] ;  /* 0x00000000d0b0783b */ /* 0x000fe20000000200 */
[----:B------:R-:W-:Y:S01]  /*1be0*/  IMAD R0, R68, c[0x0][0x21c], R0 ;  /* 0x0000870044007a24 */ /* 0x000fe200078e0200 */
[----:B------:R-:W-:Y:S01]  /*1bf0*/  IADD3 R231, R227, 0x6000, RZ ;  /* 0x00006000e3e77810 */ /* 0x000fe20007ffe0ff */
[----:B------:R-:W-:Y:S01]  /*1c00*/  IMAD.U32 R6, RZ, RZ, UR14 ;  /* 0x0000000eff067e24 */ /* 0x000fe2000f8e00ff */
[----:B------:R-:W-:Y:S01]  /*1c10*/  LDSM.16.M88.4 R180, [R180+0x4100] ;  /* 0x00410000b4b4783b */ /* 0x000fe20000000200 */
[----:B------:R-:W-:Y:S01]  /*1c20*/  IMAD.IADD R75, R89, 0x1, R0 ;  /* 0x00000001594b7824 */ /* 0x000fe200078e0200 */
[----:B------:R-:W-:Y:S01]  /*1c30*/  UMOV UR14, 0x6 ;  /* 0x00000006000e7882 */ /* 0x000fe20000000000 */
[----:B------:R-:W-:Y:S01]  /*1c40*/  IMAD.U32 R7, RZ, RZ, UR15 ;  /* 0x0000000fff077e24 */ /* 0x000fe2000f8e00ff */
[----:B------:R-:W-:Y:S01]  /*1c50*/  LDSM.16.M88.4 R184, [R184+0x4000] ;  /* 0x00400000b8b8783b */ /* 0x000fe20000000200 */
[C---:B------:R-:W-:Y:S01]  /*1c60*/  LEA R0, P0, R6.reuse, R88, 0x7 ;  /* 0x0000005806007211 */ /* 0x040fe200078038ff */
[----:B------:R-:W-:Y:S01]  /*1c70*/  USHF.L.U64.HI UR14, UR4, UR14, UR5 ;  /* 0x0000000e040e7299 */ /* 0x000fe20008010205 */
[C---:B------:R-:W-:Y:S01]  /*1c80*/  IADD3 R230, R227.reuse, 0x6800, RZ ;  /* 0x00006800e3e67810 */ /* 0x040fe20007ffe0ff */
[----:B------:R-:W-:Y:S01]  /*1c90*/  LDSM.16.M88.4 R192, [R192+0x4000] ;  /* 0x00400000c0c0783b */ /* 0x000fe20000000200 */
[----:B------:R-:W-:Y:S01]  /*1ca0*/  LEA.HI.X R5, R6, R75, R5, 0x7, P0 ;  /* 0x0000004b06057211 */ /* 0x000fe200000f3c05 */
[----:B------:R-:W-:Y:S01]  /*1cb0*/  UIADD3.X UR15, URZ, UR14, URZ, UP0, !UPT ;  /* 0x0000000e3f0f7290 */ /* 0x000fe200087fe43f */
[----:B------:R-:W-:Y:S01]  /*1cc0*/  LEA R6, P0, R0, c[0x0][0x1f8], 0x1 ;  /* 0x00007e0000067a11 */ /* 0x000fe200078008ff */
[----:B------:R-:W-:Y:S01]  /*1cd0*/  LDSM.16.M88.4 R208, [R208+0x4000] ;  /* 0x00400000d0d0783b */ /* 0x000fe20000000200 */
[----:B------:R-:W-:Y:S01]  /*1ce0*/  UISETP.GE.AND UP0, UPT, UR25, 0x2, UPT ;  /* 0x000000021900788c */ /* 0x000fe2000bf06270 */
[----:B------:R-:W-:-:S02]  /*1cf0*/  IADD3 R229, R227, 0x7000, RZ ;  /* 0x00007000e3e57810 */ /* 0x000fc40007ffe0ff */
[----:B------:R-:W-:Y:S01]  /*1d00*/  BAR.SYNC.DEFER_BLOCKING 0x0 ;  /* 0x0000000000007b1d */ /* 0x000fe20000010000 */
[----:B------:R-:W-:Y:S01]  /*1d10*/  LEA.HI.X R7, R0, c[0x0][0x1fc], R5, 0x1, P0 ;  /* 0x00007f0000077a11 */ /* 0x000fe200000f0c05 */
[----:B------:R-:W-:Y:S01]  /*1d20*/  IMAD.U32 R5, RZ, RZ, UR10 ;  /* 0x0000000aff057e24 */ /* 0x000fe2000f8e00ff */
[----:B------:R-:W-:Y:S02]  /*1d30*/  IADD3 R0, -R20, UR17, RZ ;  /* 0x0000001114007c10 */ /* 0x000fe4000fffe1ff */
[----:B------:R-:W-:Y:S01]  /*1d40*/  IADD3 R228, R227, 0x7800, RZ ;  /* 0x00007800e3e47810 */ /* 0x000fe20007ffe0ff */
[----:B------:R-:W-:Y:S01]  /*1d50*/  STL.64 [R1+0x48], R88 ;  /* 0x0000485801007387 */ /* 0x000fe20000100a00 */
[----:B------:R-:W-:-:S03]  /*1d60*/  ISETP.LT.OR P6, PT, R0, 0x1, P5 ;  /* 0x000000010000780c */ /* 0x000fc60002fc1670 */
[----:B------:R-:W-:Y:S01]  /*1d70*/  STL [R1+0x3c], R75 ;  /* 0x00003c4b01007387 */ /* 0x000fe20000100800 */
[----:B------:R-:W-:-:S04]  /*1d80*/  DEPBAR.LE SB0, 0x0 ;  /* 0x000080000000791a */ /* 0x000fc80000000000 */
[----:B------:R-:W-:Y:S06]  /*1d90*/  BAR.SYNC.DEFER_BLOCKING 0x0 ;  /* 0x0000000000007b1d */ /* 0x000fec0000010000 */
[----:B-1----:R-:W1:Y:S04]  /*1da0*/  LDSM.16.M88.4 R8, [R220+0x8900] ;  /* 0x00890000dc08783b */ /* 0x002e680000000200 */
[----:B------:R-:W2:Y:S04]  /*1db0*/  LDSM.16.M88.4 R28, [R220+0x9100] ;  /* 0x00910000dc1c783b */ /* 0x000ea80000000200 */
[----:B------:R-:W-:Y:S04]  /*1dc0*/  LDSM.16.M88.4 R40, [R227+0x1000] ;  /* 0x00100000e328783b */ /* 0x000fe80000000200 */
[----:B------:R-:W-:Y:S04]  /*1dd0*/  LDSM.16.M88.4 R56, [R220+0x9900] ;  /* 0x00990000dc38783b */ /* 0x000fe80000000200 */
[----:B-----5:R-:W3:Y:S04]  /*1de0*/  LDSM.16.M88.4 R12, [R220+0x8100] ;  /* 0x00810000dc0c783b */ /* 0x020ee80000000200 */
[----:B------:R-:W4:Y:S04]  /*1df0*/  LDSM.16.M88.4 R48, [R227+0x800] ;  /* 0x00080000e330783b */ /* 0x000f280000000200 */
[----:B------:R-:W5:Y:S04]  /*1e00*/  LDSM.16.M88.4 R60, [R227+0x1800] ;  /* 0x00180000e33c783b */ /* 0x000f680000000200 */
[----:B------:R-:W4:Y:S04]  /*1e10*/  LDSM.16.M88.4 R64, [R220+0xa100] ;  /* 0x00a10000dc40783b */ /* 0x000f280000000200 */
[----:B------:R-:W-:Y:S01]  /*1e20*/  LDSM.16.M88.4 R52, [R227] ;  /* 0x00000000e334783b */ /* 0x000fe20000000200 */
[C---:B-1----:R-:W-:Y:S08]  /*1e30*/  HMMA.16816.F32 R32, R140.reuse, R8, RZ ;  /* 0x000000088c20723c */ /* 0x042ff000000018ff */
[C---:B------:R-:W-:Y:S08]  /*1e40*/  HMMA.16816.F32 R24, R140.reuse, R10, RZ ;  /* 0x0000000a8c18723c */ /* 0x040ff000000018ff */
[C---:B--2---:R-:W-:Y:S08]  /*1e50*/  HMMA.16816.F32 R8, R140.reuse, R30, RZ ;  /* 0x0000001e8c08723c */ /* 0x044ff000000018ff */
[C---:B---3--:R-:W-:Y:S08]  /*1e60*/  HMMA.16816.F32 R44, R140.reuse, R12, RZ ;  /* 0x0000000c8c2c723c */ /* 0x048ff000000018ff */
[----:B------:R-:W-:Y:S08]  /*1e70*/  HMMA.16816.F32 R36, R140, R14, RZ ;  /* 0x0000000e8c24723c */ /* 0x000ff000000018ff */
[----:B------:R-:W-:Y:S08]  /*1e80*/  HMMA.16816.F32 R100, R144, R42, R8 ;  /* 0x0000002a9064723c */ /* 0x000ff00000001808 */
[C---:B------:R-:W-:Y:S08]  /*1e90*/  HMMA.16816.F32 R8, R140.reuse, R58, RZ ;  /* 0x0000003a8c08723c */ /* 0x040ff000000018ff */
[----:B------:R-:W-:Y:S08]  /*1ea0*/  HMMA.16816.F32 R12, R140, R28, RZ ;  /* 0x0000001c8c0c723c */ /* 0x000ff000000018ff */
[C---:B----4-:R-:W-:Y:S01]  /*1eb0*/  HMMA.16816.F32 R112, R144.reuse, R48, R32 ;  /* 0x000000309070723c */ /* 0x050fe20000001820 */
[----:B------:R-:W1:Y:S07]  /*1ec0*/  LDSM.16.M88.4 R32, [R227+0x2000] ;  /* 0x00200000e320783b */ /* 0x000e6e0000000200 */
[----:B-----5:R-:W-:Y:S08]  /*1ed0*/  HMMA.16816.F32 R80, R144, R62, R8 ;  /* 0x0000003e9050723c */ /* 0x020ff00000001808 */
[----:B------:R-:W-:Y:S08]  /*1ee0*/  HMMA.16816.F32 R8, R140, R66, RZ ;  /* 0x000000428c08723c */ /* 0x000ff000000018ff */
[----:B------:R-:W-:Y:S01]  /*1ef0*/  HMMA.16816.F32 R96, R144, R40, R12 ;  /* 0x000000289060723c */ /* 0x000fe2000000180c */
[----:B------:R-:W-:Y:S07]  /*1f00*/  LDSM.16.M88.4 R40, [R220+0xa900] ;  /* 0x00a90000dc28783b */ /* 0x000fee0000000200 */
[C---:B------:R-:W-:Y:S01]  /*1f10*/  HMMA.16816.F32 R28, R140.reuse, R56, RZ ;  /* 0x000000388c1c723c */ /* 0x040fe200000018ff */
[----:B------:R-:W-:Y:S07]  /*1f20*/  LDSM.16.M88.4 R56, [R227+0x3800] ;  /* 0x00380000e338783b */ /* 0x000fee0000000200 */
[----:B------:R-:W-:Y:S08]  /*1f30*/  HMMA.16816.F32 R12, R140, R64, RZ ;  /* 0x000000408c0c723c */ /* 0x000ff000000018ff */
[C---:B-1----:R-:W-:Y:S07]  /*1f40*/  HMMA.16816.F32 R92, R144.reuse, R34, R8 ;  /* 0x00000022905c723c */ /* 0x042fee0000001808 */
[----:B------:R-:W-:Y:S01]  /*1f50*/  IADD3 R10, P2, R6, UR10, RZ ;  /* 0x0000000a060a7c10 */ /* 0x000fe2000ff5e0ff */
[----:B------:R-:W-:Y:S01]  /*1f60*/  HMMA.16816.F32 R76, R144, R60, R28 ;  /* 0x0000003c904c723c */ /* 0x000fe2000000181c */
[----:B------:R-:W1:Y:S02]  /*1f70*/  LDSM.16.M88.4 R28, [R220+0xb100] ;  /* 0x00b10000dc1c783b */ /* 0x000e640000000200 */
[----:B------:R-:W-:-:S02]  /*1f80*/  IADD3.X R11, R7, UR14, RZ, P2, !PT ;  /* 0x0000000e070b7c10 */ /* 0x000fc400097fe4ff */
[----:B------:R-:W-:-:S03]  /*1f90*/  ISETP.LT.OR P2, PT, R0, 0x1, P4 ;  /* 0x000000010000780c */ /* 0x000fc60002741670 */
[C---:B------:R-:W-:Y:S01]  /*1fa0*/  HMMA.16816.F32 R84, R144.reuse, R32, R12 ;  /* 0x000000209054723c */ /* 0x040fe2000000180c */
[----:B------:R-:W2:Y:S06]  /*1fb0*/  LDSM.16.M88.4 R32, [R220+0xb900] ;  /* 0x00b90000dc20783b */ /* 0x000eac0000000200 */
[----:B------:R-:W-:Y:S01]  /*1fc0*/  IADD3 R12, P1, P0, R5, 0x80, R6 ;  /* 0x00000080050c7810 */ /* 0x000fe2000783e006 */
[----:B------:R-:W-:Y:S01]  /*1fd0*/  HMMA.16816.F32 R116, R144, R52, R44 ;  /* 0x000000349074723c */ /* 0x000fe2000000182c */
[----:B------:R-:W-:Y:S02]  /*1fe0*/  LDSM.16.M88.4 R44, [R227+0x3000] ;  /* 0x00300000e32c783b */ /* 0x000fe40000000200 */
[----:B------:R-:W-:-:S02]  /*1ff0*/  IADD3.X R13, RZ, UR14, R7, P1, P0 ;  /* 0x0000000eff0d7c10 */ /* 0x000fc40008fe0407 */
[----:B------:R-:W-:Y:S02]  /*2000*/  IADD3 R8, P0, R10, UR10, RZ ;  /* 0x0000000a0a087c10 */ /* 0x000fe4000ff1e0ff */
[----:B------:R-:W-:Y:S01]  /*2010*/  ISETP.LT.OR P1, PT, R0, 0x21, P5 ;  /* 0x000000210000780c */ /* 0x000fe20002f21670 */
[C---:B------:R-:W-:Y:S01]  /*2020*/  HMMA.16816.F32 R104, R144.reuse, R50, R24 ;  /* 0x000000329068723c */ /* 0x040fe20000001818 */
[----:B------:R-:W3:Y:S01]  /*2030*/  LDSM.16.M88.4 R48, [R227+0x2800] ;  /* 0x00280000e330783b */ /* 0x000ee20000000200 */
[C---:B------:R-:W-:Y:S02]  /*2040*/  IADD3.X R9, R11.reuse, UR14, RZ, P0, !PT ;  /* 0x0000000e0b097c10 */ /* 0x040fe400087fe4ff */
[----:B------:R-:W-:Y:S01]  /*2050*/  IADD3 R16, P0, R10, UR16, RZ ;  /* 0x000000100a107c10 */ /* 0x000fe2000ff1e0ff */
[----:B------:R-:W-:Y:S01]  /*2060*/  @!PT LDS RZ, [RZ] ;  /* 0x00000000fffff984 */ /* 0x000fe20000000800 */
[----:B------:R-:W-:Y:S01]  /*2070*/  @!PT LDS RZ, [RZ] ;  /* 0x00000000fffff984 */ /* 0x000fe20000000800 */
[----:B------:R-:W-:Y:S01]  /*2080*/  @!PT LDS RZ, [RZ] ;  /* 0x00000000fffff984 */ /* 0x000fe20000000800 */
[----:B------:R4:W-:Y:S01]  /*2090*/  LDGSTS.E.BYPASS.LTC128B.128 [R243+0x100], [R6.64], !P6 ;  /* 0x0010000006f37fae */ /* 0x0009e2000f101d52 */
[C---:B------:R-:W-:Y:S02]  /*20a0*/  ISETP.LT.OR P6, PT, R0.reuse, 0x21, P4 ;  /* 0x000000210000780c */ /* 0x040fe400027c1670 */
[----:B------:R-:W-:Y:S01]  /*20b0*/  IADD3.X R17, R11, UR15, RZ, P0, !PT ;  /* 0x0000000f0b117c10 */ /* 0x000fe200087fe4ff */
[----:B------:R4:W-:Y:S01]  /*20c0*/  LDGSTS.E.BYPASS.LTC128B.128 [R243+0x4100], [R6.64+0x80], !P2 ;  /* 0x0410008006f37fae */ /* 0x0009e2000d101d52 */
[----:B------:R-:W-:Y:S01]  /*20d0*/  ISETP.LT.OR P2, PT, R0, 0x41, P5 ;  /* 0x000000410000780c */ /* 0x000fe20002f41670 */
[----:B------:R-:W-:Y:S01]  /*20e0*/  HMMA.16816.F32 R108, R144, R54, R36 ;  /* 0x00000036906c723c */ /* 0x000fe20000001824 */
[----:B------:R-:W-:Y:S01]  /*20f0*/  IADD3 R14, P0, R8, UR10, RZ ;  /* 0x0000000a080e7c10 */ /* 0x000fe2000ff1e0ff */
[----:B------:R2:W-:Y:S01]  /*2100*/  LDGSTS.E.BYPASS.LTC128B.128 [R243+0x1100], [R10.64], !P1 ;  /* 0x011000000af37fae */ /* 0x0005e2000c901d52 */
[----:B------:R-:W-:-:S02]  /*2110*/  LOP3.LUT P1, RZ, R22, 0x4, RZ, 0xc0, !PT ;  /* 0x0000000416ff7812 */ /* 0x000fc4000782c0ff */
[----:B------:R-:W-:-:S03]  /*2120*/  IADD3.X R15, R9, UR14, RZ, P0, !PT ;  /* 0x0000000e090f7c10 */ /* 0x000fc600087fe4ff */
[----:B------:R5:W-:Y:S01]  /*2130*/  LDGSTS.E.BYPASS.LTC128B.128 [R243+0x5100], [R12.64], !P6 ;  /* 0x051000000cf37fae */ /* 0x000be2000f101d52 */
[C---:B------:R-:W-:Y:S01]  /*2140*/  ISETP.LT.OR P6, PT, R0.reuse, 0x41, P4 ;  /* 0x000000410000780c */ /* 0x040fe200027c1670 */
[----:B-1----:R-:W-:Y:S02]  /*2150*/  HMMA.16816.F32 R36, R140, R28, RZ ;  /* 0x0000001c8c24723c */ /* 0x002fe400000018ff */
[----:B------:R2:W-:Y:S01]  /*2160*/  LDGSTS.E.BYPASS.LTC128B.128 [R243+0x2100], [R8.64], !P2 ;  /* 0x0210000008f37fae */ /* 0x0005e2000d101d52 */
[----:B------:R-:W-:-:S05]  /*2170*/  ISETP.LT.OR P2, PT, R0, 0x61, P4 ;  /* 0x000000610000780c */ /* 0x000fca0002741670 */
[----:B------:R-:W-:Y:S04]  /*2180*/  HMMA.16816.F32 R20, R140, R30, RZ ;  /* 0x0000001e8c14723c */ /* 0x000fe800000018ff */
[----:B------:R1:W-:Y:S01]  /*2190*/  LDGSTS.E.BYPASS.LTC128B.128 [R243+0x6100], [R16.64], !P6 ;  /* 0x0610000010f37fae */ /* 0x0003e2000f101d52 */
[----:B----4-:R-:W-:-:S03]  /*21a0*/  IADD3 R6, P0, R8, UR16, RZ ;  /* 0x0000001008067c10 */ /* 0x010fc6000ff1e0ff */
[----:B------:R-:W-:Y:S01]  /*21b0*/  HMMA.16816.F32 R24, R140, R40, RZ ;  /* 0x000000288c18723c */ /* 0x000fe200000018ff */
[----:B------:R-:W-:Y:S02]  /*21c0*/  IADD3.X R7, R9, UR15, RZ, P0, !PT ;  /* 0x0000000f09077c10 */ /* 0x000fe400087fe4ff */
[----:B------:R-:W-:Y:S01]  /*21d0*/  ISETP.LT.OR P0, PT, R0, 0x61, P5 ;  /* 0x000000610000780c */ /* 0x000fe20002f01670 */
[----:B------:R-:W-:-:S04]  /*21e0*/  IMAD.MOV.U32 R0, RZ, RZ, 0x40 ;  /* 0x00000040ff007424 */ /* 0x000fc800078e00ff */
[----:B------:R-:W-:Y:S01]  /*21f0*/  HMMA.16816.F32 R40, R140, R42, RZ ;  /* 0x0000002a8c28723c */ /* 0x000fe200000018ff */
[----:B------:R-:W-:-:S05]  /*2200*/  SEL R0, R0, 0xffffffc0, !P1 ;  /* 0xffffffc000007807 */ /* 0x000fca0004800000 */
[----:B------:R-:W-:Y:S02]  /*2210*/  IMAD.IADD R226, R220, 0x1, R0 ;  /* 0x00000001dce27824 */ /* 0x000fe400078e0200 */
[----:B--2---:R-:W-:Y:S01]  /*2220*/  HMMA.16816.F32 R8, R140, R34, RZ ;  /* 0x000000228c08723c */ /* 0x004fe200000018ff */
[----:B------:R5:W-:Y:S01]  /*2230*/  LDGSTS.E.BYPASS.LTC128B.128 [R243+0x3100], [R14.64], !P0 ;  /* 0x031000000ef37fae */ /* 0x000be2000c101d52 */
[----:B------:R-:W-:Y:S01]  /*2240*/  IMAD.IADD R223, R0, 0x1, R227 ;  /* 0x0000000100df7824 */ /* 0x000fe200078e02e3 */
[----:B------:R-:W-:Y:S02]  /*2250*/  PLOP3.LUT P0, PT, PT, PT, UP0, 0x80, 0x0 ;  /* 0x000000000000781c */ /* 0x000fe40003f0f008 */
[----:B------:R2:W-:Y:S03]  /*2260*/  LDGSTS.E.BYPASS.LTC128B.128 [R243+0x7100], [R6.64], !P2 ;  /* 0x0710000006f37fae */ /* 0x0005e6000d101d52 */
[C---:B---3--:R-:W-:Y:S01]  /*2270*/  HMMA.16816.F32 R88, R144.reuse, R48, R24 ;  /* 0x000000309058723c */ /* 0x048fe20000001818 */
[----:B------:R-:W3:Y:S04]  /*2280*/  LDSM.16.M88.4 R28, [R226+0x8900] ;  /* 0x00890000e21c783b */ /* 0x000ee80000000200 */
[----:B------:R-:W4:Y:S03]  /*2290*/  LDSM.16.M88.4 R24, [R226+0x8100] ;  /* 0x00810000e218783b */ /* 0x000f260000000200 */
[C---:B------:R-:W-:Y:S01]  /*22a0*/  HMMA.16816.F32 R72, R144.reuse, R50, R40 ;  /* 0x000000329048723c */ /* 0x040fe20000001828 */
[----:B-1----:R-:W-:Y:S04]  /*22b0*/  LDSM.16.M88.4 R16, [R226+0x9900] ;  /* 0x00990000e210783b */ /* 0x002fe80000000200 */
[----:B------:R-:W-:Y:S03]  /*22c0*/  LDSM.16.M88.4 R164, [R226+0xc100] ;  /* 0x00c10000e2a4783b */ /* 0x000fe60000000200 */
[----:B------:R-:W-:Y:S01]  /*22d0*/  HMMA.16816.F32 R64, R144, R46, R20 ;  /* 0x0000002e9040723c */ /* 0x000fe20000001814 */
[----:B------:R-:W-:Y:S04]  /*22e0*/  LDSM.16.M88.4 R20, [R226+0xb100] ;  /* 0x00b10000e214783b */ /* 0x000fe80000000200 */
[----:B------:R-:W0:Y:S03]  /*22f0*/  LDGDEPBAR ;  /* 0x00000000000079af */ /* 0x000e260000000000 */
[----:B-----5:R-:W-:Y:S01]  /*2300*/  HMMA.16816.F32 R12, R140, R32, RZ ;  /* 0x000000208c0c723c */ /* 0x020fe200000018ff */
[----:B------:R-:W1:Y:S07]  /*2310*/  LDSM.16.M88.4 R32, [R226+0x9100] ;  /* 0x00910000e220783b */ /* 0x000e6e0000000200 */
[----:B------:R-:W-:Y:S08]  /*2320*/  HMMA.16816.F32 R68, R144, R44, R36 ;  /* 0x0000002c9044723c */ /* 0x000ff00000001824 */
[----:B---3--:R-:W-:Y:S08]  /*2330*/  HMMA.16816.F32 R48, R172, R28, R112 ;  /* 0x0000001cac30723c */ /* 0x008ff00000001870 */
[C---:B------:R-:W-:Y:S01]  /*2340*/  HMMA.16816.F32 R60, R144.reuse, R56, R12 ;  /* 0x00000038903c723c */ /* 0x040fe2000000180c */
[----:B------:R-:W-:Y:S07]  /*2350*/  LDSM.16.M88.4 R12, [R226+0xa900] ;  /* 0x00a90000e20c783b */ /* 0x000fee0000000200 */
[----:B------:R-:W-:Y:S01]  /*2360*/  HMMA.16816.F32 R56, R144, R58, R8 ;  /* 0x0000003a9038723c */ /* 0x000fe20000001808 */
[----:B------:R-:W3:Y:S07]  /*2370*/  LDSM.16.M88.4 R8, [R226+0xa100] ;  /* 0x00a10000e208783b */ /* 0x000eee0000000200 */
[C---:B------:R-:W-:Y:S01]  /*2380*/  HMMA.16816.F32 R40, R172.reuse, R30, R104 ;  /* 0x0000001eac28723c */ /* 0x040fe20000001868 */
[----:B------:R-:W5:Y:S07]  /*2390*/  LDSM.16.M88.4 R28, [R226+0xb900] ;  /* 0x00b90000e21c783b */ /* 0x000f6e0000000200 */
[C---:B----4-:R-:W-:Y:S08]  /*23a0*/  HMMA.16816.F32 R52, R172.reuse, R24, R116 ;  /* 0x00000018ac34723c */ /* 0x050ff00000001874 */
[C---:B------:R-:W-:Y:S01]  /*23b0*/  HMMA.16816.F32 R44, R172.reuse, R26, R108 ;  /* 0x0000001aac2c723c */ /* 0x040fe2000000186c */
[----:B------:R-:W4:Y:S07]  /*23c0*/  LDSM.16.M88.4 R24, [R223] ;  /* 0x00000000df18783b */ /* 0x000f2e0000000200 */
[C---:B-1----:R-:W-:Y:S08]  /*23d0*/  HMMA.16816.F32 R36, R172.reuse, R32, R96 ;  /* 0x00000020ac24723c */ /* 0x042ff00000001860 */
[C---:B------:R-:W-:Y:S08]  /*23e0*/  HMMA.16816.F32 R32, R172.reuse, R34, R100 ;  /* 0x00000022ac20723c */ /* 0x040ff00000001864 */
[C---:B---3--:R-:W-:Y:S08]  /*23f0*/  HMMA.16816.F32 R84, R172.reuse, R8, R84 ;  /* 0x00000008ac54723c */ /* 0x048ff00000001854 */
[C---:B------:R-:W-:Y:S01]  /*2400*/  HMMA.16816.F32 R92, R172.reuse, R10, R92 ;  /* 0x0000000aac5c723c */ /* 0x040fe2000000185c */
[----:B------:R-:W1:Y:S07]  /*2410*/  LDSM.16.M88.4 R8, [R223+0x800] ;  /* 0x00080000df08783b */ /* 0x000e6e0000000200 */
[C---:B------:R-:W-:Y:S08]  /*2420*/  HMMA.16816.F32 R76, R172.reuse, R16, R76 ;  /* 0x00000010ac4c723c */ /* 0x040ff0000000184c */
[C---:B------:R-:W-:Y:S01]  /*2430*/  HMMA.16816.F32 R80, R172.reuse, R18, R80 ;  /* 0x00000012ac50723c */ /* 0x040fe20000001850 */
[----:B------:R-:W3:Y:S07]  /*2440*/  LDSM.16.M88.4 R16, [R223+0x1000] ;  /* 0x00100000df10783b */ /* 0x000eee0000000200 */
[C---:B------:R-:W-:Y:S08]  /*2450*/  HMMA.16816.F32 R96, R172.reuse, R12, R88 ;  /* 0x0000000cac60723c */ /* 0x040ff00000001858 */
[C---:B------:R-:W-:Y:S01]  /*2460*/  HMMA.16816.F32 R108, R172.reuse, R14, R72 ;  /* 0x0000000eac6c723c */ /* 0x040fe20000001848 */
[----:B------:R-:W-:Y:S07]  /*2470*/  LDSM.16.M88.4 R12, [R223+0x3000] ;  /* 0x00300000df0c783b */ /* 0x000fee0000000200 */
[C---:B------:R-:W-:Y:S08]  /*2480*/  HMMA.16816.F32 R100, R172.reuse, R20, R68 ;  /* 0x00000014ac64723c */ /* 0x040ff00000001844 */
[C---:B------:R-:W-:Y:S01]  /*2490*/  HMMA.16816.F32 R88, R172.reuse, R22, R64 ;  /* 0x00000016ac58723c */ /* 0x040fe20000001840 */
[----:B------:R-:W2:Y:S07]  /*24a0*/  LDSM.16.M88.4 R20, [R223+0x1800] ;  /* 0x00180000df14783b */ /* 0x000eae0000000200 */
[C---:B-----5:R-:W-:Y:S08]  /*24b0*/  HMMA.16816.F32 R72, R172.reuse, R28, R60 ;  /* 0x0000001cac48723c */ /* 0x060ff0000000183c */
[----:B------:R-:W-:Y:S01]  /*24c0*/  HMMA.16816.F32 R68, R172, R30, R56 ;  /* 0x0000001eac44723c */ /* 0x000fe20000001838 */
[----:B------:R-:W5:Y:S07]  /*24d0*/  LDSM.16.M88.4 R28, [R223+0x2000] ;  /* 0x00200000df1c783b */ /* 0x000f6e0000000200 */
[C---:B----4-:R-:W-:Y:S08]  /*24e0*/  HMMA.16816.F32 R64, R176.reuse, R24, R52 ;  /* 0x00000018b040723c */ /* 0x050ff00000001834 */
[C---:B-1----:R-:W-:Y:S08]  /*24f0*/  HMMA.16816.F32 R56, R176.reuse, R8, R48 ;  /* 0x00000008b038723c */ /* 0x042ff00000001830 */
[C---:B------:R-:W-:Y:S01]  /*2500*/  HMMA.16816.F32 R60, R176.reuse, R26, R44 ;  /* 0x0000001ab03c723c */ /* 0x040fe2000000182c */
[----:B------:R-:W1:Y:S07]  /*2510*/  LDSM.16.M88.4 R24, [R223+0x2800] ;  /* 0x00280000df18783b */ /* 0x000e6e0000000200 */
[C---:B------:R-:W-:Y:S01]  /*2520*/  HMMA.16816.F32 R52, R176.reuse, R10, R40 ;  /* 0x0000000ab034723c */ /* 0x040fe20000001828 */
[----:B------:R-:W4:Y:S07]  /*2530*/  LDSM.16.M88.4 R8, [R223+0x3800] ;  /* 0x00380000df08783b */ /* 0x000f2e0000000200 */
[C---:B---3--:R-:W-:Y:S08]  /*2540*/  HMMA.16816.F32 R48, R176.reuse, R16, R36 ;  /* 0x00000010b030723c */ /* 0x048ff00000001824 */
[C---:B------:R-:W-:Y:S01]  /*2550*/  HMMA.16816.F32 R44, R176.reuse, R18, R32 ;  /* 0x00000012b02c723c */ /* 0x040fe20000001820 */
[----:B------:R-:W-:Y:S07]  /*2560*/  LDSM.16.M88.4 R16, [R220+0xd900] ;  /* 0x00d90000dc10783b */ /* 0x000fee0000000200 */
[C---:B--2---:R-:W-:Y:S01]  /*2570*/  HMMA.16816.F32 R40, R176.reuse, R20, R76 ;  /* 0x00000014b028723c */ /* 0x044fe2000000184c */
[----:B------:R-:W-:Y:S07]  /*2580*/  LDSM.16.M88.4 R76, [R227+0x4800] ;  /* 0x00480000e34c783b */ /* 0x000fee0000000200 */
[C---:B------:R-:W-:Y:S01]  /*2590*/  HMMA.16816.F32 R36, R176.reuse, R22, R80 ;  /* 0x00000016b024723c */ /* 0x040fe20000001850 */
[----:B------:R-:W2:Y:S07]  /*25a0*/  LDSM.16.M88.4 R20, [R220+0xc100] ;  /* 0x00c10000dc14783b */ /* 0x000eae0000000200 */
[C---:B-----5:R-:W-:Y:S08]  /*25b0*/  HMMA.16816.F32 R32, R176.reuse, R28, R84 ;  /* 0x0000001cb020723c */ /* 0x060ff00000001854 */
[C---:B------:R-:W-:Y:S01]  /*25c0*/  HMMA.16816.F32 R92, R176.reuse, R30, R92 ;  /* 0x0000001eb05c723c */ /* 0x040fe2000000185c */
[----:B------:R-:W3:Y:S07]  /*25d0*/  LDSM.16.M88.4 R28, [R220+0xc900] ;  /* 0x00c90000dc1c783b */ /* 0x000eee0000000200 */
[C---:B------:R-:W-:Y:S08]  /*25e0*/  HMMA.16816.F32 R136, R176.reuse, R12, R100 ;  /* 0x0000000cb088723c */ /* 0x040ff00000001864 */
[C---:B------:R-:W-:Y:S01]  /*25f0*/  HMMA.16816.F32 R132, R176.reuse, R14, R88 ;  /* 0x0000000eb084723c */ /* 0x040fe20000001858 */
[----:B------:R-:W5:Y:S07]  /*2600*/  LDSM.16.M88.4 R12, [R220+0xe100] ;  /* 0x00e10000dc0c783b */ /* 0x000f6e0000000200 */
[C---:B-1----:R-:W-:Y:S08]  /*2610*/  HMMA.16816.F32 R96, R176.reuse, R24, R96 ;  /* 0x00000018b060723c */ /* 0x042ff00000001860 */
[C---:B------:R-:W-:Y:S01]  /*2620*/  HMMA.16816.F32 R108, R176.reuse, R26, R108 ;  /* 0x0000001ab06c723c */ /* 0x040fe2000000186c */
[----:B------:R-:W1:Y:S07]  /*2630*/  LDSM.16.M88.4 R24, [R220+0xd100] ;  /* 0x00d10000dc18783b */ /* 0x000e6e0000000200 */
[C---:B----4-:R-:W-:Y:S01]  /*2640*/  HMMA.16816.F32 R128, R176.reuse, R8, R72 ;  /* 0x00000008b080723c */ /* 0x050fe20000001848 */
[----:B------:R-:W-:Y:S07]  /*2650*/  LDSM.16.M88.4 R72, [R227+0x5000] ;  /* 0x00500000e348783b */ /* 0x000fee0000000200 */
[----:B------:R-:W-:Y:S01]  /*2660*/  HMMA.16816.F32 R124, R176, R10, R68 ;  /* 0x0000000ab07c723c */ /* 0x000fe20000001844 */
[----:B------:R-:W4:Y:S04]  /*2670*/  LDSM.16.M88.4 R8, [R220+0xe900] ;  /* 0x00e90000dc08783b */ /* 0x000f280000000200 */
[----:B------:R-:W-:Y:S03]  /*2680*/  LDSM.16.M88.4 R68, [R227+0x5800] ;  /* 0x00580000e344783b */ /* 0x000fe60000000200 */
[C---:B--2---:R-:W-:Y:S01]  /*2690*/  HMMA.16816.F32 R116, R180.reuse, R22, R60 ;  /* 0x00000016b474723c */ /* 0x044fe2000000183c */
[----:B------:R-:W2:Y:S07]  /*26a0*/  LDSM.16.M88.4 R60, [R220+0xf100] ;  /* 0x00f10000dc3c783b */ /* 0x000eae0000000200 */
[C---:B---3--:R-:W-:Y:S01]  /*26b0*/  HMMA.16816.F32 R104, R180.reuse, R30, R52 ;  /* 0x0000001eb468723c */ /* 0x048fe20000001834 */
[----:B------:R-:W3:Y:S07]  /*26c0*/  LDSM.16.M88.4 R52, [R220+0xf900] ;  /* 0x00f90000dc34783b */ /* 0x000eee0000000200 */
[C---:B------:R-:W-:Y:S01]  /*26d0*/  HMMA.16816.F32 R112, R180.reuse, R28, R56 ;  /* 0x0000001cb470723c */ /* 0x040fe20000001838 */
[----:B------:R-:W2:Y:S04]  /*26e0*/  LDSM.16.M88.4 R56, [R227+0x4000] ;  /* 0x00400000e338783b */ /* 0x000ea80000000200 */
[----:B------:R-:W-:Y:S03]  /*26f0*/  LDSM.16.M88.4 R28, [R227+0x7800] ;  /* 0x00780000e31c783b */ /* 0x000fe60000000200 */
[C---:B------:R-:W-:Y:S08]  /*2700*/  HMMA.16816.F32 R120, R180.reuse, R20, R64 ;  /* 0x00000014b478723c */ /* 0x040ff00000001840 */
[C---:B-----5:R-:W-:Y:S01]  /*2710*/  HMMA.16816.F32 R64, R180.reuse, R12, R32 ;  /* 0x0000000cb440723c */ /* 0x060fe20000001820 */
[----:B------:R-:W5:Y:S07]  /*2720*/  LDSM.16.M88.4 R32, [R227+0x7000] ;  /* 0x00700000e320783b */ /* 0x000f6e0000000200 */
[C---:B------:R-:W-:Y:S01]  /*2730*/  HMMA.16816.F32 R80, R180.reuse, R18, R36 ;  /* 0x00000012b450723c */ /* 0x040fe20000001824 */
[----:B------:R-:W2:Y:S07]  /*2740*/  LDSM.16.M88.4 R36, [R227+0x6800] ;  /* 0x00680000e324783b */ /* 0x000eae0000000200 */
[C---:B-1----:R-:W-:Y:S08]  /*2750*/  HMMA.16816.F32 R100, R180.reuse, R24, R48 ;  /* 0x00000018b464723c */ /* 0x042ff00000001830 */
[C---:B------:R-:W-:Y:S01]  /*2760*/  HMMA.16816.F32 R88, R180.reuse, R26, R44 ;  /* 0x0000001ab458723c */ /* 0x040fe2000000182c */
[----:B------:R-:W1:Y:S07]  /*2770*/  LDSM.16.M88.4 R44, [R227+0x6000] ;  /* 0x00600000e32c783b */ /* 0x000e6e0000000200 */
[C---:B------:R-:W-:Y:S08]  /*2780*/  HMMA.16816.F32 R84, R180.reuse, R16, R40 ;  /* 0x00000010b454723c */ /* 0x040ff00000001828 */
[C---:B------:R-:W-:Y:S08]  /*2790*/  HMMA.16816.F32 R48, R180.reuse, R14, R92 ;  /* 0x0000000eb430723c */ /* 0x040ff0000000185c */
[C---:B----4-:R-:W-:Y:S01]  /*27a0*/  HMMA.16816.F32 R40, R180.reuse, R8, R96 ;  /* 0x00000008b428723c */ /* 0x050fe20000001860 */
[----:B------:R-:W-:Y:S07]  /*27b0*/  LDSM.16.M88.4 R96, [R223+0x4000] ;  /* 0x00400000df60783b */ /* 0x000fee0000000200 */
[C---:B------:R-:W-:Y:S08]  /*27c0*/  HMMA.16816.F32 R24, R180.reuse, R10, R108 ;  /* 0x0000000ab418723c */ /* 0x040ff0000000186c */
[C---:B--2---:R-:W-:Y:S08]  /*27d0*/  HMMA.16816.F32 R16, R180.reuse, R62, R132 ;  /* 0x0000003eb410723c */ /* 0x044ff00000001884 */
[C---:B---3--:R-:W-:Y:S08]  /*27e0*/  HMMA.16816.F32 R12, R180.reuse, R52, R128 ;  /* 0x00000034b40c723c */ /* 0x048ff00000001880 */
[C---:B------:R-:W-:Y:S08]  /*27f0*/  HMMA.16816.F32 R8, R180.reuse, R54, R124 ;  /* 0x00000036b408723c */ /* 0x040ff0000000187c */
[----:B------:R-:W-:Y:S01]  /*2800*/  HMMA.16816.F32 R20, R180, R60, R136 ;  /* 0x0000003cb414723c */ /* 0x000fe20000001888 */
[----:B------:R-:W2:Y:S07]  /*2810*/  LDSM.16.M88.4 R60, [R226+0xc900] ;  /* 0x00c90000e23c783b */ /* 0x000eae0000000200 */
[C---:B------:R-:W-:Y:S08]  /*2820*/  HMMA.16816.F32 R52, R184.reuse, R56, R120 ;  /* 0x00000038b834723c */ /* 0x040ff00000001878 */
[C---:B------:R-:W-:Y:S01]  /*2830*/  HMMA.16816.F32 R56, R184.reuse, R58, R116 ;  /* 0x0000003ab838723c */ /* 0x040fe20000001874 */
[----:B------:R-:W3:Y:S07]  /*2840*/  LDSM.16.M88.4 R116, [R226+0xd100] ;  /* 0x00d10000e274783b */ /* 0x000eee0000000200 */
[C---:B------:R-:W-:Y:S08]  /*2850*/  HMMA.16816.F32 R132, R184.reuse, R76, R112 ;  /* 0x0000004cb884723c */ /* 0x040ff00000001870 */
[C---:B------:R-:W-:Y:S08]  /*2860*/  HMMA.16816.F32 R128, R184.reuse, R72, R100 ;  /* 0x00000048b880723c */ /* 0x040ff00000001864 */
[C---:B-----5:R-:W-:Y:S01]  /*2870*/  HMMA.16816.F32 R112, R184.reuse, R34, R16 ;  /* 0x00000022b870723c */ /* 0x060fe20000001810 */
[----:B------:R-:W4:Y:S07]  /*2880*/  LDSM.16.M88.4 R16, [R226+0xd900] ;  /* 0x00d90000e210783b */ /* 0x000f2e0000000200 */
[C---:B------:R-:W-:Y:S01]  /*2890*/  HMMA.16816.F32 R108, R184.reuse, R28, R12 ;  /* 0x0000001cb86c723c */ /* 0x040fe2000000180c */
[----:B------:R-:W5:Y:S07]  /*28a0*/  LDSM.16.M88.4 R12, [R226+0xe100] ;  /* 0x00e10000e20c783b */ /* 0x000f6e0000000200 */
[C---:B------:R-:W-:Y:S01]  /*28b0*/  HMMA.16816.F32 R100, R184.reuse, R30, R8 ;  /* 0x0000001eb864723c */ /* 0x040fe20000001808 */
[----:B------:R-:W1:Y:S07]  /*28c0*/  LDSM.16.M88.4 R8, [R226+0xe900] ;  /* 0x00e90000e208783b */ /* 0x000e6e0000000200 */
[C---:B------:R-:W-:Y:S08]  /*28d0*/  HMMA.16816.F32 R104, R184.reuse, R78, R104 ;  /* 0x0000004eb868723c */ /* 0x040ff00000001868 */
[C---:B------:R-:W-:Y:S01]  /*28e0*/  HMMA.16816.F32 R160, R184.reuse, R74, R88 ;  /* 0x0000004ab8a0723c */ /* 0x040fe20000001858 */
[----:B------:R-:W-:Y:S04]  /*28f0*/  LDSM.16.M88.4 R88, [R223+0x4800] ;  /* 0x00480000df58783b */ /* 0x000fe80000000200 */
[----:B------:R-:W-:Y:S03]  /*2900*/  LDSM.16.M88.4 R72, [R223+0x5000] ;  /* 0x00500000df48783b */ /* 0x000fe60000000200 */
[C---:B------:R-:W-:Y:S01]  /*2910*/  HMMA.16816.F32 R152, R184.reuse, R70, R80 ;  /* 0x00000046b898723c */ /* 0x040fe20000001850 */
[----:B------:R-:W-:Y:S07]  /*2920*/  LDSM.16.M88.4 R80, [R226+0xf900] ;  /* 0x00f90000e250783b */ /* 0x000fee0000000200 */
[C---:B------:R-:W-:Y:S01]  /*2930*/  HMMA.16816.F32 R120, R184.reuse, R38, R24 ;  /* 0x00000026b878723c */ /* 0x040fe20000001818 */
[----:B------:R-:W2:Y:S07]  /*2940*/  LDSM.16.M88.4 R24, [R226+0xf100] ;  /* 0x00f10000e218783b */ /* 0x000eae0000000200 */
[C---:B------:R-:W-:Y:S01]  /*2950*/  HMMA.16816.F32 R156, R184.reuse, R68, R84 ;  /* 0x00000044b89c723c */ /* 0x040fe20000001854 */
[----:B------:R-:W2:Y:S07]  /*2960*/  LDSM.16.M88.4 R68, [R223+0x5800] ;  /* 0x00580000df44783b */ /* 0x000eae0000000200 */
[C---:B-1----:R-:W-:Y:S01]  /*2970*/  HMMA.16816.F32 R148, R184.reuse, R44, R64 ;  /* 0x0000002cb894723c */ /* 0x042fe20000001840 */
[----:B------:R-:W1:Y:S07]  /*2980*/  LDSM.16.M88.4 R64, [R223+0x6000] ;  /* 0x00600000df40783b */ /* 0x000e6e0000000200 */
[C---:B------:R-:W-:Y:S08]  /*2990*/  HMMA.16816.F32 R136, R184.reuse, R46, R48 ;  /* 0x0000002eb888723c */ /* 0x040ff00000001830 */
[C---:B------:R-:W-:Y:S08]  /*29a0*/  HMMA.16816.F32 R124, R184.reuse, R36, R40 ;  /* 0x00000024b87c723c */ /* 0x040ff00000001828 */
[----:B------:R-:W-:Y:S08]  /*29b0*/  HMMA.16816.F32 R20, R184, R32, R20 ;  /* 0x00000020b814723c */ /* 0x000ff00000001814 */
[C---:B------:R-:W-:Y:S08]  /*29c0*/  HMMA.16816.F32 R92, R192.reuse, R164, R52 ;  /* 0x000000a4c05c723c */ /* 0x040ff00000001834 */
[C---:B------:R-:W-:Y:S08]  /*29d0*/  HMMA.16816.F32 R84, R192.reuse, R166, R56 ;  /* 0x000000a6c054723c */ /* 0x040ff00000001838 */
[C---:B--2---:R-:W-:Y:S08]  /*29e0*/  HMMA.16816.F32 R76, R192.reuse, R60, R132 ;  /* 0x0000003cc04c723c */ /* 0x044ff00000001884 */
[C---:B------:R-:W-:Y:S01]  /*29f0*/  HMMA.16816.F32 R60, R192.reuse, R62, R104 ;  /* 0x0000003ec03c723c */ /* 0x040fe20000001868 */
[----:B------:R-:W2:Y:S07]  /*2a00*/  LDSM.16.M88.4 R104, [R223+0x6800] ;  /* 0x00680000df68783b */ /* 0x000eae0000000200 */
[C---:B---3--:R-:W-:Y:S01]  /*2a10*/  HMMA.16816.F32 R56, R192.reuse, R116, R128 ;  /* 0x00000074c038723c */ /* 0x048fe20000001880 */
[----:B------:R-:W3:Y:S07]  /*2a20*/  LDSM.16.M88.4 R128, [R223+0x7000] ;  /* 0x00700000df80783b */ /* 0x000eee0000000200 */
[----:B------:R-:W-:Y:S01]  /*2a30*/  HMMA.16816.F32 R52, R192, R118, R160 ;  /* 0x00000076c034723c */ /* 0x000fe200000018a0 */
[----:B------:R-:W1:Y:S01]  /*2a40*/  LDSM.16.M88.4 R116, [R223+0x7800] ;  /* 0x00780000df74783b */ /* 0x000e620000000200 */
[----:B------:R-:W-:-:S06]  /*2a50*/  DEPBAR.LE SB0, 0x0 ;  /* 0x000080000000791a */ /* 0x000fcc0000000000 */
[C---:B----4-:R-:W-:Y:S08]  /*2a60*/  HMMA.16816.F32 R48, R192.reuse, R16, R156 ;  /* 0x00000010c030723c */ /* 0x050ff0000000189c */
[C---:B------:R-:W-:Y:S08]  /*2a70*/  HMMA.16816.F32 R44, R192.reuse, R18, R152 ;  /* 0x00000012c02c723c */ /* 0x040ff00000001898 */
[C---:B-----5:R-:W-:Y:S08]  /*2a80*/  HMMA.16816.F32 R40, R192.reuse, R12, R148 ;  /* 0x0000000cc028723c */ /* 0x060ff00000001894 */
        /* <DEDUP_REMOVED lines=21> */
[C---:B------:R-:W-:Y:S08]  /*2be0*/  HMMA.16816.F32 R24, R208.reuse, R116, R12 ;  /* 0x00000074d018723c */ /* 0x040ff0000000180c */
[----:B------:R-:W-:Y:S01]  /*2bf0*/  HMMA.16816.F32 R44, R208, R118, R8 ;  /* 0x00000076d02c723c */ /* 0x000fe20000001808 */
[----:B------:R-:W-:Y:S06]  /*2c00*/  BAR.SYNC.DEFER_BLOCKING 0x0 ;  /* 0x0000000000007b1d */ /* 0x000fec0000010000 */
[----:B------:R-:W-:Y:S05]  /*2c10*/  @!P0 BRA `(.L_x_501) ;  /* 0x0000025000008947 */ /* 0x000fea0003800000 */
[----:B------:R-:W-:-:S04]  /*2c20*/  UIADD3 UR5, UR25, -0x2, URZ ;  /* 0xfffffffe19057890 */ /* 0x000fc8000fffe03f */
        /* <DEDUP_REMOVED lines=36> */
.L_x_501:
[----:B------:R-:W-:Y:S01]  /*2e70*/  FMUL.FTZ R0, R40, c[0x0][0x320] ;  /* 0x0000c80028007a20 */ /* 0x000fe20000410000 */
[----:B---3--:R-:W-:Y:S01]  /*2e80*/  LEA.HI R6, R190, R189, RZ, 0x2 ;  /* 0x000000bdbe067211 */ /* 0x008fe200078f10ff */
[----:B------:R-:W-:Y:S01]  /*2e90*/  FMUL.FTZ R5, R50, c[0x0][0x320] ;  /* 0x0000c80032057a20 */ /* 0x000fe20000410000 */
[----:B------:R-:W-:Y:S01]  /*2ea0*/  SHF.R.S32.HI R7, RZ, 0x1f, R171 ;  /* 0x0000001fff077819 */ /* 0x000fe200000114ab */
[----:B------:R1:W-:Y:S01]  /*2eb0*/  MUFU.TANH R160, R0 ;  /* 0x0000000000a07308 */ /* 0x0003e20000002400 */
[----:B------:R-:W-:Y:S01]  /*2ec0*/  FMUL.FTZ R8, R18, c[0x0][0x320] ;  /* 0x0000c80012087a20 */ /* 0x000fe20000410000 */
[----:B------:R-:W-:Y:S01]  /*2ed0*/  UMOV UR4, 0xffffff80 ;  /* 0xffffff8000047882 */ /* 0x000fe20000000000 */
[----:B------:R-:W-:Y:S01]  /*2ee0*/  LEA.HI R7, R7, R171, RZ, 0x3 ;  /* 0x000000ab07077211 */ /* 0x000fe200078f18ff */
[----:B------:R-:W-:Y:S01]  /*2ef0*/  UIMAD UR4, UR20, UR4, 0x1 ;  /* 0x00000001140474a4 */ /* 0x000fe2000f8e0204 */
[----:B------:R-:W-:Y:S01]  /*2f00*/  FMUL.FTZ R10, R19, c[0x0][0x320] ;  /* 0x0000c800130a7a20 */ /* 0x000fe20000410000 */
[----:B------:R-:W-:Y:S01]  /*2f10*/  UIADD3 UR25, UR25, -0x2, URZ ;  /* 0xfffffffe19197890 */ /* 0x000fe2000fffe03f */
[----:B------:R-:W-:Y:S01]  /*2f20*/  LOP3.LUT R7, R7, 0xffffff8, RZ, 0xc0, !PT ;  /* 0x0ffffff807077812 */ /* 0x000fe200078ec0ff */
[----:B------:R-:W-:Y:S01]  /*2f30*/  IMAD.SHL.U32 R221, R3, 0x2, RZ ;  /* 0x0000000203dd7824 */ /* 0x000fe200078e00ff */
[----:B------:R-:W0:Y:S03]  /*2f40*/  LDGDEPBAR ;  /* 0x00000000000079af */ /* 0x000e260000000000 */
[----:B------:R-:W-:-:S02]  /*2f50*/  IMAD.IADD R9, R171, 0x1, -R7 ;  /* 0x00000001ab097824 */ /* 0x000fc400078e0a07 */
[--C-:B------:R-:W-:Y:S02]  /*2f60*/  IMAD R222, R4, 0x2, R221.reuse ;  /* 0x0000000204de7824 */ /* 0x100fe400078e02dd */
[----:B-1----:R-:W-:Y:S02]  /*2f70*/  FMUL.FTZ R0, R92, c[0x0][0x320] ;  /* 0x0000c8005c007a20 */ /* 0x002fe40000410000 */
[C---:B------:R-:W-:Y:S02]  /*2f80*/  IMAD R225, R2.reuse, 0x2, R221 ;  /* 0x0000000202e17824 */ /* 0x040fe400078e02dd */
[----:B------:R1:W2:Y:S01]  /*2f90*/  MUFU.TANH R82, R0 ;  /* 0x0000000000527308 */ /* 0x0002a20000002400 */
[----:B------:R-:W-:Y:S02]  /*2fa0*/  IMAD R224, R2, 0x2, R222 ;  /* 0x0000000202e07824 */ /* 0x000fe400078e02de */
[----:B-1----:R-:W-:-:S05]  /*2fb0*/  FMUL.FTZ R0, R93, c[0x0][0x320] ;  /* 0x0000c8005d007a20 */ /* 0x002fca0000410000 */
[----:B------:R1:W3:Y:S02]  /*2fc0*/  MUFU.TANH R81, R0 ;  /* 0x0000000000517308 */ /* 0x0002e40000002400 */
[----:B-1----:R-:W-:-:S06]  /*2fd0*/  FMUL.FTZ R0, R84, c[0x0][0x320] ;  /* 0x0000c80054007a20 */ /* 0x002fcc0000410000 */
[----:B------:R1:W4:Y:S02]  /*2fe0*/  MUFU.TANH R80, R0 ;  /* 0x0000000000507308 */ /* 0x0003240000002400 */
[----:B-1----:R-:W-:-:S06]  /*2ff0*/  FMUL.FTZ R0, R85, c[0x0][0x320] ;  /* 0x0000c80055007a20 */ /* 0x002fcc0000410000 */
[----:B------:R1:W-:Y:S02]  /*3000*/  MUFU.TANH R11, R0 ;  /* 0x00000000000b7308 */ /* 0x0003e40000002400 */
[----:B-1----:R-:W-:-:S06]  /*3010*/  FMUL.FTZ R0, R76, c[0x0][0x320] ;  /* 0x0000c8004c007a20 */ /* 0x002fcc0000410000 */
[----:B------:R1:W5:Y:S02]  /*3020*/  MUFU.TANH R76, R0 ;  /* 0x00000000004c7308 */ /* 0x0003640000002400 */
[----:B-1----:R-:W-:-:S06]  /*3030*/  FMUL.FTZ R0, R77, c[0x0][0x320] ;  /* 0x0000c8004d007a20 */ /* 0x002fcc0000410000 */
[----:B------:R1:W1:Y:S02]  /*3040*/  MUFU.TANH R75, R0 ;  /* 0x00000000004b7308 */ /* 0x0002640000002400 */
[----:B-1----:R-:W-:-:S06]  /*3050*/  FMUL.FTZ R0, R60, c[0x0][0x320] ;  /* 0x0000c8003c007a20 */ /* 0x002fcc0000410000 */
[----:B------:R1:W1:Y:S02]  /*3060*/  MUFU.TANH R74, R0 ;  /* 0x00000000004a7308 */ /* 0x0002640000002400 */
[----:B-1----:R-:W-:-:S06]  /*3070*/  FMUL.FTZ R0, R61, c[0x0][0x320] ;  /* 0x0000c8003d007a20 */ /* 0x002fcc0000410000 */
[----:B------:R1:W-:Y:S02]  /*3080*/  MUFU.TANH R73, R0 ;  /* 0x0000000000497308 */ /* 0x0003e40000002400 */
[----:B-1----:R-:W-:-:S06]  /*3090*/  FMUL.FTZ R0, R56, c[0x0][0x320] ;  /* 0x0000c80038007a20 */ /* 0x002fcc0000410000 */
[----:B------:R1:W1:Y:S02]  /*30a0*/  MUFU.TANH R66, R0 ;  /* 0x0000000000427308 */ /* 0x0002640000002400 */
        /* <DEDUP_REMOVED lines=29> */
[----:B------:R1:W-:Y:S08]  /*3280*/  MUFU.TANH R20, R5 ;  /* 0x0000000500147308 */ /* 0x0003f00000002400 */
[----:B------:R2:W2:Y:S01]  /*3290*/  MUFU.TANH R49, R0 ;  /* 0x0000000000317308 */ /* 0x0004a20000002400 */
[----:B-1----:R-:W-:-:S05]  /*32a0*/  LOP3.LUT R5, R6, 0xfffffffc, RZ, 0xc0, !PT ;  /* 0xfffffffc06057812 */ /* 0x002fca00078ec0ff */
[----:B------:R-:W-:Y:S02]  /*32b0*/  IMAD.IADD R5, R189, 0x1, -R5 ;  /* 0x00000001bd057824 */ /* 0x000fe400078e0a05 */
[----:B--2---:R-:W-:-:S04]  /*32c0*/  FMUL.FTZ R0, R21, c[0x0][0x320] ;  /* 0x0000c80015007a20 */ /* 0x004fc80000410000 */
[----:B------:R1:W2:Y:S02]  /*32d0*/  MUFU.TANH R48, R0 ;  /* 0x0000000000307308 */ /* 0x0002a40000002400 */
        /* <DEDUP_REMOVED lines=15> */
[----:B------:R1:W-:Y:S02]  /*33d0*/  MUFU.TANH R156, R0 ;  /* 0x00000000009c7308 */ /* 0x0003e40000002400 */
        /* <DEDUP_REMOVED lines=15> */
[----:B------:R1:W-:Y:S08]  /*34d0*/  MUFU.TANH R34, R8 ;  /* 0x0000000800227308 */ /* 0x0003f00000002400 */
[----:B------:R2:W-:Y:S01]  /*34e0*/  MUFU.TANH R167, R0 ;  /* 0x0000000000a77308 */ /* 0x0005e20000002400 */
[----:B-1----:R-:W-:-:S04]  /*34f0*/  LEA.HI R8, R5, R5, RZ, 0x1 ;  /* 0x0000000505087211 */ /* 0x002fc800078f08ff */
[----:B------:R-:W-:Y:S01]  /*3500*/  LOP3.LUT R8, R8, 0x1ffffffe, RZ, 0xc0, !PT ;  /* 0x1ffffffe08087812 */ /* 0x000fe200078ec0ff */
[----:B--2---:R-:W-:-:S04]  /*3510*/  FMUL.FTZ R0, R35, c[0x0][0x320] ;  /* 0x0000c80023007a20 */ /* 0x004fc80000410000 */
        /* <DEDUP_REMOVED lines=12> */
[----:B------:R1:W2:Y:S02]  /*35e0*/  MUFU.TANH R13, R0 ;  /* 0x00000000000d7308 */ /* 0x0002a40000002400 */
[----:B-1----:R-:W-:-:S06]  /*35f0*/  FMUL.FTZ R0, R22, c[0x0][0x320] ;  /* 0x0000c80016007a20 */ /* 0x002fcc0000410000 */
[----:B------:R1:W-:Y:S02]  /*3600*/  MUFU.TANH R38, R0 ;  /* 0x0000000000267308 */ /* 0x0003e40000002400 */
[----:B-1----:R-:W-:-:S06]  /*3610*/  FMUL.FTZ R0, R23, c[0x0][0x320] ;  /* 0x0000c80017007a20 */ /* 0x002fcc0000410000 */
[----:B------:R-:W-:Y:S08]  /*3620*/  MUFU.TANH R23, R10 ;  /* 0x0000000a00177308 */ /* 0x000ff00000002400 */
[----:B------:R1:W-:Y:S02]  /*3630*/  MUFU.TANH R35, R0 ;  /* 0x0000000000237308 */ /* 0x0003e40000002400 */
[----:B-1----:R-:W-:-:S06]  /*3640*/  FMUL.FTZ R0, R87, c[0x0][0x320] ;  /* 0x0000c80057007a20 */ /* 0x002fcc0000410000 */
[----:B------:R1:W1:Y:S02]  /*3650*/  MUFU.TANH R14, R0 ;  /* 0x00000000000e7308 */ /* 0x0002640000002400 */
[----:B-1----:R-:W-:-:S05]  /*3660*/  LOP3.LUT R0, R188, 0xffffffe0, RZ, 0xc0, !PT ;  /* 0xffffffe0bc007812 */ /* 0x002fca00078ec0ff */
[----:B------:R-:W-:-:S05]  /*3670*/  IMAD.IADD R0, R189, 0x1, -R0 ;  /* 0x00000001bd007824 */ /* 0x000fca00078e0a00 */
[----:B------:R-:W-:-:S04]  /*3680*/  SHF.R.S32.HI R6, RZ, 0x1f, R0 ;  /* 0x0000001fff067819 */ /* 0x000fc80000011400 */
[----:B------:R-:W-:-:S04]  /*3690*/  LEA.HI R6, R6, R0, RZ, 0x2 ;  /* 0x0000000006067211 */ /* 0x000fc800078f10ff */
[----:B------:R-:W-:-:S05]  /*36a0*/  LEA.HI.SX32 R7, R6, UR23, 0x1e ;  /* 0x0000001706077c11 */ /* 0x000fca000f8ff2ff */
[----:B------:R-:W-:Y:S02]  /*36b0*/  IMAD R9, R9, 0x10, R7 ;  /* 0x0000001009097824 */ /* 0x000fe400078e0207 */
[----:B------:R-:W-:Y:S02]  /*36c0*/  IMAD.IADD R7, R5, 0x1, -R8 ;  /* 0x0000000105077824 */ /* 0x000fe400078e0a08 */
[----:B------:R-:W-:Y:S02]  /*36d0*/  FMUL.FTZ R5, R51, c[0x0][0x320] ;  /* 0x0000c80033057a20 */ /* 0x000fe40000410000 */
[----:B------:R-:W-:Y:S02]  /*36e0*/  IMAD R15, R7, 0x8, R9 ;  /* 0x00000008070f7824 */ /* 0x000fe400078e0209 */
[----:B------:R1:W-:Y:S01]  /*36f0*/  MUFU.TANH R17, R5 ;  /* 0x0000000500117308 */ /* 0x0003e20000002400 */
[----:B------:R-:W-:Y:S02]  /*3700*/  FMUL.FTZ R7, R62, c[0x0][0x320] ;  /* 0x0000c8003e077a20 */ /* 0x000fe40000410000 */
[----:B------:R-:W-:Y:S01]  /*3710*/  @P3 IMAD.HI.U32 R8, R15, c[0x0][0x2c8], RZ ;  /* 0x0000b2000f083a27 */ /* 0x000fe200078e00ff */
[----:B------:R2:W-:Y:S04]  /*3720*/  STL [R1+0x20], R15 ;  /* 0x0000200f01007387 */ /* 0x0005e80000100800 */
[----:B------:R3:W2:Y:S01]  /*3730*/  MUFU.TANH R64, R7 ;  /* 0x0000000700407308 */ /* 0x0006a20000002400 */
[----:B-1----:R-:W-:Y:S01]  /*3740*/  IMAD.MOV.U32 R5, RZ, RZ, R15 ;  /* 0x000000ffff057224 */ /* 0x002fe200078e000f */
[----:B------:R-:W-:-:S05]  /*3750*/  @P3 SHF.R.U32.HI R5, RZ, c[0x0][0x2cc], R8 ;  /* 0x0000b300ff053a19 */ /* 0x000fca0000011608 */
[----:B------:R-:W1:Y:S01]  /*3760*/  SHFL.IDX PT, R9, R5, RZ, 0x1c1f ;  /* 0x001c1fff05097589 */ /* 0x000e6200000e0000 */
[----:B---3--:R-:W-:-:S03]  /*3770*/  FMUL.FTZ R7, R26, c[0x0][0x320] ;  /* 0x0000c8001a077a20 */ /* 0x008fc60000410000 */
[----:B------:R3:W1:Y:S01]  /*3780*/  SHFL.IDX PT, R8, R5, 0x1, 0x1c1f ;  /* 0x003c1f0005087f89 */ /* 0x00066200000e0000 */
[----:B------:R4:W-:Y:S01]  /*3790*/  MUFU.TANH R22, R7 ;  /* 0x0000000700167308 */ /* 0x0009e20000002400 */
[----:B--2---:R-:W-:-:S07]  /*37a0*/  FMUL.FTZ R15, R47, c[0x0][0x320] ;  /* 0x0000c8002f0f7a20 */ /* 0x004fce0000410000 */
[----:B------:R-:W-:Y:S01]  /*37b0*/  MUFU.TANH R15, R15 ;  /* 0x0000000f000f7308 */ /* 0x000fe20000002400 */
[----:B----4-:R-:W-:-:S07]  /*37c0*/  FMUL.FTZ R7, R27, c[0x0][0x320] ;  /* 0x0000c8001b077a20 */ /* 0x010fce0000410000 */
[----:B------:R2:W-:Y:S01]  /*37d0*/  MUFU.TANH R19, R7 ;  /* 0x0000000700137308 */ /* 0x0005e20000002400 */
[----:B---3--:R-:W-:Y:S01]  /*37e0*/  LOP3.LUT R5, R6, 0x7ffffffc, RZ, 0xc0, !PT ;  /* 0x7ffffffc06057812 */ /* 0x008fe200078ec0ff */
[----:B------:R-:W-:-:S04]  /*37f0*/  IMAD.U32 R6, RZ, RZ, UR4 ;  /* 0x00000004ff067e24 */ /* 0x000fc8000f8e00ff */
[----:B------:R-:W-:Y:S02]  /*3800*/  IMAD.IADD R5, R0, 0x1, -R5 ;  /* 0x0000000100057824 */ /* 0x000fe400078e0a05 */
[----:B------:R-:W-:Y:S02]  /*3810*/  FMUL.FTZ R0, R63, c[0x0][0x320] ;  /* 0x0000c8003f007a20 */ /* 0x000fe40000410000 */
[----:B------:R-:W-:Y:S02]  /*3820*/  IMAD.SHL.U32 R10, R5, 0x2, RZ ;  /* 0x00000002050a7824 */ /* 0x000fe400078e00ff */
[----:B------:R3:W4:Y:S01]  /*3830*/  MUFU.TANH R65, R0 ;  /* 0x0000000000417308 */ /* 0x0007220000002400 */
[----:B------:R-:W-:Y:S02]  /*3840*/  FMUL.FTZ R5, R70, c[0x0][0x320] ;  /* 0x0000c80046057a20 */ /* 0x000fe40000410000 */
[----:B------:R4:W-:Y:S01]  /*3850*/  STL [R1+0x24], R10 ;  /* 0x0000240a01007387 */ /* 0x0009e20000100800 */
[----:B--2---:R-:W-:-:S04]  /*3860*/  FMUL.FTZ R7, R46, c[0x0][0x320] ;  /* 0x0000c8002e077a20 */ /* 0x004fc80000410000 */
[----:B------:R1:W2:Y:S01]  /*3870*/  MUFU.TANH R16, R5 ;  /* 0x0000000500107308 */ /* 0x0002a20000002400 */
[----:B---3--:R-:W-:-:S07]  /*3880*/  IADD3 R0, -R10, UR8, R6 ;  /* 0x000000080a007c10 */ /* 0x008fce000fffe106 */
[----:B------:R3:W-:Y:S01]  /*3890*/  MUFU.TANH R18, R7 ;  /* 0x0000000700127308 */ /* 0x0007e20000002400 */
[----:B------:R-:W-:Y:S02]  /*38a0*/  IADD3 R6, -R10, UR17, RZ ;  /* 0x000000110a067c10 */ /* 0x000fe4000fffe1ff */
[----:B------:R-:W-:-:S05]  /*38b0*/  IADD3 R0, R0, -UR11, RZ ;  /* 0x8000000b00007c10 */ /* 0x000fca000fffe0ff */
[C---:B-1----:R-:W-:Y:S02]  /*38c0*/  IMAD.IADD R5, R0.reuse, 0x1, R9 ;  /* 0x0000000100057824 */ /* 0x042fe400078e0209 */
[----:B------:R-:W-:Y:S02]  /*38d0*/  IMAD.IADD R0, R0, 0x1, R8 ;  /* 0x0000000100007824 */ /* 0x000fe400078e0208 */
[----:B------:R-:W-:Y:S01]  /*38e0*/  FMUL.FTZ R8, R71, c[0x0][0x320] ;  /* 0x0000c80047087a20 */ /* 0x000fe20000410000 */
[C---:B------:R-:W-:Y:S02]  /*38f0*/  IMNMX R5, R6.reuse, R5, PT ;  /* 0x0000000506057217 */ /* 0x040fe40003800200 */
[----:B------:R-:W-:Y:S02]  /*3900*/  IMNMX R0, R6, R0, PT ;  /* 0x0000000006007217 */ /* 0x000fe40003800200 */
[C---:B------:R-:W-:Y:S01]  /*3910*/  ISETP.GT.AND P2, PT, R5.reuse, RZ, PT ;  /* 0x000000ff0500720c */ /* 0x040fe20003f44270 */
[----:B------:R1:W1:Y:S01]  /*3920*/  MUFU.TANH R6, R8 ;  /* 0x0000000800067308 */ /* 0x0002620000002400 */
[----:B------:R-:W-:-:S02]  /*3930*/  ISETP.GT.AND P1, PT, R5, 0x1, PT ;  /* 0x000000010500780c */ /* 0x000fc40003f24270 */
[----:B------:R-:W-:Y:S02]  /*3940*/  ISETP.GT.AND P0, PT, R5, 0x8, PT ;  /* 0x000000080500780c */ /* 0x000fe40003f04270 */
[----:B---3--:R-:W-:Y:S02]  /*3950*/  FSEL R7, R82, -INF , P2 ;  /* 0xff80000052077808 */ /* 0x008fe40001000000 */
[----:B------:R-:W-:Y:S02]  /*3960*/  FSEL R9, R81, -INF , P1 ;  /* 0xff80000051097808 */ /* 0x000fe40000800000 */
[C---:B------:R-:W-:Y:S02]  /*3970*/  ISETP.GT.AND P2, PT, R5.reuse, 0x10, PT ;  /* 0x000000100500780c */ /* 0x040fe40003f44270 */
[----:B------:R-:W-:Y:S02]  /*3980*/  ISETP.GT.AND P1, PT, R5, 0x11, PT ;  /* 0x000000110500780c */ /* 0x000fe40003f24270 */
[----:B----4-:R-:W-:-:S02]  /*3990*/  FSEL R10, R80, -INF , P0 ;  /* 0xff800000500a7808 */ /* 0x010fc40000000000 */
[----:B------:R-:W-:Y:S02]  /*39a0*/  ISETP.GT.AND P0, PT, R5, 0x18, PT ;  /* 0x000000180500780c */ /* 0x000fe40003f04270 */
[----:B-----5:R-:W-:Y:S02]  /*39b0*/  FSEL R28, R76, -INF , P2 ;  /* 0xff8000004c1c7808 */ /* 0x020fe40001000000 */
[----:B------:R-:W-:Y:S02]  /*39c0*/  FSEL R29, R75, -INF , P1 ;  /* 0xff8000004b1d7808 */ /* 0x000fe40000800000 */
[C---:B------:R-:W-:Y:S02]  /*39d0*/  ISETP.GT.AND P2, PT, R5.reuse, 0x20, PT ;  /* 0x000000200500780c */ /* 0x040fe40003f44270 */
[C---:B------:R-:W-:Y:S02]  /*39e0*/  ISETP.GT.AND P1, PT, R5.reuse, 0x21, PT ;  /* 0x000000210500780c */ /* 0x040fe40003f24270 */
[----:B------:R-:W-:-:S02]  /*39f0*/  ISETP.GT.AND P6, PT, R5, 0x9, PT ;  /* 0x000000090500780c */ /* 0x000fc40003fc4270 */
[----:B------:R-:W-:Y:S02]  /*3a00*/  FSEL R30, R74, -INF , P0 ;  /* 0xff8000004a1e7808 */ /* 0x000fe40000000000 */
[C---:B------:R-:W-:Y:S02]  /*3a10*/  ISETP.GT.AND P0, PT, R5.reuse, 0x28, PT ;  /* 0x000000280500780c */ /* 0x040fe40003f04270 */
[----:B------:R-:W-:Y:S02]  /*3a20*/  FSEL R66, R66, -INF , P2 ;  /* 0xff80000042427808 */ /* 0x000fe40001000000 */
[----:B------:R-:W-:Y:S02]  /*3a30*/  FSEL R71, R72, -INF , P1 ;  /* 0xff80000048477808 */ /* 0x000fe40000800000 */
[C---:B------:R-:W-:Y:S02]  /*3a40*/  ISETP.GT.AND P2, PT, R5.reuse, 0x30, PT ;  /* 0x000000300500780c */ /* 0x040fe40003f44270 */
[----:B------:R-:W-:-:S02]  /*3a50*/  ISETP.GT.AND P1, PT, R5, 0x31, PT ;  /* 0x000000310500780c */ /* 0x000fc40003f24270 */
[----:B------:R-:W-:Y:S02]  /*3a60*/  FSEL R11, R11, -INF , P6 ;  /* 0xff8000000b0b7808 */ /* 0x000fe40003000000 */
[C---:B------:R-:W-:Y:S02]  /*3a70*/  ISETP.GT.AND P6, PT, R5.reuse, 0x19, PT ;  /* 0x000000190500780c */ /* 0x040fe40003fc4270 */
[----:B------:R-:W-:Y:S02]  /*3a80*/  FSEL R92, R92, -INF , P0 ;  /* 0xff8000005c5c7808 */ /* 0x000fe40000000000 */
[----:B------:R-:W-:Y:S02]  /*3a90*/  ISETP.GT.AND P0, PT, R5, 0x38, PT ;  /* 0x000000380500780c */ /* 0x000fe40003f04270 */
[----:B------:R-:W-:Y:S02]  /*3aa0*/  FSEL R150, R150, -INF , P2 ;  /* 0xff80000096967808 */ /* 0x000fe40001000000 */
[----:B------:R-:W-:-:S02]  /*3ab0*/  FSEL R152, R152, -INF , P1 ;  /* 0xff80000098987808 */ /* 0x000fc40000800000 */
[C---:B------:R-:W-:Y:S02]  /*3ac0*/  ISETP.GT.AND P2, PT, R5.reuse, 0x40, PT ;  /* 0x000000400500780c */ /* 0x040fe40003f44270 */
[----:B------:R-:W-:Y:S02]  /*3ad0*/  ISETP.GT.AND P1, PT, R5, 0x41, PT ;  /* 0x000000410500780c */ /* 0x000fe40003f24270 */
[----:B------:R-:W-:Y:S02]  /*3ae0*/  FSEL R33, R73, -INF , P6 ;  /* 0xff80000049217808 */ /* 0x000fe40003000000 */
[----:B------:R-:W-:Y:S02]  /*3af0*/  ISETP.GT.AND P6, PT, R5, 0x29, PT ;  /* 0x000000290500780c */ /* 0x000fe40003fc4270 */
[----:B------:R-:W-:Y:S02]  /*3b00*/  FSEL R153, R153, -INF , P0 ;  /* 0xff80000099997808 */ /* 0x000fe40000000000 */
[----:B------:R-:W-:-:S02]  /*3b10*/  ISETP.GT.AND P0, PT, R5, 0x48, PT ;  /* 0x000000480500780c */ /* 0x000fc40003f04270 */
[----:B------:R-:W-:Y:S02]  /*3b20*/  FSEL R160, R160, -INF , P2 ;  /* 0xff800000a0a07808 */ /* 0x000fe40001000000 */
[----:B------:R-:W-:Y:S02]  /*3b30*/  FSEL R161, R161, -INF , P1 ;  /* 0xff800000a1a17808 */ /* 0x000fe40000800000 */
[C---:B------:R-:W-:Y:S02]  /*3b40*/  ISETP.GT.AND P2, PT, R5.reuse, 0x50, PT ;  /* 0x000000500500780c */ /* 0x040fe40003f44270 */
[----:B------:R-:W-:Y:S02]  /*3b50*/  ISETP.GT.AND P1, PT, R5, 0x51, PT ;  /* 0x000000510500780c */ /* 0x000fe40003f24270 */
[----:B------:R-:W-:Y:S02]  /*3b60*/  FSEL R94, R61, -INF , P6 ;  /* 0xff8000003d5e7808 */ /* 0x000fe40003000000 */
[----:B------:R-:W-:-:S02]  /*3b70*/  ISETP.GT.AND P6, PT, R5, 0x39, PT ;  /* 0x000000390500780c */ /* 0x000fc40003fc4270 */
[----:B------:R-:W-:Y:S02]  /*3b80*/  FSEL R162, R162, -INF , P0 ;  /* 0xff800000a2a27808 */ /* 0x000fe40000000000 */
[----:B------:R-:W-:Y:S02]  /*3b90*/  ISETP.GT.AND P0, PT, R5, 0x58, PT ;  /* 0x000000580500780c */ /* 0x000fe40003f04270 */
[----:B------:R-:W-:Y:S02]  /*3ba0*/  FSEL R171, R57, -INF , P2 ;  /* 0xff80000039ab7808 */ /* 0x000fe40001000000 */
[----:B------:R-:W-:Y:S02]  /*3bb0*/  FSEL R188, R56, -INF , P1 ;  /* 0xff80000038bc7808 */ /* 0x000fe40000800000 */
[C---:B------:R-:W-:Y:S02]  /*3bc0*/  ISETP.GT.AND P2, PT, R5.reuse, 0x60, PT ;  /* 0x000000600500780c */ /* 0x040fe40003f44270 */
[----:B------:R-:W-:-:S02]  /*3bd0*/  ISETP.GT.AND P1, PT, R5, 0x61, PT ;  /* 0x000000610500780c */ /* 0x000fc40003f24270 */
[----:B------:R-:W-:Y:S02]  /*3be0*/  FSEL R155, R155, -INF , P6 ;  /* 0xff8000009b9b7808 */ /* 0x000fe40003000000 */
[----:B------:R-:W-:Y:S02]  /*3bf0*/  ISETP.GT.AND P6, PT, R5, 0x49, PT ;  /* 0x000000490500780c */ /* 0x000fe40003fc4270 */
[----:B------:R-:W-:Y:S02]  /*3c00*/  FSEL R189, R53, -INF , P0 ;  /* 0xff80000035bd7808 */ /* 0x000fe40000000000 */
[----:B------:R-:W-:Y:S02]  /*3c10*/  ISETP.GT.AND P0, PT, R5, 0x68, PT ;  /* 0x000000680500780c */ /* 0x000fe40003f04270 */
[----:B------:R-:W-:Y:S02]  /*3c20*/  FSEL R207, R49, -INF , P2 ;  /* 0xff80000031cf7808 */ /* 0x000fe40001000000 */
[----:B------:R-:W-:-:S02]  /*3c30*/  FSEL R212, R48, -INF , P1 ;  /* 0xff80000030d47808 */ /* 0x000fc40000800000 */
[----:B------:R-:W-:Y:S02]  /*3c40*/  FMNMX.FTZ R69, R7, R9, !PT ;  /* 0x0000000907457209 */ /* 0x000fe40007810000 */
[C---:B------:R-:W-:Y:S02]  /*3c50*/  ISETP.GT.AND P2, PT, R5.reuse, 0x70, PT ;  /* 0x000000700500780c */ /* 0x040fe40003f44270 */
[C---:B------:R-:W-:Y:S02]  /*3c60*/  ISETP.GT.AND P1, PT, R5.reuse, 0x71, PT ;  /* 0x000000710500780c */ /* 0x040fe40003f24270 */
[----:B------:R-:W-:Y:S02]  /*3c70*/  FSEL R163, R60, -INF , P6 ;  /* 0xff8000003ca37808 */ /* 0x000fe40003000000 */
[----:B------:R-:W-:Y:S02]  /*3c80*/  ISETP.GT.AND P6, PT, R5, 0x59, PT ;  /* 0x000000590500780c */ /* 0x000fe40003fc4270 */
[----:B------:R-:W-:-:S02]  /*3c90*/  FSEL R216, R41, -INF , P0 ;  /* 0xff80000029d87808 */ /* 0x000fc40000000000 */
[----:B------:R-:W-:Y:S02]  /*3ca0*/  FMNMX.FTZ R69, R10, R69, !PT ;  /* 0x000000450a457209 */ /* 0x000fe40007810000 */
[----:B------:R-:W-:Y:S02]  /*3cb0*/  ISETP.GT.AND P0, PT, R5, 0x78, PT ;  /* 0x000000780500780c */ /* 0x000fe40003f04270 */
[----:B------:R-:W-:Y:S02]  /*3cc0*/  FSEL R26, R37, -INF , P2 ;  /* 0xff800000251a7808 */ /* 0x000fe40001000000 */
[----:B------:R-:W-:Y:S02]  /*3cd0*/  FSEL R27, R36, -INF , P1 ;  /* 0xff800000241b7808 */ /* 0x000fe40000800000 */
[C---:B------:R-:W-:Y:S02]  /*3ce0*/  ISETP.GT.AND P2, PT, R0.reuse, RZ, PT ;  /* 0x000000ff0000720c */ /* 0x040fe40003f44270 */
[----:B------:R-:W-:Y:S01]  /*3cf0*/  ISETP.GT.AND P1, PT, R0, 0x1, PT ;  /* 0x000000010000780c */ /* 0x000fe20003f24270 */
[----:B------:R-:W-:Y:S01]  /*3d00*/  IMAD.MOV.U32 R4, RZ, RZ, R27 ;  /* 0x000000ffff047224 */ /* 0x000fe200078e001b */
[----:B------:R-:W-:-:S02]  /*3d10*/  FSEL R191, R52, -INF , P6 ;  /* 0xff80000034bf7808 */ /* 0x000fc40003000000 */
[----:B------:R-:W-:Y:S02]  /*3d20*/  ISETP.GT.AND P6, PT, R5, 0x69, PT ;  /* 0x000000690500780c */ /* 0x000fe40003fc4270 */
[----:B------:R-:W-:Y:S02]  /*3d30*/  FMNMX.FTZ R69, R11, R69, !PT ;  /* 0x000000450b457209 */ /* 0x000fe40007810000 */
[----:B------:R-:W-:Y:S02]  /*3d40*/  FSEL R25, R25, -INF , P0 ;  /* 0xff80000019197808 */ /* 0x000fe40000000000 */
[----:B------:R-:W-:Y:S02]  /*3d50*/  ISETP.GT.AND P0, PT, R0, 0x8, PT ;  /* 0x000000080000780c */ /* 0x000fe40003f04270 */
[----:B-1----:R-:W-:Y:S02]  /*3d60*/  FSEL R8, R24, -INF , P2 ;  /* 0xff80000018087808 */ /* 0x002fe40001000000 */
[----:B------:R-:W-:-:S02]  /*3d70*/  FSEL R12, R12, -INF , P1 ;  /* 0xff8000000c0c7808 */ /* 0x000fc40000800000 */
[----:B------:R-:W-:Y:S02]  /*3d80*/  FSEL R218, R40, -INF , P6 ;  /* 0xff80000028da7808 */ /* 0x000fe40003000000 */
[----:B------:R-:W-:Y:S02]  /*3d90*/  FMNMX.FTZ R69, R28, R69, !PT ;  /* 0x000000451c457209 */ /* 0x000fe40007810000 */
[----:B------:R-:W-:Y:S02]  /*3da0*/  ISETP.GT.AND P6, PT, R5, 0x79, PT ;  /* 0x000000790500780c */ /* 0x000fe40003fc4270 */
[----:B------:R-:W-:Y:S02]  /*3db0*/  ISETP.GT.AND P2, PT, R0, 0x9, PT ;  /* 0x000000090000780c */ /* 0x000fe40003f44270 */
[----:B------:R-:W-:Y:S02]  /*3dc0*/  FSEL R13, R13, -INF , P0 ;  /* 0xff8000000d0d7808 */ /* 0x000fe40000000000 */
[----:B------:R-:W-:-:S02]  /*3dd0*/  FMNMX.FTZ R5, R8, R12, !PT ;  /* 0x0000000c08057209 */ /* 0x000fc40007810000 */
[----:B------:R-:W-:Y:S02]  /*3de0*/  FMNMX.FTZ R69, R29, R69, !PT ;  /* 0x000000451d457209 */ /* 0x000fe40007810000 */
[----:B------:R-:W-:Y:S02]  /*3df0*/  ISETP.GT.AND P1, PT, R0, 0x10, PT ;  /* 0x000000100000780c */ /* 0x000fe40003f24270 */
[----:B------:R-:W-:Y:S02]  /*3e00*/  FSEL R14, R14, -INF , P2 ;  /* 0xff8000000e0e7808 */ /* 0x000fe40001000000 */
[----:B------:R-:W-:Y:S02]  /*3e10*/  FMNMX.FTZ R5, R13, R5, !PT ;  /* 0x000000050d057209 */ /* 0x000fe40007810000 */
[----:B------:R-:W-:Y:S02]  /*3e20*/  FMNMX.FTZ R69, R30, R69, !PT ;  /* 0x000000451e457209 */ /* 0x000fe40007810000 */
[----:B------:R-:W-:-:S02]  /*3e30*/  ISETP.GT.AND P0, PT, R0, 0x11, PT ;  /* 0x000000110000780c */ /* 0x000fc40003f04270 */
[----:B------:R-:W-:Y:S02]  /*3e40*/  FSEL R31, R21, -INF , P1 ;  /* 0xff800000151f7808 */ /* 0x000fe40000800000 */
[----:B------:R-:W-:Y:S02]  /*3e50*/  FMNMX.FTZ R5, R14, R5, !PT ;  /* 0x000000050e057209 */ /* 0x000fe40007810000 */
[----:B------:R-:W-:Y:S02]  /*3e60*/  FMNMX.FTZ R69, R33, R69, !PT ;  /* 0x0000004521457209 */ /* 0x000fe40007810000 */
        /* <DEDUP_REMOVED lines=14> */
[----:B------:R-:W-:Y:S01]  /*3f50*/  FMNMX.FTZ R5, R65, R5, !PT ;  /* 0x0000000541057209 */ /* 0x000fe20007810000 */
[----:B------:R-:W-:Y:S01]  /*3f60*/  LDSM.16.MT88.4 R40, [R222+0x4100] ;  /* 0x00410000de28783b */ /* 0x000fe20000004200 */
        /* <DEDUP_REMOVED lines=22> */
[----:B--2---:R-:W-:Y:S02]  /*40d0*/  FSEL R151, R16, -INF , P0 ;  /* 0xff80000010977808 */ /* 0x004fe40000000000 */
        /* <DEDUP_REMOVED lines=41> */
[----:B------:R-:W-:Y:S01]  /*4370*/  LDSM.16.MT88.4 R36, [R221+0x900] ;  /* 0x00090000dd24783b */ /* 0x000fe20000004200 */
        /* <DEDUP_REMOVED lines=12> */
[----:B------:R-:W-:Y:S02]  /*4440*/  FSEL R244, R44, -INF , P6 ;  /* 0xff8000002cf47808 */ /* 0x000fe40003000000 */
[----:B------:R-:W-:Y:S02]  /*4450*/  FMNMX.FTZ R69, R25, R69, !PT ;  /* 0x0000004519457209 */ /* 0x000fe40007810000 */
[----:B------:R-:W-:-:S02]  /*4460*/  ISETP.GT.AND P1, PT, R0, 0x71, PT ;  /* 0x000000710000780c */ /* 0x000fc40003f24270 */
[----:B------:R-:W-:Y:S02]  /*4470*/  FSEL R219, R22, -INF , P0 ;  /* 0xff80000016db7808 */ /* 0x000fe40000000000 */
[----:B------:R-:W-:Y:S01]  /*4480*/  FMNMX.FTZ R5, R202, R5, !PT ;  /* 0x00000005ca057209 */ /* 0x000fe20007810000 */
[----:B------:R-:W-:Y:S01]  /*4490*/  LDSM.16.MT88.4 R20, [R221+0x100] ;  /* 0x00010000dd14783b */ /* 0x000fe20000004200 */
[----:B------:R-:W-:Y:S02]  /*44a0*/  FMNMX.FTZ R69, R244, R69, !PT ;  /* 0x00000045f4457209 */ /* 0x000fe40007810000 */
[----:B------:R-:W-:Y:S02]  /*44b0*/  ISETP.GT.AND P0, PT, R0, 0x78, PT ;  /* 0x000000780000780c */ /* 0x000fe40003f04270 */
[----:B------:R-:W-:Y:S01]  /*44c0*/  FSEL R246, R19, -INF , P1 ;  /* 0xff80000013f67808 */ /* 0x000fe20000800000 */
[----:B------:R-:W1:Y:S01]  /*44d0*/  SHFL.BFLY PT, R6, R69, 0x2, 0x1f ;  /* 0x0c401f0045067f89 */ /* 0x000e6200000e0000 */
[----:B------:R-:W-:-:S02]  /*44e0*/  FMNMX.FTZ R5, R219, R5, !PT ;  /* 0x00000005db057209 */ /* 0x000fc40007810000 */
[----:B------:R-:W-:Y:S02]  /*44f0*/  ISETP.GT.AND P1, PT, R0, 0x79, PT ;  /* 0x000000790000780c */ /* 0x000fe40003f24270 */
[----:B------:R-:W-:Y:S02]  /*4500*/  FSEL R245, R18, -INF , P0 ;  /* 0xff80000012f57808 */ /* 0x000fe40000000000 */
[----:B------:R-:W-:Y:S01]  /*4510*/  FMNMX.FTZ R0, R246, R5, !PT ;  /* 0x00000005f6007209 */ /* 0x000fe20007810000 */
[----:B------:R-:W-:Y:S01]  /*4520*/  LDSM.16.MT88.4 R16, [R222+0x100] ;  /* 0x00010000de10783b */ /* 0x000fe20000004200 */
        /* <DEDUP_REMOVED lines=12> */
[--C-:B------:R-:W-:Y:S02]  /*45f0*/  FFMA.FTZ R6, R7, c[0x0][0x2d0], -R5.reuse ;  /* 0x0000b40007067a23 */ /* 0x100fe40000010805 */
[--C-:B------:R-:W-:Y:S02]  /*4600*/  FFMA.FTZ R2, R28, c[0x0][0x2d0], -R5.reuse ;  /* 0x0000b4001c027a23 */ /* 0x100fe40000010805 */
[----:B------:R1:W-:Y:S01]  /*4610*/  MUFU.EX2 R117, R6 ;  /* 0x0000000600757308 */ /* 0x0003e20000000800 */
[----:B--2---:R-:W-:Y:S01]  /*4620*/  FMNMX.FTZ R68, R0, R68, !PT ;  /* 0x0000004400447209 */ /* 0x004fe20007810000 */
[----:B------:R-:W-:-:S03]  /*4630*/  FFMA.FTZ R0, R10, c[0x0][0x2d0], -R5 ;  /* 0x0000b4000a007a23 */ /* 0x000fc60000010805 */
[----:B------:R-:W-:-:S03]  /*4640*/  FSETP.NEU.FTZ.AND P0, PT, R68, -INF , PT ;  /* 0xff8000004400780b */ /* 0x000fc60003f1d000 */
[----:B------:R2:W-:Y:S01]  /*4650*/  MUFU.EX2 R164, R0 ;  /* 0x0000000000a47308 */ /* 0x0005e20000000800 */
[----:B-1----:R-:W-:-:S07]  /*4660*/  FFMA.FTZ R6, R9, c[0x0][0x2d0], -R5 ;  /* 0x0000b40009067a23 */ /* 0x002fce0000010805 */
[----:B------:R1:W-:Y:S01]  /*4670*/  MUFU.EX2 R196, R2 ;  /* 0x0000000200c47308 */ /* 0x0003e20000000800 */
[----:B--2---:R-:W-:-:S07]  /*4680*/  FMUL.FTZ R0, R68, c[0x0][0x2d0] ;  /* 0x0000b40044007a20 */ /* 0x004fce0000410000 */
[----:B------:R2:W3:Y:S01]  /*4690*/  MUFU.EX2 R118, R6 ;  /* 0x0000000600767308 */ /* 0x0004e20000000800 */
[----:B------:R-:W-:Y:S01]  /*46a0*/  FSEL R0, R0, RZ, P0 ;  /* 0x000000ff00007208 */ /* 0x000fe20000000000 */
[----:B-1----:R-:W-:-:S04]  /*46b0*/  FFMA.FTZ R2, R29, c[0x0][0x2d0], -R5 ;  /* 0x0000b4001d027a23 */ /* 0x002fc80000010805 */
[----:B------:R-:W-:Y:S02]  /*46c0*/  FFMA.FTZ R3, R8, c[0x0][0x2d0], -R0 ;  /* 0x0000b40008037a23 */ /* 0x000fe40000010800 */
[----:B------:R1:W-:Y:S01]  /*46d0*/  MUFU.EX2 R198, R2 ;  /* 0x0000000200c67308 */ /* 0x0003e20000000800 */
[----:B--2---:R-:W-:Y:S01]  /*46e0*/  FFMA.FTZ R6, R11, c[0x0][0x2d0], -R5 ;  /* 0x0000b4000b067a23 */ /* 0x004fe20000010805 */
[----:B---3--:R-:W-:-:S06]  /*46f0*/  F2FP.PACK_AB R8, R118, R117 ;  /* 0x000000757608723e */ /* 0x008fcc00000000ff */
[----:B------:R2:W-:Y:S08]  /*4700*/  MUFU.EX2 R119, R3 ;  /* 0x0000000300777308 */ /* 0x0005f00000000800 */
[----:B------:R3:W4:Y:S01]  /*4710*/  MUFU.EX2 R166, R6 ;  /* 0x0000000600a67308 */ /* 0x0007220000000800 */
[----:B-1----:R-:W-:Y:S02]  /*4720*/  FFMA.FTZ R2, R30, c[0x0][0x2d0], -R5 ;  /* 0x0000b4001e027a23 */ /* 0x002fe40000010805 */
[----:B--2---:R-:W-:-:S05]  /*4730*/  FFMA.FTZ R3, R12, c[0x0][0x2d0], -R0 ;  /* 0x0000b4000c037a23 */ /* 0x004fca0000010800 */
[----:B------:R1:W-:Y:S01]  /*4740*/  MUFU.EX2 R252, R2 ;  /* 0x0000000200fc7308 */ /* 0x0003e20000000800 */
[----:B---3--:R-:W-:-:S07]  /*4750*/  IMAD.MOV.U32 R6, RZ, RZ, R25 ;  /* 0x000000ffff067224 */ /* 0x008fce00078e0019 */
[----:B------:R2:W3:Y:S01]  /*4760*/  MUFU.EX2 R116, R3 ;  /* 0x0000000300747308 */ /* 0x0004e20000000800 */
[----:B----4-:R-:W-:Y:S01]  /*4770*/  F2FP.PACK_AB R10, R166, R164 ;  /* 0x000000a4a60a723e */ /* 0x010fe200000000ff */
[----:B-1----:R-:W-:-:S06]  /*4780*/  FFMA.FTZ R2, R33, c[0x0][0x2d0], -R5 ;  /* 0x0000b40021027a23 */ /* 0x002fcc0000010805 */
[----:B------:R1:W-:Y:S01]  /*4790*/  MUFU.EX2 R7, R2 ;  /* 0x0000000200077308 */ /* 0x0003e20000000800 */
[----:B--2---:R-:W-:Y:S01]  /*47a0*/  FFMA.FTZ R3, R13, c[0x0][0x2d0], -R0 ;  /* 0x0000b4000d037a23 */ /* 0x004fe20000010800 */
[----:B---3--:R-:W-:-:S06]  /*47b0*/  F2FP.PACK_AB R9, R116, R119 ;  /* 0x000000777409723e */ /* 0x008fcc00000000ff */
[----:B------:R2:W-:Y:S01]  /*47c0*/  MUFU.EX2 R165, R3 ;  /* 0x0000000300a57308 */ /* 0x0005e20000000800 */
[--C-:B-1----:R-:W-:Y:S02]  /*47d0*/  FFMA.FTZ R2, R31, c[0x0][0x2d0], -R0.reuse ;  /* 0x0000b4001f027a23 */ /* 0x102fe40000010800 */
[----:B------:R-:W-:Y:S05]  /*47e0*/  LDSM.16.MT88.4 R28, [R225+0x900] ;  /* 0x00090000e11c783b */ /* 0x000fea0000004200 */
[----:B------:R1:W-:Y:S01]  /*47f0*/  MUFU.EX2 R249, R2 ;  /* 0x0000000200f97308 */ /* 0x0003e20000000800 */
[--C-:B--2---:R-:W-:Y:S02]  /*4800*/  FFMA.FTZ R3, R14, c[0x0][0x2d0], -R0.reuse ;  /* 0x0000b4000e037a23 */ /* 0x104fe40000010800 */
[----:B------:R-:W2:Y:S05]  /*4810*/  LDSM.16.MT88.4 R12, [R225+0x100] ;  /* 0x00010000e10c783b */ /* 0x000eaa0000004200 */
[----:B------:R3:W4:Y:S01]  /*4820*/  MUFU.EX2 R190, R3 ;  /* 0x0000000300be7308 */ /* 0x0007220000000800 */
[----:B-1----:R-:W-:-:S02]  /*4830*/  FFMA.FTZ R2, R32, c[0x0][0x2d0], -R0 ;  /* 0x0000b40020027a23 */ /* 0x002fc40000010800 */
[----:B------:R-:W-:Y:S05]  /*4840*/  LDSM.16.MT88.4 R32, [R222+0x900] ;  /* 0x00090000de20783b */ /* 0x000fea0000004200 */
[----:B------:R1:W5:Y:S01]  /*4850*/  MUFU.EX2 R247, R2 ;  /* 0x0000000200f77308 */ /* 0x0003620000000800 */
[----:B---3--:R-:W-:Y:S01]  /*4860*/  IMAD.MOV.U32 R3, RZ, RZ, R26 ;  /* 0x000000ffff037224 */ /* 0x008fe200078e001a */
[----:B----4-:R-:W-:Y:S01]  /*4870*/  F2FP.PACK_AB R11, R190, R165 ;  /* 0x000000a5be0b723e */ /* 0x010fe200000000ff */
[----:B------:R-:W3:Y:S06]  /*4880*/  LDSM.16.MT88.4 R24, [R224+0x100] ;  /* 0x00010000e018783b */ /* 0x000eec0000004200 */
[----:B------:R-:W-:Y:S01]  /*4890*/  HMMA.16816.F32 R80, R8, R20, RZ ;  /* 0x000000140850723c */ /* 0x000fe200000018ff */
[----:B-1----:R-:W-:-:S07]  /*48a0*/  FFMA.FTZ R2, R64, c[0x0][0x2d0], -R0 ;  /* 0x0000b40040027a23 */ /* 0x002fce0000010800 */
[C---:B------:R-:W-:Y:S01]  /*48b0*/  HMMA.16816.F32 R76, R8.reuse, R22, RZ ;  /* 0x00000016084c723c */ /* 0x040fe200000018ff */
[----:B------:R-:W1:Y:S01]  /*48c0*/  LDSM.16.MT88.4 R20, [R221+0x4100] ;  /* 0x00410000dd14783b */ /* 0x000e620000004200 */
[----:B------:R4:W-:Y:S06]  /*48d0*/  MUFU.EX2 R248, R2 ;  /* 0x0000000200f87308 */ /* 0x0009ec0000000800 */
[C---:B------:R-:W-:Y:S08]  /*48e0*/  HMMA.16816.F32 R72, R8.reuse, R16, RZ ;  /* 0x000000100848723c */ /* 0x040ff000000018ff */
[----:B------:R-:W-:Y:S01]  /*48f0*/  HMMA.16816.F32 R60, R8, R18, RZ ;  /* 0x00000012083c723c */ /* 0x000fe200000018ff */
[----:B------:R-:W5:Y:S01]  /*4900*/  LDSM.16.MT88.4 R16, [R225+0x4100] ;  /* 0x00410000e110783b */ /* 0x000f620000004200 */
[----:B----4-:R-:W-:-:S04]  /*4910*/  FFMA.FTZ R2, R65, c[0x0][0x2d0], -R0 ;  /* 0x0000b40041027a23 */ /* 0x010fc80000010800 */
[----:B------:R4:W1:Y:S02]  /*4920*/  MUFU.EX2 R251, R2 ;  /* 0x0000000200fb7308 */ /* 0x0008640000000800 */
[C---:B--2---:R-:W-:Y:S08]  /*4930*/  HMMA.16816.F32 R56, R8.reuse, R12, RZ ;  /* 0x0000000c0838723c */ /* 0x044ff000000018ff */
[----:B------:R-:W-:Y:S01]  /*4940*/  HMMA.16816.F32 R44, R8, R14, RZ ;  /* 0x0000000e082c723c */ /* 0x000fe200000018ff */
[----:B------:R-:W2:Y:S01]  /*4950*/  LDSM.16.MT88.4 R12, [R224+0x4100] ;  /* 0x00410000e00c783b */ /* 0x000ea20000004200 */
[----:B----4-:R-:W-:-:S06]  /*4960*/  FFMA.FTZ R2, R66, c[0x0][0x2d0], -R5 ;  /* 0x0000b40042027a23 */ /* 0x010fcc0000010805 */
[C---:B---3--:R-:W-:Y:S01]  /*4970*/  HMMA.16816.F32 R52, R8.reuse, R24, RZ ;  /* 0x000000180834723c */ /* 0x048fe200000018ff */
[----:B------:R3:W-:Y:S07]  /*4980*/  MUFU.EX2 R217, R2 ;  /* 0x0000000200d97308 */ /* 0x0007ee0000000800 */
[C---:B------:R-:W-:Y:S01]  /*4990*/  HMMA.16816.F32 R48, R8.reuse, R26, RZ ;  /* 0x0000001a0830723c */ /* 0x040fe200000018ff */
[----:B------:R-:W4:Y:S07]  /*49a0*/  LDSM.16.MT88.4 R24, [R224+0x900] ;  /* 0x00090000e018783b */ /* 0x000f2e0000004200 */
[----:B-1----:R-:W-:Y:S01]  /*49b0*/  HMMA.16816.F32 R84, R8, R20, RZ ;  /* 0x000000140854723c */ /* 0x002fe200000018ff */
[----:B---3--:R-:W-:-:S02]  /*49c0*/  FFMA.FTZ R2, R71, c[0x0][0x2d0], -R5 ;  /* 0x0000b40047027a23 */ /* 0x008fc40000010805 */
[----:B------:R-:W-:Y:S02]  /*49d0*/  IMAD.MOV.U32 R71, RZ, RZ, R119 ;  /* 0x000000ffff477224 */ /* 0x000fe400078e0077 */
[----:B------:R1:W3:Y:S03]  /*49e0*/  MUFU.EX2 R215, R2 ;  /* 0x0000000200d77308 */ /* 0x0002e60000000800 */
[C---:B------:R-:W-:Y:S01]  /*49f0*/  HMMA.16816.F32 R88, R8.reuse, R22, RZ ;  /* 0x000000160858723c */ /* 0x040fe200000018ff */
[----:B------:R-:W3:Y:S07]  /*4a00*/  LDSM.16.MT88.4 R20, [R221+0x4900] ;  /* 0x00490000dd14783b */ /* 0x000eee0000004200 */
[----:B------:R-:W-:Y:S01]  /*4a10*/  HMMA.16816.F32 R100, R8, R40, RZ ;  /* 0x000000280864723c */ /* 0x000fe200000018ff */
[----:B-1----:R-:W-:-:S07]  /*4a20*/  FFMA.FTZ R2, R92, c[0x0][0x2d0], -R5 ;  /* 0x0000b4005c027a23 */ /* 0x002fce0000010805 */
[C---:B------:R-:W-:Y:S01]  /*4a30*/  HMMA.16816.F32 R112, R8.reuse, R42, RZ ;  /* 0x0000002a0870723c */ /* 0x040fe200000018ff */
[----:B------:R-:W1:Y:S01]  /*4a40*/  LDSM.16.MT88.4 R40, [R222+0x4900] ;  /* 0x00490000de28783b */ /* 0x000e620000004200 */
[----:B------:R2:W-:Y:S06]  /*4a50*/  MUFU.EX2 R213, R2 ;  /* 0x0000000200d57308 */ /* 0x0005ec0000000800 */
[C---:B-----5:R-:W-:Y:S08]  /*4a60*/  HMMA.16816.F32 R96, R8.reuse, R16, RZ ;  /* 0x000000100860723c */ /* 0x060ff000000018ff */
[----:B------:R-:W-:Y:S01]  /*4a70*/  HMMA.16816.F32 R108, R8, R18, RZ ;  /* 0x00000012086c723c */ /* 0x000fe200000018ff */
[----:B------:R-:W5:Y:S01]  /*4a80*/  LDSM.16.MT88.4 R16, [R225+0x4900] ;  /* 0x00490000e110783b */ /* 0x000f620000004200 */
[----:B--2---:R-:W-:-:S04]  /*4a90*/  FFMA.FTZ R2, R94, c[0x0][0x2d0], -R5 ;  /* 0x0000b4005e027a23 */ /* 0x004fc80000010805 */
[----:B------:R2:W-:Y:S02]  /*4aa0*/  MUFU.EX2 R214, R2 ;  /* 0x0000000200d67308 */ /* 0x0005e40000000800 */
[C---:B------:R-:W-:Y:S08]  /*4ab0*/  HMMA.16816.F32 R124, R8.reuse, R12, RZ ;  /* 0x0000000c087c723c */ /* 0x040ff000000018ff */
[----:B------:R-:W-:Y:S01]  /*4ac0*/  HMMA.16816.F32 R104, R8, R14, RZ ;  /* 0x0000000e0868723c */ /* 0x000fe200000018ff */
[----:B------:R-:W1:Y:S01]  /*4ad0*/  LDSM.16.MT88.4 R12, [R224+0x4900] ;  /* 0x00490000e00c783b */ /* 0x000e620000004200 */
[----:B--2---:R-:W-:-:S05]  /*4ae0*/  FFMA.FTZ R2, R70, c[0x0][0x2d0], -R0 ;  /* 0x0000b40046027a23 */ /* 0x004fca0000010800 */
[----:B------:R-:W-:Y:S01]  /*4af0*/  F2FP.PACK_AB R8, R198, R196 ;  /* 0x000000c4c608723e */ /* 0x000fe200000000ff */
[----:B------:R-:W-:Y:S01]  /*4b00*/  IMAD.MOV.U32 R70, RZ, RZ, R4 ;  /* 0x000000ffff467224 */ /* 0x000fe200078e0004 */
[----:B------:R-:W-:Y:S01]  /*4b10*/  F2FP.PACK_AB R9, R247, R249 ;  /* 0x000000f9f709723e */ /* 0x000fe200000000ff */
[----:B------:R2:W-:Y:S01]  /*4b20*/  MUFU.EX2 R206, R2 ;  /* 0x0000000200ce7308 */ /* 0x0005e20000000800 */
[----:B------:R-:W-:Y:S02]  /*4b30*/  F2FP.PACK_AB R10, R7, R252 ;  /* 0x000000fc070a723e */ /* 0x000fe400000000ff */
[----:B------:R-:W-:-:S07]  /*4b40*/  F2FP.PACK_AB R11, R251, R248 ;  /* 0x000000f8fb0b723e */ /* 0x000fce00000000ff */
[----:B------:R-:W-:Y:S01]  /*4b50*/  HMMA.16816.F32 R136, R8, R36, R80 ;  /* 0x000000240888723c */ /* 0x000fe20000001850 */
[----:B--2---:R-:W-:-:S07]  /*4b60*/  FFMA.FTZ R2, R67, c[0x0][0x2d0], -R0 ;  /* 0x0000b40043027a23 */ /* 0x004fce0000010800 */
[C---:B------:R-:W-:Y:S01]  /*4b70*/  HMMA.16816.F32 R132, R8.reuse, R38, R76 ;  /* 0x000000260884723c */ /* 0x040fe2000000184c */
[----:B------:R-:W2:Y:S01]  /*4b80*/  LDSM.16.MT88.4 R36, [R221+0x1100] ;  /* 0x00110000dd24783b */ /* 0x000ea20000004200 */
[----:B------:R1:W1:Y:S06]  /*4b90*/  MUFU.EX2 R205, R2 ;  /* 0x0000000200cd7308 */ /* 0x00026c0000000800 */
[C---:B------:R-:W-:Y:S08]  /*4ba0*/  HMMA.16816.F32 R76, R8.reuse, R28, R56 ;  /* 0x0000001c084c723c */ /* 0x040ff00000001838 */
[----:B------:R-:W-:Y:S01]  /*4bb0*/  HMMA.16816.F32 R56, R8, R30, R44 ;  /* 0x0000001e0838723c */ /* 0x000fe2000000182c */
[----:B------:R-:W-:Y:S01]  /*4bc0*/  LDSM.16.MT88.4 R28, [R224+0x1100] ;  /* 0x00110000e01c783b */ /* 0x000fe20000004200 */
[----:B-1----:R-:W-:-:S04]  /*4bd0*/  FFMA.FTZ R2, R93, c[0x0][0x2d0], -R0 ;  /* 0x0000b4005d027a23 */ /* 0x002fc80000010800 */
[----:B------:R1:W-:Y:S02]  /*4be0*/  MUFU.EX2 R204, R2 ;  /* 0x0000000200cc7308 */ /* 0x0003e40000000800 */
[C---:B------:R-:W-:Y:S08]  /*4bf0*/  HMMA.16816.F32 R120, R8.reuse, R32, R72 ;  /* 0x000000200878723c */ /* 0x040ff00000001848 */
[----:B------:R-:W-:Y:S01]  /*4c00*/  HMMA.16816.F32 R80, R8, R34, R60 ;  /* 0x000000220850723c */ /* 0x000fe2000000183c */
[----:B------:R-:W2:Y:S01]  /*4c10*/  LDSM.16.MT88.4 R32, [R222+0x1100] ;  /* 0x00110000de20783b */ /* 0x000ea20000004200 */
[----:B-1----:R-:W-:-:S06]  /*4c20*/  FFMA.FTZ R2, R95, c[0x0][0x2d0], -R0 ;  /* 0x0000b4005f027a23 */ /* 0x002fcc0000010800 */
[C---:B----4-:R-:W-:Y:S01]  /*4c30*/  HMMA.16816.F32 R52, R8.reuse, R24, R52 ;  /* 0x000000180834723c */ /* 0x050fe20000001834 */
[----:B------:R1:W4:Y:S07]  /*4c40*/  MUFU.EX2 R203, R2 ;  /* 0x0000000200cb7308 */ /* 0x00032e0000000800 */
[C---:B------:R-:W-:Y:S01]  /*4c50*/  HMMA.16816.F32 R44, R8.reuse, R26, R48 ;  /* 0x0000001a082c723c */ /* 0x040fe20000001830 */
[----:B------:R-:W2:Y:S07]  /*4c60*/  LDSM.16.MT88.4 R24, [R225+0x1100] ;  /* 0x00110000e118783b */ /* 0x000eae0000004200 */
[----:B---3--:R-:W-:Y:S01]  /*4c70*/  HMMA.16816.F32 R48, R8, R20, R84 ;  /* 0x000000140830723c */ /* 0x008fe20000001854 */
[----:B-1----:R-:W-:-:S02]  /*4c80*/  FFMA.FTZ R2, R150, c[0x0][0x2d0], -R5 ;  /* 0x0000b40096027a23 */ /* 0x002fc40000010805 */
[----:B------:R-:W-:-:S04]  /*4c90*/  IMAD.MOV.U32 R150, RZ, RZ, R196 ;  /* 0x000000ffff967224 */ /* 0x000fc800078e00c4 */
[----:B------:R-:W-:Y:S01]  /*4ca0*/  IMAD.MOV.U32 R85, RZ, RZ, R118 ;  /* 0x000000ffff557224 */ /* 0x000fe200078e0076 */
[----:B------:R-:W-:Y:S01]  /*4cb0*/  HMMA.16816.F32 R128, R8, R40, R100 ;  /* 0x000000280880723c */ /* 0x000fe20000001864 */
[----:B------:R-:W-:Y:S02]  /*4cc0*/  IMAD.MOV.U32 R86, RZ, RZ, R117 ;  /* 0x000000ffff567224 */ /* 0x000fe400078e0075 */
[----:B------:R-:W-:-:S05]  /*4cd0*/  IMAD.MOV.U32 R87, RZ, RZ, R116 ;  /* 0x000000ffff577224 */ /* 0x000fca00078e0074 */
[C---:B------:R-:W-:Y:S08]  /*4ce0*/  HMMA.16816.F32 R116, R8.reuse, R42, R112 ;  /* 0x0000002a0874723c */ /* 0x040ff00000001870 */
[C---:B------:R-:W-:Y:S01]  /*4cf0*/  HMMA.16816.F32 R60, R8.reuse, R22, R88 ;  /* 0x00000016083c723c */ /* 0x040fe20000001858 */
[----:B------:R-:W1:Y:S07]  /*4d00*/  LDSM.16.MT88.4 R20, [R221+0x5100] ;  /* 0x00510000dd14783b */ /* 0x000e6e0000004200 */
[C---:B-----5:R-:W-:Y:S08]  /*4d10*/  HMMA.16816.F32 R92, R8.reuse, R16, R96 ;  /* 0x00000010085c723c */ /* 0x060ff00000001860 */
[C---:B------:R-:W-:Y:S01]  /*4d20*/  HMMA.16816.F32 R72, R8.reuse, R18, R108 ;  /* 0x000000120848723c */ /* 0x040fe2000000186c */
[----:B------:R-:W-:Y:S07]  /*4d30*/  LDSM.16.MT88.4 R16, [R225+0x5100] ;  /* 0x00510000e110783b */ /* 0x000fee0000004200 */
[C---:B------:R-:W-:Y:S08]  /*4d40*/  HMMA.16816.F32 R64, R8.reuse, R12, R124 ;  /* 0x0000000c0840723c */ /* 0x040ff0000000187c */
[----:B------:R-:W-:Y:S01]  /*4d50*/  HMMA.16816.F32 R40, R8, R14, R104 ;  /* 0x0000000e0828723c */ /* 0x000fe20000001868 */
[----:B------:R-:W-:Y:S06]  /*4d60*/  LDSM.16.MT88.4 R12, [R224+0x5100] ;  /* 0x00510000e00c783b */ /* 0x000fec0000004200 */
[----:B------:R-:W-:-:S02]  /*4d70*/  F2FP.PACK_AB R8, R215, R217 ;  /* 0x000000d9d708723e */ /* 0x000fc400000000ff */
[----:B------:R-:W-:Y:S02]  /*4d80*/  F2FP.PACK_AB R9, R205, R206 ;  /* 0x000000cecd09723e */ /* 0x000fe400000000ff */
[----:B------:R-:W-:Y:S02]  /*4d90*/  F2FP.PACK_AB R10, R214, R213 ;  /* 0x000000d5d60a723e */ /* 0x000fe400000000ff */
[----:B----4-:R-:W-:-:S07]  /*4da0*/  F2FP.PACK_AB R11, R203, R204 ;  /* 0x000000cccb0b723e */ /* 0x010fce00000000ff */
[C---:B--2---:R-:W-:Y:S07]  /*4db0*/  HMMA.16816.F32 R88, R8.reuse, R36, R136 ;  /* 0x000000240858723c */ /* 0x044fee0000001888 */
[----:B------:R-:W-:Y:S01]  /*4dc0*/  IMAD.MOV.U32 R137, RZ, RZ, R198 ;  /* 0x000000ffff897224 */ /* 0x000fe200078e00c6 */
[----:B------:R-:W-:Y:S01]  /*4dd0*/  HMMA.16816.F32 R104, R8, R38, R132 ;  /* 0x000000260868723c */ /* 0x000fe20000001884 */
[----:B------:R2:W-:Y:S01]  /*4de0*/  MUFU.EX2 R198, R2 ;  /* 0x0000000200c67308 */ /* 0x0005e20000000800 */
[----:B------:R-:W-:Y:S01]  /*4df0*/  IMAD.MOV.U32 R136, RZ, RZ, R197 ;  /* 0x000000ffff887224 */ /* 0x000fe200078e00c5 */
[----:B------:R-:W3:Y:S01]  /*4e00*/  LDSM.16.MT88.4 R36, [R222+0x5100] ;  /* 0x00510000de24783b */ /* 0x000ee20000004200 */
[----:B------:R-:W-:-:S02]  /*4e10*/  IMAD.MOV.U32 R138, RZ, RZ, R7 ;  /* 0x000000ffff8a7224 */ /* 0x000fc400078e0007 */
[----:B------:R-:W-:Y:S02]  /*4e20*/  IMAD.MOV.U32 R139, RZ, RZ, R6 ;  /* 0x000000ffff8b7224 */ /* 0x000fe400078e0006 */
[----:B------:R-:W-:Y:S01]  /*4e30*/  IMAD.MOV.U32 R135, RZ, RZ, R85 ;  /* 0x000000ffff877224 */ /* 0x000fe200078e0055 */
[C---:B------:R-:W-:Y:S01]  /*4e40*/  HMMA.16816.F32 R100, R8.reuse, R34, R80 ;  /* 0x000000220864723c */ /* 0x040fe20000001850 */
[----:B------:R-:W-:Y:S02]  /*4e50*/  IMAD.MOV.U32 R134, RZ, RZ, R86 ;  /* 0x000000ffff867224 */ /* 0x000fe400078e0056 */
[----:B------:R-:W-:Y:S02]  /*4e60*/  IMAD.MOV.U32 R133, RZ, RZ, R87 ;  /* 0x000000ffff857224 */ /* 0x000fe400078e0057 */
[----:B------:R-:W-:Y:S02]  /*4e70*/  IMAD.MOV.U32 R132, RZ, RZ, R71 ;  /* 0x000000ffff847224 */ /* 0x000fe400078e0047 */
[----:B------:R-:W-:Y:S01]  /*4e80*/  IMAD.MOV.U32 R71, RZ, RZ, R3 ;  /* 0x000000ffff477224 */ /* 0x000fe200078e0003 */
[----:B------:R-:W-:Y:S01]  /*4e90*/  HMMA.16816.F32 R84, R8, R24, R76 ;  /* 0x000000180854723c */ /* 0x000fe2000000184c */
[----:B--2---:R-:W-:-:S02]  /*4ea0*/  FFMA.FTZ R2, R152, c[0x0][0x2d0], -R5 ;  /* 0x0000b40098027a23 */ /* 0x004fc40000010805 */
[----:B------:R-:W-:Y:S02]  /*4eb0*/  IMAD.MOV.U32 R152, RZ, RZ, R164 ;  /* 0x000000ffff987224 */ /* 0x000fe400078e00a4 */
[----:B------:R2:W4:Y:S03]  /*4ec0*/  MUFU.EX2 R197, R2 ;  /* 0x0000000200c57308 */ /* 0x0005260000000800 */
[C---:B------:R-:W-:Y:S08]  /*4ed0*/  HMMA.16816.F32 R80, R8.reuse, R28, R52 ;  /* 0x0000001c0850723c */ /* 0x040ff00000001834 */
[----:B------:R-:W-:Y:S01]  /*4ee0*/  HMMA.16816.F32 R76, R8, R30, R44 ;  /* 0x0000001e084c723c */ /* 0x000fe2000000182c */
[----:B------:R-:W5:Y:S01]  /*4ef0*/  LDSM.16.MT88.4 R28, [R221+0x1900] ;  /* 0x00190000dd1c783b */ /* 0x000f620000004200 */
[----:B--2---:R-:W-:-:S06]  /*4f00*/  FFMA.FTZ R2, R153, c[0x0][0x2d0], -R5 ;  /* 0x0000b40099027a23 */ /* 0x004fcc0000010805 */
[C---:B------:R-:W-:Y:S01]  /*4f10*/  HMMA.16816.F32 R56, R8.reuse, R26, R56 ;  /* 0x0000001a0838723c */ /* 0x040fe20000001838 */
[----:B------:R2:W-:Y:S01]  /*4f20*/  MUFU.EX2 R7, R2 ;  /* 0x0000000200077308 */ /* 0x0005e20000000800 */
[----:B------:R-:W4:Y:S06]  /*4f30*/  LDSM.16.MT88.4 R24, [R222+0x1900] ;  /* 0x00190000de18783b */ /* 0x000f2c0000004200 */
[C---:B------:R-:W-:Y:S01]  /*4f40*/  HMMA.16816.F32 R112, R8.reuse, R32, R120 ;  /* 0x000000200870723c */ /* 0x040fe20000001878 */
[----:B------:R-:W-:Y:S07]  /*4f50*/  LDSM.16.MT88.4 R32, [R224+0x1900] ;  /* 0x00190000e020783b */ /* 0x000fee0000004200 */
[----:B-1----:R-:W-:Y:S01]  /*4f60*/  HMMA.16816.F32 R108, R8, R20, R48 ;  /* 0x00000014086c723c */ /* 0x002fe20000001830 */
[----:B--2---:R-:W-:-:S04]  /*4f70*/  FFMA.FTZ R2, R155, c[0x0][0x2d0], -R5 ;  /* 0x0000b4009b027a23 */ /* 0x004fc80000010805 */
[----:B------:R1:W-:Y:S03]  /*4f80*/  MUFU.EX2 R196, R2 ;  /* 0x0000000200c47308 */ /* 0x0003e60000000800 */
[C---:B------:R-:W-:Y:S01]  /*4f90*/  HMMA.16816.F32 R96, R8.reuse, R22, R60 ;  /* 0x000000160860723c */ /* 0x040fe2000000183c */
[----:B------:R-:W2:Y:S07]  /*4fa0*/  LDSM.16.MT88.4 R20, [R225+0x1900] ;  /* 0x00190000e114783b */ /* 0x000eae0000004200 */
[----:B---3--:R-:W-:Y:S01]  /*4fb0*/  HMMA.16816.F32 R120, R8, R38, R116 ;  /* 0x000000260878723c */ /* 0x008fe20000001874 */
[----:B-1----:R-:W-:-:S02]  /*4fc0*/  FFMA.FTZ R2, R149, c[0x0][0x2d0], -R0 ;  /* 0x0000b40095027a23 */ /* 0x002fc40000010800 */
[----:B------:R-:W-:-:S05]  /*4fd0*/  IMAD.MOV.U32 R149, RZ, RZ, R190 ;  /* 0x000000ffff957224 */ /* 0x000fca00078e00be */
[C---:B------:R-:W-:Y:S01]  /*4fe0*/  HMMA.16816.F32 R124, R8.reuse, R16, R92 ;  /* 0x00000010087c723c */ /* 0x040fe2000000185c */
[----:B------:R1:W-:Y:S07]  /*4ff0*/  MUFU.EX2 R6, R2 ;  /* 0x0000000200067308 */ /* 0x0003ee0000000800 */
[C---:B------:R-:W-:Y:S08]  /*5000*/  HMMA.16816.F32 R128, R8.reuse, R36, R128 ;  /* 0x000000240880723c */ /* 0x040ff00000001880 */
[----:B------:R-:W-:Y:S01]  /*5010*/  HMMA.16816.F32 R116, R8, R18, R72 ;  /* 0x000000120874723c */ /* 0x000fe20000001848 */
[----:B-1----:R-:W-:Y:S01]  /*5020*/  FFMA.FTZ R2, R148, c[0x0][0x2d0], -R0 ;  /* 0x0000b40094027a23 */ /* 0x002fe20000010800 */
[----:B------:R-:W-:Y:S01]  /*5030*/  LDSM.16.MT88.4 R16, [R221+0x2100] ;  /* 0x00210000dd10783b */ /* 0x000fe20000004200 */
[----:B------:R-:W-:-:S02]  /*5040*/  IMAD.MOV.U32 R148, RZ, RZ, R166 ;  /* 0x000000ffff947224 */ /* 0x000fc400078e00a6 */
[----:B------:R1:W3:Y:S03]  /*5050*/  MUFU.EX2 R4, R2 ;  /* 0x0000000200047308 */ /* 0x0002e60000000800 */
[C---:B------:R-:W-:Y:S08]  /*5060*/  HMMA.16816.F32 R92, R8.reuse, R12, R64 ;  /* 0x0000000c085c723c */ /* 0x040ff00000001840 */
[----:B------:R-:W-:Y:S01]  /*5070*/  HMMA.16816.F32 R52, R8, R14, R40 ;  /* 0x0000000e0834723c */ /* 0x000fe20000001828 */
[----:B------:R-:W2:Y:S01]  /*5080*/  LDSM.16.MT88.4 R12, [R221+0x5900] ;  /* 0x00590000dd0c783b */ /* 0x000ea20000004200 */
[----:B-1----:R-:W-:-:S05]  /*5090*/  FFMA.FTZ R2, R151, c[0x0][0x2d0], -R0 ;  /* 0x0000b40097027a23 */ /* 0x002fca0000010800 */
[----:B----4-:R-:W-:Y:S01]  /*50a0*/  F2FP.PACK_AB R8, R197, R198 ;  /* 0x000000c6c508723e */ /* 0x010fe200000000ff */
[----:B------:R-:W-:Y:S01]  /*50b0*/  IMAD.MOV.U32 R151, RZ, RZ, R165 ;  /* 0x000000ffff977224 */ /* 0x000fe200078e00a5 */
[----:B------:R1:W-:Y:S01]  /*50c0*/  MUFU.EX2 R3, R2 ;  /* 0x0000000200037308 */ /* 0x0003e20000000800 */
[----:B---3--:R-:W-:Y:S02]  /*50d0*/  F2FP.PACK_AB R9, R4, R6 ;  /* 0x000000060409723e */ /* 0x008fe400000000ff */
[----:B------:R-:W-:Y:S01]  /*50e0*/  F2FP.PACK_AB R10, R196, R7 ;  /* 0x00000007c40a723e */ /* 0x000fe200000000ff */
[----:B-1----:R-:W-:-:S04]  /*50f0*/  FFMA.FTZ R2, R154, c[0x0][0x2d0], -R0 ;  /* 0x0000b4009a027a23 */ /* 0x002fc80000010800 */
[----:B------:R-:W1:Y:S02]  /*5100*/  MUFU.EX2 R190, R2 ;  /* 0x0000000200be7308 */ /* 0x000e640000000800 */
[----:B-1----:R-:W-:Y:S01]  /*5110*/  F2FP.PACK_AB R11, R190, R3 ;  /* 0x00000003be0b723e */ /* 0x002fe200000000ff */
[----:B------:R-:W-:-:S05]  /*5120*/  FFMA.FTZ R2, R160, c[0x0][0x2d0], -R5 ;  /* 0x0000b400a0027a23 */ /* 0x000fca0000010805 */
[----:B------:R1:W-:Y:S01]  /*5130*/  MUFU.EX2 R166, R2 ;  /* 0x0000000200a67308 */ /* 0x0003e20000000800 */
[C---:B-----5:R-:W-:Y:S08]  /*5140*/  HMMA.16816.F32 R72, R8.reuse, R28, R88 ;  /* 0x0000001c0848723c */ /* 0x060ff00000001858 */
[----:B------:R-:W-:Y:S01]  /*5150*/  HMMA.16816.F32 R64, R8, R30, R104 ;  /* 0x0000001e0840723c */ /* 0x000fe20000001868 */
[----:B------:R-:W3:Y:S01]  /*5160*/  LDSM.16.MT88.4 R28, [R222+0x5900] ;  /* 0x00590000de1c783b */ /* 0x000ee20000004200 */
[----:B-1----:R-:W-:-:S06]  /*5170*/  FFMA.FTZ R2, R161, c[0x0][0x2d0], -R5 ;  /* 0x0000b400a1027a23 */ /* 0x002fcc0000010805 */
[C---:B------:R-:W-:Y:S01]  /*5180*/  HMMA.16816.F32 R60, R8.reuse, R24, R112 ;  /* 0x00000018083c723c */ /* 0x040fe20000001870 */
[----:B------:R1:W4:Y:S07]  /*5190*/  MUFU.EX2 R165, R2 ;  /* 0x0000000200a57308 */ /* 0x00032e0000000800 */
[C---:B------:R-:W-:Y:S01]  /*51a0*/  HMMA.16816.F32 R48, R8.reuse, R26, R100 ;  /* 0x0000001a0830723c */ /* 0x040fe20000001864 */
[----:B------:R-:W5:Y:S07]  /*51b0*/  LDSM.16.MT88.4 R24, [R225+0x5900] ;  /* 0x00590000e118783b */ /* 0x000f6e0000004200 */
[----:B--2---:R-:W-:Y:S01]  /*51c0*/  HMMA.16816.F32 R40, R8, R20, R84 ;  /* 0x000000140828723c */ /* 0x004fe20000001854 */
[----:B-1----:R-:W-:-:S04]  /*51d0*/  FFMA.FTZ R2, R162, c[0x0][0x2d0], -R5 ;  /* 0x0000b400a2027a23 */ /* 0x002fc80000010805 */
[----:B------:R1:W-:Y:S03]  /*51e0*/  MUFU.EX2 R164, R2 ;  /* 0x0000000200a47308 */ /* 0x0003e60000000800 */
[C---:B------:R-:W-:Y:S01]  /*51f0*/  HMMA.16816.F32 R56, R8.reuse, R22, R56 ;  /* 0x000000160838723c */ /* 0x040fe20000001838 */
[----:B------:R-:W2:Y:S07]  /*5200*/  LDSM.16.MT88.4 R20, [R224+0x5900] ;  /* 0x00590000e014783b */ /* 0x000eae0000004200 */
[----:B------:R-:W-:Y:S01]  /*5210*/  HMMA.16816.F32 R44, R8, R32, R80 ;  /* 0x00000020082c723c */ /* 0x000fe20000001850 */
[----:B-1----:R-:W-:-:S07]  /*5220*/  FFMA.FTZ R2, R163, c[0x0][0x2d0], -R5 ;  /* 0x0000b400a3027a23 */ /* 0x002fce0000010805 */
[C---:B------:R-:W-:Y:S01]  /*5230*/  HMMA.16816.F32 R36, R8.reuse, R34, R76 ;  /* 0x000000220824723c */ /* 0x040fe2000000184c */
[----:B------:R-:W-:Y:S01]  /*5240*/  LDSM.16.MT88.4 R32, [R225+0x2100] ;  /* 0x00210000e120783b */ /* 0x000fe20000004200 */
[----:B------:R1:W-:Y:S06]  /*5250*/  MUFU.EX2 R163, R2 ;  /* 0x0000000200a37308 */ /* 0x0003ec0000000800 */
[C---:B------:R-:W-:Y:S08]  /*5260*/  HMMA.16816.F32 R76, R8.reuse, R12, R108 ;  /* 0x0000000c084c723c */ /* 0x040ff0000000186c */
[----:B------:R-:W-:Y:S01]  /*5270*/  HMMA.16816.F32 R80, R8, R14, R96 ;  /* 0x0000000e0850723c */ /* 0x000fe20000001860 */
[----:B------:R-:W4:Y:S01]  /*5280*/  LDSM.16.MT88.4 R12, [R222+0x2100] ;  /* 0x00210000de0c783b */ /* 0x000f220000004200 */
[----:B-1----:R-:W-:-:S04]  /*5290*/  FFMA.FTZ R2, R156, c[0x0][0x2d0], -R0 ;  /* 0x0000b4009c027a23 */ /* 0x002fc80000010800 */
[----:B------:R1:W-:Y:S02]  /*52a0*/  MUFU.EX2 R162, R2 ;  /* 0x0000000200a27308 */ /* 0x0003e40000000800 */
[C---:B---3--:R-:W-:Y:S07]  /*52b0*/  HMMA.16816.F32 R88, R8.reuse, R28, R128 ;  /* 0x0000001c0858723c */ /* 0x048fee0000001880 */
[----:B------:R-:W-:Y:S01]  /*52c0*/  IMAD.MOV.U32 R131, RZ, RZ, R152 ;  /* 0x000000ffff837224 */ /* 0x000fe200078e0098 */
[----:B------:R-:W-:Y:S01]  /*52d0*/  HMMA.16816.F32 R108, R8, R30, R120 ;  /* 0x0000001e086c723c */ /* 0x000fe20000001878 */
[----:B------:R-:W3:Y:S01]  /*52e0*/  LDSM.16.MT88.4 R28, [R224+0x2100] ;  /* 0x00210000e01c783b */ /* 0x000ee20000004200 */
[----:B-1----:R-:W-:-:S06]  /*52f0*/  FFMA.FTZ R2, R157, c[0x0][0x2d0], -R0 ;  /* 0x0000b4009d027a23 */ /* 0x002fcc0000010800 */
[C---:B-----5:R-:W-:Y:S01]  /*5300*/  HMMA.16816.F32 R124, R8.reuse, R24, R124 ;  /* 0x00000018087c723c */ /* 0x060fe2000000187c */
[----:B------:R1:W5:Y:S07]  /*5310*/  MUFU.EX2 R161, R2 ;  /* 0x0000000200a17308 */ /* 0x00036e0000000800 */
[C---:B------:R-:W-:Y:S01]  /*5320*/  HMMA.16816.F32 R116, R8.reuse, R26, R116 ;  /* 0x0000001a0874723c */ /* 0x040fe20000001874 */
[----:B------:R-:W3:Y:S07]  /*5330*/  LDSM.16.MT88.4 R24, [R221+0x6100] ;  /* 0x00610000dd18783b */ /* 0x000eee0000004200 */
[----:B--2---:R-:W-:Y:S01]  /*5340*/  HMMA.16816.F32 R112, R8, R20, R92 ;  /* 0x000000140870723c */ /* 0x004fe2000000185c */
[----:B-1----:R-:W-:-:S04]  /*5350*/  FFMA.FTZ R2, R159, c[0x0][0x2d0], -R0 ;  /* 0x0000b4009f027a23 */ /* 0x002fc80000010800 */
[----:B------:R1:W-:Y:S03]  /*5360*/  MUFU.EX2 R160, R2 ;  /* 0x0000000200a07308 */ /* 0x0003e60000000800 */
[----:B------:R-:W-:Y:S01]  /*5370*/  HMMA.16816.F32 R100, R8, R22, R52 ;  /* 0x000000160864723c */ /* 0x000fe20000001834 */
[----:B------:R-:W2:Y:S06]  /*5380*/  LDSM.16.MT88.4 R20, [R222+0x6100] ;  /* 0x00610000de14783b */ /* 0x000eac0000004200 */
[----:B----4-:R-:W-:-:S02]  /*5390*/  F2FP.PACK_AB R8, R165, R166 ;  /* 0x000000a6a508723e */ /* 0x010fc400000000ff */
[----:B-----5:R-:W-:Y:S02]  /*53a0*/  F2FP.PACK_AB R9, R161, R162 ;  /* 0x000000a2a109723e */ /* 0x020fe400000000ff */
[----:B------:R-:W-:Y:S01]  /*53b0*/  F2FP.PACK_AB R10, R163, R164 ;  /* 0x000000a4a30a723e */ /* 0x000fe200000000ff */
[----:B-1----:R-:W-:-:S04]  /*53c0*/  FFMA.FTZ R2, R158, c[0x0][0x2d0], -R0 ;  /* 0x0000b4009e027a23 */ /* 0x002fc80000010800 */
[----:B------:R-:W1:Y:S02]  /*53d0*/  MUFU.EX2 R159, R2 ;  /* 0x00000002009f7308 */ /* 0x000e640000000800 */
[----:B-1----:R-:W-:Y:S01]  /*53e0*/  F2FP.PACK_AB R11, R159, R160 ;  /* 0x000000a09f0b723e */ /* 0x002fe200000000ff */
[----:B------:R-:W-:Y:S02]  /*53f0*/  FFMA.FTZ R2, R171, c[0x0][0x2d0], -R5 ;  /* 0x0000b400ab027a23 */ /* 0x000fe40000010805 */
[----:B------:R-:W-:-:S03]  /*5400*/  IMAD.MOV.U32 R171, RZ, RZ, R136 ;  /* 0x000000ffffab7224 */ /* 0x000fc600078e0088 */
[----:B------:R1:W-:Y:S01]  /*5410*/  MUFU.EX2 R158, R2 ;  /* 0x00000002009e7308 */ /* 0x0003e20000000800 */
[C---:B------:R-:W-:Y:S08]  /*5420*/  HMMA.16816.F32 R104, R8.reuse, R16, R72 ;  /* 0x000000100868723c */ /* 0x040ff00000001848 */
[----:B------:R-:W-:Y:S01]  /*5430*/  HMMA.16816.F32 R96, R8, R18, R64 ;  /* 0x000000120860723c */ /* 0x000fe20000001840 */
[----:B------:R-:W4:Y:S01]  /*5440*/  LDSM.16.MT88.4 R16, [R225+0x6100] ;  /* 0x00610000e110783b */ /* 0x000f220000004200 */
[----:B-1----:R-:W-:-:S06]  /*5450*/  FFMA.FTZ R2, R188, c[0x0][0x2d0], -R5 ;  /* 0x0000b400bc027a23 */ /* 0x002fcc0000010805 */
[C---:B------:R-:W-:Y:S01]  /*5460*/  HMMA.16816.F32 R92, R8.reuse, R12, R60 ;  /* 0x0000000c085c723c */ /* 0x040fe2000000183c */
[----:B------:R-:W-:Y:S01]  /*5470*/  IMAD.MOV.U32 R188, RZ, RZ, R138 ;  /* 0x000000ffffbc7224 */ /* 0x000fe200078e008a */
[----:B------:R1:W5:Y:S06]  /*5480*/  MUFU.EX2 R157, R2 ;  /* 0x00000002009d7308 */ /* 0x00036c0000000800 */
[C---:B------:R-:W-:Y:S01]  /*5490*/  HMMA.16816.F32 R84, R8.reuse, R14, R48 ;  /* 0x0000000e0854723c */ /* 0x040fe20000001830 */
[----:B------:R-:W2:Y:S07]  /*54a0*/  LDSM.16.MT88.4 R12, [R224+0x6100] ;  /* 0x00610000e00c783b */ /* 0x000eae0000004200 */
[----:B------:R-:W-:Y:S01]  /*54b0*/  HMMA.16816.F32 R72, R8, R32, R40 ;  /* 0x000000200848723c */ /* 0x000fe20000001828 */
[----:B-1----:R-:W-:-:S02]  /*54c0*/  FFMA.FTZ R2, R189, c[0x0][0x2d0], -R5 ;  /* 0x0000b400bd027a23 */ /* 0x002fc40000010805 */
[----:B------:R-:W-:Y:S02]  /*54d0*/  IMAD.MOV.U32 R189, RZ, RZ, R137 ;  /* 0x000000ffffbd7224 */ /* 0x000fe400078e0089 */
[----:B------:R1:W-:Y:S03]  /*54e0*/  MUFU.EX2 R156, R2 ;  /* 0x00000002009c7308 */ /* 0x0003e60000000800 */
[C---:B------:R-:W-:Y:S01]  /*54f0*/  HMMA.16816.F32 R64, R8.reuse, R34, R56 ;  /* 0x000000220840723c */ /* 0x040fe20000001838 */
[----:B------:R-:W4:Y:S07]  /*5500*/  LDSM.16.MT88.4 R32, [R221+0x2900] ;  /* 0x00290000dd20783b */ /* 0x000f2e0000004200 */
[----:B---3--:R-:W-:Y:S01]  /*5510*/  HMMA.16816.F32 R60, R8, R28, R44 ;  /* 0x0000001c083c723c */ /* 0x008fe2000000182c */
[----:B-1----:R-:W-:-:S07]  /*5520*/  FFMA.FTZ R2, R191, c[0x0][0x2d0], -R5 ;  /* 0x0000b400bf027a23 */ /* 0x002fce0000010805 */
[C---:B------:R-:W-:Y:S01]  /*5530*/  HMMA.16816.F32 R44, R8.reuse, R24, R76 ;  /* 0x00000018082c723c */ /* 0x040fe2000000184c */
[----:B------:R-:W-:Y:S01]  /*5540*/  IMAD.MOV.U32 R191, RZ, RZ, R150 ;  /* 0x000000ffffbf7224 */ /* 0x000fe200078e0096 */
[----:B------:R1:W-:Y:S06]  /*5550*/  MUFU.EX2 R155, R2 ;  /* 0x00000002009b7308 */ /* 0x0003ec0000000800 */
[C---:B------:R-:W-:Y:S01]  /*5560*/  HMMA.16816.F32 R48, R8.reuse, R26, R80 ;  /* 0x0000001a0830723c */ /* 0x040fe20000001850 */
[----:B------:R-:W3:Y:S07]  /*5570*/  LDSM.16.MT88.4 R24, [R225+0x2900] ;  /* 0x00290000e118783b */ /* 0x000eee0000004200 */
[----:B------:R-:W-:Y:S01]  /*5580*/  HMMA.16816.F32 R52, R8, R30, R36 ;  /* 0x0000001e0834723c */ /* 0x000fe20000001824 */
[----:B------:R-:W3:Y:S01]  /*5590*/  LDSM.16.MT88.4 R28, [R222+0x2900] ;  /* 0x00290000de1c783b */ /* 0x000ee20000004200 */
[----:B-1----:R-:W-:-:S02]  /*55a0*/  FFMA.FTZ R2, R167, c[0x0][0x2d0], -R0 ;  /* 0x0000b400a7027a23 */ /* 0x002fc40000010800 */
[----:B------:R-:W-:Y:S02]  /*55b0*/  IMAD.MOV.U32 R167, RZ, RZ, R149 ;  /* 0x000000ffffa77224 */ /* 0x000fe400078e0095 */
[----:B------:R1:W-:Y:S02]  /*55c0*/  MUFU.EX2 R154, R2 ;  /* 0x00000002009a7308 */ /* 0x0003e40000000800 */
[C---:B--2---:R-:W-:Y:S08]  /*55d0*/  HMMA.16816.F32 R40, R8.reuse, R20, R88 ;  /* 0x000000140828723c */ /* 0x044ff00000001858 */
[----:B------:R-:W-:Y:S01]  /*55e0*/  HMMA.16816.F32 R36, R8, R22, R108 ;  /* 0x000000160824723c */ /* 0x000fe2000000186c */
[----:B------:R-:W2:Y:S01]  /*55f0*/  LDSM.16.MT88.4 R20, [R224+0x2900] ;  /* 0x00290000e014783b */ /* 0x000ea20000004200 */
[----:B-1----:R-:W-:-:S06]  /*5600*/  FFMA.FTZ R2, R169, c[0x0][0x2d0], -R0 ;  /* 0x0000b400a9027a23 */ /* 0x002fcc0000010800 */
[C---:B----4-:R-:W-:Y:S01]  /*5610*/  HMMA.16816.F32 R56, R8.reuse, R16, R124 ;  /* 0x000000100838723c */ /* 0x050fe2000000187c */
[----:B------:R-:W-:Y:S01]  /*5620*/  IMAD.MOV.U32 R169, RZ, RZ, R148 ;  /* 0x000000ffffa97224 */ /* 0x000fe200078e0094 */
[----:B------:R1:W4:Y:S05]  /*5630*/  MUFU.EX2 R153, R2 ;  /* 0x0000000200997308 */ /* 0x00032a0000000800 */
[----:B------:R-:W-:Y:S01]  /*5640*/  IMAD.MOV.U32 R127, RZ, RZ, R139 ;  /* 0x000000ffff7f7224 */ /* 0x000fe200078e008b */
[----:B------:R-:W-:Y:S01]  /*5650*/  HMMA.16816.F32 R76, R8, R18, R116 ;  /* 0x00000012084c723c */ /* 0x000fe20000001874 */
[----:B------:R-:W2:Y:S01]  /*5660*/  LDSM.16.MT88.4 R16, [R222+0x6900] ;  /* 0x00690000de10783b */ /* 0x000ea20000004200 */
[----:B------:R-:W-:-:S02]  /*5670*/  IMAD.MOV.U32 R126, RZ, RZ, R70 ;  /* 0x000000ffff7e7224 */ /* 0x000fc400078e0046 */
[----:B------:R-:W-:Y:S02]  /*5680*/  IMAD.MOV.U32 R70, RZ, RZ, R71 ;  /* 0x000000ffff467224 */ /* 0x000fe400078e0047 */
[----:B------:R-:W-:Y:S02]  /*5690*/  IMAD.MOV.U32 R125, RZ, RZ, R134 ;  /* 0x000000ffff7d7224 */ /* 0x000fe400078e0086 */
[C---:B------:R-:W-:Y:S01]  /*56a0*/  HMMA.16816.F32 R116, R8.reuse, R12, R112 ;  /* 0x0000000c0874723c */ /* 0x040fe20000001870 */
[----:B------:R-:W-:Y:S02]  /*56b0*/  IMAD.MOV.U32 R124, RZ, RZ, R135 ;  /* 0x000000ffff7c7224 */ /* 0x000fe400078e0087 */
[----:B-1----:R-:W-:Y:S02]  /*56c0*/  FFMA.FTZ R2, R168, c[0x0][0x2d0], -R0 ;  /* 0x0000b400a8027a23 */ /* 0x002fe40000010800 */
[----:B------:R-:W-:Y:S02]  /*56d0*/  IMAD.MOV.U32 R168, RZ, RZ, R151 ;  /* 0x000000ffffa87224 */ /* 0x000fe400078e0097 */
[----:B------:R1:W-:Y:S01]  /*56e0*/  MUFU.EX2 R152, R2 ;  /* 0x0000000200987308 */ /* 0x0003e20000000800 */
[----:B------:R-:W-:Y:S01]  /*56f0*/  HMMA.16816.F32 R80, R8, R14, R100 ;  /* 0x0000000e0850723c */ /* 0x000fe20000001864 */
[----:B------:R-:W2:Y:S06]  /*5700*/  LDSM.16.MT88.4 R12, [R221+0x6900] ;  /* 0x00690000dd0c783b */ /* 0x000eac0000004200 */
[----:B-----5:R-:W-:-:S02]  /*5710*/  F2FP.PACK_AB R8, R157, R158 ;  /* 0x0000009e9d08723e */ /* 0x020fc400000000ff */
[----:B----4-:R-:W-:Y:S02]  /*5720*/  F2FP.PACK_AB R9, R153, R154 ;  /* 0x0000009a9909723e */ /* 0x010fe400000000ff */
[----:B------:R-:W-:Y:S01]  /*5730*/  F2FP.PACK_AB R10, R155, R156 ;  /* 0x0000009c9b0a723e */ /* 0x000fe200000000ff */
[----:B-1----:R-:W-:Y:S02]  /*5740*/  FFMA.FTZ R2, R170, c[0x0][0x2d0], -R0 ;  /* 0x0000b400aa027a23 */ /* 0x002fe40000010800 */
[----:B------:R-:W-:Y:S02]  /*5750*/  IMAD.MOV.U32 R170, RZ, RZ, R131 ;  /* 0x000000ffffaa7224 */ /* 0x000fe400078e0083 */
[----:B------:R-:W1:Y:S02]  /*5760*/  MUFU.EX2 R151, R2 ;  /* 0x0000000200977308 */ /* 0x000e640000000800 */
[----:B-1----:R-:W-:Y:S01]  /*5770*/  F2FP.PACK_AB R11, R151, R152 ;  /* 0x00000098970b723e */ /* 0x002fe200000000ff */
[----:B------:R-:W-:-:S05]  /*5780*/  FFMA.FTZ R2, R207, c[0x0][0x2d0], -R5 ;  /* 0x0000b400cf027a23 */ /* 0x000fca0000010805 */
[----:B------:R1:W-:Y:S01]  /*5790*/  MUFU.EX2 R150, R2 ;  /* 0x0000000200967308 */ /* 0x0003e20000000800 */
[C---:B------:R-:W-:Y:S08]  /*57a0*/  HMMA.16816.F32 R120, R8.reuse, R34, R96 ;  /* 0x000000220878723c */ /* 0x040ff00000001860 */
[----:B---3--:R-:W-:Y:S01]  /*57b0*/  HMMA.16816.F32 R96, R8, R24, R72 ;  /* 0x000000180860723c */ /* 0x008fe20000001848 */
[----:B-1----:R-:W-:-:S07]  /*57c0*/  FFMA.FTZ R2, R212, c[0x0][0x2d0], -R5 ;  /* 0x0000b400d4027a23 */ /* 0x002fce0000010805 */
[C---:B------:R-:W-:Y:S01]  /*57d0*/  HMMA.16816.F32 R100, R8.reuse, R26, R64 ;  /* 0x0000001a0864723c */ /* 0x040fe20000001840 */
[----:B------:R-:W1:Y:S01]  /*57e0*/  LDSM.16.MT88.4 R24, [R225+0x6900] ;  /* 0x00690000e118783b */ /* 0x000e620000004200 */
[----:B------:R3:W4:Y:S06]  /*57f0*/  MUFU.EX2 R149, R2 ;  /* 0x0000000200957308 */ /* 0x00072c0000000800 */
[C---:B------:R-:W-:Y:S01]  /*5800*/  HMMA.16816.F32 R112, R8.reuse, R32, R104 ;  /* 0x000000200870723c */ /* 0x040fe20000001868 */
[----:B------:R-:W5:Y:S07]  /*5810*/  LDSM.16.MT88.4 R32, [R224+0x6900] ;  /* 0x00690000e020783b */ /* 0x000f6e0000004200 */
[----:B------:R-:W-:Y:S01]  /*5820*/  HMMA.16816.F32 R108, R8, R28, R92 ;  /* 0x0000001c086c723c */ /* 0x000fe2000000185c */
[----:B---3--:R-:W-:-:S04]  /*5830*/  FFMA.FTZ R2, R216, c[0x0][0x2d0], -R5 ;  /* 0x0000b400d8027a23 */ /* 0x008fc80000010805 */
[----:B------:R3:W-:Y:S03]  /*5840*/  MUFU.EX2 R148, R2 ;  /* 0x0000000200947308 */ /* 0x0007e60000000800 */
[C---:B--2---:R-:W-:Y:S08]  /*5850*/  HMMA.16816.F32 R92, R8.reuse, R20, R60 ;  /* 0x00000014085c723c */ /* 0x044ff0000000183c */
[----:B------:R-:W-:Y:S01]  /*5860*/  HMMA.16816.F32 R88, R8, R22, R52 ;  /* 0x000000160858723c */ /* 0x000fe20000001834 */
[----:B------:R-:W2:Y:S01]  /*5870*/  LDSM.16.MT88.4 R20, [R222+0x3100] ;  /* 0x00310000de14783b */ /* 0x000ea20000004200 */
[----:B---3--:R-:W-:-:S06]  /*5880*/  FFMA.FTZ R2, R218, c[0x0][0x2d0], -R5 ;  /* 0x0000b400da027a23 */ /* 0x008fcc0000010805 */
[C---:B------:R-:W-:Y:S01]  /*5890*/  HMMA.16816.F32 R60, R8.reuse, R16, R40 ;  /* 0x00000010083c723c */ /* 0x040fe20000001828 */
[----:B------:R3:W-:Y:S07]  /*58a0*/  MUFU.EX2 R139, R2 ;  /* 0x00000002008b7308 */ /* 0x0007ee0000000800 */
[C---:B------:R-:W-:Y:S01]  /*58b0*/  HMMA.16816.F32 R40, R8.reuse, R18, R36 ;  /* 0x000000120828723c */ /* 0x040fe20000001824 */
[----:B------:R-:W2:Y:S07]  /*58c0*/  LDSM.16.MT88.4 R16, [R225+0x3100] ;  /* 0x00310000e110783b */ /* 0x000eae0000004200 */
[----:B------:R-:W-:Y:S01]  /*58d0*/  HMMA.16816.F32 R64, R8, R14, R48 ;  /* 0x0000000e0840723c */ /* 0x000fe20000001830 */
[----:B---3--:R-:W-:-:S04]  /*58e0*/  FFMA.FTZ R2, R199, c[0x0][0x2d0], -R0 ;  /* 0x0000b400c7027a23 */ /* 0x008fc80000010800 */
[----:B------:R3:W-:Y:S03]  /*58f0*/  MUFU.EX2 R138, R2 ;  /* 0x00000002008a7308 */ /* 0x0007e60000000800 */
[C---:B-1----:R-:W-:Y:S08]  /*5900*/  HMMA.16816.F32 R48, R8.reuse, R24, R56 ;  /* 0x000000180830723c */ /* 0x042ff00000001838 */
[----:B------:R-:W-:Y:S01]  /*5910*/  HMMA.16816.F32 R52, R8, R26, R76 ;  /* 0x0000001a0834723c */ /* 0x000fe2000000184c */
[----:B------:R-:W1:Y:S04]  /*5920*/  LDSM.16.MT88.4 R24, [R221+0x7100] ;  /* 0x00710000dd18783b */ /* 0x000e680000004200 */
[----:B------:R-:W-:Y:S01]  /*5930*/  LDSM.16.MT88.4 R76, [R221+0x3900] ;  /* 0x00390000dd4c783b */ /* 0x000fe20000004200 */
[----:B---3--:R-:W-:-:S02]  /*5940*/  FFMA.FTZ R2, R200, c[0x0][0x2d0], -R0 ;  /* 0x0000b400c8027a23 */ /* 0x008fc40000010800 */
[C---:B------:R-:W-:Y:S01]  /*5950*/  HMMA.16816.F32 R104, R8.reuse, R30, R84 ;  /* 0x0000001e0868723c */ /* 0x040fe20000001854 */
[----:B------:R-:W3:Y:S01]  /*5960*/  LDSM.16.MT88.4 R28, [R221+0x3100] ;  /* 0x00310000dd1c783b */ /* 0x000ee20000004200 */
[----:B------:R2:W1:Y:S06]  /*5970*/  MUFU.EX2 R137, R2 ;  /* 0x0000000200897308 */ /* 0x00046c0000000800 */
[C---:B------:R-:W-:Y:S01]  /*5980*/  HMMA.16816.F32 R84, R8.reuse, R12, R44 ;  /* 0x0000000c0854723c */ /* 0x040fe2000000182c */
[----:B------:R-:W3:Y:S07]  /*5990*/  LDSM.16.MT88.4 R12, [R224+0x3100] ;  /* 0x00310000e00c783b */ /* 0x000eee0000004200 */
[----:B-----5:R-:W-:Y:S01]  /*59a0*/  HMMA.16816.F32 R44, R8, R32, R116 ;  /* 0x00000020082c723c */ /* 0x020fe20000001874 */
[----:B------:R-:W-:Y:S01]  /*59b0*/  LDSM.16.MT88.4 R116, [R222+0x7900] ;  /* 0x00790000de74783b */ /* 0x000fe20000004200 */
[----:B--2---:R-:W-:-:S04]  /*59c0*/  FFMA.FTZ R2, R201, c[0x0][0x2d0], -R0 ;  /* 0x0000b400c9027a23 */ /* 0x004fc80000010800 */
[----:B------:R2:W-:Y:S02]  /*59d0*/  MUFU.EX2 R136, R2 ;  /* 0x0000000200887308 */ /* 0x0005e40000000800 */
[----:B------:R-:W-:Y:S01]  /*59e0*/  HMMA.16816.F32 R36, R8, R34, R80 ;  /* 0x000000220824723c */ /* 0x000fe20000001850 */
[----:B------:R-:W-:Y:S06]  /*59f0*/  LDSM.16.MT88.4 R32, [R222+0x7100] ;  /* 0x00710000de20783b */ /* 0x000fec0000004200 */
[----:B----4-:R-:W-:Y:S02]  /*5a00*/  F2FP.PACK_AB R8, R149, R150 ;  /* 0x000000969508723e */ /* 0x010fe400000000ff */
[----:B-1----:R-:W-:-:S02]  /*5a10*/  F2FP.PACK_AB R9, R137, R138 ;  /* 0x0000008a8909723e */ /* 0x002fc400000000ff */
[----:B------:R-:W-:Y:S01]  /*5a20*/  F2FP.PACK_AB R10, R139, R148 ;  /* 0x000000948b0a723e */ /* 0x000fe200000000ff */
[----:B--2---:R-:W-:-:S04]  /*5a30*/  FFMA.FTZ R2, R202, c[0x0][0x2d0], -R0 ;  /* 0x0000b400ca027a23 */ /* 0x004fc80000010800 */
[----:B------:R-:W1:Y:S02]  /*5a40*/  MUFU.EX2 R71, R2 ;  /* 0x0000000200477308 */ /* 0x000e640000000800 */
[----:B-1----:R-:W-:Y:S01]  /*5a50*/  F2FP.PACK_AB R11, R71, R136 ;  /* 0x00000088470b723e */ /* 0x002fe200000000ff */
[----:B------:R-:W-:-:S05]  /*5a60*/  FFMA.FTZ R2, R70, c[0x0][0x2d0], -R5 ;  /* 0x0000b40046027a23 */ /* 0x000fca0000010805 */
[----:B------:R1:W-:Y:S01]  /*5a70*/  MUFU.EX2 R70, R2 ;  /* 0x0000000200467308 */ /* 0x0003e20000000800 */
[C---:B------:R-:W-:Y:S08]  /*5a80*/  HMMA.16816.F32 R56, R8.reuse, R22, R104 ;  /* 0x000000160838723c */ /* 0x040ff00000001868 */
[----:B------:R-:W-:Y:S01]  /*5a90*/  HMMA.16816.F32 R96, R8, R16, R96 ;  /* 0x000000100860723c */ /* 0x000fe20000001860 */
[----:B-1----:R-:W-:-:S07]  /*5aa0*/  FFMA.FTZ R2, R126, c[0x0][0x2d0], -R5 ;  /* 0x0000b4007e027a23 */ /* 0x002fce0000010805 */
[----:B------:R-:W-:Y:S01]  /*5ab0*/  HMMA.16816.F32 R104, R8, R18, R100 ;  /* 0x000000120868723c */ /* 0x000fe20000001864 */
[----:B------:R-:W1:Y:S01]  /*5ac0*/  LDSM.16.MT88.4 R16, [R225+0x7100] ;  /* 0x00710000e110783b */ /* 0x000e620000004200 */
[----:B------:R-:W-:-:S03]  /*5ad0*/  IMAD.MOV.U32 R126, RZ, RZ, R133 ;  /* 0x000000ffff7e7224 */ /* 0x000fc600078e0085 */
[----:B------:R-:W-:Y:S03]  /*5ae0*/  LDSM.16.MT88.4 R100, [R224+0x3900] ;  /* 0x00390000e064783b */ /* 0x000fe60000004200 */
[C---:B------:R-:W-:Y:S01]  /*5af0*/  HMMA.16816.F32 R128, R8.reuse, R24, R84 ;  /* 0x000000180880723c */ /* 0x040fe20000001854 */
[----:B------:R2:W4:Y:S01]  /*5b00*/  MUFU.EX2 R24, R2 ;  /* 0x0000000200187308 */ /* 0x0005220000000800 */
[----:B------:R-:W-:Y:S06]  /*5b10*/  LDSM.16.MT88.4 R84, [R222+0x3900] ;  /* 0x00390000de54783b */ /* 0x000fec0000004200 */
[C---:B------:R-:W-:Y:S01]  /*5b20*/  HMMA.16816.F32 R80, R8.reuse, R20, R108 ;  /* 0x000000140850723c */ /* 0x040fe2000000186c */
[----:B------:R-:W-:Y:S07]  /*5b30*/  LDSM.16.MT88.4 R108, [R221+0x7900] ;  /* 0x00790000dd6c783b */ /* 0x000fee0000004200 */
[----:B---3--:R-:W-:Y:S01]  /*5b40*/  HMMA.16816.F32 R72, R8, R28, R112 ;  /* 0x0000001c0848723c */ /* 0x008fe20000001870 */
[----:B--2---:R-:W-:-:S02]  /*5b50*/  FFMA.FTZ R2, R127, c[0x0][0x2d0], -R5 ;  /* 0x0000b4007f027a23 */ /* 0x004fc40000010805 */
[----:B------:R-:W-:Y:S01]  /*5b60*/  IMAD.MOV.U32 R127, RZ, RZ, R132 ;  /* 0x000000ffff7f7224 */ /* 0x000fe200078e0084 */
[----:B----4-:R-:W-:Y:S01]  /*5b70*/  F2FP.PACK_AB R132, R24, R70 ;  /* 0x000000461884723e */ /* 0x010fe200000000ff */
[----:B------:R2:W-:Y:S03]  /*5b80*/  MUFU.EX2 R23, R2 ;  /* 0x0000000200177308 */ /* 0x0005e60000000800 */
[C---:B------:R-:W-:Y:S08]  /*5b90*/  HMMA.16816.F32 R28, R8.reuse, R30, R120 ;  /* 0x0000001e081c723c */ /* 0x040ff00000001878 */
[----:B------:R-:W-:Y:S01]  /*5ba0*/  HMMA.16816.F32 R112, R8, R12, R92 ;  /* 0x0000000c0870723c */ /* 0x000fe2000000185c */
[----:B------:R-:W-:Y:S01]  /*5bb0*/  LDSM.16.MT88.4 R92, [R225+0x3900] ;  /* 0x00390000e15c783b */ /* 0x000fe20000004200 */
[----:B--2---:R-:W-:-:S06]  /*5bc0*/  FFMA.FTZ R2, R244, c[0x0][0x2d0], -R5 ;  /* 0x0000b400f4027a23 */ /* 0x004fcc0000010805 */
[C---:B-1----:R-:W-:Y:S01]  /*5bd0*/  HMMA.16816.F32 R48, R8.reuse, R16, R48 ;  /* 0x000000100830723c */ /* 0x042fe20000001830 */
[----:B------:R1:W2:Y:S07]  /*5be0*/  MUFU.EX2 R22, R2 ;  /* 0x0000000200167308 */ /* 0x0002ae0000000800 */
[C---:B------:R-:W-:Y:S01]  /*5bf0*/  HMMA.16816.F32 R120, R8.reuse, R14, R88 ;  /* 0x0000000e0878723c */ /* 0x040fe20000001858 */
[----:B------:R-:W3:Y:S07]  /*5c00*/  LDSM.16.MT88.4 R12, [R224+0x7100] ;  /* 0x00710000e00c783b */ /* 0x000eee0000004200 */
[----:B------:R-:W-:Y:S01]  /*5c10*/  HMMA.16816.F32 R64, R8, R26, R64 ;  /* 0x0000001a0840723c */ /* 0x000fe20000001840 */
[----:B-1----:R-:W-:Y:S01]  /*5c20*/  FFMA.FTZ R2, R219, c[0x0][0x2d0], -R0 ;  /* 0x0000b400db027a23 */ /* 0x002fe20000010800 */
[----:B--2---:R-:W-:-:S03]  /*5c30*/  F2FP.PACK_AB R134, R22, R23 ;  /* 0x000000171686723e */ /* 0x004fc600000000ff */
[----:B------:R1:W-:Y:S03]  /*5c40*/  MUFU.EX2 R21, R2 ;  /* 0x0000000200157308 */ /* 0x0003e60000000800 */
[C---:B------:R-:W-:Y:S08]  /*5c50*/  HMMA.16816.F32 R60, R8.reuse, R32, R60 ;  /* 0x00000020083c723c */ /* 0x040ff0000000183c */
[----:B------:R-:W-:Y:S01]  /*5c60*/  HMMA.16816.F32 R40, R8, R34, R40 ;  /* 0x000000220828723c */ /* 0x000fe20000001828 */
[----:B-1----:R-:W-:-:S07]  /*5c70*/  FFMA.FTZ R2, R246, c[0x0][0x2d0], -R0 ;  /* 0x0000b400f6027a23 */ /* 0x002fce0000010800 */
[C---:B------:R-:W-:Y:S01]  /*5c80*/  HMMA.16816.F32 R52, R8.reuse, R18, R52 ;  /* 0x000000120834723c */ /* 0x040fe20000001834 */
[----:B------:R1:W2:Y:S07]  /*5c90*/  MUFU.EX2 R20, R2 ;  /* 0x0000000200147308 */ /* 0x0002ae0000000800 */
[----:B---3--:R-:W-:Y:S01]  /*5ca0*/  HMMA.16816.F32 R44, R8, R12, R44 ;  /* 0x0000000c082c723c */ /* 0x008fe2000000182c */
[----:B-1----:R-:W-:-:S07]  /*5cb0*/  FFMA.FTZ R2, R245, c[0x0][0x2d0], -R0 ;  /* 0x0000b400f5027a23 */ /* 0x002fce0000010800 */
[----:B------:R-:W-:Y:S01]  /*5cc0*/  HMMA.16816.F32 R36, R8, R14, R36 ;  /* 0x0000000e0824723c */ /* 0x000fe20000001824 */
[----:B------:R-:W-:Y:S01]  /*5cd0*/  FFMA.FTZ R0, R250, c[0x0][0x2d0], -R0 ;  /* 0x0000b400fa007a23 */ /* 0x000fe20000010800 */
[----:B--2---:R-:W-:Y:S01]  /*5ce0*/  F2FP.PACK_AB R133, R20, R21 ;  /* 0x000000151485723e */ /* 0x004fe200000000ff */
[----:B------:R1:W-:Y:S08]  /*5cf0*/  MUFU.EX2 R17, R2 ;  /* 0x0000000200117308 */ /* 0x0003f00000000800 */
[----:B------:R2:W3:Y:S01]  /*5d00*/  MUFU.EX2 R16, R0 ;  /* 0x0000000000107308 */ /* 0x0004e20000000800 */
[----:B-1----:R-:W-:-:S04]  /*5d10*/  FADD.FTZ R2, R127, R126 ;  /* 0x0000007e7f027221 */ /* 0x002fc80000010000 */
[----:B------:R-:W-:Y:S02]  /*5d20*/  FADD.FTZ R2, R168, R2 ;  /* 0x00000002a8027221 */ /* 0x000fe40000010000 */
[----:B--2---:R-:W-:Y:S01]  /*5d30*/  FADD.FTZ R0, R125, R124 ;  /* 0x0000007c7d007221 */ /* 0x004fe20000010000 */
[----:B---3--:R-:W-:Y:S01]  /*5d40*/  F2FP.PACK_AB R135, R16, R17 ;  /* 0x000000111087723e */ /* 0x008fe200000000ff */
        /* <DEDUP_REMOVED lines=33> */
[----:B------:R-:W2:Y:S02]  /*5f60*/  LDSM.16.MT88.4 R4, [R224+0x7900] ;  /* 0x00790000e004783b */ /* 0x000ea40000004200 */
[----:B------:R-:W-:Y:S01]  /*5f70*/  FADD.FTZ R3, R196, R0 ;  /* 0x00000000c4037221 */ /* 0x000fe20000010000 */
[----:B------:R-:W-:Y:S01]  /*5f80*/  HMMA.16816.F32 R104, R132, R108, R128 ;  /* 0x0000006c8468723c */ /* 0x000fe20000001880 */
[----:B------:R-:W-:-:S04]  /*5f90*/  @P3 IMAD.HI.U32 R0, R171, c[0x0][0x2c8], RZ ;  /* 0x0000b200ab003a27 */ /* 0x000fc800078e00ff */
[----:B------:R-:W-:Y:S01]  /*5fa0*/  FADD.FTZ R3, R166, R3 ;  /* 0x00000003a6037221 */ /* 0x000fe20000010000 */
[----:B------:R-:W-:Y:S01]  /*5fb0*/  @P3 SHF.R.U32.HI R8, RZ, c[0x0][0x2cc], R0 ;  /* 0x0000b300ff083a19 */ /* 0x000fe20000011600 */
[----:B------:R-:W-:Y:S01]  /*5fc0*/  FADD.FTZ R0, R162, R2 ;  /* 0x00000002a2007221 */ /* 0x000fe20000010000 */
[C---:B------:R-:W-:Y:S01]  /*5fd0*/  HMMA.16816.F32 R112, R132.reuse, R116, R60 ;  /* 0x000000748470723c */ /* 0x040fe2000000183c */
[----:B------:R-:W-:Y:S01]  /*5fe0*/  FADD.FTZ R2, R165, R3 ;  /* 0x00000003a5027221 */ /* 0x000fe20000010000 */
[----:B------:R-:W3:Y:S01]  /*5ff0*/  @P3 R2UR UR23, R8 ;  /* 0x00000000081733c2 */ /* 0x000ee200000e0000 */
[----:B------:R-:W-:Y:S02]  /*6000*/  FADD.FTZ R0, R161, R0 ;  /* 0x00000000a1007221 */ /* 0x000fe40000010000 */
[----:B------:R-:W-:Y:S02]  /*6010*/  FADD.FTZ R2, R164, R2 ;  /* 0x00000002a4027221 */ /* 0x000fe40000010000 */
[----:B------:R-:W-:Y:S01]  /*6020*/  FADD.FTZ R0, R160, R0 ;  /* 0x00000000a0007221 */ /* 0x000fe20000010000 */
[----:B-1----:R-:W-:Y:S01]  /*6030*/  HMMA.16816.F32 R120, R132, R124, R48 ;  /* 0x0000007c8478723c */ /* 0x002fe20000001830 */
        /* <DEDUP_REMOVED lines=11> */
[----:B---3--:R-:W-:Y:S01]  /*60f0*/  UIADD3 UR23, UR23, UR8, -UR11 ;  /* 0x0000000817177290 */ /* 0x008fe2000fffe80b */
[----:B------:R-:W-:Y:S02]  /*6100*/  FADD.FTZ R0, R151, R0 ;  /* 0x0000000097007221 */ /* 0x000fe40000010000 */
[----:B------:R-:W-:Y:S01]  /*6110*/  FADD.FTZ R2, R150, R2 ;  /* 0x0000000296027221 */ /* 0x000fe20000010000 */
[----:B------:R-:W-:Y:S01]  /*6120*/  USHF.R.S32.HI UR4, URZ, 0x1f, UR23 ;  /* 0x0000001f3f047899 */ /* 0x000fe20008011417 */
[----:B------:R-:W-:Y:S01]  /*6130*/  FADD.FTZ R0, R138, R0 ;  /* 0x000000008a007221 */ /* 0x000fe20000010000 */
[----:B------:R-:W-:Y:S01]  /*6140*/  HMMA.16816.F32 R108, R132, R110, R64 ;  /* 0x0000006e846c723c */ /* 0x000fe20000001840 */
[----:B------:R-:W-:Y:S01]  /*6150*/  FADD.FTZ R2, R149, R2 ;  /* 0x0000000295027221 */ /* 0x000fe20000010000 */
[----:B------:R-:W-:Y:S01]  /*6160*/  ULEA.HI UR4, UR4, UR23, URZ, 0x7 ;  /* 0x0000001704047291 */ /* 0x000fe2000f8f383f */
[----:B------:R-:W-:-:S02]  /*6170*/  FADD.FTZ R0, R137, R0 ;  /* 0x0000000089007221 */ /* 0x000fc40000010000 */
[----:B------:R-:W-:Y:S01]  /*6180*/  FADD.FTZ R3, R148, R2 ;  /* 0x0000000294037221 */ /* 0x000fe20000010000 */
[----:B------:R-:W-:Y:S01]  /*6190*/  USHF.R.S32.HI UR24, URZ, 0x7, UR4 ;  /* 0x000000073f187899 */ /* 0x000fe20008011404 */
[----:B------:R-:W-:Y:S01]  /*61a0*/  FADD.FTZ R2, R136, R0 ;  /* 0x0000000088027221 */ /* 0x000fe20000010000 */
[C---:B------:R-:W-:Y:S01]  /*61b0*/  HMMA.16816.F32 R116, R132.reuse, R118, R40 ;  /* 0x000000768474723c */ /* 0x040fe20000001828 */
[----:B------:R-:W-:Y:S01]  /*61c0*/  FADD.FTZ R0, R139, R3 ;  /* 0x000000038b007221 */ /* 0x000fe20000010000 */
[----:B------:R-:W-:Y:S01]  /*61d0*/  UISETP.LT.AND UP0, UPT, URZ, UR24, UPT ;  /* 0x000000183f00728c */ /* 0x000fe2000bf01270 */
[----:B------:R-:W-:Y:S02]  /*61e0*/  FADD.FTZ R2, R71, R2 ;  /* 0x0000000247027221 */ /* 0x000fe40000010000 */
[----:B------:R-:W-:Y:S01]  /*61f0*/  FADD.FTZ R0, R70, R0 ;  /* 0x0000000046007221 */ /* 0x000fe20000010000 */
[----:B------:R-:W-:Y:S01]  /*6200*/  USEL UR24, URZ, UR24, !UP0 ;  /* 0x000000183f187287 */ /* 0x000fe2000c000000 */
[----:B------:R-:W-:Y:S01]  /*6210*/  FADD.FTZ R2, R21, R2 ;  /* 0x0000000215027221 */ /* 0x000fe20000010000 */
[----:B------:R-:W-:Y:S01]  /*6220*/  HMMA.16816.F32 R124, R132, R126, R52 ;  /* 0x0000007e847c723c */ /* 0x000fe20000001834 */
[----:B------:R-:W-:Y:S01]  /*6230*/  FADD.FTZ R0, R24, R0 ;  /* 0x0000000018007221 */ /* 0x000fe20000010000 */
[----:B------:R-:W-:Y:S01]  /*6240*/  UISETP.GE.AND UP0, UPT, UR25, UR24, UPT ;  /* 0x000000181900728c */ /* 0x000fe2000bf06270 */
[----:B------:R-:W-:-:S02]  /*6250*/  FADD.FTZ R2, R20, R2 ;  /* 0x0000000214027221 */ /* 0x000fc40000010000 */
[----:B------:R-:W-:Y:S02]  /*6260*/  FADD.FTZ R0, R23, R0 ;  /* 0x0000000017007221 */ /* 0x000fe40000010000 */
[----:B------:R-:W-:Y:S01]  /*6270*/  FADD.FTZ R2, R17, R2 ;  /* 0x0000000211027221 */ /* 0x000fe20000010000 */
[----:B------:R-:W-:Y:S01]  /*6280*/  PLOP3.LUT P0, PT, PT, PT, UP0, 0x80, 0x0 ;  /* 0x000000000000781c */ /* 0x000fe20003f0f008 */
[----:B------:R-:W-:Y:S01]  /*6290*/  FADD.FTZ R3, R22, R0 ;  /* 0x0000000016037221 */ /* 0x000fe20000010000 */
[----:B--2---:R-:W-:Y:S01]  /*62a0*/  HMMA.16816.F32 R128, R132, R4, R44 ;  /* 0x000000048480723c */ /* 0x004fe2000000182c */
        /* <DEDUP_REMOVED lines=8> */
[----:B------:R-:W5:Y:S04]  /*6330*/  LDL.64 R168, [R1+0x38] ;  /* 0x0000380001a87983 */ /* 0x000f680000100a00 */
[----:B------:R-:W5:Y:S01]  /*6340*/  LDL.64 R188, [R1+0x30] ;  /* 0x0000300001bc7983 */ /* 0x000f620000100a00 */
[----:B------:R-:W-:Y:S01]  /*6350*/  IMAD.MOV.U32 R70, RZ, RZ, R68 ;  /* 0x000000ffff467224 */ /* 0x000fe200078e0044 */
[----:B------:R-:W-:-:S02]  /*6360*/  UMOV UR26, UR25 ;  /* 0x00000019001a7c82 */ /* 0x000fc40008000000 */
[----:B------:R-:W-:Y:S02]  /*6370*/  UMOV UR17, 0xffffff80 ;  /* 0xffffff8000117882 */ /* 0x000fe40000000000 */
[----:B------:R-:W-:Y:S02]  /*6380*/  ULDC.64 UR6, c[0x0][0x208] ;  /* 0x0000820000067ab9 */ /* 0x000fe40000000a00 */
[----:B------:R-:W-:Y:S01]  /*6390*/  ULDC.64 UR4, c[0x0][0x1e0] ;  /* 0x0000780000047ab9 */ /* 0x000fe20000000a00 */
[----:B-12---:R-:W-:Y:S02]  /*63a0*/  IADD3 R3, P1, R200, 0x40, RZ ;  /* 0x00000040c8037810 */ /* 0x006fe40007f3e0ff */
[----:B---3--:R-:W-:Y:S01]  /*63b0*/  IADD3 R2, P0, R170, 0x40, RZ ;  /* 0x00000040aa027810 */ /* 0x008fe20007f1e0ff */
[----:B----4-:R-:W-:Y:S02]  /*63c0*/  @P3 IMAD.HI.U32 R0, R191, c[0x0][0x2c8], RZ ;  /* 0x0000b200bf003a27 */ /* 0x010fe400078e00ff */
[----:B------:R-:W-:Y:S04]  /*63d0*/  STL [R1+0x14], R3 ;  /* 0x0000140301007387 */ /* 0x000fe80000100800 */
[----:B------:R1:W-:Y:S01]  /*63e0*/  STL [R1+0x10], R2 ;  /* 0x0000100201007387 */ /* 0x0003e20000100800 */
[----:B------:R-:W-:Y:S01]  /*63f0*/  @P3 SHF.R.U32.HI R4, RZ, c[0x0][0x2cc], R0 ;  /* 0x0000b300ff043a19 */ /* 0x000fe20000011600 */
[----:B-----5:R-:W-:-:S04]  /*6400*/  IMAD.X R0, RZ, RZ, R189, P0 ;  /* 0x000000ffff007224 */ /* 0x020fc800000e06bd */
[----:B------:R2:W-:Y:S01]  /*6410*/  @P3 STL [R1+0x4], R4 ;  /* 0x0000040401003387 */ /* 0x0005e20000100800 */
[----:B-1----:R-:W-:-:S05]  /*6420*/  IADD3.X R2, RZ, R169, RZ, P1, !PT ;  /* 0x000000a9ff027210 */ /* 0x002fca0000ffe4ff */
[----:B------:R2:W-:Y:S04]  /*6430*/  STL [R1+0xc], R2 ;  /* 0x00000c0201007387 */ /* 0x0005e80000100800 */
[----:B------:R2:W-:Y:S01]  /*6440*/  STL [R1+0x8], R0 ;  /* 0x0000080001007387 */ /* 0x0005e20000100800 */
[----:B------:R-:W-:-:S03]  /*6450*/  IMAD.MOV.U32 R3, RZ, RZ, R69 ;  /* 0x000000ffff037224 */ /* 0x000fc600078e0045 */
.L_x_503:
[----:B------:R-:W3:Y:S01]  /*6460*/  LDL.64 R158, [R1+0x48] ;  /* 0x00004800019e7983 */ /* 0x000ee20000100a00 */
[----:B------:R-:W-:Y:S04]  /*6470*/  DEPBAR.LE SB0, 0x0 ;  /* 0x000080000000791a */ /* 0x000fe80000000000 */
[----:B------:R-:W-:Y:S01]  /*6480*/  UISETP.GE.AND UP0, UPT, UR26, URZ, UPT ;  /* 0x0000003f1a00728c */ /* 0x000fe2000bf06270 */
[----:B------:R-:W4:Y:S01]  /*6490*/  LDL.64 R156, [R1+0x38] ;  /* 0x00003800019c7983 */ /* 0x000f220000100a00 */
[----:B------:R-:W-:Y:S02]  /*64a0*/  UISETP.GE.AND UP1, UPT, UR26, 0x1, UPT ;  /* 0x000000011a00788c */ /* 0x000fe4000bf26270 */
[----:B------:R-:W-:Y:S03]  /*64b0*/  UIADD3 UR25, UR26, -0x1, URZ ;  /* 0xffffffff1a197890 */ /* 0x000fe6000fffe03f */
[----:B------:R-:W-:Y:S01]  /*64c0*/  BAR.SYNC.DEFER_BLOCKING 0x0 ;  /* 0x0000000000007b1d */ /* 0x000fe20000010000 */
[----:B------:R-:W-:Y:S03]  /*64d0*/  PLOP3.LUT P0, PT, PT, PT, UP0, 0x80, 0x0 ;  /* 0x000000000000781c */ /* 0x000fe60003f0f008 */
[----:B------:R-:W-:Y:S02]  /*64e0*/  @UP0 USHF.R.S32.HI UR20, URZ, 0x1f, UR26 ;  /* 0x0000001f3f140899 */ /* 0x000fe4000801141a */
[----:B------:R-:W-:Y:S02]  /*64f0*/  @UP0 UIMAD.WIDE.U32 UR22, UR26, UR6, URZ ;  /* 0x000000061a1602a5 */ /* 0x000fe4000f8e003f */
[----:B------:R-:W-:Y:S02]  /*6500*/  @UP0 UIMAD UR20, UR20, UR6, URZ ;  /* 0x00000006141402a4 */ /* 0x000fe4000f8e023f */
[----:B------:R-:W-:Y:S02]  /*6510*/  @UP0 USHF.L.U32 UR21, UR22, 0x7, URZ ;  /* 0x0000000716150899 */ /* 0x000fe4000800063f */
[----:B------:R-:W-:Y:S04]  /*6520*/  @UP0 UIMAD UR20, UR26, UR7, UR20 ;  /* 0x000000071a1402a4 */ /* 0x000fe8000f8e0214 */
[----:B------:R-:W-:Y:S04]  /*6530*/  @UP0 UIADD3 UR20, UR23, UR20, URZ ;  /* 0x0000001417140290 */ /* 0x000fe8000fffe03f */
[----:B------:R-:W-:Y:S02]  /*6540*/  @UP0 USHF.L.U64.HI UR20, UR22, 0x7, UR20 ;  /* 0x0000000716140899 */ /* 0x000fe40008010214 */
[----:B------:R-:W-:Y:S01]  /*6550*/  @UP1 UIMAD.WIDE.U32 UR22, UR25, UR4, URZ ;  /* 0x00000004191612a5 */ /* 0x000fe2000f8e003f */
[----:B-1----:R-:W1:Y:S08]  /*6560*/  LDSM.16.M88.4 R8, [R220+0x8100] ;  /* 0x00810000dc08783b */ /* 0x002e700000000200 */
[----:B--2---:R-:W2:Y:S04]  /*6570*/  LDL R2, [R1+0x14] ;  /* 0x0000140001027983 */ /* 0x004ea80000100800 */
[----:B------:R-:W2:Y:S04]  /*6580*/  LDL R69, [R1+0xc] ;  /* 0x00000c0001457983 */ /* 0x000ea80000100800 */
        /* <DEDUP_REMOVED lines=19> */
[C---:B-1----:R-:W-:Y:S06]  /*66c0*/  HMMA.16816.F32 R36, R140.reuse, R40, RZ ;  /* 0x000000288c24723c */ /* 0x042fec00000018ff */
[----:B------:R-:W-:Y:S02]  /*66d0*/  LDSM.16.M88.4 R164, [R237] ;  /* 0x00000000eda4783b */ /* 0x000fe40000000200 */
[C---:B------:R-:W-:Y:S06]  /*66e0*/  HMMA.16816.F32 R40, R140.reuse, R42, RZ ;  /* 0x0000002a8c28723c */ /* 0x040fec00000018ff */
[----:B------:R-:W-:Y:S02]  /*66f0*/  LDSM.16.M88.4 R168, [R236] ;  /* 0x00000000eca8783b */ /* 0x000fe40000000200 */
[C---:B------:R-:W-:Y:S06]  /*6700*/  HMMA.16816.F32 R44, R140.reuse, R48, RZ ;  /* 0x000000308c2c723c */ /* 0x040fec00000018ff */
[----:B------:R-:W5:Y:S04]  /*6710*/  LDL R217, [R1+0x4] ;  /* 0x0000040001d97983 */ /* 0x000f680000100800 */
[----:B------:R-:W5:Y:S01]  /*6720*/  LDL R216, [R1+0x24] ;  /* 0x0000240001d87983 */ /* 0x000f620000100800 */
        /* <DEDUP_REMOVED lines=14> */
[----:B---3--:R-:W-:Y:S04]  /*6810*/  @P0 IADD3 R0, P1, R158, UR21, RZ ;  /* 0x000000159e000c10 */ /* 0x008fe8000ff3e0ff */
[C---:B------:R-:W-:Y:S04]  /*6820*/  @P0 LEA R188, P6, R0.reuse, c[0x0][0x1f8], 0x1 ;  /* 0x00007e0000bc0a11 */ /* 0x040fe800078c08ff */
[----:B----4-:R-:W-:Y:S02]  /*6830*/  @P0 IADD3.X R68, R157, UR20, RZ, P1, !PT ;  /* 0x000000149d440c10 */ /* 0x010fe40008ffe4ff */
[----:B------:R-:W1:Y:S02]  /*6840*/  LDSM.16.M88.4 R156, [R239] ;  /* 0x00000000ef9c783b */ /* 0x000e640000000200 */
[----:B------:R-:W-:Y:S06]  /*6850*/  @P0 LEA.HI.X R189, R0, c[0x0][0x1fc], R68, 0x1, P6 ;  /* 0x00007f0000bd0a11 */ /* 0x000fec00030f0c44 */
[----:B------:R-:W-:Y:S01]  /*6860*/  @!PT LDS RZ, [RZ] ;  /* 0x00000000fffff984 */ /* 0x000fe20000000800 */
[----:B------:R-:W-:Y:S01]  /*6870*/  @!PT LDS RZ, [RZ] ;  /* 0x00000000fffff984 */ /* 0x000fe20000000800 */
[----:B------:R-:W-:Y:S01]  /*6880*/  @!PT LDS RZ, [RZ] ;  /* 0x00000000fffff984 */ /* 0x000fe20000000800 */
[----:B------:R3:W-:Y:S08]  /*6890*/  @P0 LDGSTS.E.BYPASS.LTC128B.128 [R243+0x100], [R188.64], !P5 ;  /* 0x00100000bcf30fae */ /* 0x0007f0000e901d52 */
[----:B------:R4:W5:Y:S01]  /*68a0*/  LDL R0, [R1+0x20] ;  /* 0x0000200001007983 */ /* 0x0009620000100800 */
[----:B--2---:R-:W-:Y:S01]  /*68b0*/  @P0 IADD3 R2, P2, R2, UR21, RZ ;  /* 0x0000001502020c10 */ /* 0x004fe2000ff5e0ff */
[----:B------:R-:W-:Y:S01]  /*68c0*/  @UP1 USHF.L.U32 UR21, UR22, 0x7, URZ ;  /* 0x0000000716151899 */ /* 0x000fe2000800063f */
[C---:B-1----:R-:W-:Y:S03]  /*68d0*/  HMMA.16816.F32 R36, R144.reuse, R156, R36 ;  /* 0x0000009c9024723c */ /* 0x042fe60000001824 */
[C---:B------:R-:W-:Y:S02]  /*68e0*/  @P0 LEA R190, P1, R2.reuse, c[0x0][0x1f8], 0x1 ;  /* 0x00007e0002be0a11 */ /* 0x040fe400078208ff */
[----:B------:R-:W-:Y:S01]  /*68f0*/  @P0 IADD3.X R69, R69, UR20, RZ, P2, !PT ;  /* 0x0000001445450c10 */ /* 0x000fe200097fe4ff */
[----:B------:R-:W-:Y:S02]  /*6900*/  UIMAD UR20, UR26, UR17, 0x1 ;  /* 0x000000011a1474a4 */ /* 0x000fe4000f8e0211 */
[C---:B------:R-:W-:Y:S04]  /*6910*/  HMMA.16816.F32 R40, R144.reuse, R158, R40 ;  /* 0x0000009e9028723c */ /* 0x040fe80000001828 */
[----:B------:R-:W-:Y:S02]  /*6920*/  @P0 LEA.HI.X R191, R2, c[0x0][0x1fc], R69, 0x1, P1 ;  /* 0x00007f0002bf0a11 */ /* 0x000fe400008f0c45 */
[----:B------:R-:W-:Y:S02]  /*6930*/  @P0 IADD3 R68, P1, R188, UR10, RZ ;  /* 0x0000000abc440c10 */ /* 0x000fe4000ff3e0ff */
[C---:B------:R-:W-:Y:S01]  /*6940*/  HMMA.16816.F32 R44, R144.reuse, R160, R44 ;  /* 0x000000a0902c723c */ /* 0x040fe2000000182c */
[----:B------:R1:W-:Y:S03]  /*6950*/  @P0 LDGSTS.E.BYPASS.LTC128B.128 [R243+0x4100], [R190.64], !P4 ;  /* 0x04100000bef30fae */ /* 0x0003e6000e101d52 */
[----:B------:R-:W-:Y:S02]  /*6960*/  @P0 IADD3.X R69, R189, UR14, RZ, P1, !PT ;  /* 0x0000000ebd450c10 */ /* 0x000fe40008ffe4ff */
[C---:B------:R-:W-:Y:S02]  /*6970*/  @P0 IADD3 R148, P1, R68.reuse, UR10, RZ ;  /* 0x0000000a44940c10 */ /* 0x040fe4000ff3e0ff */
[C---:B------:R-:W-:Y:S01]  /*6980*/  HMMA.16816.F32 R48, R144.reuse, R162, R48 ;  /* 0x000000a29030723c */ /* 0x040fe20000001830 */
[----:B------:R2:W-:Y:S03]  /*6990*/  @P0 LDGSTS.E.BYPASS.LTC128B.128 [R243+0x1100], [R68.64], !P5 ;  /* 0x0110000044f30fae */ /* 0x0005e6000e901d52 */
[C---:B------:R-:W-:Y:S02]  /*69a0*/  @P0 IADD3.X R149, R69.reuse, UR14, RZ, P1, !PT ;  /* 0x0000000e45950c10 */ /* 0x040fe40008ffe4ff */
[----:B---3--:R-:W-:Y:S02]  /*69b0*/  @P0 IADD3 R188, P6, R68, UR16, RZ ;  /* 0x0000001044bc0c10 */ /* 0x008fe4000ffde0ff */
[C---:B------:R-:W-:Y:S01]  /*69c0*/  HMMA.16816.F32 R52, R144.reuse, R164, R52 ;  /* 0x000000a49034723c */ /* 0x040fe20000001834 */
[----:B------:R2:W-:Y:S03]  /*69d0*/  @P0 LDGSTS.E.BYPASS.LTC128B.128 [R243+0x5100], [R68.64+0x80], !P4 ;  /* 0x0510008044f30fae */ /* 0x0005e6000e101d52 */
[----:B------:R-:W-:Y:S02]  /*69e0*/  @P0 IADD3.X R189, R69, UR15, RZ, P6, !PT ;  /* 0x0000000f45bd0c10 */ /* 0x000fe4000b7fe4ff */
[C---:B------:R-:W-:Y:S02]  /*69f0*/  @P0 IADD3 R150, P2, R148.reuse, UR10, RZ ;  /* 0x0000000a94960c10 */ /* 0x040fe4000ff5e0ff */
[C---:B------:R-:W-:Y:S01]  /*6a00*/  HMMA.16816.F32 R56, R144.reuse, R166, R56 ;  /* 0x000000a69038723c */ /* 0x040fe20000001838 */
[----:B------:R3:W-:Y:S03]  /*6a10*/  @P0 LDGSTS.E.BYPASS.LTC128B.128 [R243+0x2100], [R148.64], !P5 ;  /* 0x0210000094f30fae */ /* 0x0007e6000e901d52 */
[C---:B------:R-:W-:Y:S04]  /*6a20*/  @P0 IADD3.X R151, R149.reuse, UR14, RZ, P2, !PT ;  /* 0x0000000e95970c10 */ /* 0x040fe800097fe4ff */
[C---:B------:R-:W-:Y:S01]  /*6a30*/  HMMA.16816.F32 R60, R144.reuse, R168, R60 ;  /* 0x000000a8903c723c */ /* 0x040fe2000000183c */
[----:B------:R1:W-:Y:S07]  /*6a40*/  @P0 LDGSTS.E.BYPASS.LTC128B.128 [R243+0x6100], [R188.64], !P4 ;  /* 0x06100000bcf30fae */ /* 0x0003ee000e101d52 */
[----:B------:R-:W-:Y:S01]  /*6a50*/  HMMA.16816.F32 R64, R144, R170, R64 ;  /* 0x000000aa9040723c */ /* 0x000fe20000001840 */
[----:B------:R3:W-:Y:S03]  /*6a60*/  @P0 LDGSTS.E.BYPASS.LTC128B.128 [R243+0x3100], [R150.64], !P5 ;  /* 0x0310000096f30fae */ /* 0x0007e6000e901d52 */
[----:B--2---:R-:W-:Y:S04]  /*6a70*/  @P0 IADD3 R68, P1, R148, UR16, RZ ;  /* 0x0000001094440c10 */ /* 0x004fe8000ff3e0ff */
[----:B------:R-:W-:Y:S05]  /*6a80*/  @P0 IADD3.X R69, R149, UR15, RZ, P1, !PT ;  /* 0x0000000f95450c10 */ /* 0x000fea0008ffe4ff */
[----:B------:R2:W-:Y:S08]  /*6a90*/  @P0 LDGSTS.E.BYPASS.LTC128B.128 [R243+0x7100], [R68.64], !P4 ;  /* 0x0710000044f30fae */ /* 0x0005f0000e101d52 */
[----:B------:R-:W-:Y:S08]  /*6aa0*/  LDSM.16.M88.4 R136, [R226+0x8900] ;  /* 0x00890000e288783b */ /* 0x000ff00000000200 */
[----:B---3--:R-:W3:Y:S08]  /*6ab0*/  LDSM.16.M88.4 R148, [R226+0x8100] ;  /* 0x00810000e294783b */ /* 0x008ef00000000200 */
[----:B------:R-:W1:Y:S08]  /*6ac0*/  LDSM.16.M88.4 R152, [R226+0x9100] ;  /* 0x00910000e298783b */ /* 0x000e700000000200 */
[----:B------:R-:W0:Y:S08]  /*6ad0*/  LDGDEPBAR ;  /* 0x00000000000079af */ /* 0x000e300000000000 */
[----:B------:R-:W1:Y:S08]  /*6ae0*/  LDSM.16.M88.4 R156, [R226+0x9900] ;  /* 0x00990000e29c783b */ /* 0x000e700000000200 */
[----:B------:R-:W1:Y:S01]  /*6af0*/  LDSM.16.M88.4 R160, [R226+0xa100] ;  /* 0x00a10000e2a0783b */ /* 0x000e620000000200 */
[C---:B---3--:R-:W-:Y:S07]  /*6b00*/  HMMA.16816.F32 R4, R172.reuse, R148, R4 ;  /* 0x00000094ac04723c */ /* 0x048fee0000001804 */
[----:B------:R-:W-:Y:S01]  /*6b10*/  LDSM.16.M88.4 R164, [R220+0xc100] ;  /* 0x00c10000dca4783b */ /* 0x000fe20000000200 */
[C---:B------:R-:W-:Y:S07]  /*6b20*/  HMMA.16816.F32 R8, R172.reuse, R150, R8 ;  /* 0x00000096ac08723c */ /* 0x040fee0000001808 */
[----:B------:R-:W3:Y:S01]  /*6b30*/  LDSM.16.M88.4 R148, [R226+0xa900] ;  /* 0x00a90000e294783b */ /* 0x000ee20000000200 */
[C---:B------:R-:W-:Y:S07]  /*6b40*/  HMMA.16816.F32 R12, R172.reuse, R136, R12 ;  /* 0x00000088ac0c723c */ /* 0x040fee000000180c */
[----:B------:R-:W-:Y:S01]  /*6b50*/  LDSM.16.M88.4 R168, [R233] ;  /* 0x00000000e9a8783b */ /* 0x000fe20000000200 */
[C---:B------:R-:W-:Y:S07]  /*6b60*/  HMMA.16816.F32 R16, R172.reuse, R138, R16 ;  /* 0x0000008aac10723c */ /* 0x040fee0000001810 */
[----:B------:R-:W2:Y:S01]  /*6b70*/  LDSM.16.M88.4 R136, [R226+0xb100] ;  /* 0x00b10000e288783b */ /* 0x000ea20000000200 */
[C---:B-1----:R-:W-:Y:S07]  /*6b80*/  HMMA.16816.F32 R20, R172.reuse, R152, R20 ;  /* 0x00000098ac14723c */ /* 0x042fee0000001814 */
[----:B------:R-:W-:Y:S01]  /*6b90*/  LDSM.16.M88.4 R188, [R232] ;  /* 0x00000000e8bc783b */ /* 0x000fe20000000200 */
[C---:B------:R-:W-:Y:S07]  /*6ba0*/  HMMA.16816.F32 R24, R172.reuse, R154, R24 ;  /* 0x0000009aac18723c */ /* 0x040fee0000001818 */
[----:B------:R-:W1:Y:S01]  /*6bb0*/  LDSM.16.M88.4 R152, [R226+0xb900] ;  /* 0x00b90000e298783b */ /* 0x000e620000000200 */
[C---:B------:R-:W-:Y:S07]  /*6bc0*/  HMMA.16816.F32 R28, R172.reuse, R156, R28 ;  /* 0x0000009cac1c723c */ /* 0x040fee000000181c */
[----:B------:R-:W-:Y:S01]  /*6bd0*/  LDSM.16.M88.4 R196, [R226+0xe900] ;  /* 0x00e90000e2c4783b */ /* 0x000fe20000000200 */
[C---:B------:R-:W-:Y:S07]  /*6be0*/  HMMA.16816.F32 R32, R172.reuse, R158, R32 ;  /* 0x0000009eac20723c */ /* 0x040fee0000001820 */
[----:B------:R-:W1:Y:S01]  /*6bf0*/  LDSM.16.M88.4 R156, [R223] ;  /* 0x00000000df9c783b */ /* 0x000e620000000200 */
[C---:B------:R-:W-:Y:S07]  /*6c00*/  HMMA.16816.F32 R36, R172.reuse, R160, R36 ;  /* 0x000000a0ac24723c */ /* 0x040fee0000001824 */
[----:B------:R-:W-:Y:S01]  /*6c10*/  LDSM.16.M88.4 R200, [R226+0xf100] ;  /* 0x00f10000e2c8783b */ /* 0x000fe20000000200 */
[C---:B------:R-:W-:Y:S07]  /*6c20*/  HMMA.16816.F32 R40, R172.reuse, R162, R40 ;  /* 0x000000a2ac28723c */ /* 0x040fee0000001828 */
[----:B------:R-:W4:Y:S01]  /*6c30*/  LDSM.16.M88.4 R160, [R223+0x800] ;  /* 0x00080000dfa0783b */ /* 0x000f220000000200 */
[C---:B---3--:R-:W-:Y:S07]  /*6c40*/  HMMA.16816.F32 R44, R172.reuse, R148, R44 ;  /* 0x00000094ac2c723c */ /* 0x048fee000000182c */
[----:B------:R-:W-:Y:S01]  /*6c50*/  LDSM.16.M88.4 R204, [R226+0xf900] ;  /* 0x00f90000e2cc783b */ /* 0x000fe20000000200 */
[C---:B------:R-:W-:Y:S07]  /*6c60*/  HMMA.16816.F32 R48, R172.reuse, R150, R48 ;  /* 0x00000096ac30723c */ /* 0x040fee0000001830 */
[----:B------:R-:W3:Y:S01]  /*6c70*/  LDSM.16.M88.4 R148, [R223+0x1000] ;  /* 0x00100000df94783b */ /* 0x000ee20000000200 */
[C---:B--2---:R-:W-:Y:S07]  /*6c80*/  HMMA.16816.F32 R52, R172.reuse, R136, R52 ;  /* 0x00000088ac34723c */ /* 0x044fee0000001834 */
[----:B------:R-:W-:Y:S01]  /*6c90*/  LDSM.16.M88.4 R212, [R223+0x4000] ;  /* 0x00400000dfd4783b */ /* 0x000fe20000000200 */
[C---:B------:R-:W-:Y:S07]  /*6ca0*/  HMMA.16816.F32 R56, R172.reuse, R138, R56 ;  /* 0x0000008aac38723c */ /* 0x040fee0000001838 */
[----:B------:R-:W2:Y:S01]  /*6cb0*/  LDSM.16.M88.4 R136, [R223+0x1800] ;  /* 0x00180000df88783b */ /* 0x000ea20000000200 */
[C---:B-1----:R-:W-:Y:S08]  /*6cc0*/  HMMA.16816.F32 R60, R172.reuse, R152, R60 ;  /* 0x00000098ac3c723c */ /* 0x042ff0000000183c */
[----:B------:R-:W-:Y:S01]  /*6cd0*/  HMMA.16816.F32 R64, R172, R154, R64 ;  /* 0x0000009aac40723c */ /* 0x000fe20000001840 */
[----:B------:R-:W1:Y:S07]  /*6ce0*/  LDSM.16.M88.4 R152, [R223+0x2000] ;  /* 0x00200000df98783b */ /* 0x000e6e0000000200 */
[C---:B------:R-:W-:Y:S08]  /*6cf0*/  HMMA.16816.F32 R4, R176.reuse, R156, R4 ;  /* 0x0000009cb004723c */ /* 0x040ff00000001804 */
[C---:B------:R-:W-:Y:S01]  /*6d00*/  HMMA.16816.F32 R8, R176.reuse, R158, R8 ;  /* 0x0000009eb008723c */ /* 0x040fe20000001808 */
[----:B------:R-:W1:Y:S07]  /*6d10*/  LDSM.16.M88.4 R156, [R223+0x2800] ;  /* 0x00280000df9c783b */ /* 0x000e6e0000000200 */
[C---:B----4-:R-:W-:Y:S04]  /*6d20*/  HMMA.16816.F32 R12, R176.reuse, R160, R12 ;  /* 0x000000a0b00c723c */ /* 0x050fe8000000180c */
[----:B-----5:R-:W-:Y:S04]  /*6d30*/  @P3 IMAD.MOV.U32 R0, RZ, RZ, R217 ;  /* 0x000000ffff003224 */ /* 0x020fe800078e00d9 */
[C---:B------:R-:W-:Y:S01]  /*6d40*/  HMMA.16816.F32 R16, R176.reuse, R162, R16 ;  /* 0x000000a2b010723c */ /* 0x040fe20000001810 */
[----:B------:R-:W4:Y:S07]  /*6d50*/  LDSM.16.M88.4 R160, [R223+0x3000] ;  /* 0x00300000dfa0783b */ /* 0x000f2e0000000200 */
[C---:B---3--:R-:W-:Y:S01]  /*6d60*/  HMMA.16816.F32 R20, R176.reuse, R148, R20 ;  /* 0x00000094b014723c */ /* 0x048fe20000001814 */
[----:B------:R-:W-:Y:S07]  /*6d70*/  SHFL.IDX PT, R2, R0, RZ, 0x1c1f ;  /* 0x001c1fff00027589 */ /* 0x000fee00000e0000 */
        /* <DEDUP_REMOVED lines=10> */
[----:B------:R-:W-:Y:S07]  /*6e20*/  LDSM.16.M88.4 R156, [R220+0xe100] ;  /* 0x00e10000dc9c783b */ /* 0x000fee0000000200 */
[C---:B----4-:R-:W-:Y:S08]  /*6e30*/  HMMA.16816.F32 R52, R176.reuse, R160, R52 ;  /* 0x000000a0b034723c */ /* 0x050ff00000001834 */
[C---:B------:R-:W-:Y:S01]  /*6e40*/  HMMA.16816.F32 R56, R176.reuse, R162, R56 ;  /* 0x000000a2b038723c */ /* 0x040fe20000001838 */
[----:B------:R-:W-:Y:S07]  /*6e50*/  LDSM.16.M88.4 R160, [R220+0xe900] ;  /* 0x00e90000dca0783b */ /* 0x000fee0000000200 */
[C---:B---3--:R-:W-:Y:S08]  /*6e60*/  HMMA.16816.F32 R60, R176.reuse, R148, R60 ;  /* 0x00000094b03c723c */ /* 0x048ff0000000183c */
[----:B------:R-:W-:Y:S01]  /*6e70*/  HMMA.16816.F32 R64, R176, R150, R64 ;  /* 0x00000096b040723c */ /* 0x000fe20000001840 */
[----:B------:R-:W3:Y:S07]  /*6e80*/  LDSM.16.M88.4 R148, [R220+0xd900] ;  /* 0x00d90000dc94783b */ /* 0x000eee0000000200 */
[C---:B------:R-:W-:Y:S08]  /*6e90*/  HMMA.16816.F32 R4, R180.reuse, R164, R4 ;  /* 0x000000a4b404723c */ /* 0x040ff00000001804 */
[C---:B------:R-:W-:Y:S01]  /*6ea0*/  HMMA.16816.F32 R8, R180.reuse, R166, R8 ;  /* 0x000000a6b408723c */ /* 0x040fe20000001808 */
[----:B------:R-:W-:Y:S07]  /*6eb0*/  LDSM.16.M88.4 R164, [R220+0xf900] ;  /* 0x00f90000dca4783b */ /* 0x000fee0000000200 */
[C---:B--2---:R-:W-:Y:S08]  /*6ec0*/  HMMA.16816.F32 R12, R180.reuse, R136, R12 ;  /* 0x00000088b40c723c */ /* 0x044ff0000000180c */
[C---:B------:R-:W-:Y:S01]  /*6ed0*/  HMMA.16816.F32 R16, R180.reuse, R138, R16 ;  /* 0x0000008ab410723c */ /* 0x040fe20000001810 */
[----:B------:R-:W2:Y:S07]  /*6ee0*/  LDSM.16.M88.4 R136, [R220+0xf100] ;  /* 0x00f10000dc88783b */ /* 0x000eae0000000200 */
[C---:B-1----:R-:W-:Y:S08]  /*6ef0*/  HMMA.16816.F32 R20, R180.reuse, R152, R20 ;  /* 0x00000098b414723c */ /* 0x042ff00000001814 */
[C---:B------:R-:W-:Y:S01]  /*6f00*/  HMMA.16816.F32 R24, R180.reuse, R154, R24 ;  /* 0x0000009ab418723c */ /* 0x040fe20000001818 */
[----:B------:R-:W1:Y:S07]  /*6f10*/  LDSM.16.M88.4 R152, [R235] ;  /* 0x00000000eb98783b */ /* 0x000e6e0000000200 */
[C---:B---3--:R-:W-:Y:S08]  /*6f20*/  HMMA.16816.F32 R28, R180.reuse, R148, R28 ;  /* 0x00000094b41c723c */ /* 0x048ff0000000181c */
[C---:B------:R-:W-:Y:S01]  /*6f30*/  HMMA.16816.F32 R32, R180.reuse, R150, R32 ;  /* 0x00000096b420723c */ /* 0x040fe20000001820 */
[----:B------:R-:W3:Y:S07]  /*6f40*/  LDSM.16.M88.4 R148, [R234] ;  /* 0x00000000ea94783b */ /* 0x000eee0000000200 */
[C---:B------:R-:W-:Y:S08]  /*6f50*/  HMMA.16816.F32 R36, R180.reuse, R156, R36 ;  /* 0x0000009cb424723c */ /* 0x040ff00000001824 */
[C---:B------:R-:W-:Y:S01]  /*6f60*/  HMMA.16816.F32 R40, R180.reuse, R158, R40 ;  /* 0x0000009eb428723c */ /* 0x040fe20000001828 */
[----:B------:R-:W4:Y:S07]  /*6f70*/  LDSM.16.M88.4 R156, [R231] ;  /* 0x00000000e79c783b */ /* 0x000f2e0000000200 */
[C---:B------:R-:W-:Y:S08]  /*6f80*/  HMMA.16816.F32 R44, R180.reuse, R160, R44 ;  /* 0x000000a0b42c723c */ /* 0x040ff0000000182c */
[C---:B------:R-:W-:Y:S01]  /*6f90*/  HMMA.16816.F32 R48, R180.reuse, R162, R48 ;  /* 0x000000a2b430723c */ /* 0x040fe20000001830 */
[----:B------:R-:W-:Y:S07]  /*6fa0*/  LDSM.16.M88.4 R160, [R226+0xc100] ;  /* 0x00c10000e2a0783b */ /* 0x000fee0000000200 */
[C---:B--2---:R-:W-:Y:S08]  /*6fb0*/  HMMA.16816.F32 R52, R180.reuse, R136, R52 ;  /* 0x00000088b434723c */ /* 0x044ff00000001834 */
[C---:B------:R-:W-:Y:S01]  /*6fc0*/  HMMA.16816.F32 R56, R180.reuse, R138, R56 ;  /* 0x0000008ab438723c */ /* 0x040fe20000001838 */
[----:B------:R-:W2:Y:S07]  /*6fd0*/  LDSM.16.M88.4 R136, [R230] ;  /* 0x00000000e688783b */ /* 0x000eae0000000200 */
[C---:B------:R-:W-:Y:S08]  /*6fe0*/  HMMA.16816.F32 R60, R180.reuse, R164, R60 ;  /* 0x000000a4b43c723c */ /* 0x040ff0000000183c */
[----:B------:R-:W-:Y:S01]  /*6ff0*/  HMMA.16816.F32 R64, R180, R166, R64 ;  /* 0x000000a6b440723c */ /* 0x000fe20000001840 */
[----:B------:R-:W-:Y:S07]  /*7000*/  LDSM.16.M88.4 R164, [R226+0xc900] ;  /* 0x00c90000e2a4783b */ /* 0x000fee0000000200 */
[C---:B-1----:R-:W-:Y:S08]  /*7010*/  HMMA.16816.F32 R4, R184.reuse, R152, R4 ;  /* 0x00000098b804723c */ /* 0x042ff00000001804 */
[C---:B------:R-:W-:Y:S01]  /*7020*/  HMMA.16816.F32 R8, R184.reuse, R154, R8 ;  /* 0x0000009ab808723c */ /* 0x040fe20000001808 */
[----:B------:R-:W-:Y:S07]  /*7030*/  LDSM.16.M88.4 R152, [R228] ;  /* 0x00000000e498783b */ /* 0x000fee0000000200 */
[C---:B---3--:R-:W-:Y:S08]  /*7040*/  HMMA.16816.F32 R12, R184.reuse, R148, R12 ;  /* 0x00000094b80c723c */ /* 0x048ff0000000180c */
[C---:B------:R-:W-:Y:S01]  /*7050*/  HMMA.16816.F32 R16, R184.reuse, R150, R16 ;  /* 0x00000096b810723c */ /* 0x040fe20000001810 */
[----:B------:R-:W1:Y:S07]  /*7060*/  LDSM.16.M88.4 R148, [R229] ;  /* 0x00000000e594783b */ /* 0x000e6e0000000200 */
[C---:B------:R-:W-:Y:S08]  /*7070*/  HMMA.16816.F32 R20, R184.reuse, R168, R20 ;  /* 0x000000a8b814723c */ /* 0x040ff00000001814 */
[C---:B------:R-:W-:Y:S01]  /*7080*/  HMMA.16816.F32 R24, R184.reuse, R170, R24 ;  /* 0x000000aab818723c */ /* 0x040fe20000001818 */
[----:B------:R-:W3:Y:S07]  /*7090*/  LDSM.16.M88.4 R168, [R226+0xd100] ;  /* 0x00d10000e2a8783b */ /* 0x000eee0000000200 */
[C---:B------:R-:W-:Y:S08]  /*70a0*/  HMMA.16816.F32 R28, R184.reuse, R188, R28 ;  /* 0x000000bcb81c723c */ /* 0x040ff0000000181c */
[C---:B------:R-:W-:Y:S01]  /*70b0*/  HMMA.16816.F32 R32, R184.reuse, R190, R32 ;  /* 0x000000beb820723c */ /* 0x040fe20000001820 */
[----:B------:R-:W5:Y:S07]  /*70c0*/  LDSM.16.M88.4 R188, [R226+0xd900] ;  /* 0x00d90000e2bc783b */ /* 0x000f6e0000000200 */
[C---:B----4-:R-:W-:Y:S08]  /*70d0*/  HMMA.16816.F32 R36, R184.reuse, R156, R36 ;  /* 0x0000009cb824723c */ /* 0x050ff00000001824 */
[C---:B------:R-:W-:Y:S01]  /*70e0*/  HMMA.16816.F32 R40, R184.reuse, R158, R40 ;  /* 0x0000009eb828723c */ /* 0x040fe20000001828 */
[----:B------:R-:W4:Y:S07]  /*70f0*/  LDSM.16.M88.4 R156, [R226+0xe100] ;  /* 0x00e10000e29c783b */ /* 0x000f2e0000000200 */
[C---:B--2---:R-:W-:Y:S08]  /*7100*/  HMMA.16816.F32 R44, R184.reuse, R136, R44 ;  /* 0x00000088b82c723c */ /* 0x044ff0000000182c */
[C---:B------:R-:W-:Y:S01]  /*7110*/  HMMA.16816.F32 R48, R184.reuse, R138, R48 ;  /* 0x0000008ab830723c */ /* 0x040fe20000001830 */
[----:B------:R-:W2:Y:S07]  /*7120*/  LDSM.16.M88.4 R136, [R223+0x4800] ;  /* 0x00480000df88783b */ /* 0x000eae0000000200 */
[C---:B-1----:R-:W-:Y:S08]  /*7130*/  HMMA.16816.F32 R52, R184.reuse, R148, R52 ;  /* 0x00000094b834723c */ /* 0x042ff00000001834 */
[C---:B------:R-:W-:Y:S08]  /*7140*/  HMMA.16816.F32 R56, R184.reuse, R150, R56 ;  /* 0x00000096b838723c */ /* 0x040ff00000001838 */
[C---:B------:R-:W-:Y:S08]  /*7150*/  HMMA.16816.F32 R60, R184.reuse, R152, R60 ;  /* 0x00000098b83c723c */ /* 0x040ff0000000183c */
[----:B------:R-:W-:Y:S08]  /*7160*/  HMMA.16816.F32 R64, R184, R154, R64 ;  /* 0x0000009ab840723c */ /* 0x000ff00000001840 */
[C---:B------:R-:W-:Y:S08]  /*7170*/  HMMA.16816.F32 R4, R192.reuse, R160, R4 ;  /* 0x000000a0c004723c */ /* 0x040ff00000001804 */
[C---:B------:R-:W-:Y:S08]  /*7180*/  HMMA.16816.F32 R8, R192.reuse, R162, R8 ;  /* 0x000000a2c008723c */ /* 0x040ff00000001808 */
[C---:B------:R-:W-:Y:S08]  /*7190*/  HMMA.16816.F32 R12, R192.reuse, R164, R12 ;  /* 0x000000a4c00c723c */ /* 0x040ff0000000180c */
[C---:B------:R-:W-:Y:S08]  /*71a0*/  HMMA.16816.F32 R16, R192.reuse, R166, R16 ;  /* 0x000000a6c010723c */ /* 0x040ff00000001810 */
[C---:B---3--:R-:W-:Y:S08]  /*71b0*/  HMMA.16816.F32 R20, R192.reuse, R168, R20 ;  /* 0x000000a8c014723c */ /* 0x048ff00000001814 */
[C---:B------:R-:W-:Y:S08]  /*71c0*/  HMMA.16816.F32 R24, R192.reuse, R170, R24 ;  /* 0x000000aac018723c */ /* 0x040ff00000001818 */
[C---:B-----5:R-:W-:Y:S08]  /*71d0*/  HMMA.16816.F32 R28, R192.reuse, R188, R28 ;  /* 0x000000bcc01c723c */ /* 0x060ff0000000181c */
        /* <DEDUP_REMOVED lines=10> */
[C---:B------:R-:W-:Y:S01]  /*7280*/  HMMA.16816.F32 R8, R208.reuse, R214, R8 ;  /* 0x000000d6d008723c */ /* 0x040fe20000001808 */
[----:B------:R-:W3:Y:S07]  /*7290*/  LDL R214, [R1+0x10] ;  /* 0x0000100001d67983 */ /* 0x000eee0000100800 */
[C---:B--2---:R-:W-:Y:S08]  /*72a0*/  HMMA.16816.F32 R12, R208.reuse, R136, R12 ;  /* 0x00000088d00c723c */ /* 0x044ff0000000180c */
[----:B------:R-:W-:Y:S01]  /*72b0*/  FMUL.FTZ R4, R4, c[0x0][0x320] ;  /* 0x0000c80004047a20 */ /* 0x000fe20000410000 */
[C---:B------:R-:W-:Y:S01]  /*72c0*/  HMMA.16816.F32 R16, R208.reuse, R138, R16 ;  /* 0x0000008ad010723c */ /* 0x040fe20000001810 */
[----:B------:R-:W2:Y:S02]  /*72d0*/  LDL R139, [R1+0x8] ;  /* 0x00000800018b7983 */ /* 0x000ea40000100800 */
[----:B------:R-:W1:Y:S01]  /*72e0*/  MUFU.TANH R156, R4 ;  /* 0x00000004009c7308 */ /* 0x000e620000002400 */
[----:B------:R-:W-:Y:S02]  /*72f0*/  FMUL.FTZ R5, R5, c[0x0][0x320] ;  /* 0x0000c80005057a20 */ /* 0x000fe40000410000 */
[----:B------:R-:W-:Y:S02]  /*7300*/  FMUL.FTZ R6, R6, c[0x0][0x320] ;  /* 0x0000c80006067a20 */ /* 0x000fe40000410000 */
[----:B------:R-:W-:Y:S04]  /*7310*/  FMUL.FTZ R7, R7, c[0x0][0x320] ;  /* 0x0000c80007077a20 */ /* 0x000fe80000410000 */
[----:B------:R-:W-:Y:S01]  /*7320*/  FMUL.FTZ R8, R8, c[0x0][0x320] ;  /* 0x0000c80008087a20 */ /* 0x000fe20000410000 */
[----:B------:R-:W4:Y:S01]  /*7330*/  MUFU.TANH R155, R5 ;  /* 0x00000005009b7308 */ /* 0x000f220000002400 */
        /* <DEDUP_REMOVED lines=14> */
[----:B------:R-:W1:Y:S01]  /*7420*/  MUFU.TANH R152, R8 ;  /* 0x0000000800987308 */ /* 0x000e620000002400 */
[----:B-----5:R-:W5:Y:S09]  /*7430*/  LDSM.16.M88.4 R4, [R223+0x5000] ;  /* 0x00500000df04783b */ /* 0x020f720000000200 */
[----:B------:R-:W1:Y:S10]  /*7440*/  MUFU.TANH R151, R9 ;  /* 0x0000000900977308 */ /* 0x000e740000002400 */
[----:B------:R-:W-:Y:S10]  /*7450*/  MUFU.TANH R149, R10 ;  /* 0x0000000a00957308 */ /* 0x000ff40000002400 */
[----:B------:R1:W-:Y:S10]  /*7460*/  MUFU.TANH R148, R11 ;  /* 0x0000000b00947308 */ /* 0x0003f40000002400 */
[----:B------:R-:W-:Y:S01]  /*7470*/  MUFU.TANH R138, R12 ;  /* 0x0000000c008a7308 */ /* 0x000fe20000002400 */
[C---:B-----5:R-:W-:Y:S09]  /*7480*/  HMMA.16816.F32 R20, R208.reuse, R4, R20 ;  /* 0x00000004d014723c */ /* 0x060ff20000001814 */
[----:B------:R-:W5:Y:S01]  /*7490*/  MUFU.TANH R137, R13 ;  /* 0x0000000d00897308 */ /* 0x000f620000002400 */
[C---:B------:R-:W-:Y:S01]  /*74a0*/  HMMA.16816.F32 R24, R208.reuse, R6, R24 ;  /* 0x00000006d018723c */ /* 0x040fe20000001818 */
[----:B------:R-:W-:Y:S08]  /*74b0*/  LDSM.16.M88.4 R4, [R223+0x6000] ;  /* 0x00600000df04783b */ /* 0x000ff00000000200 */
[----:B------:R-:W-:Y:S01]  /*74c0*/  MUFU.TANH R136, R14 ;  /* 0x0000000e00887308 */ /* 0x000fe20000002400 */
[----:B-1----:R-:W1:Y:S04]  /*74d0*/  LDSM.16.M88.4 R8, [R223+0x5800] ;  /* 0x00580000df08783b */ /* 0x002e680000000200 */
[----:B------:R-:W-:Y:S05]  /*74e0*/  FMUL.FTZ R20, R20, c[0x0][0x320] ;  /* 0x0000c80014147a20 */ /* 0x000fea0000410000 */
[----:B------:R4:W-:Y:S01]  /*74f0*/  MUFU.TANH R71, R15 ;  /* 0x0000000f00477308 */ /* 0x0009e20000002400 */
[----:B------:R-:W-:Y:S02]  /*7500*/  FMUL.FTZ R21, R21, c[0x0][0x320] ;  /* 0x0000c80015157a20 */ /* 0x000fe40000410000 */
[----:B------:R-:W-:Y:S02]  /*7510*/  FMUL.FTZ R22, R22, c[0x0][0x320] ;  /* 0x0000c80016167a20 */ /* 0x000fe40000410000 */
[----:B------:R-:W-:Y:S02]  /*7520*/  FMUL.FTZ R23, R23, c[0x0][0x320] ;  /* 0x0000c80017177a20 */ /* 0x000fe40000410000 */
[----:B------:R-:W-:Y:S02]  /*7530*/  FMUL.FTZ R24, R24, c[0x0][0x320] ;  /* 0x0000c80018187a20 */ /* 0x000fe40000410000 */
[----:B------:R-:W-:Y:S01]  /*7540*/  FMUL.FTZ R25, R25, c[0x0][0x320] ;  /* 0x0000c80019197a20 */ /* 0x000fe20000410000 */
[----:B------:R-:W-:Y:S01]  /*7550*/  MUFU.TANH R17, R18 ;  /* 0x0000001200117308 */ /* 0x000fe20000002400 */
[----:B------:R-:W-:Y:S02]  /*7560*/  FMUL.FTZ R26, R26, c[0x0][0x320] ;  /* 0x0000c8001a1a7a20 */ /* 0x000fe40000410000 */
[----:B------:R-:W-:Y:S07]  /*7570*/  FMUL.FTZ R27, R27, c[0x0][0x320] ;  /* 0x0000c8001b1b7a20 */ /* 0x000fee0000410000 */
[----:B------:R5:W3:Y:S01]  /*7580*/  MUFU.TANH R69, R16 ;  /* 0x0000001000457308 */ /* 0x000ae20000002400 */
[----:B----4-:R-:W-:Y:S09]  /*7590*/  LDSM.16.M88.4 R12, [R223+0x7800] ;  /* 0x00780000df0c783b */ /* 0x010ff20000000200 */
[----:B------:R-:W4:Y:S01]  /*75a0*/  MUFU.TANH R20, R20 ;  /* 0x0000001400147308 */ /* 0x000f220000002400 */
[C---:B-1----:R-:W-:Y:S08]  /*75b0*/  HMMA.16816.F32 R28, R208.reuse, R8, R28 ;  /* 0x00000008d01c723c */ /* 0x042ff0000000181c */
[C---:B------:R-:W-:Y:S01]  /*75c0*/  HMMA.16816.F32 R32, R208.reuse, R10, R32 ;  /* 0x0000000ad020723c */ /* 0x040fe20000001820 */
[----:B------:R-:W1:Y:S01]  /*75d0*/  MUFU.TANH R21, R21 ;  /* 0x0000001500157308 */ /* 0x000e620000002400 */
[----:B------:R-:W1:Y:S06]  /*75e0*/  LDSM.16.M88.4 R8, [R223+0x6800] ;  /* 0x00680000df08783b */ /* 0x000e6c0000000200 */
[C---:B------:R-:W-:Y:S03]  /*75f0*/  HMMA.16816.F32 R36, R208.reuse, R4, R36 ;  /* 0x00000004d024723c */ /* 0x040fe60000001824 */
[----:B------:R-:W-:Y:S05]  /*7600*/  MUFU.TANH R150, R19 ;  /* 0x0000001300967308 */ /* 0x000fea0000002400 */
[C---:B------:R-:W-:Y:S01]  /*7610*/  HMMA.16816.F32 R40, R208.reuse, R6, R40 ;  /* 0x00000006d028723c */ /* 0x040fe20000001828 */
[----:B------:R-:W4:Y:S01]  /*7620*/  LDSM.16.M88.4 R4, [R223+0x7000] ;  /* 0x00700000df04783b */ /* 0x000f220000000200 */
[----:B------:R-:W-:Y:S04]  /*7630*/  DEPBAR.LE SB0, 0x0 ;  /* 0x000080000000791a */ /* 0x000fe80000000000 */
[----:B------:R-:W2:Y:S01]  /*7640*/  MUFU.TANH R24, R24 ;  /* 0x0000001800187308 */ /* 0x000ea20000002400 */
[----:B------:R-:W-:Y:S02]  /*7650*/  FMUL.FTZ R28, R28, c[0x0][0x320] ;  /* 0x0000c8001c1c7a20 */ /* 0x000fe40000410000 */
[----:B------:R-:W-:Y:S03]  /*7660*/  FMUL.FTZ R32, R32, c[0x0][0x320] ;  /* 0x0000c80020207a20 */ /* 0x000fe60000410000 */
[----:B------:R-:W-:Y:S02]  /*7670*/  FMUL.FTZ R29, R29, c[0x0][0x320] ;  /* 0x0000c8001d1d7a20 */ /* 0x000fe40000410000 */
[----:B------:R-:W-:Y:S02]  /*7680*/  FMUL.FTZ R30, R30, c[0x0][0x320] ;  /* 0x0000c8001e1e7a20 */ /* 0x000fe40000410000 */
[----:B------:R-:W-:Y:S01]  /*7690*/  MUFU.TANH R163, R32 ;  /* 0x0000002000a37308 */ /* 0x000fe20000002400 */
[----:B------:R-:W-:Y:S01]  /*76a0*/  BAR.SYNC.DEFER_BLOCKING 0x0 ;  /* 0x0000000000007b1d */ /* 0x000fe20000010000 */
[----:B------:R-:W-:Y:S02]  /*76b0*/  FMUL.FTZ R36, R36, c[0x0][0x320] ;  /* 0x0000c80024247a20 */ /* 0x000fe40000410000 */
[----:B------:R-:W-:Y:S02]  /*76c0*/  FMUL.FTZ R37, R37, c[0x0][0x320] ;  /* 0x0000c80025257a20 */ /* 0x000fe40000410000 */
[----:B------:R-:W-:Y:S02]  /*76d0*/  FMUL.FTZ R31, R31, c[0x0][0x320] ;  /* 0x0000c8001f1f7a20 */ /* 0x000fe40000410000 */
[----:B------:R-:W-:Y:S02]  /*76e0*/  FMUL.FTZ R40, R40, c[0x0][0x320] ;  /* 0x0000c80028287a20 */ /* 0x000fe40000410000 */
[----:B------:R-:W2:Y:S01]  /*76f0*/  MUFU.TANH R25, R25 ;  /* 0x0000001900197308 */ /* 0x000ea20000002400 */
[C---:B-1----:R-:W-:Y:S01]  /*7700*/  HMMA.16816.F32 R44, R208.reuse, R8, R44 ;  /* 0x00000008d02c723c */ /* 0x042fe2000000182c */
[----:B------:R1:W1:Y:S04]  /*7710*/  SHFL.IDX PT, R8, R0, 0x1, 0x1c1f ;  /* 0x003c1f0000087f89 */ /* 0x00026800000e0000 */
[----:B------:R-:W-:Y:S02]  /*7720*/  FMUL.FTZ R41, R41, c[0x0][0x320] ;  /* 0x0000c80029297a20 */ /* 0x000fe40000410000 */
[----:B------:R-:W-:Y:S01]  /*7730*/  FMUL.FTZ R38, R38, c[0x0][0x320] ;  /* 0x0000c80026267a20 */ /* 0x000fe20000410000 */
[C---:B------:R-:W-:Y:S01]  /*7740*/  HMMA.16816.F32 R48, R208.reuse, R10, R48 ;  /* 0x0000000ad030723c */ /* 0x040fe20000001830 */
[----:B------:R5:W-:Y:S03]  /*7750*/  MUFU.TANH R18, R40 ;  /* 0x0000002800127308 */ /* 0x000be60000002400 */
[----:B------:R-:W-:Y:S02]  /*7760*/  FMUL.FTZ R39, R39, c[0x0][0x320] ;  /* 0x0000c80027277a20 */ /* 0x000fe40000410000 */
[----:B------:R-:W-:Y:S02]  /*7770*/  FMUL.FTZ R33, R33, c[0x0][0x320] ;  /* 0x0000c80021217a20 */ /* 0x000fe40000410000 */
[C---:B----4-:R-:W-:Y:S03]  /*7780*/  HMMA.16816.F32 R52, R208.reuse, R4, R52 ;  /* 0x00000004d034723c */ /* 0x050fe60000001834 */
[----:B------:R-:W-:Y:S01]  /*7790*/  MUFU.TANH R19, R41 ;  /* 0x0000002900137308 */ /* 0x000fe20000002400 */
[----:B------:R-:W-:Y:S02]  /*77a0*/  FMUL.FTZ R34, R34, c[0x0][0x320] ;  /* 0x0000c80022227a20 */ /* 0x000fe40000410000 */
[----:B------:R-:W-:Y:S02]  /*77b0*/  FMUL.FTZ R35, R35, c[0x0][0x320] ;  /* 0x0000c80023237a20 */ /* 0x000fe40000410000 */
[C---:B------:R-:W-:Y:S01]  /*77c0*/  HMMA.16816.F32 R56, R208.reuse, R6, R56 ;  /* 0x00000006d038723c */ /* 0x040fe20000001838 */
[----:B-1----:R-:W-:Y:S03]  /*77d0*/  IMAD.U32 R0, RZ, RZ, UR8 ;  /* 0x00000008ff007e24 */ /* 0x002fe6000f8e00ff */
[----:B------:R-:W-:Y:S01]  /*77e0*/  FMUL.FTZ R44, R44, c[0x0][0x320] ;  /* 0x0000c8002c2c7a20 */ /* 0x000fe20000410000 */
[----:B------:R-:W1:Y:S01]  /*77f0*/  MUFU.TANH R28, R28 ;  /* 0x0000001c001c7308 */ /* 0x000e620000002400 */
[----:B------:R-:W-:Y:S01]  /*7800*/  IADD3 R0, R0, UR20, -R216 ;  /* 0x0000001400007c10 */ /* 0x000fe2000fffe8d8 */
[----:B------:R-:W-:Y:S01]  /*7810*/  FMUL.FTZ R45, R45, c[0x0][0x320] ;  /* 0x0000c8002d2d7a20 */ /* 0x000fe20000410000 */
[C---:B------:R-:W-:Y:S01]  /*7820*/  HMMA.16816.F32 R60, R208.reuse, R12, R60 ;  /* 0x0000000cd03c723c */ /* 0x040fe2000000183c */
[----:B------:R-:W-:Y:S03]  /*7830*/  @UP1 USHF.R.S32.HI UR20, URZ, 0x1f, UR25 ;  /* 0x0000001f3f141899 */ /* 0x000fe60008011419 */
[----:B------:R-:W-:Y:S01]  /*7840*/  FMUL.FTZ R49, R49, c[0x0][0x320] ;  /* 0x0000c80031317a20 */ /* 0x000fe20000410000 */
[----:B------:R-:W-:Y:S01]  /*7850*/  IADD3 R0, R0, -UR11, RZ ;  /* 0x8000000b00007c10 */ /* 0x000fe2000fffe0ff */
[----:B------:R-:W-:Y:S01]  /*7860*/  FMUL.FTZ R48, R48, c[0x0][0x320] ;  /* 0x0000c80030307a20 */ /* 0x000fe20000410000 */
[----:B------:R-:W4:Y:S01]  /*7870*/  MUFU.TANH R29, R29 ;  /* 0x0000001d001d7308 */ /* 0x000f220000002400 */
[----:B------:R-:W-:Y:S01]  /*7880*/  HMMA.16816.F32 R64, R208, R14, R64 ;  /* 0x0000000ed040723c */ /* 0x000fe20000001840 */
[----:B------:R-:W-:Y:S03]  /*7890*/  @UP1 UIMAD UR20, UR20, UR4, URZ ;  /* 0x00000004141412a4 */ /* 0x000fe6000f8e023f */
[----:B------:R-:W-:Y:S01]  /*78a0*/  FMUL.FTZ R46, R46, c[0x0][0x320] ;  /* 0x0000c8002e2e7a20 */ /* 0x000fe20000410000 */
[----:B------:R-:W-:Y:S01]  /*78b0*/  IADD3 R2, R0, R2, RZ ;  /* 0x0000000200027210 */ /* 0x000fe20007ffe0ff */
[----:B------:R-:W-:Y:S01]  /*78c0*/  FMUL.FTZ R47, R47, c[0x0][0x320] ;  /* 0x0000c8002f2f7a20 */ /* 0x000fe20000410000 */
[----:B------:R-:W-:Y:S01]  /*78d0*/  @UP1 UIMAD UR20, UR25, UR5, UR20 ;  /* 0x00000005191412a4 */ /* 0x000fe2000f8e0214 */
[----:B------:R-:W-:Y:S01]  /*78e0*/  FMUL.FTZ R52, R52, c[0x0][0x320] ;  /* 0x0000c80034347a20 */ /* 0x000fe20000410000 */
[----:B------:R3:W-:Y:S01]  /*78f0*/  MUFU.TANH R15, R49 ;  /* 0x00000031000f7308 */ /* 0x0007e20000002400 */
[C---:B------:R-:W-:Y:S01]  /*7900*/  ISETP.GT.AND P0, PT, R2.reuse, RZ, PT ;  /* 0x000000ff0200720c */ /* 0x040fe20003f04270 */
[----:B------:R-:W-:Y:S01]  /*7910*/  @UP1 UIADD3 UR20, UR23, UR20, URZ ;  /* 0x0000001417141290 */ /* 0x000fe2000fffe03f */
[----:B------:R-:W-:Y:S01]  /*7920*/  ISETP.GT.AND P6, PT, R2, 0x1, PT ;  /* 0x000000010200780c */ /* 0x000fe20003fc4270 */
[----:B------:R-:W-:Y:S01]  /*7930*/  IMAD.IADD R0, R0, 0x1, R8 ;  /* 0x0000000100007824 */ /* 0x000fe200078e0208 */
[----:B------:R-:W-:Y:S01]  /*7940*/  FSEL R6, R156, -INF , P0 ;  /* 0xff8000009c067808 */ /* 0x000fe20000000000 */
[----:B------:R-:W-:Y:S01]  /*7950*/  FMUL.FTZ R5, R56, c[0x0][0x320] ;  /* 0x0000c80038057a20 */ /* 0x000fe20000410000 */
[----:B------:R-:W-:Y:S01]  /*7960*/  FSEL R7, R155, -INF , P6 ;  /* 0xff8000009b077808 */ /* 0x000fe20003000000 */
[----:B-----5:R-:W-:Y:S01]  /*7970*/  FMUL.FTZ R16, R57, c[0x0][0x320] ;  /* 0x0000c80039107a20 */ /* 0x020fe20000410000 */
[C---:B------:R-:W-:Y:S01]  /*7980*/  ISETP.GT.AND P0, PT, R2.reuse, 0x8, PT ;  /* 0x000000080200780c */ /* 0x040fe20003f04270 */
[----:B------:R-:W-:Y:S01]  /*7990*/  MUFU.TANH R14, R48 ;  /* 0x00000030000e7308 */ /* 0x000fe20000002400 */
[----:B------:R-:W-:Y:S01]  /*79a0*/  ISETP.GT.AND P6, PT, R2, 0x9, PT ;  /* 0x000000090200780c */ /* 0x000fe20003fc4270 */
[----:B------:R-:W-:Y:S01]  /*79b0*/  FMUL.FTZ R53, R53, c[0x0][0x320] ;  /* 0x0000c80035357a20 */ /* 0x000fe20000410000 */
[----:B------:R-:W-:Y:S01]  /*79c0*/  FSEL R8, R152, -INF , P0 ;  /* 0xff80000098087808 */ /* 0x000fe20000000000 */
[----:B------:R-:W-:Y:S01]  /*79d0*/  FMUL.FTZ R61, R61, c[0x0][0x320] ;  /* 0x0000c8003d3d7a20 */ /* 0x000fe20000410000 */
[----:B------:R-:W-:Y:S01]  /*79e0*/  FSEL R9, R151, -INF , P6 ;  /* 0xff80000097097808 */ /* 0x000fe20003000000 */
[----:B------:R-:W-:Y:S01]  /*79f0*/  FMUL.FTZ R54, R54, c[0x0][0x320] ;  /* 0x0000c80036367a20 */ /* 0x000fe20000410000 */
[C---:B------:R-:W-:Y:S01]  /*7a00*/  ISETP.GT.AND P6, PT, R2.reuse, 0x11, PT ;  /* 0x000000110200780c */ /* 0x040fe20003fc4270 */
[----:B------:R-:W-:Y:S01]  /*7a10*/  FMUL.FTZ R55, R55, c[0x0][0x320] ;  /* 0x0000c80037377a20 */ /* 0x000fe20000410000 */
[----:B------:R-:W-:Y:S01]  /*7a20*/  ISETP.GT.AND P0, PT, R2, 0x10, PT ;  /* 0x000000100200780c */ /* 0x000fe20003f04270 */
[----:B------:R-:W5:Y:S01]  /*7a30*/  MUFU.TANH R33, R33 ;  /* 0x0000002100217308 */ /* 0x000f620000002400 */
[----:B------:R-:W-:Y:S01]  /*7a40*/  FSEL R40, R137, -INF , P6 ;  /* 0xff80000089287808 */ /* 0x000fe20003000000 */
[----:B------:R-:W-:Y:S01]  /*7a50*/  FMUL.FTZ R43, R43, c[0x0][0x320] ;  /* 0x0000c8002b2b7a20 */ /* 0x000fe20000410000 */
[----:B------:R-:W-:Y:S01]  /*7a60*/  ISETP.GT.AND P2, PT, R0, RZ, PT ;  /* 0x000000ff0000720c */ /* 0x000fe20003f44270 */
[----:B------:R-:W-:Y:S01]  /*7a70*/  FMUL.FTZ R42, R42, c[0x0][0x320] ;  /* 0x0000c8002a2a7a20 */ /* 0x000fe20000410000 */
[----:B------:R-:W-:Y:S01]  /*7a80*/  FSEL R32, R138, -INF , P0 ;  /* 0xff8000008a207808 */ /* 0x000fe20000000000 */
[----:B------:R-:W-:Y:S01]  /*7a90*/  FMUL.FTZ R50, R50, c[0x0][0x320] ;  /* 0x0000c80032327a20 */ /* 0x000fe20000410000 */
[----:B------:R-:W-:Y:S01]  /*7aa0*/  ISETP.GT.AND P0, PT, R2, 0x18, PT ;  /* 0x000000180200780c */ /* 0x000fe20003f04270 */
[----:B------:R-:W-:Y:S01]  /*7ab0*/  FMUL.FTZ R60, R60, c[0x0][0x320] ;  /* 0x0000c8003c3c7a20 */ /* 0x000fe20000410000 */
[----:B------:R-:W-:Y:S01]  /*7ac0*/  ISETP.GT.AND P6, PT, R2, 0x19, PT ;  /* 0x000000190200780c */ /* 0x000fe20003fc4270 */
[----:B------:R-:W1:Y:S01]  /*7ad0*/  MUFU.TANH R22, R22 ;  /* 0x0000001600167308 */ /* 0x000e620000002400 */
[----:B------:R-:W-:Y:S01]  /*7ae0*/  FSEL R10, R154, -INF , P2 ;  /* 0xff8000009a0a7808 */ /* 0x000fe20001000000 */
[----:B------:R-:W-:Y:S01]  /*7af0*/  FMUL.FTZ R64, R64, c[0x0][0x320] ;  /* 0x0000c80040407a20 */ /* 0x000fe20000410000 */
[----:B------:R-:W-:Y:S01]  /*7b00*/  ISETP.GT.AND P2, PT, R0, 0x8, PT ;  /* 0x000000080000780c */ /* 0x000fe20003f44270 */
[----:B------:R-:W-:Y:S01]  /*7b10*/  FMUL.FTZ R51, R51, c[0x0][0x320] ;  /* 0x0000c80033337a20 */ /* 0x000fe20000410000 */
[----:B---3--:R-:W-:Y:S01]  /*7b20*/  FSEL R49, R69, -INF , P0 ;  /* 0xff80000045317808 */ /* 0x008fe20000000000 */
[----:B------:R-:W-:Y:S01]  /*7b30*/  FMUL.FTZ R65, R65, c[0x0][0x320] ;  /* 0x0000c80041417a20 */ /* 0x000fe20000410000 */
[----:B------:R-:W-:Y:S01]  /*7b40*/  ISETP.GT.AND P0, PT, R2, 0x20, PT ;  /* 0x000000200200780c */ /* 0x000fe20003f04270 */
[----:B------:R-:W-:Y:S01]  /*7b50*/  FMUL.FTZ R58, R58, c[0x0][0x320] ;  /* 0x0000c8003a3a7a20 */ /* 0x000fe20000410000 */
[----:B------:R-:W-:Y:S01]  /*7b60*/  FSEL R56, R68, -INF , P6 ;  /* 0xff80000044387808 */ /* 0x000fe20003000000 */
[----:B------:R-:W2:Y:S01]  /*7b70*/  MUFU.TANH R36, R36 ;  /* 0x0000002400247308 */ /* 0x000ea20000002400 */
[----:B------:R-:W-:Y:S01]  /*7b80*/  ISETP.GT.AND P6, PT, R2, 0x21, PT ;  /* 0x000000210200780c */ /* 0x000fe20003fc4270 */
[----:B------:R-:W-:Y:S01]  /*7b90*/  FMUL.FTZ R59, R59, c[0x0][0x320] ;  /* 0x0000c8003b3b7a20 */ /* 0x000fe20000410000 */
[----:B------:R-:W-:Y:S01]  /*7ba0*/  FSEL R12, R149, -INF , P2 ;  /* 0xff800000950c7808 */ /* 0x000fe20001000000 */
[----:B------:R-:W-:Y:S01]  /*7bb0*/  FMUL.FTZ R62, R62, c[0x0][0x320] ;  /* 0x0000c8003e3e7a20 */ /* 0x000fe20000410000 */
[----:B------:R-:W-:Y:S01]  /*7bc0*/  FSEL R151, R20, -INF , P0 ;  /* 0xff80000014977808 */ /* 0x000fe20000000000 */
[----:B------:R-:W-:Y:S01]  /*7bd0*/  FMUL.FTZ R63, R63, c[0x0][0x320] ;  /* 0x0000c8003f3f7a20 */ /* 0x000fe20000410000 */
[----:B------:R-:W-:Y:S01]  /*7be0*/  FSEL R152, R21, -INF , P6 ;  /* 0xff80000015987808 */ /* 0x000fe20003000000 */
[----:B------:R-:W-:Y:S01]  /*7bf0*/  FMUL.FTZ R66, R66, c[0x0][0x320] ;  /* 0x0000c80042427a20 */ /* 0x000fe20000410000 */
[----:B------:R-:W-:Y:S01]  /*7c00*/  ISETP.GT.AND P2, PT, R0, 0x10, PT ;  /* 0x000000100000780c */ /* 0x000fe20003f44270 */
[----:B------:R-:W3:Y:S01]  /*7c10*/  LDL.64 R20, [R1+0x40] ;  /* 0x0000400001147983 */ /* 0x000ee20000100a00 */
[----:B------:R-:W-:Y:S01]  /*7c20*/  FMNMX.FTZ R4, R6, R3, !PT ;  /* 0x0000000306047209 */ /* 0x000fe20007810000 */
[----:B------:R-:W1:Y:S01]  /*7c30*/  MUFU.TANH R23, R23 ;  /* 0x0000001700177308 */ /* 0x000e620000002400 */
[----:B------:R-:W-:Y:S01]  /*7c40*/  FSEL R41, R136, -INF , P2 ;  /* 0xff80000088297808 */ /* 0x000fe20001000000 */
[----:B------:R-:W-:Y:S01]  /*7c50*/  FMUL.FTZ R67, R67, c[0x0][0x320] ;  /* 0x0000c80043437a20 */ /* 0x000fe20000410000 */
[----:B------:R-:W-:Y:S01]  /*7c60*/  ISETP.GT.AND P2, PT, R0, 0x18, PT ;  /* 0x000000180000780c */ /* 0x000fe20003f44270 */
[----:B------:R-:W3:Y:S01]  /*7c70*/  LDL.64 R136, [R1+0x30] ;  /* 0x0000300001887983 */ /* 0x000ee20000100a00 */
[----:B------:R-:W-:Y:S01]  /*7c80*/  FMNMX.FTZ R4, R7, R4, !PT ;  /* 0x0000000407047209 */ /* 0x000fe20007810000 */
[----:B------:R-:W-:Y:S01]  /*7c90*/  @UP1 USHF.L.U64.HI UR20, UR22, 0x7, UR20 ;  /* 0x0000000716141899 */ /* 0x000fe20008010214 */
[----:B------:R-:W-:Y:S01]  /*7ca0*/  FSEL R57, R17, -INF , P2 ;  /* 0xff80000011397808 */ /* 0x000fe20001000000 */
[----:B------:R-:W-:Y:S01]  /*7cb0*/  @UP1 USHF.L.U32 UR22, UR4, 0x6, URZ ;  /* 0x0000000604161899 */ /* 0x000fe2000800063f */
[----:B------:R-:W-:Y:S01]  /*7cc0*/  FMNMX.FTZ R4, R8, R4, !PT ;  /* 0x0000000408047209 */ /* 0x000fe20007810000 */
[----:B------:R1:W-:Y:S01]  /*7cd0*/  MUFU.TANH R17, R5 ;  /* 0x0000000500117308 */ /* 0x0003e20000002400 */
[----:B------:R-:W-:Y:S01]  /*7ce0*/  ISETP.GT.AND P1, PT, R0, 0x1, PT ;  /* 0x000000010000780c */ /* 0x000fe20003f24270 */
[----:B------:R-:W-:Y:S01]  /*7cf0*/  @UP1 USHF.L.U64.HI UR23, UR4, 0x6, UR5 ;  /* 0x0000000604171899 */ /* 0x000fe20008010205 */
[----:B------:R-:W-:Y:S02]  /*7d00*/  FMNMX.FTZ R4, R9, R4, !PT ;  /* 0x0000000409047209 */ /* 0x000fe40007810000 */
[----:B------:R-:W-:Y:S02]  /*7d10*/  FSEL R11, R153, -INF , P1 ;  /* 0xff800000990b7808 */ /* 0x000fe40000800000 */
[----:B------:R-:W-:Y:S02]  /*7d20*/  FMNMX.FTZ R4, R32, R4, !PT ;  /* 0x0000000420047209 */ /* 0x000fe40007810000 */
[----:B------:R-:W-:Y:S01]  /*7d30*/  ISETP.GT.AND P0, PT, R2, 0x28, PT ;  /* 0x000000280200780c */ /* 0x000fe20003f04270 */
[----:B------:R-:W4:Y:S01]  /*7d40*/  MUFU.TANH R37, R37 ;  /* 0x0000002500257308 */ /* 0x000f220000002400 */
[----:B------:R-:W-:Y:S02]  /*7d50*/  FMNMX.FTZ R4, R40, R4, !PT ;  /* 0x0000000428047209 */ /* 0x000fe40007810000 */
[----:B------:R-:W-:Y:S02]  /*7d60*/  ISETP.GT.AND P1, PT, R0, 0x9, PT ;  /* 0x000000090000780c */ /* 0x000fe40003f24270 */
[----:B------:R-:W-:Y:S02]  /*7d70*/  FMNMX.FTZ R4, R49, R4, !PT ;  /* 0x0000000431047209 */ /* 0x000fe40007810000 */
[----:B--2---:R-:W-:Y:S02]  /*7d80*/  FSEL R155, R24, -INF , P0 ;  /* 0xff800000189b7808 */ /* 0x004fe40000000000 */
[----:B------:R-:W-:Y:S01]  /*7d90*/  FMNMX.FTZ R4, R56, R4, !PT ;  /* 0x0000000438047209 */ /* 0x000fe20007810000 */
[----:B------:R-:W2:Y:S01]  /*7da0*/  MUFU.TANH R26, R26 ;  /* 0x0000001a001a7308 */ /* 0x000ea20000002400 */
[----:B------:R-:W-:Y:S02]  /*7db0*/  ISETP.GT.AND P6, PT, R2, 0x29, PT ;  /* 0x000000290200780c */ /* 0x000fe40003fc4270 */
[----:B------:R-:W-:Y:S02]  /*7dc0*/  FMNMX.FTZ R4, R151, R4, !PT ;  /* 0x0000000497047209 */ /* 0x000fe40007810000 */
[----:B-1----:R-:W-:Y:S02]  /*7dd0*/  FMNMX.FTZ R5, R10, R70, !PT ;  /* 0x000000460a057209 */ /* 0x002fe40007810000 */
[----:B------:R-:W-:Y:S02]  /*7de0*/  FMNMX.FTZ R4, R152, R4, !PT ;  /* 0x0000000498047209 */ /* 0x000fe40007810000 */
[----:B------:R-:W-:Y:S01]  /*7df0*/  FMNMX.FTZ R5, R11, R5, !PT ;  /* 0x000000050b057209 */ /* 0x000fe20007810000 */
[----:B------:R-:W1:Y:S01]  /*7e00*/  MUFU.TANH R27, R27 ;  /* 0x0000001b001b7308 */ /* 0x000e620000002400 */
[----:B------:R-:W-:Y:S02]  /*7e10*/  FSEL R13, R148, -INF , P1 ;  /* 0xff800000940d7808 */ /* 0x000fe40000800000 */
[----:B------:R-:W-:Y:S02]  /*7e20*/  FMNMX.FTZ R5, R12, R5, !PT ;  /* 0x000000050c057209 */ /* 0x000fe40007810000 */
[----:B------:R-:W-:Y:S02]  /*7e30*/  ISETP.GT.AND P0, PT, R2, 0x30, PT ;  /* 0x000000300200780c */ /* 0x000fe40003f04270 */
[----:B------:R-:W-:Y:S02]  /*7e40*/  FSEL R156, R25, -INF , P6 ;  /* 0xff800000199c7808 */ /* 0x000fe40003000000 */
[----:B------:R-:W-:Y:S01]  /*7e50*/  FMNMX.FTZ R4, R155, R4, !PT ;  /* 0x000000049b047209 */ /* 0x000fe20007810000 */
[----:B------:R-:W1:Y:S01]  /*7e60*/  MUFU.TANH R30, R30 ;  /* 0x0000001e001e7308 */ /* 0x000e620000002400 */
[----:B------:R-:W-:Y:S02]  /*7e70*/  FSEL R159, R28, -INF , P0 ;  /* 0xff8000001c9f7808 */ /* 0x000fe40000000000 */
[----:B------:R-:W-:Y:S02]  /*7e80*/  FMNMX.FTZ R5, R13, R5, !PT ;  /* 0x000000050d057209 */ /* 0x000fe40007810000 */
[----:B------:R-:W-:Y:S02]  /*7e90*/  ISETP.GT.AND P6, PT, R2, 0x31, PT ;  /* 0x000000310200780c */ /* 0x000fe40003fc4270 */
[----:B------:R-:W-:Y:S02]  /*7ea0*/  ISETP.GT.AND P1, PT, R0, 0x11, PT ;  /* 0x000000110000780c */ /* 0x000fe40003f24270 */
[----:B------:R-:W-:Y:S01]  /*7eb0*/  FMNMX.FTZ R4, R156, R4, !PT ;  /* 0x000000049c047209 */ /* 0x000fe20007810000 */
[----:B------:R-:W1:Y:S01]  /*7ec0*/  MUFU.TANH R31, R31 ;  /* 0x0000001f001f7308 */ /* 0x000e620000002400 */
[----:B----4-:R-:W-:Y:S02]  /*7ed0*/  FSEL R160, R29, -INF , P6 ;  /* 0xff8000001da07808 */ /* 0x010fe40003000000 */
[----:B------:R-:W-:Y:S02]  /*7ee0*/  FSEL R48, R71, -INF , P1 ;  /* 0xff80000047307808 */ /* 0x000fe40000800000 */
[----:B------:R-:W-:Y:S02]  /*7ef0*/  ISETP.GT.AND P0, PT, R2, 0x38, PT ;  /* 0x000000380200780c */ /* 0x000fe40003f04270 */
[----:B------:R-:W-:Y:S02]  /*7f00*/  FMNMX.FTZ R5, R41, R5, !PT ;  /* 0x0000000529057209 */ /* 0x000fe40007810000 */
[----:B------:R-:W-:Y:S01]  /*7f10*/  FMNMX.FTZ R4, R159, R4, !PT ;  /* 0x000000049f047209 */ /* 0x000fe20007810000 */
[----:B------:R-:W4:Y:S01]  /*7f20*/  MUFU.TANH R44, R44 ;  /* 0x0000002c002c7308 */ /* 0x000f220000002400 */
[----:B------:R-:W-:Y:S02]  /*7f30*/  ISETP.GT.AND P1, PT, R0, 0x19, PT ;  /* 0x000000190000780c */ /* 0x000fe40003f24270 */
[----:B------:R-:W-:Y:S02]  /*7f40*/  ISETP.GT.AND P6, PT, R2, 0x39, PT ;  /* 0x000000390200780c */ /* 0x000fe40003fc4270 */
[----:B------:R-:W-:Y:S02]  /*7f50*/  FSEL R163, R163, -INF , P0 ;  /* 0xff800000a3a37808 */ /* 0x000fe40000000000 */
[----:B------:R-:W-:Y:S02]  /*7f60*/  FMNMX.FTZ R5, R48, R5, !PT ;  /* 0x0000000530057209 */ /* 0x000fe40007810000 */
[----:B------:R-:W-:Y:S01]  /*7f70*/  FMNMX.FTZ R4, R160, R4, !PT ;  /* 0x00000004a0047209 */ /* 0x000fe20007810000 */
[----:B------:R-:W1:Y:S01]  /*7f80*/  MUFU.TANH R34, R34 ;  /* 0x0000002200227308 */ /* 0x000e620000002400 */
[----:B------:R-:W-:Y:S02]  /*7f90*/  ISETP.GT.AND P2, PT, R0, 0x20, PT ;  /* 0x000000200000780c */ /* 0x000fe40003f44270 */
[----:B------:R-:W-:Y:S02]  /*7fa0*/  ISETP.GT.AND P0, PT, R2, 0x40, PT ;  /* 0x000000400200780c */ /* 0x000fe40003f04270 */
[----:B------:R-:W-:Y:S02]  /*7fb0*/  FSEL R150, R150, -INF , P1 ;  /* 0xff80000096967808 */ /* 0x000fe40000800000 */
[----:B-----5:R-:W-:Y:S02]  /*7fc0*/  FSEL R164, R33, -INF , P6 ;  /* 0xff80000021a47808 */ /* 0x020fe40003000000 */
[----:B------:R-:W-:Y:S01]  /*7fd0*/  FMNMX.FTZ R5, R57, R5, !PT ;  /* 0x0000000539057209 */ /* 0x000fe20007810000 */
[----:B------:R-:W5:Y:S01]  /*7fe0*/  MUFU.TANH R35, R35 ;  /* 0x0000002300237308 */ /* 0x000f620000002400 */
[----:B------:R-:W-:Y:S02]  /*7ff0*/  FMNMX.FTZ R4, R163, R4, !PT ;  /* 0x00000004a3047209 */ /* 0x000fe40007810000 */
[----:B------:R-:W-:Y:S02]  /*8000*/  FSEL R153, R22, -INF , P2 ;  /* 0xff80000016997808 */ /* 0x000fe40001000000 */
[----:B------:R-:W-:Y:S02]  /*8010*/  FSEL R167, R36, -INF , P0 ;  /* 0xff80000024a77808 */ /* 0x000fe40000000000 */
[----:B------:R-:W-:Y:S02]  /*8020*/  ISETP.GT.AND P1, PT, R0, 0x21, PT ;  /* 0x000000210000780c */ /* 0x000fe40003f24270 */
[----:B------:R-:W-:Y:S01]  /*8030*/  ISETP.GT.AND P6, PT, R2, 0x41, PT ;  /* 0x000000410200780c */ /* 0x000fe20003fc4270 */
[----:B------:R-:W1:Y:S01]  /*8040*/  MUFU.TANH R38, R38 ;  /* 0x0000002600267308 */ /* 0x000e620000002400 */
[----:B------:R-:W-:Y:S02]  /*8050*/  FMNMX.FTZ R4, R164, R4, !PT ;  /* 0x00000004a4047209 */ /* 0x000fe40007810000 */
[----:B------:R-:W-:Y:S02]  /*8060*/  FMNMX.FTZ R5, R150, R5, !PT ;  /* 0x0000000596057209 */ /* 0x000fe40007810000 */
[----:B------:R-:W-:Y:S02]  /*8070*/  FSEL R154, R23, -INF , P1 ;  /* 0xff800000179a7808 */ /* 0x000fe40000800000 */
[----:B------:R-:W-:Y:S02]  /*8080*/  FSEL R168, R37, -INF , P6 ;  /* 0xff80000025a87808 */ /* 0x000fe40003000000 */
[----:B------:R-:W-:Y:S01]  /*8090*/  FMNMX.FTZ R4, R167, R4, !PT ;  /* 0x00000004a7047209 */ /* 0x000fe20007810000 */
[----:B------:R-:W4:Y:S01]  /*80a0*/  MUFU.TANH R39, R39 ;  /* 0x0000002700277308 */ /* 0x000f220000002400 */
[C---:B------:R-:W-:Y:S02]  /*80b0*/  ISETP.GT.AND P2, PT, R0.reuse, 0x28, PT ;  /* 0x000000280000780c */ /* 0x040fe40003f44270 */
[----:B------:R-:W-:Y:S02]  /*80c0*/  ISETP.GT.AND P1, PT, R0, 0x29, PT ;  /* 0x000000290000780c */ /* 0x000fe40003f24270 */
[----:B------:R-:W-:Y:S02]  /*80d0*/  ISETP.GT.AND P0, PT, R2, 0x48, PT ;  /* 0x000000480200780c */ /* 0x000fe40003f04270 */
[----:B------:R-:W-:Y:S02]  /*80e0*/  FMNMX.FTZ R5, R153, R5, !PT ;  /* 0x0000000599057209 */ /* 0x000fe40007810000 */
[----:B------:R-:W-:Y:S01]  /*80f0*/  FMNMX.FTZ R4, R168, R4, !PT ;  /* 0x00000004a8047209 */ /* 0x000fe20007810000 */
[----:B------:R-:W4:Y:S01]  /*8100*/  MUFU.TANH R45, R45 ;  /* 0x0000002d002d7308 */ /* 0x000f220000002400 */
[----:B--2---:R-:W-:Y:S02]  /*8110*/  FSEL R157, R26, -INF , P2 ;  /* 0xff8000001a9d7808 */ /* 0x004fe40001000000 */
[C---:B------:R-:W-:Y:S02]  /*8120*/  ISETP.GT.AND P2, PT, R0.reuse, 0x30, PT ;  /* 0x000000300000780c */ /* 0x040fe40003f44270 */
[----:B-1----:R-:W-:Y:S02]  /*8130*/  FSEL R158, R27, -INF , P1 ;  /* 0xff8000001b9e7808 */ /* 0x002fe40000800000 */
[----:B------:R-:W-:Y:S02]  /*8140*/  ISETP.GT.AND P1, PT, R0, 0x31, PT ;  /* 0x000000310000780c */ /* 0x000fe40003f24270 */
[----:B------:R-:W-:Y:S01]  /*8150*/  FSEL R171, R18, -INF , P0 ;  /* 0xff80000012ab7808 */ /* 0x000fe20000000000 */
[----:B------:R-:W-:Y:S01]  /*8160*/  MUFU.TANH R43, R43 ;  /* 0x0000002b002b7308 */ /* 0x000fe20000002400 */
[----:B------:R-:W-:Y:S02]  /*8170*/  ISETP.GT.AND P6, PT, R2, 0x49, PT ;  /* 0x000000490200780c */ /* 0x000fe40003fc4270 */
[----:B------:R-:W-:Y:S02]  /*8180*/  FMNMX.FTZ R5, R154, R5, !PT ;  /* 0x000000059a057209 */ /* 0x000fe40007810000 */
[----:B------:R-:W-:Y:S02]  /*8190*/  FSEL R161, R30, -INF , P2 ;  /* 0xff8000001ea17808 */ /* 0x000fe40001000000 */
[----:B------:R-:W-:Y:S02]  /*81a0*/  FSEL R162, R31, -INF , P1 ;  /* 0xff8000001fa27808 */ /* 0x000fe40000800000 */
[----:B------:R-:W-:Y:S01]  /*81b0*/  ISETP.GT.AND P0, PT, R2, 0x50, PT ;  /* 0x000000500200780c */ /* 0x000fe20003f04270 */
[----:B------:R-:W1:Y:S01]  /*81c0*/  MUFU.TANH R42, R42 ;  /* 0x0000002a002a7308 */ /* 0x000e620000002400 */
[----:B------:R-:W-:Y:S02]  /*81d0*/  FSEL R190, R19, -INF , P6 ;  /* 0xff80000013be7808 */ /* 0x000fe40003000000 */
[C---:B------:R-:W-:Y:S02]  /*81e0*/  ISETP.GT.AND P2, PT, R0.reuse, 0x38, PT ;  /* 0x000000380000780c */ /* 0x040fe40003f44270 */
[----:B------:R-:W-:Y:S02]  /*81f0*/  ISETP.GT.AND P1, PT, R0, 0x39, PT ;  /* 0x000000390000780c */ /* 0x000fe40003f24270 */
[----:B------:R-:W-:Y:S02]  /*8200*/  FMNMX.FTZ R4, R171, R4, !PT ;  /* 0x00000004ab047209 */ /* 0x000fe40007810000 */
[----:B------:R-:W-:Y:S01]  /*8210*/  FMNMX.FTZ R5, R157, R5, !PT ;  /* 0x000000059d057209 */ /* 0x000fe20007810000 */
[----:B------:R-:W2:Y:S01]  /*8220*/  MUFU.TANH R46, R46 ;  /* 0x0000002e002e7308 */ /* 0x000ea20000002400 */
[----:B----4-:R-:W-:Y:S02]  /*8230*/  FSEL R199, R44, -INF , P0 ;  /* 0xff8000002cc77808 */ /* 0x010fe40000000000 */
[----:B------:R-:W-:Y:S02]  /*8240*/  FSEL R165, R34, -INF , P2 ;  /* 0xff80000022a57808 */ /* 0x000fe40001000000 */
[C---:B------:R-:W-:Y:S02]  /*8250*/  ISETP.GT.AND P2, PT, R0.reuse, 0x40, PT ;  /* 0x000000400000780c */ /* 0x040fe40003f44270 */
[----:B-----5:R-:W-:Y:S02]  /*8260*/  FSEL R166, R35, -INF , P1 ;  /* 0xff80000023a67808 */ /* 0x020fe40000800000 */
[----:B------:R-:W-:Y:S01]  /*8270*/  ISETP.GT.AND P1, PT, R0, 0x41, PT ;  /* 0x000000410000780c */ /* 0x000fe20003f24270 */
[----:B------:R-:W4:Y:S01]  /*8280*/  MUFU.TANH R47, R47 ;  /* 0x0000002f002f7308 */ /* 0x000f220000002400 */
[----:B------:R-:W-:Y:S02]  /*8290*/  ISETP.GT.AND P6, PT, R2, 0x51, PT ;  /* 0x000000510200780c */ /* 0x000fe40003fc4270 */
[----:B------:R-:W-:Y:S02]  /*82a0*/  FMNMX.FTZ R5, R158, R5, !PT ;  /* 0x000000059e057209 */ /* 0x000fe40007810000 */
[----:B------:R-:W-:Y:S02]  /*82b0*/  FMNMX.FTZ R4, R190, R4, !PT ;  /* 0x00000004be047209 */ /* 0x000fe40007810000 */
[----:B------:R-:W-:Y:S02]  /*82c0*/  FSEL R169, R38, -INF , P2 ;  /* 0xff80000026a97808 */ /* 0x000fe40001000000 */
[----:B------:R-:W-:Y:S01]  /*82d0*/  FSEL R170, R39, -INF , P1 ;  /* 0xff80000027aa7808 */ /* 0x000fe20000800000 */
[----:B------:R-:W5:Y:S01]  /*82e0*/  MUFU.TANH R52, R52 ;  /* 0x0000003400347308 */ /* 0x000f620000002400 */
[----:B------:R-:W-:Y:S02]  /*82f0*/  FSEL R201, R45, -INF , P6 ;  /* 0xff8000002dc97808 */ /* 0x000fe40003000000 */
[C---:B------:R-:W-:Y:S02]  /*8300*/  ISETP.GT.AND P2, PT, R0.reuse, 0x48, PT ;  /* 0x000000480000780c */ /* 0x040fe40003f44270 */
[----:B------:R-:W-:Y:S02]  /*8310*/  ISETP.GT.AND P1, PT, R0, 0x49, PT ;  /* 0x000000490000780c */ /* 0x000fe40003f24270 */
[C---:B------:R-:W-:Y:S02]  /*8320*/  ISETP.GT.AND P0, PT, R2.reuse, 0x58, PT ;  /* 0x000000580200780c */ /* 0x040fe40003f04270 */
[----:B------:R-:W-:Y:S01]  /*8330*/  FMNMX.FTZ R5, R161, R5, !PT ;  /* 0x00000005a1057209 */ /* 0x000fe20007810000 */
[----:B------:R-:W5:Y:S01]  /*8340*/  MUFU.TANH R50, R50 ;  /* 0x0000003200327308 */ /* 0x000f620000002400 */
[----:B------:R-:W-:Y:S02]  /*8350*/  FMNMX.FTZ R4, R199, R4, !PT ;  /* 0x00000004c7047209 */ /* 0x000fe40007810000 */
[----:B------:R-:W-:Y:S02]  /*8360*/  ISETP.GT.AND P6, PT, R2, 0x59, PT ;  /* 0x000000590200780c */ /* 0x000fe40003fc4270 */
[----:B------:R-:W-:Y:S02]  /*8370*/  FSEL R204, R14, -INF , P0 ;  /* 0xff8000000ecc7808 */ /* 0x000fe40000000000 */
[----:B-1----:R-:W-:Y:S02]  /*8380*/  FSEL R191, R42, -INF , P2 ;  /* 0xff8000002abf7808 */ /* 0x002fe40001000000 */
[C---:B------:R-:W-:Y:S01]  /*8390*/  ISETP.GT.AND P2, PT, R0.reuse, 0x50, PT ;  /* 0x000000500000780c */ /* 0x040fe20003f44270 */
[----:B------:R-:W1:Y:S01]  /*83a0*/  MUFU.TANH R53, R53 ;  /* 0x0000003500357308 */ /* 0x000e620000002400 */
[----:B------:R-:W-:Y:S02]  /*83b0*/  FSEL R197, R43, -INF , P1 ;  /* 0xff8000002bc57808 */ /* 0x000fe40000800000 */
[----:B------:R-:W-:Y:S02]  /*83c0*/  ISETP.GT.AND P1, PT, R0, 0x51, PT ;  /* 0x000000510000780c */ /* 0x000fe40003f24270 */
[----:B------:R-:W-:Y:S02]  /*83d0*/  FMNMX.FTZ R5, R162, R5, !PT ;  /* 0x00000005a2057209 */ /* 0x000fe40007810000 */
[----:B------:R-:W-:Y:S02]  /*83e0*/  FMNMX.FTZ R4, R201, R4, !PT ;  /* 0x00000004c9047209 */ /* 0x000fe40007810000 */
[----:B--2---:R-:W-:Y:S01]  /*83f0*/  FSEL R202, R46, -INF , P2 ;  /* 0xff8000002eca7808 */ /* 0x004fe20001000000 */
[----:B------:R-:W2:Y:S01]  /*8400*/  MUFU.TANH R16, R16 ;  /* 0x0000001000107308 */ /* 0x000ea20000002400 */
[----:B----4-:R-:W-:Y:S02]  /*8410*/  FSEL R203, R47, -INF , P1 ;  /* 0xff8000002fcb7808 */ /* 0x010fe40000800000 */
[----:B------:R-:W-:Y:S02]  /*8420*/  FSEL R206, R15, -INF , P6 ;  /* 0xff8000000fce7808 */ /* 0x000fe40003000000 */
[----:B------:R-:W-:Y:S02]  /*8430*/  ISETP.GT.AND P1, PT, R2, 0x60, PT ;  /* 0x000000600200780c */ /* 0x000fe40003f24270 */
[----:B------:R-:W-:Y:S02]  /*8440*/  FMNMX.FTZ R5, R165, R5, !PT ;  /* 0x00000005a5057209 */ /* 0x000fe40007810000 */
[----:B------:R-:W-:Y:S01]  /*8450*/  FMNMX.FTZ R4, R204, R4, !PT ;  /* 0x00000004cc047209 */ /* 0x000fe20007810000 */
[----:B------:R-:W4:Y:S01]  /*8460*/  MUFU.TANH R60, R60 ;  /* 0x0000003c003c7308 */ /* 0x000f220000002400 */
[----:B------:R-:W-:Y:S02]  /*8470*/  ISETP.GT.AND P2, PT, R0, 0x58, PT ;  /* 0x000000580000780c */ /* 0x000fe40003f44270 */
[----:B-----5:R-:W-:Y:S02]  /*8480*/  FSEL R219, R52, -INF , P1 ;  /* 0xff80000034db7808 */ /* 0x020fe40000800000 */
[----:B------:R-:W-:Y:S02]  /*8490*/  FMNMX.FTZ R4, R206, R4, !PT ;  /* 0x00000004ce047209 */ /* 0x000fe40007810000 */
[----:B------:R-:W-:Y:S02]  /*84a0*/  ISETP.GT.AND P0, PT, R2, 0x61, PT ;  /* 0x000000610200780c */ /* 0x000fe40003f04270 */
[----:B------:R-:W-:Y:S01]  /*84b0*/  FMNMX.FTZ R5, R166, R5, !PT ;  /* 0x00000005a6057209 */ /* 0x000fe20007810000 */
[----:B------:R-:W5:Y:S01]  /*84c0*/  MUFU.TANH R61, R61 ;  /* 0x0000003d003d7308 */ /* 0x000f620000002400 */
[----:B------:R-:W-:Y:S02]  /*84d0*/  ISETP.GT.AND P6, PT, R2, 0x68, PT ;  /* 0x000000680200780c */ /* 0x000fe40003fc4270 */
[----:B------:R-:W-:Y:S02]  /*84e0*/  FSEL R212, R50, -INF , P2 ;  /* 0xff80000032d47808 */ /* 0x000fe40001000000 */
[C---:B------:R-:W-:Y:S02]  /*84f0*/  ISETP.GT.AND P2, PT, R2.reuse, 0x69, PT ;  /* 0x000000690200780c */ /* 0x040fe40003f44270 */
[----:B-1----:R-:W-:Y:S02]  /*8500*/  FSEL R246, R53, -INF , P0 ;  /* 0xff80000035f67808 */ /* 0x002fe40000000000 */
[C---:B------:R-:W-:Y:S01]  /*8510*/  ISETP.GT.AND P0, PT, R2.reuse, 0x71, PT ;  /* 0x000000710200780c */ /* 0x040fe20003f04270 */
[----:B------:R-:W1:Y:S01]  /*8520*/  MUFU.TANH R64, R64 ;  /* 0x0000004000407308 */ /* 0x000e620000002400 */
[----:B------:R-:W-:Y:S02]  /*8530*/  FSEL R249, R17, -INF , P6 ;  /* 0xff80000011f97808 */ /* 0x000fe40003000000 */
[----:B------:R-:W-:Y:S02]  /*8540*/  ISETP.GT.AND P6, PT, R2, 0x78, PT ;  /* 0x000000780200780c */ /* 0x000fe40003fc4270 */
[----:B--2---:R-:W-:Y:S02]  /*8550*/  FSEL R250, R16, -INF , P2 ;  /* 0xff80000010fa7808 */ /* 0x004fe40001000000 */
[C---:B------:R-:W-:Y:S02]  /*8560*/  ISETP.GT.AND P2, PT, R2.reuse, 0x79, PT ;  /* 0x000000790200780c */ /* 0x040fe40003f44270 */
[----:B------:R-:W-:Y:S01]  /*8570*/  FMNMX.FTZ R5, R169, R5, !PT ;  /* 0x00000005a9057209 */ /* 0x000fe20007810000 */
[----:B------:R-:W-:Y:S01]  /*8580*/  MUFU.TANH R51, R51 ;  /* 0x0000003300337308 */ /* 0x000fe20000002400 */
[----:B------:R-:W-:Y:S02]  /*8590*/  ISETP.GT.AND P1, PT, R2, 0x70, PT ;  /* 0x000000700200780c */ /* 0x000fe40003f24270 */
[----:B------:R-:W-:Y:S02]  /*85a0*/  FMNMX.FTZ R2, R219, R4, !PT ;  /* 0x00000004db027209 */ /* 0x000fe40007810000 */
[----:B------:R-:W-:Y:S02]  /*85b0*/  FMNMX.FTZ R4, R170, R5, !PT ;  /* 0x00000005aa047209 */ /* 0x000fe40007810000 */
[----:B------:R-:W-:Y:S02]  /*85c0*/  FMNMX.FTZ R2, R246, R2, !PT ;  /* 0x00000002f6027209 */ /* 0x000fe40007810000 */
[----:B------:R-:W-:Y:S01]  /*85d0*/  FMNMX.FTZ R4, R191, R4, !PT ;  /* 0x00000004bf047209 */ /* 0x000fe20007810000 */
[----:B------:R-:W2:Y:S01]  /*85e0*/  MUFU.TANH R65, R65 ;  /* 0x0000004100417308 */ /* 0x000ea20000002400 */
[----:B------:R-:W-:Y:S02]  /*85f0*/  FMNMX.FTZ R2, R249, R2, !PT ;  /* 0x00000002f9027209 */ /* 0x000fe40007810000 */
[----:B----4-:R-:W-:Y:S02]  /*8600*/  FSEL R188, R60, -INF , P1 ;  /* 0xff8000003cbc7808 */ /* 0x010fe40000800000 */
[----:B------:R-:W-:Y:S02]  /*8610*/  FMNMX.FTZ R2, R250, R2, !PT ;  /* 0x00000002fa027209 */ /* 0x000fe40007810000 */
[----:B------:R-:W-:Y:S02]  /*8620*/  FMNMX.FTZ R4, R197, R4, !PT ;  /* 0x00000004c5047209 */ /* 0x000fe40007810000 */
[----:B-----5:R-:W-:Y:S01]  /*8630*/  FSEL R196, R61, -INF , P0 ;  /* 0xff8000003dc47808 */ /* 0x020fe20000000000 */
[----:B------:R-:W4:Y:S01]  /*8640*/  MUFU.TANH R54, R54 ;  /* 0x0000003600367308 */ /* 0x000f220000002400 */
[----:B------:R-:W-:Y:S02]  /*8650*/  FMNMX.FTZ R2, R188, R2, !PT ;  /* 0x00000002bc027209 */ /* 0x000fe40007810000 */
[----:B------:R-:W-:Y:S02]  /*8660*/  FMNMX.FTZ R4, R202, R4, !PT ;  /* 0x00000004ca047209 */ /* 0x000fe40007810000 */
[----:B-1----:R-:W-:Y:S02]  /*8670*/  FSEL R213, R64, -INF , P6 ;  /* 0xff80000040d57808 */ /* 0x002fe40003000000 */
[----:B------:R-:W-:Y:S02]  /*8680*/  ISETP.GT.AND P1, PT, R0, 0x59, PT ;  /* 0x000000590000780c */ /* 0x000fe40003f24270 */
[----:B------:R-:W-:Y:S01]  /*8690*/  FMNMX.FTZ R2, R196, R2, !PT ;  /* 0x00000002c4027209 */ /* 0x000fe20007810000 */
[----:B------:R-:W1:Y:S01]  /*86a0*/  MUFU.TANH R55, R55 ;  /* 0x0000003700377308 */ /* 0x000e620000002400 */
[----:B------:R-:W-:Y:S02]  /*86b0*/  FMNMX.FTZ R4, R203, R4, !PT ;  /* 0x00000004cb047209 */ /* 0x000fe40007810000 */
[----:B------:R-:W-:Y:S02]  /*86c0*/  ISETP.GT.AND P0, PT, R0, 0x60, PT ;  /* 0x000000600000780c */ /* 0x000fe40003f04270 */
[----:B--2---:R-:W-:Y:S02]  /*86d0*/  FSEL R189, R65, -INF , P2 ;  /* 0xff80000041bd7808 */ /* 0x004fe40001000000 */
[----:B------:R-:W-:Y:S02]  /*86e0*/  FMNMX.FTZ R2, R213, R2, !PT ;  /* 0x00000002d5027209 */ /* 0x000fe40007810000 */
[----:B------:R-:W-:Y:S01]  /*86f0*/  FSEL R200, R51, -INF , P1 ;  /* 0xff80000033c87808 */ /* 0x000fe20000800000 */
[----:B------:R-:W2:Y:S01]  /*8700*/  MUFU.TANH R58, R58 ;  /* 0x0000003a003a7308 */ /* 0x000ea20000002400 */
[----:B------:R-:W-:Y:S02]  /*8710*/  FMNMX.FTZ R4, R212, R4, !PT ;  /* 0x00000004d4047209 */ /* 0x000fe40007810000 */
[----:B------:R-:W-:Y:S02]  /*8720*/  ISETP.GT.AND P1, PT, R0, 0x61, PT ;  /* 0x000000610000780c */ /* 0x000fe40003f24270 */
[----:B----4-:R-:W-:Y:S02]  /*8730*/  FSEL R215, R54, -INF , P0 ;  /* 0xff80000036d77808 */ /* 0x010fe40000000000 */
[----:B------:R-:W-:Y:S02]  /*8740*/  FMNMX.FTZ R2, R189, R2, !PT ;  /* 0x00000002bd027209 */ /* 0x000fe40007810000 */
[----:B------:R-:W-:Y:S01]  /*8750*/  FMNMX.FTZ R4, R200, R4, !PT ;  /* 0x00000004c8047209 */ /* 0x000fe20007810000 */
[----:B------:R-:W4:Y:S01]  /*8760*/  MUFU.TANH R59, R59 ;  /* 0x0000003b003b7308 */ /* 0x000f220000002400 */
[C---:B------:R-:W-:Y:S01]  /*8770*/  ISETP.GT.AND P0, PT, R0.reuse, 0x68, PT ;  /* 0x000000680000780c */ /* 0x040fe20003f04270 */
[----:B------:R-:W5:Y:S01]  /*8780*/  SHFL.BFLY PT, R69, R2, 0x2, 0x1f ;  /* 0x0c401f0002457f89 */ /* 0x000f6200000e0000 */
[----:B------:R-:W-:Y:S02]  /*8790*/  FMNMX.FTZ R4, R215, R4, !PT ;  /* 0x00000004d7047209 */ /* 0x000fe40007810000 */
[----:B-1----:R-:W-:Y:S02]  /*87a0*/  FSEL R216, R55, -INF , P1 ;  /* 0xff80000037d87808 */ /* 0x002fe40000800000 */
[----:B------:R-:W-:Y:S02]  /*87b0*/  ISETP.GT.AND P1, PT, R0, 0x69, PT ;  /* 0x000000690000780c */ /* 0x000fe40003f24270 */
[----:B------:R-:W-:Y:S01]  /*87c0*/  FMNMX.FTZ R4, R216, R4, !PT ;  /* 0x00000004d8047209 */ /* 0x000fe20007810000 */
[----:B------:R-:W1:Y:S01]  /*87d0*/  MUFU.TANH R62, R62 ;  /* 0x0000003e003e7308 */ /* 0x000e620000002400 */
[----:B------:R-:W-:Y:S02]  /*87e0*/  PLOP3.LUT P2, PT, PT, PT, UP1, 0x80, 0x0 ;  /* 0x000000000000781c */ /* 0x000fe40003f4f018 */
[----:B--2---:R-:W-:Y:S02]  /*87f0*/  FSEL R217, R58, -INF , P0 ;  /* 0xff8000003ad97808 */ /* 0x004fe40000000000 */
[C---:B------:R-:W-:Y:S02]  /*8800*/  ISETP.GT.AND P0, PT, R0.reuse, 0x70, PT ;  /* 0x000000700000780c */ /* 0x040fe40003f04270 */
[----:B------:R-:W-:Y:S03]  /*8810*/  FMNMX.FTZ R4, R217, R4, !PT ;  /* 0x00000004d9047209 */ /* 0x000fe60007810000 */
[----:B------:R-:W2:Y:S01]  /*8820*/  MUFU.TANH R63, R63 ;  /* 0x0000003f003f7308 */ /* 0x000ea20000002400 */
[----:B----4-:R-:W-:Y:S02]  /*8830*/  FSEL R245, R59, -INF , P1 ;  /* 0xff8000003bf57808 */ /* 0x010fe40000800000 */
[----:B------:R-:W-:Y:S02]  /*8840*/  ISETP.GT.AND P1, PT, R0, 0x71, PT ;  /* 0x000000710000780c */ /* 0x000fe40003f24270 */
[----:B------:R-:W-:Y:S05]  /*8850*/  FMNMX.FTZ R4, R245, R4, !PT ;  /* 0x00000004f5047209 */ /* 0x000fea0007810000 */
[----:B------:R-:W4:Y:S01]  /*8860*/  MUFU.TANH R5, R66 ;  /* 0x0000004200057308 */ /* 0x000f220000002400 */
[----:B-----5:R-:W-:Y:S02]  /*8870*/  FMNMX.FTZ R69, R2, R69, !PT ;  /* 0x0000004502457209 */ /* 0x020fe40007810000 */
[----:B-1----:R-:W-:Y:S02]  /*8880*/  FSEL R251, R62, -INF , P0 ;  /* 0xff8000003efb7808 */ /* 0x002fe40000000000 */
[C---:B------:R-:W-:Y:S02]  /*8890*/  ISETP.GT.AND P0, PT, R0.reuse, 0x78, PT ;  /* 0x000000780000780c */ /* 0x040fe40003f04270 */
[----:B------:R-:W-:Y:S03]  /*88a0*/  FMNMX.FTZ R4, R251, R4, !PT ;  /* 0x00000004fb047209 */ /* 0x000fe60007810000 */
[----:B------:R-:W1:Y:S01]  /*88b0*/  MUFU.TANH R71, R67 ;  /* 0x0000004300477308 */ /* 0x000e620000002400 */
[----:B--2---:R-:W-:Y:S02]  /*88c0*/  FSEL R207, R63, -INF , P1 ;  /* 0xff8000003fcf7808 */ /* 0x004fe40000800000 */
[----:B------:R-:W-:Y:S02]  /*88d0*/  ISETP.GT.AND P1, PT, R0, 0x79, PT ;  /* 0x000000790000780c */ /* 0x000fe40003f24270 */
[----:B------:R-:W-:Y:S02]  /*88e0*/  FMNMX.FTZ R0, R207, R4, !PT ;  /* 0x00000004cf007209 */ /* 0x000fe40007810000 */
[----:B------:R-:W2:Y:S01]  /*88f0*/  SHFL.BFLY PT, R4, R69, 0x1, 0x1f ;  /* 0x0c201f0045047f89 */ /* 0x000ea200000e0000 */
[----:B----4-:R-:W-:Y:S04]  /*8900*/  FSEL R198, R5, -INF , P0 ;  /* 0xff80000005c67808 */ /* 0x010fe80000000000 */
[----:B------:R-:W-:Y:S02]  /*8910*/  FMNMX.FTZ R0, R198, R0, !PT ;  /* 0x00000000c6007209 */ /* 0x000fe40007810000 */
[----:B-1----:R-:W-:Y:S04]  /*8920*/  FSEL R71, R71, -INF , P1 ;  /* 0xff80000047477808 */ /* 0x002fe80000800000 */
[----:B------:R-:W-:Y:S05]  /*8930*/  FMNMX.FTZ R0, R71, R0, !PT ;  /* 0x0000000047007209 */ /* 0x000fea0007810000 */
[----:B------:R-:W1:Y:S01]  /*8940*/  SHFL.BFLY PT, R2, R0, 0x2, 0x1f ;  /* 0x0c401f0000027f89 */ /* 0x000e6200000e0000 */
[----:B--2---:R-:W-:Y:S04]  /*8950*/  FMNMX.FTZ R69, R69, R4, !PT ;  /* 0x0000000445457209 */ /* 0x004fe80007810000 */
[C---:B------:R-:W-:Y:S01]  /*8960*/  FSETP.NEU.FTZ.AND P1, PT, R69.reuse, -INF , PT ;  /* 0xff8000004500780b */ /* 0x040fe20003f3d000 */
[----:B------:R-:W-:Y:S05]  /*8970*/  FMUL.FTZ R148, R69, c[0x0][0x2d0] ;  /* 0x0000b40045947a20 */ /* 0x000fea0000410000 */
[----:B------:R-:W-:Y:S05]  /*8980*/  FSEL R148, R148, RZ, P1 ;  /* 0x000000ff94947208 */ /* 0x000fea0000800000 */
[--C-:B------:R-:W-:Y:S02]  /*8990*/  FFMA.FTZ R4, R6, c[0x0][0x2d0], -R148.reuse ;  /* 0x0000b40006047a23 */ /* 0x100fe40000010894 */
[--C-:B------:R-:W-:Y:S02]  /*89a0*/  FFMA.FTZ R5, R7, c[0x0][0x2d0], -R148.reuse ;  /* 0x0000b40007057a23 */ /* 0x100fe40000010894 */
[----:B------:R3:W-:Y:S01]  /*89b0*/  MUFU.EX2 R205, R4 ;  /* 0x0000000400cd7308 */ /* 0x0007e20000000800 */
[----:B-1----:R-:W-:Y:S05]  /*89c0*/  FMNMX.FTZ R0, R0, R2, !PT ;  /* 0x0000000200007209 */ /* 0x002fea0007810000 */
[----:B------:R-:W1:Y:S04]  /*89d0*/  SHFL.BFLY PT, R2, R0, 0x1, 0x1f ;  /* 0x0c201f0000027f89 */ /* 0x000e6800000e0000 */
[----:B------:R-:W2:Y:S01]  /*89e0*/  MUFU.EX2 R51, R5 ;  /* 0x0000000500337308 */ /* 0x000ea20000000800 */
[----:B---3--:R-:W-:Y:S04]  /*89f0*/  @P2 IADD3 R4, P6, R20, UR21, RZ ;  /* 0x0000001514042c10 */ /* 0x008fe8000ffde0ff */
[----:B------:R-:W-:Y:S02]  /*8a00*/  @P2 LEA R6, P0, R4, c[0x0][0x1c8], 0x1 ;  /* 0x0000720004062a11 */ /* 0x000fe400078008ff */
[----:B-1----:R-:W-:Y:S01]  /*8a10*/  FMNMX.FTZ R68, R0, R2, !PT ;  /* 0x0000000200447209 */ /* 0x002fe20007810000 */
[----:B------:R-:W-:Y:S01]  /*8a20*/  FFMA.FTZ R2, R8, c[0x0][0x2d0], -R148 ;  /* 0x0000b40008027a23 */ /* 0x000fe20000010894 */
[----:B------:R-:W-:Y:S02]  /*8a30*/  @P2 IADD3.X R0, R137, UR20, RZ, P6, !PT ;  /* 0x0000001489002c10 */ /* 0x000fe4000b7fe4ff */
[----:B--2---:R-:W-:Y:S01]  /*8a40*/  F2FP.PACK_AB R136, R51, R205 ;  /* 0x000000cd3388723e */ /* 0x004fe200000000ff */
[----:B------:R1:W-:Y:S01]  /*8a50*/  MUFU.EX2 R43, R2 ;  /* 0x00000002002b7308 */ /* 0x0003e20000000800 */
[----:B------:R-:W-:Y:S01]  /*8a60*/  FMUL.FTZ R149, R68, c[0x0][0x2d0] ;  /* 0x0000b40044957a20 */ /* 0x000fe20000410000 */
[----:B------:R-:W-:Y:S02]  /*8a70*/  @P2 LEA.HI.X R7, R4, c[0x0][0x1cc], R0, 0x1, P0 ;  /* 0x0000730004072a11 */ /* 0x000fe400000f0c00 */
[----:B------:R-:W-:Y:S02]  /*8a80*/  FSETP.NEU.FTZ.AND P0, PT, R68, -INF , PT ;  /* 0xff8000004400780b */ /* 0x000fe40003f1d000 */
[----:B------:R-:W-:Y:S01]  /*8a90*/  @P2 IADD3 R0, P6, R214, UR21, RZ ;  /* 0x00000015d6002c10 */ /* 0x000fe2000ffde0ff */
[----:B------:R2:W-:Y:S01]  /*8aa0*/  @P2 LDGSTS.E.BYPASS.LTC128B.128 [R243+0x8100], [R6.64], !P5 ;  /* 0x0810000006f32fae */ /* 0x0005e2000e901d52 */
[----:B------:R-:W-:Y:S01]  /*8ab0*/  FSEL R149, R149, RZ, P0 ;  /* 0x000000ff95957208 */ /* 0x000fe20000000000 */
[----:B------:R-:W-:Y:S01]  /*8ac0*/  @UP1 UIADD3 UR21, UP0, UR12, 0x80, URZ ;  /* 0x000000800c151890 */ /* 0x000fe2000ff1e03f */
[----:B------:R-:W-:Y:S02]  /*8ad0*/  @P2 IADD3.X R4, R139, UR20, RZ, P6, !PT ;  /* 0x000000148b042c10 */ /* 0x000fe4000b7fe4ff */
[C---:B------:R-:W-:Y:S01]  /*8ae0*/  @P2 LEA R8, P6, R0.reuse, c[0x0][0x1c8], 0x1 ;  /* 0x0000720000082a11 */ /* 0x040fe200078c08ff */
[----:B------:R-:W-:Y:S02]  /*8af0*/  @UP1 UIADD3.X UR20, URZ, UR9, URZ, UP0, !UPT ;  /* 0x000000093f141290 */ /* 0x000fe400087fe43f */
[----:B------:R-:W-:Y:S03]  /*8b00*/  UISETP.GT.AND UP0, UPT, UR26, UR24, UPT ;  /* 0x000000181a00728c */ /* 0x000fe6000bf04270 */
[----:B------:R-:W-:Y:S01]  /*8b10*/  UMOV UR26, UR25 ;  /* 0x00000019001a7c82 */ /* 0x000fe20008000000 */
[----:B-1----:R-:W-:Y:S01]  /*8b20*/  FFMA.FTZ R2, R9, c[0x0][0x2d0], -R148 ;  /* 0x0000b40009027a23 */ /* 0x002fe20000010894 */
[----:B------:R-:W-:Y:S01]  /*8b30*/  @P2 LEA.HI.X R9, R0, c[0x0][0x1cc], R4, 0x1, P6 ;  /* 0x0000730000092a11 */ /* 0x000fe200030f0c04 */
[--C-:B------:R-:W-:Y:S01]  /*8b40*/  FFMA.FTZ R0, R10, c[0x0][0x2d0], -R149.reuse ;  /* 0x0000b4000a007a23 */ /* 0x100fe20000010895 */
[----:B------:R-:W-:Y:S01]  /*8b50*/  @P2 IADD3 R4, P6, R6, UR22, RZ ;  /* 0x0000001606042c10 */ /* 0x000fe2000ffde0ff */
[----:B------:R1:W3:Y:S02]  /*8b60*/  MUFU.EX2 R59, R2 ;  /* 0x00000002003b7308 */ /* 0x0002e40000000800 */
[----:B------:R4:W-:Y:S01]  /*8b70*/  @P2 LDGSTS.E.BYPASS.LTC128B.128 [R243+0xc100], [R8.64], !P4 ;  /* 0x0c10000008f32fae */ /* 0x0009e2000e101d52 */
[----:B------:R-:W-:Y:S02]  /*8b80*/  @P2 IADD3.X R5, R7, UR23, RZ, P6, !PT ;  /* 0x0000001707052c10 */ /* 0x000fe4000b7fe4ff */
[C---:B--2---:R-:W-:Y:S05]  /*8b90*/  @P2 IADD3 R6, P6, R4.reuse, UR22, RZ ;  /* 0x0000001604062c10 */ /* 0x044fea000ffde0ff */
[----:B------:R2:W-:Y:S01]  /*8ba0*/  MUFU.EX2 R42, R0 ;  /* 0x00000000002a7308 */ /* 0x0005e20000000800 */
[----:B------:R5:W-:Y:S01]  /*8bb0*/  @P2 LDGSTS.E.BYPASS.LTC128B.128 [R243+0x9100], [R4.64], !P5 ;  /* 0x0910000004f32fae */ /* 0x000be2000e901d52 */
[----:B------:R-:W-:Y:S07]  /*8bc0*/  @P2 IADD3.X R7, R5, UR23, RZ, P6, !PT ;  /* 0x0000001705072c10 */ /* 0x000fee000b7fe4ff */
[----:B------:R5:W-:Y:S01]  /*8bd0*/  @P2 LDGSTS.E.BYPASS.LTC128B.128 [R243+0xd100], [R4.64+0x80], !P4 ;  /* 0x0d10008004f32fae */ /* 0x000be2000e101d52 */
[--C-:B-1----:R-:W-:Y:S01]  /*8be0*/  FFMA.FTZ R2, R13, c[0x0][0x2d0], -R149.reuse ;  /* 0x0000b4000d027a23 */ /* 0x102fe20000010895 */
[----:B---3--:R-:W-:Y:S06]  /*8bf0*/  F2FP.PACK_AB R138, R59, R43 ;  /* 0x0000002b3b8a723e */ /* 0x008fec00000000ff */
[----:B------:R1:W-:Y:S01]  /*8c00*/  @P2 LDGSTS.E.BYPASS.LTC128B.128 [R243+0xa100], [R6.64], !P5 ;  /* 0x0a10000006f32fae */ /* 0x0003e2000e901d52 */
[----:B------:R3:W-:Y:S01]  /*8c10*/  MUFU.EX2 R58, R2 ;  /* 0x00000002003a7308 */ /* 0x0007e20000000800 */
[--C-:B--2---:R-:W-:Y:S09]  /*8c20*/  FFMA.FTZ R0, R11, c[0x0][0x2d0], -R149.reuse ;  /* 0x0000b4000b007a23 */ /* 0x104ff20000010895 */
[----:B------:R2:W1:Y:S01]  /*8c30*/  MUFU.EX2 R50, R0 ;  /* 0x0000000000327308 */ /* 0x0004620000000800 */
[----:B-----5:R-:W-:Y:S04]  /*8c40*/  @P2 IADD3 R4, P6, R4, UR21, RZ ;  /* 0x0000001504042c10 */ /* 0x020fe8000ffde0ff */
[----:B------:R-:W-:Y:S02]  /*8c50*/  @P2 IADD3.X R5, R5, UR20, RZ, P6, !PT ;  /* 0x0000001405052c10 */ /* 0x000fe4000b7fe4ff */
[----:B---3--:R-:W-:Y:S02]  /*8c60*/  FSEL R2, R68, RZ, P0 ;  /* 0x000000ff44027208 */ /* 0x008fe40000000000 */
[----:B----4-:R-:W-:Y:S01]  /*8c70*/  @P2 IADD3 R8, P6, R6, UR22, RZ ;  /* 0x0000001606082c10 */ /* 0x010fe2000ffde0ff */
[----:B------:R3:W-:Y:S01]  /*8c80*/  @P2 LDGSTS.E.BYPASS.LTC128B.128 [R243+0xe100], [R4.64], !P4 ;  /* 0x0e10000004f32fae */ /* 0x0007e2000e101d52 */
[----:B------:R-:W-:Y:S02]  /*8c90*/  PLOP3.LUT P0, PT, PT, PT, UP0, 0x80, 0x0 ;  /* 0x000000000000781c */ /* 0x000fe40003f0f008 */
[----:B------:R-:W-:Y:S01]  /*8ca0*/  @P2 IADD3.X R9, R7, UR23, RZ, P6, !PT ;  /* 0x0000001707092c10 */ /* 0x000fe2000b7fe4ff */
[----:B--2---:R-:W-:Y:S04]  /*8cb0*/  FFMA.FTZ R0, R12, c[0x0][0x2d0], -R149 ;  /* 0x0000b4000c007a23 */ /* 0x004fe80000010895 */
[----:B------:R2:W-:Y:S01]  /*8cc0*/  @P2 LDGSTS.E.BYPASS.LTC128B.128 [R243+0xb100], [R8.64], !P5 ;  /* 0x0b10000008f32fae */ /* 0x0005e2000e901d52 */
[----:B-1----:R-:W-:Y:S01]  /*8cd0*/  F2FP.PACK_AB R137, R50, R42 ;  /* 0x0000002a3289723e */ /* 0x002fe200000000ff */
[----:B------:R1:W4:Y:S02]  /*8ce0*/  MUFU.EX2 R14, R0 ;  /* 0x00000000000e7308 */ /* 0x0003240000000800 */
[----:B-1----:R-:W-:Y:S02]  /*8cf0*/  FSEL R0, R69, RZ, P1 ;  /* 0x000000ff45007208 */ /* 0x002fe40000800000 */
[----:B------:R-:W-:Y:S03]  /*8d00*/  @P2 IADD3 R6, P1, R6, UR21, RZ ;  /* 0x0000001506062c10 */ /* 0x000fe6000ff3e0ff */
[----:B------:R-:W-:Y:S01]  /*8d10*/  FADD.FTZ R0, -R0, R3 ;  /* 0x0000000300007221 */ /* 0x000fe20000010100 */
[----:B------:R-:W-:Y:S03]  /*8d20*/  @P2 IADD3.X R7, R7, UR20, RZ, P1, !PT ;  /* 0x0000001407072c10 */ /* 0x000fe60008ffe4ff */
[----:B------:R-:W-:Y:S02]  /*8d30*/  FMUL.FTZ R0, R0, c[0x0][0x2d0] ;  /* 0x0000b40000007a20 */ /* 0x000fe40000410000 */
[----:B------:R1:W-:Y:S02]  /*8d40*/  @P2 LDGSTS.E.BYPASS.LTC128B.128 [R243+0xf100], [R6.64], !P4 ;  /* 0x0f10000006f32fae */ /* 0x0003e4000e101d52 */
[----:B------:R5:W3:Y:S06]  /*8d50*/  MUFU.EX2 R3, R0 ;  /* 0x0000000000037308 */ /* 0x000aec0000000800 */
[----:B------:R-:W-:Y:S08]  /*8d60*/  LDSM.16.MT88.4 R20, [R222+0x100] ;  /* 0x00010000de14783b */ /* 0x000ff00000004200 */
[----:B------:R-:W-:Y:S08]  /*8d70*/  LDSM.16.MT88.4 R28, [R225+0x100] ;  /* 0x00010000e11c783b */ /* 0x000ff00000004200 */
[----:B------:R-:W-:Y:S01]  /*8d80*/  LDSM.16.MT88.4 R36, [R224+0x100] ;  /* 0x00010000e024783b */ /* 0x000fe20000004200 */
[----:B-----5:R-:W-:Y:S02]  /*8d90*/  FADD.FTZ R0, -R2, R70 ;  /* 0x0000004602007221 */ /* 0x020fe40000010100 */
[----:B------:R-:W-:Y:S02]  /*8da0*/  FFMA.FTZ R2, R32, c[0x0][0x2d0], -R148 ;  /* 0x0000b40020027a23 */ /* 0x000fe40000010894 */
[----:B----4-:R-:W-:Y:S02]  /*8db0*/  IMAD.MOV.U32 R70, RZ, RZ, R14 ;  /* 0x000000ffff467224 */ /* 0x010fe400078e000e */
[----:B------:R4:W-:Y:S01]  /*8dc0*/  MUFU.EX2 R60, R2 ;  /* 0x00000002003c7308 */ /* 0x0009e20000000800 */
[----:B------:R-:W5:Y:S01]  /*8dd0*/  LDSM.16.MT88.4 R12, [R221+0x100] ;  /* 0x00010000dd0c783b */ /* 0x000f620000004200 */
[----:B------:R-:W-:Y:S01]  /*8de0*/  FMUL.FTZ R0, R0, c[0x0][0x2d0] ;  /* 0x0000b40000007a20 */ /* 0x000fe20000410000 */
[----:B------:R-:W-:Y:S01]  /*8df0*/  F2FP.PACK_AB R139, R58, R70 ;  /* 0x000000463a8b723e */ /* 0x000fe200000000ff */
[C---:B---3--:R-:W-:Y:S02]  /*8e00*/  FMUL.FTZ R4, R3.reuse, R72 ;  /* 0x0000004803047220 */ /* 0x048fe40000410000 */
[C---:B------:R-:W-:Y:S02]  /*8e10*/  FMUL.FTZ R5, R3.reuse, R73 ;  /* 0x0000004903057220 */ /* 0x040fe40000410000 */
[C---:B--2---:R-:W-:Y:S01]  /*8e20*/  FMUL.FTZ R8, R3.reuse, R76 ;  /* 0x0000004c03087220 */ /* 0x044fe20000410000 */
[----:B------:R-:W2:Y:S01]  /*8e30*/  LDSM.16.MT88.4 R44, [R221+0x4100] ;  /* 0x00410000dd2c783b */ /* 0x000ea20000004200 */
[----:B------:R-:W1:Y:S01]  /*8e40*/  MUFU.EX2 R0, R0 ;  /* 0x0000000000007308 */ /* 0x000e620000000800 */
[C---:B------:R-:W-:Y:S02]  /*8e50*/  FMUL.FTZ R9, R3.reuse, R77 ;  /* 0x0000004d03097220 */ /* 0x040fe40000410000 */
[C---:B------:R-:W-:Y:S02]  /*8e60*/  FMUL.FTZ R16, R3.reuse, R84 ;  /* 0x0000005403107220 */ /* 0x040fe40000410000 */
[C---:B------:R-:W-:Y:S02]  /*8e70*/  FMUL.FTZ R17, R3.reuse, R85 ;  /* 0x0000005503117220 */ /* 0x040fe40000410000 */
[C---:B------:R-:W-:Y:S01]  /*8e80*/  FMUL.FTZ R24, R3.reuse, R92 ;  /* 0x0000005c03187220 */ /* 0x040fe20000410000 */
[----:B------:R-:W3:Y:S01]  /*8e90*/  LDSM.16.MT88.4 R52, [R222+0x4100] ;  /* 0x00410000de34783b */ /* 0x000ee20000004200 */
[C---:B------:R-:W-:Y:S02]  /*8ea0*/  FMUL.FTZ R25, R3.reuse, R93 ;  /* 0x0000005d03197220 */ /* 0x040fe40000410000 */
[C---:B------:R-:W-:Y:S02]  /*8eb0*/  FMUL.FTZ R32, R3.reuse, R100 ;  /* 0x0000006403207220 */ /* 0x040fe40000410000 */
[C---:B------:R-:W-:Y:S02]  /*8ec0*/  FMUL.FTZ R33, R3.reuse, R101 ;  /* 0x0000006503217220 */ /* 0x040fe40000410000 */
[----:B----4-:R-:W-:Y:S01]  /*8ed0*/  FFMA.FTZ R2, R40, c[0x0][0x2d0], -R148 ;  /* 0x0000b40028027a23 */ /* 0x010fe20000010894 */
[----:B------:R-:W0:Y:S01]  /*8ee0*/  LDGDEPBAR ;  /* 0x00000000000079af */ /* 0x000e220000000000 */
[----:B------:R-:W-:Y:S02]  /*8ef0*/  IMAD.MOV.U32 R100, RZ, RZ, R213 ;  /* 0x000000ffff647224 */ /* 0x000fe400078e00d5 */
[----:B------:R4:W2:Y:S01]  /*8f00*/  MUFU.EX2 R252, R2 ;  /* 0x0000000200fc7308 */ /* 0x0008a20000000800 */
[----:B------:R-:W-:Y:S02]  /*8f10*/  IMAD.MOV.U32 R101, RZ, RZ, R207 ;  /* 0x000000ffff657224 */ /* 0x000fe400078e00cf */
[C---:B------:R-:W-:Y:S02]  /*8f20*/  FMUL.FTZ R64, R3.reuse, R132 ;  /* 0x0000008403407220 */ /* 0x040fe40000410000 */
[C---:B-1----:R-:W-:Y:S02]  /*8f30*/  FMUL.FTZ R6, R0.reuse, R74 ;  /* 0x0000004a00067220 */ /* 0x042fe40000410000 */
[C---:B------:R-:W-:Y:S02]  /*8f40*/  FMUL.FTZ R7, R0.reuse, R75 ;  /* 0x0000004b00077220 */ /* 0x040fe40000410000 */
[----:B------:R-:W-:Y:S01]  /*8f50*/  LDSM.16.MT88.4 R72, [R224+0x4100] ;  /* 0x00410000e048783b */ /* 0x000fe20000004200 */
[C---:B------:R-:W-:Y:S02]  /*8f60*/  FMUL.FTZ R10, R0.reuse, R78 ;  /* 0x0000004e000a7220 */ /* 0x040fe40000410000 */
[C---:B------:R-:W-:Y:S02]  /*8f70*/  FMUL.FTZ R11, R0.reuse, R79 ;  /* 0x0000004f000b7220 */ /* 0x040fe40000410000 */
[C---:B-----5:R-:W-:Y:S03]  /*8f80*/  HMMA.16816.F32 R4, R136.reuse, R12, R4 ;  /* 0x0000000c8804723c */ /* 0x060fe60000001804 */
[----:B------:R-:W-:Y:S02]  /*8f90*/  LDSM.16.MT88.4 R76, [R221+0x900] ;  /* 0x00090000dd4c783b */ /* 0x000fe40000004200 */
[C---:B------:R-:W-:Y:S02]  /*8fa0*/  FMUL.FTZ R18, R0.reuse, R86 ;  /* 0x0000005600127220 */ /* 0x040fe40000410000 */
[----:B------:R-:W-:Y:S01]  /*8fb0*/  FMUL.FTZ R12, R3, R80 ;  /* 0x00000050030c7220 */ /* 0x000fe20000410000 */
[C---:B------:R-:W-:Y:S04]  /*8fc0*/  HMMA.16816.F32 R8, R136.reuse, R14, R8 ;  /* 0x0000000e8808723c */ /* 0x040fe80000001808 */
[--C-:B----4-:R-:W-:Y:S02]  /*8fd0*/  FFMA.FTZ R2, R41, c[0x0][0x2d0], -R149.reuse ;  /* 0x0000b40029027a23 */ /* 0x110fe40000010895 */
[C---:B------:R-:W-:Y:S02]  /*8fe0*/  FMUL.FTZ R13, R3.reuse, R81 ;  /* 0x00000051030d7220 */ /* 0x040fe40000410000 */
[----:B------:R1:W-:Y:S01]  /*8ff0*/  MUFU.EX2 R248, R2 ;  /* 0x0000000200f87308 */ /* 0x0003e20000000800 */
[C---:B------:R-:W-:Y:S03]  /*9000*/  FMUL.FTZ R14, R0.reuse, R82 ;  /* 0x00000052000e7220 */ /* 0x040fe60000410000 */
[C---:B------:R-:W-:Y:S02]  /*9010*/  FMUL.FTZ R15, R0.reuse, R83 ;  /* 0x00000053000f7220 */ /* 0x040fe40000410000 */
[----:B------:R-:W-:Y:S01]  /*9020*/  LDSM.16.MT88.4 R80, [R222+0x900] ;  /* 0x00090000de50783b */ /* 0x000fe20000004200 */
[C---:B------:R-:W-:Y:S02]  /*9030*/  FMUL.FTZ R19, R0.reuse, R87 ;  /* 0x0000005700137220 */ /* 0x040fe40000410000 */
[C---:B------:R-:W-:Y:S02]  /*9040*/  FMUL.FTZ R26, R0.reuse, R94 ;  /* 0x0000005e001a7220 */ /* 0x040fe40000410000 */
[C---:B------:R-:W-:Y:S03]  /*9050*/  HMMA.16816.F32 R12, R136.reuse, R20, R12 ;  /* 0x00000014880c723c */ /* 0x040fe6000000180c */
[----:B------:R-:W-:Y:S01]  /*9060*/  LDSM.16.MT88.4 R84, [R225+0x900] ;  /* 0x00090000e154783b */ /* 0x000fe20000004200 */
[C---:B------:R-:W-:Y:S02]  /*9070*/  FMUL.FTZ R27, R0.reuse, R95 ;  /* 0x0000005f001b7220 */ /* 0x040fe40000410000 */
[----:B------:R-:W-:Y:S01]  /*9080*/  FMUL.FTZ R34, R0, R102 ;  /* 0x0000006600227220 */ /* 0x000fe20000410000 */
[----:B------:R-:W-:Y:S01]  /*9090*/  MOV R102, R59 ;  /* 0x0000003b00667202 */ /* 0x000fe20000000f00 */
[C---:B------:R-:W-:Y:S03]  /*90a0*/  HMMA.16816.F32 R16, R136.reuse, R22, R16 ;  /* 0x000000168810723c */ /* 0x040fe60000001810 */
[----:B------:R-:W-:Y:S01]  /*90b0*/  LDSM.16.MT88.4 R92, [R224+0x4900] ;  /* 0x00490000e05c783b */ /* 0x000fe20000004200 */
[C---:B------:R-:W-:Y:S02]  /*90c0*/  FMUL.FTZ R20, R3.reuse, R88 ;  /* 0x0000005803147220 */ /* 0x040fe40000410000 */
[----:B-1----:R-:W-:Y:S02]  /*90d0*/  FFMA.FTZ R2, R48, c[0x0][0x2d0], -R149 ;  /* 0x0000b40030027a23 */ /* 0x002fe40000010895 */
[C---:B------:R-:W-:Y:S02]  /*90e0*/  FMUL.FTZ R21, R3.reuse, R89 ;  /* 0x0000005903157220 */ /* 0x040fe40000410000 */
[----:B------:R1:W4:Y:S02]  /*90f0*/  MUFU.EX2 R247, R2 ;  /* 0x0000000200f77308 */ /* 0x0003240000000800 */
[C---:B------:R-:W-:Y:S02]  /*9100*/  FMUL.FTZ R22, R0.reuse, R90 ;  /* 0x0000005a00167220 */ /* 0x040fe40000410000 */
[C---:B------:R-:W-:Y:S02]  /*9110*/  FMUL.FTZ R23, R0.reuse, R91 ;  /* 0x0000005b00177220 */ /* 0x040fe40000410000 */
[----:B------:R-:W-:Y:S01]  /*9120*/  LDSM.16.MT88.4 R88, [R224+0x900] ;  /* 0x00090000e058783b */ /* 0x000fe20000004200 */
[C---:B------:R-:W-:Y:S02]  /*9130*/  FMUL.FTZ R35, R0.reuse, R103 ;  /* 0x0000006700237220 */ /* 0x040fe40000410000 */
[----:B------:R-:W-:Y:S02]  /*9140*/  IMAD.MOV.U32 R103, RZ, RZ, R58 ;  /* 0x000000ffff677224 */ /* 0x000fe400078e003a */
[C---:B------:R-:W-:Y:S03]  /*9150*/  HMMA.16816.F32 R20, R136.reuse, R28, R20 ;  /* 0x0000001c8814723c */ /* 0x040fe60000001814 */
[C---:B------:R-:W-:Y:S02]  /*9160*/  FMUL.FTZ R48, R3.reuse, R116 ;  /* 0x0000007403307220 */ /* 0x040fe40000410000 */
[C---:B------:R-:W-:Y:S02]  /*9170*/  FMUL.FTZ R59, R0.reuse, R127 ;  /* 0x0000007f003b7220 */ /* 0x040fe40000410000 */
[C---:B------:R-:W-:Y:S01]  /*9180*/  FMUL.FTZ R28, R3.reuse, R96 ;  /* 0x00000060031c7220 */ /* 0x040fe20000410000 */
[C---:B------:R-:W-:Y:S04]  /*9190*/  HMMA.16816.F32 R24, R136.reuse, R30, R24 ;  /* 0x0000001e8818723c */ /* 0x040fe80000001818 */
[----:B------:R-:W-:Y:S02]  /*91a0*/  FMUL.FTZ R29, R3, R97 ;  /* 0x00000061031d7220 */ /* 0x000fe40000410000 */
[--C-:B-1----:R-:W-:Y:S02]  /*91b0*/  FFMA.FTZ R2, R49, c[0x0][0x2d0], -R148.reuse ;  /* 0x0000b40031027a23 */ /* 0x102fe40000010894 */
[C---:B------:R-:W-:Y:S02]  /*91c0*/  FMUL.FTZ R30, R0.reuse, R98 ;  /* 0x00000062001e7220 */ /* 0x040fe40000410000 */
[----:B------:R1:W-:Y:S02]  /*91d0*/  MUFU.EX2 R244, R2 ;  /* 0x0000000200f47308 */ /* 0x0003e40000000800 */
[C---:B------:R-:W-:Y:S02]  /*91e0*/  FMUL.FTZ R31, R0.reuse, R99 ;  /* 0x00000063001f7220 */ /* 0x040fe40000410000 */
[----:B------:R-:W-:Y:S01]  /*91f0*/  LDSM.16.MT88.4 R96, [R224+0x5100] ;  /* 0x00510000e060783b */ /* 0x000fe20000004200 */
[C---:B------:R-:W-:Y:S02]  /*9200*/  FMUL.FTZ R49, R3.reuse, R117 ;  /* 0x0000007503317220 */ /* 0x040fe40000410000 */
[C---:B------:R-:W-:Y:S02]  /*9210*/  FMUL.FTZ R58, R0.reuse, R126 ;  /* 0x0000007e003a7220 */ /* 0x040fe40000410000 */
[C---:B------:R-:W-:Y:S03]  /*9220*/  HMMA.16816.F32 R28, R136.reuse, R36, R28 ;  /* 0x00000024881c723c */ /* 0x040fe6000000181c */
[C---:B------:R-:W-:Y:S01]  /*9230*/  FMUL.FTZ R40, R3.reuse, R108 ;  /* 0x0000006c03287220 */ /* 0x040fe20000410000 */
[----:B------:R-:W-:Y:S01]  /*9240*/  MOV R108, R60 ;  /* 0x0000003c006c7202 */ /* 0x000fe20000000f00 */
[C---:B------:R-:W-:Y:S01]  /*9250*/  FMUL.FTZ R41, R3.reuse, R109 ;  /* 0x0000006d03297220 */ /* 0x040fe20000410000 */
[----:B------:R-:W5:Y:S01]  /*9260*/  LDSM.16.MT88.4 R60, [R225+0x4100] ;  /* 0x00410000e13c783b */ /* 0x000f620000004200 */
[C---:B------:R-:W-:Y:S01]  /*9270*/  FMUL.FTZ R37, R3.reuse, R105 ;  /* 0x0000006903257220 */ /* 0x040fe20000410000 */
[C---:B------:R-:W-:Y:S04]  /*9280*/  HMMA.16816.F32 R32, R136.reuse, R38, R32 ;  /* 0x000000268820723c */ /* 0x040fe80000001820 */
[----:B------:R-:W-:Y:S01]  /*9290*/  MOV R105, R50 ;  /* 0x0000003200697202 */ /* 0x000fe20000000f00 */
[----:B------:R-:W-:Y:S02]  /*92a0*/  FMUL.FTZ R50, R0, R118 ;  /* 0x0000007600327220 */ /* 0x000fe40000410000 */
[----:B-1----:R-:W-:Y:S02]  /*92b0*/  FFMA.FTZ R2, R56, c[0x0][0x2d0], -R148 ;  /* 0x0000b40038027a23 */ /* 0x002fe40000010894 */
[C---:B------:R-:W-:Y:S02]  /*92c0*/  FMUL.FTZ R38, R0.reuse, R106 ;  /* 0x0000006a00267220 */ /* 0x040fe40000410000 */
[----:B------:R1:W-:Y:S01]  /*92d0*/  MUFU.EX2 R218, R2 ;  /* 0x0000000200da7308 */ /* 0x0003e20000000800 */
[----:B------:R-:W-:Y:S02]  /*92e0*/  IMAD.MOV.U32 R106, RZ, RZ, R51 ;  /* 0x000000ffff6a7224 */ /* 0x000fe400078e0033 */
[C---:B------:R-:W-:Y:S02]  /*92f0*/  FMUL.FTZ R51, R0.reuse, R119 ;  /* 0x0000007700337220 */ /* 0x040fe40000410000 */
[C---:B------:R-:W-:Y:S02]  /*9300*/  FMUL.FTZ R39, R0.reuse, R107 ;  /* 0x0000006b00277220 */ /* 0x040fe40000410000 */
[----:B------:R-:W-:Y:S02]  /*9310*/  IMAD.MOV.U32 R107, RZ, RZ, R205 ;  /* 0x000000ffff6b7224 */ /* 0x000fe400078e00cd */
[----:B------:R-:W-:Y:S02]  /*9320*/  IMAD.MOV.U32 R109, RZ, RZ, R42 ;  /* 0x000000ffff6d7224 */ /* 0x000fe400078e002a */
[C---:B------:R-:W-:Y:S01]  /*9330*/  FMUL.FTZ R42, R0.reuse, R110 ;  /* 0x0000006e002a7220 */ /* 0x040fe20000410000 */
[----:B------:R-:W-:Y:S01]  /*9340*/  MOV R110, R198 ;  /* 0x000000c6006e7202 */ /* 0x000fe20000000f00 */
[C---:B------:R-:W-:Y:S02]  /*9350*/  FMUL.FTZ R56, R3.reuse, R124 ;  /* 0x0000007c03387220 */ /* 0x040fe40000410000 */
[----:B------:R-:W-:Y:S02]  /*9360*/  FMUL.FTZ R36, R3, R104 ;  /* 0x0000006803247220 */ /* 0x000fe40000410000 */
[----:B------:R-:W-:Y:S02]  /*9370*/  IMAD.MOV.U32 R104, RZ, RZ, R43 ;  /* 0x000000ffff687224 */ /* 0x000fe400078e002b */
[C---:B------:R-:W-:Y:S02]  /*9380*/  FMUL.FTZ R43, R0.reuse, R111 ;  /* 0x0000006f002b7220 */ /* 0x040fe40000410000 */
[----:B------:R-:W-:Y:S01]  /*9390*/  IMAD.MOV.U32 R111, RZ, RZ, R196 ;  /* 0x000000ffff6f7224 */ /* 0x000fe200078e00c4 */
[C---:B--2---:R-:W-:Y:S03]  /*93a0*/  HMMA.16816.F32 R36, R136.reuse, R44, R36 ;  /* 0x0000002c8824723c */ /* 0x044fe60000001824 */
[--C-:B-1----:R-:W-:Y:S02]  /*93b0*/  FFMA.FTZ R2, R57, c[0x0][0x2d0], -R149.reuse ;  /* 0x0000b40039027a23 */ /* 0x102fe40000010895 */
[C---:B------:R-:W-:Y:S02]  /*93c0*/  FMUL.FTZ R57, R3.reuse, R125 ;  /* 0x0000007d03397220 */ /* 0x040fe40000410000 */
[----:B------:R1:W-:Y:S01]  /*93d0*/  MUFU.EX2 R119, R2 ;  /* 0x0000000200777308 */ /* 0x0003e20000000800 */
[C---:B------:R-:W-:Y:S04]  /*93e0*/  HMMA.16816.F32 R40, R136.reuse, R46, R40 ;  /* 0x0000002e8828723c */ /* 0x040fe80000001828 */
[----:B------:R-:W-:Y:S02]  /*93f0*/  IMAD.MOV.U32 R132, RZ, RZ, R188 ;  /* 0x000000ffff847224 */ /* 0x000fe400078e00bc */
[C---:B------:R-:W-:Y:S02]  /*9400*/  FMUL.FTZ R44, R3.reuse, R112 ;  /* 0x00000070032c7220 */ /* 0x040fe40000410000 */
[C---:B------:R-:W-:Y:S04]  /*9410*/  FMUL.FTZ R45, R3.reuse, R113 ;  /* 0x00000071032d7220 */ /* 0x040fe80000410000 */
[C---:B------:R-:W-:Y:S02]  /*9420*/  FMUL.FTZ R46, R0.reuse, R114 ;  /* 0x00000072002e7220 */ /* 0x040fe40000410000 */
[C---:B------:R-:W-:Y:S02]  /*9430*/  FMUL.FTZ R47, R0.reuse, R115 ;  /* 0x00000073002f7220 */ /* 0x040fe40000410000 */
[C---:B------:R-:W-:Y:S02]  /*9440*/  FMUL.FTZ R65, R3.reuse, R133 ;  /* 0x0000008503417220 */ /* 0x040fe40000410000 */
[C---:B------:R-:W-:Y:S02]  /*9450*/  FMUL.FTZ R66, R0.reuse, R134 ;  /* 0x0000008600427220 */ /* 0x040fe40000410000 */
[----:B------:R-:W-:Y:S01]  /*9460*/  FMUL.FTZ R67, R0, R135 ;  /* 0x0000008700437220 */ /* 0x000fe20000410000 */
[C---:B---3--:R-:W-:Y:S03]  /*9470*/  HMMA.16816.F32 R44, R136.reuse, R52, R44 ;  /* 0x00000034882c723c */ /* 0x048fe6000000182c */
[--C-:B-1----:R-:W-:Y:S01]  /*9480*/  FFMA.FTZ R2, R150, c[0x0][0x2d0], -R149.reuse ;  /* 0x0000b40096027a23 */ /* 0x102fe20000010895 */
[----:B------:R-:W-:Y:S03]  /*9490*/  MOV R150, R189 ;  /* 0x000000bd00967202 */ /* 0x000fe60000000f00 */
[----:B------:R1:W2:Y:S01]  /*94a0*/  MUFU.EX2 R118, R2 ;  /* 0x0000000200767308 */ /* 0x0002a20000000800 */
[C---:B------:R-:W-:Y:S04]  /*94b0*/  HMMA.16816.F32 R48, R136.reuse, R54, R48 ;  /* 0x000000368830723c */ /* 0x040fe80000001830 */
[C---:B------:R-:W-:Y:S02]  /*94c0*/  FMUL.FTZ R52, R3.reuse, R120 ;  /* 0x0000007803347220 */ /* 0x040fe40000410000 */
[----:B------:R-:W-:Y:S02]  /*94d0*/  FMUL.FTZ R53, R3, R121 ;  /* 0x0000007903357220 */ /* 0x000fe40000410000 */
[C---:B------:R-:W-:Y:S04]  /*94e0*/  FMUL.FTZ R54, R0.reuse, R122 ;  /* 0x0000007a00367220 */ /* 0x040fe80000410000 */
[C---:B------:R-:W-:Y:S02]  /*94f0*/  FMUL.FTZ R55, R0.reuse, R123 ;  /* 0x0000007b00377220 */ /* 0x040fe40000410000 */
[----:B------:R-:W-:Y:S05]  /*9500*/  IMAD.MOV.U32 R133, RZ, RZ, R150 ;  /* 0x000000ffff857224 */ /* 0x000fea00078e0096 */
[C---:B-----5:R-:W-:Y:S03]  /*9510*/  HMMA.16816.F32 R52, R136.reuse, R60, R52 ;  /* 0x0000003c8834723c */ /* 0x060fe60000001834 */
[--C-:B-1----:R-:W-:Y:S04]  /*9520*/  FFMA.FTZ R2, R151, c[0x0][0x2d0], -R148.reuse ;  /* 0x0000b40097027a23 */ /* 0x102fe80000010894 */
[C---:B------:R-:W-:Y:S01]  /*9530*/  FMUL.FTZ R60, R3.reuse, R128 ;  /* 0x00000080033c7220 */ /* 0x040fe20000410000 */
[C---:B------:R-:W-:Y:S01]  /*9540*/  HMMA.16816.F32 R56, R136.reuse, R62, R56 ;  /* 0x0000003e8838723c */ /* 0x040fe20000001838 */
[----:B------:R1:W-:Y:S03]  /*9550*/  MUFU.EX2 R117, R2 ;  /* 0x0000000200757308 */ /* 0x0003e60000000800 */
[----:B------:R-:W-:Y:S03]  /*9560*/  FMUL.FTZ R61, R3, R129 ;  /* 0x00000081033d7220 */ /* 0x000fe60000410000 */
[C---:B------:R-:W-:Y:S02]  /*9570*/  FMUL.FTZ R62, R0.reuse, R130 ;  /* 0x00000082003e7220 */ /* 0x040fe40000410000 */
[----:B------:R-:W-:Y:S07]  /*9580*/  FMUL.FTZ R63, R0, R131 ;  /* 0x00000083003f7220 */ /* 0x000fee0000410000 */
[C---:B------:R-:W-:Y:S07]  /*9590*/  HMMA.16816.F32 R60, R136.reuse, R72, R60 ;  /* 0x00000048883c723c */ /* 0x040fee000000183c */
[----:B------:R-:W-:Y:S01]  /*95a0*/  F2FP.PACK_AB R72, R252, R108 ;  /* 0x0000006cfc48723e */ /* 0x000fe200000000ff */
[----:B------:R-:W-:Y:S04]  /*95b0*/  HMMA.16816.F32 R64, R136, R74, R64 ;  /* 0x0000004a8840723c */ /* 0x000fe80000001840 */
[--C-:B-1----:R-:W-:Y:S01]  /*95c0*/  FFMA.FTZ R2, R152, c[0x0][0x2d0], -R148.reuse ;  /* 0x0000b40098027a23 */ /* 0x102fe20000010894 */
[----:B----4-:R-:W-:Y:S02]  /*95d0*/  F2FP.PACK_AB R73, R247, R248 ;  /* 0x000000f8f749723e */ /* 0x010fe400000000ff */
[----:B--2---:R-:W-:Y:S01]  /*95e0*/  F2FP.PACK_AB R75, R118, R119 ;  /* 0x00000077764b723e */ /* 0x004fe200000000ff */
[----:B------:R1:W2:Y:S01]  /*95f0*/  MUFU.EX2 R214, R2 ;  /* 0x0000000200d67308 */ /* 0x0002a20000000800 */
[----:B------:R-:W-:Y:S07]  /*9600*/  F2FP.PACK_AB R74, R218, R244 ;  /* 0x000000f4da4a723e */ /* 0x000fee00000000ff */
[C---:B------:R-:W-:Y:S08]  /*9610*/  HMMA.16816.F32 R4, R72.reuse, R76, R4 ;  /* 0x0000004c4804723c */ /* 0x040ff00000001804 */
[C---:B------:R-:W-:Y:S01]  /*9620*/  HMMA.16816.F32 R8, R72.reuse, R78, R8 ;  /* 0x0000004e4808723c */ /* 0x040fe20000001808 */
[----:B------:R-:W3:Y:S07]  /*9630*/  LDSM.16.MT88.4 R76, [R221+0x4900] ;  /* 0x00490000dd4c783b */ /* 0x000eee0000004200 */
[C---:B------:R-:W-:Y:S04]  /*9640*/  HMMA.16816.F32 R12, R72.reuse, R80, R12 ;  /* 0x00000050480c723c */ /* 0x040fe8000000180c */
[--C-:B-1----:R-:W-:Y:S04]  /*9650*/  FFMA.FTZ R2, R153, c[0x0][0x2d0], -R149.reuse ;  /* 0x0000b40099027a23 */ /* 0x102fe80000010895 */
[C---:B------:R-:W-:Y:S01]  /*9660*/  HMMA.16816.F32 R16, R72.reuse, R82, R16 ;  /* 0x000000524810723c */ /* 0x040fe20000001810 */
[----:B------:R1:W-:Y:S01]  /*9670*/  MUFU.EX2 R116, R2 ;  /* 0x0000000200747308 */ /* 0x0003e20000000800 */
[----:B------:R-:W4:Y:S06]  /*9680*/  LDSM.16.MT88.4 R80, [R222+0x4900] ;  /* 0x00490000de50783b */ /* 0x000f2c0000004200 */
[C---:B------:R-:W-:Y:S08]  /*9690*/  HMMA.16816.F32 R20, R72.reuse, R84, R20 ;  /* 0x000000544814723c */ /* 0x040ff00000001814 */
[C---:B------:R-:W-:Y:S01]  /*96a0*/  HMMA.16816.F32 R24, R72.reuse, R86, R24 ;  /* 0x000000564818723c */ /* 0x040fe20000001818 */
[----:B------:R-:W5:Y:S07]  /*96b0*/  LDSM.16.MT88.4 R84, [R225+0x4900] ;  /* 0x00490000e154783b */ /* 0x000f6e0000004200 */
[C---:B------:R-:W-:Y:S04]  /*96c0*/  HMMA.16816.F32 R28, R72.reuse, R88, R28 ;  /* 0x00000058481c723c */ /* 0x040fe8000000181c */
[--C-:B-1----:R-:W-:Y:S04]  /*96d0*/  FFMA.FTZ R2, R154, c[0x0][0x2d0], -R149.reuse ;  /* 0x0000b4009a027a23 */ /* 0x102fe80000010895 */
[C---:B------:R-:W-:Y:S01]  /*96e0*/  HMMA.16816.F32 R32, R72.reuse, R90, R32 ;  /* 0x0000005a4820723c */ /* 0x040fe20000001820 */
[----:B------:R1:W1:Y:S01]  /*96f0*/  MUFU.EX2 R213, R2 ;  /* 0x0000000200d57308 */ /* 0x0002620000000800 */
[----:B------:R-:W2:Y:S06]  /*9700*/  LDSM.16.MT88.4 R88, [R221+0x1100] ;  /* 0x00110000dd58783b */ /* 0x000eac0000004200 */
[C---:B---3--:R-:W-:Y:S08]  /*9710*/  HMMA.16816.F32 R36, R72.reuse, R76, R36 ;  /* 0x0000004c4824723c */ /* 0x048ff00000001824 */
[C---:B------:R-:W-:Y:S01]  /*9720*/  HMMA.16816.F32 R40, R72.reuse, R78, R40 ;  /* 0x0000004e4828723c */ /* 0x040fe20000001828 */
[----:B------:R-:W3:Y:S07]  /*9730*/  LDSM.16.MT88.4 R76, [R222+0x1100] ;  /* 0x00110000de4c783b */ /* 0x000eee0000004200 */
[C---:B----4-:R-:W-:Y:S04]  /*9740*/  HMMA.16816.F32 R44, R72.reuse, R80, R44 ;  /* 0x00000050482c723c */ /* 0x050fe8000000182c */
[--C-:B-1----:R-:W-:Y:S04]  /*9750*/  FFMA.FTZ R2, R155, c[0x0][0x2d0], -R148.reuse ;  /* 0x0000b4009b027a23 */ /* 0x102fe80000010894 */
[C---:B------:R-:W-:Y:S01]  /*9760*/  HMMA.16816.F32 R48, R72.reuse, R82, R48 ;  /* 0x000000524830723c */ /* 0x040fe20000001830 */
[----:B------:R1:W-:Y:S01]  /*9770*/  MUFU.EX2 R207, R2 ;  /* 0x0000000200cf7308 */ /* 0x0003e20000000800 */
[----:B------:R-:W4:Y:S06]  /*9780*/  LDSM.16.MT88.4 R80, [R225+0x1100] ;  /* 0x00110000e150783b */ /* 0x000f2c0000004200 */
[C---:B-----5:R-:W-:Y:S08]  /*9790*/  HMMA.16816.F32 R52, R72.reuse, R84, R52 ;  /* 0x000000544834723c */ /* 0x060ff00000001834 */
[C---:B------:R-:W-:Y:S01]  /*97a0*/  HMMA.16816.F32 R56, R72.reuse, R86, R56 ;  /* 0x000000564838723c */ /* 0x040fe20000001838 */
[----:B------:R-:W5:Y:S07]  /*97b0*/  LDSM.16.MT88.4 R84, [R224+0x1100] ;  /* 0x00110000e054783b */ /* 0x000f6e0000004200 */
[C---:B------:R-:W-:Y:S04]  /*97c0*/  HMMA.16816.F32 R60, R72.reuse, R92, R60 ;  /* 0x0000005c483c723c */ /* 0x040fe8000000183c */
[--C-:B-1----:R-:W-:Y:S04]  /*97d0*/  FFMA.FTZ R2, R156, c[0x0][0x2d0], -R148.reuse ;  /* 0x0000b4009c027a23 */ /* 0x102fe80000010894 */
[----:B------:R-:W-:Y:S01]  /*97e0*/  HMMA.16816.F32 R64, R72, R94, R64 ;  /* 0x0000005e4840723c */ /* 0x000fe20000001840 */
[----:B------:R1:W1:Y:S01]  /*97f0*/  MUFU.EX2 R205, R2 ;  /* 0x0000000200cd7308 */ /* 0x0002620000000800 */
[----:B------:R-:W-:Y:S05]  /*9800*/  LDSM.16.MT88.4 R92, [R225+0x5100] ;  /* 0x00510000e15c783b */ /* 0x000fea0000004200 */
[----:B--2---:R-:W-:Y:S02]  /*9810*/  F2FP.PACK_AB R72, R214, R117 ;  /* 0x00000075d648723e */ /* 0x004fe400000000ff */
[----:B------:R-:W-:Y:S03]  /*9820*/  F2FP.PACK_AB R73, R213, R116 ;  /* 0x00000074d549723e */ /* 0x000fe600000000ff */
[--C-:B-1----:R-:W-:Y:S01]  /*9830*/  FFMA.FTZ R2, R157, c[0x0][0x2d0], -R149.reuse ;  /* 0x0000b4009d027a23 */ /* 0x102fe20000010895 */
[----:B------:R-:W-:Y:S03]  /*9840*/  F2FP.PACK_AB R74, R205, R207 ;  /* 0x000000cfcd4a723e */ /* 0x000fe600000000ff */
[----:B------:R1:W-:Y:S02]  /*9850*/  MUFU.EX2 R127, R2 ;  /* 0x00000002007f7308 */ /* 0x0003e40000000800 */
        /* <DEDUP_REMOVED lines=8> */
[C---:B---3--:R-:W-:Y:S04]  /*98e0*/  HMMA.16816.F32 R12, R72.reuse, R76, R12 ;  /* 0x0000004c480c723c */ /* 0x048fe8000000180c */
        /* <DEDUP_REMOVED lines=11> */
[----:B------:R-:W5:Y:S06]  /*99a0*/  LDSM.16.MT88.4 R84, [R222+0x1900] ;  /* 0x00190000de54783b */ /* 0x000f6c0000004200 */
[C---:B--2---:R-:W-:Y:S08]  /*99b0*/  HMMA.16816.F32 R36, R72.reuse, R88, R36 ;  /* 0x000000584824723c */ /* 0x044ff00000001824 */
[C---:B------:R-:W-:Y:S01]  /*99c0*/  HMMA.16816.F32 R40, R72.reuse, R90, R40 ;  /* 0x0000005a4828723c */ /* 0x040fe20000001828 */
[----:B------:R-:W-:Y:S07]  /*99d0*/  LDSM.16.MT88.4 R88, [R224+0x1900] ;  /* 0x00190000e058783b */ /* 0x000fee0000004200 */
[C---:B---3--:R-:W-:Y:S04]  /*99e0*/  HMMA.16816.F32 R44, R72.reuse, R76, R44 ;  /* 0x0000004c482c723c */ /* 0x048fe8000000182c */
[--C-:B-1----:R-:W-:Y:S04]  /*99f0*/  FFMA.FTZ R2, R162, c[0x0][0x2d0], -R149.reuse ;  /* 0x0000b400a2027a23 */ /* 0x102fe80000010895 */
[C---:B------:R-:W-:Y:S01]  /*9a00*/  HMMA.16816.F32 R48, R72.reuse, R78, R48 ;  /* 0x0000004e4830723c */ /* 0x040fe20000001830 */
[----:B------:R1:W2:Y:S01]  /*9a10*/  MUFU.EX2 R196, R2 ;  /* 0x0000000200c47308 */ /* 0x0002a20000000800 */
[----:B------:R-:W3:Y:S06]  /*9a20*/  LDSM.16.MT88.4 R76, [R225+0x1900] ;  /* 0x00190000e14c783b */ /* 0x000eec0000004200 */
        /* <DEDUP_REMOVED lines=8> */
[----:B------:R-:W-:Y:S02]  /*9ab0*/  F2FP.PACK_AB R72, R198, R125 ;  /* 0x0000007dc648723e */ /* 0x000fe400000000ff */
[----:B--2---:R-:W-:Y:S03]  /*9ac0*/  F2FP.PACK_AB R73, R196, R124 ;  /* 0x0000007cc449723e */ /* 0x004fe600000000ff */
[----:B-1----:R-:W-:Y:S04]  /*9ad0*/  FFMA.FTZ R2, R164, c[0x0][0x2d0], -R148 ;  /* 0x0000b400a4027a23 */ /* 0x002fe80000010894 */
[----:B------:R1:W2:Y:S02]  /*9ae0*/  MUFU.EX2 R188, R2 ;  /* 0x0000000200bc7308 */ /* 0x0002a40000000800 */
[--C-:B-1----:R-:W-:Y:S01]  /*9af0*/  FFMA.FTZ R2, R165, c[0x0][0x2d0], -R149.reuse ;  /* 0x0000b400a5027a23 */ /* 0x102fe20000010895 */
[----:B--2---:R-:W-:Y:S01]  /*9b00*/  F2FP.PACK_AB R74, R188, R189 ;  /* 0x000000bdbc4a723e */ /* 0x004fe200000000ff */
[----:B------:R-:W-:Y:S06]  /*9b10*/  IMAD.MOV.U32 R165, RZ, RZ, R104 ;  /* 0x000000ffffa57224 */ /* 0x000fec00078e0068 */
[----:B------:R1:W-:Y:S02]  /*9b20*/  MUFU.EX2 R164, R2 ;  /* 0x0000000200a47308 */ /* 0x0003e40000000800 */
[--C-:B-1----:R-:W-:Y:S01]  /*9b30*/  FFMA.FTZ R2, R166, c[0x0][0x2d0], -R149.reuse ;  /* 0x0000b400a6027a23 */ /* 0x102fe20000010895 */
[----:B------:R-:W-:Y:S07]  /*9b40*/  MOV R166, R105 ;  /* 0x0000006900a67202 */ /* 0x000fee0000000f00 */
[----:B------:R1:W2:Y:S02]  /*9b50*/  MUFU.EX2 R163, R2 ;  /* 0x0000000200a37308 */ /* 0x0002a40000000800 */
[----:B-1----:R-:W-:Y:S01]  /*9b60*/  FFMA.FTZ R2, R167, c[0x0][0x2d0], -R148 ;  /* 0x0000b400a7027a23 */ /* 0x002fe20000010894 */
[----:B--2---:R-:W-:Y:S01]  /*9b70*/  F2FP.PACK_AB R75, R163, R164 ;  /* 0x000000a4a34b723e */ /* 0x004fe200000000ff */
[----:B------:R-:W-:Y:S06]  /*9b80*/  IMAD.MOV.U32 R167, RZ, RZ, R106 ;  /* 0x000000ffffa77224 */ /* 0x000fec00078e006a */
[----:B------:R1:W-:Y:S01]  /*9b90*/  MUFU.EX2 R161, R2 ;  /* 0x0000000200a17308 */ /* 0x0003e20000000800 */
[C---:B----4-:R-:W-:Y:S08]  /*9ba0*/  HMMA.16816.F32 R4, R72.reuse, R80, R4 ;  /* 0x000000504804723c */ /* 0x050ff00000001804 */
[C---:B------:R-:W-:Y:S01]  /*9bb0*/  HMMA.16816.F32 R8, R72.reuse, R82, R8 ;  /* 0x000000524808723c */ /* 0x040fe20000001808 */
[----:B------:R-:W2:Y:S07]  /*9bc0*/  LDSM.16.MT88.4 R80, [R221+0x5900] ;  /* 0x00590000dd50783b */ /* 0x000eae0000004200 */
[C---:B-----5:R-:W-:Y:S04]  /*9bd0*/  HMMA.16816.F32 R12, R72.reuse, R84, R12 ;  /* 0x00000054480c723c */ /* 0x060fe8000000180c */
[--C-:B-1----:R-:W-:Y:S04]  /*9be0*/  FFMA.FTZ R2, R168, c[0x0][0x2d0], -R148.reuse ;  /* 0x0000b400a8027a23 */ /* 0x102fe80000010894 */
[C---:B------:R-:W-:Y:S01]  /*9bf0*/  HMMA.16816.F32 R16, R72.reuse, R86, R16 ;  /* 0x000000564810723c */ /* 0x040fe20000001810 */
[----:B------:R1:W4:Y:S01]  /*9c00*/  MUFU.EX2 R162, R2 ;  /* 0x0000000200a27308 */ /* 0x0003220000000800 */
[----:B------:R-:W5:Y:S06]  /*9c10*/  LDSM.16.MT88.4 R84, [R222+0x5900] ;  /* 0x00590000de54783b */ /* 0x000f6c0000004200 */
[C---:B---3--:R-:W-:Y:S08]  /*9c20*/  HMMA.16816.F32 R20, R72.reuse, R76, R20 ;  /* 0x0000004c4814723c */ /* 0x048ff00000001814 */
[C---:B------:R-:W-:Y:S01]  /*9c30*/  HMMA.16816.F32 R24, R72.reuse, R78, R24 ;  /* 0x0000004e4818723c */ /* 0x040fe20000001818 */
[----:B------:R-:W3:Y:S07]  /*9c40*/  LDSM.16.MT88.4 R76, [R224+0x5900] ;  /* 0x00590000e04c783b */ /* 0x000eee0000004200 */
[C---:B------:R-:W-:Y:S04]  /*9c50*/  HMMA.16816.F32 R28, R72.reuse, R88, R28 ;  /* 0x00000058481c723c */ /* 0x040fe8000000181c */
[--C-:B-1----:R-:W-:Y:S04]  /*9c60*/  FFMA.FTZ R2, R169, c[0x0][0x2d0], -R149.reuse ;  /* 0x0000b400a9027a23 */ /* 0x102fe80000010895 */
[C---:B------:R-:W-:Y:S01]  /*9c70*/  HMMA.16816.F32 R32, R72.reuse, R90, R32 ;  /* 0x0000005a4820723c */ /* 0x040fe20000001820 */
[----:B------:R1:W-:Y:S01]  /*9c80*/  MUFU.EX2 R114, R2 ;  /* 0x0000000200727308 */ /* 0x0003e20000000800 */
[----:B------:R-:W3:Y:S06]  /*9c90*/  LDSM.16.MT88.4 R88, [R221+0x2100] ;  /* 0x00210000dd58783b */ /* 0x000eec0000004200 */
[C---:B--2---:R-:W-:Y:S08]  /*9ca0*/  HMMA.16816.F32 R36, R72.reuse, R80, R36 ;  /* 0x000000504824723c */ /* 0x044ff00000001824 */
[C---:B------:R-:W-:Y:S01]  /*9cb0*/  HMMA.16816.F32 R40, R72.reuse, R82, R40 ;  /* 0x000000524828723c */ /* 0x040fe20000001828 */
[----:B------:R-:W2:Y:S07]  /*9cc0*/  LDSM.16.MT88.4 R80, [R222+0x2100] ;  /* 0x00210000de50783b */ /* 0x000eae0000004200 */
[C---:B-----5:R-:W-:Y:S04]  /*9cd0*/  HMMA.16816.F32 R44, R72.reuse, R84, R44 ;  /* 0x00000054482c723c */ /* 0x060fe8000000182c */
[--C-:B-1----:R-:W-:Y:S02]  /*9ce0*/  FFMA.FTZ R2, R170, c[0x0][0x2d0], -R149.reuse ;  /* 0x0000b400aa027a23 */ /* 0x102fe40000010895 */
[----:B------:R-:W5:Y:S02]  /*9cf0*/  LDL.LU R170, [R1+0x18] ;  /* 0x0000180001aa7983 */ /* 0x000f640000300800 */
[C---:B------:R-:W-:Y:S01]  /*9d00*/  HMMA.16816.F32 R48, R72.reuse, R86, R48 ;  /* 0x000000564830723c */ /* 0x040fe20000001830 */
[----:B------:R1:W1:Y:S01]  /*9d10*/  MUFU.EX2 R115, R2 ;  /* 0x0000000200737308 */ /* 0x0002620000000800 */
[----:B------:R-:W-:Y:S06]  /*9d20*/  LDSM.16.MT88.4 R84, [R224+0x2100] ;  /* 0x00210000e054783b */ /* 0x000fec0000004200 */
[C---:B------:R-:W-:Y:S02]  /*9d30*/  HMMA.16816.F32 R52, R72.reuse, R92, R52 ;  /* 0x0000005c4834723c */ /* 0x040fe40000001834 */
[----:B------:R-:W5:Y:S06]  /*9d40*/  LDL.LU R168, [R1+0x1c] ;  /* 0x00001c0001a87983 */ /* 0x000f6c0000300800 */
[C---:B------:R-:W-:Y:S01]  /*9d50*/  HMMA.16816.F32 R56, R72.reuse, R94, R56 ;  /* 0x0000005e4838723c */ /* 0x040fe20000001838 */
[----:B------:R-:W-:Y:S07]  /*9d60*/  LDSM.16.MT88.4 R92, [R225+0x6100] ;  /* 0x00610000e15c783b */ /* 0x000fee0000004200 */
[C---:B---3--:R-:W-:Y:S04]  /*9d70*/  HMMA.16816.F32 R60, R72.reuse, R76, R60 ;  /* 0x0000004c483c723c */ /* 0x048fe8000000183c */
[--C-:B-1----:R-:W-:Y:S04]  /*9d80*/  FFMA.FTZ R2, R171, c[0x0][0x2d0], -R148.reuse ;  /* 0x0000b400ab027a23 */ /* 0x102fe80000010894 */
[----:B------:R-:W-:Y:S01]  /*9d90*/  HMMA.16816.F32 R64, R72, R78, R64 ;  /* 0x0000004e4840723c */ /* 0x000fe20000001840 */
[----:B------:R1:W-:Y:S01]  /*9da0*/  MUFU.EX2 R113, R2 ;  /* 0x0000000200717308 */ /* 0x0003e20000000800 */
[----:B------:R-:W3:Y:S05]  /*9db0*/  LDSM.16.MT88.4 R76, [R225+0x2100] ;  /* 0x00210000e14c783b */ /* 0x000eea0000004200 */
[----:B----4-:R-:W-:Y:S02]  /*9dc0*/  F2FP.PACK_AB R72, R162, R161 ;  /* 0x000000a1a248723e */ /* 0x010fe400000000ff */
[----:B------:R-:W-:Y:S03]  /*9dd0*/  F2FP.PACK_AB R73, R115, R114 ;  /* 0x000000727349723e */ /* 0x000fe600000000ff */
        /* <DEDUP_REMOVED lines=26> */
[C---:B----4-:R-:W-:Y:S08]  /*9f80*/  HMMA.16816.F32 R36, R72.reuse, R88, R36 ;  /* 0x000000584824723c */ /* 0x050ff00000001824 */
[C---:B------:R-:W-:Y:S01]  /*9f90*/  HMMA.16816.F32 R40, R72.reuse, R90, R40 ;  /* 0x0000005a4828723c */ /* 0x040fe20000001828 */
[----:B------:R-:W4:Y:S07]  /*9fa0*/  LDSM.16.MT88.4 R88, [R225+0x2900] ;  /* 0x00290000e158783b */ /* 0x000f2e0000004200 */
[C---:B--2---:R-:W-:Y:S04]  /*9fb0*/  HMMA.16816.F32 R44, R72.reuse, R80, R44 ;  /* 0x00000050482c723c */ /* 0x044fe8000000182c */
[--C-:B-1----:R-:W-:Y:S04]  /*9fc0*/  FFMA.FTZ R2, R203, c[0x0][0x2d0], -R149.reuse ;  /* 0x0000b400cb027a23 */ /* 0x102fe80000010895 */
[C---:B------:R-:W-:Y:S01]  /*9fd0*/  HMMA.16816.F32 R48, R72.reuse, R82, R48 ;  /* 0x000000524830723c */ /* 0x040fe20000001830 */
[----:B------:R1:W2:Y:S01]  /*9fe0*/  MUFU.EX2 R122, R2 ;  /* 0x00000002007a7308 */ /* 0x0002a20000000800 */
[----:B------:R-:W3:Y:S06]  /*9ff0*/  LDSM.16.MT88.4 R80, [R224+0x2900] ;  /* 0x00290000e050783b */ /* 0x000eec0000004200 */
[C---:B------:R-:W-:Y:S08]  /*a000*/  HMMA.16816.F32 R52, R72.reuse, R92, R52 ;  /* 0x0000005c4834723c */ /* 0x040ff00000001834 */
        /* <DEDUP_REMOVED lines=8> */
[----:B--2---:R-:W-:Y:S03]  /*a090*/  F2FP.PACK_AB R73, R122, R123 ;  /* 0x0000007b7a49723e */ /* 0x004fe600000000ff */
[--C-:B-1----:R-:W-:Y:S04]  /*a0a0*/  FFMA.FTZ R2, R206, c[0x0][0x2d0], -R148.reuse ;  /* 0x0000b400ce027a23 */ /* 0x102fe80000010894 */
[----:B------:R1:W2:Y:S02]  /*a0b0*/  MUFU.EX2 R156, R2 ;  /* 0x00000002009c7308 */ /* 0x0002a40000000800 */
[--C-:B-1----:R-:W-:Y:S01]  /*a0c0*/  FFMA.FTZ R2, R212, c[0x0][0x2d0], -R149.reuse ;  /* 0x0000b400d4027a23 */ /* 0x102fe20000010895 */
[----:B--2---:R-:W-:Y:S07]  /*a0d0*/  F2FP.PACK_AB R74, R156, R121 ;  /* 0x000000799c4a723e */ /* 0x004fee00000000ff */
        /* <DEDUP_REMOVED lines=13> */
[----:B------:R-:W2:Y:S06]  /*a1b0*/  LDSM.16.MT88.4 R84, [R225+0x6900] ;  /* 0x00690000e154783b */ /* 0x000eac0000004200 */
[C---:B----4-:R-:W-:Y:S08]  /*a1c0*/  HMMA.16816.F32 R20, R72.reuse, R88, R20 ;  /* 0x000000584814723c */ /* 0x050ff00000001814 */
[C---:B------:R-:W-:Y:S01]  /*a1d0*/  HMMA.16816.F32 R24, R72.reuse, R90, R24 ;  /* 0x0000005a4818723c */ /* 0x040fe20000001818 */
[----:B------:R-:W-:Y:S07]  /*a1e0*/  LDSM.16.MT88.4 R88, [R224+0x3100] ;  /* 0x00310000e058783b */ /* 0x000fee0000004200 */
[C---:B------:R-:W-:Y:S04]  /*a1f0*/  HMMA.16816.F32 R28, R72.reuse, R80, R28 ;  /* 0x00000050481c723c */ /* 0x040fe8000000181c */
[--C-:B-1----:R-:W-:Y:S04]  /*a200*/  FFMA.FTZ R2, R215, c[0x0][0x2d0], -R149.reuse ;  /* 0x0000b400d7027a23 */ /* 0x102fe80000010895 */
[C---:B------:R-:W-:Y:S01]  /*a210*/  HMMA.16816.F32 R32, R72.reuse, R82, R32 ;  /* 0x000000524820723c */ /* 0x040fe20000001820 */
[----:B------:R1:W-:Y:S01]  /*a220*/  MUFU.EX2 R131, R2 ;  /* 0x0000000200837308 */ /* 0x0003e20000000800 */
[----:B------:R-:W4:Y:S06]  /*a230*/  LDSM.16.MT88.4 R80, [R224+0x6900] ;  /* 0x00690000e050783b */ /* 0x000f2c0000004200 */
[C---:B------:R-:W-:Y:S08]  /*a240*/  HMMA.16816.F32 R36, R72.reuse, R92, R36 ;  /* 0x0000005c4824723c */ /* 0x040ff00000001824 */
[C---:B------:R-:W-:Y:S01]  /*a250*/  HMMA.16816.F32 R40, R72.reuse, R94, R40 ;  /* 0x0000005e4828723c */ /* 0x040fe20000001828 */
[----:B------:R-:W-:Y:S07]  /*a260*/  LDSM.16.MT88.4 R92, [R222+0x7100] ;  /* 0x00710000de5c783b */ /* 0x000fee0000004200 */
[C---:B--2---:R-:W-:Y:S04]  /*a270*/  HMMA.16816.F32 R44, R72.reuse, R76, R44 ;  /* 0x0000004c482c723c */ /* 0x044fe8000000182c */
[--C-:B-1----:R-:W-:Y:S04]  /*a280*/  FFMA.FTZ R2, R216, c[0x0][0x2d0], -R149.reuse ;  /* 0x0000b400d8027a23 */ /* 0x102fe80000010895 */
[C---:B------:R-:W-:Y:S01]  /*a290*/  HMMA.16816.F32 R48, R72.reuse, R78, R48 ;  /* 0x0000004e4830723c */ /* 0x040fe20000001830 */
[----:B------:R1:W2:Y:S01]  /*a2a0*/  MUFU.EX2 R130, R2 ;  /* 0x0000000200827308 */ /* 0x0002a20000000800 */
[----:B------:R-:W5:Y:S06]  /*a2b0*/  LDSM.16.MT88.4 R76, [R221+0x3100] ;  /* 0x00310000dd4c783b */ /* 0x000f6c0000004200 */
[C---:B------:R-:W-:Y:S08]  /*a2c0*/  HMMA.16816.F32 R52, R72.reuse, R84, R52 ;  /* 0x000000544834723c */ /* 0x040ff00000001834 */
        /* <DEDUP_REMOVED lines=8> */
[----:B--2---:R-:W-:Y:S03]  /*a350*/  F2FP.PACK_AB R73, R130, R131 ;  /* 0x000000838249723e */ /* 0x004fe600000000ff */
[--C-:B-1----:R-:W-:Y:S04]  /*a360*/  FFMA.FTZ R2, R250, c[0x0][0x2d0], -R148.reuse ;  /* 0x0000b400fa027a23 */ /* 0x102fe80000010894 */
[----:B------:R1:W2:Y:S02]  /*a370*/  MUFU.EX2 R152, R2 ;  /* 0x0000000200987308 */ /* 0x0002a40000000800 */
[--C-:B-1----:R-:W-:Y:S01]  /*a380*/  FFMA.FTZ R2, R217, c[0x0][0x2d0], -R149.reuse ;  /* 0x0000b400d9027a23 */ /* 0x102fe20000010895 */
[----:B--2---:R-:W-:Y:S07]  /*a390*/  F2FP.PACK_AB R74, R152, R129 ;  /* 0x00000081984a723e */ /* 0x004fee00000000ff */
[----:B------:R1:W-:Y:S02]  /*a3a0*/  MUFU.EX2 R128, R2 ;  /* 0x0000000200807308 */ /* 0x0003e40000000800 */
[----:B-1----:R-:W-:Y:S08]  /*a3b0*/  FFMA.FTZ R2, R245, c[0x0][0x2d0], -R149 ;  /* 0x0000b400f5027a23 */ /* 0x002ff00000010895 */
[----:B------:R1:W2:Y:S02]  /*a3c0*/  MUFU.EX2 R151, R2 ;  /* 0x0000000200977308 */ /* 0x0002a40000000800 */
[----:B-1----:R-:W-:Y:S01]  /*a3d0*/  FFMA.FTZ R2, R132, c[0x0][0x2d0], -R148 ;  /* 0x0000b40084027a23 */ /* 0x002fe20000010894 */
[----:B--2---:R-:W-:Y:S02]  /*a3e0*/  F2FP.PACK_AB R75, R151, R128 ;  /* 0x00000080974b723e */ /* 0x004fe400000000ff */
[----:B------:R-:W-:Y:S05]  /*a3f0*/  MOV R132, R110 ;  /* 0x0000006e00847202 */ /* 0x000fea0000000f00 */
[----:B------:R1:W-:Y:S01]  /*a400*/  MUFU.EX2 R150, R2 ;  /* 0x0000000200967308 */ /* 0x0003e20000000800 */
[----:B------:R-:W-:Y:S02]  /*a410*/  IMAD.MOV.U32 R110, RZ, RZ, R107 ;  /* 0x000000ffff6e7224 */ /* 0x000fe400078e006b */
[----:B------:R-:W-:Y:S01]  /*a420*/  IMAD.MOV.U32 R107, RZ, RZ, R102 ;  /* 0x000000ffff6b7224 */ /* 0x000fe200078e0066 */
[C---:B-----5:R-:W-:Y:S03]  /*a430*/  HMMA.16816.F32 R4, R72.reuse, R76, R4 ;  /* 0x0000004c4804723c */ /* 0x060fe60000001804 */
[----:B------:R-:W-:Y:S01]  /*a440*/  MOV R171, R110 ;  /* 0x0000006e00ab7202 */ /* 0x000fe20000000f00 */
[----:B------:R-:W-:Y:S02]  /*a450*/  IMAD.MOV.U32 R110, RZ, RZ, R107 ;  /* 0x000000ffff6e7224 */ /* 0x000fe400078e006b */
[----:B------:R-:W-:Y:S02]  /*a460*/  LDSM.16.MT88.4 R104, [R222+0x3900] ;  /* 0x00390000de68783b */ /* 0x000fe40000004200 */
[C---:B------:R-:W-:Y:S06]  /*a470*/  HMMA.16816.F32 R8, R72.reuse, R78, R8 ;  /* 0x0000004e4808723c */ /* 0x040fec0000001808 */
[----:B------:R-:W2:Y:S02]  /*a480*/  LDSM.16.MT88.4 R76, [R221+0x7100] ;  /* 0x00710000dd4c783b */ /* 0x000ea40000004200 */
[C---:B------:R-:W-:Y:S04]  /*a490*/  HMMA.16816.F32 R12, R72.reuse, R84, R12 ;  /* 0x00000054480c723c */ /* 0x040fe8000000180c */
[----:B-1----:R-:W-:Y:S02]  /*a4a0*/  FFMA.FTZ R2, R111, c[0x0][0x2d0], -R148 ;  /* 0x0000b4006f027a23 */ /* 0x002fe40000010894 */
[----:B------:R-:W-:Y:S01]  /*a4b0*/  IMAD.MOV.U32 R111, RZ, RZ, R109 ;  /* 0x000000ffff6f7224 */ /* 0x000fe200078e006d */
[----:B------:R-:W-:Y:S01]  /*a4c0*/  MOV R109, R103 ;  /* 0x00000067006d7202 */ /* 0x000fe20000000f00 */
[C---:B------:R-:W-:Y:S01]  /*a4d0*/  HMMA.16816.F32 R16, R72.reuse, R86, R16 ;  /* 0x000000564810723c */ /* 0x040fe20000001810 */
[----:B------:R1:W-:Y:S01]  /*a4e0*/  MUFU.EX2 R139, R2 ;  /* 0x00000002008b7308 */ /* 0x0003e20000000800 */
[----:B------:R-:W-:Y:S02]  /*a4f0*/  LDSM.16.MT88.4 R84, [R221+0x3900] ;  /* 0x00390000dd54783b */ /* 0x000fe40000004200 */
[----:B------:R-:W-:Y:S01]  /*a500*/  IMAD.MOV.U32 R169, RZ, RZ, R111 ;  /* 0x000000ffffa97224 */ /* 0x000fe200078e006f */
[----:B------:R-:W-:Y:S03]  /*a510*/  MOV R111, R70 ;  /* 0x00000046006f7202 */ /* 0x000fe60000000f00 */
[C---:B----4-:R-:W-:Y:S04]  /*a520*/  HMMA.16816.F32 R20, R72.reuse, R80, R20 ;  /* 0x000000504814723c */ /* 0x050fe80000001814 */
[----:B------:R-:W-:Y:S04]  /*a530*/  FFMA.FTZ R0, R0, R168, R169 ;  /* 0x000000a800007223 */ /* 0x000fe800000100a9 */
[C---:B------:R-:W-:Y:S04]  /*a540*/  HMMA.16816.F32 R24, R72.reuse, R82, R24 ;  /* 0x000000524818723c */ /* 0x040fe80000001818 */
[----:B------:R-:W-:Y:S04]  /*a550*/  FADD.FTZ R0, R166, R0 ;  /* 0x00000000a6007221 */ /* 0x000fe80000010000 */
[C---:B------:R-:W-:Y:S04]  /*a560*/  HMMA.16816.F32 R28, R72.reuse, R88, R28 ;  /* 0x00000058481c723c */ /* 0x040fe8000000181c */
[--C-:B-1----:R-:W-:Y:S02]  /*a570*/  FFMA.FTZ R2, R251, c[0x0][0x2d0], -R149.reuse ;  /* 0x0000b400fb027a23 */ /* 0x102fe40000010895 */
[----:B------:R-:W-:Y:S02]  /*a580*/  FADD.FTZ R0, R111, R0 ;  /* 0x000000006f007221 */ /* 0x000fe40000010000 */
[C---:B------:R-:W-:Y:S01]  /*a590*/  HMMA.16816.F32 R32, R72.reuse, R90, R32 ;  /* 0x0000005a4820723c */ /* 0x040fe20000001820 */
[----:B------:R1:W-:Y:S03]  /*a5a0*/  MUFU.EX2 R138, R2 ;  /* 0x00000002008a7308 */ /* 0x0003e60000000800 */
[----:B------:R-:W-:Y:S04]  /*a5b0*/  FADD.FTZ R0, R109, R0 ;  /* 0x000000006d007221 */ /* 0x000fe80000010000 */
[C---:B--2---:R-:W-:Y:S04]  /*a5c0*/  HMMA.16816.F32 R36, R72.reuse, R76, R36 ;  /* 0x0000004c4824723c */ /* 0x044fe80000001824 */
[----:B------:R-:W-:Y:S04]  /*a5d0*/  FADD.FTZ R0, R248, R0 ;  /* 0x00000000f8007221 */ /* 0x000fe80000010000 */
[C---:B------:R-:W-:Y:S04]  /*a5e0*/  HMMA.16816.F32 R40, R72.reuse, R78, R40 ;  /* 0x0000004e4828723c */ /* 0x040fe80000001828 */
[----:B------:R-:W-:Y:S04]  /*a5f0*/  FADD.FTZ R0, R247, R0 ;  /* 0x00000000f7007221 */ /* 0x000fe80000010000 */
[C---:B------:R-:W-:Y:S04]  /*a600*/  HMMA.16816.F32 R44, R72.reuse, R92, R44 ;  /* 0x0000005c482c723c */ /* 0x040fe8000000182c */
[--C-:B-1----:R-:W-:Y:S02]  /*a610*/  FFMA.FTZ R2, R101, c[0x0][0x2d0], -R149.reuse ;  /* 0x0000b40065027a23 */ /* 0x102fe40000010895 */
[----:B------:R-:W-:Y:S02]  /*a620*/  FADD.FTZ R0, R119, R0 ;  /* 0x0000000077007221 */ /* 0x000fe40000010000 */
[C---:B------:R-:W-:Y:S01]  /*a630*/  HMMA.16816.F32 R48, R72.reuse, R94, R48 ;  /* 0x0000005e4830723c */ /* 0x040fe20000001830 */
[----:B------:R1:W2:Y:S01]  /*a640*/  MUFU.EX2 R137, R2 ;  /* 0x0000000200897308 */ /* 0x0002a20000000800 */
[----:B------:R-:W-:Y:S02]  /*a650*/  LDSM.16.MT88.4 R92, [R225+0x3900] ;  /* 0x00390000e15c783b */ /* 0x000fe40000004200 */
[----:B------:R-:W-:Y:S04]  /*a660*/  FADD.FTZ R0, R118, R0 ;  /* 0x0000000076007221 */ /* 0x000fe80000010000 */
[C---:B------:R-:W-:Y:S04]  /*a670*/  HMMA.16816.F32 R52, R72.reuse, R96, R52 ;  /* 0x000000604834723c */ /* 0x040fe80000001834 */
[----:B------:R-:W-:Y:S04]  /*a680*/  FADD.FTZ R0, R116, R0 ;  /* 0x0000000074007221 */ /* 0x000fe80000010000 */
[C---:B------:R-:W-:Y:S04]  /*a690*/  HMMA.16816.F32 R56, R72.reuse, R98, R56 ;  /* 0x000000624838723c */ /* 0x040fe80000001838 */
[----:B------:R-:W-:Y:S04]  /*a6a0*/  FADD.FTZ R0, R213, R0 ;  /* 0x00000000d5007221 */ /* 0x000fe80000010000 */
[----:B------:R-:W-:Y:S04]  /*a6b0*/  FADD.FTZ R0, R127, R0 ;  /* 0x000000007f007221 */ /* 0x000fe80000010000 */
[--C-:B-1----:R-:W-:Y:S02]  /*a6c0*/  FFMA.FTZ R2, R100, c[0x0][0x2d0], -R148.reuse ;  /* 0x0000b40064027a23 */ /* 0x102fe40000010894 */
[----:B------:R-:W1:Y:S01]  /*a6d0*/  LDSM.16.MT88.4 R100, [R224+0x7100] ;  /* 0x00710000e064783b */ /* 0x000e620000004200 */
[----:B------:R-:W-:Y:S01]  /*a6e0*/  FFMA.FTZ R148, R133, c[0x0][0x2d0], -R148 ;  /* 0x0000b40085947a23 */ /* 0x000fe20000010894 */
[----:B------:R3:W-:Y:S01]  /*a6f0*/  MUFU.EX2 R136, R2 ;  /* 0x0000000200887308 */ /* 0x0007e20000000800 */
[----:B------:R-:W-:Y:S01]  /*a700*/  FADD.FTZ R0, R126, R0 ;  /* 0x000000007e007221 */ /* 0x000fe20000010000 */
[----:B--2---:R-:W-:Y:S03]  /*a710*/  F2FP.PACK_AB R133, R137, R138 ;  /* 0x0000008a8985723e */ /* 0x004fe600000000ff */
[----:B------:R-:W-:Y:S04]  /*a720*/  FADD.FTZ R0, R124, R0 ;  /* 0x000000007c007221 */ /* 0x000fe80000010000 */
[----:B------:R-:W-:Y:S01]  /*a730*/  FADD.FTZ R0, R196, R0 ;  /* 0x00000000c4007221 */ /* 0x000fe20000010000 */
[----:B------:R-:W2:Y:S03]  /*a740*/  MUFU.EX2 R148, R148 ;  /* 0x0000009400947308 */ /* 0x000ea60000000800 */
[----:B------:R-:W-:Y:S04]  /*a750*/  FADD.FTZ R0, R164, R0 ;  /* 0x00000000a4007221 */ /* 0x000fe80000010000 */
[----:B------:R-:W-:Y:S04]  /*a760*/  FADD.FTZ R0, R163, R0 ;  /* 0x00000000a3007221 */ /* 0x000fe80000010000 */
[----:B------:R-:W-:Y:S02]  /*a770*/  FADD.FTZ R0, R114, R0 ;  /* 0x0000000072007221 */ /* 0x000fe40000010000 */
[--C-:B---3--:R-:W-:Y:S01]  /*a780*/  FFMA.FTZ R2, R132, c[0x0][0x2d0], -R149.reuse ;  /* 0x0000b40084027a23 */ /* 0x108fe20000010895 */
[----:B------:R-:W-:Y:S01]  /*a790*/  F2FP.PACK_AB R132, R139, R150 ;  /* 0x000000968b84723e */ /* 0x000fe200000000ff */
[----:B------:R-:W-:Y:S02]  /*a7a0*/  FFMA.FTZ R149, R71, c[0x0][0x2d0], -R149 ;  /* 0x0000b40047957a23 */ /* 0x000fe40000010895 */
[----:B------:R3:W-:Y:S01]  /*a7b0*/  MUFU.EX2 R70, R2 ;  /* 0x0000000200467308 */ /* 0x0007e20000000800 */
[----:B------:R-:W-:Y:S04]  /*a7c0*/  FADD.FTZ R0, R115, R0 ;  /* 0x0000000073007221 */ /* 0x000fe80000010000 */
[----:B------:R-:W-:Y:S01]  /*a7d0*/  FADD.FTZ R0, R112, R0 ;  /* 0x0000000070007221 */ /* 0x000fe20000010000 */
[----:B--2---:R-:W-:Y:S03]  /*a7e0*/  F2FP.PACK_AB R134, R148, R136 ;  /* 0x000000889486723e */ /* 0x004fe600000000ff */
[----:B------:R-:W-:Y:S01]  /*a7f0*/  FADD.FTZ R0, R159, R0 ;  /* 0x000000009f007221 */ /* 0x000fe20000010000 */
[C---:B-1----:R-:W-:Y:S01]  /*a800*/  HMMA.16816.F32 R60, R72.reuse, R100, R60 ;  /* 0x00000064483c723c */ /* 0x042fe2000000183c */
[----:B------:R-:W1:Y:S02]  /*a810*/  MUFU.EX2 R149, R149 ;  /* 0x0000009500957308 */ /* 0x000e640000000800 */
[----:B------:R-:W-:Y:S04]  /*a820*/  FADD.FTZ R0, R123, R0 ;  /* 0x000000007b007221 */ /* 0x000fe80000010000 */
[----:B------:R-:W-:Y:S01]  /*a830*/  FADD.FTZ R0, R122, R0 ;  /* 0x000000007a007221 */ /* 0x000fe20000010000 */
[----:B------:R-:W-:Y:S01]  /*a840*/  HMMA.16816.F32 R64, R72, R102, R64 ;  /* 0x000000664840723c */ /* 0x000fe20000001840 */
[----:B------:R-:W2:Y:S03]  /*a850*/  LDSM.16.MT88.4 R100, [R224+0x3900] ;  /* 0x00390000e064783b */ /* 0x000ea60000004200 */
[----:B------:R-:W-:Y:S02]  /*a860*/  FADD.FTZ R0, R120, R0 ;  /* 0x0000000078007221 */ /* 0x000fe40000010000 */
[----:B---3--:R-:W-:Y:S02]  /*a870*/  FFMA.FTZ R2, R3, R170, R171 ;  /* 0x000000aa03027223 */ /* 0x008fe400000100ab */
[----:B------:R-:W-:Y:S04]  /*a880*/  FADD.FTZ R0, R155, R0 ;  /* 0x000000009b007221 */ /* 0x000fe80000010000 */
[----:B------:R-:W-:Y:S02]  /*a890*/  FADD.FTZ R2, R167, R2 ;  /* 0x00000002a7027221 */ /* 0x000fe40000010000 */
[----:B------:R-:W-:Y:S02]  /*a8a0*/  FADD.FTZ R0, R131, R0 ;  /* 0x0000000083007221 */ /* 0x000fe40000010000 */
[----:B------:R-:W-:Y:S01]  /*a8b0*/  FADD.FTZ R2, R165, R2 ;  /* 0x00000002a5027221 */ /* 0x000fe20000010000 */
[----:B-1----:R-:W-:Y:S01]  /*a8c0*/  F2FP.PACK_AB R135, R149, R70 ;  /* 0x000000469587723e */ /* 0x002fe200000000ff */
[----:B------:R-:W-:Y:S02]  /*a8d0*/  FADD.FTZ R0, R130, R0 ;  /* 0x0000000082007221 */ /* 0x000fe40000010000 */
[----:B------:R-:W-:Y:S02]  /*a8e0*/  FADD.FTZ R2, R110, R2 ;  /* 0x000000026e027221 */ /* 0x000fe40000010000 */
[----:B------:R-:W-:Y:S02]  /*a8f0*/  FADD.FTZ R0, R128, R0 ;  /* 0x0000000080007221 */ /* 0x000fe40000010000 */
[C---:B------:R-:W-:Y:S01]  /*a900*/  HMMA.16816.F32 R72, R132.reuse, R84, R4 ;  /* 0x000000548448723c */ /* 0x040fe20000001804 */
[----:B------:R-:W-:Y:S04]  /*a910*/  LDSM.16.MT88.4 R4, [R224+0x7900] ;  /* 0x00790000e004783b */ /* 0x000fe80000004200 */
[----:B------:R-:W-:Y:S02]  /*a920*/  FADD.FTZ R2, R108, R2 ;  /* 0x000000026c027221 */ /* 0x000fe40000010000 */
[----:B------:R-:W-:Y:S01]  /*a930*/  FADD.FTZ R0, R151, R0 ;  /* 0x0000000097007221 */ /* 0x000fe20000010000 */
        /* <DEDUP_REMOVED lines=8> */
[----:B------:R-:W-:Y:S04]  /*a9c0*/  FADD.FTZ R2, R218, R2 ;  /* 0x00000002da027221 */ /* 0x000fe80000010000 */
[C---:B------:R-:W-:Y:S04]  /*a9d0*/  HMMA.16816.F32 R88, R132.reuse, R92, R20 ;  /* 0x0000005c8458723c */ /* 0x040fe80000001814 */
[----:B------:R-:W-:Y:S02]  /*a9e0*/  FADD.FTZ R2, R117, R2 ;  /* 0x0000000275027221 */ /* 0x000fe40000010000 */
[----:B------:R-:W3:Y:S02]  /*a9f0*/  LDSM.16.MT88.4 R116, [R222+0x7900] ;  /* 0x00790000de74783b */ /* 0x000ee40000004200 */
[C---:B------:R-:W-:Y:S04]  /*aa00*/  HMMA.16816.F32 R92, R132.reuse, R94, R24 ;  /* 0x0000005e845c723c */ /* 0x040fe80000001818 */
[----:B------:R-:W-:Y:S04]  /*aa10*/  FADD.FTZ R2, R214, R2 ;  /* 0x00000002d6027221 */ /* 0x000fe80000010000 */
[C---:B--2---:R-:W-:Y:S04]  /*aa20*/  HMMA.16816.F32 R96, R132.reuse, R100, R28 ;  /* 0x000000648460723c */ /* 0x044fe8000000181c */
[----:B------:R-:W-:Y:S04]  /*aa30*/  FADD.FTZ R2, R207, R2 ;  /* 0x00000002cf027221 */ /* 0x000fe80000010000 */
[C---:B------:R-:W-:Y:S04]  /*aa40*/  HMMA.16816.F32 R100, R132.reuse, R102, R32 ;  /* 0x000000668464723c */ /* 0x040fe80000001820 */
[----:B------:R-:W-:Y:S04]  /*aa50*/  FADD.FTZ R2, R205, R2 ;  /* 0x00000002cd027221 */ /* 0x000fe80000010000 */
[C---:B-1----:R-:W-:Y:S04]  /*aa60*/  HMMA.16816.F32 R104, R132.reuse, R108, R36 ;  /* 0x0000006c8468723c */ /* 0x042fe80000001824 */
[----:B------:R-:W-:Y:S02]  /*aa70*/  FADD.FTZ R2, R125, R2 ;  /* 0x000000027d027221 */ /* 0x000fe40000010000 */
[----:B------:R-:W1:Y:S02]  /*aa80*/  LDSM.16.MT88.4 R124, [R225+0x7900] ;  /* 0x00790000e17c783b */ /* 0x000e640000004200 */
[C---:B------:R-:W-:Y:S04]  /*aa90*/  HMMA.16816.F32 R108, R132.reuse, R110, R40 ;  /* 0x0000006e846c723c */ /* 0x040fe80000001828 */
[----:B------:R-:W-:Y:S04]  /*aaa0*/  FADD.FTZ R2, R198, R2 ;  /* 0x00000002c6027221 */ /* 0x000fe80000010000 */
[----:B------:R-:W-:Y:S04]  /*aab0*/  FADD.FTZ R2, R189, R2 ;  /* 0x00000002bd027221 */ /* 0x000fe80000010000 */
[----:B------:R-:W-:Y:S04]  /*aac0*/  FADD.FTZ R2, R188, R2 ;  /* 0x00000002bc027221 */ /* 0x000fe80000010000 */
[----:B------:R-:W-:Y:S04]  /*aad0*/  FADD.FTZ R2, R161, R2 ;  /* 0x00000002a1027221 */ /* 0x000fe80000010000 */
[----:B------:R-:W-:Y:S04]  /*aae0*/  FADD.FTZ R2, R162, R2 ;  /* 0x00000002a2027221 */ /* 0x000fe80000010000 */
[----:B------:R-:W-:Y:S02]  /*aaf0*/  FADD.FTZ R2, R113, R2 ;  /* 0x0000000271027221 */ /* 0x000fe40000010000 */
[C---:B---3--:R-:W-:Y:S03]  /*ab00*/  HMMA.16816.F32 R112, R132.reuse, R116, R44 ;  /* 0x000000748470723c */ /* 0x048fe6000000182c */
        /* <DEDUP_REMOVED lines=15> */
[----:B------:R-:W-:Y:S04]  /*ac00*/  FADD.FTZ R0, R139, R2 ;  /* 0x000000028b007221 */ /* 0x000fe80000010000 */
[----:B------:R-:W-:Y:S04]  /*ac10*/  FADD.FTZ R2, R136, R0 ;  /* 0x0000000088027221 */ /* 0x000fe80000010000 */
[----:B------:R-:W-:Y:S02]  /*ac20*/  FADD.FTZ R2, R148, R2 ;  /* 0x0000000294027221 */ /* 0x000fe40000010000 */
[----:B------:R-:W-:Y:S01]  /*ac30*/  FADD.FTZ R0, R70, R3 ;  /* 0x0000000346007221 */ /* 0x000fe20000010000 */
[----:B------:R-:W-:Y:S01]  /*ac40*/  MOV R3, R69 ;  /* 0x0000004500037202 */ /* 0x000fe20000000f00 */
[----:B------:R-:W-:Y:S01]  /*ac50*/  IMAD.MOV.U32 R70, RZ, RZ, R68 ;  /* 0x000000ffff467224 */ /* 0x000fe200078e0044 */
[----:B------:R1:W-:Y:S01]  /*ac60*/  STL [R1+0x18], R2 ;  /* 0x0000180201007387 */ /* 0x0003e20000100800 */
[----:B------:R-:W-:Y:S05]  /*ac70*/  FADD.FTZ R0, R149, R0 ;  /* 0x0000000095007221 */ /* 0x000fea0000010000 */
[----:B------:R1:W-:Y:S01]  /*ac80*/  STL [R1+0x1c], R0 ;  /* 0x00001c0001007387 */ /* 0x0003e20000100800 */
[----:B------:R-:W-:-:S05]  /*ac90*/  @P0 BRA `(.L_x_503) ;  /* 0xffffb7c000000947 */ /* 0x000fca000383ffff */
.L_x_502:
[----:B------:R-:W-:-:S13]  /*aca0*/  ISETP.LE.AND P0, PT, RZ, UR25, PT ;  /* 0x00000019ff007c0c */ /* 0x000fda000bf03270 */
[----:B------:R-:W-:Y:S05]  /*acb0*/  @!P0 BRA `(.L_x_504) ;  /* 0x0000403000008947 */ /* 0x000fea0003800000 */
[----:B------:R-:W2:Y:S01]  /*acc0*/  LDL.64 R10, [R1+0x40] ;  /* 0x00004000010a7983 */ /* 0x000ea20000100a00 */
[----:B------:R-:W-:-:S03]  /*acd0*/  ULDC.64 UR4, c[0x0][0x1e0] ;  /* 0x0000780000047ab9 */ /* 0x000fc60000000a00 */
[----:B------:R-:W3:Y:S04]  /*ace0*/  LDL.64 R6, [R1+0x48] ;  /* 0x0000480001067983 */ /* 0x000ee80000100a00 */
[----:B------:R-:W4:Y:S04]  /*acf0*/  LDL.64 R8, [R1+0x30] ;  /* 0x0000300001087983 */ /* 0x000f280000100a00 */
[----:B------:R-:W5:Y:S01]  /*ad00*/  LDL.64 R4, [R1+0x38] ;  /* 0x0000380001047983 */ /* 0x000f620000100a00 */
[----:B------:R-:W-:Y:S01]  /*ad10*/  UIADD3 UR12, UP0, UR12, 0x80, URZ ;  /* 0x000000800c0c7890 */ /* 0x000fe2000ff1e03f */
[----:B------:R-:W-:Y:S01]  /*ad20*/  IMAD.MOV.U32 R71, RZ, RZ, R68 ;  /* 0x000000ffff477224 */ /* 0x000fe200078e0044 */
[----:B------:R-:W-:Y:S01]  /*ad30*/  USHF.L.U64.HI UR6, UR4, 0x6, UR5 ;  /* 0x0000000604067899 */ /* 0x000fe20008010205 */
[----:B------:R-:W-:Y:S01]  /*ad40*/  MOV R70, R69 ;  /* 0x0000004500467202 */ /* 0x000fe20000000f00 */
[----:B------:R-:W-:-:S02]  /*ad50*/  USHF.L.U32 UR7, UR4, 0x6, URZ ;  /* 0x0000000604077899 */ /* 0x000fc4000800063f */
[----:B------:R-:W-:Y:S02]  /*ad60*/  UMOV UR8, 0x7 ;  /* 0x0000000700087882 */ /* 0x000fe40000000000 */
[----:B------:R-:W-:Y:S02]  /*ad70*/  ULDC.64 UR4, c[0x0][0x208] ;  /* 0x0000820000047ab9 */ /* 0x000fe40000000a00 */
[----:B------:R-:W-:Y:S02]  /*ad80*/  USHF.L.U64.HI UR8, UR4, UR8, UR5 ;  /* 0x0000000804087299 */ /* 0x000fe40008010205 */
[----:B------:R-:W-:Y:S02]  /*ad90*/  USHF.L.U32 UR11, UR4, 0x7, URZ ;  /* 0x00000007040b7899 */ /* 0x000fe4000800063f */
[----:B------:R-:W-:Y:S01]  /*ada0*/  UIADD3.X UR9, URZ, UR9, URZ, UP0, !UPT ;  /* 0x000000093f097290 */ /* 0x000fe200087fe43f */
[----:B-12---:R-:W-:Y:S02]  /*adb0*/  IADD3 R0, P0, R10, 0x40, RZ ;  /* 0x000000400a007810 */ /* 0x006fe40007f1e0ff */
[----:B---3--:R-:W-:-:S03]  /*adc0*/  IADD3 R2, P1, R6, 0x40, RZ ;  /* 0x0000004006027810 */ /* 0x008fc60007f3e0ff */
[----:B------:R4:W-:Y:S02]  /*add0*/  STL [R1+0x2c], R0 ;  /* 0x00002c0001007387 */ /* 0x0009e40000100800 */
[----:B-----5:R-:W-:Y:S02]  /*ade0*/  IMAD.X R3, RZ, RZ, R5, P1 ;  /* 0x000000ffff037224 */ /* 0x020fe400008e0605 */
[----:B------:R-:W-:Y:S01]  /*adf0*/  IMAD.MOV.U32 R4, RZ, RZ, R6 ;  /* 0x000000ffff047224 */ /* 0x000fe200078e0006 */
[----:B----4-:R-:W-:-:S05]  /*ae00*/  IADD3.X R0, RZ, R9, RZ, P0, !PT ;  /* 0x00000009ff007210 */ /* 0x010fca00007fe4ff */
[----:B------:R1:W-:Y:S04]  /*ae10*/  STL [R1+0x28], R0 ;  /* 0x0000280001007387 */ /* 0x0003e80000100800 */
[----:B------:R1:W-:Y:S04]  /*ae20*/  STL.64 [R1+0x20], R2 ;  /* 0x0000200201007387 */ /* 0x0003e80000100a00 */
[----:B------:R1:W-:Y:S02]  /*ae30*/  STL.64 [R1+0x38], R4 ;  /* 0x0000380401007387 */ /* 0x0003e40000100a00 */
.L_x_505:
[----:B------:R-:W2:Y:S01]  /*ae40*/  LDL.64 R156, [R1+0x38] ;  /* 0x00003800019c7983 */ /* 0x000ea20000100a00 */
[----:B------:R-:W-:Y:S04]  /*ae50*/  DEPBAR.LE SB0, 0x0 ;  /* 0x000080000000791a */ /* 0x000fe80000000000 */
[----:B------:R-:W-:Y:S01]  /*ae60*/  USHF.R.S32.HI UR5, URZ, 0x1f, UR25 ;  /* 0x0000001f3f057899 */ /* 0x000fe20008011419 */
[----:B------:R-:W3:Y:S01]  /*ae70*/  LDL.64 R68, [R1+0x20] ;  /* 0x0000200001447983 */ /* 0x000ee20000100a00 */
[----:B------:R-:W-:Y:S01]  /*ae80*/  UIMAD UR4, UR8, UR25, URZ ;  /* 0x00000019080472a4 */ /* 0x000fe2000f8e023f */
[----:B-1----:R-:W-:Y:S01]  /*ae90*/  MOV R2, UR11 ;  /* 0x0000000b00027c02 */ /* 0x002fe20008000f00 */
[----:B------:R-:W-:Y:S02]  /*aea0*/  UISETP.GT.AND UP0, UPT, UR25, URZ, UPT ;  /* 0x0000003f1900728c */ /* 0x000fe4000bf04270 */
[----:B------:R-:W-:Y:S01]  /*aeb0*/  UIMAD UR4, UR5, UR11, UR4 ;  /* 0x0000000b050472a4 */ /* 0x000fe2000f8e0204 */
[----:B------:R-:W-:Y:S08]  /*aec0*/  BAR.SYNC.DEFER_BLOCKING 0x0 ;  /* 0x0000000000007b1d */ /* 0x000ff00000010000 */
        /* <DEDUP_REMOVED lines=17> */
[C---:B------:R-:W-:Y:S07]  /*afe0*/  HMMA.16816.F32 R28, R140.reuse, R32, RZ ;  /* 0x000000208c1c723c */ /* 0x040fee00000018ff */
[----:B------:R-:W-:Y:S01]  /*aff0*/  LDSM.16.M88.4 R160, [R238] ;  /* 0x00000000eea0783b */ /* 0x000fe20000000200 */
[C---:B------:R-:W-:Y:S07]  /*b000*/  HMMA.16816.F32 R32, R140.reuse, R34, RZ ;  /* 0x000000228c20723c */ /* 0x040fee00000018ff */
[----:B------:R-:W-:Y:S01]  /*b010*/  LDSM.16.M88.4 R164, [R237] ;  /* 0x00000000eda4783b */ /* 0x000fe20000000200 */
[C---:B------:R-:W-:Y:S07]  /*b020*/  HMMA.16816.F32 R36, R140.reuse, R40, RZ ;  /* 0x000000288c24723c */ /* 0x040fee00000018ff */
[----:B------:R-:W-:Y:S01]  /*b030*/  LDSM.16.M88.4 R168, [R236] ;  /* 0x00000000eca8783b */ /* 0x000fe20000000200 */
[C---:B------:R-:W-:Y:S08]  /*b040*/  HMMA.16816.F32 R40, R140.reuse, R42, RZ ;  /* 0x0000002a8c28723c */ /* 0x040ff000000018ff */
[C---:B-1----:R-:W-:Y:S08]  /*b050*/  HMMA.16816.F32 R44, R140.reuse, R48, RZ ;  /* 0x000000308c2c723c */ /* 0x042ff000000018ff */
[C---:B------:R-:W-:Y:S08]  /*b060*/  HMMA.16816.F32 R48, R140.reuse, R50, RZ ;  /* 0x000000328c30723c */ /* 0x040ff000000018ff */
[C---:B------:R-:W-:Y:S08]  /*b070*/  HMMA.16816.F32 R52, R140.reuse, R56, RZ ;  /* 0x000000388c34723c */ /* 0x040ff000000018ff */
[C---:B------:R-:W-:Y:S08]  /*b080*/  HMMA.16816.F32 R56, R140.reuse, R58, RZ ;  /* 0x0000003a8c38723c */ /* 0x040ff000000018ff */
[C---:B----4-:R-:W-:Y:S08]  /*b090*/  HMMA.16816.F32 R60, R140.reuse, R64, RZ ;  /* 0x000000408c3c723c */ /* 0x050ff000000018ff */
[----:B------:R-:W-:Y:S08]  /*b0a0*/  HMMA.16816.F32 R64, R140, R66, RZ ;  /* 0x000000428c40723c */ /* 0x000ff000000018ff */
[C---:B------:R-:W-:Y:S08]  /*b0b0*/  HMMA.16816.F32 R4, R144.reuse, R136, R4 ;  /* 0x000000889004723c */ /* 0x040ff00000001804 */
[C---:B------:R-:W-:Y:S08]  /*b0c0*/  HMMA.16816.F32 R8, R144.reuse, R138, R8 ;  /* 0x0000008a9008723c */ /* 0x040ff00000001808 */
[C---:B-----5:R-:W-:Y:S08]  /*b0d0*/  HMMA.16816.F32 R12, R144.reuse, R148, R12 ;  /* 0x00000094900c723c */ /* 0x060ff0000000180c */
[C---:B------:R-:W-:Y:S08]  /*b0e0*/  HMMA.16816.F32 R16, R144.reuse, R150, R16 ;  /* 0x000000969010723c */ /* 0x040ff00000001810 */
[C---:B------:R-:W-:Y:S08]  /*b0f0*/  HMMA.16816.F32 R20, R144.reuse, R152, R20 ;  /* 0x000000989014723c */ /* 0x040ff00000001814 */
[C---:B------:R-:W-:Y:S04]  /*b100*/  HMMA.16816.F32 R24, R144.reuse, R154, R24 ;  /* 0x0000009a9018723c */ /* 0x040fe80000001818 */
[C---:B--2---:R-:W-:Y:S02]  /*b110*/  IMAD.WIDE.U32 R136, R2.reuse, UR25, R156 ;  /* 0x0000001902887c25 */ /* 0x044fe4000f8e009c */
[----:B------:R-:W-:Y:S03]  /*b120*/  LDSM.16.M88.4 R156, [R239] ;  /* 0x00000000ef9c783b */ /* 0x000fe60000000200 */
[----:B------:R-:W-:Y:S03]  /*b130*/  IADD3 R0, R137, UR4, RZ ;  /* 0x0000000489007c10 */ /* 0x000fe6000fffe0ff */
[----:B---3--:R-:W-:Y:S01]  /*b140*/  IMAD.WIDE.U32 R2, R2, UR25, R68 ;  /* 0x0000001902027c25 */ /* 0x008fe2000f8e0044 */
[C---:B------:R-:W-:Y:S01]  /*b150*/  LEA R68, P1, R136.reuse, c[0x0][0x1f8], 0x1 ;  /* 0x00007e0088447a11 */ /* 0x040fe200078208ff */
[----:B------:R-:W-:Y:S03]  /*b160*/  UIADD3 UR25, UR25, -0x1, URZ ;  /* 0xffffffff19197890 */ /* 0x000fe6000fffe03f */
[----:B------:R-:W-:Y:S01]  /*b170*/  LEA.HI.X R69, R136, c[0x0][0x1fc], R0, 0x1, P1 ;  /* 0x00007f0088457a11 */ /* 0x000fe200008f0c00 */
[----:B------:R-:W-:Y:S01]  /*b180*/  @UP0 USHF.R.S32.HI UR13, URZ, 0x1f, UR25 ;  /* 0x0000001f3f0d0899 */ /* 0x000fe20008011419 */
[----:B------:R-:W1:Y:S01]  /*b190*/  LDSM.16.M88.4 R136, [R240] ;  /* 0x00000000f088783b */ /* 0x000e620000000200 */
[----:B------:R-:W-:Y:S01]  /*b1a0*/  IADD3 R3, R3, UR4, RZ ;  /* 0x0000000403037c10 */ /* 0x000fe2000fffe0ff */
[----:B------:R-:W-:Y:S01]  /*b1b0*/  ULDC.64 UR4, c[0x0][0x1e0] ;  /* 0x0000780000047ab9 */ /* 0x000fe20000000a00 */
[C---:B------:R-:W-:Y:S04]  /*b1c0*/  LEA R188, P0, R2.reuse, c[0x0][0x1f8], 0x1 ;  /* 0x00007e0002bc7a11 */ /* 0x040fe800078008ff */
[----:B------:R-:W-:Y:S01]  /*b1d0*/  LEA.HI.X R189, R2, c[0x0][0x1fc], R3, 0x1, P0 ;  /* 0x00007f0002bd7a11 */ /* 0x000fe200000f0c03 */
[----:B------:R-:W-:Y:S01]  /*b1e0*/  @!PT LDS RZ, [RZ] ;  /* 0x00000000fffff984 */ /* 0x000fe20000000800 */
[----:B------:R-:W-:Y:S01]  /*b1f0*/  @!PT LDS RZ, [RZ] ;  /* 0x00000000fffff984 */ /* 0x000fe20000000800 */
[----:B------:R-:W-:Y:S01]  /*b200*/  @!PT LDS RZ, [RZ] ;  /* 0x00000000fffff984 */ /* 0x000fe20000000800 */
[----:B------:R2:W-:Y:S01]  /*b210*/  LDGSTS.E.BYPASS.LTC128B.128 [R243+0x100], [R68.64], !P5 ;  /* 0x0010000044f37fae */ /* 0x0005e2000e901d52 */
[----:B------:R-:W-:Y:S01]  /*b220*/  IADD3 R2, P0, R68, UR10, RZ ;  /* 0x0000000a44027c10 */ /* 0x000fe2000ff1e0ff */
[----:B------:R-:W-:Y:S02]  /*b230*/  @UP0 UIMAD.WIDE.U32 UR20, UR25, UR4, URZ ;  /* 0x00000004191402a5 */ /* 0x000fe4000f8e003f */
[----:B------:R-:W-:Y:S01]  /*b240*/  @UP0 UIMAD UR13, UR13, UR4, URZ ;  /* 0x000000040d0d02a4 */ /* 0x000fe2000f8e023f */
[----:B------:R-:W-:Y:S01]  /*b250*/  IADD3.X R3, R69, UR14, RZ, P0, !PT ;  /* 0x0000000e45037c10 */ /* 0x000fe200087fe4ff */
[----:B------:R-:W-:Y:S01]  /*b260*/  @UP0 USHF.L.U32 UR4, UR20, 0x7, URZ ;  /* 0x0000000714040899 */ /* 0x000fe2000800063f */
[C---:B------:R-:W-:Y:S01]  /*b270*/  IADD3 R150, P2, R2.reuse, UR16, RZ ;  /* 0x0000001002967c10 */ /* 0x040fe2000ff5e0ff */
[----:B------:R3:W-:Y:S01]  /*b280*/  LDGSTS.E.BYPASS.LTC128B.128 [R243+0x4100], [R188.64], !P4 ;  /* 0x04100000bcf37fae */ /* 0x0007e2000e101d52 */
[----:B------:R-:W-:Y:S02]  /*b290*/  @UP0 UIMAD UR13, UR25, UR5, UR13 ;  /* 0x00000005190d02a4 */ /* 0x000fe4000f8e020d */
[C---:B------:R-:W-:Y:S02]  /*b2a0*/  IADD3.X R151, R3.reuse, UR15, RZ, P2, !PT ;  /* 0x0000000f03977c10 */ /* 0x040fe400097fe4ff */
[----:B------:R-:W-:Y:S03]  /*b2b0*/  @UP0 UIADD3 UR13, UR21, UR13, URZ ;  /* 0x0000000d150d0290 */ /* 0x000fe6000fffe03f */
[----:B------:R4:W-:Y:S01]  /*b2c0*/  LDGSTS.E.BYPASS.LTC128B.128 [R243+0x1100], [R2.64], !P5 ;  /* 0x0110000002f37fae */ /* 0x0009e2000e901d52 */
[----:B------:R-:W-:Y:S07]  /*b2d0*/  @UP0 USHF.L.U64.HI UR13, UR20, 0x7, UR13 ;  /* 0x00000007140d0899 */ /* 0x000fee000801020d */
[----:B------:R4:W-:Y:S01]  /*b2e0*/  LDGSTS.E.BYPASS.LTC128B.128 [R243+0x5100], [R2.64+0x80], !P4 ;  /* 0x0510008002f37fae */ /* 0x0009e2000e101d52 */
[----:B--2---:R-:W-:Y:S04]  /*b2f0*/  IADD3 R68, P0, R2, UR10, RZ ;  /* 0x0000000a02447c10 */ /* 0x004fe8000ff1e0ff */
[----:B------:R-:W-:Y:S01]  /*b300*/  IADD3.X R69, R3, UR14, RZ, P0, !PT ;  /* 0x0000000e03457c10 */ /* 0x000fe200087fe4ff */
[C---:B-1----:R-:W-:Y:S03]  /*b310*/  HMMA.16816.F32 R28, R144.reuse, R136, R28 ;  /* 0x00000088901c723c */ /* 0x042fe6000000181c */
[C---:B------:R-:W-:Y:S01]  /*b320*/  IADD3 R148, P1, R68.reuse, UR10, RZ ;  /* 0x0000000a44947c10 */ /* 0x040fe2000ff3e0ff */
[----:B------:R1:W-:Y:S03]  /*b330*/  LDGSTS.E.BYPASS.LTC128B.128 [R243+0x2100], [R68.64], !P5 ;  /* 0x0210000044f37fae */ /* 0x0003e6000e901d52 */
[C---:B------:R-:W-:Y:S01]  /*b340*/  IADD3.X R149, R69.reuse, UR14, RZ, P1, !PT ;  /* 0x0000000e45957c10 */ /* 0x040fe20008ffe4ff */
[C---:B------:R-:W-:Y:S04]  /*b350*/  HMMA.16816.F32 R32, R144.reuse, R138, R32 ;  /* 0x0000008a9020723c */ /* 0x040fe80000001820 */
[----:B------:R2:W-:Y:S04]  /*b360*/  LDGSTS.E.BYPASS.LTC128B.128 [R243+0x6100], [R150.64], !P4 ;  /* 0x0610000096f37fae */ /* 0x0005e8000e101d52 */
[C---:B------:R-:W-:Y:S04]  /*b370*/  HMMA.16816.F32 R36, R144.reuse, R156, R36 ;  /* 0x0000009c9024723c */ /* 0x040fe80000001824 */
[----:B------:R2:W-:Y:S01]  /*b380*/  LDGSTS.E.BYPASS.LTC128B.128 [R243+0x3100], [R148.64], !P5 ;  /* 0x0310000094f37fae */ /* 0x0005e2000e901d52 */
[----:B----4-:R-:W-:Y:S03]  /*b390*/  IADD3 R2, P0, R68, UR16, RZ ;  /* 0x0000001044027c10 */ /* 0x010fe6000ff1e0ff */
[C---:B------:R-:W-:Y:S04]  /*b3a0*/  HMMA.16816.F32 R40, R144.reuse, R158, R40 ;  /* 0x0000009e9028723c */ /* 0x040fe80000001828 */
[----:B------:R-:W-:Y:S02]  /*b3b0*/  IADD3.X R3, R69, UR15, RZ, P0, !PT ;  /* 0x0000000f45037c10 */ /* 0x000fe400087fe4ff */
[----:B------:R-:W-:Y:S02]  /*b3c0*/  PLOP3.LUT P0, PT, PT, PT, UP0, 0x80, 0x0 ;  /* 0x000000000000781c */ /* 0x000fe40003f0f008 */
[C---:B------:R-:W-:Y:S01]  /*b3d0*/  HMMA.16816.F32 R44, R144.reuse, R160, R44 ;  /* 0x000000a0902c723c */ /* 0x040fe2000000182c */
[----:B------:R4:W-:Y:S07]  /*b3e0*/  LDGSTS.E.BYPASS.LTC128B.128 [R243+0x7100], [R2.64], !P4 ;  /* 0x0710000002f37fae */ /* 0x0009ee000e101d52 */
[C---:B------:R-:W-:Y:S01]  /*b3f0*/  HMMA.16816.F32 R48, R144.reuse, R162, R48 ;  /* 0x000000a29030723c */ /* 0x040fe20000001830 */
[----:B------:R-:W-:Y:S07]  /*b400*/  LDSM.16.M88.4 R136, [R226+0x8900] ;  /* 0x00890000e288783b */ /* 0x000fee0000000200 */
[C---:B------:R-:W-:Y:S01]  /*b410*/  HMMA.16816.F32 R52, R144.reuse, R164, R52 ;  /* 0x000000a49034723c */ /* 0x040fe20000001834 */
[----:B--2---:R-:W2:Y:S07]  /*b420*/  LDSM.16.M88.4 R148, [R226+0x8100] ;  /* 0x00810000e294783b */ /* 0x004eae0000000200 */
[C---:B------:R-:W-:Y:S01]  /*b430*/  HMMA.16816.F32 R56, R144.reuse, R166, R56 ;  /* 0x000000a69038723c */ /* 0x040fe20000001838 */
[----:B------:R-:W0:Y:S07]  /*b440*/  LDGDEPBAR ;  /* 0x00000000000079af */ /* 0x000e2e0000000000 */
[C---:B------:R-:W-:Y:S01]  /*b450*/  HMMA.16816.F32 R60, R144.reuse, R168, R60 ;  /* 0x000000a8903c723c */ /* 0x040fe2000000183c */
[----:B------:R-:W5:Y:S07]  /*b460*/  LDSM.16.M88.4 R152, [R226+0x9100] ;  /* 0x00910000e298783b */ /* 0x000f6e0000000200 */
[----:B------:R-:W-:Y:S01]  /*b470*/  HMMA.16816.F32 R64, R144, R170, R64 ;  /* 0x000000aa9040723c */ /* 0x000fe20000001840 */
[----:B------:R-:W1:Y:S08]  /*b480*/  LDSM.16.M88.4 R156, [R226+0x9900] ;  /* 0x00990000e29c783b */ /* 0x000e700000000200 */
[----:B------:R-:W1:Y:S01]  /*b490*/  LDSM.16.M88.4 R160, [R226+0xa100] ;  /* 0x00a10000e2a0783b */ /* 0x000e620000000200 */
[C---:B--2---:R-:W-:Y:S07]  /*b4a0*/  HMMA.16816.F32 R4, R172.reuse, R148, R4 ;  /* 0x00000094ac04723c */ /* 0x044fee0000001804 */
[----:B------:R-:W-:Y:S01]  /*b4b0*/  LDSM.16.M88.4 R164, [R220+0xc100] ;  /* 0x00c10000dca4783b */ /* 0x000fe20000000200 */
[C---:B------:R-:W-:Y:S07]  /*b4c0*/  HMMA.16816.F32 R8, R172.reuse, R150, R8 ;  /* 0x00000096ac08723c */ /* 0x040fee0000001808 */
[----:B------:R-:W2:Y:S01]  /*b4d0*/  LDSM.16.M88.4 R148, [R226+0xa900] ;  /* 0x00a90000e294783b */ /* 0x000ea20000000200 */
[C---:B------:R-:W-:Y:S07]  /*b4e0*/  HMMA.16816.F32 R12, R172.reuse, R136, R12 ;  /* 0x00000088ac0c723c */ /* 0x040fee000000180c */
[----:B------:R-:W-:Y:S01]  /*b4f0*/  LDSM.16.M88.4 R168, [R233] ;  /* 0x00000000e9a8783b */ /* 0x000fe20000000200 */
[C---:B------:R-:W-:Y:S07]  /*b500*/  HMMA.16816.F32 R16, R172.reuse, R138, R16 ;  /* 0x0000008aac10723c */ /* 0x040fee0000001810 */
[----:B------:R-:W2:Y:S01]  /*b510*/  LDSM.16.M88.4 R136, [R226+0xb100] ;  /* 0x00b10000e288783b */ /* 0x000ea20000000200 */
[C---:B-----5:R-:W-:Y:S07]  /*b520*/  HMMA.16816.F32 R20, R172.reuse, R152, R20 ;  /* 0x00000098ac14723c */ /* 0x060fee0000001814 */
[----:B---3--:R-:W-:Y:S01]  /*b530*/  LDSM.16.M88.4 R188, [R226+0xd100] ;  /* 0x00d10000e2bc783b */ /* 0x008fe20000000200 */
[C---:B------:R-:W-:Y:S07]  /*b540*/  HMMA.16816.F32 R24, R172.reuse, R154, R24 ;  /* 0x0000009aac18723c */ /* 0x040fee0000001818 */
[----:B------:R-:W3:Y:S01]  /*b550*/  LDSM.16.M88.4 R152, [R226+0xb900] ;  /* 0x00b90000e298783b */ /* 0x000ee20000000200 */
[C---:B-1----:R-:W-:Y:S07]  /*b560*/  HMMA.16816.F32 R28, R172.reuse, R156, R28 ;  /* 0x0000009cac1c723c */ /* 0x042fee000000181c */
[----:B------:R-:W-:Y:S01]  /*b570*/  LDSM.16.M88.4 R196, [R226+0xd900] ;  /* 0x00d90000e2c4783b */ /* 0x000fe20000000200 */
[C---:B------:R-:W-:Y:S07]  /*b580*/  HMMA.16816.F32 R32, R172.reuse, R158, R32 ;  /* 0x0000009eac20723c */ /* 0x040fee0000001820 */
[----:B------:R-:W1:Y:S01]  /*b590*/  LDSM.16.M88.4 R156, [R223] ;  /* 0x00000000df9c783b */ /* 0x000e620000000200 */
[C---:B------:R-:W-:Y:S07]  /*b5a0*/  HMMA.16816.F32 R36, R172.reuse, R160, R36 ;  /* 0x000000a0ac24723c */ /* 0x040fee0000001824 */
[----:B------:R-:W-:Y:S01]  /*b5b0*/  LDSM.16.M88.4 R200, [R226+0xe900] ;  /* 0x00e90000e2c8783b */ /* 0x000fe20000000200 */
[C---:B------:R-:W-:Y:S07]  /*b5c0*/  HMMA.16816.F32 R40, R172.reuse, R162, R40 ;  /* 0x000000a2ac28723c */ /* 0x040fee0000001828 */
[----:B------:R-:W5:Y:S01]  /*b5d0*/  LDSM.16.M88.4 R160, [R223+0x800] ;  /* 0x00080000dfa0783b */ /* 0x000f620000000200 */
[C---:B--2---:R-:W-:Y:S07]  /*b5e0*/  HMMA.16816.F32 R44, R172.reuse, R148, R44 ;  /* 0x00000094ac2c723c */ /* 0x044fee000000182c */
[----:B------:R-:W-:Y:S01]  /*b5f0*/  LDSM.16.M88.4 R204, [R226+0xf100] ;  /* 0x00f10000e2cc783b */ /* 0x000fe20000000200 */
[C---:B------:R-:W-:Y:S07]  /*b600*/  HMMA.16816.F32 R48, R172.reuse, R150, R48 ;  /* 0x00000096ac30723c */ /* 0x040fee0000001830 */
[----:B------:R-:W2:Y:S01]  /*b610*/  LDSM.16.M88.4 R148, [R223+0x1000] ;  /* 0x00100000df94783b */ /* 0x000ea20000000200 */
[C---:B------:R-:W-:Y:S07]  /*b620*/  HMMA.16816.F32 R52, R172.reuse, R136, R52 ;  /* 0x00000088ac34723c */ /* 0x040fee0000001834 */
[----:B------:R-:W-:Y:S01]  /*b630*/  LDSM.16.M88.4 R212, [R226+0xf900] ;  /* 0x00f90000e2d4783b */ /* 0x000fe20000000200 */
[C---:B------:R-:W-:Y:S07]  /*b640*/  HMMA.16816.F32 R56, R172.reuse, R138, R56 ;  /* 0x0000008aac38723c */ /* 0x040fee0000001838 */
[----:B------:R-:W2:Y:S01]  /*b650*/  LDSM.16.M88.4 R136, [R223+0x1800] ;  /* 0x00180000df88783b */ /* 0x000ea20000000200 */
[C---:B---3--:R-:W-:Y:S07]  /*b660*/  HMMA.16816.F32 R60, R172.reuse, R152, R60 ;  /* 0x00000098ac3c723c */ /* 0x048fee000000183c */
[----:B------:R-:W-:Y:S01]  /*b670*/  LDSM.16.M88.4 R216, [R223+0x4000] ;  /* 0x00400000dfd8783b */ /* 0x000fe20000000200 */
[----:B------:R-:W-:Y:S07]  /*b680*/  HMMA.16816.F32 R64, R172, R154, R64 ;  /* 0x0000009aac40723c */ /* 0x000fee0000001840 */
[----:B------:R-:W3:Y:S01]  /*b690*/  LDSM.16.M88.4 R152, [R223+0x2000] ;  /* 0x00200000df98783b */ /* 0x000ee20000000200 */
        /* <DEDUP_REMOVED lines=17> */
[----:B------:R-:W-:Y:S07]  /*b7b0*/  LDSM.16.M88.4 R156, [R220+0xe100] ;  /* 0x00e10000dc9c783b */ /* 0x000fee0000000200 */
[C---:B-----5:R-:W-:Y:S08]  /*b7c0*/  HMMA.16816.F32 R52, R176.reuse, R160, R52 ;  /* 0x000000a0b034723c */ /* 0x060ff00000001834 */
[C---:B------:R-:W-:Y:S01]  /*b7d0*/  HMMA.16816.F32 R56, R176.reuse, R162, R56 ;  /* 0x000000a2b038723c */ /* 0x040fe20000001838 */
[----:B------:R-:W-:Y:S07]  /*b7e0*/  LDSM.16.M88.4 R160, [R220+0xe900] ;  /* 0x00e90000dca0783b */ /* 0x000fee0000000200 */
[C---:B--2---:R-:W-:Y:S08]  /*b7f0*/  HMMA.16816.F32 R60, R176.reuse, R148, R60 ;  /* 0x00000094b03c723c */ /* 0x044ff0000000183c */
[----:B------:R-:W-:Y:S01]  /*b800*/  HMMA.16816.F32 R64, R176, R150, R64 ;  /* 0x00000096b040723c */ /* 0x000fe20000001840 */
[----:B------:R-:W1:Y:S07]  /*b810*/  LDSM.16.M88.4 R148, [R220+0xd900] ;  /* 0x00d90000dc94783b */ /* 0x000e6e0000000200 */
[C---:B------:R-:W-:Y:S08]  /*b820*/  HMMA.16816.F32 R4, R180.reuse, R164, R4 ;  /* 0x000000a4b404723c */ /* 0x040ff00000001804 */
[C---:B------:R-:W-:Y:S01]  /*b830*/  HMMA.16816.F32 R8, R180.reuse, R166, R8 ;  /* 0x000000a6b408723c */ /* 0x040fe20000001808 */
[----:B------:R-:W-:Y:S07]  /*b840*/  LDSM.16.M88.4 R164, [R220+0xf900] ;  /* 0x00f90000dca4783b */ /* 0x000fee0000000200 */
[C---:B------:R-:W-:Y:S08]  /*b850*/  HMMA.16816.F32 R12, R180.reuse, R136, R12 ;  /* 0x00000088b40c723c */ /* 0x040ff0000000180c */
[C---:B------:R-:W-:Y:S01]  /*b860*/  HMMA.16816.F32 R16, R180.reuse, R138, R16 ;  /* 0x0000008ab410723c */ /* 0x040fe20000001810 */
[----:B------:R-:W2:Y:S07]  /*b870*/  LDSM.16.M88.4 R136, [R220+0xf100] ;  /* 0x00f10000dc88783b */ /* 0x000eae0000000200 */
[C---:B---3--:R-:W-:Y:S08]  /*b880*/  HMMA.16816.F32 R20, R180.reuse, R152, R20 ;  /* 0x00000098b414723c */ /* 0x048ff00000001814 */
[C---:B------:R-:W-:Y:S01]  /*b890*/  HMMA.16816.F32 R24, R180.reuse, R154, R24 ;  /* 0x0000009ab418723c */ /* 0x040fe20000001818 */
[----:B------:R-:W3:Y:S07]  /*b8a0*/  LDSM.16.M88.4 R152, [R235] ;  /* 0x00000000eb98783b */ /* 0x000eee0000000200 */
[C---:B-1----:R-:W-:Y:S08]  /*b8b0*/  HMMA.16816.F32 R28, R180.reuse, R148, R28 ;  /* 0x00000094b41c723c */ /* 0x042ff0000000181c */
[C---:B------:R-:W-:Y:S01]  /*b8c0*/  HMMA.16816.F32 R32, R180.reuse, R150, R32 ;  /* 0x00000096b420723c */ /* 0x040fe20000001820 */
[----:B------:R-:W1:Y:S07]  /*b8d0*/  LDSM.16.M88.4 R148, [R234] ;  /* 0x00000000ea94783b */ /* 0x000e6e0000000200 */
[C---:B------:R-:W-:Y:S08]  /*b8e0*/  HMMA.16816.F32 R36, R180.reuse, R156, R36 ;  /* 0x0000009cb424723c */ /* 0x040ff00000001824 */
[C---:B------:R-:W-:Y:S01]  /*b8f0*/  HMMA.16816.F32 R40, R180.reuse, R158, R40 ;  /* 0x0000009eb428723c */ /* 0x040fe20000001828 */
[----:B------:R-:W5:Y:S07]  /*b900*/  LDSM.16.M88.4 R156, [R232] ;  /* 0x00000000e89c783b */ /* 0x000f6e0000000200 */
[C---:B------:R-:W-:Y:S08]  /*b910*/  HMMA.16816.F32 R44, R180.reuse, R160, R44 ;  /* 0x000000a0b42c723c */ /* 0x040ff0000000182c */
[C---:B------:R-:W-:Y:S01]  /*b920*/  HMMA.16816.F32 R48, R180.reuse, R162, R48 ;  /* 0x000000a2b430723c */ /* 0x040fe20000001830 */
[----:B------:R-:W-:Y:S07]  /*b930*/  LDSM.16.M88.4 R160, [R228] ;  /* 0x00000000e4a0783b */ /* 0x000fee0000000200 */
[C---:B--2---:R-:W-:Y:S08]  /*b940*/  HMMA.16816.F32 R52, R180.reuse, R136, R52 ;  /* 0x00000088b434723c */ /* 0x044ff00000001834 */
[C---:B------:R-:W-:Y:S01]  /*b950*/  HMMA.16816.F32 R56, R180.reuse, R138, R56 ;  /* 0x0000008ab438723c */ /* 0x040fe20000001838 */
[----:B------:R-:W2:Y:S07]  /*b960*/  LDSM.16.M88.4 R136, [R231] ;  /* 0x00000000e788783b */ /* 0x000eae0000000200 */
[C---:B------:R-:W-:Y:S08]  /*b970*/  HMMA.16816.F32 R60, R180.reuse, R164, R60 ;  /* 0x000000a4b43c723c */ /* 0x040ff0000000183c */
[----:B------:R-:W-:Y:S01]  /*b980*/  HMMA.16816.F32 R64, R180, R166, R64 ;  /* 0x000000a6b440723c */ /* 0x000fe20000001840 */
[----:B------:R-:W-:Y:S07]  /*b990*/  LDSM.16.M88.4 R164, [R226+0xc100] ;  /* 0x00c10000e2a4783b */ /* 0x000fee0000000200 */
[C---:B---3--:R-:W-:Y:S08]  /*b9a0*/  HMMA.16816.F32 R4, R184.reuse, R152, R4 ;  /* 0x00000098b804723c */ /* 0x048ff00000001804 */
[C---:B------:R-:W-:Y:S01]  /*b9b0*/  HMMA.16816.F32 R8, R184.reuse, R154, R8 ;  /* 0x0000009ab808723c */ /* 0x040fe20000001808 */
[----:B------:R-:W-:Y:S07]  /*b9c0*/  LDSM.16.M88.4 R152, [R229] ;  /* 0x00000000e598783b */ /* 0x000fee0000000200 */
[C---:B-1----:R-:W-:Y:S08]  /*b9d0*/  HMMA.16816.F32 R12, R184.reuse, R148, R12 ;  /* 0x00000094b80c723c */ /* 0x042ff0000000180c */
[C---:B------:R-:W-:Y:S01]  /*b9e0*/  HMMA.16816.F32 R16, R184.reuse, R150, R16 ;  /* 0x00000096b810723c */ /* 0x040fe20000001810 */
[----:B------:R-:W1:Y:S07]  /*b9f0*/  LDSM.16.M88.4 R148, [R230] ;  /* 0x00000000e694783b */ /* 0x000e6e0000000200 */
        /* <DEDUP_REMOVED lines=33> */
[C---:B--2---:R-:W-:Y:S08]  /*bc10*/  HMMA.16816.F32 R12, R208.reuse, R136, R12 ;  /* 0x00000088d00c723c */ /* 0x044ff0000000180c */
        /* <DEDUP_REMOVED lines=13> */
[----:B------:R-:W4:Y:S01]  /*bcf0*/  MUFU.TANH R154, R6 ;  /* 0x00000006009a7308 */ /* 0x000f220000002400 */
[----:B------:R-:W-:Y:S02]  /*bd00*/  FMUL.FTZ R15, R15, c[0x0][0x320] ;  /* 0x0000c8000f0f7a20 */ /* 0x000fe40000410000 */
[----:B------:R-:W-:Y:S01]  /*bd10*/  FMUL.FTZ R16, R16, c[0x0][0x320] ;  /* 0x0000c80010107a20 */ /* 0x000fe20000410000 */
[----:B-1----:R-:W-:Y:S01]  /*bd20*/  FMNMX.FTZ R0, R150, R70, !PT ;  /* 0x0000004696007209 */ /* 0x002fe20007810000 */
[----:B------:R-:W-:Y:S02]  /*bd30*/  FMUL.FTZ R17, R17, c[0x0][0x320] ;  /* 0x0000c80011117a20 */ /* 0x000fe40000410000 */
[----:B------:R-:W-:Y:S02]  /*bd40*/  FMUL.FTZ R18, R18, c[0x0][0x320] ;  /* 0x0000c80012127a20 */ /* 0x000fe40000410000 */
[----:B------:R-:W-:Y:S01]  /*bd50*/  FMUL.FTZ R19, R19, c[0x0][0x320] ;  /* 0x0000c80013137a20 */ /* 0x000fe20000410000 */
[----:B------:R1:W3:Y:S01]  /*bd60*/  MUFU.TANH R155, R7 ;  /* 0x00000007009b7308 */ /* 0x0002e20000002400 */
[----:B------:R-:W-:Y:S01]  /*bd70*/  FMUL.FTZ R12, R12, c[0x0][0x320] ;  /* 0x0000c8000c0c7a20 */ /* 0x000fe20000410000 */
[----:B--2---:R-:W-:Y:S08]  /*bd80*/  FMNMX.FTZ R0, R149, R0, !PT ;  /* 0x0000000095007209 */ /* 0x004ff00007810000 */
[----:B------:R-:W2:Y:S01]  /*bd90*/  MUFU.TANH R151, R8 ;  /* 0x0000000800977308 */ /* 0x000ea20000002400 */
[----:B----4-:R-:W-:Y:S09]  /*bda0*/  FMNMX.FTZ R3, R154, R71, !PT ;  /* 0x000000479a037209 */ /* 0x010ff20007810000 */
[----:B------:R-:W4:Y:S01]  /*bdb0*/  MUFU.TANH R148, R9 ;  /* 0x0000000900947308 */ /* 0x000f220000002400 */
[----:B-1----:R-:W1:Y:S01]  /*bdc0*/  LDSM.16.M88.4 R4, [R223+0x5000] ;  /* 0x00500000df04783b */ /* 0x002e620000000200 */
[----:B---3--:R-:W-:Y:S08]  /*bdd0*/  FMNMX.FTZ R3, R155, R3, !PT ;  /* 0x000000039b037209 */ /* 0x008ff00007810000 */
[----:B------:R-:W3:Y:S01]  /*bde0*/  MUFU.TANH R152, R10 ;  /* 0x0000000a00987308 */ /* 0x000ee20000002400 */
[----:B--2---:R-:W-:Y:S09]  /*bdf0*/  FMNMX.FTZ R0, R151, R0, !PT ;  /* 0x0000000097007209 */ /* 0x004ff20007810000 */
[----:B------:R2:W5:Y:S01]  /*be00*/  MUFU.TANH R153, R11 ;  /* 0x0000000b00997308 */ /* 0x0005620000002400 */
[----:B----4-:R-:W-:Y:S09]  /*be10*/  FMNMX.FTZ R0, R148, R0, !PT ;  /* 0x0000000094007209 */ /* 0x010ff20007810000 */
[----:B------:R-:W4:Y:S01]  /*be20*/  MUFU.TANH R138, R12 ;  /* 0x0000000c008a7308 */ /* 0x000f220000002400 */
[----:B---3--:R-:W-:Y:S09]  /*be30*/  FMNMX.FTZ R3, R152, R3, !PT ;  /* 0x0000000398037209 */ /* 0x008ff20007810000 */
[----:B------:R3:W3:Y:S01]  /*be40*/  MUFU.TANH R139, R13 ;  /* 0x0000000d008b7308 */ /* 0x0006e20000002400 */
[----:B--2---:R-:W2:Y:S01]  /*be50*/  LDSM.16.M88.4 R8, [R223+0x5800] ;  /* 0x00580000df08783b */ /* 0x004ea20000000200 */
[C---:B-1----:R-:W-:Y:S03]  /*be60*/  HMMA.16816.F32 R20, R208.reuse, R4, R20 ;  /* 0x00000004d014723c */ /* 0x042fe60000001814 */
[----:B-----5:R-:W-:Y:S05]  /*be70*/  FMNMX.FTZ R3, R153, R3, !PT ;  /* 0x0000000399037209 */ /* 0x020fea0007810000 */
[----:B------:R-:W1:Y:S01]  /*be80*/  MUFU.TANH R156, R16 ;  /* 0x00000010009c7308 */ /* 0x000e620000002400 */
[C---:B------:R-:W-:Y:S01]  /*be90*/  HMMA.16816.F32 R24, R208.reuse, R6, R24 ;  /* 0x00000006d018723c */ /* 0x040fe20000001818 */
[----:B------:R-:W5:Y:S02]  /*bea0*/  LDSM.16.M88.4 R4, [R223+0x6000] ;  /* 0x00600000df04783b */ /* 0x000f640000000200 */
[----:B----4-:R-:W-:Y:S06]  /*beb0*/  FMNMX.FTZ R0, R138, R0, !PT ;  /* 0x000000008a007209 */ /* 0x010fec0007810000 */
[----:B------:R-:W4:Y:S01]  /*bec0*/  MUFU.TANH R158, R14 ;  /* 0x0000000e009e7308 */ /* 0x000f220000002400 */
[----:B---3--:R-:W3:Y:S02]  /*bed0*/  LDL R13, [R1+0x28] ;  /* 0x00002800010d7983 */ /* 0x008ee40000100800 */
[----:B------:R-:W-:Y:S03]  /*bee0*/  FMNMX.FTZ R0, R139, R0, !PT ;  /* 0x000000008b007209 */ /* 0x000fe60007810000 */
[----:B------:R-:W-:Y:S04]  /*bef0*/  FMUL.FTZ R20, R20, c[0x0][0x320] ;  /* 0x0000c80014147a20 */ /* 0x000fe80000410000 */
[----:B------:R-:W5:Y:S01]  /*bf00*/  MUFU.TANH R157, R17 ;  /* 0x00000011009d7308 */ /* 0x000f620000002400 */
[----:B------:R-:W-:Y:S02]  /*bf10*/  FMUL.FTZ R21, R21, c[0x0][0x320] ;  /* 0x0000c80015157a20 */ /* 0x000fe40000410000 */
        /* <DEDUP_REMOVED lines=9> */
[----:B----4-:R-:W-:Y:S03]  /*bfb0*/  FMNMX.FTZ R3, R158, R3, !PT ;  /* 0x000000039e037209 */ /* 0x010fe60007810000 */
[----:B------:R-:W2:Y:S02]  /*bfc0*/  MUFU.TANH R163, R20 ;  /* 0x0000001400a37308 */ /* 0x000ea40000002400 */
[C---:B------:R-:W-:Y:S01]  /*bfd0*/  HMMA.16816.F32 R32, R208.reuse, R10, R32 ;  /* 0x0000000ad020723c */ /* 0x040fe20000001820 */
[----:B------:R-:W4:Y:S03]  /*bfe0*/  LDSM.16.M88.4 R8, [R223+0x6800] ;  /* 0x00680000df08783b */ /* 0x000f260000000200 */
[----:B-----5:R-:W-:Y:S04]  /*bff0*/  FMNMX.FTZ R0, R157, R0, !PT ;  /* 0x000000009d007209 */ /* 0x020fe80007810000 */
[----:B------:R-:W5:Y:S01]  /*c000*/  MUFU.TANH R160, R18 ;  /* 0x0000001200a07308 */ /* 0x000f620000002400 */
[C---:B------:R-:W-:Y:S03]  /*c010*/  HMMA.16816.F32 R36, R208.reuse, R4, R36 ;  /* 0x00000004d024723c */ /* 0x040fe60000001824 */
[----:B-1----:R-:W-:Y:S04]  /*c020*/  FMNMX.FTZ R3, R161, R3, !PT ;  /* 0x00000003a1037209 */ /* 0x002fe80007810000 */
[----:B------:R-:W-:Y:S01]  /*c030*/  FMUL.FTZ R28, R28, c[0x0][0x320] ;  /* 0x0000c8001c1c7a20 */ /* 0x000fe20000410000 */
[C---:B------:R-:W-:Y:S01]  /*c040*/  HMMA.16816.F32 R40, R208.reuse, R6, R40 ;  /* 0x00000006d028723c */ /* 0x040fe20000001828 */
[----:B------:R-:W1:Y:S01]  /*c050*/  MUFU.TANH R168, R21 ;  /* 0x0000001500a87308 */ /* 0x000e620000002400 */
[----:B------:R-:W1:Y:S02]  /*c060*/  LDSM.16.M88.4 R4, [R223+0x7000] ;  /* 0x00700000df04783b */ /* 0x000e640000000200 */
[----:B------:R-:W-:Y:S01]  /*c070*/  FMUL.FTZ R29, R29, c[0x0][0x320] ;  /* 0x0000c8001d1d7a20 */ /* 0x000fe20000410000 */
[----:B--2---:R-:W-:Y:S01]  /*c080*/  FMNMX.FTZ R0, R163, R0, !PT ;  /* 0x00000000a3007209 */ /* 0x004fe20007810000 */
[----:B------:R-:W-:Y:S02]  /*c090*/  FMUL.FTZ R30, R30, c[0x0][0x320] ;  /* 0x0000c8001e1e7a20 */ /* 0x000fe40000410000 */
[----:B------:R-:W-:Y:S03]  /*c0a0*/  FMUL.FTZ R31, R31, c[0x0][0x320] ;  /* 0x0000c8001f1f7a20 */ /* 0x000fe60000410000 */
[----:B------:R-:W2:Y:S01]  /*c0b0*/  MUFU.TANH R162, R19 ;  /* 0x0000001300a27308 */ /* 0x000ea20000002400 */
[----:B------:R-:W-:Y:S02]  /*c0c0*/  FMUL.FTZ R33, R33, c[0x0][0x320] ;  /* 0x0000c80021217a20 */ /* 0x000fe40000410000 */
[----:B------:R-:W-:Y:S01]  /*c0d0*/  FMUL.FTZ R34, R34, c[0x0][0x320] ;  /* 0x0000c80022227a20 */ /* 0x000fe20000410000 */
[----:B-----5:R-:W-:Y:S01]  /*c0e0*/  FMNMX.FTZ R3, R160, R3, !PT ;  /* 0x00000003a0037209 */ /* 0x020fe20007810000 */
[----:B------:R-:W-:Y:S02]  /*c0f0*/  FMUL.FTZ R36, R36, c[0x0][0x320] ;  /* 0x0000c80024247a20 */ /* 0x000fe40000410000 */
[----:B------:R-:W-:Y:S02]  /*c100*/  FMUL.FTZ R37, R37, c[0x0][0x320] ;  /* 0x0000c80025257a20 */ /* 0x000fe40000410000 */
[----:B------:R-:W-:Y:S01]  /*c110*/  FMUL.FTZ R38, R38, c[0x0][0x320] ;  /* 0x0000c80026267a20 */ /* 0x000fe20000410000 */
[----:B------:R-:W5:Y:S01]  /*c120*/  MUFU.TANH R170, R24 ;  /* 0x0000001800aa7308 */ /* 0x000f620000002400 */
[----:B------:R-:W-:Y:S01]  /*c130*/  FMUL.FTZ R39, R39, c[0x0][0x320] ;  /* 0x0000c80027277a20 */ /* 0x000fe20000410000 */
[C---:B----4-:R-:W-:Y:S03]  /*c140*/  HMMA.16816.F32 R44, R208.reuse, R8, R44 ;  /* 0x00000008d02c723c */ /* 0x050fe6000000182c */
[----:B------:R-:W-:Y:S01]  /*c150*/  FMUL.FTZ R35, R35, c[0x0][0x320] ;  /* 0x0000c80023237a20 */ /* 0x000fe20000410000 */
[----:B-1----:R-:W-:Y:S01]  /*c160*/  FMNMX.FTZ R0, R168, R0, !PT ;  /* 0x00000000a8007209 */ /* 0x002fe20007810000 */
[----:B------:R-:W-:Y:S03]  /*c170*/  FMUL.FTZ R32, R32, c[0x0][0x320] ;  /* 0x0000c80020207a20 */ /* 0x000fe60000410000 */
[----:B------:R-:W1:Y:S01]  /*c180*/  MUFU.TANH R188, R22 ;  /* 0x0000001600bc7308 */ /* 0x000e620000002400 */
[C---:B------:R-:W-:Y:S03]  /*c190*/  HMMA.16816.F32 R48, R208.reuse, R10, R48 ;  /* 0x0000000ad030723c */ /* 0x040fe60000001830 */
[----:B------:R-:W-:Y:S01]  /*c1a0*/  FMUL.FTZ R41, R41, c[0x0][0x320] ;  /* 0x0000c80029297a20 */ /* 0x000fe20000410000 */
[----:B--2---:R-:W-:Y:S01]  /*c1b0*/  FMNMX.FTZ R3, R162, R3, !PT ;  /* 0x00000003a2037209 */ /* 0x004fe20007810000 */
[----:B------:R-:W-:Y:S02]  /*c1c0*/  FMUL.FTZ R42, R42, c[0x0][0x320] ;  /* 0x0000c8002a2a7a20 */ /* 0x000fe40000410000 */
[----:B------:R-:W-:Y:S02]  /*c1d0*/  FMUL.FTZ R43, R43, c[0x0][0x320] ;  /* 0x0000c8002b2b7a20 */ /* 0x000fe40000410000 */
[----:B------:R-:W2:Y:S01]  /*c1e0*/  MUFU.TANH R169, R25 ;  /* 0x0000001900a97308 */ /* 0x000ea20000002400 */
[C---:B------:R-:W-:Y:S03]  /*c1f0*/  HMMA.16816.F32 R52, R208.reuse, R4, R52 ;  /* 0x00000004d034723c */ /* 0x040fe60000001834 */
[----:B-----5:R-:W-:Y:S01]  /*c200*/  FMNMX.FTZ R0, R170, R0, !PT ;  /* 0x00000000aa007209 */ /* 0x020fe20007810000 */
[----:B------:R-:W-:Y:S02]  /*c210*/  FMUL.FTZ R40, R40, c[0x0][0x320] ;  /* 0x0000c80028287a20 */ /* 0x000fe40000410000 */
[----:B------:R-:W-:Y:S02]  /*c220*/  FMUL.FTZ R44, R44, c[0x0][0x320] ;  /* 0x0000c8002c2c7a20 */ /* 0x000fe40000410000 */
[C---:B------:R-:W-:Y:S01]  /*c230*/  HMMA.16816.F32 R56, R208.reuse, R6, R56 ;  /* 0x00000006d038723c */ /* 0x040fe20000001838 */
[----:B------:R-:W4:Y:S01]  /*c240*/  MUFU.TANH R189, R23 ;  /* 0x0000001700bd7308 */ /* 0x000f220000002400 */
[----:B------:R-:W5:Y:S01]  /*c250*/  LDSM.16.M88.4 R4, [R223+0x7800] ;  /* 0x00780000df04783b */ /* 0x000f620000000200 */
[----:B------:R-:W-:Y:S04]  /*c260*/  DEPBAR.LE SB0, 0x0 ;  /* 0x000080000000791a */ /* 0x000fe80000000000 */
[----:B------:R-:W-:Y:S01]  /*c270*/  FMUL.FTZ R45, R45, c[0x0][0x320] ;  /* 0x0000c8002d2d7a20 */ /* 0x000fe20000410000 */
[----:B-1----:R-:W-:Y:S01]  /*c280*/  FMNMX.FTZ R3, R188, R3, !PT ;  /* 0x00000003bc037209 */ /* 0x002fe20007810000 */
[----:B------:R-:W-:Y:S02]  /*c290*/  FMUL.FTZ R46, R46, c[0x0][0x320] ;  /* 0x0000c8002e2e7a20 */ /* 0x000fe40000410000 */
[----:B------:R-:W1:Y:S01]  /*c2a0*/  MUFU.TANH R191, R28 ;  /* 0x0000001c00bf7308 */ /* 0x000e620000002400 */
[----:B------:R-:W-:Y:S01]  /*c2b0*/  BAR.SYNC.DEFER_BLOCKING 0x0 ;  /* 0x0000000000007b1d */ /* 0x000fe20000010000 */
[----:B------:R-:W-:Y:S02]  /*c2c0*/  FMUL.FTZ R47, R47, c[0x0][0x320] ;  /* 0x0000c8002f2f7a20 */ /* 0x000fe40000410000 */
[----:B------:R-:W-:Y:S01]  /*c2d0*/  FMUL.FTZ R49, R49, c[0x0][0x320] ;  /* 0x0000c80031317a20 */ /* 0x000fe20000410000 */
[----:B--2---:R-:W-:Y:S01]  /*c2e0*/  FMNMX.FTZ R2, R169, R0, !PT ;  /* 0x00000000a9027209 */ /* 0x004fe20007810000 */
        /* <DEDUP_REMOVED lines=14> */
[----:B------:R-:W-:Y:S03]  /*c3d0*/  FMUL.FTZ R58, R58, c[0x0][0x320] ;  /* 0x0000c8003a3a7a20 */ /* 0x000fe60000410000 */
[----:B------:R-:W1:Y:S01]  /*c3e0*/  MUFU.TANH R201, R32 ;  /* 0x0000002000c97308 */ /* 0x000e620000002400 */
[C---:B-----5:R-:W-:Y:S01]  /*c3f0*/  HMMA.16816.F32 R60, R208.reuse, R4, R60 ;  /* 0x00000004d03c723c */ /* 0x060fe2000000183c */
[----:B------:R-:W5:Y:S04]  /*c400*/  LDL R5, [R1+0x2c] ;  /* 0x00002c0001057983 */ /* 0x000f680000100800 */
[----:B--2---:R-:W-:Y:S03]  /*c410*/  FMNMX.FTZ R3, R171, R0, !PT ;  /* 0x00000000ab037209 */ /* 0x004fe60007810000 */
[----:B------:R-:W-:Y:S01]  /*c420*/  HMMA.16816.F32 R64, R208, R6, R64 ;  /* 0x00000006d040723c */ /* 0x000fe20000001840 */
[----:B------:R-:W2:Y:S01]  /*c430*/  MUFU.TANH R202, R33 ;  /* 0x0000002100ca7308 */ /* 0x000ea20000002400 */
[----:B------:R-:W3:Y:S02]  /*c440*/  LDL.64 R6, [R1+0x40] ;  /* 0x0000400001067983 */ /* 0x000ee40000100a00 */
[----:B----4-:R-:W-:Y:S07]  /*c450*/  FMNMX.FTZ R0, R200, R2, !PT ;  /* 0x00000002c8007209 */ /* 0x010fee0007810000 */
[----:B------:R-:W4:Y:S01]  /*c460*/  MUFU.TANH R219, R36 ;  /* 0x0000002400db7308 */ /* 0x000f220000002400 */
[----:B-1----:R-:W-:Y:S04]  /*c470*/  FMNMX.FTZ R0, R201, R0, !PT ;  /* 0x00000000c9007209 */ /* 0x002fe80007810000 */
[----:B------:R-:W-:Y:S02]  /*c480*/  FMUL.FTZ R63, R63, c[0x0][0x320] ;  /* 0x0000c8003f3f7a20 */ /* 0x000fe40000410000 */
[----:B------:R-:W-:Y:S02]  /*c490*/  FMUL.FTZ R60, R60, c[0x0][0x320] ;  /* 0x0000c8003c3c7a20 */ /* 0x000fe40000410000 */
[----:B------:R-:W-:Y:S01]  /*c4a0*/  FMUL.FTZ R62, R62, c[0x0][0x320] ;  /* 0x0000c8003e3e7a20 */ /* 0x000fe20000410000 */
[----:B------:R-:W1:Y:S01]  /*c4b0*/  MUFU.TANH R245, R37 ;  /* 0x0000002500f57308 */ /* 0x000e620000002400 */
[----:B------:R-:W-:Y:S02]  /*c4c0*/  FMUL.FTZ R61, R61, c[0x0][0x320] ;  /* 0x0000c8003d3d7a20 */ /* 0x000fe40000410000 */
[----:B------:R-:W-:Y:S01]  /*c4d0*/  FMUL.FTZ R64, R64, c[0x0][0x320] ;  /* 0x0000c80040407a20 */ /* 0x000fe20000410000 */
[----:B--2---:R-:W-:Y:S01]  /*c4e0*/  FMNMX.FTZ R0, R202, R0, !PT ;  /* 0x00000000ca007209 */ /* 0x004fe20007810000 */
[----:B------:R-:W-:Y:S02]  /*c4f0*/  FMUL.FTZ R66, R66, c[0x0][0x320] ;  /* 0x0000c80042427a20 */ /* 0x000fe40000410000 */
[----:B------:R-:W-:Y:S03]  /*c500*/  FMUL.FTZ R65, R65, c[0x0][0x320] ;  /* 0x0000c80041417a20 */ /* 0x000fe60000410000 */
        /* <DEDUP_REMOVED lines=18> */
[----:B------:R-:W-:Y:S01]  /*c630*/  MUFU.TANH R8, R63 ;  /* 0x0000003f00087308 */ /* 0x000fe20000002400 */
[----:B----4-:R-:W-:Y:S09]  /*c640*/  FMNMX.FTZ R0, R167, R0, !PT ;  /* 0x00000000a7007209 */ /* 0x010ff20007810000 */
[----:B------:R1:W-:Y:S10]  /*c650*/  MUFU.TANH R11, R64 ;  /* 0x00000040000b7308 */ /* 0x0003f40000002400 */
[----:B------:R-:W2:Y:S10]  /*c660*/  MUFU.TANH R166, R56 ;  /* 0x0000003800a67308 */ /* 0x000eb40000002400 */
[----:B------:R-:W4:Y:S01]  /*c670*/  MUFU.TANH R190, R27 ;  /* 0x0000001b00be7308 */ /* 0x000f220000002400 */
[----:B-1----:R-:W-:Y:S09]  /*c680*/  MOV R64, R69 ;  /* 0x0000004500407202 */ /* 0x002ff20000000f00 */
[----:B------:R-:W1:Y:S01]  /*c690*/  MUFU.TANH R205, R30 ;  /* 0x0000001e00cd7308 */ /* 0x000e620000002400 */
[----:B--2---:R-:W-:Y:S01]  /*c6a0*/  FMNMX.FTZ R69, R166, R0, !PT ;  /* 0x00000000a6457209 */ /* 0x004fe20007810000 */
[----:B------:R-:W-:Y:S01]  /*c6b0*/  FMUL.FTZ R0, R67, c[0x0][0x320] ;  /* 0x0000c80043007a20 */ /* 0x000fe20000410000 */
[----:B------:R-:W-:Y:S02]  /*c6c0*/  MOV R67, R8 ;  /* 0x0000000800437202 */ /* 0x000fe40000000f00 */
[----:B------:R-:W2:Y:S05]  /*c6d0*/  LDL.64 R8, [R1+0x30] ;  /* 0x0000300001087983 */ /* 0x000eaa0000100a00 */
[----:B------:R-:W1:Y:S01]  /*c6e0*/  MUFU.TANH R213, R31 ;  /* 0x0000001f00d57308 */ /* 0x000e620000002400 */
[----:B----4-:R-:W-:Y:S09]  /*c6f0*/  FMNMX.FTZ R2, R190, R3, !PT ;  /* 0x00000003be027209 */ /* 0x010ff20007810000 */
[----:B------:R-:W4:Y:S01]  /*c700*/  MUFU.TANH R207, R34 ;  /* 0x0000002200cf7308 */ /* 0x000f220000002400 */
[----:B-1----:R-:W-:Y:S09]  /*c710*/  FMNMX.FTZ R2, R205, R2, !PT ;  /* 0x00000002cd027209 */ /* 0x002ff20007810000 */
[----:B------:R-:W1:Y:S01]  /*c720*/  MUFU.TANH R214, R35 ;  /* 0x0000002300d67308 */ /* 0x000e620000002400 */
[----:B------:R-:W-:Y:S09]  /*c730*/  FMNMX.FTZ R2, R213, R2, !PT ;  /* 0x00000002d5027209 */ /* 0x000ff20007810000 */
        /* <DEDUP_REMOVED lines=12> */
[----:B------:R-:W5:Y:S01]  /*c800*/  MUFU.TANH R196, R50 ;  /* 0x0000003200c47308 */ /* 0x000f620000002400 */
[----:B----4-:R-:W-:Y:S09]  /*c810*/  FMNMX.FTZ R2, R164, R2, !PT ;  /* 0x00000002a4027209 */ /* 0x010ff20007810000 */
[----:B------:R-:W4:Y:S01]  /*c820*/  MUFU.TANH R68, R51 ;  /* 0x0000003300447308 */ /* 0x000f220000002400 */
[----:B-1----:R-:W-:Y:S09]  /*c830*/  FMNMX.FTZ R2, R165, R2, !PT ;  /* 0x00000002a5027209 */ /* 0x002ff20007810000 */
[----:B------:R4:W1:Y:S01]  /*c840*/  MUFU.TANH R159, R57 ;  /* 0x00000039009f7308 */ /* 0x0008620000002400 */
[----:B-----5:R-:W-:Y:S09]  /*c850*/  FMNMX.FTZ R2, R196, R2, !PT ;  /* 0x00000002c4027209 */ /* 0x020ff20007810000 */
[----:B------:R-:W5:Y:S10]  /*c860*/  MUFU.TANH R203, R54 ;  /* 0x0000003600cb7308 */ /* 0x000f740000002400 */
[----:B------:R3:W-:Y:S01]  /*c870*/  MUFU.TANH R137, R0 ;  /* 0x0000000000897308 */ /* 0x0007e20000002400 */
[----:B----4-:R-:W-:Y:S02]  /*c880*/  MOV R57, R68 ;  /* 0x0000004400397202 */ /* 0x010fe40000000f00 */
[----:B-1----:R-:W-:Y:S02]  /*c890*/  FMNMX.FTZ R69, R159, R69, !PT ;  /* 0x000000459f457209 */ /* 0x002fe40007810000 */
[----:B------:R-:W-:Y:S05]  /*c8a0*/  FMNMX.FTZ R2, R57, R2, !PT ;  /* 0x0000000239027209 */ /* 0x000fea0007810000 */
[----:B------:R-:W1:Y:S01]  /*c8b0*/  MUFU.TANH R58, R58 ;  /* 0x0000003a003a7308 */ /* 0x000e620000002400 */
[----:B-----5:R-:W-:Y:S09]  /*c8c0*/  FMNMX.FTZ R2, R203, R2, !PT ;  /* 0x00000002cb027209 */ /* 0x020ff20007810000 */
[----:B------:R-:W4:Y:S01]  /*c8d0*/  MUFU.TANH R12, R59 ;  /* 0x0000003b000c7308 */ /* 0x000f220000002400 */
[----:B---3--:R-:W-:Y:S09]  /*c8e0*/  FMNMX.FTZ R0, R64, R2, !PT ;  /* 0x0000000240007209 */ /* 0x008ff20007810000 */
[----:B------:R-:W3:Y:S01]  /*c8f0*/  MUFU.TANH R198, R60 ;  /* 0x0000003c00c67308 */ /* 0x000ee20000002400 */
[----:B-1----:R-:W-:Y:S09]  /*c900*/  FMNMX.FTZ R0, R58, R0, !PT ;  /* 0x000000003a007209 */ /* 0x002ff20007810000 */
[----:B------:R-:W1:Y:S01]  /*c910*/  MUFU.TANH R59, R62 ;  /* 0x0000003e003b7308 */ /* 0x000e620000002400 */
[----:B----4-:R-:W-:Y:S09]  /*c920*/  FMNMX.FTZ R0, R12, R0, !PT ;  /* 0x000000000c007209 */ /* 0x010ff20007810000 */
[----:B------:R-:W4:Y:S01]  /*c930*/  MUFU.TANH R56, R61 ;  /* 0x0000003d00387308 */ /* 0x000f220000002400 */
[----:B---3--:R-:W-:Y:S09]  /*c940*/  FMNMX.FTZ R69, R198, R69, !PT ;  /* 0x00000045c6457209 */ /* 0x008ff20007810000 */
[----:B------:R-:W3:Y:S01]  /*c950*/  MUFU.TANH R136, R66 ;  /* 0x0000004200887308 */ /* 0x000ee20000002400 */
[----:B-1----:R-:W-:Y:S04]  /*c960*/  FMNMX.FTZ R0, R59, R0, !PT ;  /* 0x000000003b007209 */ /* 0x002fe80007810000 */
[----:B------:R-:W-:Y:S05]  /*c970*/  FMNMX.FTZ R0, R67, R0, !PT ;  /* 0x0000000043007209 */ /* 0x000fea0007810000 */
[----:B------:R-:W1:Y:S01]  /*c980*/  MUFU.TANH R65, R65 ;  /* 0x0000004100417308 */ /* 0x000e620000002400 */
[----:B----4-:R-:W-:Y:S04]  /*c990*/  FMNMX.FTZ R69, R56, R69, !PT ;  /* 0x0000004538457209 */ /* 0x010fe80007810000 */
[----:B------:R-:W-:Y:S02]  /*c9a0*/  FMNMX.FTZ R69, R11, R69, !PT ;  /* 0x000000450b457209 */ /* 0x000fe40007810000 */
[----:B---3--:R-:W-:Y:S02]  /*c9b0*/  FMNMX.FTZ R0, R136, R0, !PT ;  /* 0x0000000088007209 */ /* 0x008fe40007810000 */
[----:B------:R-:W-:Y:S02]  /*c9c0*/  MOV R66, R204 ;  /* 0x000000cc00427202 */ /* 0x000fe40000000f00 */
[----:B------:R-:W-:Y:S05]  /*c9d0*/  FMNMX.FTZ R0, R137, R0, !PT ;  /* 0x0000000089007209 */ /* 0x000fea0007810000 */
[----:B------:R-:W3:Y:S01]  /*c9e0*/  SHFL.BFLY PT, R2, R0, 0x2, 0x1f ;  /* 0x0c401f0000027f89 */ /* 0x000ee200000e0000 */
[----:B-1----:R-:W-:Y:S07]  /*c9f0*/  FMNMX.FTZ R69, R65, R69, !PT ;  /* 0x0000004541457209 */ /* 0x002fee0007810000 */
[----:B------:R-:W1:Y:S01]  /*ca00*/  SHFL.BFLY PT, R3, R69, 0x2, 0x1f ;  /* 0x0c401f0045037f89 */ /* 0x000e6200000e0000 */
[----:B---3--:R-:W-:Y:S02]  /*ca10*/  FMNMX.FTZ R0, R0, R2, !PT ;  /* 0x0000000200007209 */ /* 0x008fe40007810000 */
[----:B-1----:R-:W-:Y:S05]  /*ca20*/  FMNMX.FTZ R69, R69, R3, !PT ;  /* 0x0000000345457209 */ /* 0x002fea0007810000 */
[----:B------:R-:W1:Y:S08]  /*ca30*/  SHFL.BFLY PT, R3, R0, 0x1, 0x1f ;  /* 0x0c201f0000037f89 */ /* 0x000e7000000e0000 */
[----:B------:R-:W3:Y:S01]  /*ca40*/  SHFL.BFLY PT, R4, R69, 0x1, 0x1f ;  /* 0x0c201f0045047f89 */ /* 0x000ee200000e0000 */
[----:B-1----:R-:W-:Y:S05]  /*ca50*/  FMNMX.FTZ R68, R0, R3, !PT ;  /* 0x0000000300447209 */ /* 0x002fea0007810000 */
[----:B------:R-:W-:Y:S01]  /*ca60*/  FADD.FTZ R0, -R68, R71 ;  /* 0x0000004744007221 */ /* 0x000fe20000010100 */
[----:B---3--:R-:W-:Y:S03]  /*ca70*/  FMNMX.FTZ R69, R69, R4, !PT ;  /* 0x0000000445457209 */ /* 0x008fe60007810000 */
[----:B------:R-:W-:Y:S02]  /*ca80*/  FMUL.FTZ R0, R0, c[0x0][0x2d0] ;  /* 0x0000b40000007a20 */ /* 0x000fe40000410000 */
[C---:B------:R-:W-:Y:S02]  /*ca90*/  FMUL.FTZ R71, R69.reuse, c[0x0][0x2d0] ;  /* 0x0000b40045477a20 */ /* 0x040fe40000410000 */
[----:B------:R-:W-:Y:S01]  /*caa0*/  FADD.FTZ R2, -R69, R70 ;  /* 0x0000004645027221 */ /* 0x000fe20000010100 */
[----:B------:R-:W-:Y:S01]  /*cab0*/  MOV R70, R12 ;  /* 0x0000000c00467202 */ /* 0x000fe20000000f00 */
[--C-:B------:R-:W-:Y:S01]  /*cac0*/  FFMA.FTZ R3, R150, c[0x0][0x2d0], -R71.reuse ;  /* 0x0000b40096037a23 */ /* 0x100fe20000010847 */
[----:B------:R-:W-:Y:S01]  /*cad0*/  MOV R150, R11 ;  /* 0x0000000b00967202 */ /* 0x000fe20000000f00 */
[--C-:B------:R-:W-:Y:S01]  /*cae0*/  FFMA.FTZ R4, R149, c[0x0][0x2d0], -R71.reuse ;  /* 0x0000b40095047a23 */ /* 0x100fe20000010847 */
[----:B------:R-:W1:Y:S01]  /*caf0*/  MUFU.EX2 R0, R0 ;  /* 0x0000000000007308 */ /* 0x000e620000000800 */
[--C-:B------:R-:W-:Y:S01]  /*cb00*/  FFMA.FTZ R10, R151, c[0x0][0x2d0], -R71.reuse ;  /* 0x0000b400970a7a23 */ /* 0x100fe20000010847 */
[----:B------:R-:W-:Y:S01]  /*cb10*/  MOV R149, R203 ;  /* 0x000000cb00957202 */ /* 0x000fe20000000f00 */
[----:B------:R-:W-:Y:S01]  /*cb20*/  FMUL.FTZ R2, R2, c[0x0][0x2d0] ;  /* 0x0000b40002027a20 */ /* 0x000fe20000410000 */
[----:B------:R-:W-:Y:S01]  /*cb30*/  MOV R151, R159 ;  /* 0x0000009f00977202 */ /* 0x000fe20000000f00 */
[--C-:B------:R-:W-:Y:S01]  /*cb40*/  FFMA.FTZ R32, R138, c[0x0][0x2d0], -R71.reuse ;  /* 0x0000b4008a207a23 */ /* 0x100fe20000010847 */
[----:B------:R-:W-:Y:S01]  /*cb50*/  MOV R138, R59 ;  /* 0x0000003b008a7202 */ /* 0x000fe20000000f00 */
[--C-:B------:R-:W-:Y:S01]  /*cb60*/  FFMA.FTZ R40, R156, c[0x0][0x2d0], -R71.reuse ;  /* 0x0000b4009c287a23 */ /* 0x100fe20000010847 */
[----:B------:R-:W-:Y:S01]  /*cb70*/  MOV R156, R70 ;  /* 0x00000046009c7202 */ /* 0x000fe20000000f00 */
[----:B------:R-:W-:Y:S01]  /*cb80*/  FFMA.FTZ R70, R163, c[0x0][0x2d0], -R71 ;  /* 0x0000b400a3467a23 */ /* 0x000fe20000010847 */
[----:B------:R3:W-:Y:S10]  /*cb90*/  MUFU.EX2 R218, R3 ;  /* 0x0000000300da7308 */ /* 0x0007f40000000800 */
[----:B------:R4:W-:Y:S01]  /*cba0*/  MUFU.EX2 R217, R4 ;  /* 0x0000000400d97308 */ /* 0x0009e20000000800 */
[C---:B-1----:R-:W-:Y:S02]  /*cbb0*/  FMUL.FTZ R18, R0.reuse, R86 ;  /* 0x0000005600127220 */ /* 0x042fe40000410000 */
[C---:B------:R-:W-:Y:S02]  /*cbc0*/  FMUL.FTZ R19, R0.reuse, R87 ;  /* 0x0000005700137220 */ /* 0x040fe40000410000 */
[C---:B------:R-:W-:Y:S05]  /*cbd0*/  FMUL.FTZ R26, R0.reuse, R94 ;  /* 0x0000005e001a7220 */ /* 0x040fea0000410000 */
[----:B------:R1:W-:Y:S01]  /*cbe0*/  MUFU.EX2 R216, R10 ;  /* 0x0000000a00d87308 */ /* 0x0003e20000000800 */
[C---:B------:R-:W-:Y:S02]  /*cbf0*/  FMUL.FTZ R27, R0.reuse, R95 ;  /* 0x0000005f001b7220 */ /* 0x040fe40000410000 */
[----:B------:R-:W-:Y:S01]  /*cc00*/  FMUL.FTZ R34, R0, R102 ;  /* 0x0000006600227220 */ /* 0x000fe20000410000 */
[----:B---3--:R-:W-:Y:S01]  /*cc10*/  @P0 IADD3 R3, P1, R6, UR4, RZ ;  /* 0x0000000406030c10 */ /* 0x008fe2000ff3e0ff */
[C---:B------:R-:W-:Y:S02]  /*cc20*/  FMUL.FTZ R35, R0.reuse, R103 ;  /* 0x0000006700237220 */ /* 0x040fe40000410000 */
[C---:B------:R-:W-:Y:S01]  /*cc30*/  FMUL.FTZ R42, R0.reuse, R110 ;  /* 0x0000006e002a7220 */ /* 0x040fe20000410000 */
[----:B------:R-:W-:Y:S01]  /*cc40*/  @P0 LEA R6, P3, R3, c[0x0][0x1c8], 0x1 ;  /* 0x0000720003060a11 */ /* 0x000fe200078608ff */
[C---:B------:R-:W-:Y:S01]  /*cc50*/  FMUL.FTZ R43, R0.reuse, R111 ;  /* 0x0000006f002b7220 */ /* 0x040fe20000410000 */
[----:B------:R-:W3:Y:S01]  /*cc60*/  MUFU.EX2 R2, R2 ;  /* 0x0000000200027308 */ /* 0x000ee20000000800 */
[C---:B------:R-:W-:Y:S01]  /*cc70*/  FMUL.FTZ R51, R0.reuse, R119 ;  /* 0x0000007700337220 */ /* 0x040fe20000410000 */
[----:B------:R-:W-:Y:S01]  /*cc80*/  MOV R119, R196 ;  /* 0x000000c400777202 */ /* 0x000fe20000000f00 */
[C---:B------:R-:W-:Y:S01]  /*cc90*/  FMUL.FTZ R59, R0.reuse, R127 ;  /* 0x0000007f003b7220 */ /* 0x040fe20000410000 */
[----:B----4-:R-:W-:Y:S01]  /*cca0*/  @P0 IADD3 R4, P2, R5, UR4, RZ ;  /* 0x0000000405040c10 */ /* 0x010fe2000ff5e0ff */
[----:B------:R-:W-:Y:S01]  /*ccb0*/  FMUL.FTZ R50, R0, R118 ;  /* 0x0000007600327220 */ /* 0x000fe20000410000 */
[----:B--2---:R-:W-:Y:S02]  /*ccc0*/  @P0 IADD3.X R5, R9, UR13, RZ, P1, !PT ;  /* 0x0000000d09050c10 */ /* 0x004fe40008ffe4ff */
[----:B------:R-:W-:Y:S02]  /*ccd0*/  @P0 IADD3.X R9, R13, UR13, RZ, P2, !PT ;  /* 0x0000000d0d090c10 */ /* 0x000fe400097fe4ff */
[----:B------:R-:W-:Y:S01]  /*cce0*/  @P0 LEA.HI.X R7, R3, c[0x0][0x1cc], R5, 0x1, P3 ;  /* 0x0000730003070a11 */ /* 0x000fe200018f0c05 */
[----:B------:R-:W-:Y:S01]  /*ccf0*/  FFMA.FTZ R3, R148, c[0x0][0x2d0], -R71 ;  /* 0x0000b40094037a23 */ /* 0x000fe20000010847 */
[C---:B------:R-:W-:Y:S01]  /*cd00*/  @P0 LEA R8, P1, R4.reuse, c[0x0][0x1c8], 0x1 ;  /* 0x0000720004080a11 */ /* 0x040fe200078208ff */
[----:B------:R2:W-:Y:S01]  /*cd10*/  MUFU.EX2 R212, R32 ;  /* 0x0000002000d47308 */ /* 0x0005e20000000800 */
[----:B------:R-:W-:Y:S01]  /*cd20*/  MOV R148, R166 ;  /* 0x000000a600947202 */ /* 0x000fe20000000f00 */
[----:B------:R4:W-:Y:S01]  /*cd30*/  @P0 LDGSTS.E.BYPASS.LTC128B.128 [R243+0x8100], [R6.64], !P5 ;  /* 0x0810000006f30fae */ /* 0x0009e2000e901d52 */
[----:B------:R-:W-:Y:S02]  /*cd40*/  @P0 LEA.HI.X R9, R4, c[0x0][0x1cc], R9, 0x1, P1 ;  /* 0x0000730004090a11 */ /* 0x000fe400008f0c09 */
[----:B------:R-:W-:Y:S02]  /*cd50*/  @P0 IADD3 R4, P1, R6, UR7, RZ ;  /* 0x0000000706040c10 */ /* 0x000fe4000ff3e0ff */
[----:B------:R-:W-:Y:S02]  /*cd60*/  MOV R111, R57 ;  /* 0x00000039006f7202 */ /* 0x000fe40000000f00 */
[----:B------:R-:W-:Y:S01]  /*cd70*/  @P0 IADD3.X R5, R7, UR6, RZ, P1, !PT ;  /* 0x0000000607050c10 */ /* 0x000fe20008ffe4ff */
[----:B------:R5:W-:Y:S01]  /*cd80*/  MUFU.EX2 R215, R3 ;  /* 0x0000000300d77308 */ /* 0x000be20000000800 */
[----:B------:R5:W-:Y:S01]  /*cd90*/  @P0 LDGSTS.E.BYPASS.LTC128B.128 [R243+0xc100], [R8.64], !P4 ;  /* 0x0c10000008f30fae */ /* 0x000be2000e101d52 */
[----:B-1----:R-:W-:Y:S01]  /*cda0*/  @P0 IADD3 R10, P3, R4, UR12, RZ ;  /* 0x0000000c040a0c10 */ /* 0x002fe2000ff7e0ff */
[C---:B---3--:R-:W-:Y:S01]  /*cdb0*/  FMUL.FTZ R16, R2.reuse, R84 ;  /* 0x0000005402107220 */ /* 0x048fe20000410000 */
[----:B------:R-:W-:Y:S01]  /*cdc0*/  MOV R110, R149 ;  /* 0x00000095006e7202 */ /* 0x000fe20000000f00 */
[C---:B------:R-:W-:Y:S01]  /*cdd0*/  FMUL.FTZ R17, R2.reuse, R85 ;  /* 0x0000005502117220 */ /* 0x040fe20000410000 */
[----:B------:R-:W-:Y:S01]  /*cde0*/  @P0 IADD3.X R11, R5, UR9, RZ, P3, !PT ;  /* 0x00000009050b0c10 */ /* 0x000fe20009ffe4ff */
[C---:B------:R-:W-:Y:S01]  /*cdf0*/  FMUL.FTZ R24, R2.reuse, R92 ;  /* 0x0000005c02187220 */ /* 0x040fe20000410000 */
[----:B------:R-:W-:Y:S01]  /*ce00*/  MOV R149, R65 ;  /* 0x0000004100957202 */ /* 0x000fe20000000f00 */
[----:B------:R1:W-:Y:S01]  /*ce10*/  @P0 LDGSTS.E.BYPASS.LTC128B.128 [R243+0x9100], [R4.64], !P5 ;  /* 0x0910000004f30fae */ /* 0x0003e2000e901d52 */
[C---:B------:R-:W-:Y:S01]  /*ce20*/  FMUL.FTZ R25, R2.reuse, R93 ;  /* 0x0000005d02197220 */ /* 0x040fe20000410000 */
[----:B------:R3:W-:Y:S01]  /*ce30*/  MUFU.EX2 R204, R40 ;  /* 0x0000002800cc7308 */ /* 0x0007e20000000800 */
[C---:B------:R-:W-:Y:S02]  /*ce40*/  FMUL.FTZ R33, R2.reuse, R101 ;  /* 0x0000006502217220 */ /* 0x040fe40000410000 */
[C---:B--2---:R-:W-:Y:S02]  /*ce50*/  FMUL.FTZ R32, R2.reuse, R100 ;  /* 0x0000006402207220 */ /* 0x044fe40000410000 */
[C---:B------:R-:W-:Y:S01]  /*ce60*/  FMUL.FTZ R41, R2.reuse, R109 ;  /* 0x0000006d02297220 */ /* 0x040fe20000410000 */
[----:B------:R1:W-:Y:S01]  /*ce70*/  @P0 LDGSTS.E.BYPASS.LTC128B.128 [R243+0xd100], [R4.64+0x80], !P4 ;  /* 0x0d10008004f30fae */ /* 0x0003e2000e101d52 */
[----:B------:R-:W-:Y:S01]  /*ce80*/  FMUL.FTZ R57, R2, R125 ;  /* 0x0000007d02397220 */ /* 0x000fe20000410000 */
[----:B----4-:R-:W-:Y:S01]  /*ce90*/  @P0 IADD3 R6, P1, R4, UR7, RZ ;  /* 0x0000000704060c10 */ /* 0x010fe2000ff3e0ff */
[C---:B------:R-:W-:Y:S01]  /*cea0*/  FMUL.FTZ R49, R2.reuse, R117 ;  /* 0x0000007502317220 */ /* 0x040fe20000410000 */
[----:B------:R-:W-:Y:S01]  /*ceb0*/  MOV R109, R64 ;  /* 0x00000040006d7202 */ /* 0x000fe20000000f00 */
[----:B------:R-:W-:Y:S02]  /*cec0*/  FMUL.FTZ R64, R2, R132 ;  /* 0x0000008402407220 */ /* 0x000fe40000410000 */
[----:B-----5:R-:W-:Y:S02]  /*ced0*/  FMUL.FTZ R3, R68, c[0x0][0x2d0] ;  /* 0x0000b40044037a20 */ /* 0x020fe40000410000 */
[----:B------:R-:W-:Y:S02]  /*cee0*/  FMUL.FTZ R65, R2, R133 ;  /* 0x0000008502417220 */ /* 0x000fe40000410000 */
[--C-:B------:R-:W-:Y:S01]  /*cef0*/  FFMA.FTZ R7, R154, c[0x0][0x2d0], -R3.reuse ;  /* 0x0000b4009a077a23 */ /* 0x100fe20000010803 */
[----:B------:R-:W-:Y:S01]  /*cf00*/  MOV R154, R167 ;  /* 0x000000a7009a7202 */ /* 0x000fe20000000f00 */
[--C-:B------:R-:W-:Y:S01]  /*cf10*/  FFMA.FTZ R12, R155, c[0x0][0x2d0], -R3.reuse ;  /* 0x0000b4009b0c7a23 */ /* 0x100fe20000010803 */
[----:B------:R-:W-:Y:S01]  /*cf20*/  @P0 IADD3 R8, P2, R6, UR7, RZ ;  /* 0x0000000706080c10 */ /* 0x000fe2000ff5e0ff */
[----:B------:R2:W-:Y:S01]  /*cf30*/  MUFU.EX2 R167, R7 ;  /* 0x0000000700a77308 */ /* 0x0005e20000000800 */
[----:B------:R-:W-:Y:S01]  /*cf40*/  MOV R155, R164 ;  /* 0x000000a4009b7202 */ /* 0x000fe20000000f00 */
[--C-:B------:R-:W-:Y:S02]  /*cf50*/  FFMA.FTZ R48, R158, c[0x0][0x2d0], -R3.reuse ;  /* 0x0000b4009e307a23 */ /* 0x100fe40000010803 */
[----:B---3--:R-:W-:Y:S01]  /*cf60*/  FMUL.FTZ R40, R2, R108 ;  /* 0x0000006c02287220 */ /* 0x008fe20000410000 */
[----:B------:R-:W-:Y:S01]  /*cf70*/  MOV R108, R66 ;  /* 0x00000042006c7202 */ /* 0x000fe20000000f00 */
[----:B------:R-:W-:Y:S02]  /*cf80*/  FMUL.FTZ R66, R0, R134 ;  /* 0x0000008600427220 */ /* 0x000fe40000410000 */
[--C-:B------:R-:W-:Y:S02]  /*cf90*/  FFMA.FTZ R136, R136, c[0x0][0x2d0], -R3.reuse ;  /* 0x0000b40088887a23 */ /* 0x100fe40000010803 */
[----:B------:R-:W3:Y:S10]  /*cfa0*/  MUFU.EX2 R166, R12 ;  /* 0x0000000c00a67308 */ /* 0x000ef40000000800 */
[----:B------:R4:W-:Y:S01]  /*cfb0*/  MUFU.EX2 R159, R48 ;  /* 0x00000030009f7308 */ /* 0x0009e20000000800 */
[----:B--2---:R-:W-:Y:S02]  /*cfc0*/  @P0 IADD3.X R7, R5, UR6, RZ, P1, !PT ;  /* 0x0000000605070c10 */ /* 0x004fe40008ffe4ff */
[----:B-1----:R-:W-:Y:S02]  /*cfd0*/  @P0 IADD3 R4, P1, R6, UR12, RZ ;  /* 0x0000000c06040c10 */ /* 0x002fe4000ff3e0ff */
[C---:B------:R-:W-:Y:S01]  /*cfe0*/  @P0 IADD3.X R9, R7.reuse, UR6, RZ, P2, !PT ;  /* 0x0000000607090c10 */ /* 0x040fe200097fe4ff */
[----:B------:R1:W-:Y:S01]  /*cff0*/  @P0 LDGSTS.E.BYPASS.LTC128B.128 [R243+0xa100], [R6.64], !P5 ;  /* 0x0a10000006f30fae */ /* 0x0003e2000e901d52 */
[----:B------:R-:W-:Y:S03]  /*d000*/  @P0 IADD3.X R5, R7, UR9, RZ, P1, !PT ;  /* 0x0000000907050c10 */ /* 0x000fe60008ffe4ff */
[----:B------:R-:W-:Y:S04]  /*d010*/  MUFU.EX2 R136, R136 ;  /* 0x0000008800887308 */ /* 0x000fe80000000800 */
[----:B------:R2:W-:Y:S01]  /*d020*/  @P0 LDGSTS.E.BYPASS.LTC128B.128 [R243+0xe100], [R10.64], !P4 ;  /* 0x0e1000000af30fae */ /* 0x0005e2000e101d52 */
[----:B----4-:R-:W-:Y:S07]  /*d030*/  FMUL.FTZ R48, R2, R116 ;  /* 0x0000007402307220 */ /* 0x010fee0000410000 */
[----:B------:R4:W-:Y:S08]  /*d040*/  @P0 LDGSTS.E.BYPASS.LTC128B.128 [R243+0xb100], [R8.64], !P5 ;  /* 0x0b10000008f30fae */ /* 0x0009f0000e901d52 */
[----:B------:R5:W-:Y:S01]  /*d050*/  @P0 LDGSTS.E.BYPASS.LTC128B.128 [R243+0xf100], [R4.64], !P4 ;  /* 0x0f10000004f30fae */ /* 0x000be2000e101d52 */
[--C-:B-1----:R-:W-:Y:S01]  /*d060*/  FFMA.FTZ R6, R152, c[0x0][0x2d0], -R3.reuse ;  /* 0x0000b40098067a23 */ /* 0x102fe20000010803 */
[----:B------:R-:W-:Y:S01]  /*d070*/  MOV R152, R165 ;  /* 0x000000a500987202 */ /* 0x000fe20000000f00 */
[C---:B------:R-:W-:Y:S02]  /*d080*/  FMUL.FTZ R7, R0.reuse, R75 ;  /* 0x0000004b00077220 */ /* 0x040fe40000410000 */
[----:B------:R1:W-:Y:S03]  /*d090*/  MUFU.EX2 R165, R6 ;  /* 0x0000000600a57308 */ /* 0x0003e60000000800 */
[----:B------:R-:W1:Y:S01]  /*d0a0*/  LDSM.16.MT88.4 R12, [R221+0x100] ;  /* 0x00010000dd0c783b */ /* 0x000e620000004200 */
[C---:B--2---:R-:W-:Y:S02]  /*d0b0*/  FMUL.FTZ R10, R0.reuse, R78 ;  /* 0x0000004e000a7220 */ /* 0x044fe40000410000 */
[----:B------:R-:W-:Y:S05]  /*d0c0*/  FMUL.FTZ R11, R0, R79 ;  /* 0x0000004f000b7220 */ /* 0x000fea0000410000 */
[----:B------:R-:W2:Y:S01]  /*d0d0*/  LDSM.16.MT88.4 R20, [R222+0x100] ;  /* 0x00010000de14783b */ /* 0x000ea20000004200 */
[C---:B----4-:R-:W-:Y:S02]  /*d0e0*/  FMUL.FTZ R8, R2.reuse, R76 ;  /* 0x0000004c02087220 */ /* 0x050fe40000410000 */
[C---:B------:R-:W-:Y:S05]  /*d0f0*/  FMUL.FTZ R9, R2.reuse, R77 ;  /* 0x0000004d02097220 */ /* 0x040fea0000410000 */
[----:B------:R-:W4:Y:S01]  /*d100*/  LDSM.16.MT88.4 R28, [R225+0x100] ;  /* 0x00010000e11c783b */ /* 0x000f220000004200 */
[--C-:B-----5:R-:W-:Y:S01]  /*d110*/  FFMA.FTZ R4, R153, c[0x0][0x2d0], -R3.reuse ;  /* 0x0000b40099047a23 */ /* 0x120fe20000010803 */
[----:B------:R-:W-:Y:S01]  /*d120*/  MOV R153, R151 ;  /* 0x0000009700997202 */ /* 0x000fe20000000f00 */
[----:B------:R-:W-:Y:S01]  /*d130*/  FMUL.FTZ R5, R2, R73 ;  /* 0x0000004902057220 */ /* 0x000fe20000410000 */
[----:B---3--:R-:W-:Y:S01]  /*d140*/  F2FP.PACK_AB R73, R166, R167 ;  /* 0x000000a7a649723e */ /* 0x008fe200000000ff */
[----:B------:R3:W5:Y:S01]  /*d150*/  MUFU.EX2 R164, R4 ;  /* 0x0000000400a47308 */ /* 0x0007620000000800 */
[----:B-1----:R-:W-:Y:S01]  /*d160*/  FMUL.FTZ R6, R0, R74 ;  /* 0x0000004a00067220 */ /* 0x002fe20000410000 */
[----:B------:R-:W-:Y:S01]  /*d170*/  F2FP.PACK_AB R74, R215, R216 ;  /* 0x000000d8d74a723e */ /* 0x000fe200000000ff */
[----:B------:R-:W1:Y:S01]  /*d180*/  LDSM.16.MT88.4 R36, [R224+0x100] ;  /* 0x00010000e024783b */ /* 0x000e620000004200 */
[----:B------:R-:W-:Y:S01]  /*d190*/  MOV R151, R56 ;  /* 0x0000003800977202 */ /* 0x000fe20000000f00 */
[----:B------:R-:W-:Y:S01]  /*d1a0*/  FFMA.FTZ R56, R160, c[0x0][0x2d0], -R3 ;  /* 0x0000b400a0387a23 */ /* 0x000fe20000010803 */
[----:B------:R-:W-:Y:S04]  /*d1b0*/  MOV R160, R199 ;  /* 0x000000c700a07202 */ /* 0x000fe80000000f00 */
[----:B------:R2:W-:Y:S01]  /*d1c0*/  MUFU.EX2 R199, R70 ;  /* 0x0000004600c77308 */ /* 0x0005e20000000800 */
[----:B------:R-:W1:Y:S08]  /*d1d0*/  LDSM.16.MT88.4 R44, [R221+0x4100] ;  /* 0x00410000dd2c783b */ /* 0x000e700000004200 */
[----:B------:R-:W1:Y:S01]  /*d1e0*/  LDSM.16.MT88.4 R52, [R222+0x4100] ;  /* 0x00410000de34783b */ /* 0x000e620000004200 */
[----:B------:R4:W-:Y:S01]  /*d1f0*/  MUFU.EX2 R117, R56 ;  /* 0x0000003800757308 */ /* 0x0009e20000000800 */
[----:B---3--:R-:W-:Y:S01]  /*d200*/  FMUL.FTZ R4, R2, R72 ;  /* 0x0000004802047220 */ /* 0x008fe20000410000 */
[----:B------:R-:W-:Y:S02]  /*d210*/  F2FP.PACK_AB R72, R217, R218 ;  /* 0x000000dad948723e */ /* 0x000fe400000000ff */
[----:B-----5:R-:W-:Y:S03]  /*d220*/  F2FP.PACK_AB R75, R164, R165 ;  /* 0x000000a5a44b723e */ /* 0x020fe600000000ff */
[----:B------:R-:W3:Y:S04]  /*d230*/  LDSM.16.MT88.4 R60, [R225+0x4100] ;  /* 0x00410000e13c783b */ /* 0x000ee80000004200 */
[C---:B------:R-:W-:Y:S04]  /*d240*/  HMMA.16816.F32 R4, R72.reuse, R12, R4 ;  /* 0x0000000c4804723c */ /* 0x040fe80000001804 */
[----:B------:R-:W5:Y:S01]  /*d250*/  LDSM.16.MT88.4 R76, [R224+0x4100] ;  /* 0x00410000e04c783b */ /* 0x000f620000004200 */
[--C-:B--2---:R-:W-:Y:S02]  /*d260*/  FFMA.FTZ R70, R168, c[0x0][0x2d0], -R71.reuse ;  /* 0x0000b400a8467a23 */ /* 0x104fe40000010847 */
[C---:B------:R-:W-:Y:S01]  /*d270*/  FMUL.FTZ R12, R2.reuse, R80 ;  /* 0x00000050020c7220 */ /* 0x040fe20000410000 */
[C---:B------:R-:W-:Y:S04]  /*d280*/  HMMA.16816.F32 R8, R72.reuse, R14, R8 ;  /* 0x0000000e4808723c */ /* 0x040fe80000001808 */
[----:B------:R-:W-:Y:S01]  /*d290*/  LDSM.16.MT88.4 R84, [R222+0x900] ;  /* 0x00090000de54783b */ /* 0x000fe20000004200 */
[C---:B------:R-:W-:Y:S02]  /*d2a0*/  FMUL.FTZ R13, R2.reuse, R81 ;  /* 0x00000051020d7220 */ /* 0x040fe40000410000 */
[----:B----4-:R-:W-:Y:S02]  /*d2b0*/  FMUL.FTZ R56, R2, R124 ;  /* 0x0000007c02387220 */ /* 0x010fe40000410000 */
[C---:B------:R-:W-:Y:S03]  /*d2c0*/  FMUL.FTZ R14, R0.reuse, R82 ;  /* 0x00000052000e7220 */ /* 0x040fe60000410000 */
[----:B------:R-:W-:Y:S01]  /*d2d0*/  LDSM.16.MT88.4 R92, [R224+0x900] ;  /* 0x00090000e05c783b */ /* 0x000fe20000004200 */
[----:B------:R-:W-:Y:S07]  /*d2e0*/  FMUL.FTZ R15, R0, R83 ;  /* 0x00000053000f7220 */ /* 0x000fee0000410000 */
[----:B------:R-:W2:Y:S01]  /*d2f0*/  LDSM.16.MT88.4 R80, [R221+0x900] ;  /* 0x00090000dd50783b */ /* 0x000ea20000004200 */
[C---:B------:R-:W-:Y:S07]  /*d300*/  HMMA.16816.F32 R12, R72.reuse, R20, R12 ;  /* 0x00000014480c723c */ /* 0x040fee000000180c */
[----:B------:R-:W-:Y:S01]  /*d310*/  LDSM.16.MT88.4 R100, [R224+0x5100] ;  /* 0x00510000e064783b */ /* 0x000fe20000004200 */
[C---:B------:R-:W-:Y:S04]  /*d320*/  HMMA.16816.F32 R16, R72.reuse, R22, R16 ;  /* 0x000000164810723c */ /* 0x040fe80000001810 */
[C---:B------:R-:W-:Y:S02]  /*d330*/  FMUL.FTZ R20, R2.reuse, R88 ;  /* 0x0000005802147220 */ /* 0x040fe40000410000 */
[----:B------:R-:W-:Y:S01]  /*d340*/  FMUL.FTZ R21, R2, R89 ;  /* 0x0000005902157220 */ /* 0x000fe20000410000 */
[----:B------:R-:W0:Y:S01]  /*d350*/  LDGDEPBAR ;  /* 0x00000000000079af */ /* 0x000e220000000000 */
[C---:B------:R-:W-:Y:S04]  /*d360*/  FMUL.FTZ R22, R0.reuse, R90 ;  /* 0x0000005a00167220 */ /* 0x040fe80000410000 */
[----:B------:R-:W-:Y:S03]  /*d370*/  FMUL.FTZ R23, R0, R91 ;  /* 0x0000005b00177220 */ /* 0x000fe60000410000 */
[----:B------:R-:W4:Y:S04]  /*d380*/  LDSM.16.MT88.4 R88, [R225+0x900] ;  /* 0x00090000e158783b */ /* 0x000f280000004200 */
[C---:B------:R-:W-:Y:S07]  /*d390*/  HMMA.16816.F32 R20, R72.reuse, R28, R20 ;  /* 0x0000001c4814723c */ /* 0x040fee0000001814 */
[C---:B------:R-:W-:Y:S01]  /*d3a0*/  FMUL.FTZ R28, R2.reuse, R96 ;  /* 0x00000060021c7220 */ /* 0x040fe20000410000 */
[C---:B------:R-:W-:Y:S04]  /*d3b0*/  HMMA.16816.F32 R24, R72.reuse, R30, R24 ;  /* 0x0000001e4818723c */ /* 0x040fe80000001818 */
[----:B------:R-:W-:Y:S03]  /*d3c0*/  FMUL.FTZ R29, R2, R97 ;  /* 0x00000061021d7220 */ /* 0x000fe60000410000 */
[C---:B------:R-:W-:Y:S02]  /*d3d0*/  FMUL.FTZ R30, R0.reuse, R98 ;  /* 0x00000062001e7220 */ /* 0x040fe40000410000 */
[----:B------:R-:W-:Y:S02]  /*d3e0*/  FMUL.FTZ R31, R0, R99 ;  /* 0x00000063001f7220 */ /* 0x000fe40000410000 */
[----:B------:R-:W-:Y:S05]  /*d3f0*/  LDSM.16.MT88.4 R96, [R225+0x5100] ;  /* 0x00510000e160783b */ /* 0x000fea0000004200 */
[C---:B-1----:R-:W-:Y:S07]  /*d400*/  HMMA.16816.F32 R28, R72.reuse, R36, R28 ;  /* 0x00000024481c723c */ /* 0x042fee000000181c */
        /* <DEDUP_REMOVED lines=17> */
[C---:B-1----:R-:W-:Y:S07]  /*d520*/  FMUL.FTZ R44, R2.reuse, R112 ;  /* 0x00000070022c7220 */ /* 0x042fee0000410000 */
[C---:B------:R-:W-:Y:S07]  /*d530*/  HMMA.16816.F32 R44, R72.reuse, R52, R44 ;  /* 0x00000034482c723c */ /* 0x040fee000000182c */
[----:B------:R-:W-:Y:S01]  /*d540*/  FMUL.FTZ R53, R2, R121 ;  /* 0x0000007902357220 */ /* 0x000fe20000410000 */
[C---:B------:R-:W-:Y:S04]  /*d550*/  HMMA.16816.F32 R48, R72.reuse, R54, R48 ;  /* 0x000000364830723c */ /* 0x040fe80000001830 */
[----:B------:R-:W-:Y:S01]  /*d560*/  MOV R121, R155 ;  /* 0x0000009b00797202 */ /* 0x000fe20000000f00 */
[----:B------:R-:W-:Y:S01]  /*d570*/  FFMA.FTZ R52, R161, c[0x0][0x2d0], -R3 ;  /* 0x0000b400a1347a23 */ /* 0x000fe20000010803 */
[----:B------:R-:W-:Y:S01]  /*d580*/  MOV R155, R198 ;  /* 0x000000c6009b7202 */ /* 0x000fe20000000f00 */
[C---:B------:R-:W-:Y:S01]  /*d590*/  FMUL.FTZ R54, R0.reuse, R122 ;  /* 0x0000007a00367220 */ /* 0x040fe20000410000 */
[----:B------:R1:W-:Y:S01]  /*d5a0*/  MUFU.EX2 R198, R70 ;  /* 0x0000004600c67308 */ /* 0x0003e20000000800 */
[----:B------:R-:W-:Y:S03]  /*d5b0*/  MOV R161, R197 ;  /* 0x000000c500a17202 */ /* 0x000fe60000000f00 */
[----:B------:R-:W-:Y:S06]  /*d5c0*/  FMUL.FTZ R55, R0, R123 ;  /* 0x0000007b00377220 */ /* 0x000fec0000410000 */
[----:B------:R2:W2:Y:S01]  /*d5d0*/  MUFU.EX2 R118, R52 ;  /* 0x0000003400767308 */ /* 0x0004a20000000800 */
[----:B-1----:R-:W-:Y:S09]  /*d5e0*/  FFMA.FTZ R70, R170, c[0x0][0x2d0], -R71 ;  /* 0x0000b400aa467a23 */ /* 0x002ff20000010847 */
[----:B------:R1:W-:Y:S01]  /*d5f0*/  MUFU.EX2 R197, R70 ;  /* 0x0000004600c57308 */ /* 0x0003e20000000800 */
[----:B--2---:R-:W-:Y:S01]  /*d600*/  FMUL.FTZ R52, R2, R120 ;  /* 0x0000007802347220 */ /* 0x004fe20000410000 */
[----:B------:R-:W-:Y:S02]  /*d610*/  MOV R120, R152 ;  /* 0x0000009800787202 */ /* 0x000fe40000000f00 */
[----:B------:R-:W-:Y:S02]  /*d620*/  MOV R152, R154 ;  /* 0x0000009a00987202 */ /* 0x000fe40000000f00 */
[----:B------:R-:W-:Y:S02]  /*d630*/  MOV R154, R148 ;  /* 0x00000094009a7202 */ /* 0x000fe40000000f00 */
[C---:B---3--:R-:W-:Y:S03]  /*d640*/  HMMA.16816.F32 R52, R72.reuse, R60, R52 ;  /* 0x0000003c4834723c */ /* 0x048fe60000001834 */
[----:B------:R-:W-:Y:S01]  /*d650*/  MOV R148, R58 ;  /* 0x0000003a00947202 */ /* 0x000fe20000000f00 */
[----:B------:R-:W-:Y:S03]  /*d660*/  FMUL.FTZ R58, R0, R126 ;  /* 0x0000007e003a7220 */ /* 0x000fe60000410000 */
[----:B------:R-:W-:Y:S02]  /*d670*/  FFMA.FTZ R60, R162, c[0x0][0x2d0], -R3 ;  /* 0x0000b400a23c7a23 */ /* 0x000fe40000010803 */
[----:B------:R-:W-:Y:S02]  /*d680*/  FMUL.FTZ R61, R2, R129 ;  /* 0x00000081023d7220 */ /* 0x000fe40000410000 */
[C---:B------:R-:W-:Y:S01]  /*d690*/  HMMA.16816.F32 R56, R72.reuse, R62, R56 ;  /* 0x0000003e4838723c */ /* 0x040fe20000001838 */
[----:B------:R2:W3:Y:S02]  /*d6a0*/  MUFU.EX2 R116, R60 ;  /* 0x0000003c00747308 */ /* 0x0004e40000000800 */
[----:B-1----:R-:W-:Y:S04]  /*d6b0*/  FFMA.FTZ R70, R169, c[0x0][0x2d0], -R71 ;  /* 0x0000b400a9467a23 */ /* 0x002fe80000010847 */
[C---:B------:R-:W-:Y:S02]  /*d6c0*/  FMUL.FTZ R62, R0.reuse, R130 ;  /* 0x00000082003e7220 */ /* 0x040fe40000410000 */
[----:B------:R-:W-:Y:S02]  /*d6d0*/  FMUL.FTZ R63, R0, R131 ;  /* 0x00000083003f7220 */ /* 0x000fe40000410000 */
[----:B------:R1:W-:Y:S01]  /*d6e0*/  MUFU.EX2 R196, R70 ;  /* 0x0000004600c47308 */ /* 0x0003e20000000800 */
[----:B--2---:R-:W-:Y:S07]  /*d6f0*/  FMUL.FTZ R60, R2, R128 ;  /* 0x00000080023c7220 */ /* 0x004fee0000410000 */
[C---:B-----5:R-:W-:Y:S03]  /*d700*/  HMMA.16816.F32 R60, R72.reuse, R76, R60 ;  /* 0x0000004c483c723c */ /* 0x060fe6000000183c */
[--C-:B-1----:R-:W-:Y:S04]  /*d710*/  FFMA.FTZ R70, R188, c[0x0][0x2d0], -R3.reuse ;  /* 0x0000b400bc467a23 */ /* 0x102fe80000010803 */
[----:B------:R1:W-:Y:S01]  /*d720*/  MUFU.EX2 R127, R70 ;  /* 0x00000046007f7308 */ /* 0x0003e20000000800 */
[----:B------:R-:W-:Y:S01]  /*d730*/  HMMA.16816.F32 R64, R72, R78, R64 ;  /* 0x0000004e4840723c */ /* 0x000fe20000001840 */
[----:B------:R-:W2:Y:S06]  /*d740*/  LDSM.16.MT88.4 R76, [R221+0x4900] ;  /* 0x00490000dd4c783b */ /* 0x000eac0000004200 */
[----:B------:R-:W-:Y:S02]  /*d750*/  F2FP.PACK_AB R73, R118, R159 ;  /* 0x0000009f7649723e */ /* 0x000fe400000000ff */
[----:B---3--:R-:W-:Y:S03]  /*d760*/  F2FP.PACK_AB R75, R116, R117 ;  /* 0x00000075744b723e */ /* 0x008fe600000000ff */
[----:B------:R-:W-:Y:S02]  /*d770*/  F2FP.PACK_AB R72, R206, R212 ;  /* 0x000000d4ce48723e */ /* 0x000fe400000000ff */
[----:B------:R-:W-:Y:S07]  /*d780*/  F2FP.PACK_AB R74, R203, R204 ;  /* 0x000000cccb4a723e */ /* 0x000fee00000000ff */
[C---:B------:R-:W-:Y:S03]  /*d790*/  HMMA.16816.F32 R4, R72.reuse, R80, R4 ;  /* 0x000000504804723c */ /* 0x040fe60000001804 */
[--C-:B-1----:R-:W-:Y:S04]  /*d7a0*/  FFMA.FTZ R70, R189, c[0x0][0x2d0], -R3.reuse ;  /* 0x0000b400bd467a23 */ /* 0x102fe80000010803 */
[----:B------:R1:W3:Y:S01]  /*d7b0*/  MUFU.EX2 R126, R70 ;  /* 0x00000046007e7308 */ /* 0x0002e20000000800 */
[C---:B------:R-:W-:Y:S01]  /*d7c0*/  HMMA.16816.F32 R8, R72.reuse, R82, R8 ;  /* 0x000000524808723c */ /* 0x040fe20000001808 */
[----:B------:R-:W5:Y:S07]  /*d7d0*/  LDSM.16.MT88.4 R80, [R222+0x4900] ;  /* 0x00490000de50783b */ /* 0x000f6e0000004200 */
[C---:B------:R-:W-:Y:S08]  /*d7e0*/  HMMA.16816.F32 R12, R72.reuse, R84, R12 ;  /* 0x00000054480c723c */ /* 0x040ff0000000180c */
[C---:B------:R-:W-:Y:S01]  /*d7f0*/  HMMA.16816.F32 R16, R72.reuse, R86, R16 ;  /* 0x000000564810723c */ /* 0x040fe20000001810 */
[----:B------:R-:W3:Y:S03]  /*d800*/  LDSM.16.MT88.4 R84, [R225+0x4900] ;  /* 0x00490000e154783b */ /* 0x000ee60000004200 */
[--C-:B-1----:R-:W-:Y:S04]  /*d810*/  FFMA.FTZ R70, R171, c[0x0][0x2d0], -R3.reuse ;  /* 0x0000b400ab467a23 */ /* 0x102fe80000010803 */
[C---:B----4-:R-:W-:Y:S01]  /*d820*/  HMMA.16816.F32 R20, R72.reuse, R88, R20 ;  /* 0x000000584814723c */ /* 0x050fe20000001814 */
[----:B------:R1:W-:Y:S07]  /*d830*/  MUFU.EX2 R125, R70 ;  /* 0x00000046007d7308 */ /* 0x0003ee0000000800 */
[C---:B------:R-:W-:Y:S01]  /*d840*/  HMMA.16816.F32 R24, R72.reuse, R90, R24 ;  /* 0x0000005a4818723c */ /* 0x040fe20000001818 */
[----:B------:R-:W4:Y:S07]  /*d850*/  LDSM.16.MT88.4 R88, [R224+0x4900] ;  /* 0x00490000e058783b */ /* 0x000f2e0000004200 */
[C---:B------:R-:W-:Y:S08]  /*d860*/  HMMA.16816.F32 R28, R72.reuse, R92, R28 ;  /* 0x0000005c481c723c */ /* 0x040ff0000000181c */
[C---:B------:R-:W-:Y:S01]  /*d870*/  HMMA.16816.F32 R32, R72.reuse, R94, R32 ;  /* 0x0000005e4820723c */ /* 0x040fe20000001820 */
[----:B------:R-:W-:Y:S03]  /*d880*/  LDSM.16.MT88.4 R92, [R222+0x5100] ;  /* 0x00510000de5c783b */ /* 0x000fe60000004200 */
[----:B-1----:R-:W-:Y:S04]  /*d890*/  FFMA.FTZ R70, R190, c[0x0][0x2d0], -R3 ;  /* 0x0000b400be467a23 */ /* 0x002fe80000010803 */
[C---:B--2---:R-:W-:Y:S01]  /*d8a0*/  HMMA.16816.F32 R36, R72.reuse, R76, R36 ;  /* 0x0000004c4824723c */ /* 0x044fe20000001824 */
[----:B------:R1:W2:Y:S07]  /*d8b0*/  MUFU.EX2 R124, R70 ;  /* 0x00000046007c7308 */ /* 0x0002ae0000000800 */
[C---:B------:R-:W-:Y:S01]  /*d8c0*/  HMMA.16816.F32 R40, R72.reuse, R78, R40 ;  /* 0x0000004e4828723c */ /* 0x040fe20000001828 */
[----:B------:R-:W2:Y:S07]  /*d8d0*/  LDSM.16.MT88.4 R76, [R221+0x1100] ;  /* 0x00110000dd4c783b */ /* 0x000eae0000004200 */
[C---:B-----5:R-:W-:Y:S08]  /*d8e0*/  HMMA.16816.F32 R44, R72.reuse, R80, R44 ;  /* 0x00000050482c723c */ /* 0x060ff0000000182c */
[C---:B------:R-:W-:Y:S01]  /*d8f0*/  HMMA.16816.F32 R48, R72.reuse, R82, R48 ;  /* 0x000000524830723c */ /* 0x040fe20000001830 */
[----:B------:R-:W5:Y:S03]  /*d900*/  LDSM.16.MT88.4 R80, [R222+0x1100] ;  /* 0x00110000de50783b */ /* 0x000f660000004200 */
[--C-:B-1----:R-:W-:Y:S04]  /*d910*/  FFMA.FTZ R70, R191, c[0x0][0x2d0], -R71.reuse ;  /* 0x0000b400bf467a23 */ /* 0x102fe80000010847 */
[C---:B---3--:R-:W-:Y:S01]  /*d920*/  HMMA.16816.F32 R52, R72.reuse, R84, R52 ;  /* 0x000000544834723c */ /* 0x048fe20000001834 */
[----:B------:R1:W-:Y:S07]  /*d930*/  MUFU.EX2 R191, R70 ;  /* 0x0000004600bf7308 */ /* 0x0003ee0000000800 */
[C---:B------:R-:W-:Y:S01]  /*d940*/  HMMA.16816.F32 R56, R72.reuse, R86, R56 ;  /* 0x000000564838723c */ /* 0x040fe20000001838 */
[----:B------:R-:W3:Y:S07]  /*d950*/  LDSM.16.MT88.4 R84, [R225+0x1100] ;  /* 0x00110000e154783b */ /* 0x000eee0000004200 */
[C---:B----4-:R-:W-:Y:S08]  /*d960*/  HMMA.16816.F32 R60, R72.reuse, R88, R60 ;  /* 0x00000058483c723c */ /* 0x050ff0000000183c */
[----:B------:R-:W-:Y:S01]  /*d970*/  HMMA.16816.F32 R64, R72, R90, R64 ;  /* 0x0000005a4840723c */ /* 0x000fe20000001840 */
[----:B------:R-:W4:Y:S03]  /*d980*/  LDSM.16.MT88.4 R88, [R224+0x1100] ;  /* 0x00110000e058783b */ /* 0x000f260000004200 */
[--C-:B-1----:R-:W-:Y:S03]  /*d990*/  FFMA.FTZ R70, R200, c[0x0][0x2d0], -R71.reuse ;  /* 0x0000b400c8467a23 */ /* 0x102fe60000010847 */
[----:B------:R-:W-:Y:S01]  /*d9a0*/  F2FP.PACK_AB R73, R126, R127 ;  /* 0x0000007f7e49723e */ /* 0x000fe200000000ff */
[----:B------:R1:W1:Y:S01]  /*d9b0*/  MUFU.EX2 R189, R70 ;  /* 0x0000004600bd7308 */ /* 0x0002620000000800 */
[----:B--2---:R-:W-:Y:S03]  /*d9c0*/  F2FP.PACK_AB R75, R124, R125 ;  /* 0x0000007d7c4b723e */ /* 0x004fe600000000ff */
[----:B------:R-:W-:Y:S02]  /*d9d0*/  F2FP.PACK_AB R72, R198, R199 ;  /* 0x000000c7c648723e */ /* 0x000fe400000000ff */
[----:B------:R-:W-:Y:S07]  /*d9e0*/  F2FP.PACK_AB R74, R196, R197 ;  /* 0x000000c5c44a723e */ /* 0x000fee00000000ff */
        /* <DEDUP_REMOVED lines=8> */
[C---:B---3--:R-:W-:Y:S08]  /*da70*/  HMMA.16816.F32 R20, R72.reuse, R84, R20 ;  /* 0x000000544814723c */ /* 0x048ff00000001814 */
[C---:B------:R-:W-:Y:S01]  /*da80*/  HMMA.16816.F32 R24, R72.reuse, R86, R24 ;  /* 0x000000564818723c */ /* 0x040fe20000001818 */
[----:B------:R-:W3:Y:S03]  /*da90*/  LDSM.16.MT88.4 R84, [R225+0x1900] ;  /* 0x00190000e154783b */ /* 0x000ee60000004200 */
[----:B-1----:R-:W-:Y:S04]  /*daa0*/  FFMA.FTZ R70, R202, c[0x0][0x2d0], -R71 ;  /* 0x0000b400ca467a23 */ /* 0x002fe80000010847 */
[C---:B----4-:R-:W-:Y:S01]  /*dab0*/  HMMA.16816.F32 R28, R72.reuse, R88, R28 ;  /* 0x00000058481c723c */ /* 0x050fe2000000181c */
[----:B------:R1:W4:Y:S07]  /*dac0*/  MUFU.EX2 R188, R70 ;  /* 0x0000004600bc7308 */ /* 0x00032e0000000800 */
[C---:B------:R-:W-:Y:S01]  /*dad0*/  HMMA.16816.F32 R32, R72.reuse, R90, R32 ;  /* 0x0000005a4820723c */ /* 0x040fe20000001820 */
[----:B------:R-:W-:Y:S07]  /*dae0*/  LDSM.16.MT88.4 R88, [R222+0x5900] ;  /* 0x00590000de58783b */ /* 0x000fee0000004200 */
[C---:B--2---:R-:W-:Y:S08]  /*daf0*/  HMMA.16816.F32 R36, R72.reuse, R76, R36 ;  /* 0x0000004c4824723c */ /* 0x044ff00000001824 */
[C---:B------:R-:W-:Y:S01]  /*db00*/  HMMA.16816.F32 R40, R72.reuse, R78, R40 ;  /* 0x0000004e4828723c */ /* 0x040fe20000001828 */
[----:B------:R-:W2:Y:S03]  /*db10*/  LDSM.16.MT88.4 R76, [R224+0x1900] ;  /* 0x00190000e04c783b */ /* 0x000ea60000004200 */
[--C-:B-1----:R-:W-:Y:S04]  /*db20*/  FFMA.FTZ R70, R205, c[0x0][0x2d0], -R3.reuse ;  /* 0x0000b400cd467a23 */ /* 0x102fe80000010803 */
[C---:B------:R-:W-:Y:S01]  /*db30*/  HMMA.16816.F32 R44, R72.reuse, R92, R44 ;  /* 0x0000005c482c723c */ /* 0x040fe2000000182c */
[----:B------:R1:W-:Y:S07]  /*db40*/  MUFU.EX2 R158, R70 ;  /* 0x00000046009e7308 */ /* 0x0003ee0000000800 */
[C---:B------:R-:W-:Y:S01]  /*db50*/  HMMA.16816.F32 R48, R72.reuse, R94, R48 ;  /* 0x0000005e4830723c */ /* 0x040fe20000001830 */
[----:B------:R-:W-:Y:S07]  /*db60*/  LDSM.16.MT88.4 R92, [R222+0x6100] ;  /* 0x00610000de5c783b */ /* 0x000fee0000004200 */
[C---:B------:R-:W-:Y:S08]  /*db70*/  HMMA.16816.F32 R52, R72.reuse, R96, R52 ;  /* 0x000000604834723c */ /* 0x040ff00000001834 */
[C---:B------:R-:W-:Y:S01]  /*db80*/  HMMA.16816.F32 R56, R72.reuse, R98, R56 ;  /* 0x000000624838723c */ /* 0x040fe20000001838 */
[----:B------:R-:W-:Y:S03]  /*db90*/  LDSM.16.MT88.4 R96, [R225+0x6100] ;  /* 0x00610000e160783b */ /* 0x000fe60000004200 */
[--C-:B-1----:R-:W-:Y:S04]  /*dba0*/  FFMA.FTZ R70, R213, c[0x0][0x2d0], -R3.reuse ;  /* 0x0000b400d5467a23 */ /* 0x102fe80000010803 */
[C---:B------:R-:W-:Y:S01]  /*dbb0*/  HMMA.16816.F32 R60, R72.reuse, R100, R60 ;  /* 0x00000064483c723c */ /* 0x040fe2000000183c */
[----:B------:R1:W1:Y:S07]  /*dbc0*/  MUFU.EX2 R157, R70 ;  /* 0x00000046009d7308 */ /* 0x00026e0000000800 */
[----:B------:R-:W-:Y:S01]  /*dbd0*/  HMMA.16816.F32 R64, R72, R102, R64 ;  /* 0x000000664840723c */ /* 0x000fe20000001840 */
[----:B------:R-:W-:Y:S06]  /*dbe0*/  LDSM.16.MT88.4 R100, [R222+0x2900] ;  /* 0x00290000de64783b */ /* 0x000fec0000004200 */
[----:B------:R-:W-:Y:S02]  /*dbf0*/  F2FP.PACK_AB R72, R189, R191 ;  /* 0x000000bfbd48723e */ /* 0x000fe400000000ff */
[----:B----4-:R-:W-:Y:S03]  /*dc00*/  F2FP.PACK_AB R74, R188, R190 ;  /* 0x000000bebc4a723e */ /* 0x010fe600000000ff */
[--C-:B-1----:R-:W-:Y:S01]  /*dc10*/  FFMA.FTZ R70, R207, c[0x0][0x2d0], -R3.reuse ;  /* 0x0000b400cf467a23 */ /* 0x102fe20000010803 */
[----:B------:R-:W-:Y:S03]  /*dc20*/  F2FP.PACK_AB R73, R157, R158 ;  /* 0x0000009e9d49723e */ /* 0x000fe600000000ff */
[----:B------:R1:W-:Y:S02]  /*dc30*/  MUFU.EX2 R115, R70 ;  /* 0x0000004600737308 */ /* 0x0003e40000000800 */
[----:B-1----:R-:W-:Y:S08]  /*dc40*/  FFMA.FTZ R70, R214, c[0x0][0x2d0], -R3 ;  /* 0x0000b400d6467a23 */ /* 0x002ff00000010803 */
        /* <DEDUP_REMOVED lines=12> */
[C---:B---3--:R-:W-:Y:S08]  /*dd10*/  HMMA.16816.F32 R20, R72.reuse, R84, R20 ;  /* 0x000000544814723c */ /* 0x048ff00000001814 */
[C---:B------:R-:W-:Y:S01]  /*dd20*/  HMMA.16816.F32 R24, R72.reuse, R86, R24 ;  /* 0x000000564818723c */ /* 0x040fe20000001818 */
[----:B------:R-:W3:Y:S07]  /*dd30*/  LDSM.16.MT88.4 R84, [R225+0x5900] ;  /* 0x00590000e154783b */ /* 0x000eee0000004200 */
[C---:B--2---:R-:W-:Y:S04]  /*dd40*/  HMMA.16816.F32 R28, R72.reuse, R76, R28 ;  /* 0x0000004c481c723c */ /* 0x044fe8000000181c */
[--C-:B-1----:R-:W-:Y:S04]  /*dd50*/  FFMA.FTZ R70, R244, c[0x0][0x2d0], -R71.reuse ;  /* 0x0000b400f4467a23 */ /* 0x102fe80000010847 */
[C---:B------:R-:W-:Y:S01]  /*dd60*/  HMMA.16816.F32 R32, R72.reuse, R78, R32 ;  /* 0x0000004e4820723c */ /* 0x040fe20000001820 */
[----:B------:R1:W-:Y:S01]  /*dd70*/  MUFU.EX2 R169, R70 ;  /* 0x0000004600a97308 */ /* 0x0003e20000000800 */
[----:B------:R-:W2:Y:S06]  /*dd80*/  LDSM.16.MT88.4 R76, [R224+0x5900] ;  /* 0x00590000e04c783b */ /* 0x000eac0000004200 */
[C---:B----4-:R-:W-:Y:S08]  /*dd90*/  HMMA.16816.F32 R36, R72.reuse, R80, R36 ;  /* 0x000000504824723c */ /* 0x050ff00000001824 */
[C---:B------:R-:W-:Y:S01]  /*dda0*/  HMMA.16816.F32 R40, R72.reuse, R82, R40 ;  /* 0x000000524828723c */ /* 0x040fe20000001828 */
[----:B------:R-:W4:Y:S07]  /*ddb0*/  LDSM.16.MT88.4 R80, [R221+0x2100] ;  /* 0x00210000dd50783b */ /* 0x000f2e0000004200 */
[C---:B------:R-:W-:Y:S04]  /*ddc0*/  HMMA.16816.F32 R44, R72.reuse, R88, R44 ;  /* 0x00000058482c723c */ /* 0x040fe8000000182c */
[----:B-1----:R-:W-:Y:S04]  /*ddd0*/  FFMA.FTZ R70, R246, c[0x0][0x2d0], -R71 ;  /* 0x0000b400f6467a23 */ /* 0x002fe80000010847 */
[C---:B------:R-:W-:Y:S01]  /*dde0*/  HMMA.16816.F32 R48, R72.reuse, R90, R48 ;  /* 0x0000005a4830723c */ /* 0x040fe20000001830 */
[----:B------:R1:W1:Y:S01]  /*ddf0*/  MUFU.EX2 R168, R70 ;  /* 0x0000004600a87308 */ /* 0x0002620000000800 */
[----:B------:R-:W4:Y:S06]  /*de00*/  LDSM.16.MT88.4 R88, [R222+0x2100] ;  /* 0x00210000de58783b */ /* 0x000f2c0000004200 */
[C---:B---3--:R-:W-:Y:S08]  /*de10*/  HMMA.16816.F32 R52, R72.reuse, R84, R52 ;  /* 0x000000544834723c */ /* 0x048ff00000001834 */
[C---:B------:R-:W-:Y:S01]  /*de20*/  HMMA.16816.F32 R56, R72.reuse, R86, R56 ;  /* 0x000000564838723c */ /* 0x040fe20000001838 */
[----:B------:R-:W3:Y:S07]  /*de30*/  LDSM.16.MT88.4 R84, [R225+0x2100] ;  /* 0x00210000e154783b */ /* 0x000eee0000004200 */
        /* <DEDUP_REMOVED lines=17> */
[C---:B----4-:R-:W-:Y:S08]  /*df50*/  HMMA.16816.F32 R4, R72.reuse, R80, R4 ;  /* 0x000000504804723c */ /* 0x050ff00000001804 */
[C---:B------:R-:W-:Y:S01]  /*df60*/  HMMA.16816.F32 R8, R72.reuse, R82, R8 ;  /* 0x000000524808723c */ /* 0x040fe20000001808 */
[----:B------:R-:W4:Y:S07]  /*df70*/  LDSM.16.MT88.4 R80, [R221+0x6100] ;  /* 0x00610000dd50783b */ /* 0x000f2e0000004200 */
[C---:B------:R-:W-:Y:S04]  /*df80*/  HMMA.16816.F32 R12, R72.reuse, R88, R12 ;  /* 0x00000058480c723c */ /* 0x040fe8000000180c */
[--C-:B-1----:R-:W-:Y:S04]  /*df90*/  FFMA.FTZ R70, R252, c[0x0][0x2d0], -R71.reuse ;  /* 0x0000b400fc467a23 */ /* 0x102fe80000010847 */
[C---:B------:R-:W-:Y:S01]  /*dfa0*/  HMMA.16816.F32 R16, R72.reuse, R90, R16 ;  /* 0x0000005a4810723c */ /* 0x040fe20000001810 */
[----:B------:R1:W5:Y:S01]  /*dfb0*/  MUFU.EX2 R162, R70 ;  /* 0x0000004600a27308 */ /* 0x0003620000000800 */
[----:B------:R-:W5:Y:S06]  /*dfc0*/  LDSM.16.MT88.4 R88, [R224+0x6100] ;  /* 0x00610000e058783b */ /* 0x000f6c0000004200 */
        /* <DEDUP_REMOVED lines=37> */
[C---:B---3--:R-:W-:Y:S08]  /*e220*/  HMMA.16816.F32 R4, R72.reuse, R84, R4 ;  /* 0x000000544804723c */ /* 0x048ff00000001804 */
[C---:B------:R-:W-:Y:S01]  /*e230*/  HMMA.16816.F32 R8, R72.reuse, R86, R8 ;  /* 0x000000564808723c */ /* 0x040fe20000001808 */
[----:B------:R-:W3:Y:S07]  /*e240*/  LDSM.16.MT88.4 R84, [R221+0x6900] ;  /* 0x00690000dd54783b */ /* 0x000eee0000004200 */
[C---:B------:R-:W-:Y:S04]  /*e250*/  HMMA.16816.F32 R12, R72.reuse, R100, R12 ;  /* 0x00000064480c723c */ /* 0x040fe8000000180c */
[--C-:B-1----:R-:W-:Y:S01]  /*e260*/  FFMA.FTZ R70, R152, c[0x0][0x2d0], -R71.reuse ;  /* 0x0000b40098467a23 */ /* 0x102fe20000010847 */
[----:B------:R-:W-:Y:S03]  /*e270*/  MOV R152, R155 ;  /* 0x0000009b00987202 */ /* 0x000fe60000000f00 */
[C---:B------:R-:W-:Y:S01]  /*e280*/  HMMA.16816.F32 R16, R72.reuse, R102, R16 ;  /* 0x000000664810723c */ /* 0x040fe20000001810 */
[----:B------:R1:W5:Y:S01]  /*e290*/  MUFU.EX2 R155, R70 ;  /* 0x00000046009b7308 */ /* 0x0003620000000800 */
[----:B------:R-:W-:Y:S06]  /*e2a0*/  LDSM.16.MT88.4 R100, [R224+0x7100] ;  /* 0x00710000e064783b */ /* 0x000fec0000004200 */
[C---:B--2---:R-:W-:Y:S08]  /*e2b0*/  HMMA.16816.F32 R20, R72.reuse, R76, R20 ;  /* 0x0000004c4814723c */ /* 0x044ff00000001814 */
[C---:B------:R-:W-:Y:S01]  /*e2c0*/  HMMA.16816.F32 R24, R72.reuse, R78, R24 ;  /* 0x0000004e4818723c */ /* 0x040fe20000001818 */
[----:B------:R-:W2:Y:S07]  /*e2d0*/  LDSM.16.MT88.4 R76, [R225+0x6900] ;  /* 0x00690000e14c783b */ /* 0x000eae0000004200 */
[C---:B----4-:R-:W-:Y:S04]  /*e2e0*/  HMMA.16816.F32 R28, R72.reuse, R80, R28 ;  /* 0x00000050481c723c */ /* 0x050fe8000000181c */
[--C-:B-1----:R-:W-:Y:S04]  /*e2f0*/  FFMA.FTZ R70, R154, c[0x0][0x2d0], -R71.reuse ;  /* 0x0000b4009a467a23 */ /* 0x102fe80000010847 */
[C---:B------:R-:W-:Y:S01]  /*e300*/  HMMA.16816.F32 R32, R72.reuse, R82, R32 ;  /* 0x000000524820723c */ /* 0x040fe20000001820 */
[----:B------:R1:W-:Y:S01]  /*e310*/  MUFU.EX2 R154, R70 ;  /* 0x00000046009a7308 */ /* 0x0003e20000000800 */
[----:B------:R-:W4:Y:S06]  /*e320*/  LDSM.16.MT88.4 R80, [R224+0x6900] ;  /* 0x00690000e050783b */ /* 0x000f2c0000004200 */
        /* <DEDUP_REMOVED lines=11> */
[C---:B----4-:R-:W-:Y:S04]  /*e3e0*/  HMMA.16816.F32 R60, R72.reuse, R80, R60 ;  /* 0x00000050483c723c */ /* 0x050fe8000000183c */
[--C-:B-1----:R-:W-:Y:S01]  /*e3f0*/  FFMA.FTZ R70, R110, c[0x0][0x2d0], -R3.reuse ;  /* 0x0000b4006e467a23 */ /* 0x102fe20000010803 */
[----:B------:R-:W-:Y:S03]  /*e400*/  MOV R110, R139 ;  /* 0x0000008b006e7202 */ /* 0x000fe60000000f00 */
[----:B------:R-:W-:Y:S01]  /*e410*/  HMMA.16816.F32 R64, R72, R82, R64 ;  /* 0x000000524840723c */ /* 0x000fe20000001840 */
[----:B------:R1:W-:Y:S01]  /*e420*/  MUFU.EX2 R129, R70 ;  /* 0x0000004600817308 */ /* 0x0003e20000000800 */
[----:B------:R-:W4:Y:S05]  /*e430*/  LDSM.16.MT88.4 R80, [R225+0x3100] ;  /* 0x00310000e150783b */ /* 0x000f2a0000004200 */
[----:B-----5:R-:W-:Y:S02]  /*e440*/  F2FP.PACK_AB R72, R155, R156 ;  /* 0x0000009c9b48723e */ /* 0x020fe400000000ff */
[----:B------:R-:W-:Y:S03]  /*e450*/  F2FP.PACK_AB R74, R153, R154 ;  /* 0x0000009a994a723e */ /* 0x000fe600000000ff */
[--C-:B-1----:R-:W-:Y:S02]  /*e460*/  FFMA.FTZ R70, R109, c[0x0][0x2d0], -R3.reuse ;  /* 0x0000b4006d467a23 */ /* 0x102fe40000010803 */
[----:B------:R-:W5:Y:S02]  /*e470*/  LDL.LU R109, [R1+0x18] ;  /* 0x00001800016d7983 */ /* 0x000f640000300800 */
[----:B------:R1:W1:Y:S02]  /*e480*/  MUFU.EX2 R128, R70 ;  /* 0x0000004600807308 */ /* 0x0002640000000800 */
[--C-:B-1----:R-:W-:Y:S01]  /*e490*/  FFMA.FTZ R70, R148, c[0x0][0x2d0], -R3.reuse ;  /* 0x0000b40094467a23 */ /* 0x102fe20000010803 */
[----:B------:R-:W-:Y:S07]  /*e4a0*/  F2FP.PACK_AB R73, R128, R129 ;  /* 0x000000818049723e */ /* 0x000fee00000000ff */
[----:B------:R1:W-:Y:S02]  /*e4b0*/  MUFU.EX2 R148, R70 ;  /* 0x0000004600947308 */ /* 0x0003e40000000800 */
[----:B-1----:R-:W-:Y:S02]  /*e4c0*/  FFMA.FTZ R70, R108, c[0x0][0x2d0], -R3 ;  /* 0x0000b4006c467a23 */ /* 0x002fe40000010803 */
        /* <DEDUP_REMOVED lines=8> */
[C---:B--2---:R-:W-:Y:S04]  /*e550*/  HMMA.16816.F32 R12, R72.reuse, R76, R12 ;  /* 0x0000004c480c723c */ /* 0x044fe8000000180c */
[--C-:B-1----:R-:W-:Y:S04]  /*e560*/  FFMA.FTZ R70, R151, c[0x0][0x2d0], -R71.reuse ;  /* 0x0000b40097467a23 */ /* 0x102fe80000010847 */
[C---:B------:R-:W-:Y:S01]  /*e570*/  HMMA.16816.F32 R16, R72.reuse, R78, R16 ;  /* 0x0000004e4810723c */ /* 0x040fe20000001810 */
[----:B------:R1:W2:Y:S01]  /*e580*/  MUFU.EX2 R151, R70 ;  /* 0x0000004600977308 */ /* 0x0002a20000000800 */
[----:B------:R-:W3:Y:S06]  /*e590*/  LDSM.16.MT88.4 R76, [R221+0x3900] ;  /* 0x00390000dd4c783b */ /* 0x000eec0000004200 */
[C---:B----4-:R-:W-:Y:S08]  /*e5a0*/  HMMA.16816.F32 R20, R72.reuse, R80, R20 ;  /* 0x000000504814723c */ /* 0x050ff00000001814 */
[C---:B------:R-:W-:Y:S08]  /*e5b0*/  HMMA.16816.F32 R24, R72.reuse, R82, R24 ;  /* 0x000000524818723c */ /* 0x040ff00000001818 */
[C---:B------:R-:W-:Y:S04]  /*e5c0*/  HMMA.16816.F32 R28, R72.reuse, R88, R28 ;  /* 0x00000058481c723c */ /* 0x040fe8000000181c */
[--C-:B-1----:R-:W-:Y:S01]  /*e5d0*/  FFMA.FTZ R70, R150, c[0x0][0x2d0], -R71.reuse ;  /* 0x0000b40096467a23 */ /* 0x102fe20000010847 */
[----:B--2---:R-:W-:Y:S03]  /*e5e0*/  F2FP.PACK_AB R132, R151, R152 ;  /* 0x000000989784723e */ /* 0x004fe600000000ff */
        /* <DEDUP_REMOVED lines=13> */
[----:B--2---:R-:W-:Y:S03]  /*e6c0*/  F2FP.PACK_AB R134, R149, R150 ;  /* 0x000000969586723e */ /* 0x004fe600000000ff */
[----:B------:R-:W-:Y:S01]  /*e6d0*/  HMMA.16816.F32 R64, R72, R102, R64 ;  /* 0x000000664840723c */ /* 0x000fe20000001840 */
[----:B------:R1:W-:Y:S01]  /*e6e0*/  MUFU.EX2 R138, R70 ;  /* 0x00000046008a7308 */ /* 0x0003e20000000800 */
[----:B------:R-:W2:Y:S02]  /*e6f0*/  LDSM.16.MT88.4 R100, [R224+0x3900] ;  /* 0x00390000e064783b */ /* 0x000ea40000004200 */
[--C-:B-1----:R-:W-:Y:S02]  /*e700*/  FFMA.FTZ R70, R110, c[0x0][0x2d0], -R3.reuse ;  /* 0x0000b4006e467a23 */ /* 0x102fe40000010803 */
[----:B------:R-:W-:Y:S05]  /*e710*/  FFMA.FTZ R3, R137, c[0x0][0x2d0], -R3 ;  /* 0x0000b40089037a23 */ /* 0x000fea0000010803 */
[----:B------:R-:W1:Y:S10]  /*e720*/  MUFU.EX2 R71, R70 ;  /* 0x0000004600477308 */ /* 0x000e740000000800 */
[----:B------:R-:W4:Y:S01]  /*e730*/  MUFU.EX2 R70, R3 ;  /* 0x0000000300467308 */ /* 0x000f220000000800 */
[----:B-1----:R-:W-:Y:S02]  /*e740*/  F2FP.PACK_AB R133, R71, R138 ;  /* 0x0000008a4785723e */ /* 0x002fe400000000ff */
[----:B----4-:R-:W-:Y:S07]  /*e750*/  F2FP.PACK_AB R135, R70, R136 ;  /* 0x000000884687723e */ /* 0x010fee00000000ff */
[C---:B------:R-:W-:Y:S01]  /*e760*/  HMMA.16816.F32 R72, R132.reuse, R76, R4 ;  /* 0x0000004c8448723c */ /* 0x040fe20000001804 */
[----:B------:R-:W-:Y:S07]  /*e770*/  LDSM.16.MT88.4 R4, [R224+0x7900] ;  /* 0x00790000e004783b */ /* 0x000fee0000004200 */
[C---:B------:R-:W-:Y:S08]  /*e780*/  HMMA.16816.F32 R76, R132.reuse, R78, R8 ;  /* 0x0000004e844c723c */ /* 0x040ff00000001808 */
[C---:B------:R-:W-:Y:S04]  /*e790*/  HMMA.16816.F32 R80, R132.reuse, R104, R12 ;  /* 0x000000688450723c */ /* 0x040fe8000000180c */
[----:B-----5:R-:W-:Y:S04]  /*e7a0*/  FFMA.FTZ R2, R2, R109, R218 ;  /* 0x0000006d02027223 */ /* 0x020fe800000100da */
[----:B------:R-:W-:Y:S01]  /*e7b0*/  FADD.FTZ R2, R217, R2 ;  /* 0x00000002d9027221 */ /* 0x000fe20000010000 */
[C---:B------:R-:W-:Y:S03]  /*e7c0*/  HMMA.16816.F32 R84, R132.reuse, R106, R16 ;  /* 0x0000006a8454723c */ /* 0x040fe60000001810 */
[----:B------:R-:W-:Y:S04]  /*e7d0*/  FADD.FTZ R2, R216, R2 ;  /* 0x00000002d8027221 */ /* 0x000fe80000010000 */
[----:B------:R-:W-:Y:S01]  /*e7e0*/  FADD.FTZ R2, R215, R2 ;  /* 0x00000002d7027221 */ /* 0x000fe20000010000 */
[C---:B---3--:R-:W-:Y:S04]  /*e7f0*/  HMMA.16816.F32 R88, R132.reuse, R92, R20 ;  /* 0x0000005c8458723c */ /* 0x048fe80000001814 */
[----:B------:R-:W-:Y:S04]  /*e800*/  FADD.FTZ R2, R212, R2 ;  /* 0x00000002d4027221 */ /* 0x000fe80000010000 */
[----:B------:R-:W-:Y:S01]  /*e810*/  FADD.FTZ R2, R206, R2 ;  /* 0x00000002ce027221 */ /* 0x000fe20000010000 */
[C---:B------:R-:W-:Y:S03]  /*e820*/  HMMA.16816.F32 R92, R132.reuse, R94, R24 ;  /* 0x0000005e845c723c */ /* 0x040fe60000001818 */
[----:B------:R-:W-:Y:S04]  /*e830*/  FADD.FTZ R2, R204, R2 ;  /* 0x00000002cc027221 */ /* 0x000fe80000010000 */
[----:B------:R-:W-:Y:S01]  /*e840*/  FADD.FTZ R2, R203, R2 ;  /* 0x00000002cb027221 */ /* 0x000fe20000010000 */
[C---:B--2---:R-:W-:Y:S04]  /*e850*/  HMMA.16816.F32 R96, R132.reuse, R100, R28 ;  /* 0x000000648460723c */ /* 0x044fe8000000181c */
[----:B------:R-:W-:Y:S04]  /*e860*/  FADD.FTZ R2, R199, R2 ;  /* 0x00000002c7027221 */ /* 0x000fe80000010000 */
[----:B------:R-:W-:Y:S01]  /*e870*/  FADD.FTZ R2, R198, R2 ;  /* 0x00000002c6027221 */ /* 0x000fe20000010000 */
[C---:B------:R-:W-:Y:S03]  /*e880*/  HMMA.16816.F32 R100, R132.reuse, R102, R32 ;  /* 0x000000668464723c */ /* 0x040fe60000001820 */
[----:B------:R-:W-:Y:S04]  /*e890*/  FADD.FTZ R2, R197, R2 ;  /* 0x00000002c5027221 */ /* 0x000fe80000010000 */
[----:B------:R-:W-:Y:S05]  /*e8a0*/  FADD.FTZ R2, R196, R2 ;  /* 0x00000002c4027221 */ /* 0x000fea0000010000 */
[----:B------:R-:W-:Y:S04]  /*e8b0*/  FADD.FTZ R2, R191, R2 ;  /* 0x00000002bf027221 */ /* 0x000fe80000010000 */
[----:B------:R-:W-:Y:S02]  /*e8c0*/  FADD.FTZ R2, R189, R2 ;  /* 0x00000002bd027221 */ /* 0x000fe40000010000 */
[----:B------:R-:W-:Y:S02]  /*e8d0*/  FFMA.FTZ R0, R0, R108, R167 ;  /* 0x0000006c00007223 */ /* 0x000fe400000100a7 */
[----:B------:R-:W-:Y:S01]  /*e8e0*/  FADD.FTZ R2, R190, R2 ;  /* 0x00000002be027221 */ /* 0x000fe20000010000 */
[----:B------:R-:W1:Y:S01]  /*e8f0*/  LDSM.16.MT88.4 R108, [R221+0x7900] ;  /* 0x00790000dd6c783b */ /* 0x000e620000004200 */
        /* <DEDUP_REMOVED lines=13> */
[----:B------:R-:W-:Y:S01]  /*e9d0*/  FADD.FTZ R2, R162, R2 ;  /* 0x00000002a2027221 */ /* 0x000fe20000010000 */
[----:B------:R-:W2:Y:S01]  /*e9e0*/  LDSM.16.MT88.4 R116, [R222+0x7900] ;  /* 0x00790000de74783b */ /* 0x000ea20000004200 */
[----:B------:R-:W-:Y:S02]  /*e9f0*/  FADD.FTZ R0, R127, R0 ;  /* 0x000000007f007221 */ /* 0x000fe40000010000 */
[----:B------:R-:W-:Y:S02]  /*ea00*/  FADD.FTZ R2, R161, R2 ;  /* 0x00000002a1027221 */ /* 0x000fe40000010000 */
[----:B------:R-:W-:Y:S02]  /*ea10*/  FADD.FTZ R0, R126, R0 ;  /* 0x000000007e007221 */ /* 0x000fe40000010000 */
[----:B------:R-:W-:Y:S02]  /*ea20*/  FADD.FTZ R2, R160, R2 ;  /* 0x00000002a0027221 */ /* 0x000fe40000010000 */
[----:B------:R-:W-:Y:S02]  /*ea30*/  FADD.FTZ R0, R125, R0 ;  /* 0x000000007d007221 */ /* 0x000fe40000010000 */
[----:B------:R-:W-:Y:S01]  /*ea40*/  FADD.FTZ R2, R156, R2 ;  /* 0x000000029c027221 */ /* 0x000fe20000010000 */
[C---:B-1----:R-:W-:Y:S03]  /*ea50*/  HMMA.16816.F32 R104, R132.reuse, R108, R36 ;  /* 0x0000006c8468723c */ /* 0x042fe60000001824 */
[----:B------:R-:W-:Y:S02]  /*ea60*/  FADD.FTZ R0, R124, R0 ;  /* 0x000000007c007221 */ /* 0x000fe40000010000 */
[----:B------:R-:W1:Y:S01]  /*ea70*/  LDSM.16.MT88.4 R124, [R225+0x7900] ;  /* 0x00790000e17c783b */ /* 0x000e620000004200 */
[----:B------:R-:W-:Y:S02]  /*ea80*/  FADD.FTZ R2, R155, R2 ;  /* 0x000000029b027221 */ /* 0x000fe40000010000 */
[C---:B------:R-:W-:Y:S04]  /*ea90*/  HMMA.16816.F32 R108, R132.reuse, R110, R40 ;  /* 0x0000006e846c723c */ /* 0x040fe80000001828 */
[----:B------:R-:W-:Y:S02]  /*eaa0*/  FADD.FTZ R0, R158, R0 ;  /* 0x000000009e007221 */ /* 0x000fe40000010000 */
[----:B------:R-:W-:Y:S02]  /*eab0*/  FADD.FTZ R2, R154, R2 ;  /* 0x000000029a027221 */ /* 0x000fe40000010000 */
[----:B------:R-:W-:Y:S04]  /*eac0*/  FADD.FTZ R0, R157, R0 ;  /* 0x000000009d007221 */ /* 0x000fe80000010000 */
[----:B------:R-:W-:Y:S02]  /*ead0*/  FADD.FTZ R0, R115, R0 ;  /* 0x0000000073007221 */ /* 0x000fe40000010000 */
[----:B------:R-:W-:Y:S02]  /*eae0*/  FADD.FTZ R2, R153, R2 ;  /* 0x0000000299027221 */ /* 0x000fe40000010000 */
        /* <DEDUP_REMOVED lines=32> */
.L_x_504:
        /* <DEDUP_REMOVED lines=93> */
.L_x_500:
[----:B------:R-:W-:Y:S05]  /*f2c0*/  @P2 BRA `(.L_x_506) ;  /* 0x000012b000002947 */ /* 0x000fea0003800000 */
[----:B------:R-:W2:Y:S01]  /*f2d0*/  LDL R34, [R1+0x50] ;  /* 0x0000500001227983 */ /* 0x000ea20000100800 */
[----:B------:R-:W-:Y:S02]  /*f2e0*/  F2FP.PACK_AB R27, R27, R72 ;  /* 0x000000481b1b723e */ /* 0x000fe400000000ff */
[----:B------:R-:W-:Y:S01]  /*f2f0*/  F2FP.PACK_AB R75, R75, R74 ;  /* 0x0000004a4b4b723e */ /* 0x000fe200000000ff */
[----:B------:R-:W1:Y:S01]  /*f300*/  S2R R32, SR_TID.X ;  /* 0x0000000000207919 */ /* 0x000e620000002100 */
        /* <DEDUP_REMOVED lines=12> */
[----:B-1----:R-:W-:Y:S02]  /*f3d0*/  SHF.R.S32.HI R33, RZ, 0x1f, R32 ;  /* 0x0000001fff217819 */ /* 0x002fe40000011420 */
[----:B------:R-:W-:-:S02]  /*f3e0*/  F2FP.PACK_AB R24, R24, R100 ;  /* 0x000000641818723e */ /* 0x000fc400000000ff */
[CC--:B------:R-:W-:Y:S02]  /*f3f0*/  LEA.HI R2, R33.reuse, R32.reuse, RZ, 0x2 ;  /* 0x0000002021027211 */ /* 0x0c0fe400078f10ff */
[----:B------:R-:W-:Y:S02]  /*f400*/  LEA.HI R29, R33, R32, RZ, 0x5 ;  /* 0x00000020211d7211 */ /* 0x000fe400078f28ff */
[--C-:B------:R-:W-:Y:S02]  /*f410*/  SHF.R.S32.HI R4, RZ, 0x2, R2.reuse ;  /* 0x00000002ff047819 */ /* 0x100fe40000011402 */
[----:B------:R-:W-:Y:S02]  /*f420*/  SHF.R.S32.HI R0, RZ, 0x1f, R2 ;  /* 0x0000001fff007819 */ /* 0x000fe40000011402 */
[----:B------:R-:W-:Y:S02]  /*f430*/  SHF.R.S32.HI R28, RZ, 0x5, R29 ;  /* 0x00000005ff1c7819 */ /* 0x000fe4000001141d */
[----:B------:R-:W-:-:S02]  /*f440*/  LEA.HI R0, R0, R4, RZ, 0x3 ;  /* 0x0000000400007211 */ /* 0x000fc400078f18ff */
[----:B------:R-:W-:Y:S02]  /*f450*/  F2FP.PACK_AB R102, R103, R102 ;  /* 0x000000666766723e */ /* 0x000fe400000000ff */
[----:B------:R-:W-:Y:S02]  /*f460*/  LOP3.LUT R0, R0, 0xfffffff8, RZ, 0xc0, !PT ;  /* 0xfffffff800007812 */ /* 0x000fe400078ec0ff */
[----:B------:R-:W-:Y:S02]  /*f470*/  F2FP.PACK_AB R22, R22, R104 ;  /* 0x000000681616723e */ /* 0x000fe400000000ff */
[----:B------:R-:W-:Y:S01]  /*f480*/  F2FP.PACK_AB R107, R107, R106 ;  /* 0x0000006a6b6b723e */ /* 0x000fe200000000ff */
[----:B------:R-:W-:Y:S01]  /*f490*/  IMAD.IADD R4, R4, 0x1, -R0 ;  /* 0x0000000104047824 */ /* 0x000fe200078e0a00 */
[----:B------:R-:W-:Y:S02]  /*f4a0*/  LOP3.LUT R0, R2, 0xfffffffc, RZ, 0xc0, !PT ;  /* 0xfffffffc02007812 */ /* 0x000fe400078ec0ff */
[----:B------:R-:W-:Y:S01]  /*f4b0*/  F2FP.PACK_AB R21, R21, R108 ;  /* 0x0000006c1515723e */ /* 0x000fe200000000ff */
[C---:B------:R-:W-:Y:S01]  /*f4c0*/  IMAD.SHL.U32 R2, R4.reuse, 0x40, RZ ;  /* 0x0000004004027824 */ /* 0x040fe200078e00ff */
[----:B------:R-:W-:Y:S01]  /*f4d0*/  LOP3.LUT R3, R4, 0x1, RZ, 0xc0, !PT ;  /* 0x0000000104037812 */ /* 0x000fe200078ec0ff */
[----:B------:R-:W-:Y:S01]  /*f4e0*/  IMAD.IADD R23, R32, 0x1, -R0 ;  /* 0x0000000120177824 */ /* 0x000fe200078e0a00 */
[----:B------:R-:W-:-:S02]  /*f4f0*/  F2FP.PACK_AB R111, R111, R110 ;  /* 0x0000006e6f6f723e */ /* 0x000fc400000000ff */
[----:B------:R-:W-:Y:S01]  /*f500*/  LOP3.LUT R0, R2, 0x1c0, RZ, 0xc0, !PT ;  /* 0x000001c002007812 */ /* 0x000fe200078ec0ff */
[----:B------:R-:W-:Y:S01]  /*f510*/  IMAD R2, R28, 0x200, R23 ;  /* 0x000002001c027824 */ /* 0x000fe200078e0217 */
[----:B------:R-:W-:Y:S02]  /*f520*/  ISETP.NE.U32.AND P0, PT, R3, 0x1, PT ;  /* 0x000000010300780c */ /* 0x000fe40003f05070 */
[----:B------:R-:W-:Y:S02]  /*f530*/  LEA.HI R0, R0, R0, RZ, 0x1d ;  /* 0x0000000000007211 */ /* 0x000fe400078fe8ff */
[----:B------:R-:W-:Y:S01]  /*f540*/  R2P PR, R4, 0x6 ;  /* 0x0000000604007804 */ /* 0x000fe20000000000 */
[----:B------:R-:W-:Y:S01]  /*f550*/  IMAD.MOV.U32 R4, RZ, RZ, 0x20 ;  /* 0x00000020ff047424 */ /* 0x000fe200078e00ff */
[----:B------:R-:W-:Y:S01]  /*f560*/  F2FP.PACK_AB R20, R20, R112 ;  /* 0x000000701414723e */ /* 0x000fe200000000ff */
[----:B------:R-:W-:Y:S01]  /*f570*/  IMAD.U32 R0, R2, 0x2, R0 ;  /* 0x0000000202007824 */ /* 0x000fe200078e0000 */
[----:B------:R-:W-:-:S02]  /*f580*/  F2FP.PACK_AB R19, R19, R114 ;  /* 0x000000721313723e */ /* 0x000fc400000000ff */
[----:B------:R-:W-:Y:S01]  /*f590*/  SEL R4, R4, 0xffffffe0, !P1 ;  /* 0xffffffe004047807 */ /* 0x000fe20004800000 */
[----:B------:R-:W-:Y:S01]  /*f5a0*/  IMAD.SHL.U32 R0, R0, 0x2, RZ ;  /* 0x0000000200007824 */ /* 0x000fe200078e00ff */
[----:B------:R-:W-:Y:S01]  /*f5b0*/  BAR.SYNC.DEFER_BLOCKING 0x1, 0x100 ;  /* 0x0044000000007b1d */ /* 0x000fe20000010000 */
[----:B------:R-:W-:Y:S02]  /*f5c0*/  F2FP.PACK_AB R18, R18, R116 ;  /* 0x000000741212723e */ /* 0x000fe400000000ff */
[----:B------:R-:W-:Y:S02]  /*f5d0*/  F2FP.PACK_AB R17, R17, R118 ;  /* 0x000000761111723e */ /* 0x000fe400000000ff */
[C---:B------:R-:W-:Y:S02]  /*f5e0*/  IADD3 R3, R0.reuse, 0x80, RZ ;  /* 0x0000008000037810 */ /* 0x040fe40007ffe0ff */
[C---:B------:R-:W-:Y:S02]  /*f5f0*/  IADD3 R2, R0.reuse, 0x70, RZ ;  /* 0x0000007000027810 */ /* 0x040fe40007ffe0ff */
[----:B------:R-:W-:Y:S01]  /*f600*/  @P0 IADD3 R2, R3, 0x10, RZ ;  /* 0x0000001003020810 */ /* 0x000fe20007ffe0ff */
[----:B------:R-:W-:Y:S01]  /*f610*/  IMAD.IADD R3, R0, 0x1, R4 ;  /* 0x0000000100037824 */ /* 0x000fe200078e0204 */
[----:B------:R-:W-:-:S02]  /*f620*/  F2FP.PACK_AB R16, R16, R120 ;  /* 0x000000781010723e */ /* 0x000fc400000000ff */
[----:B------:R-:W-:Y:S01]  /*f630*/  F2FP.PACK_AB R13, R13, R122 ;  /* 0x0000007a0d0d723e */ /* 0x000fe200000000ff */
[----:B------:R-:W-:Y:S01]  /*f640*/  IMAD.IADD R4, R4, 0x1, R2 ;  /* 0x0000000104047824 */ /* 0x000fe200078e0202 */
[----:B------:R-:W-:Y:S02]  /*f650*/  F2FP.PACK_AB R12, R12, R124 ;  /* 0x0000007c0c0c723e */ /* 0x000fe400000000ff */
[----:B------:R-:W-:Y:S02]  /*f660*/  F2FP.PACK_AB R11, R11, R126 ;  /* 0x0000007e0b0b723e */ /* 0x000fe400000000ff */
[----:B------:R-:W-:Y:S02]  /*f670*/  F2FP.PACK_AB R9, R9, R128 ;  /* 0x000000800909723e */ /* 0x000fe400000000ff */
[----:B------:R-:W-:Y:S02]  /*f680*/  F2FP.PACK_AB R15, R15, R130 ;  /* 0x000000820f0f723e */ /* 0x000fe400000000ff */
[----:B------:R-:W-:Y:S01]  /*f690*/  F2FP.PACK_AB R14, R14, R132 ;  /* 0x000000840e0e723e */ /* 0x000fe200000000ff */
[----:B------:R1:W-:Y:S01]  /*f6a0*/  STS [R0+0x80], R27 ;  /* 0x0000801b00007388 */ /* 0x0003e20000000800 */
[----:B------:R-:W-:-:S02]  /*f6b0*/  F2FP.PACK_AB R10, R135, R134 ;  /* 0x00000086870a723e */ /* 0x000fc400000000ff */
[----:B------:R-:W-:Y:S01]  /*f6c0*/  ISETP.NE.U32.AND P0, PT, RZ, c[0x0][0x500], PT ;  /* 0x00014000ff007a0c */ /* 0x000fe20003f05070 */
[----:B------:R-:W-:Y:S01]  /*f6d0*/  STS [R0+0x480], R75 ;  /* 0x0004804b00007388 */ /* 0x000fe20000000800 */
[----:B------:R-:W-:Y:S02]  /*f6e0*/  ISETP.NE.U32.AND P1, PT, RZ, c[0x0][0x508], PT ;  /* 0x00014200ff007a0c */ /* 0x000fe40003f25070 */
        /* <DEDUP_REMOVED lines=53> */
.L_x_507:
[----:B---3--:R-:W-:Y:S01]  /*fa40*/  LOP3.LUT R0, R29, 0xffffffe0, RZ, 0xc0, !PT ;  /* 0xffffffe01d007812 */ /* 0x008fe200078ec0ff */
[----:B------:R-:W1:Y:S01]  /*fa50*/  S2R R13, SR_CTAID.Y ;  /* 0x00000000000d7919 */ /* 0x000e620000002600 */
[----:B------:R-:W-:Y:S01]  /*fa60*/  SHF.R.S32.HI R4, RZ, 0x1f, R28 ;  /* 0x0000001fff047819 */ /* 0x000fe2000001141c */
[----:B------:R-:W-:Y:S01]  /*fa70*/  IMAD.MOV.U32 R7, RZ, RZ, c[0x0][0x4e8] ;  /* 0x00013a00ff077624 */ /* 0x000fe200078e00ff */
[----:B------:R-:W-:Y:S01]  /*fa80*/  LEA.HI R16, R33, R32, RZ, 0x3 ;  /* 0x0000002021107211 */ /* 0x000fe200078f18ff */
[----:B------:R-:W-:Y:S01]  /*fa90*/  IMAD.IADD R0, R32, 0x1, -R0 ;  /* 0x0000000120007824 */ /* 0x000fe200078e0a00 */
[----:B------:R-:W2:Y:S01]  /*faa0*/  S2R R19, SR_CTAID.X ;  /* 0x0000000000137919 */ /* 0x000ea20000002500 */
[----:B------:R-:W-:Y:S01]  /*fab0*/  LEA.HI R4, R4, R28, RZ, 0x3 ;  /* 0x0000001c04047211 */ /* 0x000fe200078f18ff */
[----:B-----5:R-:W-:Y:S01]  /*fac0*/  IMAD R15, R15, c[0x0][0x4e8], RZ ;  /* 0x00013a000f0f7a24 */ /* 0x020fe200078e02ff */
[----:B------:R-:W-:Y:S01]  /*fad0*/  ISETP.NE.AND P1, PT, R7, 0x1, PT ;  /* 0x000000010700780c */ /* 0x000fe20003f25270 */
[----:B------:R-:W-:Y:S01]  /*fae0*/  BSSY B0, `(.L_x_508) ;  /* 0x0000079000007945 */ /* 0x000fe20003800000 */
[----:B------:R-:W-:-:S02]  /*faf0*/  SHF.R.S32.HI R6, RZ, 0x1f, R0 ;  /* 0x0000001fff067819 */ /* 0x000fc40000011400 */
[----:B------:R-:W-:Y:S02]  /*fb00*/  LOP3.LUT R5, R4, 0xffffff8, RZ, 0xc0, !PT ;  /* 0x0ffffff804057812 */ /* 0x000fe400078ec0ff */
[----:B------:R-:W-:Y:S02]  /*fb10*/  LEA.HI R4, R23, R23, RZ, 0x1 ;  /* 0x0000001717047211 */ /* 0x000fe400078f08ff */
[----:B------:R-:W-:Y:S02]  /*fb20*/  LEA.HI R6, R6, R0, RZ, 0x2 ;  /* 0x0000000006067211 */ /* 0x000fe400078f10ff */
[----:B------:R-:W-:Y:S02]  /*fb30*/  IADD3 R7, R28, -R5, RZ ;  /* 0x800000051c077210 */ /* 0x000fe40007ffe0ff */
[----:B------:R-:W-:Y:S02]  /*fb40*/  LOP3.LUT R4, R4, 0x1ffffffe, RZ, 0xc0, !PT ;  /* 0x1ffffffe04047812 */ /* 0x000fe400078ec0ff */
[----:B------:R-:W-:-:S02]  /*fb50*/  SHF.R.S32.HI R5, RZ, 0x2, R6 ;  /* 0x00000002ff057819 */ /* 0x000fc40000011406 */
[----:B------:R-:W-:Y:S01]  /*fb60*/  LOP3.LUT P2, RZ, R0, 0x3, RZ, 0xc0, !PT ;  /* 0x0000000300ff7812 */ /* 0x000fe2000784c0ff */
[----:B------:R-:W-:Y:S01]  /*fb70*/  IMAD R0, R3, c[0x0][0x3a0], RZ ;  /* 0x0000e80003007a24 */ /* 0x000fe200078e02ff */
[----:B------:R-:W-:Y:S01]  /*fb80*/  SEL R14, R34, RZ, !P0 ;  /* 0x000000ff220e7207 */ /* 0x000fe20004000000 */
[----:B------:R-:W-:Y:S01]  /*fb90*/  IMAD.IADD R8, R23, 0x1, -R4 ;  /* 0x0000000117087824 */ /* 0x000fe200078e0a04 */
[----:B------:R-:W-:Y:S01]  /*fba0*/  MOV R4, R2 ;  /* 0x0000000200047202 */ /* 0x000fe20000000f00 */
[----:B------:R-:W-:Y:S01]  /*fbb0*/  IMAD R17, R7, 0x10, R5 ;  /* 0x0000001007117824 */ /* 0x000fe200078e0205 */
[----:B-1----:R-:W-:Y:S01]  /*fbc0*/  SHF.R.S32.HI R7, RZ, 0x1f, R13 ;  /* 0x0000001fff077819 */ /* 0x002fe2000001140d */
[----:B------:R-:W-:Y:S01]  /*fbd0*/  IMAD R6, R2, c[0x0][0x3a4], R0 ;  /* 0x0000e90002067a24 */ /* 0x000fe200078e0200 */
[----:B------:R-:W-:Y:S01]  /*fbe0*/  LOP3.LUT R12, R16, 0xfffffff8, RZ, 0xc0, !PT ;  /* 0xfffffff8100c7812 */ /* 0x000fe200078ec0ff */
[----:B------:R-:W-:Y:S01]  /*fbf0*/  IMAD R0, R8, 0x8, R17 ;  /* 0x0000000808007824 */ /* 0x000fe200078e0211 */
[----:B------:R-:W-:Y:S01]  /*fc00*/  SHF.R.S32.HI R16, RZ, 0x3, R16 ;  /* 0x00000003ff107819 */ /* 0x000fe20000011410 */
[----:B------:R-:W-:Y:S01]  /*fc10*/  IMAD.MOV.U32 R5, RZ, RZ, R3 ;  /* 0x000000ffff057224 */ /* 0x000fe200078e0003 */
[----:B------:R-:W-:Y:S01]  /*fc20*/  LEA.HI R18, R33, R32, RZ, 0x6 ;  /* 0x0000002021127211 */ /* 0x000fe200078f30ff */
[----:B--2---:R-:W-:-:S02]  /*fc30*/  IMAD R8, R19, 0x80, R0 ;  /* 0x0000008013087824 */ /* 0x004fc400078e0200 */
[----:B------:R-:W-:-:S04]  /*fc40*/  IMAD.WIDE.U32 R2, R2, c[0x0][0x3a0], RZ ;  /* 0x0000e80002027a25 */ /* 0x000fc800078e00ff */
[----:B------:R-:W-:Y:S01]  /*fc50*/  IMAD.WIDE.U32 R10, R13, c[0x0][0x490], R4 ;  /* 0x000124000d0a7a25 */ /* 0x000fe200078e0004 */
[----:B------:R-:W-:Y:S02]  /*fc60*/  IADD3 R3, R3, R6, RZ ;  /* 0x0000000603037210 */ /* 0x000fe40007ffe0ff */
[----:B------:R-:W-:Y:S01]  /*fc70*/  SHF.R.S32.HI R6, RZ, 0x1f, R34 ;  /* 0x0000001fff067819 */ /* 0x000fe20000011422 */
[----:B------:R-:W-:Y:S02]  /*fc80*/  IMAD R4, R7, c[0x0][0x490], RZ ;  /* 0x0001240007047a24 */ /* 0x000fe400078e02ff */
[----:B------:R-:W-:-:S04]  /*fc90*/  @P1 IMAD.HI.U32 R9, R8, c[0x0][0x4ec], RZ ;  /* 0x00013b0008091a27 */ /* 0x000fc800078e00ff */
[----:B------:R-:W-:Y:S02]  /*fca0*/  IMAD R4, R13, c[0x0][0x494], R4 ;  /* 0x000125000d047a24 */ /* 0x000fe400078e0204 */
[----:B------:R-:W-:Y:S02]  /*fcb0*/  IMAD R7, R7, c[0x0][0x3e8], RZ ;  /* 0x0000fa0007077a24 */ /* 0x000fe400078e02ff */
[----:B------:R-:W-:Y:S01]  /*fcc0*/  IMAD.MOV.U32 R0, RZ, RZ, R8 ;  /* 0x000000ffff007224 */ /* 0x000fe200078e0008 */
[----:B------:R-:W-:Y:S01]  /*fcd0*/  @P1 SHF.R.U32.HI R0, RZ, c[0x0][0x4f0], R9 ;  /* 0x00013c00ff001a19 */ /* 0x000fe20000011609 */
[----:B------:R-:W-:Y:S01]  /*fce0*/  IMAD R7, R13, c[0x0][0x3ec], R7 ;  /* 0x0000fb000d077a24 */ /* 0x000fe200078e0207 */
[----:B------:R-:W-:Y:S01]  /*fcf0*/  IADD3 R5, R11, R4, RZ ;  /* 0x000000040b057210 */ /* 0x000fe20007ffe0ff */
        /* <DEDUP_REMOVED lines=37> */
[----:B------:R-:W-:Y:S01]  /*ff50*/  IADD3 R6, -R0, RZ, RZ ;  /* 0x000000ff00067210 */ /* 0x000fe20007ffe1ff */
[----:B------:R-:W-:Y:S01]  /*ff60*/  IMAD R5, R19, 0x80, R17 ;  /* 0x0000008013057824 */ /* 0x000fe200078e0211 */
[----:B------:R-:W-:Y:S01]  /*ff70*/  SHF.R.S32.HI R7, RZ, 0x1f, R0 ;  /* 0x0000001fff077819 */ /* 0x000fe20000011400 */
[----:B------:R-:W1:Y:S02]  /*ff80*/  SHFL.IDX PT, R11, R2, RZ, 0x1c1f ;  /* 0x001c1fff020b7589 */ /* 0x000e6400000e0000 */
[----:B------:R-:W-:Y:S01]  /*ff90*/  IMAD R6, R6, c[0x0][0x4e8], R13 ;  /* 0x00013a0006067a24 */ /* 0x000fe200078e020d */
[----:B------:R-:W-:Y:S01]  /*ffa0*/  ISETP.GE.OR P0, PT, R5, R15, P2 ;  /* 0x0000000f0500720c */ /* 0x000fe20001706670 */
[----:B------:R-:W-:Y:S01]  /*ffb0*/  SHFL.IDX PT, R8, R8, 0x1, 0x1c1f ;  /* 0x003c1f0008087f89 */ /* 0x000fe200000e0000 */
[----:B------:R-:W-:-:S03]  /*ffc0*/  IMAD R7, R7, c[0x0][0x3e0], RZ ;  /* 0x0000f80007077a24 */ /* 0x000fc600078e02ff */
[----:B------:R2:W3:Y:S01]  /*ffd0*/  SHFL.IDX PT, R9, R2, 0x1, 0x1c1f ;  /* 0x003c1f0002097f89 */ /* 0x0004e200000e0000 */
[----:B------:R-:W-:-:S07]  /*ffe0*/  IMAD R7, R0, c[0x0][0x3e4], R7 ;  /* 0x0000f90000077a24 */ /* 0x000fce00078e0207 */
[----:B-1----:R1:W-:Y:S01]  /*fff0*/  @!P0 ST.E [R10.64], R30 ;  /* 0x0000001e0a008985 */ /* 0x0023e2000c101912 */
[----:B--2---:R-:W-:Y:S02]  /*10000*/  MOV R2, R4 ;  /* 0x0000000400027202 */ /* 0x004fe40000000f00 */
[----:B------:R-:W-:-:S03]  /*10010*/  IADD3 R4, R5, 0x8, RZ ;  /* 0x0000000805047810 */ /* 0x000fc60007ffe0ff */
[----:B------:R-:W-:Y:S01]  /*10020*/  IMAD.WIDE.U32 R2, R0, c[0x0][0x3e0], R2 ;  /* 0x0000f80000027a25 */ /* 0x000fe200078e0002 */
[----:B------:R-:W-:Y:S02]  /*10030*/  SHF.R.S32.HI R0, RZ, 0x1f, R6 ;  /* 0x0000001fff007819 */ /* 0x000fe40000011406 */
[----:B------:R-:W-:Y:S01]  /*10040*/  ISETP.GE.OR P2, PT, R4, R15, P2 ;  /* 0x0000000f0400720c */ /* 0x000fe20001746670 */
[----:B------:R-:W-:Y:S02]  /*10050*/  IMAD.SHL.U32 R4, R18, 0x8, RZ ;  /* 0x0000000812047824 */ /* 0x000fe400078e00ff */
[----:B------:R-:W-:Y:S02]  /*10060*/  IMAD R0, R0, c[0x0][0x3d8], RZ ;  /* 0x0000f60000007a24 */ /* 0x000fe400078e02ff */
[----:B------:R-:W-:Y:S01]  /*10070*/  IMAD.IADD R3, R3, 0x1, R7 ;  /* 0x0000000103037824 */ /* 0x000fe200078e0207 */
[----:B------:R-:W-:Y:S01]  /*10080*/  LOP3.LUT R5, R14, 0x7ffffe00, R4, 0xf8, !PT ;  /* 0x7ffffe000e057812 */ /* 0x000fe200078ef804 */
[C---:B------:R-:W-:Y:S01]  /*10090*/  IMAD R4, R6.reuse, c[0x0][0x3dc], R0 ;  /* 0x0000f70006047a24 */ /* 0x040fe200078e0200 */
[----:B------:R-:W-:Y:S01]  /*100a0*/  LEA R7, R19, R16, 0x7 ;  /* 0x0000001013077211 */ /* 0x000fe200078e38ff */
[----:B------:R-:W-:Y:S01]  /*100b0*/  IMAD.WIDE.U32 R2, R6, c[0x0][0x3d8], R2 ;  /* 0x0000f60006027a25 */ /* 0x000fe200078e0002 */
[----:B------:R-:W-:-:S02]  /*100c0*/  SHF.L.U32 R0, R5, 0x1, RZ ;  /* 0x0000000105007819 */ /* 0x000fc400000006ff */
[----:B------:R-:W-:Y:S01]  /*100d0*/  IADD3 R6, R12, 0x40, RZ ;  /* 0x000000400c067810 */ /* 0x000fe20007ffe0ff */
[----:B---3--:R1:W-:Y:S01]  /*100e0*/  @!P2 ST.E [R8.64], R31 ;  /* 0x0000001f0800a985 */ /* 0x0083e2000c101912 */
[----:B------:R-:W-:Y:S01]  /*100f0*/  IMAD.IADD R3, R3, 0x1, R4 ;  /* 0x0000000103037824 */ /* 0x000fe200078e0204 */
[C---:B------:R-:W-:Y:S02]  /*10100*/  LEA R14, P0, R2.reuse, c[0x0][0x380], 0x1 ;  /* 0x0000e000020e7a11 */ /* 0x040fe400078008ff */
[----:B------:R1:W2:Y:S02]  /*10110*/  LDS.128 R24, [R0+0x1080] ;  /* 0x0010800000187984 */ /* 0x0002a40000000c00 */
[----:B------:R-:W-:Y:S02]  /*10120*/  LEA.HI.X R13, R2, c[0x0][0x384], R3, 0x1, P0 ;  /* 0x0000e100020d7a11 */ /* 0x000fe400000f0c03 */
        /* <DEDUP_REMOVED lines=20> */
.L_x_509:
[----:B------:R-:W-:Y:S05]  /*10270*/  BSYNC B0 ;  /* 0x0000000000007941 */ /* 0x000fea0003800000 */
.L_x_508:
        /* <DEDUP_REMOVED lines=15> */
.L_x_511:
[----:B------:R-:W-:Y:S05]  /*10370*/  BSYNC B0 ;  /* 0x0000000000007941 */ /* 0x000fea0003800000 */
.L_x_510:
        /* <DEDUP_REMOVED lines=15> */
.L_x_513:
[----:B------:R-:W-:Y:S05]  /*10470*/  BSYNC B0 ;  /* 0x0000000000007941 */ /* 0x000fea0003800000 */
.L_x_512:
        /* <DEDUP_REMOVED lines=16> */
.L_x_506:
        /* <DEDUP_REMOVED lines=19> */
.L_x_514:
        /* <DEDUP_REMOVED lines=15> */
[----:B------:R-:W-:Y:S02]  /*107a0*/  MOV R2, R4 ;  /* 0x0000000400027202 */ /* 0x000fe40000000f00 */
[----:B------:R-:W-:-:S13]  /*107b0*/  ISETP.NE.AND P0, PT, R0, 0x1, PT ;  /* 0x000000010000780c */ /* 0x000fda0003f05270 */
[----:B------:R-:W-:Y:S01]  /*107c0*/  @P0 IMAD.HI.U32 R7, R9, c[0x0][0x4ec], RZ ;  /* 0x00013b0009070a27 */ /* 0x000fe200078e00ff */
[----:B-1----:R-:W-:-:S03]  /*107d0*/  SHF.R.S32.HI R0, RZ, 0x1f, R8 ;  /* 0x0000001fff007819 */ /* 0x002fc60000011408 */
[----:B------:R-:W-:-:S04]  /*107e0*/  IMAD.WIDE.U32 R2, R8, c[0x0][0x490], R2 ;  /* 0x0001240008027a25 */ /* 0x000fc800078e0002 */
[----:B------:R-:W-:Y:S02]  /*107f0*/  IMAD R6, R0, c[0x0][0x490], RZ ;  /* 0x0001240000067a24 */ /* 0x000fe400078e02ff */
[----:B------:R-:W-:Y:S01]  /*10800*/  IMAD.MOV.U32 R0, RZ, RZ, R9 ;  /* 0x000000ffff007224 */ /* 0x000fe200078e0009 */
[----:B------:R-:W-:Y:S01]  /*10810*/  @P0 SHF.R.U32.HI R0, RZ, c[0x0][0x4f0], R7 ;  /* 0x00013c00ff000a19 */ /* 0x000fe20000011607 */
[----:B------:R-:W-:Y:S02]  /*10820*/  IMAD R6, R8, c[0x0][0x494], R6 ;  /* 0x0001250008067a24 */ /* 0x000fe400078e0206 */
[----:B------:R-:W-:Y:S01]  /*10830*/  IMAD R8, R11, c[0x0][0x498], RZ ;  /* 0x000126000b087a24 */ /* 0x000fe200078e02ff */
[----:B------:R-:W-:Y:S01]  /*10840*/  IADD3 R7, -R0, RZ, RZ ;  /* 0x000000ff00077210 */ /* 0x000fe20007ffe1ff */
[----:B------:R-:W-:Y:S02]  /*10850*/  IMAD.IADD R3, R6, 0x1, R3 ;  /* 0x0000000106037824 */ /* 0x000fe400078e0203 */
[----:B------:R-:W-:-:S02]  /*10860*/  IMAD R8, R10, c[0x0][0x49c], R8 ;  /* 0x000127000a087a24 */ /* 0x000fc400078e0208 */
[----:B------:R-:W-:Y:S01]  /*10870*/  IMAD R6, R7, c[0x0][0x4e8], R9 ;  /* 0x00013a0007067a24 */ /* 0x000fe200078e0209 */
[----:B------:R-:W-:Y:S01]  /*10880*/  SHF.R.S32.HI R9, RZ, 0x1f, R0 ;  /* 0x0000001fff097819 */ /* 0x000fe20000011400 */
[----:B------:R-:W-:-:S03]  /*10890*/  IMAD.WIDE.U32 R2, R10, c[0x0][0x498], R2 ;  /* 0x000126000a027a25 */ /* 0x000fc600078e0002 */
[----:B------:R-:W-:Y:S02]  /*108a0*/  SHF.R.S32.HI R7, RZ, 0x1f, R6 ;  /* 0x0000001fff077819 */ /* 0x000fe40000011406 */
[----:B------:R-:W-:-:S03]  /*108b0*/  IADD3 R2, P0, R0, R2, RZ ;  /* 0x0000000200027210 */ /* 0x000fc60007f1e0ff */
[----:B------:R-:W-:Y:S01]  /*108c0*/  IMAD R0, R7, c[0x0][0x488], RZ ;  /* 0x0001220007007a24 */ /* 0x000fe200078e02ff */
[----:B------:R-:W-:-:S03]  /*108d0*/  IADD3.X R3, R9, R3, R8, P0, !PT ;  /* 0x0000000309037210 */ /* 0x000fc600007fe408 */
[C---:B------:R-:W-:Y:S02]  /*108e0*/  IMAD R0, R6.reuse, c[0x0][0x48c], R0 ;  /* 0x0001230006007a24 */ /* 0x040fe400078e0200 */
[----:B------:R-:W-:-:S05]  /*108f0*/  IMAD.WIDE.U32 R2, R6, c[0x0][0x488], R2 ;  /* 0x0001220006027a25 */ /* 0x000fca00078e0002 */
[----:B------:R-:W-:Y:S02]  /*10900*/  IADD3 R0, R3, R0, RZ ;  /* 0x0000000003007210 */ /* 0x000fe40007ffe0ff */
[----:B------:R-:W-:-:S04]  /*10910*/  LEA R6, P0, R2, c[0x0][0x450], 0x2 ;  /* 0x0001140002067a11 */ /* 0x000fc800078010ff */
[----:B------:R-:W-:Y:S02]  /*10920*/  LEA.HI.X R7, R2, c[0x0][0x454], R0, 0x2, P0 ;  /* 0x0001150002077a11 */ /* 0x000fe400000f1400 */
[----:B------:R-:W-:-:S05]  /*10930*/  MOV R0, 0xff800000 ;  /* 0xff80000000007802 */ /* 0x000fca0000000f00 */
[----:B------:R1:W-:Y:S02]  /*10940*/  STG.E [R6.64], R0 ;  /* 0x0000000006007986 */ /* 0x0003e4000c101912 */
.L_x_516:
[----:B------:R-:W-:Y:S05]  /*10950*/  BSYNC B0 ;  /* 0x0000000000007941 */ /* 0x000fea0003800000 */
.L_x_515:
[----:B-1----:R-:W1:Y:S01]  /*10960*/  S2R R6, SR_CTAID.Y ;  /* 0x0000000000067919 */ /* 0x002e620000002600 */
[----:B------:R-:W-:Y:S01]  /*10970*/  IMAD R0, R5, c[0x0][0x3a0], RZ ;  /* 0x0000e80005007a24 */ /* 0x000fe200078e02ff */
[----:B------:R-:W-:Y:S01]  /*10980*/  SHF.R.S32.HI R5, RZ, 0x1f, R12 ;  /* 0x0000001fff057819 */ /* 0x000fe2000001140c */
[C---:B------:R-:W-:Y:S01]  /*10990*/  IMAD.WIDE.U32 R2, R4.reuse, c[0x0][0x3a0], RZ ;  /* 0x0000e80004027a25 */ /* 0x040fe200078e00ff */
[----:B------:R-:W2:Y:S01]  /*109a0*/  S2R R14, SR_CTAID.X ;  /* 0x00000000000e7919 */ /* 0x000ea20000002500 */
[----:B------:R-:W-:Y:S01]  /*109b0*/  MOV R8, c[0x0][0x4e8] ;  /* 0x00013a0000087a02 */ /* 0x000fe20000000f00 */
[----:B------:R-:W-:Y:S01]  /*109c0*/  BSSY B0, `(.L_x_517) ;  /* 0x0000035000007945 */ /* 0x000fe20003800000 */
[----:B------:R-:W-:Y:S01]  /*109d0*/  LEA.HI R5, R5, R12, RZ, 0x3 ;  /* 0x0000000c05057211 */ /* 0x000fe200078f18ff */
[----:B------:R-:W-:Y:S01]  /*109e0*/  IMAD R0, R4, c[0x0][0x3a4], R0 ;  /* 0x0000e90004007a24 */ /* 0x000fe200078e0200 */
[----:B------:R-:W-:Y:S02]  /*109f0*/  ISETP.NE.AND P0, PT, R8, 0x1, PT ;  /* 0x000000010800780c */ /* 0x000fe40003f05270 */
[----:B------:R-:W-:-:S02]  /*10a00*/  LOP3.LUT R4, R5, 0xfffffff8, RZ, 0xc0, !PT ;  /* 0xfffffff805047812 */ /* 0x000fc400078ec0ff */
[----:B------:R-:W-:Y:S02]  /*10a10*/  SHF.R.S32.HI R8, RZ, 0x3, R5 ;  /* 0x00000003ff087819 */ /* 0x000fe40000011405 */
[----:B------:R-:W-:Y:S01]  /*10a20*/  IADD3 R3, R3, R0, RZ ;  /* 0x0000000003037210 */ /* 0x000fe20007ffe0ff */
[----:B------:R-:W-:-:S05]  /*10a30*/  IMAD.IADD R12, R12, 0x1, -R4 ;  /* 0x000000010c0c7824 */ /* 0x000fca00078e0a04 */
[-C--:B------:R-:W-:Y:S02]  /*10a40*/  LEA R4, R12, R8.reuse, 0x5 ;  /* 0x000000080c047211 */ /* 0x080fe400078e28ff */
[----:B-1----:R-:W-:Y:S01]  /*10a50*/  SHF.R.S32.HI R7, RZ, 0x1f, R6 ;  /* 0x0000001fff077819 */ /* 0x002fe20000011406 */
[----:B------:R-:W-:Y:S01]  /*10a60*/  IMAD.WIDE.U32 R2, R6, c[0x0][0x3e8], R2 ;  /* 0x0000fa0006027a25 */ /* 0x000fe200078e0002 */
[----:B--2---:R-:W-:-:S03]  /*10a70*/  LEA R8, R14, R8, 0x7 ;  /* 0x000000080e087211 */ /* 0x004fc600078e38ff */
[----:B------:R-:W-:Y:S02]  /*10a80*/  IMAD R0, R7, c[0x0][0x3e8], RZ ;  /* 0x0000fa0007007a24 */ /* 0x000fe400078e02ff */
[----:B------:R-:W-:Y:S02]  /*10a90*/  IMAD R4, R14, 0x80, R4 ;  /* 0x000000800e047824 */ /* 0x000fe400078e0204 */
[----:B------:R-:W-:Y:S02]  /*10aa0*/  IMAD R0, R6, c[0x0][0x3ec], R0 ;  /* 0x0000fb0006007a24 */ /* 0x000fe400078e0200 */
[----:B------:R-:W-:-:S03]  /*10ab0*/  @P0 IMAD.HI.U32 R5, R4, c[0x0][0x4ec], RZ ;  /* 0x00013b0004050a27 */ /* 0x000fc600078e00ff */
[----:B------:R-:W-:Y:S01]  /*10ac0*/  IADD3 R3, R0, R3, RZ ;  /* 0x0000000300037210 */ /* 0x000fe20007ffe0ff */
[----:B------:R-:W-:Y:S01]  /*10ad0*/  IMAD R6, R11, c[0x0][0x3f0], RZ ;  /* 0x0000fc000b067a24 */ /* 0x000fe200078e02ff */
[----:B------:R-:W-:Y:S02]  /*10ae0*/  MOV R0, R4 ;  /* 0x0000000400007202 */ /* 0x000fe40000000f00 */
[----:B------:R-:W-:Y:S01]  /*10af0*/  @P0 SHF.R.U32.HI R0, RZ, c[0x0][0x4f0], R5 ;  /* 0x00013c00ff000a19 */ /* 0x000fe20000011605 */
[C---:B------:R-:W-:Y:S02]  /*10b00*/  IMAD R7, R10.reuse, c[0x0][0x3f4], R6 ;  /* 0x0000fd000a077a24 */ /* 0x040fe400078e0206 */
[----:B------:R-:W-:Y:S01]  /*10b10*/  IMAD.WIDE.U32 R2, R10, c[0x0][0x3f0], R2 ;  /* 0x0000fc000a027a25 */ /* 0x000fe200078e0002 */
[----:B------:R-:W-:-:S03]  /*10b20*/  SHF.R.S32.HI R6, RZ, 0x1f, R0 ;  /* 0x0000001fff067819 */ /* 0x000fc60000011400 */
[----:B------:R-:W-:Y:S01]  /*10b30*/  IMAD.MOV R5, RZ, RZ, -R0 ;  /* 0x000000ffff057224 */ /* 0x000fe200078e0a00 */
[----:B------:R-:W-:Y:S01]  /*10b40*/  IADD3 R3, R3, R7, RZ ;  /* 0x0000000703037210 */ /* 0x000fe20007ffe0ff */
[----:B------:R-:W-:Y:S02]  /*10b50*/  IMAD R6, R6, c[0x0][0x3e0], RZ ;  /* 0x0000f80006067a24 */ /* 0x000fe400078e02ff */
[----:B------:R-:W-:Y:S02]  /*10b60*/  IMAD R5, R5, c[0x0][0x4e8], R4 ;  /* 0x00013a0005057a24 */ /* 0x000fe400078e0204 */
[----:B------:R-:W-:-:S03]  /*10b70*/  IMAD.WIDE.U32 R2, R0, c[0x0][0x3e0], R2 ;  /* 0x0000f80000027a25 */ /* 0x000fc600078e0002 */
[----:B------:R-:W-:Y:S01]  /*10b80*/  SHF.R.S32.HI R4, RZ, 0x1f, R5 ;  /* 0x0000001fff047819 */ /* 0x000fe20000011405 */
[----:B------:R-:W-:Y:S02]  /*10b90*/  IMAD R0, R0, c[0x0][0x3e4], R6 ;  /* 0x0000f90000007a24 */ /* 0x000fe400078e0206 */
[----:B-----5:R-:W-:-:S03]  /*10ba0*/  IMAD R10, R13, c[0x0][0x4e8], RZ ;  /* 0x00013a000d0a7a24 */ /* 0x020fc600078e02ff */
[----:B------:R-:W-:Y:S01]  /*10bb0*/  IADD3 R3, R3, R0, RZ ;  /* 0x0000000003037210 */ /* 0x000fe20007ffe0ff */
[----:B------:R-:W-:-:S04]  /*10bc0*/  IMAD R0, R4, c[0x0][0x3d8], RZ ;  /* 0x0000f60004007a24 */ /* 0x000fc800078e02ff */
[C---:B------:R-:W-:Y:S02]  /*10bd0*/  IMAD R0, R5.reuse, c[0x0][0x3dc], R0 ;  /* 0x0000f70005007a24 */ /* 0x040fe400078e0200 */
[----:B------:R-:W-:-:S04]  /*10be0*/  IMAD.WIDE.U32 R2, R5, c[0x0][0x3d8], R2 ;  /* 0x0000f60005027a25 */ /* 0x000fc800078e0002 */
[----:B------:R-:W-:Y:S01]  /*10bf0*/  IMAD.IADD R0, R3, 0x1, R0 ;  /* 0x0000000103007824 */ /* 0x000fe200078e0200 */
[----:B------:R-:W-:-:S04]  /*10c00*/  LEA R11, P0, R2, c[0x0][0x380], 0x1 ;  /* 0x0000e000020b7a11 */ /* 0x000fc800078008ff */
        /* <DEDUP_REMOVED lines=16> */
.L_x_518:
[----:B------:R-:W-:Y:S05]  /*10d10*/  BSYNC B0 ;  /* 0x0000000000007941 */ /* 0x000fea0003800000 */
.L_x_517:
        /* <DEDUP_REMOVED lines=15> */
.L_x_520:
[----:B------:R-:W-:Y:S05]  /*10e10*/  BSYNC B0 ;  /* 0x0000000000007941 */ /* 0x000fea0003800000 */
.L_x_519:
        /* <DEDUP_REMOVED lines=15> */
.L_x_522:
[----:B------:R-:W-:Y:S05]  /*10f10*/  BSYNC B0 ;  /* 0x0000000000007941 */ /* 0x000fea0003800000 */
.L_x_521:
        /* <DEDUP_REMOVED lines=16> */
.L_x_523:
        /* <DEDUP_REMOVED lines=14> */
.L_x_1721:


//--------------------- .text._ZN7cutlass13device_kernelIN5flash19enable_sm80_to_sm89INS1_16FlashAttnFwdSm80INS1_25CollectiveMainloopFwdSm80ILi8ELi1ELb1EN4cute5tupleIJNS5_1CILi128EEES8_S8_EEELi128ENS_6half_tEfNS_4arch4Sm80ELb1ELb0ELb1ELb1ELb0ELb1ELb1ELb0EEENS1_21CollectiveEpilogueFwdIS9_NS6_IJNS7_ILi1EEESF_SF_EEESA_SC_Li256ELb1ELb1ELb0ELb0EEENS1_19SingleTileSchedulerILb1ELb0ELb1ELi128EEEEEEEEEvNT_6ParamsE --------------------------
	.section	.text._ZN7cutlass13device_kernelIN5flash19enable_sm80_to_sm89INS1_16FlashAttnFwdSm80INS1_25CollectiveMainloopFwdSm80ILi8ELi1ELb1EN4cute5tupleIJNS5_1CILi128EEES8_S8_EEELi128ENS_6half_tEfNS_4arch4Sm80ELb1ELb0ELb1ELb1ELb0ELb1ELb1ELb0EEENS1_21CollectiveEpilogueFwdIS9_NS6_IJNS7_ILi1EEESF_SF_EEESA_SC_Li256ELb1ELb1ELb0ELb0EEENS1_19SingleTileSchedulerILb1ELb0ELb1ELi128EEEEEEEEEvNT_6ParamsE,"ax",@progbits
	.sectioninfo	@"SHI_REGISTERS=255"
	.align	128
.text._ZN7cutlass13device_kernelIN5flash19enable_sm80_to_sm89INS1_16FlashAttnFwdSm80INS1_25CollectiveMainloopFwdSm80ILi8ELi1ELb1EN4cute5tupleIJNS5_1CILi128EEES8_S8_EEELi128ENS_6half_tEfNS_4arch4Sm80ELb1ELb0ELb1ELb1ELb0ELb1ELb1ELb0EEENS1_21CollectiveEpilogueFwdIS9_NS6_IJNS7_ILi1EEESF_SF_EEESA_SC_Li256ELb1ELb1ELb0ELb0EEENS1_19SingleTileSchedulerILb1ELb0ELb1ELi128EEEEEEEEEvNT_6ParamsE:
        .type           _ZN7cutlass13device_kernelIN5flash19enable_sm80_to_sm89INS1_16FlashAttnFwdSm80INS1_25CollectiveMainloopFwdSm80ILi8ELi1ELb1EN4cute5tupleIJNS5_1CILi128EEES8_S8_EEELi128ENS_6half_tEfNS_4arch4Sm80ELb1ELb0ELb1ELb1ELb0ELb1ELb1ELb0EEENS1_21CollectiveEpilogueFwdIS9_NS6_IJNS7_ILi1EEESF_SF_EEESA_SC_Li256ELb1ELb1ELb0ELb0EEENS1_19SingleTileSchedulerILb1ELb0ELb1ELi128EEEEEEEEEvNT_6ParamsE,@function
        .size           _ZN7cutlass13device_kernelIN5flash19enable_sm80_to_sm89INS1_16FlashAttnFwdSm80INS1_25CollectiveMainloopFwdSm80ILi8ELi1ELb1EN4cute5tupleIJNS5_1CILi128EEES8_S8_EEELi128ENS_6half_tEfNS_4arch4Sm80ELb1ELb0ELb1ELb1ELb0ELb1ELb1ELb0EEENS1_21CollectiveEpilogueFwdIS9_NS6_IJNS7_ILi1EEESF_SF_EEESA_SC_Li256ELb1ELb1ELb0ELb0EEENS1_19SingleTileSchedulerILb1ELb0ELb1ELi128EEEEEEEEEvNT_6ParamsE,(.L_x_1722 - _ZN7cutlass13device_kernelIN5flash19enable_sm80_to_sm89INS1_16FlashAttnFwdSm80INS1_25CollectiveMainloopFwdSm80ILi8ELi1ELb1EN4cute5tupleIJNS5_1CILi128EEES8_S8_EEELi128ENS_6half_tEfNS_4arch4Sm80ELb1ELb0ELb1ELb1ELb0ELb1ELb1ELb0EEENS1_21CollectiveEpilogueFwdIS9_NS6_IJNS7_ILi1EEESF_SF_EEESA_SC_Li256ELb1ELb1ELb0ELb0EEENS1_19SingleTileSchedulerILb1ELb0ELb1ELi128EEEEEEEEEvNT_6ParamsE)
        .other          _ZN7cutlass13device_kernelIN5flash19enable_sm80_to_sm89INS1_16FlashAttnFwdSm80INS1_25CollectiveMainloopFwdSm80ILi8ELi1ELb1EN4cute5tupleIJNS5_1CILi128EEES8_S8_EEELi128ENS_6half_tEfNS_4arch4Sm80ELb1ELb0ELb1ELb1ELb0ELb1ELb1ELb0EEENS1_21CollectiveEpilogueFwdIS9_NS6_IJNS7_ILi1EEESF_SF_EEESA_SC_Li256ELb1ELb1ELb0ELb0EEENS1_19SingleTileSchedulerILb1ELb0ELb1ELi128EEEEEEEEEvNT_6ParamsE,@"STO_CUDA_ENTRY STV_DEFAULT"
_ZN7cutlass13device_kernelIN5flash19enable_sm80_to_sm89INS1_16FlashAttnFwdSm80INS1_25CollectiveMainloopFwdSm80ILi8ELi1ELb1EN4cute5tupleIJNS5_1CILi128EEES8_S8_EEELi128ENS_6half_tEfNS_4arch4Sm80ELb1ELb0ELb1ELb1ELb0ELb1ELb1ELb0EEENS1_21CollectiveEpilogueFwdIS9_NS6_IJNS7_ILi1EEESF_SF_EEESA_SC_Li256ELb1ELb1ELb0ELb0EEENS1_19SingleTileSchedulerILb1ELb0ELb1ELi128EEEEEEEEEvNT_6ParamsE:
        /* <DEDUP_REMOVED lines=17> */
.L_x_525:
        /* <DEDUP_REMOVED lines=8> */
.L_x_527:
[----:B------:R-:W-:-:S04]  /*0190*/  MOV R0, c[0x0][0x54c] ;  /* 0x0001530000007a02 */ /* 0x000fc80000000f00 */
.L_x_526:
[----:B------:R-:W-:Y:S01]  /*01a0*/  USHF.L.U32 UR4, UR4, 0x7, URZ ;  /* 0x0000000704047899 */ /* 0x000fe2000800063f */
[----:B-----5:R-:W-:-:S05]  /*01b0*/  IMAD R0, R0, c[0x0][0x548], RZ ;  /* 0x0001520000007a24 */ /* 0x020fca00078e02ff */
[----:B------:R-:W-:-:S04]  /*01c0*/  MOV R12, UR4 ;  /* 0x00000004000c7c02 */ /* 0x000fc80008000f00 */
[----:B------:R-:W-:-:S04]  /*01d0*/  ISETP.GE.AND P0, PT, R12, R0, PT ;  /* 0x000000000c00720c */ /* 0x000fc80003f06270 */
[----:B------:R-:W-:-:S05]  /*01e0*/  SEL R0, R5, 0xffffffff, !P0 ;  /* 0xffffffff05007807 */ /* 0x000fca0004000000 */
[----:B------:R2:W-:Y:S01]  /*01f0*/  STL [R1+0x44], R0 ;  /* 0x0000440001007387 */ /* 0x0005e20000100800 */
[----:B------:R-:W-:Y:S05]  /*0200*/  BRA `(.L_x_528) ;  /* 0x0000014000007947 */ /* 0x000fea0003800000 */
.L_x_524:
[----:B------:R-:W-:-:S04]  /*0210*/  ISETP.NE.U32.AND P0, PT, RZ, c[0x0][0x568], PT ;  /* 0x00015a00ff007a0c */ /* 0x000fc80003f05070 */
[----:B------:R-:W-:-:S13]  /*0220*/  ISETP.NE.AND.EX P0, PT, RZ, c[0x0][0x56c], PT, P0 ;  /* 0x00015b00ff007a0c */ /* 0x000fda0003f05300 */
[----:B------:R-:W-:Y:S05]  /*0230*/  @!P0 BRA `(.L_x_529) ;  /* 0x0000002000008947 */ /* 0x000fea0003800000 */
[----:B------:R1:W5:Y:S01]  /*0240*/  LDG.E R0, [R2.64] ;  /* 0x0000000802007981 */ /* 0x000362000c1e1900 */
[----:B------:R-:W-:Y:S05]  /*0250*/  BRA `(.L_x_530) ;  /* 0x0000009000007947 */ /* 0x000fea0003800000 */
.L_x_529:
        /* <DEDUP_REMOVED lines=8> */
.L_x_531:
[----:B------:R-:W-:-:S04]  /*02e0*/  MOV R0, c[0x0][0x54c] ;  /* 0x0001530000007a02 */ /* 0x000fc80000000f00 */
.L_x_530:
[----:B------:R-:W-:Y:S01]  /*02f0*/  USHF.L.U32 UR4, UR4, 0x7, URZ ;  /* 0x0000000704047899 */ /* 0x000fe2000800063f */
[----:B-----5:R-:W-:-:S05]  /*0300*/  IMAD R0, R0, c[0x0][0x548], RZ ;  /* 0x0001520000007a24 */ /* 0x020fca00078e02ff */
[----:B------:R-:W-:-:S04]  /*0310*/  MOV R12, UR4 ;  /* 0x00000004000c7c02 */ /* 0x000fc80008000f00 */
[----:B------:R-:W-:-:S04]  /*0320*/  ISETP.GE.AND P0, PT, R12, R0, PT ;  /* 0x000000000c00720c */ /* 0x000fc80003f06270 */
[----:B------:R-:W-:-:S05]  /*0330*/  SEL R0, R5, 0xffffffff, !P0 ;  /* 0xffffffff05007807 */ /* 0x000fca0004000000 */
[----:B------:R2:W-:Y:S04]  /*0340*/  STL [R1+0x44], R0 ;  /* 0x0000440001007387 */ /* 0x0005e80000100800 */
.L_x_528:
[----:B------:R-:W3:Y:S02]  /*0350*/  LDL R18, [R1+0x44] ;  /* 0x0000440001127983 */ /* 0x000ee40000100800 */
[----:B---3--:R-:W-:-:S13]  /*0360*/  ISETP.GE.AND P0, PT, R18, RZ, PT ;  /* 0x000000ff1200720c */ /* 0x008fda0003f06270 */
[----:B------:R-:W-:Y:S05]  /*0370*/  @!P0 EXIT ;  /* 0x000000000000894d */ /* 0x000fea0003800000 */
[----:B------:R-:W-:Y:S01]  /*0380*/  ISETP.NE.U32.AND P0, PT, RZ, c[0x0][0x370], PT ;  /* 0x0000dc00ff007a0c */ /* 0x000fe20003f05070 */
[----:B--2---:R-:W-:Y:S01]  /*0390*/  IMAD.MOV.U32 R0, RZ, RZ, c[0x0][0x168] ;  /* 0x00005a00ff007624 */ /* 0x004fe200078e00ff */
[----:B------:R-:W-:Y:S01]  /*03a0*/  ISETP.NE.U32.AND P1, PT, RZ, c[0x0][0x360], PT ;  /* 0x0000d800ff007a0c */ /* 0x000fe20003f25070 */
[----:B------:R-:W-:Y:S01]  /*03b0*/  IMAD.MOV.U32 R179, RZ, RZ, RZ ;  /* 0x000000ffffb37224 */ /* 0x000fe200078e00ff */
[----:B------:R-:W-:Y:S01]  /*03c0*/  ISETP.NE.AND.EX P2, PT, RZ, c[0x0][0x374], PT, P0 ;  /* 0x0000dd00ff007a0c */ /* 0x000fe20003f45300 */
[----:B------:R-:W-:Y:S01]  /*03d0*/  IMAD.MOV.U32 R174, RZ, RZ, RZ ;  /* 0x000000ffffae7224 */ /* 0x000fe200078e00ff */
[----:B------:R-:W-:Y:S01]  /*03e0*/  ISETP.NE.AND.EX P0, PT, RZ, c[0x0][0x364], PT, P1 ;  /* 0x0000d900ff007a0c */ /* 0x000fe20003f05310 */
[----:B------:R-:W-:Y:S01]  /*03f0*/  IMAD.MOV.U32 R182, RZ, RZ, RZ ;  /* 0x000000ffffb67224 */ /* 0x000fe200078e00ff */
[----:B------:R-:W-:Y:S01]  /*0400*/  ISETP.NE.U32.AND P1, PT, RZ, c[0x0][0x348], PT ;  /* 0x0000d200ff007a0c */ /* 0x000fe20003f25070 */
[----:B------:R-:W-:Y:S01]  /*0410*/  IMAD.WIDE R6, R18, R14, c[0x0][0x348] ;  /* 0x0000d20012067625 */ /* 0x000fe200078e020e */
[----:B------:R-:W-:-:S02]  /*0420*/  ISETP.NE.U32.AND P5, PT, RZ, c[0x0][0x350], PT ;  /* 0x0000d400ff007a0c */ /* 0x000fc40003fa5070 */
[----:B------:R-:W-:Y:S01]  /*0430*/  ISETP.NE.U32.AND P3, PT, RZ, c[0x0][0x358], PT ;  /* 0x0000d600ff007a0c */ /* 0x000fe20003f65070 */
[CC--:B------:R-:W-:Y:S01]  /*0440*/  IMAD.WIDE R4, R18.reuse, R14.reuse, c[0x0][0x350] ;  /* 0x0000d40012047625 */ /* 0x0c0fe200078e020e */
[----:B------:R-:W-:Y:S02]  /*0450*/  ISETP.NE.AND.EX P1, PT, RZ, c[0x0][0x34c], PT, P1 ;  /* 0x0000d300ff007a0c */ /* 0x000fe40003f25310 */
[----:B------:R-:W-:Y:S01]  /*0460*/  ISETP.NE.AND.EX P5, PT, RZ, c[0x0][0x354], PT, P5 ;  /* 0x0000d500ff007a0c */ /* 0x000fe20003fa5350 */
[CC--:B------:R-:W-:Y:S01]  /*0470*/  @P2 IMAD.WIDE R10, R18.reuse, R14.reuse, c[0x0][0x370] ;  /* 0x0000dc00120a2625 */ /* 0x0c0fe200078e020e */
[----:B------:R-:W-:Y:S02]  /*0480*/  ISETP.NE.AND.EX P3, PT, RZ, c[0x0][0x35c], PT, P3 ;  /* 0x0000d700ff007a0c */ /* 0x000fe40003f65330 */
[----:B------:R-:W-:Y:S01]  /*0490*/  MOV R13, RZ ;  /* 0x000000ff000d7202 */ /* 0x000fe20000000f00 */
[CC--:B------:R-:W-:Y:S01]  /*04a0*/  @P0 IMAD.WIDE R8, R18.reuse, R14.reuse, c[0x0][0x360] ;  /* 0x0000d80012080625 */ /* 0x0c0fe200078e020e */
[----:B------:R2:W5:Y:S03]  /*04b0*/  @P2 LDG.E R179, [R10.64] ;  /* 0x000000080ab32981 */ /* 0x000566000c1e1900 */
[----:B-1----:R-:W-:Y:S01]  /*04c0*/  IMAD.WIDE R2, R18, R14, c[0x0][0x358] ;  /* 0x0000d60012027625 */ /* 0x002fe200078e020e */
[----:B------:R1:W3:Y:S04]  /*04d0*/  @P0 LDG.E R0, [R8.64] ;  /* 0x0000000808000981 */ /* 0x0002e8000c1e1900 */
[----:B------:R2:W5:Y:S04]  /*04e0*/  @P1 LDG.E R174, [R6.64] ;  /* 0x0000000806ae1981 */ /* 0x000568000c1e1900 */
[----:B------:R2:W5:Y:S04]  /*04f0*/  @P5 LDG.E R182, [R4.64] ;  /* 0x0000000804b65981 */ /* 0x000568000c1e1900 */
[----:B------:R2:W5:Y:S04]  /*0500*/  @P3 LDG.E R13, [R2.64] ;  /* 0x00000008020d3981 */ /* 0x000568000c1e1900 */
[----:B------:R-:W4:Y:S01]  /*0510*/  S2R R26, SR_CTAID.Y ;  /* 0x00000000001a7919 */ /* 0x000f220000002600 */
[----:B------:R-:W-:Y:S01]  /*0520*/  MOV R127, c[0x0][0x228] ;  /* 0x00008a00007f7a02 */ /* 0x000fe20000000f00 */
[----:B-1----:R-:W-:Y:S01]  /*0530*/  IMAD.MOV.U32 R8, RZ, RZ, c[0x0][0x1d0] ;  /* 0x00007400ff087624 */ /* 0x002fe200078e00ff */
[----:B----4-:R-:W-:Y:S01]  /*0540*/  SHF.R.S32.HI R214, RZ, 0x1f, R26 ;  /* 0x0000001fffd67819 */ /* 0x010fe2000001141a */
[----:B---3--:R2:W-:Y:S01]  /*0550*/  STL [R1+0x34], R0 ;  /* 0x0000340001007387 */ /* 0x0085e20000100800 */
[----:B------:R-:W-:Y:S01]  /*0560*/  IMAD.MOV.U32 R9, RZ, RZ, R0 ;  /* 0x000000ffff097224 */ /* 0x000fe200078e0000 */
[----:B------:R-:W-:Y:S05]  /*0570*/  @P0 BRA `(.L_x_532) ;  /* 0x0000005000000947 */ /* 0x000fea0003800000 */
[----:B------:R-:W-:Y:S05]  /*0580*/  @!P1 BRA `(.L_x_532) ;  /* 0x0000004000009947 */ /* 0x000fea0003800000 */
[----:B--2---:R1:W2:Y:S04]  /*0590*/  LDG.E R0, [R6.64] ;  /* 0x0000000806007981 */ /* 0x0042a8000c1e1900 */
[----:B-1----:R-:W2:Y:S02]  /*05a0*/  LDG.E R6, [R6.64+0x4] ;  /* 0x0000040806067981 */ /* 0x002ea4000c1e1900 */
[----:B--2---:R-:W-:-:S05]  /*05b0*/  IADD3 R9, -R0, R6, RZ ;  /* 0x0000000600097210 */ /* 0x004fca0007ffe1ff */
[----:B------:R1:W-:Y:S02]  /*05c0*/  STL [R1+0x34], R9 ;  /* 0x0000340901007387 */ /* 0x0003e40000100800 */
.L_x_532:
[----:B------:R-:W-:-:S04]  /*05d0*/  ISETP.NE.U32.AND P0, PT, RZ, c[0x0][0x368], PT ;  /* 0x0000da00ff007a0c */ /* 0x000fc80003f05070 */
[----:B------:R-:W-:-:S13]  /*05e0*/  ISETP.NE.AND.EX P0, PT, RZ, c[0x0][0x36c], PT, P0 ;  /* 0x0000db00ff007a0c */ /* 0x000fda0003f05300 */
[----:B------:R-:W-:Y:S05]  /*05f0*/  @!P0 BRA `(.L_x_533) ;  /* 0x0000003000008947 */ /* 0x000fea0003800000 */
[----:B--2---:R-:W-:-:S05]  /*0600*/  IMAD.WIDE R4, R18, R14, c[0x0][0x368] ;  /* 0x0000da0012047625 */ /* 0x004fca00078e020e */
[----:B------:R2:W5:Y:S01]  /*0610*/  LDG.E R8, [R4.64] ;  /* 0x0000000804087981 */ /* 0x000562000c1e1900 */
[----:B------:R-:W-:Y:S05]  /*0620*/  BRA `(.L_x_534) ;  /* 0x0000004000007947 */ /* 0x000fea0003800000 */
.L_x_533:
[----:B------:R-:W-:Y:S05]  /*0630*/  @!P5 BRA `(.L_x_534) ;  /* 0x000000300000d947 */ /* 0x000fea0003800000 */
[----:B--2---:R2:W3:Y:S04]  /*0640*/  LDG.E R0, [R4.64] ;  /* 0x0000000804007981 */ /* 0x0044e8000c1e1900 */
[----:B--2---:R-:W3:Y:S02]  /*0650*/  LDG.E R4, [R4.64+0x4] ;  /* 0x0000040804047981 */ /* 0x004ee4000c1e1900 */
[----:B---3--:R-:W-:Y:S02]  /*0660*/  IADD3 R8, -R0, R4, RZ ;  /* 0x0000000400087210 */ /* 0x008fe40007ffe1ff */
.L_x_534:
[----:B--2---:R2:W3:Y:S04]  /*0670*/  @P3 LDG.E R4, [R2.64] ;  /* 0x0000000802043981 */ /* 0x0044e8000c1e1900 */
[----:B------:R2:W3:Y:S01]  /*0680*/  @P3 LDG.E R0, [R2.64+0x4] ;  /* 0x0000040802003981 */ /* 0x0004e2000c1e1900 */
[----:B------:R-:W-:Y:S01]  /*0690*/  ISETP.NE.U32.AND P0, PT, RZ, c[0x0][0x378], PT ;  /* 0x0000de00ff007a0c */ /* 0x000fe20003f05070 */
[----:B-----5:R-:W-:-:S03]  /*06a0*/  IMAD.MOV.U32 R166, RZ, RZ, R8 ;  /* 0x000000ffffa67224 */ /* 0x020fc600078e0008 */
[----:B------:R-:W-:Y:S01]  /*06b0*/  ISETP.NE.AND.EX P0, PT, RZ, c[0x0][0x37c], PT, P0 ;  /* 0x0000df00ff007a0c */ /* 0x000fe20003f05300 */
[----:B------:R-:W-:-:S12]  /*06c0*/  IMAD.MOV.U32 R5, RZ, RZ, c[0x0][0x2c4] ;  /* 0x0000b100ff057624 */ /* 0x000fd800078e00ff */
[----:B--2---:R-:W-:-:S05]  /*06d0*/  @P0 IMAD.WIDE R2, R18, R14, c[0x0][0x378] ;  /* 0x0000de0012020625 */ /* 0x004fca00078e020e */
[----:B------:R2:W5:Y:S01]  /*06e0*/  @P0 LDG.E R166, [R2.64] ;  /* 0x0000000802a60981 */ /* 0x000562000c1e1900 */
[----:B------:R-:W-:Y:S01]  /*06f0*/  ISETP.NE.AND P0, PT, R5, 0x1, PT ;  /* 0x000000010500780c */ /* 0x000fe20003f05270 */
[----:B------:R-:W-:Y:S02]  /*0700*/  IMAD.IADD R5, R8, 0x1, -R179 ;  /* 0x0000000108057824 */ /* 0x000fe400078e0ab3 */
[----:B--2---:R-:W-:-:S05]  /*0710*/  IMAD.MOV.U32 R2, RZ, RZ, R12 ;  /* 0x000000ffff027224 */ /* 0x004fca00078e000c */
[----:B------:R2:W-:Y:S01]  /*0720*/  STL [R1+0xc], R2 ;  /* 0x00000c0201007387 */ /* 0x0005e20000100800 */
[----:B---3--:R-:W-:-:S04]  /*0730*/  @P3 IMAD.IADD R127, R0, 0x1, -R4 ;  /* 0x00000001007f3824 */ /* 0x008fc800078e0a04 */
[----:B------:R-:W-:Y:S01]  /*0740*/  @P0 IADD3 R0, R2, 0x7f, RZ ;  /* 0x0000007f02000810 */ /* 0x000fe20007ffe0ff */
[----:B------:R-:W-:-:S04]  /*0750*/  IMAD.IADD R3, R5, 0x1, R127 ;  /* 0x0000000105037824 */ /* 0x000fc800078e027f */
[----:B--2---:R-:W-:Y:S01]  /*0760*/  @P0 IMAD.HI.U32 R2, R0, c[0x0][0x2c8], RZ ;  /* 0x0000b20000020a27 */ /* 0x004fe200078e00ff */
[----:B------:R-:W-:Y:S02]  /*0770*/  IADD3 R0, R12, 0x7f, RZ ;  /* 0x0000007f0c007810 */ /* 0x000fe40007ffe0ff */
[C---:B------:R-:W-:Y:S01]  /*0780*/  IADD3 R191, R3.reuse, 0x80, -R9 ;  /* 0x0000008003bf7810 */ /* 0x040fe20007ffe809 */
[----:B------:R2:W-:Y:S01]  /*0790*/  STL [R1+0x28], R3 ;  /* 0x0000280301007387 */ /* 0x0005e20000100800 */
[----:B------:R-:W-:Y:S02]  /*07a0*/  @P0 SHF.R.U32.HI R0, RZ, c[0x0][0x2cc], R2 ;  /* 0x0000b300ff000a19 */ /* 0x000fe40000011602 */
[----:B------:R-:W-:-:S03]  /*07b0*/  IADD3 R2, R3, 0x7f, RZ ;  /* 0x0000007f03027810 */ /* 0x000fc60007ffe0ff */
[----:B------:R-:W-:-:S05]  /*07c0*/  IMAD.IADD R0, R191, 0x1, R0 ;  /* 0x00000001bf007824 */ /* 0x000fca00078e0200 */
[----:B------:R-:W-:-:S04]  /*07d0*/  SHF.R.S32.HI R4, RZ, 0x1f, R0 ;  /* 0x0000001fff047819 */ /* 0x000fc80000011400 */
[----:B------:R-:W-:-:S04]  /*07e0*/  LEA.HI R0, R4, R0, RZ, 0x7 ;  /* 0x0000000004007211 */ /* 0x000fc800078f38ff */
[----:B------:R-:W-:Y:S02]  /*07f0*/  SHF.R.S32.HI R0, RZ, 0x7, R0 ;  /* 0x00000007ff007819 */ /* 0x000fe40000011400 */
[----:B--2---:R-:W-:-:S04]  /*0800*/  SHF.R.S32.HI R3, RZ, 0x1f, R2 ;  /* 0x0000001fff037819 */ /* 0x004fc80000011402 */
[----:B------:R-:W-:-:S04]  /*0810*/  LEA.HI R2, R3, R2, RZ, 0x7 ;  /* 0x0000000203027211 */ /* 0x000fc800078f38ff */
[----:B------:R-:W-:-:S04]  /*0820*/  SHF.R.S32.HI R190, RZ, 0x7, R2 ;  /* 0x00000007ffbe7819 */ /* 0x000fc80000011402 */
[----:B------:R-:W-:Y:S01]  /*0830*/  IMNMX R2, R190, R0, PT ;  /* 0x00000000be027217 */ /* 0x000fe20003800200 */
[----:B------:R-:W-:-:S04]  /*0840*/  IMAD.MOV R0, RZ, RZ, -R5 ;  /* 0x000000ffff007224 */ /* 0x000fc800078e0a05 */
[----:B------:R-:W-:Y:S01]  /*0850*/  IMAD R3, R2, 0x80, -R5 ;  /* 0x0000008002037824 */ /* 0x000fe200078e0a05 */
        /* <DEDUP_REMOVED lines=11> */
[----:B------:R-:W-:-:S04]  /*0910*/  ISETP.NE.U32.AND P4, PT, RZ, c[0x0][0x340], PT ;  /* 0x0000d000ff007a0c */ /* 0x000fc80003f85070 */
[----:B------:R-:W-:-:S13]  /*0920*/  ISETP.NE.AND.EX P4, PT, RZ, c[0x0][0x344], PT, P4 ;  /* 0x0000d100ff007a0c */ /* 0x000fda0003f85340 */
[----:B------:R-:W-:-:S05]  /*0930*/  @P4 IMAD.WIDE R2, R18, R14, c[0x0][0x340] ;  /* 0x0000d00012024625 */ /* 0x000fca00078e020e */
[----:B------:R2:W3:Y:S01]  /*0940*/  @P4 LDG.E R16, [R2.64] ;  /* 0x0000000802104981 */ /* 0x0004e2000c1e1900 */
[----:B------:R-:W-:Y:S01]  /*0950*/  SHF.R.S32.HI R6, RZ, 0x1f, R213 ;  /* 0x0000001fff067819 */ /* 0x000fe200000114d5 */
[----:B------:R-:W-:Y:S01]  /*0960*/  IMAD.MOV.U32 R170, RZ, RZ, c[0x0][0x238] ;  /* 0x00008e00ffaa7624 */ /* 0x000fe200078e00ff */
[----:B-1----:R-:W-:Y:S01]  /*0970*/  SHF.R.S32.HI R9, RZ, 0x1f, R18 ;  /* 0x0000001fff097819 */ /* 0x002fe20000011412 */
        /* <DEDUP_REMOVED lines=26> */
[----:B--2---:R-:W-:Y:S01]  /*0b20*/  IMAD.WIDE.U32 R2, R154, c[0x0][0x238], R32 ;  /* 0x00008e009a027a25 */ /* 0x004fe200078e0020 */
        /* <DEDUP_REMOVED lines=47> */
[----:B------:R-:W-:Y:S01]  /*0e20*/  @P2 LEA R0, P3, R170, R20, 0x5 ;  /* 0x00000014aa002211 */ /* 0x000fe200078628ff */
        /* <DEDUP_REMOVED lines=35> */
[----:B---3--:R-:W-:Y:S01]  /*1060*/  @P4 SHF.R.S32.HI R17, RZ, 0x1f, R16 ;  /* 0x0000001fff114819 */ /* 0x008fe20000011410 */
        /* <DEDUP_REMOVED lines=179> */
[C---:B------:R-:W-:Y:S01]  /*1ba0*/  IADD3 R144, P1, R210.reuse, R134, RZ ;  /* 0x00000086d2907210 */ /* 0x040fe20007f3e0ff */
        /* <DEDUP_REMOVED lines=30> */
.L_x_582:
        /* <DEDUP_REMOVED lines=50> */
.L_x_540:
[----:B------:R-:W-:Y:S05]  /*20b0*/  BSYNC B0 ;  /* 0x0000000000007941 */ /* 0x000fea0003800000 */
.L_x_539:
        /* <DEDUP_REMOVED lines=40> */
.L_x_542:
[----:B------:R-:W-:Y:S05]  /*2340*/  BSYNC B0 ;  /* 0x0000000000007941 */ /* 0x000fea0003800000 */
.L_x_541:
        /* <DEDUP_REMOVED lines=40> */
.L_x_544:
[----:B------:R-:W-:Y:S05]  /*25d0*/  BSYNC B0 ;  /* 0x0000000000007941 */ /* 0x000fea0003800000 */
.L_x_543:
        /* <DEDUP_REMOVED lines=38> */
.L_x_546:
[----:B------:R-:W-:Y:S05]  /*2840*/  BSYNC B0 ;  /* 0x0000000000007941 */ /* 0x000fea0003800000 */
.L_x_545:
        /* <DEDUP_REMOVED lines=74> */
.L_x_550:
[----:B------:R-:W-:Y:S05]  /*2cf0*/  BSYNC B0 ;  /* 0x0000000000007941 */ /* 0x000fea0003800000 */
.L_x_549:
        /* <DEDUP_REMOVED lines=59> */
.L_x_548:
[----:B------:R-:W-:Y:S05]  /*30b0*/  BSYNC B1 ;  /* 0x0000000000017941 */ /* 0x000fea0003800000 */
.L_x_547:
        /* <DEDUP_REMOVED lines=62> */
.L_x_554:
[----:B------:R-:W-:Y:S05]  /*34a0*/  BSYNC B0 ;  /* 0x0000000000007941 */ /* 0x000fea0003800000 */
.L_x_553:
        /* <DEDUP_REMOVED lines=59> */
.L_x_552:
[----:B------:R-:W-:Y:S05]  /*3860*/  BSYNC B1 ;  /* 0x0000000000017941 */ /* 0x000fea0003800000 */
.L_x_551:
        /* <DEDUP_REMOVED lines=62> */
.L_x_558:
[----:B------:R-:W-:Y:S05]  /*3c50*/  BSYNC B0 ;  /* 0x0000000000007941 */ /* 0x000fea0003800000 */
.L_x_557:
        /* <DEDUP_REMOVED lines=59> */
.L_x_556:
[----:B------:R-:W-:Y:S05]  /*4010*/  BSYNC B1 ;  /* 0x0000000000017941 */ /* 0x000fea0003800000 */
.L_x_555:
        /* <DEDUP_REMOVED lines=60> */
.L_x_561:
[----:B------:R-:W-:Y:S05]  /*43e0*/  BSYNC B0 ;  /* 0x0000000000007941 */ /* 0x000fea0003800000 */
.L_x_560:
        /* <DEDUP_REMOVED lines=59> */
.L_x_538:
        /* <DEDUP_REMOVED lines=224> */
.L_x_563:
[----:B-1----:R-:W-:Y:S05]  /*55a0*/  BSYNC B0 ;  /* 0x0000000000007941 */ /* 0x002fea0003800000 */
.L_x_562:
        /* <DEDUP_REMOVED lines=115> */
.L_x_565:
[----:B------:R-:W-:Y:S05]  /*5ce0*/  BSYNC B0 ;  /* 0x0000000000007941 */ /* 0x000fea0003800000 */
.L_x_564:
        /* <DEDUP_REMOVED lines=115> */
.L_x_567:
[----:B------:R-:W-:Y:S05]  /*6420*/  BSYNC B0 ;  /* 0x0000000000007941 */ /* 0x000fea0003800000 */
.L_x_566:
        /* <DEDUP_REMOVED lines=116> */
.L_x_537:
        /* <DEDUP_REMOVED lines=19> */
.L_x_569:
[----:B------:R-:W-:Y:S05]  /*6ca0*/  BSYNC B0 ;  /* 0x0000000000007941 */ /* 0x000fea0003800000 */
.L_x_568:
        /* <DEDUP_REMOVED lines=19> */
.L_x_571:
[----:B------:R-:W-:Y:S05]  /*6de0*/  BSYNC B0 ;  /* 0x0000000000007941 */ /* 0x000fea0003800000 */
.L_x_570:
        /* <DEDUP_REMOVED lines=19> */
.L_x_573:
[----:B------:R-:W-:Y:S05]  /*6f20*/  BSYNC B0 ;  /* 0x0000000000007941 */ /* 0x000fea0003800000 */
.L_x_572:
        /* <DEDUP_REMOVED lines=18> */
.L_x_559:
[----:B------:R-:W-:Y:S05]  /*7050*/  BSYNC B2 ;  /* 0x0000000000027941 */ /* 0x000fea0003800000 */
.L_x_536:
        /* <DEDUP_REMOVED lines=28> */
[C---:B------:R-:W-:Y:S04]  /*7220*/  @P2 LEA R6, P0, R2.reuse, c[0x0][0x250], 0x1 ;  /* 0x0000940002062a11 */ /* 0x040fe800078008ff */
[----:B------:R-:W-:Y:S01]  /*7230*/  @P2 LEA.HI.X R7, R2, c[0x0][0x254], R3, 0x1, P0 ;  /* 0x0000950002072a11 */ /* 0x000fe200000f0c03 */
[----:B------:R-:W-:Y:S01]  /*7240*/  @P1 IMAD.MOV.U32 R3, RZ, RZ, R113 ;  /* 0x000000ffff031224 */ /* 0x000fe200078e0071 */
[----:B------:R-:W-:Y:S02]  /*7250*/  ISETP.GE.AND P0, PT, R5, 0x61, PT ;  /* 0x000000610500780c */ /* 0x000fe40003f06270 */
[-C--:B------:R-:W-:Y:S05]  /*7260*/  @P1 MOV R2, R102.reuse ;  /* 0x0000006600021202 */ /* 0x080fea0000000f00 */
[C---:B------:R-:W-:Y:S06]  /*7270*/  @P1 IMAD.WIDE.U32 R2, R9.reuse, c[0x0][0x258], R2 ;  /* 0x0000960009021a25 */ /* 0x040fec00078e0002 */
        /* <DEDUP_REMOVED lines=16> */
[C---:B------:R-:W-:Y:S11]  /*7380*/  IADD3 R0, -R13.reuse, R127, RZ ;  /* 0x0000007f0d007210 */ /* 0x040ff60007ffe1ff */
        /* <DEDUP_REMOVED lines=32> */
.L_x_575:
[----:B-1----:R-:W-:Y:S05]  /*7590*/  BSYNC B0 ;  /* 0x0000000000007941 */ /* 0x002fea0003800000 */
.L_x_574:
        /* <DEDUP_REMOVED lines=19> */
.L_x_577:
[----:B------:R-:W-:Y:S05]  /*76d0*/  BSYNC B0 ;  /* 0x0000000000007941 */ /* 0x000fea0003800000 */
.L_x_576:
        /* <DEDUP_REMOVED lines=19> */
.L_x_579:
[----:B------:R-:W-:Y:S05]  /*7810*/  BSYNC B0 ;  /* 0x0000000000007941 */ /* 0x000fea0003800000 */
.L_x_578:
        /* <DEDUP_REMOVED lines=19> */
.L_x_581:
[----:B------:R-:W-:Y:S05]  /*7950*/  BSYNC B0 ;  /* 0x0000000000007941 */ /* 0x000fea0003800000 */
.L_x_580:
        /* <DEDUP_REMOVED lines=20> */
[C---:B------:R-:W-:Y:S04]  /*7aa0*/  @P0 IADD3 R4, P1, R6.reuse, R171, RZ ;  /* 0x000000ab06040210 */ /* 0x040fe80007f3e0ff */
[----:B------:R2:W-:Y:S01]  /*7ab0*/  @P0 LDGSTS.E.BYPASS.LTC128B.128 [R75+0x9100], [R6.64], !P4 ;  /* 0x09100000064b0fae */ /* 0x0005e2000e101d48 */
[C---:B------:R-:W-:Y:S01]  /*7ac0*/  @P0 IMAD.X R5, R7.reuse, 0x1, R170, P1 ;  /* 0x0000000107050824 */ /* 0x040fe200008e06aa */
[----:B------:R-:W-:Y:S02]  /*7ad0*/  @P0 IADD3 R10, P1, R6, R131, RZ ;  /* 0x00000083060a0210 */ /* 0x000fe40007f3e0ff */
        /* <DEDUP_REMOVED lines=13> */
.L_x_535:
[----:B------:R-:W3:Y:S01]  /*7bb0*/  LDL.LU R28, [R1+0x40] ;  /* 0x00004000011c7983 */ /* 0x000ee20000300800 */
[----:B------:R-:W-:-:S03]  /*7bc0*/  IMAD.MOV.U32 R177, RZ, RZ, c[0x0][0x2c4] ;  /* 0x0000b100ffb17624 */ /* 0x000fc600078e00ff */
[----:B------:R-:W4:Y:S01]  /*7bd0*/  LDL R203, [R1+0xc] ;  /* 0x00000c0001cb7983 */ /* 0x000f220000100800 */
[----:B--2---:R-:W-:Y:S01]  /*7be0*/  IADD3 R5, R182, R179, RZ ;  /* 0x000000b3b6057210 */ /* 0x004fe20007ffe0ff */
[----:B------:R-:W-:Y:S01]  /*7bf0*/  CS2R R10, SRZ ;  /* 0x00000000000a7805 */ /* 0x000fe2000001ff00 */
[----:B------:R-:W-:Y:S01]  /*7c00*/  ISETP.NE.AND P3, PT, R177, 0x1, PT ;  /* 0x00000001b100780c */ /* 0x000fe20003f65270 */
[----:B------:R-:W-:Y:S01]  /*7c10*/  IMAD.MOV.U32 R134, RZ, RZ, RZ ;  /* 0x000000ffff867224 */ /* 0x000fe200078e00ff */
[----:B------:R-:W-:Y:S01]  /*7c20*/  PLOP3.LUT P2, PT, PT, PT, PT, 0x80, 0x0 ;  /* 0x000000000000781c */ /* 0x000fe20003f4f070 */
[----:B------:R-:W-:Y:S01]  /*7c30*/  CS2R R14, SRZ ;  /* 0x00000000000e7805 */ /* 0x000fe2000001ff00 */
[----:B------:R-:W-:Y:S01]  /*7c40*/  IMAD.MOV.U32 R132, RZ, RZ, RZ ;  /* 0x000000ffff847224 */ /* 0x000fe200078e00ff */
[----:B------:R-:W-:Y:S01]  /*7c50*/  MOV R130, RZ ;  /* 0x000000ff00827202 */ /* 0x000fe20000000f00 */
[----:B-1----:R-:W-:Y:S01]  /*7c60*/  CS2R R8, SRZ ;  /* 0x0000000000087805 */ /* 0x002fe2000001ff00 */
        /* <DEDUP_REMOVED lines=19> */
[----:B------:R-:W-:Y:S01]  /*7da0*/  CS2R R24, SRZ ;  /* 0x0000000000187805 */ /* 0x000fe2000001ff00 */
[----:B------:R-:W-:Y:S01]  /*7db0*/  IMAD.MOV.U32 R100, RZ, RZ, RZ ;  /* 0x000000ffff647224 */ /* 0x000fe200078e00ff */
        /* <DEDUP_REMOVED lines=17> */
[----:B---3--:R-:W-:-:S02]  /*7ed0*/  LOP3.LUT R28, R28, 0xffffffdf, RZ, 0xc0, !PT ;  /* 0xffffffdf1c1c7812 */ /* 0x008fc400078ec0ff */
[----:B----4-:R-:W-:Y:S02]  /*7ee0*/  IADD3 R0, R203, 0x7f, RZ ;  /* 0x0000007fcb007810 */ /* 0x010fe40007ffe0ff */
[----:B------:R-:W-:-:S03]  /*7ef0*/  @P3 LOP3.LUT R28, R28, 0x20, RZ, 0xfc, !PT ;  /* 0x000000201c1c3812 */ /* 0x000fc600078efcff */
[----:B------:R-:W-:Y:S02]  /*7f00*/  @P3 IMAD.HI.U32 R2, R0, c[0x0][0x2c8], RZ ;  /* 0x0000b20000023a27 */ /* 0x000fe400078e00ff */
[----:B------:R1:W-:Y:S03]  /*7f10*/  STL [R1+0x40], R28 ;  /* 0x0000401c01007387 */ /* 0x0003e60000100800 */
[----:B------:R-:W-:-:S05]  /*7f20*/  @P3 SHF.R.U32.HI R0, RZ, c[0x0][0x2cc], R2 ;  /* 0x0000b300ff003a19 */ /* 0x000fca0000011602 */
[----:B------:R-:W-:-:S05]  /*7f30*/  IMAD.IADD R0, R191, 0x1, R0 ;  /* 0x00000001bf007824 */ /* 0x000fca00078e0200 */
[----:B------:R-:W-:-:S04]  /*7f40*/  SHF.R.S32.HI R2, RZ, 0x1f, R0 ;  /* 0x0000001fff027819 */ /* 0x000fc80000011400 */
[----:B------:R-:W-:-:S04]  /*7f50*/  LEA.HI R0, R2, R0, RZ, 0x7 ;  /* 0x0000000002007211 */ /* 0x000fc800078f38ff */
[----:B------:R-:W-:-:S04]  /*7f60*/  SHF.R.S32.HI R0, RZ, 0x7, R0 ;  /* 0x00000007ff007819 */ /* 0x000fc80000011400 */
[----:B------:R-:W-:-:S04]  /*7f70*/  IMNMX R236, R190, R0, PT ;  /* 0x00000000beec7217 */ /* 0x000fc80003800200 */
[----:B------:R-:W-:-:S13]  /*7f80*/  ISETP.GE.AND P0, PT, R236, 0x1, PT ;  /* 0x00000001ec00780c */ /* 0x000fda0003f06270 */
[----:B------:R-:W-:Y:S05]  /*7f90*/  @!P0 BRA `(.L_x_583) ;  /* 0x000136c000008947 */ /* 0x000fea0003800000 */
[----:B-1----:R-:W2:Y:S01]  /*7fa0*/  LDL R22, [R1+0x44] ;  /* 0x0000440001167983 */ /* 0x002ea20000100800 */
[----:B------:R-:W-:-:S03]  /*7fb0*/  ISETP.NE.U32.AND P0, PT, RZ, c[0x0][0x340], PT ;  /* 0x0000d000ff007a0c */ /* 0x000fc60003f05070 */
[----:B------:R-:W3:Y:S01]  /*7fc0*/  LDL R201, [R1+0x28] ;  /* 0x0000280001c97983 */ /* 0x000ee20000100800 */
[----:B------:R-:W-:-:S03]  /*7fd0*/  ISETP.NE.AND.EX P2, PT, RZ, c[0x0][0x344], PT, P0 ;  /* 0x0000d100ff007a0c */ /* 0x000fc60003f45300 */
[----:B------:R-:W4:Y:S10]  /*7fe0*/  LDL R211, [R1+0x34] ;  /* 0x0000340001d37983 */ /* 0x000f340000100800 */
[----:B------:R-:W-:Y:S01]  /*7ff0*/  @P2 IMAD.MOV.U32 R2, RZ, RZ, 0x4 ;  /* 0x00000004ff022424 */ /* 0x000fe200078e00ff */
[----:B------:R-:W-:Y:S01]  /*8000*/  SHF.R.S32.HI R0, RZ, 0x1f, R174 ;  /* 0x0000001fff007819 */ /* 0x000fe200000114ae */
[----:B------:R-:W1:Y:S01]  /*8010*/  S2R R38, SR_CTAID.Y ;  /* 0x0000000000267919 */ /* 0x000e620000002600 */
[----:B------:R-:W-:-:S03]  /*8020*/  SHF.R.S32.HI R176, RZ, 0x1f, R213 ;  /* 0x0000001fffb07819 */ /* 0x000fc600000114d5 */
[----:B------:R-:W-:Y:S01]  /*8030*/  IMAD R0, R0, c[0x0][0x178], RZ ;  /* 0x00005e0000007a24 */ /* 0x000fe200078e02ff */
[----:B------:R-:W-:-:S03]  /*8040*/  LEA.HI R6, R176, R213, RZ, 0x3 ;  /* 0x000000d5b0067211 */ /* 0x000fc600078f18ff */
[----:B------:R-:W-:Y:S01]  /*8050*/  IMAD R0, R174, c[0x0][0x17c], R0 ;  /* 0x00005f00ae007a24 */ /* 0x000fe200078e0200 */
[----:B------:R-:W-:Y:S01]  /*8060*/  SHF.R.S32.HI R70, RZ, 0x3, R6 ;  /* 0x00000003ff467819 */ /* 0x000fe20000011406 */
[----:B------:R-:W-:Y:S01]  /*8070*/  IMAD R4, R214, c[0x0][0x1b8], RZ ;  /* 0x00006e00d6047a24 */ /* 0x000fe200078e02ff */
[----:B------:R-:W-:Y:S01]  /*8080*/  ISETP.NE.U32.AND P1, PT, RZ, c[0x0][0x348], PT ;  /* 0x0000d200ff007a0c */ /* 0x000fe20003f25070 */
[----:B--2---:R-:W-:-:S05]  /*8090*/  @P2 IMAD.WIDE R2, R22, R2, c[0x0][0x340] ;  /* 0x0000d00016022625 */ /* 0x004fca00078e0202 */
[----:B------:R2:W3:Y:S01]  /*80a0*/  @P2 LDG.E R12, [R2.64] ;  /* 0x00000008020c2981 */ /* 0x0004e2000c1e1900 */
[----:B-1----:R-:W-:Y:S01]  /*80b0*/  IMAD R4, R38, c[0x0][0x1bc], R4 ;  /* 0x00006f0026047a24 */ /* 0x002fe200078e0204 */
[----:B------:R-:W-:Y:S02]  /*80c0*/  SHF.R.S32.HI R11, RZ, 0x1f, R22 ;  /* 0x0000001fff0b7819 */ /* 0x000fe40000011416 */
[----:B------:R-:W-:Y:S01]  /*80d0*/  ISETP.NE.AND.EX P1, PT, RZ, c[0x0][0x34c], PT, P1 ;  /* 0x0000d300ff007a0c */ /* 0x000fe20003f25310 */
[----:B--2---:R-:W-:-:S04]  /*80e0*/  IMAD.WIDE.U32 R2, R174, c[0x0][0x178], RZ ;  /* 0x00005e00ae027a25 */ /* 0x004fc800078e00ff */
[----:B------:R-:W-:Y:S01]  /*80f0*/  IMAD.IADD R3, R3, 0x1, R0 ;  /* 0x0000000103037824 */ /* 0x000fe200078e0200 */
[----:B------:R-:W-:-:S05]  /*8100*/  LOP3.LUT R0, R6, 0xfffffff8, RZ, 0xc0, !PT ;  /* 0xfffffff806007812 */ /* 0x000fca00078ec0ff */
[----:B------:R-:W-:-:S04]  /*8110*/  IMAD.IADD R68, R213, 0x1, -R0 ;  /* 0x00000001d5447824 */ /* 0x000fc800078e0a00 */
[----:B------:R-:W-:Y:S02]  /*8120*/  IMAD R7, R68, 0x20, R70 ;  /* 0x0000002044077824 */ /* 0x000fe400078e0246 */
[----:B------:R-:W-:-:S04]  /*8130*/  IMAD.WIDE.U32 R2, R38, c[0x0][0x1b8], R2 ;  /* 0x00006e0026027a25 */ /* 0x000fc800078e0002 */
[----:B------:R-:W-:Y:S01]  /*8140*/  IMAD.IADD R7, R203, 0x1, R7 ;  /* 0x00000001cb077824 */ /* 0x000fe200078e0207 */
[----:B------:R-:W-:Y:S01]  /*8150*/  IADD3 R34, P0, R70, R5, RZ ;  /* 0x0000000546227210 */ /* 0x000fe20007f1e0ff */
[----:B------:R-:W-:Y:S01]  /*8160*/  IMAD.IADD R3, R3, 0x1, R4 ;  /* 0x0000000103037824 */ /* 0x000fe200078e0204 */
[----:B------:R-:W-:Y:S01]  /*8170*/  SHF.R.S32.HI R4, RZ, 0x1f, R5 ;  /* 0x0000001fff047819 */ /* 0x000fe20000011405 */
[----:B------:R-:W-:Y:S01]  /*8180*/  @P3 IMAD.HI.U32 R8, R7, c[0x0][0x2c8], RZ ;  /* 0x0000b20007083a27 */ /* 0x000fe200078e00ff */
[----:B------:R-:W-:Y:S02]  /*8190*/  SEL R5, R11, RZ, !P1 ;  /* 0x000000ff0b057207 */ /* 0x000fe40004800000 */
[----:B------:R-:W-:Y:S01]  /*81a0*/  SEL R0, R22, RZ, !P1 ;  /* 0x000000ff16007207 */ /* 0x000fe20004800000 */
[----:B------:R-:W-:Y:S01]  /*81b0*/  IMAD.MOV.U32 R6, RZ, RZ, R7 ;  /* 0x000000ffff067224 */ /* 0x000fe200078e0007 */
[----:B------:R-:W-:Y:S01]  /*81c0*/  LEA.HI.X.SX32 R37, R70, R4, 0x1, P0 ;  /* 0x0000000446257211 */ /* 0x000fe200000f0eff */
[----:B------:R-:W-:Y:S01]  /*81d0*/  IMAD R4, R5, c[0x0][0x1c0], RZ ;  /* 0x0000700005047a24 */ /* 0x000fe200078e02ff */
[----:B------:R-:W-:Y:S01]  /*81e0*/  @P3 SHF.R.U32.HI R6, RZ, c[0x0][0x2cc], R8 ;  /* 0x0000b300ff063a19 */ /* 0x000fe20000011608 */
[----:B------:R-:W-:-:S02]  /*81f0*/  IMAD.SHL.U32 R30, R68, 0x8, RZ ;  /* 0x00000008441e7824 */ /* 0x000fc400078e00ff */
[C---:B------:R-:W-:Y:S01]  /*8200*/  IMAD R4, R0.reuse, c[0x0][0x1c4], R4 ;  /* 0x0000710000047a24 */ /* 0x040fe200078e0204 */
[----:B------:R-:W-:Y:S01]  /*8210*/  SHF.R.S32.HI R8, RZ, 0x1f, R6 ;  /* 0x0000001fff087819 */ /* 0x000fe20000011406 */
[----:B------:R-:W-:-:S04]  /*8220*/  IMAD.WIDE.U32 R2, R0, c[0x0][0x1c0], R2 ;  /* 0x0000700000027a25 */ /* 0x000fc800078e0002 */
[----:B------:R-:W-:Y:S01]  /*8230*/  IMAD.MOV R0, RZ, RZ, -R6 ;  /* 0x000000ffff007224 */ /* 0x000fe200078e0a06 */
[----:B------:R-:W-:Y:S01]  /*8240*/  SHF.R.S32.HI R31, RZ, 0x1f, R30 ;  /* 0x0000001fff1f7819 */ /* 0x000fe2000001141e */
[----:B------:R-:W-:Y:S02]  /*8250*/  IMAD R9, R8, c[0x0][0x1b0], RZ ;  /* 0x00006c0008097a24 */ /* 0x000fe400078e02ff */
[----:B------:R-:W-:Y:S02]  /*8260*/  IMAD R5, R37, c[0x0][0x1e0], RZ ;  /* 0x0000780025057a24 */ /* 0x000fe400078e02ff */
[----:B------:R-:W-:Y:S02]  /*8270*/  IMAD R8, R0, c[0x0][0x2c4], R7 ;  /* 0x0000b10000087a24 */ /* 0x000fe400078e0207 */
[----:B------:R-:W-:Y:S02]  /*8280*/  IMAD.IADD R3, R3, 0x1, R4 ;  /* 0x0000000103037824 */ /* 0x000fe400078e0204 */
[C---:B------:R-:W-:Y:S01]  /*8290*/  IMAD R10, R34.reuse, c[0x0][0x1e4], R5 ;  /* 0x00007900220a7a24 */ /* 0x040fe200078e0205 */
[----:B------:R-:W-:Y:S01]  /*82a0*/  SHF.R.S32.HI R0, RZ, 0x1f, R8 ;  /* 0x0000001fff007819 */ /* 0x000fe20000011408 */
[----:B------:R-:W-:-:S04]  /*82b0*/  IMAD.WIDE.U32 R4, R34, c[0x0][0x1e0], R30 ;  /* 0x0000780022047a25 */ /* 0x000fc800078e001e */
[C---:B------:R-:W-:Y:S02]  /*82c0*/  IMAD R7, R6.reuse, c[0x0][0x1b4], R9 ;  /* 0x00006d0006077a24 */ /* 0x040fe400078e0209 */
[----:B------:R-:W-:-:S04]  /*82d0*/  IMAD.WIDE.U32 R2, R6, c[0x0][0x1b0], R2 ;  /* 0x00006c0006027a25 */ /* 0x000fc800078e0002 */
[----:B------:R-:W-:Y:S02]  /*82e0*/  IMAD.IADD R5, R5, 0x1, R10 ;  /* 0x0000000105057824 */ /* 0x000fe400078e020a */
[----:B------:R-:W-:Y:S02]  /*82f0*/  IMAD.IADD R3, R3, 0x1, R7 ;  /* 0x0000000103037824 */ /* 0x000fe400078e0207 */
[----:B------:R-:W-:Y:S02]  /*8300*/  IMAD R0, R0, c[0x0][0x1a8], RZ ;  /* 0x00006a0000007a24 */ /* 0x000fe400078e02ff */
[----:B------:R-:W-:Y:S01]  /*8310*/  IMAD.WIDE.U32 R6, R38, c[0x0][0x1e8], R4 ;  /* 0x00007a0026067a25 */ /* 0x000fe200078e0004 */
[----:B------:R-:W-:-:S03]  /*8320*/  ISETP.NE.U32.AND P1, PT, RZ, c[0x0][0x350], PT ;  /* 0x0000d400ff007a0c */ /* 0x000fc60003f25070 */
[C---:B------:R-:W-:Y:S02]  /*8330*/  IMAD R0, R8.reuse, c[0x0][0x1ac], R0 ;  /* 0x00006b0008007a24 */ /* 0x040fe400078e0200 */
[----:B------:R-:W-:Y:S01]  /*8340*/  IMAD.WIDE.U32 R4, R8, c[0x0][0x1a8], R2 ;  /* 0x00006a0008047a25 */ /* 0x000fe200078e0002 */
[----:B------:R-:W-:-:S03]  /*8350*/  ISETP.NE.AND.EX P1, PT, RZ, c[0x0][0x354], PT, P1 ;  /* 0x0000d500ff007a0c */ /* 0x000fc60003f25310 */
[----:B------:R-:W-:Y:S01]  /*8360*/  IMAD.IADD R0, R5, 0x1, R0 ;  /* 0x0000000105007824 */ /* 0x000fe200078e0200 */
[----:B------:R-:W-:Y:S01]  /*8370*/  LEA R24, P0, R4, c[0x0][0x160], 0x1 ;  /* 0x0000580004187a11 */ /* 0x000fe200078008ff */
[----:B------:R-:W-:Y:S01]  /*8380*/  IMAD R9, R214, c[0x0][0x1e8], RZ ;  /* 0x00007a00d6097a24 */ /* 0x000fe200078e02ff */
[----:B------:R-:W-:Y:S01]  /*8390*/  IADD3 R168, R236, -0x1, RZ ;  /* 0xffffffffeca87810 */ /* 0x000fe20007ffe0ff */
[----:B------:R-:W-:Y:S01]  /*83a0*/  IMAD.MOV.U32 R173, RZ, RZ, c[0x0][0x1e0] ;  /* 0x00007800ffad7624 */ /* 0x000fe200078e00ff */
[----:B------:R-:W-:Y:S01]  /*83b0*/  LEA.HI.X R23, R4, c[0x0][0x164], R0, 0x1, P0 ;  /* 0x0000590004177a11 */ /* 0x000fe200000f0c00 */
[----:B------:R-:W-:Y:S02]  /*83c0*/  IMAD.MOV.U32 R0, RZ, RZ, 0x7 ;  /* 0x00000007ff007424 */ /* 0x000fe400078e00ff */
[----:B------:R-:W-:-:S03]  /*83d0*/  IMAD R9, R38, c[0x0][0x1ec], R9 ;  /* 0x00007b0026097a24 */ /* 0x000fc600078e0209 */
[----:B------:R-:W-:Y:S01]  /*83e0*/  SHF.L.U64.HI R172, R173, R0, c[0x0][0x1e4] ;  /* 0x00007900adac7619 */ /* 0x000fe20000010200 */
[----:B------:R-:W-:Y:S01]  /*83f0*/  IMAD.IADD R7, R9, 0x1, R7 ;  /* 0x0000000109077824 */ /* 0x000fe200078e0207 */
[----:B------:R-:W-:Y:S01]  /*8400*/  SHF.R.S32.HI R86, RZ, 0x1f, R168 ;  /* 0x0000001fff567819 */ /* 0x000fe200000114a8 */
[C---:B------:R-:W-:Y:S02]  /*8410*/  IMAD.SHL.U32 R174, R173.reuse, 0x80, RZ ;  /* 0x00000080adae7824 */ /* 0x040fe400078e00ff */
[----:B------:R-:W-:Y:S02]  /*8420*/  IMAD.MOV.U32 R5, RZ, RZ, c[0x0][0x1e4] ;  /* 0x00007900ff057624 */ /* 0x000fe400078e00ff */
[----:B------:R-:W-:Y:S01]  /*8430*/  IMAD.WIDE.U32 R178, R173, 0x40, RZ ;  /* 0x00000040adb27825 */ /* 0x000fe200078e00ff */
[----:B------:R-:W1:Y:S03]  /*8440*/  SHFL.IDX PT, R8, R24, 0x1, 0x181f ;  /* 0x00381f0018087f89 */ /* 0x000e6600000e0000 */
[----:B------:R-:W-:-:S02]  /*8450*/  IMAD.MOV.U32 R117, RZ, RZ, R28 ;  /* 0x000000ffff757224 */ /* 0x000fc400078e001c */
[----:B----4-:R-:W-:Y:S02]  /*8460*/  IMAD R46, R211, c[0x0][0x2c4], RZ ;  /* 0x0000b100d32e7a24 */ /* 0x010fe400078e02ff */
[----:B------:R-:W-:Y:S01]  /*8470*/  IMAD.IADD R32, R203, 0x1, R70 ;  /* 0x00000001cb207824 */ /* 0x000fe200078e0246 */
[----:B------:R-:W2:Y:S04]  /*8480*/  SHFL.IDX PT, R14, R24, RZ, 0x181f ;  /* 0x00181fff180e7589 */ /* 0x000ea800000e0000 */
[----:B------:R-:W4:Y:S04]  /*8490*/  SHFL.IDX PT, R9, R23, 0x1, 0x181f ;  /* 0x00381f0017097f89 */ /* 0x000f2800000e0000 */
[----:B------:R-:W-:Y:S01]  /*84a0*/  BAR.SYNC.DEFER_BLOCKING 0x0 ;  /* 0x0000000000007b1d */ /* 0x000fe20000010000 */
[----:B------:R-:W-:-:S05]  /*84b0*/  ISETP.GE.AND P5, PT, R32, R46, PT ;  /* 0x0000002e2000720c */ /* 0x000fca0003fa6270 */
[----:B------:R-:W-:Y:S01]  /*84c0*/  SHFL.IDX PT, R15, R23, RZ, 0x181f ;  /* 0x00181fff170f7589 */ /* 0x000fe200000e0000 */
[----:B------:R-:W-:Y:S01]  /*84d0*/  IADD3 R33, R30, 0x40, RZ ;  /* 0x000000401e217810 */ /* 0x000fe20007ffe0ff */
[----:B------:R-:W-:-:S05]  /*84e0*/  IMAD.SHL.U32 R25, R70, 0x40, RZ ;  /* 0x0000004046197824 */ /* 0x000fca00078e00ff */
[----:B------:R-:W-:-:S04]  /*84f0*/  LOP3.LUT R25, R25, 0x1c0, RZ, 0xc0, !PT ;  /* 0x000001c019197812 */ /* 0x000fc800078ec0ff */
[----:B------:R-:W-:Y:S01]  /*8500*/  SHF.R.U32.HI R43, RZ, 0x3, R25 ;  /* 0x00000003ff2b7819 */ /* 0x000fe20000011619 */
[--C-:B---3--:R-:W-:Y:S01]  /*8510*/  @P2 IMAD.MOV.U32 R2, RZ, RZ, R12.reuse ;  /* 0x000000ffff022224 */ /* 0x108fe200078e000c */
[----:B------:R-:W-:Y:S01]  /*8520*/  @P2 SHF.R.S32.HI R3, RZ, 0x1f, R12 ;  /* 0x0000001fff032819 */ /* 0x000fe2000001140c */
[----:B------:R-:W-:Y:S02]  /*8530*/  @!P2 IMAD.MOV.U32 R2, RZ, RZ, R22 ;  /* 0x000000ffff02a224 */ /* 0x000fe400078e0016 */
[----:B------:R-:W-:-:S03]  /*8540*/  @!P2 IMAD.MOV.U32 R3, RZ, RZ, R11 ;  /* 0x000000ffff03a224 */ /* 0x000fc600078e000b */
[----:B------:R-:W-:Y:S01]  /*8550*/  SEL R36, R2, RZ, !P1 ;  /* 0x000000ff02247207 */ /* 0x000fe20004800000 */
[----:B------:R-:W-:Y:S01]  /*8560*/  IMAD.IADD R2, R201, 0x1, -R70 ;  /* 0x00000001c9027824 */ /* 0x000fe200078e0a46 */
[----:B------:R-:W-:-:S03]  /*8570*/  SEL R35, R3, RZ, !P1 ;  /* 0x000000ff03237207 */ /* 0x000fc60004800000 */
[----:B------:R-:W-:Y:S02]  /*8580*/  IMAD R22, R168, -0x80, R2 ;  /* 0xffffff80a8167824 */ /* 0x000fe400078e0202 */
[----:B------:R-:W-:Y:S02]  /*8590*/  IMAD R0, R35, c[0x0][0x1f0], RZ ;  /* 0x00007c0023007a24 */ /* 0x000fe400078e02ff */
[----:B------:R-:W-:Y:S01]  /*85a0*/  IMAD.WIDE.U32 R6, R36, c[0x0][0x1f0], R6 ;  /* 0x00007c0024067a25 */ /* 0x000fe200078e0006 */
[----:B------:R-:W-:-:S03]  /*85b0*/  ISETP.GE.AND P6, PT, R22, 0x1, PT ;  /* 0x000000011600780c */ /* 0x000fc60003fc6270 */
[----:B------:R-:W-:Y:S01]  /*85c0*/  IMAD R2, R36, c[0x0][0x1f4], R0 ;  /* 0x00007d0024027a24 */ /* 0x000fe200078e0200 */
[----:B------:R-:W-:Y:S01]  /*85d0*/  ISETP.GE.AND P2, PT, R22, 0x21, PT ;  /* 0x000000211600780c */ /* 0x000fe20003f46270 */
[----:B------:R-:W-:Y:S02]  /*85e0*/  IMAD R0, R172, R168, RZ ;  /* 0x000000a8ac007224 */ /* 0x000fe400078e02ff */
[----:B------:R-:W-:Y:S02]  /*85f0*/  IMAD.IADD R205, R7, 0x1, R2 ;  /* 0x0000000107cd7824 */ /* 0x000fe400078e0202 */
[----:B------:R-:W-:Y:S02]  /*8600*/  IMAD.MOV.U32 R204, RZ, RZ, R6 ;  /* 0x000000ffffcc7224 */ /* 0x000fe400078e0006 */
[-C--:B------:R-:W-:Y:S02]  /*8610*/  IMAD R0, R86, R174.reuse, R0 ;  /* 0x000000ae56007224 */ /* 0x080fe400078e0200 */
[----:B------:R-:W-:Y:S01]  /*8620*/  IMAD.WIDE.U32 R2, R168, R174, R204 ;  /* 0x000000aea8027225 */ /* 0x000fe200078e00cc */
[----:B------:R-:W-:-:S03]  /*8630*/  ISETP.GE.AND P4, PT, R22, 0x41, PT ;  /* 0x000000411600780c */ /* 0x000fc60003f86270 */
[----:B------:R-:W-:Y:S01]  /*8640*/  IMAD.IADD R3, R3, 0x1, R0 ;  /* 0x0000000103037824 */ /* 0x000fe200078e0200 */
[----:B------:R-:W-:-:S04]  /*8650*/  @P6 LEA R18, P0, R2, c[0x0][0x1c8], 0x1 ;  /* 0x0000720002126a11 */ /* 0x000fc800078008ff */
[----:B------:R-:W-:Y:S02]  /*8660*/  @P6 LEA.HI.X R19, R2, c[0x0][0x1cc], R3, 0x1, P0 ;  /* 0x0000730002136a11 */ /* 0x000fe400000f0c03 */
[C---:B------:R-:W-:Y:S02]  /*8670*/  @P2 LEA R0, P0, R173.reuse, R2, 0x5 ;  /* 0x00000002ad002211 */ /* 0x040fe400078028ff */
[----:B------:R-:W-:Y:S02]  /*8680*/  ISETP.GE.AND P3, PT, R22, 0x61, PT ;  /* 0x000000611600780c */ /* 0x000fe40003f66270 */
[----:B------:R-:W-:Y:S01]  /*8690*/  @P2 LEA.HI.X R4, R173, R3, R5, 0x5, P0 ;  /* 0x00000003ad042211 */ /* 0x000fe200000f2c05 */
[----:B------:R3:W-:Y:S01]  /*86a0*/  STL.64 [R1+0x58], R6 ;  /* 0x0000580601007387 */ /* 0x0007e20000100a00 */
[----:B------:R-:W-:-:S04]  /*86b0*/  @P2 LEA R20, P0, R0, c[0x0][0x1c8], 0x1 ;  /* 0x0000720000142a11 */ /* 0x000fc800078008ff */
[----:B------:R-:W-:Y:S02]  /*86c0*/  @P2 LEA.HI.X R21, R0, c[0x0][0x1cc], R4, 0x1, P0 ;  /* 0x0000730000152a11 */ /* 0x000fe400000f0c04 */
[----:B------:R-:W-:Y:S01]  /*86d0*/  @P4 IADD3 R0, P0, R2, R178, RZ ;  /* 0x000000b202004210 */ /* 0x000fe20007f1e0ff */
[----:B---3--:R-:W-:-:S04]  /*86e0*/  IMAD.SHL.U32 R6, R5, 0x40, RZ ;  /* 0x0000004005067824 */ /* 0x008fc800078e00ff */
[----:B------:R-:W-:Y:S02]  /*86f0*/  IMAD.IADD R200, R179, 0x1, R6 ;  /* 0x00000001b3c87824 */ /* 0x000fe400078e0206 */
[----:B------:R-:W-:Y:S02]  /*8700*/  @P3 IMAD R5, R5, 0x60, RZ ;  /* 0x0000006005053824 */ /* 0x000fe400078e02ff */
[--C-:B------:R-:W-:Y:S01]  /*8710*/  @P4 IMAD.X R4, R200, 0x1, R3.reuse, P0 ;  /* 0x00000001c8044824 */ /* 0x100fe200000e0603 */
[----:B------:R-:W-:Y:S01]  /*8720*/  @P4 LEA R28, P0, R0, c[0x0][0x1c8], 0x1 ;  /* 0x00007200001c4a11 */ /* 0x000fe200078008ff */
[----:B------:R-:W-:-:S03]  /*8730*/  @P3 IMAD.WIDE.U32 R2, R173, 0x60, R2 ;  /* 0x00000060ad023825 */ /* 0x000fc600078e0002 */
[----:B------:R-:W-:Y:S01]  /*8740*/  @P4 LEA.HI.X R29, R0, c[0x0][0x1cc], R4, 0x1, P0 ;  /* 0x00007300001d4a11 */ /* 0x000fe200000f0c04 */
[----:B------:R-:W-:Y:S01]  /*8750*/  @P3 IMAD.IADD R0, R5, 0x1, R3 ;  /* 0x0000000105003824 */ /* 0x000fe200078e0203 */
[----:B------:R-:W-:Y:S01]  /*8760*/  @P3 LEA R26, P0, R2, c[0x0][0x1c8], 0x1 ;  /* 0x00007200021a3a11 */ /* 0x000fe200078008ff */
[----:B------:R-:W3:Y:S01]  /*8770*/  SHFL.IDX PT, R4, R24, 0x2, 0x181f ;  /* 0x00581f0018047f89 */ /* 0x000ee200000e0000 */
[----:B------:R-:W-:Y:S02]  /*8780*/  IADD3 R3, R32, 0x20, RZ ;  /* 0x0000002020037810 */ /* 0x000fe40007ffe0ff */
[----:B------:R-:W-:Y:S01]  /*8790*/  @P3 LEA.HI.X R27, R2, c[0x0][0x1cc], R0, 0x1, P0 ;  /* 0x00007300021b3a11 */ /* 0x000fe200000f0c00 */
[----:B------:R-:W3:Y:S01]  /*87a0*/  SHFL.IDX PT, R5, R23, 0x2, 0x181f ;  /* 0x00581f0017057f89 */ /* 0x000ee200000e0000 */
[----:B------:R-:W-:Y:S02]  /*87b0*/  IADD3 R0, R32, 0x40, RZ ;  /* 0x0000004020007810 */ /* 0x000fe40007ffe0ff */
[-C--:B------:R-:W-:Y:S01]  /*87c0*/  ISETP.GE.AND P3, PT, R3, R46.reuse, PT ;  /* 0x0000002e0300720c */ /* 0x080fe20003f66270 */
[----:B------:R3:W3:Y:S01]  /*87d0*/  SHFL.IDX PT, R2, R24, 0x3, 0x181f ;  /* 0x00781f0018027f89 */ /* 0x0006e200000e0000 */
[----:B------:R-:W-:-:S02]  /*87e0*/  ISETP.GE.AND P4, PT, R0, R46, PT ;  /* 0x0000002e0000720c */ /* 0x000fc40003f86270 */
[----:B------:R-:W-:Y:S01]  /*87f0*/  IADD3 R0, R32, 0x60, RZ ;  /* 0x0000006020007810 */ /* 0x000fe20007ffe0ff */
[----:B------:R3:W3:Y:S03]  /*8800*/  SHFL.IDX PT, R3, R23, 0x3, 0x181f ;  /* 0x00781f0017037f89 */ /* 0x0006e600000e0000 */
[----:B------:R-:W-:Y:S02]  /*8810*/  ISETP.GE.AND P6, PT, R0, R46, PT ;  /* 0x0000002e0000720c */ /* 0x000fe40003fc6270 */
[----:B------:R-:W-:-:S03]  /*8820*/  @!P5 SHF.R.S32.HI R0, RZ, 0x1f, R33 ;  /* 0x0000001fff00d819 */ /* 0x000fc60000011421 */
[----:B-1----:R-:W-:Y:S02]  /*8830*/  @!P3 LEA R12, P0, R30, R8, 0x1 ;  /* 0x000000081e0cb211 */ /* 0x002fe400078008ff */
[----:B------:R-:W-:Y:S02]  /*8840*/  @!P5 LEA.HI R0, R0, R33, RZ, 0x3 ;  /* 0x000000210000d211 */ /* 0x000fe400078f18ff */
[C---:B--2---:R-:W-:Y:S02]  /*8850*/  @!P5 LEA R16, P1, R30.reuse, R14, 0x1 ;  /* 0x0000000e1e10d211 */ /* 0x044fe400078208ff */
[----:B----4-:R-:W-:Y:S02]  /*8860*/  @!P3 LEA.HI.X R13, R30, R9, R31, 0x1, P0 ;  /* 0x000000091e0db211 */ /* 0x010fe400000f0c1f */
[----:B------:R-:W-:Y:S02]  /*8870*/  @!P5 LOP3.LUT R0, R0, 0xfffffff8, RZ, 0xc0, !PT ;  /* 0xfffffff80000d812 */ /* 0x000fe400078ec0ff */
[----:B---3--:R-:W-:-:S02]  /*8880*/  LEA.HI R24, R176, R213, RZ, 0x6 ;  /* 0x000000d5b0187211 */ /* 0x008fc400078f30ff */
[C---:B------:R-:W-:Y:S02]  /*8890*/  @!P4 LEA R10, P0, R30.reuse, R4, 0x1 ;  /* 0x000000041e0ac211 */ /* 0x040fe400078008ff */
[----:B------:R-:W-:Y:S01]  /*88a0*/  @!P5 LEA.HI.X R17, R30, R15, R31, 0x1, P1 ;  /* 0x0000000f1e11d211 */ /* 0x000fe200008f0c1f */
[----:B------:R-:W-:Y:S01]  /*88b0*/  IMAD.SHL.U32 R24, R24, 0x8, RZ ;  /* 0x0000000818187824 */ /* 0x000fe200078e00ff */
[----:B------:R-:W-:Y:S01]  /*88c0*/  @!P3 SHF.R.S32.HI R23, RZ, 0x1f, R33 ;  /* 0x0000001fff17b819 */ /* 0x000fe20000011421 */
[----:B------:R-:W-:Y:S01]  /*88d0*/  @!P5 IMAD.WIDE R14, R0, 0x2, R14 ;  /* 0x00000002000ed825 */ /* 0x000fe200078e020e */
[C---:B------:R-:W-:Y:S02]  /*88e0*/  @!P4 LEA.HI.X R11, R30.reuse, R5, R31, 0x1, P0 ;  /* 0x000000051e0bc211 */ /* 0x040fe400000f0c1f */
[----:B------:R-:W-:Y:S02]  /*88f0*/  @!P6 LEA R6, P0, R30, R2, 0x1 ;  /* 0x000000021e06e211 */ /* 0x000fe400078008ff */
[----:B------:R-:W-:-:S02]  /*8900*/  @!P4 SHF.R.S32.HI R0, RZ, 0x1f, R33 ;  /* 0x0000001fff00c819 */ /* 0x000fc40000011421 */
[----:B------:R-:W-:Y:S02]  /*8910*/  @!P3 LEA.HI R23, R23, R33, RZ, 0x3 ;  /* 0x000000211717b211 */ /* 0x000fe400078f18ff */
[----:B------:R-:W-:Y:S02]  /*8920*/  LOP3.LUT R41, R24, 0xfffffe00, RZ, 0xc0, !PT ;  /* 0xfffffe0018297812 */ /* 0x000fe400078ec0ff */
[----:B------:R-:W-:Y:S02]  /*8930*/  LOP3.LUT R24, R25, 0x38, R30, 0xf8, !PT ;  /* 0x0000003819187812 */ /* 0x000fe400078ef81e */
[----:B------:R-:W-:Y:S02]  /*8940*/  @!P6 LEA.HI.X R7, R30, R3, R31, 0x1, P0 ;  /* 0x000000031e07e211 */ /* 0x000fe400000f0c1f */
[----:B------:R-:W-:Y:S02]  /*8950*/  @!P4 LEA.HI R0, R0, R33, RZ, 0x3 ;  /* 0x000000210000c211 */ /* 0x000fe400078f18ff */
[----:B------:R-:W-:-:S02]  /*8960*/  ISETP.GE.AND P1, PT, R30, c[0x0][0x198], PT ;  /* 0x000066001e007a0c */ /* 0x000fc40003f26270 */
[----:B------:R-:W-:Y:S02]  /*8970*/  ISETP.GE.AND P0, PT, R33, c[0x0][0x198], PT ;  /* 0x0000660021007a0c */ /* 0x000fe40003f06270 */
[----:B------:R-:W-:Y:S02]  /*8980*/  @!P3 LOP3.LUT R23, R23, 0xfffffff8, RZ, 0xc0, !PT ;  /* 0xfffffff81717b812 */ /* 0x000fe400078ec0ff */
[----:B------:R-:W-:Y:S02]  /*8990*/  LOP3.LUT R88, R41, R24, R43, 0xf6, !PT ;  /* 0x0000001829587212 */ /* 0x000fe400078ef62b */
[----:B------:R-:W-:Y:S01]  /*89a0*/  @!P4 LOP3.LUT R0, R0, 0xfffffff8, RZ, 0xc0, !PT ;  /* 0xfffffff80000c812 */ /* 0x000fe200078ec0ff */
[----:B------:R-:W-:-:S04]  /*89b0*/  @!P3 IMAD.WIDE R8, R23, 0x2, R8 ;  /* 0x000000021708b825 */ /* 0x000fc800078e0208 */
[----:B------:R-:W-:Y:S02]  /*89c0*/  @!P5 IMAD.SHL.U32 R23, R88, 0x2, RZ ;  /* 0x000000025817d824 */ /* 0x000fe400078e00ff */
[----:B------:R-:W-:-:S03]  /*89d0*/  @!P4 IMAD.WIDE R4, R0, 0x2, R4 ;  /* 0x000000020004c825 */ /* 0x000fc600078e0204 */
[----:B------:R1:W-:Y:S01]  /*89e0*/  @!P5 LDGSTS.E.BYPASS.LTC128B.128 [R23+0x100], [R16.64], !P1 ;  /* 0x001000001017dfae */ /* 0x0003e2000c901d48 */
[----:B------:R-:W-:-:S03]  /*89f0*/  @!P3 IMAD.SHL.U32 R0, R88, 0x2, RZ ;  /* 0x000000025800b824 */ /* 0x000fc600078e00ff */
[----:B------:R2:W-:Y:S04]  /*8a00*/  @!P5 LDGSTS.E.BYPASS.LTC128B.128 [R23+0x4100], [R14.64], !P0 ;  /* 0x041000000e17dfae */ /* 0x0005e8000c101d48 */
[----:B------:R3:W-:Y:S04]  /*8a10*/  @!P3 LDGSTS.E.BYPASS.LTC128B.128 [R0+0x1100], [R12.64], !P1 ;  /* 0x011000000c00bfae */ /* 0x0007e8000c901d48 */
[----:B------:R3:W-:Y:S01]  /*8a20*/  @!P3 LDGSTS.E.BYPASS.LTC128B.128 [R0+0x5100], [R8.64], !P0 ;  /* 0x051000000800bfae */ /* 0x0007e2000c101d48 */
[----:B------:R-:W-:Y:S02]  /*8a30*/  P2R R45, PR, RZ, 0x40 ;  /* 0x00000040ff2d7803 */ /* 0x000fe40000000000 */
[----:B---3--:R-:W-:-:S04]  /*8a40*/  @!P6 SHF.R.S32.HI R0, RZ, 0x1f, R33 ;  /* 0x0000001fff00e819 */ /* 0x008fc80000011421 */
[----:B------:R-:W-:Y:S01]  /*8a50*/  @!P6 LEA.HI R0, R0, R33, RZ, 0x3 ;  /* 0x000000210000e211 */ /* 0x000fe200078f18ff */
[----:B--2---:R-:W-:-:S03]  /*8a60*/  @!P4 IMAD.SHL.U32 R15, R88, 0x2, RZ ;  /* 0x00000002580fc824 */ /* 0x004fc600078e00ff */
[----:B------:R-:W-:Y:S01]  /*8a70*/  @!P6 LOP3.LUT R0, R0, 0xfffffff8, RZ, 0xc0, !PT ;  /* 0xfffffff80000e812 */ /* 0x000fe200078ec0ff */
[----:B------:R-:W-:Y:S01]  /*8a80*/  @!P6 IMAD.SHL.U32 R8, R88, 0x2, RZ ;  /* 0x000000025808e824 */ /* 0x000fe200078e00ff */
[----:B------:R-:W-:Y:S01]  /*8a90*/  P2R R14, PR, RZ, 0x20 ;  /* 0x00000020ff0e7803 */ /* 0x000fe20000000000 */
[----:B------:R2:W-:Y:S01]  /*8aa0*/  @!P4 LDGSTS.E.BYPASS.LTC128B.128 [R15+0x2100], [R10.64], !P1 ;  /* 0x021000000a0fcfae */ /* 0x0005e2000c901d48 */
[----:B------:R-:W-:Y:S01]  /*8ab0*/  ISETP.GE.AND P5, PT, R22, 0x1, PT ;  /* 0x000000011600780c */ /* 0x000fe20003fa6270 */
[----:B------:R-:W-:Y:S02]  /*8ac0*/  @!P6 IMAD.WIDE R2, R0, 0x2, R2 ;  /* 0x000000020002e825 */ /* 0x000fe400078e0202 */
[----:B------:R3:W-:Y:S04]  /*8ad0*/  @!P4 LDGSTS.E.BYPASS.LTC128B.128 [R15+0x6100], [R4.64], !P0 ;  /* 0x06100000040fcfae */ /* 0x0007e8000c101d48 */
[----:B------:R4:W-:Y:S04]  /*8ae0*/  @!P6 LDGSTS.E.BYPASS.LTC128B.128 [R8+0x3100], [R6.64], !P1 ;  /* 0x031000000608efae */ /* 0x0009e8000c901d48 */
[----:B------:R1:W-:Y:S01]  /*8af0*/  @!P6 LDGSTS.E.BYPASS.LTC128B.128 [R8+0x7100], [R2.64], !P0 ;  /* 0x071000000208efae */ /* 0x0003e2000c101d48 */
[----:B------:R-:W-:-:S02]  /*8b00*/  ISETP.GE.AND P6, PT, R30, c[0x0][0x1d4], PT ;  /* 0x000075001e007a0c */ /* 0x000fc40003fc6270 */
[----:B------:R-:W-:Y:S01]  /*8b10*/  ISETP.GE.AND P0, PT, R33, c[0x0][0x1d4], PT ;  /* 0x0000750021007a0c */ /* 0x000fe20003f06270 */
[----:B------:R-:W-:Y:S01]  /*8b20*/  @P5 IMAD.SHL.U32 R0, R88, 0x2, RZ ;  /* 0x0000000258005824 */ /* 0x000fe200078e00ff */
[----:B------:R-:W0:Y:S09]  /*8b30*/  LDGDEPBAR ;  /* 0x00000000000079af */ /* 0x000e320000000000 */
[----:B------:R1:W-:Y:S04]  /*8b40*/  @P5 LDGSTS.E.BYPASS.LTC128B.128 [R0+0x8100], [R18.64], !P6 ;  /* 0x0810000012005fae */ /* 0x0003e8000f101d48 */
[----:B------:R1:W-:Y:S01]  /*8b50*/  @P5 LDGSTS.E.BYPASS.LTC128B.128 [R0+0xc100], [R18.64+0x80], !P0 ;  /* 0x0c10008012005fae */ /* 0x0003e2000c101d48 */
[----:B---3--:R-:W-:Y:S01]  /*8b60*/  LEA.HI R5, R176, R213, RZ, 0x4 ;  /* 0x000000d5b0057211 */ /* 0x008fe200078f20ff */
[----:B-1----:R-:W-:-:S05]  /*8b70*/  @P2 IMAD.SHL.U32 R0, R88, 0x2, RZ ;  /* 0x0000000258002824 */ /* 0x002fca00078e00ff */
[----:B------:R1:W-:Y:S04]  /*8b80*/  @P2 LDGSTS.E.BYPASS.LTC128B.128 [R0+0x9100], [R20.64], !P6 ;  /* 0x0910000014002fae */ /* 0x0003e8000f101d48 */
[----:B------:R1:W-:Y:S01]  /*8b90*/  @P2 LDGSTS.E.BYPASS.LTC128B.128 [R0+0xd100], [R20.64+0x80], !P0 ;  /* 0x0d10008014002fae */ /* 0x0003e2000c101d48 */
[----:B------:R-:W-:Y:S02]  /*8ba0*/  ISETP.GE.AND P5, PT, R22, 0x41, PT ;  /* 0x000000411600780c */ /* 0x000fe40003fa6270 */
[----:B-1----:R-:W-:-:S05]  /*8bb0*/  LOP3.LUT R0, R5, 0xfffffff0, RZ, 0xc0, !PT ;  /* 0xfffffff005007812 */ /* 0x002fca00078ec0ff */
[----:B------:R-:W-:-:S05]  /*8bc0*/  IMAD.IADD R0, R213, 0x1, -R0 ;  /* 0x00000001d5007824 */ /* 0x000fca00078e0a00 */
[----:B------:R-:W-:-:S04]  /*8bd0*/  SHF.R.S32.HI R2, RZ, 0x1f, R0 ;  /* 0x0000001fff027819 */ /* 0x000fc80000011400 */
[----:B------:R-:W-:-:S04]  /*8be0*/  LEA.HI R9, R2, R0, RZ, 0x3 ;  /* 0x0000000002097211 */ /* 0x000fc800078f18ff */
[----:B------:R-:W-:-:S05]  /*8bf0*/  LOP3.LUT R2, R9, 0xfffffff8, RZ, 0xc0, !PT ;  /* 0xfffffff809027812 */ /* 0x000fca00078ec0ff */
[----:B----4-:R-:W-:Y:S02]  /*8c00*/  IMAD.IADD R8, R0, 0x1, -R2 ;  /* 0x0000000100087824 */ /* 0x010fe400078e0a02 */
[----:B------:R-:W-:-:S03]  /*8c10*/  IMAD.MOV.U32 R4, RZ, RZ, 0x10 ;  /* 0x00000010ff047424 */ /* 0x000fc600078e00ff */
[----:B------:R-:W-:-:S05]  /*8c20*/  R2P PR, R8, 0x6 ;  /* 0x0000000608007804 */ /* 0x000fca0000000000 */
[----:B------:R-:W-:Y:S02]  /*8c30*/  SEL R4, R4, 0xfffffff0, !P1 ;  /* 0xfffffff004047807 */ /* 0x000fe40004800000 */
[----:B------:R-:W-:Y:S01]  /*8c40*/  ISETP.GE.AND P1, PT, R22, 0x61, PT ;  /* 0x000000611600780c */ /* 0x000fe20003f26270 */
[----:B------:R-:W-:-:S05]  /*8c50*/  @P5 IMAD.SHL.U32 R0, R88, 0x2, RZ ;  /* 0x0000000258005824 */ /* 0x000fca00078e00ff */
[----:B------:R1:W-:Y:S04]  /*8c60*/  @P5 LDGSTS.E.BYPASS.LTC128B.128 [R0+0xa100], [R28.64], !P6 ;  /* 0x0a1000001c005fae */ /* 0x0003e8000f101d48 */
[----:B------:R1:W-:Y:S01]  /*8c70*/  @P5 LDGSTS.E.BYPASS.LTC128B.128 [R0+0xe100], [R28.64+0x80], !P0 ;  /* 0x0e1000801c005fae */ /* 0x0003e2000c101d48 */
[----:B------:R-:W-:-:S04]  /*8c80*/  SHF.R.S32.HI R3, RZ, 0x4, R5 ;  /* 0x00000004ff037819 */ /* 0x000fc80000011405 */
[----:B------:R-:W-:Y:S01]  /*8c90*/  LEA.HI R5, R5, R3, RZ, 0x1 ;  /* 0x0000000305057211 */ /* 0x000fe200078f08ff */
[----:B------:R-:W-:-:S03]  /*8ca0*/  IMAD.WIDE.U32 R6, R34, c[0x0][0x208], R30 ;  /* 0x0000820022067a25 */ /* 0x000fc600078e001e */
[----:B------:R-:W-:Y:S01]  /*8cb0*/  LOP3.LUT R5, R5, 0xfffffffe, RZ, 0xc0, !PT ;  /* 0xfffffffe05057812 */ /* 0x000fe200078ec0ff */
[----:B-1----:R-:W-:-:S05]  /*8cc0*/  @P1 IMAD.SHL.U32 R0, R88, 0x2, RZ ;  /* 0x0000000258001824 */ /* 0x002fca00078e00ff */
[----:B------:R1:W-:Y:S04]  /*8cd0*/  @P1 LDGSTS.E.BYPASS.LTC128B.128 [R0+0xb100], [R26.64], !P6 ;  /* 0x0b1000001a001fae */ /* 0x0003e8000f101d48 */
[----:B------:R1:W-:Y:S01]  /*8ce0*/  @P1 LDGSTS.E.BYPASS.LTC128B.128 [R0+0xf100], [R26.64+0x80], !P0 ;  /* 0x0f1000801a001fae */ /* 0x0003e2000c101d48 */
[----:B------:R-:W-:Y:S02]  /*8cf0*/  IMAD.IADD R85, R3, 0x1, -R5 ;  /* 0x0000000103557824 */ /* 0x000fe400078e0a05 */
[----:B--2---:R-:W-:Y:S01]  /*8d00*/  IMAD R10, R214, c[0x0][0x210], RZ ;  /* 0x00008400d60a7a24 */ /* 0x004fe200078e02ff */
[----:B------:R-:W-:Y:S01]  /*8d10*/  LOP3.LUT R117, R117, 0xfffffffe, RZ, 0xc0, !PT ;  /* 0xfffffffe75757812 */ /* 0x000fe200078ec0ff */
[----:B------:R-:W-:Y:S01]  /*8d20*/  IMAD.SHL.U32 R3, R85, 0x8, RZ ;  /* 0x0000000855037824 */ /* 0x000fe200078e00ff */
[----:B------:R2:W-:Y:S01]  /*8d30*/  STL.64 [R1+0x48], R204 ;  /* 0x000048cc01007387 */ /* 0x0005e20000100a00 */
[----:B-1----:R-:W-:-:S03]  /*8d40*/  IMAD R0, R37, c[0x0][0x208], RZ ;  /* 0x0000820025007a24 */ /* 0x002fc600078e02ff */
[----:B------:R-:W0:Y:S01]  /*8d50*/  LDGDEPBAR ;  /* 0x00000000000079af */ /* 0x000e220000000000 */
[----:B------:R-:W-:-:S04]  /*8d60*/  IMAD R0, R34, c[0x0][0x20c], R0 ;  /* 0x0000830022007a24 */ /* 0x000fc800078e0200 */
[----:B------:R-:W-:Y:S02]  /*8d70*/  IMAD.IADD R7, R7, 0x1, R0 ;  /* 0x0000000107077824 */ /* 0x000fe400078e0200 */
[----:B------:R-:W-:Y:S02]  /*8d80*/  IMAD.SHL.U32 R0, R8, 0x40, RZ ;  /* 0x0000004008007824 */ /* 0x000fe400078e00ff */
[----:B------:R-:W-:-:S03]  /*8d90*/  IMAD R8, R38, c[0x0][0x214], R10 ;  /* 0x0000850026087a24 */ /* 0x000fc600078e020a */
[----:B------:R-:W-:Y:S01]  /*8da0*/  LOP3.LUT R0, R0, 0x1c0, RZ, 0xc0, !PT ;  /* 0x000001c000007812 */ /* 0x000fe200078ec0ff */
[----:B------:R-:W-:-:S03]  /*8db0*/  IMAD.WIDE.U32 R6, R38, c[0x0][0x210], R6 ;  /* 0x0000840026067a25 */ /* 0x000fc600078e0006 */
[----:B------:R-:W-:Y:S01]  /*8dc0*/  LOP3.LUT R5, R0, 0x8, R3, 0xf8, !PT ;  /* 0x0000000800057812 */ /* 0x000fe200078ef803 */
[----:B------:R-:W-:Y:S01]  /*8dd0*/  IMAD.IADD R7, R8, 0x1, R7 ;  /* 0x0000000108077824 */ /* 0x000fe200078e0207 */
[----:B------:R-:W-:Y:S01]  /*8de0*/  SHF.R.U32.HI R3, RZ, 0x3, R0 ;  /* 0x00000003ff037819 */ /* 0x000fe20000011600 */
[----:B------:R-:W-:Y:S02]  /*8df0*/  IMAD R0, R35, c[0x0][0x218], RZ ;  /* 0x0000860023007a24 */ /* 0x000fe400078e02ff */
[----:B------:R-:W-:Y:S01]  /*8e00*/  IMAD.WIDE.U32 R92, R36, c[0x0][0x218], R6 ;  /* 0x00008600245c7a25 */ /* 0x000fe200078e0006 */
[----:B------:R-:W-:-:S03]  /*8e10*/  @P0 LOP3.LUT R117, R117, 0x1, RZ, 0xfc, !PT ;  /* 0x0000000175750812 */ /* 0x000fc600078efcff */
[----:B------:R-:W-:Y:S01]  /*8e20*/  IMAD R0, R36, c[0x0][0x21c], R0 ;  /* 0x0000870024007a24 */ /* 0x000fe200078e0200 */
[----:B------:R2:W-:Y:S03]  /*8e30*/  STL [R1+0x30], R200 ;  /* 0x000030c801007387 */ /* 0x0005e60000100800 */
[----:B------:R-:W-:Y:S01]  /*8e40*/  IMAD.IADD R91, R93, 0x1, R0 ;  /* 0x000000015d5b7824 */ /* 0x000fe200078e0200 */
[----:B------:R2:W-:Y:S04]  /*8e50*/  STL [R1+0x40], R117 ;  /* 0x0000407501007387 */ /* 0x0005e80000100800 */
[----:B------:R2:W-:Y:S04]  /*8e60*/  STL.64 [R1+0x60], R92 ;  /* 0x0000605c01007387 */ /* 0x0005e80000100a00 */
[----:B------:R2:W-:Y:S01]  /*8e70*/  STL [R1+0x54], R91 ;  /* 0x0000545b01007387 */ /* 0x0005e20000100800 */
[----:B------:R-:W-:Y:S01]  /*8e80*/  ISETP.LT.AND P0, PT, RZ, c[0x0][0x27c], PT ;  /* 0x00009f00ff007a0c */ /* 0x000fe20003f01270 */
[----:B------:R-:W-:Y:S01]  /*8e90*/  IMAD.MOV.U32 R2, RZ, RZ, 0x20 ;  /* 0x00000020ff027424 */ /* 0x000fe200078e00ff */
[----:B------:R-:W-:Y:S01]  /*8ea0*/  LOP3.LUT R5, R5, R3, RZ, 0x3c, !PT ;  /* 0x0000000305057212 */ /* 0x000fe200078e3cff */
[----:B------:R-:W-:Y:S01]  /*8eb0*/  IMAD.SHL.U32 R3, R9, 0x40, RZ ;  /* 0x0000004009037824 */ /* 0x000fe200078e00ff */
[----:B------:R-:W-:-:S02]  /*8ec0*/  ISETP.NE.AND P5, PT, R14, RZ, PT ;  /* 0x000000ff0e00720c */ /* 0x000fc40003fa5270 */
[----:B------:R-:W-:Y:S02]  /*8ed0*/  SEL R2, R2, 0xffffffe0, !P2 ;  /* 0xffffffe002027807 */ /* 0x000fe40005000000 */
[----:B------:R-:W-:-:S05]  /*8ee0*/  LOP3.LUT R3, R5, 0xfffffe00, R3, 0xf8, !PT ;  /* 0xfffffe0005037812 */ /* 0x000fca00078ef803 */
[----:B------:R-:W-:Y:S05]  /*8ef0*/  @P0 BRA `(.L_x_584) ;  /* 0x0000002000000947 */ /* 0x000fea0003800000 */
[----:B------:R-:W-:-:S04]  /*8f00*/  DEPBAR.LE SB0, 0x1 ;  /* 0x000080400000791a */ /* 0x000fc80000000000 */
[----:B------:R-:W-:Y:S05]  /*8f10*/  BRA `(.L_x_585) ;  /* 0x00004a6000007947 */ /* 0x000fea0003800000 */
.L_x_584:
[----:B------:R-:W-:Y:S01]  /*8f20*/  ULDC.U8 UR4, c[0x0][0x298] ;  /* 0x0000a60000047ab9 */ /* 0x000fe20000000000 */
[----:B-----5:R-:W-:Y:S01]  /*8f30*/  SHF.R.S32.HI R0, RZ, 0x1f, R166 ;  /* 0x0000001fff007819 */ /* 0x020fe200000114a6 */
[----:B------:R-:W-:Y:S01]  /*8f40*/  IMAD.WIDE.U32 R10, R166, c[0x0][0x280], RZ ;  /* 0x0000a000a60a7a25 */ /* 0x000fe200078e00ff */
[----:B------:R-:W-:Y:S01]  /*8f50*/  ISETP.NE.AND P0, PT, RZ, UR4, PT ;  /* 0x00000004ff007c0c */ /* 0x000fe2000bf05270 */
[----:B------:R-:W-:Y:S01]  /*8f60*/  BSSY B2, `(.L_x_585) ;  /* 0x00004a1000027945 */ /* 0x000fe20003800000 */
[----:B------:R-:W-:Y:S01]  /*8f70*/  SHF.L.U32 R47, R88, 0x1, RZ ;  /* 0x00000001582f7819 */ /* 0x000fe200000006ff */
[C---:B------:R-:W-:Y:S02]  /*8f80*/  IMAD R5, R0.reuse, c[0x0][0x280], RZ ;  /* 0x0000a00000057a24 */ /* 0x040fe400078e02ff */
[----:B------:R-:W-:Y:S02]  /*8f90*/  IMAD R0, R0, c[0x0][0x290], RZ ;  /* 0x0000a40000007a24 */ /* 0x000fe400078e02ff */
[----:B------:R-:W-:-:S02]  /*8fa0*/  IMAD R5, R166, c[0x0][0x284], R5 ;  /* 0x0000a100a6057a24 */ /* 0x000fc400078e0205 */
[----:B------:R-:W-:Y:S01]  /*8fb0*/  IMAD R6, R166, c[0x0][0x294], R0 ;  /* 0x0000a500a6067a24 */ /* 0x000fe200078e0200 */
[----:B------:R-:W-:Y:S01]  /*8fc0*/  LEA R0, R68, R32, 0x5 ;  /* 0x0000002044007211 */ /* 0x000fe200078e28ff */
[----:B------:R-:W-:Y:S01]  /*8fd0*/  IMAD.WIDE.U32 R12, R166, c[0x0][0x290], RZ ;  /* 0x0000a400a60c7a25 */ /* 0x000fe200078e00ff */
[----:B------:R-:W-:-:S04]  /*8fe0*/  IADD3 R9, R5, R11, RZ ;  /* 0x0000000b05097210 */ /* 0x000fc80007ffe0ff */
[----:B------:R-:W-:Y:S01]  /*8ff0*/  IADD3 R7, R6, R13, RZ ;  /* 0x0000000d06077210 */ /* 0x000fe20007ffe0ff */
[----:B------:R-:W-:Y:S05]  /*9000*/  @!P0 BRA `(.L_x_586) ;  /* 0x0000248000008947 */ /* 0x000fea0003800000 */
[----:B------:R-:W-:Y:S01]  /*9010*/  ISETP.NE.AND P1, PT, R177, 0x1, PT ;  /* 0x00000001b100780c */ /* 0x000fe20003f25270 */
[----:B------:R-:W-:Y:S01]  /*9020*/  BSSY B0, `(.L_x_587) ;  /* 0x000002f000007945 */ /* 0x000fe20003800000 */
[----:B------:R-:W-:Y:S01]  /*9030*/  MOV R8, R10 ;  /* 0x0000000a00087202 */ /* 0x000fe20000000f00 */
[----:B------:R-:W-:Y:S01]  /*9040*/  IMAD.SHL.U32 R38, R68, 0x4, RZ ;  /* 0x0000000444267824 */ /* 0x000fe200078e00ff */
        /* <DEDUP_REMOVED lines=9> */
[C---:B------:R-:W-:Y:S01]  /*90e0*/  IMAD R6, R5.reuse, c[0x0][0x280], RZ ;  /* 0x0000a00005067a24 */ /* 0x040fe200078e02ff */
[----:B------:R-:W-:Y:S01]  /*90f0*/  LEA R25, P0, R8, c[0x0][0x270], 0x1 ;  /* 0x00009c0008197a11 */ /* 0x000fe200078008ff */
[----:B------:R-:W-:Y:S02]  /*9100*/  IMAD R5, R5, c[0x0][0x290], RZ ;  /* 0x0000a40005057a24 */ /* 0x000fe400078e02ff */
[----:B------:R-:W-:-:S05]  /*9110*/  IMAD R6, R0, c[0x0][0x284], R6 ;  /* 0x0000a10000067a24 */ /* 0x000fca00078e0206 */
[----:B------:R-:W-:-:S04]  /*9120*/  IADD3 R6, R9, R6, RZ ;  /* 0x0000000609067210 */ /* 0x000fc80007ffe0ff */
[----:B------:R-:W-:Y:S01]  /*9130*/  LEA.HI.X R24, R8, c[0x0][0x274], R6, 0x1, P0 ;  /* 0x00009d0008187a11 */ /* 0x000fe200000f0c06 */
[----:B------:R-:W-:Y:S01]  /*9140*/  IMAD.MOV.U32 R6, RZ, RZ, R12 ;  /* 0x000000ffff067224 */ /* 0x000fe200078e000c */
[----:B------:R1:W3:Y:S03]  /*9150*/  SHFL.IDX PT, R8, R25, RZ, 0x181f ;  /* 0x00181fff19087589 */ /* 0x0002e600000e0000 */
[C---:B------:R-:W-:Y:S01]  /*9160*/  IMAD.WIDE.U32 R6, R0.reuse, c[0x0][0x290], R6 ;  /* 0x0000a40000067a25 */ /* 0x040fe200078e0006 */
[----:B------:R1:W4:Y:S03]  /*9170*/  SHFL.IDX PT, R9, R24, RZ, 0x181f ;  /* 0x00181fff18097589 */ /* 0x00032600000e0000 */
[----:B------:R-:W-:Y:S01]  /*9180*/  IMAD R0, R0, c[0x0][0x294], R5 ;  /* 0x0000a50000007a24 */ /* 0x000fe200078e0205 */
[----:B------:R-:W-:-:S04]  /*9190*/  LEA R19, P0, R6, c[0x0][0x288], 0x1 ;  /* 0x0000a20006137a11 */ /* 0x000fc800078008ff */
[----:B------:R-:W-:-:S04]  /*91a0*/  IADD3 R0, R7, R0, RZ ;  /* 0x0000000007007210 */ /* 0x000fc80007ffe0ff */
[----:B------:R-:W-:Y:S02]  /*91b0*/  LEA.HI.X R18, R6, c[0x0][0x28c], R0, 0x1, P0 ;  /* 0x0000a30006127a11 */ /* 0x000fe400000f0c00 */
[----:B------:R1:W2:Y:S04]  /*91c0*/  SHFL.IDX PT, R6, R19, RZ, 0x181f ;  /* 0x00181fff13067589 */ /* 0x0002a800000e0000 */
[----:B------:R1:W1:Y:S01]  /*91d0*/  SHFL.IDX PT, R7, R18, RZ, 0x181f ;  /* 0x00181fff12077589 */ /* 0x00026200000e0000 */
[----:B------:R-:W-:Y:S05]  /*91e0*/  @P5 BRA `(.L_x_588) ;  /* 0x0000012000005947 */ /* 0x000fea0003800000 */
[C---:B------:R-:W-:Y:S01]  /*91f0*/  ISETP.GE.AND P0, PT, R38.reuse, c[0x0][0x27c], PT ;  /* 0x00009f0026007a0c */ /* 0x040fe20003f06270 */
[----:B------:R-:W-:Y:S01]  /*9200*/  CS2R R14, SRZ ;  /* 0x00000000000e7805 */ /* 0x000fe2000001ff00 */
[----:B------:R-:W-:Y:S01]  /*9210*/  CS2R R16, SRZ ;  /* 0x0000000000107805 */ /* 0x000fe2000001ff00 */
[----:B------:R-:W-:-:S10]  /*9220*/  IADD3 R5, R38, 0x20, RZ ;  /* 0x0000002026057810 */ /* 0x000fd40007ffe0ff */
[----:B---34-:R-:W-:-:S04]  /*9230*/  @!P0 IMAD.WIDE R12, R38, 0x2, R8 ;  /* 0x00000002260c8825 */ /* 0x018fc800078e0208 */
[----:B-12---:R-:W-:Y:S01]  /*9240*/  @!P0 IMAD.WIDE R10, R38, 0x2, R6 ;  /* 0x00000002260a8825 */ /* 0x006fe200078e0206 */
        /* <DEDUP_REMOVED lines=12> */
.L_x_588:
[----:B------:R-:W-:Y:S05]  /*9310*/  BSYNC B0 ;  /* 0x0000000000007941 */ /* 0x000fea0003800000 */
.L_x_587:
[----:B-1---5:R-:W-:Y:S01]  /*9320*/  IMAD.MOV.U32 R11, RZ, RZ, R20 ;  /* 0x000000ffff0b7224 */ /* 0x022fe200078e0014 */
[----:B----4-:R1:W4:Y:S01]  /*9330*/  SHFL.IDX PT, R9, R24, 0x1, 0x181f ;  /* 0x00381f0018097f89 */ /* 0x01032200000e0000 */
        /* <DEDUP_REMOVED lines=8> */
[----:B------:R-:W-:Y:S01]  /*93c0*/  IMAD.MOV.U32 R10, RZ, RZ, R23 ;  /* 0x000000ffff0a7224 */ /* 0x000fe200078e0017 */
[----:B------:R-:W-:Y:S01]  /*93d0*/  PRMT R54, R54, 0x5410, R0 ;  /* 0x0000541036367816 */ /* 0x000fe20000000000 */
[----:B------:R-:W-:Y:S01]  /*93e0*/  IMAD.MOV.U32 R5, RZ, RZ, R16 ;  /* 0x000000ffff057224 */ /* 0x000fe200078e0010 */
[----:B---3--:R1:W3:Y:S01]  /*93f0*/  SHFL.IDX PT, R8, R25, 0x1, 0x181f ;  /* 0x00381f0019087f89 */ /* 0x0082e200000e0000 */
[----:B------:R-:W-:Y:S01]  /*9400*/  IMAD.MOV.U32 R0, RZ, RZ, R17 ;  /* 0x000000ffff007224 */ /* 0x000fe200078e0011 */
[----:B------:R-:W-:Y:S01]  /*9410*/  PRMT R55, R11, 0x7610, R55 ;  /* 0x000076100b377816 */ /* 0x000fe20000000037 */
[----:B------:R-:W-:Y:S01]  /*9420*/  CS2R R26, SRZ ;  /* 0x00000000001a7805 */ /* 0x000fe2000001ff00 */
[----:B------:R1:W2:Y:S01]  /*9430*/  SHFL.IDX PT, R7, R18, 0x1, 0x181f ;  /* 0x00381f0012077f89 */ /* 0x0002a200000e0000 */
[----:B------:R-:W-:Y:S01]  /*9440*/  PRMT R56, R10, 0x7610, R56 ;  /* 0x000076100a387816 */ /* 0x000fe20000000038 */
[----:B------:R-:W-:Y:S01]  /*9450*/  CS2R R30, SRZ ;  /* 0x00000000001e7805 */ /* 0x000fe2000001ff00 */
[----:B------:R-:W-:Y:S01]  /*9460*/  PRMT R39, R5, 0x7610, R39 ;  /* 0x0000761005277816 */ /* 0x000fe20000000027 */
[----:B--2---:R1:W2:Y:S01]  /*9470*/  SHFL.IDX PT, R6, R19, 0x1, 0x181f ;  /* 0x00381f0013067f89 */ /* 0x0042a200000e0000 */
[----:B------:R-:W-:Y:S01]  /*9480*/  PRMT R54, R0, 0x7610, R54 ;  /* 0x0000761000367816 */ /* 0x000fe20000000036 */
        /* <DEDUP_REMOVED lines=9> */
[----:B---34-:R-:W-:Y:S02]  /*9520*/  @!P1 IMAD.WIDE R12, R38, 0x2, R8 ;  /* 0x00000002260c9825 */ /* 0x018fe400078e0208 */
[----:B------:R-:W-:-:S03]  /*9530*/  @!P0 SHF.R.S32.HI R0, RZ, 0x1f, R5 ;  /* 0x0000001fff008819 */ /* 0x000fc60000011405 */
[----:B------:R3:W5:Y:S01]  /*9540*/  @!P1 LD.E.64 R26, [R12.64] ;  /* 0x000000080c1a9980 */ /* 0x000762000c101b00 */
[----:B------:R-:W-:-:S04]  /*9550*/  @!P0 LEA.HI R0, R0, R5, RZ, 0x2 ;  /* 0x0000000500008211 */ /* 0x000fc800078f10ff */
[----:B------:R-:W-:-:S05]  /*9560*/  @!P0 LOP3.LUT R0, R0, 0xfffffffc, RZ, 0xc0, !PT ;  /* 0xfffffffc00008812 */ /* 0x000fca00078ec0ff */
[----:B------:R-:W-:-:S04]  /*9570*/  @!P0 IMAD.WIDE R10, R0, 0x2, R8 ;  /* 0x00000002000a8825 */ /* 0x000fc800078e0208 */
[--C-:B--2---:R-:W-:Y:S01]  /*9580*/  @!P0 IMAD.WIDE R8, R0, 0x2, R6.reuse ;  /* 0x0000000200088825 */ /* 0x104fe200078e0206 */
[----:B------:R3:W5:Y:S03]  /*9590*/  @!P0 LD.E.64 R32, [R10.64] ;  /* 0x000000080a208980 */ /* 0x000766000c101b00 */
[----:B------:R-:W-:Y:S01]  /*95a0*/  @!P1 IMAD.WIDE R6, R38, 0x2, R6 ;  /* 0x0000000226069825 */ /* 0x000fe200078e0206 */
[----:B------:R3:W5:Y:S04]  /*95b0*/  @!P0 LD.E.64 R30, [R8.64] ;  /* 0x00000008081e8980 */ /* 0x000768000c101b00 */
[----:B------:R3:W5:Y:S02]  /*95c0*/  @!P1 LD.E.64 R28, [R6.64] ;  /* 0x00000008061c9980 */ /* 0x000764000c101b00 */
.L_x_590:
[----:B------:R-:W-:Y:S05]  /*95d0*/  BSYNC B0 ;  /* 0x0000000000007941 */ /* 0x000fea0003800000 */
.L_x_589:
[----:B---3-5:R-:W-:Y:S01]  /*95e0*/  IMAD.MOV.U32 R11, RZ, RZ, R32 ;  /* 0x000000ffff0b7224 */ /* 0x028fe200078e0020 */
        /* <DEDUP_REMOVED lines=12> */
[----:B------:R3:W1:Y:S01]  /*96b0*/  SHFL.IDX PT, R8, R25, 0x2, 0x181f ;  /* 0x00581f0019087f89 */ /* 0x00066200000e0000 */
        /* <DEDUP_REMOVED lines=10> */
[----:B------:R-:W-:Y:S01]  /*9760*/  CS2R R42, SRZ ;  /* 0x00000000002a7805 */ /* 0x000fe2000001ff00 */
[----:B------:R-:W-:Y:S01]  /*9770*/  CS2R R36, SRZ ;  /* 0x0000000000247805 */ /* 0x000fe2000001ff00 */
[----:B------:R-:W-:Y:S05]  /*9780*/  @P4 BRA `(.L_x_592) ;  /* 0x0000012000004947 */ /* 0x000fea0003800000 */
[C---:B----4-:R-:W-:Y:S01]  /*9790*/  IADD3 R5, R38.reuse, 0x20, RZ ;  /* 0x0000002026057810 */ /* 0x050fe20007ffe0ff */
[----:B------:R-:W-:Y:S01]  /*97a0*/  CS2R R34, SRZ ;  /* 0x0000000000227805 */ /* 0x000fe2000001ff00 */
[----:B------:R-:W-:Y:S01]  /*97b0*/  ISETP.GE.AND P1, PT, R38, c[0x0][0x27c], PT ;  /* 0x00009f0026007a0c */ /* 0x000fe20003f26270 */
[----:B------:R-:W-:Y:S01]  /*97c0*/  CS2R R36, SRZ ;  /* 0x0000000000247805 */ /* 0x000fe2000001ff00 */
[----:B------:R-:W-:Y:S01]  /*97d0*/  ISETP.GE.AND P0, PT, R5, c[0x0][0x27c], PT ;  /* 0x00009f0005007a0c */ /* 0x000fe20003f06270 */
[----:B------:R-:W-:Y:S01]  /*97e0*/  CS2R R40, SRZ ;  /* 0x0000000000287805 */ /* 0x000fe2000001ff00 */
[----:B------:R-:W-:-:S09]  /*97f0*/  CS2R R42, SRZ ;  /* 0x00000000002a7805 */ /* 0x000fd2000001ff00 */
[----:B-1----:R-:W-:Y:S02]  /*9800*/  @!P1 IMAD.WIDE R12, R38, 0x2, R8 ;  /* 0x00000002260c9825 */ /* 0x002fe400078e0208 */
        /* <DEDUP_REMOVED lines=10> */
.L_x_592:
[----:B----4-:R-:W-:Y:S05]  /*98b0*/  BSYNC B0 ;  /* 0x0000000000007941 */ /* 0x010fea0003800000 */
.L_x_591:
[----:B------:R-:W-:Y:S01]  /*98c0*/  ISETP.NE.AND P0, PT, R45, RZ, PT ;  /* 0x000000ff2d00720c */ /* 0x000fe20003f05270 */
[----:B-1---5:R-:W-:Y:S01]  /*98d0*/  IMAD.MOV.U32 R11, RZ, RZ, R40 ;  /* 0x000000ffff0b7224 */ /* 0x022fe200078e0028 */
[----:B------:R1:W4:Y:S01]  /*98e0*/  SHFL.IDX PT, R9, R24, 0x3, 0x181f ;  /* 0x00781f0018097f89 */ /* 0x00032200000e0000 */
        /* <DEDUP_REMOVED lines=11> */
[----:B------:R1:W3:Y:S01]  /*99a0*/  SHFL.IDX PT, R8, R25, 0x3, 0x181f ;  /* 0x00781f0019087f89 */ /* 0x0002e200000e0000 */
        /* <DEDUP_REMOVED lines=29> */
.L_x_594:
[----:B------:R-:W-:Y:S05]  /*9b80*/  BSYNC B0 ;  /* 0x0000000000007941 */ /* 0x000fea0003800000 */
.L_x_593:
[----:B--23--:R-:W-:Y:S01]  /*9b90*/  IMAD.IADD R6, R46, 0x1, -R203 ;  /* 0x000000012e067824 */ /* 0x00cfe200078e0acb */
[----:B------:R-:W-:-:S04]  /*9ba0*/  DEPBAR.LE SB0, 0x1 ;  /* 0x000080400000791a */ /* 0x000fc80000000000 */
[----:B-1----:R-:W-:Y:S01]  /*9bb0*/  IMNMX R25, R6, 0x80, PT ;  /* 0x0000008006197817 */ /* 0x002fe20003800200 */
[----:B-----5:R-:W-:Y:S01]  /*9bc0*/  IMAD.MOV.U32 R0, RZ, RZ, R52 ;  /* 0x000000ffff007224 */ /* 0x020fe200078e0034 */
[----:B------:R-:W-:Y:S01]  /*9bd0*/  BSSY B1, `(.L_x_595) ;  /* 0x000006c000017945 */ /* 0x000fe20003800000 */
[----:B------:R-:W-:Y:S01]  /*9be0*/  IMAD.MOV.U32 R7, RZ, RZ, R53 ;  /* 0x000000ffff077224 */ /* 0x000fe200078e0035 */
[----:B------:R-:W-:Y:S01]  /*9bf0*/  BAR.SYNC.DEFER_BLOCKING 0x0 ;  /* 0x0000000000007b1d */ /* 0x000fe20000010000 */
[----:B------:R-:W-:Y:S01]  /*9c00*/  ISETP.GE.AND P0, PT, R70, R25, PT ;  /* 0x000000194600720c */ /* 0x000fe20003f06270 */
[----:B------:R-:W-:Y:S02]  /*9c10*/  IMAD.MOV.U32 R5, RZ, RZ, R44 ;  /* 0x000000ffff057224 */ /* 0x000fe400078e002c */
[----:B------:R-:W-:Y:S01]  /*9c20*/  PRMT R67, R0, 0x5410, R7 ;  /* 0x0000541000437816 */ /* 0x000fe20000000007 */
[----:B------:R-:W-:Y:S01]  /*9c30*/  IMAD.MOV.U32 R7, RZ, RZ, R50 ;  /* 0x000000ffff077224 */ /* 0x000fe200078e0032 */
[----:B------:R-:W-:Y:S01]  /*9c40*/  MOV R0, R45 ;  /* 0x0000002d00007202 */ /* 0x000fe20000000f00 */
[----:B------:R-:W-:Y:S01]  /*9c50*/  IMAD.MOV.U32 R6, RZ, RZ, R51 ;  /* 0x000000ffff067224 */ /* 0x000fe200078e0033 */
[----:B------:R-:W-:-:S02]  /*9c60*/  PRMT R46, R46, 0x5410, R5 ;  /* 0x000054102e2e7816 */ /* 0x000fc40000000005 */
[----:B------:R-:W-:Y:S01]  /*9c70*/  PRMT R65, R65, 0x5410, R0 ;  /* 0x0000541041417816 */ /* 0x000fe20000000000 */
[----:B------:R-:W-:Y:S01]  /*9c80*/  IMAD.MOV.U32 R0, RZ, RZ, R49 ;  /* 0x000000ffff007224 */ /* 0x000fe200078e0031 */
[----:B------:R-:W-:Y:S02]  /*9c90*/  MOV R5, R48 ;  /* 0x0000003000057202 */ /* 0x000fe40000000f00 */
[----:B------:R-:W-:Y:S02]  /*9ca0*/  PRMT R66, R7, 0x5410, R6 ;  /* 0x0000541007427816 */ /* 0x000fe40000000006 */
[----:B------:R-:W-:Y:S02]  /*9cb0*/  PRMT R46, R5, 0x7610, R46 ;  /* 0x00007610052e7816 */ /* 0x000fe4000000002e */
[----:B------:R-:W-:Y:S01]  /*9cc0*/  PRMT R65, R0, 0x7610, R65 ;  /* 0x0000761000417816 */ /* 0x000fe20000000041 */
[----:B------:R-:W-:Y:S05]  /*9cd0*/  @P0 BRA `(.L_x_596) ;  /* 0x000005b000000947 */ /* 0x000fea0003800000 */
[----:B------:R-:W-:Y:S01]  /*9ce0*/  ISETP.GE.AND P0, PT, R38, c[0x0][0x27c], PT ;  /* 0x00009f0026007a0c */ /* 0x000fe20003f06270 */
[----:B------:R-:W-:-:S12]  /*9cf0*/  BSSY B0, `(.L_x_597) ;  /* 0x000002c000007945 */ /* 0x000fd80003800000 */
[----:B------:R-:W-:Y:S05]  /*9d00*/  @P0 BRA `(.L_x_598) ;  /* 0x000002a000000947 */ /* 0x000fea0003800000 */
[----:B----4-:R-:W1:Y:S01]  /*9d10*/  LDS.128 R8, [R47+0x100] ;  /* 0x000100002f087984 */ /* 0x010e620000000c00 */
[----:B------:R-:W-:Y:S02]  /*9d20*/  SHF.R.U32.HI R0, RZ, 0x10, R17 ;  /* 0x00000010ff007819 */ /* 0x000fe40000011611 */
[--C-:B------:R-:W-:Y:S02]  /*9d30*/  SHF.R.U64 R19, R14, 0x10, R15.reuse ;  /* 0x000000100e137819 */ /* 0x100fe4000000120f */
[----:B------:R-:W-:Y:S02]  /*9d40*/  SHF.R.U32.HI R5, RZ, 0x10, R15 ;  /* 0x00000010ff057819 */ /* 0x000fe4000001160f */
[----:B------:R-:W-:Y:S01]  /*9d50*/  SHF.R.U64 R18, R16, 0x10, R17 ;  /* 0x0000001010127819 */ /* 0x000fe20000001211 */
[----:B------:R-:W-:Y:S02]  /*9d60*/  HADD2.F32 R19, -RZ, R19.H0_H0 ;  /* 0x20000013ff137230 */ /* 0x000fe40000004100 */
[----:B------:R-:W-:-:S02]  /*9d70*/  HADD2.F32 R24, -RZ, R5.H0_H0 ;  /* 0x20000005ff187230 */ /* 0x000fc40000004100 */
[----:B------:R-:W-:Y:S02]  /*9d80*/  HADD2.F32 R5, -RZ, R39.H1_H1 ;  /* 0x30000027ff057230 */ /* 0x000fe40000004100 */
[--C-:B-1----:R-:W-:Y:S02]  /*9d90*/  HADD2.F32 R7, -RZ, R11.reuse.H0_H0 ;  /* 0x2000000bff077230 */ /* 0x102fe40000004100 */
[--C-:B------:R-:W-:Y:S02]  /*9da0*/  HADD2.F32 R14, -RZ, R10.reuse.H0_H0 ;  /* 0x2000000aff0e7230 */ /* 0x100fe40000004100 */
[----:B------:R-:W-:Y:S02]  /*9db0*/  HADD2.F32 R13, -RZ, R10.H1_H1 ;  /* 0x3000000aff0d7230 */ /* 0x000fe40000004100 */
[----:B------:R-:W-:Y:S02]  /*9dc0*/  HADD2.F32 R11, -RZ, R11.H1_H1 ;  /* 0x3000000bff0b7230 */ /* 0x000fe40000004100 */
[----:B------:R-:W-:-:S02]  /*9dd0*/  HADD2.F32 R10, -RZ, R0.H0_H0 ;  /* 0x20000000ff0a7230 */ /* 0x000fc40000004100 */
[--C-:B------:R-:W-:Y:S02]  /*9de0*/  HADD2.F32 R6, -RZ, R8.reuse.H0_H0 ;  /* 0x20000008ff067230 */ /* 0x100fe40000004100 */
[--C-:B------:R-:W-:Y:S02]  /*9df0*/  HADD2.F32 R16, -RZ, R9.reuse.H0_H0 ;  /* 0x20000009ff107230 */ /* 0x100fe40000004100 */
[----:B------:R-:W-:Y:S01]  /*9e00*/  HADD2.F32 R15, -RZ, R9.H1_H1 ;  /* 0x30000009ff0f7230 */ /* 0x000fe20000004100 */
[-C--:B------:R-:W-:Y:S01]  /*9e10*/  FMUL.FTZ R9, R11, R10.reuse ;  /* 0x0000000a0b097220 */ /* 0x080fe20000410000 */
[----:B------:R-:W-:Y:S01]  /*9e20*/  HADD2.F32 R8, -RZ, R8.H1_H1 ;  /* 0x30000008ff087230 */ /* 0x000fe20000004100 */
[C---:B------:R-:W-:Y:S01]  /*9e30*/  FMUL.FTZ R10, R7.reuse, R10 ;  /* 0x0000000a070a7220 */ /* 0x040fe20000410000 */
[----:B------:R-:W-:Y:S01]  /*9e40*/  HADD2.F32 R0, -RZ, R39.H0_H0 ;  /* 0x20000027ff007230 */ /* 0x000fe20000004100 */
[-C--:B------:R-:W-:Y:S01]  /*9e50*/  FFMA.FTZ R17, R7, R24.reuse, -R9 ;  /* 0x0000001807117223 */ /* 0x080fe20000010809 */
[----:B------:R-:W-:Y:S01]  /*9e60*/  HADD2.F32 R9, -RZ, R18.H0_H0 ;  /* 0x20000012ff097230 */ /* 0x000fe20000004100 */
[----:B------:R-:W-:-:S02]  /*9e70*/  FFMA.FTZ R11, R11, R24, R10 ;  /* 0x000000180b0b7223 */ /* 0x000fc4000001000a */
[-C--:B------:R-:W-:Y:S02]  /*9e80*/  FMUL.FTZ R12, R8, R0.reuse ;  /* 0x00000000080c7220 */ /* 0x080fe40000410000 */
[C---:B------:R-:W-:Y:S01]  /*9e90*/  FMUL.FTZ R7, R6.reuse, R0 ;  /* 0x0000000006077220 */ /* 0x040fe20000410000 */
[--C-:B------:R-:W-:Y:S01]  /*9ea0*/  HADD2.F32 R0, -RZ, R54.reuse.H0_H0 ;  /* 0x20000036ff007230 */ /* 0x100fe20000004100 */
[----:B------:R-:W-:Y:S01]  /*9eb0*/  FFMA.FTZ R12, R6, R5, -R12 ;  /* 0x00000005060c7223 */ /* 0x000fe2000001080c */
[----:B------:R-:W-:Y:S01]  /*9ec0*/  F2FP.PACK_AB R11, R11, R17 ;  /* 0x000000110b0b723e */ /* 0x000fe200000000ff */
[----:B------:R-:W-:Y:S01]  /*9ed0*/  FFMA.FTZ R8, R8, R5, R7 ;  /* 0x0000000508087223 */ /* 0x000fe20000010007 */
[----:B------:R-:W-:Y:S01]  /*9ee0*/  HADD2.F32 R5, -RZ, R54.H1_H1 ;  /* 0x30000036ff057230 */ /* 0x000fe20000004100 */
[-C--:B------:R-:W-:Y:S02]  /*9ef0*/  FMUL.FTZ R6, R13, R0.reuse ;  /* 0x000000000d067220 */ /* 0x080fe40000410000 */
[----:B------:R-:W-:Y:S01]  /*9f00*/  FMUL.FTZ R10, R14, R0 ;  /* 0x000000000e0a7220 */ /* 0x000fe20000410000 */
[----:B------:R-:W-:Y:S01]  /*9f10*/  F2FP.PACK_AB R8, R8, R12 ;  /* 0x0000000c0808723e */ /* 0x000fe200000000ff */
[----:B------:R-:W-:-:S02]  /*9f20*/  FMUL.FTZ R0, R15, R9 ;  /* 0x000000090f007220 */ /* 0x000fc40000410000 */
[----:B------:R-:W-:Y:S02]  /*9f30*/  FMUL.FTZ R9, R16, R9 ;  /* 0x0000000910097220 */ /* 0x000fe40000410000 */
[-C--:B------:R-:W-:Y:S02]  /*9f40*/  FFMA.FTZ R6, R14, R5.reuse, -R6 ;  /* 0x000000050e067223 */ /* 0x080fe40000010806 */
[----:B------:R-:W-:Y:S02]  /*9f50*/  FFMA.FTZ R10, R13, R5, R10 ;  /* 0x000000050d0a7223 */ /* 0x000fe4000001000a */
[-C--:B------:R-:W-:Y:S02]  /*9f60*/  FFMA.FTZ R0, R16, R19.reuse, -R0 ;  /* 0x0000001310007223 */ /* 0x080fe40000010800 */
[----:B------:R-:W-:Y:S01]  /*9f70*/  FFMA.FTZ R9, R15, R19, R9 ;  /* 0x000000130f097223 */ /* 0x000fe20000010009 */
[----:B------:R-:W-:-:S04]  /*9f80*/  F2FP.PACK_AB R10, R10, R6 ;  /* 0x000000060a0a723e */ /* 0x000fc800000000ff */
[----:B------:R-:W-:-:S05]  /*9f90*/  F2FP.PACK_AB R9, R9, R0 ;  /* 0x000000000909723e */ /* 0x000fca00000000ff */
[----:B------:R1:W-:Y:S02]  /*9fa0*/  STS.128 [R47+0x100], R8 ;  /* 0x000100082f007388 */ /* 0x0003e40000000c00 */
.L_x_598:
[----:B------:R-:W-:Y:S05]  /*9fb0*/  BSYNC B0 ;  /* 0x0000000000007941 */ /* 0x000fea0003800000 */
.L_x_597:
[----:B------:R-:W-:-:S04]  /*9fc0*/  IADD3 R0, R38, 0x20, RZ ;  /* 0x0000002026007810 */ /* 0x000fc80007ffe0ff */
[----:B------:R-:W-:-:S13]  /*9fd0*/  ISETP.GE.AND P0, PT, R0, c[0x0][0x27c], PT ;  /* 0x00009f0000007a0c */ /* 0x000fda0003f06270 */
[----:B------:R-:W-:Y:S05]  /*9fe0*/  @P0 BRA `(.L_x_596) ;  /* 0x000002a000000947 */ /* 0x000fea0003800000 */
[----:B-1--4-:R-:W1:Y:S01]  /*9ff0*/  LDS.128 R8, [R47+0x4100] ;  /* 0x004100002f087984 */ /* 0x012e620000000c00 */
[----:B------:R-:W-:Y:S02]  /*a000*/  SHF.R.U32.HI R0, RZ, 0x10, R23 ;  /* 0x00000010ff007819 */ /* 0x000fe40000011617 */
[----:B------:R-:W-:Y:S02]  /*a010*/  SHF.R.U32.HI R5, RZ, 0x10, R21 ;  /* 0x00000010ff057819 */ /* 0x000fe40000011615 */
[----:B------:R-:W-:Y:S02]  /*a020*/  SHF.R.U64 R17, R22, 0x10, R23 ;  /* 0x0000001016117819 */ /* 0x000fe40000001217 */
[----:B------:R-:W-:Y:S01]  /*a030*/  SHF.R.U64 R20, R20, 0x10, R21 ;  /* 0x0000001014147819 */ /* 0x000fe20000001215 */
[----:B------:R-:W-:Y:S02]  /*a040*/  HADD2.F32 R19, -RZ, R5.H0_H0 ;  /* 0x20000005ff137230 */ /* 0x000fe40000004100 */
[----:B------:R-:W-:-:S02]  /*a050*/  HADD2.F32 R5, -RZ, R55.H1_H1 ;  /* 0x30000037ff057230 */ /* 0x000fc40000004100 */
[--C-:B-1----:R-:W-:Y:S02]  /*a060*/  HADD2.F32 R7, -RZ, R11.reuse.H0_H0 ;  /* 0x2000000bff077230 */ /* 0x102fe40000004100 */
[--C-:B------:R-:W-:Y:S02]  /*a070*/  HADD2.F32 R14, -RZ, R10.reuse.H0_H0 ;  /* 0x2000000aff0e7230 */ /* 0x100fe40000004100 */
[----:B------:R-:W-:Y:S02]  /*a080*/  HADD2.F32 R13, -RZ, R10.H1_H1 ;  /* 0x3000000aff0d7230 */ /* 0x000fe40000004100 */
[----:B------:R-:W-:Y:S02]  /*a090*/  HADD2.F32 R11, -RZ, R11.H1_H1 ;  /* 0x3000000bff0b7230 */ /* 0x000fe40000004100 */
[----:B------:R-:W-:Y:S02]  /*a0a0*/  HADD2.F32 R10, -RZ, R0.H0_H0 ;  /* 0x20000000ff0a7230 */ /* 0x000fe40000004100 */
[----:B------:R-:W-:-:S02]  /*a0b0*/  HADD2.F32 R6, -RZ, R8.H0_H0 ;  /* 0x20000008ff067230 */ /* 0x000fc40000004100 */
        /* <DEDUP_REMOVED lines=8> */
[----:B------:R-:W-:Y:S02]  /*a140*/  FFMA.FTZ R11, R11, R19, R10 ;  /* 0x000000130b0b7223 */ /* 0x000fe4000001000a */
[----:B------:R-:W-:-:S02]  /*a150*/  FMUL.FTZ R12, R8, R0 ;  /* 0x00000000080c7220 */ /* 0x000fc40000410000 */
[C---:B------:R-:W-:Y:S01]  /*a160*/  FMUL.FTZ R7, R6.reuse, R0 ;  /* 0x0000000006077220 */ /* 0x040fe20000410000 */
[--C-:B------:R-:W-:Y:S01]  /*a170*/  HADD2.F32 R0, -RZ, R56.reuse.H0_H0 ;  /* 0x20000038ff007230 */ /* 0x100fe20000004100 */
[-C--:B------:R-:W-:Y:S01]  /*a180*/  FFMA.FTZ R12, R6, R5.reuse, -R12 ;  /* 0x00000005060c7223 */ /* 0x080fe2000001080c */
[----:B------:R-:W-:Y:S01]  /*a190*/  F2FP.PACK_AB R11, R11, R18 ;  /* 0x000000120b0b723e */ /* 0x000fe200000000ff */
[----:B------:R-:W-:Y:S01]  /*a1a0*/  FFMA.FTZ R8, R8, R5, R7 ;  /* 0x0000000508087223 */ /* 0x000fe20000010007 */
[----:B------:R-:W-:Y:S01]  /*a1b0*/  HADD2.F32 R5, -RZ, R56.H1_H1 ;  /* 0x30000038ff057230 */ /* 0x000fe20000004100 */
[-C--:B------:R-:W-:Y:S01]  /*a1c0*/  FMUL.FTZ R6, R13, R0.reuse ;  /* 0x000000000d067220 */ /* 0x080fe20000410000 */
[----:B------:R-:W-:Y:S01]  /*a1d0*/  HADD2.F32 R7, -RZ, R20.H0_H0 ;  /* 0x20000014ff077230 */ /* 0x000fe20000004100 */
        /* <DEDUP_REMOVED lines=11> */
.L_x_596:
[----:B------:R-:W-:Y:S05]  /*a290*/  BSYNC B1 ;  /* 0x0000000000017941 */ /* 0x000fea0003800000 */
.L_x_595:
[----:B------:R-:W-:Y:S01]  /*a2a0*/  IADD3 R0, R70, 0x20, RZ ;  /* 0x0000002046007810 */ /* 0x000fe20007ffe0ff */
[----:B------:R-:W-:Y:S03]  /*a2b0*/  BSSY B1, `(.L_x_599) ;  /* 0x000005e000017945 */ /* 0x000fe60003800000 */
[----:B------:R-:W-:-:S13]  /*a2c0*/  ISETP.GE.AND P0, PT, R0, R25, PT ;  /* 0x000000190000720c */ /* 0x000fda0003f06270 */
[----:B------:R-:W-:Y:S05]  /*a2d0*/  @P0 BRA `(.L_x_600) ;  /* 0x000005b000000947 */ /* 0x000fea0003800000 */
[----:B------:R-:W-:Y:S01]  /*a2e0*/  ISETP.GE.AND P0, PT, R38, c[0x0][0x27c], PT ;  /* 0x00009f0026007a0c */ /* 0x000fe20003f06270 */
[----:B------:R-:W-:-:S12]  /*a2f0*/  BSSY B0, `(.L_x_601) ;  /* 0x000002c000007945 */ /* 0x000fd80003800000 */
        /* <DEDUP_REMOVED lines=8> */
[----:B------:R-:W-:Y:S02]  /*a380*/  HADD2.F32 R19, -RZ, R19.H0_H0 ;  /* 0x20000013ff137230 */ /* 0x000fe40000004100 */
        /* <DEDUP_REMOVED lines=18> */
[-C--:B------:R-:W-:Y:S01]  /*a4b0*/  FFMA.FTZ R12, R6, R5.reuse, -R12 ;  /* 0x00000005060c7223 */ /* 0x080fe2000001080c */
        /* <DEDUP_REMOVED lines=15> */
.L_x_602:
[----:B------:R-:W-:Y:S05]  /*a5b0*/  BSYNC B0 ;  /* 0x0000000000007941 */ /* 0x000fea0003800000 */
.L_x_601:
        /* <DEDUP_REMOVED lines=28> */
[----:B------:R-:W-:Y:S01]  /*a780*/  HADD2.F32 R0, -RZ, R60.H0_H0 ;  /* 0x2000003cff007230 */ /* 0x000fe20000004100 */
[-C--:B------:R-:W-:Y:S01]  /*a790*/  FFMA.FTZ R12, R6, R5.reuse, -R12 ;  /* 0x00000005060c7223 */ /* 0x080fe2000001080c */
[----:B------:R-:W-:Y:S01]  /*a7a0*/  F2FP.PACK_AB R11, R11, R18 ;  /* 0x000000120b0b723e */ /* 0x000fe200000000ff */
[----:B------:R-:W-:Y:S01]  /*a7b0*/  FFMA.FTZ R8, R8, R5, R7 ;  /* 0x0000000508087223 */ /* 0x000fe20000010007 */
[----:B------:R-:W-:Y:S01]  /*a7c0*/  HADD2.F32 R5, -RZ, R61.H0_H0 ;  /* 0x2000003dff057230 */ /* 0x000fe20000004100 */
        /* <DEDUP_REMOVED lines=12> */
.L_x_600:
[----:B------:R-:W-:Y:S05]  /*a890*/  BSYNC B1 ;  /* 0x0000000000017941 */ /* 0x000fea0003800000 */
.L_x_599:
        /* <DEDUP_REMOVED lines=26> */
[----:B------:R-:W-:Y:S01]  /*aa40*/  HADD2.F32 R0, -RZ, R60.H1_H1 ;  /* 0x3000003cff007230 */ /* 0x000fe20000004100 */
        /* <DEDUP_REMOVED lines=22> */
.L_x_606:
[----:B------:R-:W-:Y:S05]  /*abb0*/  BSYNC B0 ;  /* 0x0000000000007941 */ /* 0x000fea0003800000 */
.L_x_605:
        /* <DEDUP_REMOVED lines=45> */
.L_x_604:
[----:B------:R-:W-:Y:S05]  /*ae90*/  BSYNC B1 ;  /* 0x0000000000017941 */ /* 0x000fea0003800000 */
.L_x_603:
[----:B------:R-:W-:-:S04]  /*aea0*/  IADD3 R0, R70, 0x60, RZ ;  /* 0x0000006046007810 */ /* 0x000fc80007ffe0ff */
        /* <DEDUP_REMOVED lines=47> */
.L_x_609:
[----:B------:R-:W-:Y:S05]  /*b1a0*/  BSYNC B0 ;  /* 0x0000000000007941 */ /* 0x000fea0003800000 */
.L_x_608:
        /* <DEDUP_REMOVED lines=9> */
[----:B------:R-:W-:-:S02]  /*b240*/  HADD2.F32 R5, -RZ, R67.H0_H0 ;  /* 0x20000043ff057230 */ /* 0x000fc40000004100 */
        /* <DEDUP_REMOVED lines=18> */
[----:B------:R-:W-:Y:S01]  /*b370*/  HADD2.F32 R0, -RZ, R66.H1_H1 ;  /* 0x30000042ff007230 */ /* 0x000fe20000004100 */
        /* <DEDUP_REMOVED lines=15> */
[----:B------:R1:W-:Y:S01]  /*b470*/  STS.128 [R47+0x7100], R8 ;  /* 0x007100082f007388 */ /* 0x0003e20000000c00 */
[----:B------:R-:W-:Y:S05]  /*b480*/  BRA `(.L_x_607) ;  /* 0x000024e000007947 */ /* 0x000fea0003800000 */
.L_x_586:
[----:B------:R-:W-:Y:S01]  /*b490*/  ISETP.NE.AND P0, PT, R177, 0x1, PT ;  /* 0x00000001b100780c */ /* 0x000fe20003f05270 */
[----:B------:R-:W-:Y:S01]  /*b4a0*/  IMAD.MOV.U32 R8, RZ, RZ, R10 ;  /* 0x000000ffff087224 */ /* 0x000fe200078e000a */
[----:B------:R-:W-:Y:S01]  /*b4b0*/  CS2R R22, SRZ ;  /* 0x0000000000167805 */ /* 0x000fe2000001ff00 */
[----:B------:R-:W-:-:S10]  /*b4c0*/  CS2R R20, SRZ ;  /* 0x0000000000147805 */ /* 0x000fd4000001ff00 */
[----:B------:R-:W-:-:S05]  /*b4d0*/  @P0 IMAD.HI.U32 R5, R0, c[0x0][0x2c8], RZ ;  /* 0x0000b20000050a27 */ /* 0x000fca00078e00ff */
[----:B------:R-:W-:-:S04]  /*b4e0*/  @P0 SHF.R.U32.HI R0, RZ, c[0x0][0x2cc], R5 ;  /* 0x0000b300ff000a19 */ /* 0x000fc80000011605 */
[----:B------:R-:W-:Y:S01]  /*b4f0*/  SHF.R.S32.HI R6, RZ, 0x1f, R0 ;  /* 0x0000001fff067819 */ /* 0x000fe20000011400 */
[----:B------:R-:W-:-:S04]  /*b500*/  IMAD.WIDE.U32 R8, R0, c[0x0][0x280], R8 ;  /* 0x0000a00000087a25 */ /* 0x000fc800078e0008 */
[----:B------:R-:W-:Y:S01]  /*b510*/  IMAD R5, R6, c[0x0][0x280], RZ ;  /* 0x0000a00006057a24 */ /* 0x000fe200078e02ff */
[----:B------:R-:W-:-:S03]  /*b520*/  LEA R14, P0, R8, c[0x0][0x270], 0x1 ;  /* 0x00009c00080e7a11 */ /* 0x000fc600078008ff */
[----:B------:R-:W-:-:S04]  /*b530*/  IMAD R5, R0, c[0x0][0x284], R5 ;  /* 0x0000a10000057a24 */ /* 0x000fc800078e0205 */
[----:B------:R-:W-:-:S05]  /*b540*/  IMAD.IADD R5, R9, 0x1, R5 ;  /* 0x0000000109057824 */ /* 0x000fca00078e0205 */
[----:B------:R-:W-:Y:S01]  /*b550*/  LEA.HI.X R13, R8, c[0x0][0x274], R5, 0x1, P0 ;  /* 0x00009d00080d7a11 */ /* 0x000fe200000f0c05 */
[----:B------:R-:W-:Y:S01]  /*b560*/  IMAD R5, R6, c[0x0][0x290], RZ ;  /* 0x0000a40006057a24 */ /* 0x000fe200078e02ff */
[----:B------:R-:W1:Y:S01]  /*b570*/  SHFL.IDX PT, R8, R14, RZ, 0x181f ;  /* 0x00181fff0e087589 */ /* 0x000e6200000e0000 */
[----:B------:R-:W-:-:S04]  /*b580*/  IMAD.MOV.U32 R6, RZ, RZ, R12 ;  /* 0x000000ffff067224 */ /* 0x000fc800078e000c */
[----:B------:R-:W-:-:S04]  /*b590*/  IMAD.WIDE.U32 R6, R0, c[0x0][0x290], R6 ;  /* 0x0000a40000067a25 */ /* 0x000fc800078e0006 */
[----:B------:R-:W-:Y:S01]  /*b5a0*/  IMAD R0, R0, c[0x0][0x294], R5 ;  /* 0x0000a50000007a24 */ /* 0x000fe200078e0205 */
[C---:B------:R-:W-:Y:S01]  /*b5b0*/  LEA R12, P0, R6.reuse, c[0x0][0x288], 0x1 ;  /* 0x0000a200060c7a11 */ /* 0x040fe200078008ff */
[----:B------:R-:W3:Y:S02]  /*b5c0*/  SHFL.IDX PT, R5, R13, RZ, 0x181f ;  /* 0x00181fff0d057589 */ /* 0x000ee400000e0000 */
[----:B------:R-:W-:Y:S02]  /*b5d0*/  IMAD.IADD R0, R7, 0x1, R0 ;  /* 0x0000000107007824 */ /* 0x000fe400078e0200 */
[----:B------:R-:W4:Y:S03]  /*b5e0*/  SHFL.IDX PT, R7, R12, RZ, 0x181f ;  /* 0x00181fff0c077589 */ /* 0x000f2600000e0000 */
[----:B------:R-:W-:Y:S02]  /*b5f0*/  LEA.HI.X R11, R6, c[0x0][0x28c], R0, 0x1, P0 ;  /* 0x0000a300060b7a11 */ /* 0x000fe400000f0c00 */
[----:B------:R-:W-:-:S13]  /*b600*/  ISETP.GE.OR P0, PT, R30, c[0x0][0x27c], P5 ;  /* 0x00009f001e007a0c */ /* 0x000fda0002f06670 */
[C---:B------:R-:W-:Y:S01]  /*b610*/  @!P0 IMAD.SHL.U32 R6, R30.reuse, 0x2, RZ ;  /* 0x000000021e068824 */ /* 0x040fe200078e00ff */
[----:B------:R-:W-:-:S04]  /*b620*/  @!P0 SHF.L.U64.HI R0, R30, 0x1, R31 ;  /* 0x000000011e008819 */ /* 0x000fc8000001021f */
[----:B-1----:R-:W-:-:S04]  /*b630*/  @!P0 IADD3 R8, P1, R8, R6, RZ ;  /* 0x0000000608088210 */ /* 0x002fc80007f3e0ff */
[----:B---3--:R-:W-:Y:S02]  /*b640*/  @!P0 IADD3.X R9, R5, R0, RZ, P1, !PT ;  /* 0x0000000005098210 */ /* 0x008fe40000ffe4ff */
[----:B------:R-:W1:Y:S01]  /*b650*/  SHFL.IDX PT, R5, R11, RZ, 0x181f ;  /* 0x00181fff0b057589 */ /* 0x000e6200000e0000 */
[----:B----4-:R-:W-:-:S03]  /*b660*/  @!P0 IADD3 R6, P1, R7, R6, RZ ;  /* 0x0000000607068210 */ /* 0x010fc60007f3e0ff */
[----:B------:R3:W4:Y:S01]  /*b670*/  @!P0 LD.E.128 R20, [R8.64] ;  /* 0x0000000808148980 */ /* 0x000722000c101d00 */
[----:B------:R-:W-:Y:S01]  /*b680*/  CS2R R18, SRZ ;  /* 0x0000000000127805 */ /* 0x000fe2000001ff00 */
[----:B------:R-:W-:Y:S01]  /*b690*/  CS2R R16, SRZ ;  /* 0x0000000000107805 */ /* 0x000fe2000001ff00 */
[----:B-1----:R-:W-:-:S05]  /*b6a0*/  @!P0 IMAD.X R7, R5, 0x1, R0, P1 ;  /* 0x0000000105078824 */ /* 0x002fca00008e0600 */
[----:B------:R1:W5:Y:S01]  /*b6b0*/  @!P0 LD.E.128 R16, [R6.64] ;  /* 0x0000000806108980 */ /* 0x000362000c101d00 */
[----:B------:R-:W-:Y:S03]  /*b6c0*/  BSSY B0, `(.L_x_610) ;  /* 0x0000025000007945 */ /* 0x000fe60003800000 */
[----:B------:R2:W2:Y:S01]  /*b6d0*/  SHFL.IDX PT, R10, R12, 0x1, 0x181f ;  /* 0x00381f000c0a7f89 */ /* 0x0004a200000e0000 */
[----:B------:R-:W-:-:S03]  /*b6e0*/  ISETP.GE.AND P1, PT, R30, c[0x0][0x27c], PT ;  /* 0x00009f001e007a0c */ /* 0x000fc60003f26270 */
[----:B---3--:R3:W2:Y:S01]  /*b6f0*/  SHFL.IDX PT, R9, R13, 0x1, 0x181f ;  /* 0x00381f000d097f89 */ /* 0x0086a200000e0000 */
[----:B------:R-:W-:-:S03]  /*b700*/  CS2R R38, SRZ ;  /* 0x0000000000267805 */ /* 0x000fc6000001ff00 */
[----:B------:R3:W2:Y:S01]  /*b710*/  SHFL.IDX PT, R15, R11, 0x1, 0x181f ;  /* 0x00381f000b0f7f89 */ /* 0x0006a200000e0000 */
[----:B------:R-:W-:Y:S01]  /*b720*/  CS2R R36, SRZ ;  /* 0x0000000000247805 */ /* 0x000fe2000001ff00 */
[----:B------:R-:W-:Y:S01]  /*b730*/  CS2R R34, SRZ ;  /* 0x0000000000227805 */ /* 0x000fe2000001ff00 */
[----:B------:R-:W-:Y:S01]  /*b740*/  CS2R R32, SRZ ;  /* 0x0000000000207805 */ /* 0x000fe2000001ff00 */
[----:B-1----:R3:W1:Y:S01]  /*b750*/  SHFL.IDX PT, R7, R14, 0x1, 0x181f ;  /* 0x00381f000e077f89 */ /* 0x00266200000e0000 */
[----:B----4-:R-:W-:-:S05]  /*b760*/  IMAD.MOV.U32 R0, RZ, RZ, R22 ;  /* 0x000000ffff007224 */ /* 0x010fca00078e0016 */
[----:B------:R-:W-:Y:S01]  /*b770*/  PRMT R69, R0, 0x7610, R69 ;  /* 0x0000761000457816 */ /* 0x000fe20000000045 */
[----:B------:R-:W-:Y:S01]  /*b780*/  IMAD.MOV.U32 R0, RZ, RZ, R23 ;  /* 0x000000ffff007224 */ /* 0x000fe200078e0017 */
[----:B------:R-:W-:Y:S01]  /*b790*/  MOV R6, R20 ;  /* 0x0000001400067202 */ /* 0x000fe20000000f00 */
[----:B------:R-:W-:-:S03]  /*b7a0*/  IMAD.MOV.U32 R5, RZ, RZ, R21 ;  /* 0x000000ffff057224 */ /* 0x000fc600078e0015 */
[----:B------:R-:W-:Y:S02]  /*b7b0*/  PRMT R44, R44, 0x5410, R0 ;  /* 0x000054102c2c7816 */ /* 0x000fe40000000000 */
[----:B------:R-:W-:Y:S01]  /*b7c0*/  PRMT R40, R5, 0x5410, R6 ;  /* 0x0000541005287816 */ /* 0x000fe20000000006 */
[----:B-----5:R-:W-:Y:S01]  /*b7d0*/  IMAD.MOV.U32 R0, RZ, RZ, R18 ;  /* 0x000000ffff007224 */ /* 0x020fe200078e0012 */
[----:B------:R-:W-:Y:S01]  /*b7e0*/  MOV R5, R16 ;  /* 0x0000001000057202 */ /* 0x000fe20000000f00 */
[----:B------:R-:W-:-:S03]  /*b7f0*/  IMAD.MOV.U32 R6, RZ, RZ, R19 ;  /* 0x000000ffff067224 */ /* 0x000fc600078e0013 */
[----:B------:R-:W-:Y:S01]  /*b800*/  PRMT R42, R0, 0x7610, R42 ;  /* 0x00007610002a7816 */ /* 0x000fe2000000002a */
[----:B------:R-:W-:Y:S01]  /*b810*/  IMAD.MOV.U32 R0, RZ, RZ, R17 ;  /* 0x000000ffff007224 */ /* 0x000fe200078e0011 */
[----:B------:R-:W-:-:S04]  /*b820*/  PRMT R44, R6, 0x7610, R44 ;  /* 0x00007610062c7816 */ /* 0x000fc8000000002c */
[----:B------:R-:W-:Y:S01]  /*b830*/  PRMT R29, R0, 0x5410, R5 ;  /* 0x00005410001d7816 */ /* 0x000fe20000000005 */
[----:B------:R-:W-:Y:S05]  /*b840*/  @P3 BRA `(.L_x_611) ;  /* 0x000000c000003947 */ /* 0x000fea0003800000 */
[----:B-123--:R-:W-:Y:S01]  /*b850*/  CS2R R36, SRZ ;  /* 0x0000000000247805 */ /* 0x00efe2000001ff00 */
[----:B------:R-:W-:Y:S01]  /*b860*/  CS2R R34, SRZ ;  /* 0x0000000000227805 */ /* 0x000fe2000001ff00 */
[----:B------:R-:W-:Y:S01]  /*b870*/  CS2R R32, SRZ ;  /* 0x0000000000207805 */ /* 0x000fe2000001ff00 */
[----:B------:R-:W-:Y:S05]  /*b880*/  @P1 BRA `(.L_x_611) ;  /* 0x0000008000001947 */ /* 0x000fea0003800000 */
[C---:B------:R-:W-:Y:S01]  /*b890*/  IMAD.SHL.U32 R0, R30.reuse, 0x2, RZ ;  /* 0x000000021e007824 */ /* 0x040fe200078e00ff */
[----:B------:R-:W-:-:S04]  /*b8a0*/  SHF.L.U64.HI R5, R30, 0x1, R31 ;  /* 0x000000011e057819 */ /* 0x000fc8000001021f */
[----:B------:R-:W-:-:S05]  /*b8b0*/  IADD3 R8, P0, R7, R0, RZ ;  /* 0x0000000007087210 */ /* 0x000fca0007f1e0ff */
[----:B------:R-:W-:Y:S01]  /*b8c0*/  IMAD.X R9, R9, 0x1, R5, P0 ;  /* 0x0000000109097824 */ /* 0x000fe200000e0605 */
[----:B------:R-:W-:-:S04]  /*b8d0*/  IADD3 R6, P0, R10, R0, RZ ;  /* 0x000000000a067210 */ /* 0x000fc80007f1e0ff */
[----:B------:R1:W5:Y:S01]  /*b8e0*/  LD.E.128 R36, [R8.64] ;  /* 0x0000000808247980 */ /* 0x000362000c101d00 */
[----:B------:R-:W-:-:S05]  /*b8f0*/  IMAD.X R7, R15, 0x1, R5, P0 ;  /* 0x000000010f077824 */ /* 0x000fca00000e0605 */
[----:B------:R1:W5:Y:S03]  /*b900*/  LD.E.128 R32, [R6.64] ;  /* 0x0000000806207980 */ /* 0x000366000c101d00 */
.L_x_611:
[----:B-123--:R-:W-:Y:S05]  /*b910*/  BSYNC B0 ;  /* 0x0000000000007941 */ /* 0x00efea0003800000 */
.L_x_610:
[----:B------:R-:W1:Y:S01]  /*b920*/  SHFL.IDX PT, R5, R14, 0x2, 0x181f ;  /* 0x00581f000e057f89 */ /* 0x000e6200000e0000 */
[----:B------:R-:W-:Y:S01]  /*b930*/  ISETP.GE.OR P0, PT, R30, c[0x0][0x27c], P4 ;  /* 0x00009f001e007a0c */ /* 0x000fe20002706670 */
[----:B------:R-:W-:Y:S01]  /*b940*/  CS2R R58, SRZ ;  /* 0x00000000003a7805 */ /* 0x000fe2000001ff00 */
[----:B------:R-:W-:Y:S01]  /*b950*/  CS2R R56, SRZ ;  /* 0x0000000000387805 */ /* 0x000fe2000001ff00 */
[----:B------:R-:W2:Y:S01]  /*b960*/  SHFL.IDX PT, R9, R13, 0x2, 0x181f ;  /* 0x00581f000d097f89 */ /* 0x000ea200000e0000 */
[----:B------:R-:W-:-:S03]  /*b970*/  ISETP.NE.AND P3, PT, R45, RZ, PT ;  /* 0x000000ff2d00720c */ /* 0x000fc60003f65270 */
[----:B------:R-:W3:Y:S04]  /*b980*/  SHFL.IDX PT, R6, R12, 0x2, 0x181f ;  /* 0x00581f000c067f89 */ /* 0x000ee800000e0000 */
[----:B------:R-:W4:Y:S02]  /*b990*/  SHFL.IDX PT, R10, R11, 0x2, 0x181f ;  /* 0x00581f000b0a7f89 */ /* 0x000f2400000e0000 */
[C---:B------:R-:W-:Y:S01]  /*b9a0*/  @!P0 IMAD.SHL.U32 R0, R30.reuse, 0x2, RZ ;  /* 0x000000021e008824 */ /* 0x040fe200078e00ff */
[----:B------:R-:W-:-:S04]  /*b9b0*/  @!P0 SHF.L.U64.HI R7, R30, 0x1, R31 ;  /* 0x000000011e078819 */ /* 0x000fc8000001021f */
[----:B-1----:R-:W-:-:S05]  /*b9c0*/  @!P0 IADD3 R8, P2, R5, R0, RZ ;  /* 0x0000000005088210 */ /* 0x002fca0007f5e0ff */
[----:B--2---:R-:W-:Y:S01]  /*b9d0*/  @!P0 IMAD.X R9, R9, 0x1, R7, P2 ;  /* 0x0000000109098824 */ /* 0x004fe200010e0607 */
[----:B---3--:R-:W-:Y:S01]  /*b9e0*/  @!P0 IADD3 R6, P2, R6, R0, RZ ;  /* 0x0000000006068210 */ /* 0x008fe20007f5e0ff */
[----:B------:R-:W-:-:S03]  /*b9f0*/  CS2R R54, SRZ ;  /* 0x0000000000367805 */ /* 0x000fc6000001ff00 */
[----:B------:R1:W2:Y:S01]  /*ba00*/  @!P0 LD.E.128 R56, [R8.64] ;  /* 0x0000000808388980 */ /* 0x0002a2000c101d00 */
[----:B------:R-:W-:Y:S01]  /*ba10*/  CS2R R52, SRZ ;  /* 0x0000000000347805 */ /* 0x000fe2000001ff00 */
[----:B----4-:R-:W-:-:S05]  /*ba20*/  @!P0 IMAD.X R7, R10, 0x1, R7, P2 ;  /* 0x000000010a078824 */ /* 0x010fca00010e0607 */
[----:B------:R3:W4:Y:S01]  /*ba30*/  @!P0 LD.E.128 R52, [R6.64] ;  /* 0x0000000806348980 */ /* 0x000722000c101d00 */
[----:B-----5:R-:W-:Y:S01]  /*ba40*/  IMAD.MOV.U32 R5, RZ, RZ, R36 ;  /* 0x000000ffff057224 */ /* 0x020fe200078e0024 */
[----:B------:R-:W-:Y:S01]  /*ba50*/  BSSY B0, `(.L_x_612) ;  /* 0x0000035000007945 */ /* 0x000fe20003800000 */
[----:B------:R-:W-:Y:S01]  /*ba60*/  IMAD.MOV.U32 R0, RZ, RZ, R37 ;  /* 0x000000ffff007224 */ /* 0x000fe200078e0025 */
[----:B------:R2:W2:Y:S01]  /*ba70*/  SHFL.IDX PT, R10, R13, 0x3, 0x181f ;  /* 0x00781f000d0a7f89 */ /* 0x0004a200000e0000 */
[----:B------:R-:W-:Y:S01]  /*ba80*/  CS2R R66, SRZ ;  /* 0x0000000000427805 */ /* 0x000fe2000001ff00 */
[----:B------:R-:W-:Y:S01]  /*ba90*/  PRMT R75, R75, 0x5410, R5 ;  /* 0x000054104b4b7816 */ /* 0x000fe20000000005 */
[----:B------:R-:W-:Y:S01]  /*baa0*/  IMAD.MOV.U32 R5, RZ, RZ, R32 ;  /* 0x000000ffff057224 */ /* 0x000fe200078e0020 */
[----:B------:R-:W-:Y:S01]  /*bab0*/  PRMT R73, R73, 0x5410, R0 ;  /* 0x0000541049497816 */ /* 0x000fe20000000000 */
[----:B------:R-:W-:Y:S01]  /*bac0*/  IMAD.MOV.U32 R0, RZ, RZ, R33 ;  /* 0x000000ffff007224 */ /* 0x000fe200078e0021 */
[----:B------:R-:W2:Y:S01]  /*bad0*/  SHFL.IDX PT, R11, R11, 0x3, 0x181f ;  /* 0x00781f000b0b7f89 */ /* 0x000ea200000e0000 */
[----:B------:R-:W-:Y:S01]  /*bae0*/  CS2R R64, SRZ ;  /* 0x0000000000407805 */ /* 0x000fe2000001ff00 */
[----:B------:R-:W-:Y:S01]  /*baf0*/  PRMT R75, R5, 0x7610, R75 ;  /* 0x00007610054b7816 */ /* 0x000fe2000000004b */
[----:B------:R-:W-:Y:S01]  /*bb00*/  CS2R R62, SRZ ;  /* 0x00000000003e7805 */ /* 0x000fe2000001ff00 */
[----:B------:R-:W-:Y:S01]  /*bb10*/  PRMT R73, R0, 0x7610, R73 ;  /* 0x0000761000497816 */ /* 0x000fe20000000049 */
[----:B------:R-:W-:Y:S01]  /*bb20*/  CS2R R60, SRZ ;  /* 0x00000000003c7805 */ /* 0x000fe2000001ff00 */
[----:B-1----:R1:W1:Y:S04]  /*bb30*/  SHFL.IDX PT, R8, R14, 0x3, 0x181f ;  /* 0x00781f000e087f89 */ /* 0x00226800000e0000 */
[----:B------:R1:W1:Y:S01]  /*bb40*/  SHFL.IDX PT, R9, R12, 0x3, 0x181f ;  /* 0x00781f000c097f89 */ /* 0x00026200000e0000 */
[----:B---3--:R-:W-:-:S02]  /*bb50*/  IMAD.MOV.U32 R7, RZ, RZ, R38 ;  /* 0x000000ffff077224 */ /* 0x008fc400078e0026 */
[----:B------:R-:W-:-:S03]  /*bb60*/  IMAD.MOV.U32 R6, RZ, RZ, R39 ;  /* 0x000000ffff067224 */ /* 0x000fc600078e0027 */
[----:B------:R-:W-:Y:S01]  /*bb70*/  PRMT R76, R76, 0x5410, R7 ;  /* 0x000054104c4c7816 */ /* 0x000fe20000000007 */
[----:B------:R-:W-:Y:S01]  /*bb80*/  IMAD.MOV.U32 R7, RZ, RZ, R34 ;  /* 0x000000ffff077224 */ /* 0x000fe200078e0022 */
[----:B------:R-:W-:Y:S01]  /*bb90*/  PRMT R74, R74, 0x5410, R6 ;  /* 0x000054104a4a7816 */ /* 0x000fe20000000006 */
[----:B------:R-:W-:-:S03]  /*bba0*/  IMAD.MOV.U32 R6, RZ, RZ, R35 ;  /* 0x000000ffff067224 */ /* 0x000fc600078e0023 */
[----:B------:R-:W-:Y:S02]  /*bbb0*/  PRMT R76, R7, 0x7610, R76 ;  /* 0x00007610074c7816 */ /* 0x000fe4000000004c */
[----:B------:R-:W-:Y:S01]  /*bbc0*/  PRMT R74, R6, 0x7610, R74 ;  /* 0x00007610064a7816 */ /* 0x000fe2000000004a */
[----:B--2---:R-:W-:Y:S02]  /*bbd0*/  IMAD.MOV.U32 R7, RZ, RZ, R58 ;  /* 0x000000ffff077224 */ /* 0x004fe400078e003a */
[----:B------:R-:W-:Y:S02]  /*bbe0*/  IMAD.MOV.U32 R6, RZ, RZ, R59 ;  /* 0x000000ffff067224 */ /* 0x000fe400078e003b */
[----:B------:R-:W-:Y:S01]  /*bbf0*/  IMAD.MOV.U32 R5, RZ, RZ, R56 ;  /* 0x000000ffff057224 */ /* 0x000fe200078e0038 */
[----:B------:R-:W-:Y:S01]  /*bc00*/  PRMT R80, R80, 0x5410, R7 ;  /* 0x0000541050507816 */ /* 0x000fe20000000007 */
[----:B------:R-:W-:Y:S01]  /*bc10*/  IMAD.MOV.U32 R0, RZ, RZ, R57 ;  /* 0x000000ffff007224 */ /* 0x000fe200078e0039 */
[----:B------:R-:W-:Y:S01]  /*bc20*/  PRMT R78, R78, 0x5410, R6 ;  /* 0x000054104e4e7816 */ /* 0x000fe20000000006 */
[----:B----4-:R-:W-:Y:S01]  /*bc30*/  IMAD.MOV.U32 R7, RZ, RZ, R54 ;  /* 0x000000ffff077224 */ /* 0x010fe200078e0036 */
[----:B------:R-:W-:Y:S01]  /*bc40*/  PRMT R79, R79, 0x5410, R5 ;  /* 0x000054104f4f7816 */ /* 0x000fe20000000005 */
[----:B------:R-:W-:Y:S01]  /*bc50*/  IMAD.MOV.U32 R6, RZ, RZ, R55 ;  /* 0x000000ffff067224 */ /* 0x000fe200078e0037 */
[----:B------:R-:W-:Y:S01]  /*bc60*/  PRMT R77, R77, 0x5410, R0 ;  /* 0x000054104d4d7816 */ /* 0x000fe20000000000 */
[----:B------:R-:W-:Y:S01]  /*bc70*/  IMAD.MOV.U32 R5, RZ, RZ, R52 ;  /* 0x000000ffff057224 */ /* 0x000fe200078e0034 */
[----:B------:R-:W-:Y:S01]  /*bc80*/  PRMT R80, R7, 0x7610, R80 ;  /* 0x0000761007507816 */ /* 0x000fe20000000050 */
[----:B------:R-:W-:Y:S01]  /*bc90*/  IMAD.MOV.U32 R0, RZ, RZ, R53 ;  /* 0x000000ffff007224 */ /* 0x000fe200078e0035 */
[----:B------:R-:W-:-:S02]  /*bca0*/  PRMT R78, R6, 0x7610, R78 ;  /* 0x00007610064e7816 */ /* 0x000fc4000000004e */
[----:B------:R-:W-:Y:S02]  /*bcb0*/  PRMT R79, R5, 0x7610, R79 ;  /* 0x00007610054f7816 */ /* 0x000fe4000000004f */
[----:B------:R-:W-:Y:S01]  /*bcc0*/  PRMT R77, R0, 0x7610, R77 ;  /* 0x00007610004d7816 */ /* 0x000fe2000000004d */
[----:B------:R-:W-:Y:S05]  /*bcd0*/  @P3 BRA `(.L_x_613) ;  /* 0x000000c000003947 */ /* 0x000fea0003800000 */
[----:B-1----:R-:W-:Y:S01]  /*bce0*/  CS2R R64, SRZ ;  /* 0x0000000000407805 */ /* 0x002fe2000001ff00 */
        /* <DEDUP_REMOVED lines=8> */
[----:B------:R-:W-:-:S03]  /*bd70*/  IMAD.X R7, R11, 0x1, R5, P0 ;  /* 0x000000010b077824 */ /* 0x000fc600000e0605 */
[----:B------:R1:W5:Y:S04]  /*bd80*/  LD.E.128 R64, [R8.64] ;  /* 0x0000000808407980 */ /* 0x000368000c101d00 */
[----:B------:R1:W5:Y:S02]  /*bd90*/  LD.E.128 R60, [R6.64] ;  /* 0x00000008063c7980 */ /* 0x000364000c101d00 */
.L_x_613:
[----:B-1----:R-:W-:Y:S05]  /*bda0*/  BSYNC B0 ;  /* 0x0000000000007941 */ /* 0x002fea0003800000 */
.L_x_612:
[----:B------:R-:W-:Y:S01]  /*bdb0*/  IMAD.IADD R6, R46, 0x1, -R203 ;  /* 0x000000012e067824 */ /* 0x000fe200078e0acb */
[----:B------:R-:W-:-:S04]  /*bdc0*/  DEPBAR.LE SB0, 0x1 ;  /* 0x000080400000791a */ /* 0x000fc80000000000 */
[----:B------:R-:W-:Y:S01]  /*bdd0*/  IMNMX R71, R6, 0x80, PT ;  /* 0x0000008006477817 */ /* 0x000fe20003800200 */
[----:B-----5:R-:W-:Y:S01]  /*bde0*/  IMAD.MOV.U32 R0, RZ, RZ, R66 ;  /* 0x000000ffff007224 */ /* 0x020fe200078e0042 */
[----:B------:R-:W-:Y:S01]  /*bdf0*/  BSSY B0, `(.L_x_614) ;  /* 0x000006f000007945 */ /* 0x000fe20003800000 */
[----:B------:R-:W-:Y:S01]  /*be00*/  IMAD.MOV.U32 R7, RZ, RZ, R67 ;  /* 0x000000ffff077224 */ /* 0x000fe200078e0043 */
[----:B------:R-:W-:Y:S01]  /*be10*/  BAR.SYNC.DEFER_BLOCKING 0x0 ;  /* 0x0000000000007b1d */ /* 0x000fe20000010000 */
[----:B------:R-:W-:Y:S01]  /*be20*/  ISETP.GE.OR P0, PT, R70, R71, P1 ;  /* 0x000000474600720c */ /* 0x000fe20000f06670 */
[----:B------:R-:W-:Y:S01]  /*be30*/  IMAD.MOV.U32 R5, RZ, RZ, R64 ;  /* 0x000000ffff057224 */ /* 0x000fe200078e0040 */
[----:B------:R-:W-:Y:S01]  /*be40*/  PRMT R84, R84, 0x5410, R0 ;  /* 0x0000541054547816 */ /* 0x000fe20000000000 */
[----:B------:R-:W-:Y:S01]  /*be50*/  IMAD.MOV.U32 R6, RZ, RZ, R63 ;  /* 0x000000ffff067224 */ /* 0x000fe200078e003f */
[----:B------:R-:W-:Y:S02]  /*be60*/  MOV R0, R65 ;  /* 0x0000004100007202 */ /* 0x000fe40000000f00 */
[----:B------:R-:W-:-:S02]  /*be70*/  PRMT R84, R5, 0x7610, R84 ;  /* 0x0000761005547816 */ /* 0x000fc40000000054 */
[----:B------:R-:W-:Y:S01]  /*be80*/  PRMT R82, R7, 0x5410, R0 ;  /* 0x0000541007527816 */ /* 0x000fe20000000000 */
[----:B------:R-:W-:Y:S01]  /*be90*/  IMAD.MOV.U32 R7, RZ, RZ, R62 ;  /* 0x000000ffff077224 */ /* 0x000fe200078e003e */
[----:B------:R-:W-:Y:S01]  /*bea0*/  MOV R5, R60 ;  /* 0x0000003c00057202 */ /* 0x000fe20000000f00 */
[----:B------:R-:W-:-:S03]  /*beb0*/  IMAD.MOV.U32 R0, RZ, RZ, R61 ;  /* 0x000000ffff007224 */ /* 0x000fc600078e003d */
[----:B------:R-:W-:Y:S02]  /*bec0*/  PRMT R83, R5, 0x5410, R7 ;  /* 0x0000541005537816 */ /* 0x000fe40000000007 */
[----:B------:R-:W-:Y:S01]  /*bed0*/  PRMT R81, R6, 0x5410, R0 ;  /* 0x0000541006517816 */ /* 0x000fe20000000000 */
[----:B------:R-:W-:Y:S05]  /*bee0*/  @P0 BRA `(.L_x_615) ;  /* 0x000005f000000947 */ /* 0x000fea0003800000 */
[----:B------:R-:W-:Y:S01]  /*bef0*/  MOV R0, c[0x0][0x27c] ;  /* 0x00009f0000007a02 */ /* 0x000fe20000000f00 */
[----:B------:R-:W1:Y:S01]  /*bf00*/  LDS.128 R8, [R47+0x100] ;  /* 0x000100002f087984 */ /* 0x000e620000000c00 */
[----:B------:R-:W-:Y:S02]  /*bf10*/  SHF.R.U32.HI R7, RZ, 0x10, R17 ;  /* 0x00000010ff077819 */ /* 0x000fe40000011611 */
[----:B------:R-:W-:Y:S02]  /*bf20*/  LEA.HI R0, R0, R68, RZ, 0x1d ;  /* 0x0000004400007211 */ /* 0x000fe400078fe8ff */
[----:B------:R-:W-:Y:S02]  /*bf30*/  SHF.R.U64 R51, R20, 0x10, R21 ;  /* 0x0000001014337819 */ /* 0x000fe40000001215 */
[----:B------:R-:W-:-:S02]  /*bf40*/  SHF.R.S32.HI R6, RZ, 0x1f, R0 ;  /* 0x0000001fff067819 */ /* 0x000fc40000011400 */
[----:B------:R-:W-:Y:S01]  /*bf50*/  SHF.L.U32 R5, R0, 0x3, RZ ;  /* 0x0000000300057819 */ /* 0x000fe200000006ff */
[----:B------:R-:W-:Y:S01]  /*bf60*/  HADD2.F32 R51, -RZ, R51.H0_H0 ;  /* 0x20000033ff337230 */ /* 0x000fe20000004100 */
[----:B------:R-:W-:Y:S02]  /*bf70*/  LEA.HI R0, R6, R0, RZ, 0x3 ;  /* 0x0000000006007211 */ /* 0x000fe400078f18ff */
[----:B------:R-:W-:Y:S02]  /*bf80*/  LOP3.LUT R5, R25, 0x38, R5, 0xf8, !PT ;  /* 0x0000003819057812 */ /* 0x000fe400078ef805 */
[----:B------:R-:W-:Y:S02]  /*bf90*/  SHF.L.U32 R0, R0, 0xa, RZ ;  /* 0x0000000a00007819 */ /* 0x000fe400000006ff */
[----:B------:R-:W-:Y:S02]  /*bfa0*/  LOP3.LUT R5, R5, R43, RZ, 0x3c, !PT ;  /* 0x0000002b05057212 */ /* 0x000fe400078e3cff */
[----:B------:R-:W-:-:S02]  /*bfb0*/  LOP3.LUT R0, R0, 0x7fffe000, RZ, 0xc0, !PT ;  /* 0x7fffe00000007812 */ /* 0x000fc400078ec0ff */
[----:B------:R-:W-:Y:S02]  /*bfc0*/  SHF.R.U32.HI R27, RZ, 0x10, R21 ;  /* 0x00000010ff1b7819 */ /* 0x000fe40000011615 */
[----:B------:R-:W-:Y:S02]  /*bfd0*/  IADD3 R0, R5, R0, R41 ;  /* 0x0000000005007210 */ /* 0x000fe40007ffe029 */
[--C-:B------:R-:W-:Y:S01]  /*bfe0*/  SHF.R.U64 R50, R22, 0x10, R23.reuse ;  /* 0x0000001016327819 */ /* 0x100fe20000001217 */
[----:B------:R-:W-:Y:S01]  /*bff0*/  HADD2.F32 R72, -RZ, R27.H0_H0 ;  /* 0x2000001bff487230 */ /* 0x000fe20000004100 */
[----:B------:R-:W-:Y:S01]  /*c000*/  SHF.L.U32 R43, R0, 0x1, RZ ;  /* 0x00000001002b7819 */ /* 0x000fe200000006ff */
[----:B------:R-:W-:Y:S01]  /*c010*/  HADD2.F32 R0, -RZ, R29.H0_H0 ;  /* 0x2000001dff007230 */ /* 0x000fe20000004100 */
[----:B------:R-:W-:Y:S01]  /*c020*/  SHF.R.U32.HI R28, RZ, 0x10, R23 ;  /* 0x00000010ff1c7819 */ /* 0x000fe20000011617 */
[----:B------:R-:W-:Y:S01]  /*c030*/  HADD2.F32 R50, -RZ, R50.H0_H0 ;  /* 0x20000032ff327230 */ /* 0x000fe20000004100 */
[----:B------:R-:W-:Y:S01]  /*c040*/  SHF.R.U64 R46, R18, 0x10, R19 ;  /* 0x00000010122e7819 */ /* 0x000fe20000001213 */
[----:B------:R-:W2:Y:S01]  /*c050*/  LDS.128 R12, [R43+0x100] ;  /* 0x000100002b0c7984 */ /* 0x000ea20000000c00 */
[----:B------:R-:W-:-:S02]  /*c060*/  SHF.R.U64 R48, R16, 0x10, R17 ;  /* 0x0000001010307819 */ /* 0x000fc40000001211 */
[----:B------:R-:W-:Y:S01]  /*c070*/  SHF.R.U32.HI R19, RZ, 0x10, R19 ;  /* 0x00000010ff137819 */ /* 0x000fe20000011613 */
[--C-:B-1----:R-:W-:Y:S02]  /*c080*/  HADD2.F32 R23, -RZ, R10.reuse.H0_H0 ;  /* 0x2000000aff177230 */ /* 0x102fe40000004100 */
[----:B------:R-:W-:Y:S02]  /*c090*/  HADD2.F32 R25, -RZ, R10.H1_H1 ;  /* 0x3000000aff197230 */ /* 0x000fe40000004100 */
[--C-:B------:R-:W-:Y:S02]  /*c0a0*/  HADD2.F32 R22, -RZ, R11.reuse.H0_H0 ;  /* 0x2000000bff167230 */ /* 0x100fe40000004100 */
[----:B------:R-:W-:Y:S02]  /*c0b0*/  HADD2.F32 R21, -RZ, R11.H1_H1 ;  /* 0x3000000bff157230 */ /* 0x000fe40000004100 */
[--C-:B------:R-:W-:Y:S02]  /*c0c0*/  HADD2.F32 R20, -RZ, R9.reuse.H0_H0 ;  /* 0x20000009ff147230 */ /* 0x100fe40000004100 */
[----:B------:R-:W-:-:S02]  /*c0d0*/  HADD2.F32 R18, -RZ, R9.H1_H1 ;  /* 0x30000009ff127230 */ /* 0x000fc40000004100 */
[--C-:B------:R-:W-:Y:S02]  /*c0e0*/  HADD2.F32 R24, -RZ, R8.reuse.H0_H0 ;  /* 0x20000008ff187230 */ /* 0x100fe40000004100 */
[----:B------:R-:W-:Y:S01]  /*c0f0*/  HADD2.F32 R26, -RZ, R8.H1_H1 ;  /* 0x30000008ff1a7230 */ /* 0x000fe20000004100 */
[-C--:B------:R-:W-:Y:S01]  /*c100*/  FMUL.FTZ R8, R20, R0.reuse ;  /* 0x0000000014087220 */ /* 0x080fe20000410000 */
[----:B------:R-:W-:Y:S02]  /*c110*/  HADD2.F32 R19, -RZ, R19.H0_H0 ;  /* 0x20000013ff137230 */ /* 0x000fe40000004100 */
[----:B--2---:R-:W-:Y:S02]  /*c120*/  HADD2.F32 R6, -RZ, R13.H0_H0 ;  /* 0x2000000dff067230 */ /* 0x004fe40000004100 */
[--C-:B------:R-:W-:Y:S02]  /*c130*/  HADD2.F32 R10, -RZ, R15.reuse.H0_H0 ;  /* 0x2000000fff0a7230 */ /* 0x100fe40000004100 */
[----:B------:R-:W-:Y:S01]  /*c140*/  HADD2.F32 R11, -RZ, R15.H1_H1 ;  /* 0x3000000fff0b7230 */ /* 0x000fe20000004100 */
[----:B------:R-:W-:Y:S01]  /*c150*/  FMUL.FTZ R41, R6, R0 ;  /* 0x0000000006297220 */ /* 0x000fe20000410000 */
[----:B------:R-:W-:-:S02]  /*c160*/  HADD2.F32 R15, -RZ, R7.H0_H0 ;  /* 0x20000007ff0f7230 */ /* 0x000fc40000004100 */
[--C-:B------:R-:W-:Y:S02]  /*c170*/  HADD2.F32 R9, -RZ, R12.reuse.H0_H0 ;  /* 0x2000000cff097230 */ /* 0x100fe40000004100 */
[----:B------:R-:W-:Y:S01]  /*c180*/  HADD2.F32 R17, -RZ, R12.H1_H1 ;  /* 0x3000000cff117230 */ /* 0x000fe20000004100 */
[----:B------:R-:W-:Y:S01]  /*c190*/  FMUL.FTZ R0, R18, R15 ;  /* 0x0000000f12007220 */ /* 0x000fe20000410000 */
[--C-:B------:R-:W-:Y:S02]  /*c1a0*/  HADD2.F32 R12, -RZ, R14.reuse.H0_H0 ;  /* 0x2000000eff0c7230 */ /* 0x100fe40000004100 */
[----:B------:R-:W-:Y:S02]  /*c1b0*/  HADD2.F32 R16, -RZ, R14.H1_H1 ;  /* 0x3000000eff107230 */ /* 0x000fe40000004100 */
[----:B------:R-:W-:Y:S02]  /*c1c0*/  HADD2.F32 R5, -RZ, R13.H1_H1 ;  /* 0x3000000dff057230 */ /* 0x000fe40000004100 */
[----:B------:R-:W-:-:S02]  /*c1d0*/  HADD2.F32 R14, -RZ, R40.H0_H0 ;  /* 0x20000028ff0e7230 */ /* 0x000fc40000004100 */
[----:B------:R-:W-:Y:S01]  /*c1e0*/  HADD2.F32 R7, -RZ, R29.H1_H1 ;  /* 0x3000001dff077230 */ /* 0x000fe20000004100 */
[C---:B------:R-:W-:Y:S01]  /*c1f0*/  FFMA.FTZ R45, R5.reuse, R72, R0 ;  /* 0x00000048052d7223 */ /* 0x040fe20000010000 */
[----:B------:R-:W-:Y:S01]  /*c200*/  HADD2.F32 R13, -RZ, R40.H1_H1 ;  /* 0x30000028ff0d7230 */ /* 0x000fe20000004100 */
[----:B------:R-:W-:Y:S01]  /*c210*/  FFMA.FTZ R49, R6, R14, R8 ;  /* 0x0000000e06317223 */ /* 0x000fe20000010008 */
[----:B------:R-:W-:Y:S01]  /*c220*/  HADD2.F32 R0, -RZ, R44.H0_H0 ;  /* 0x2000002cff007230 */ /* 0x000fe20000004100 */
[----:B------:R-:W-:Y:S01]  /*c230*/  FMUL.FTZ R40, R5, R15 ;  /* 0x0000000f05287220 */ /* 0x000fe20000410000 */
[----:B------:R-:W-:Y:S01]  /*c240*/  HADD2.F32 R5, -RZ, R42.H0_H0 ;  /* 0x2000002aff057230 */ /* 0x000fe20000004100 */
[-C--:B------:R-:W-:Y:S02]  /*c250*/  FMUL.FTZ R6, R24, R7.reuse ;  /* 0x0000000718067220 */ /* 0x080fe40000410000 */
[C---:B------:R-:W-:Y:S01]  /*c260*/  FMUL.FTZ R29, R9.reuse, R7 ;  /* 0x00000007091d7220 */ /* 0x040fe20000410000 */
[----:B------:R-:W-:Y:S01]  /*c270*/  HADD2.F32 R7, -RZ, R69.H0_H0 ;  /* 0x20000045ff077230 */ /* 0x000fe20000004100 */
[----:B------:R-:W-:Y:S01]  /*c280*/  FFMA.FTZ R42, R9, R13, R6 ;  /* 0x0000000d092a7223 */ /* 0x000fe20000010006 */
[----:B------:R-:W-:Y:S01]  /*c290*/  HADD2.F32 R6, -RZ, R44.H1_H1 ;  /* 0x3000002cff067230 */ /* 0x000fe20000004100 */
[----:B------:R-:W-:Y:S01]  /*c2a0*/  FMUL.FTZ R9, R23, R5 ;  /* 0x0000000517097220 */ /* 0x000fe20000410000 */
[----:B------:R-:W-:Y:S01]  /*c2b0*/  HADD2.F32 R69, -RZ, R28.H0_H0 ;  /* 0x2000001cff457230 */ /* 0x000fe20000004100 */
[----:B------:R-:W-:-:S02]  /*c2c0*/  FMUL.FTZ R8, R22, R0 ;  /* 0x0000000016087220 */ /* 0x000fc40000410000 */
[C---:B------:R-:W-:Y:S02]  /*c2d0*/  FMUL.FTZ R27, R12.reuse, R5 ;  /* 0x000000050c1b7220 */ /* 0x040fe40000410000 */
[----:B------:R-:W-:Y:S02]  /*c2e0*/  FFMA.FTZ R44, R12, R7, R9 ;  /* 0x000000070c2c7223 */ /* 0x000fe40000010009 */
[C---:B------:R-:W-:Y:S02]  /*c2f0*/  FMUL.FTZ R12, R10.reuse, R0 ;  /* 0x000000000a0c7220 */ /* 0x040fe40000410000 */
[----:B------:R-:W-:Y:S01]  /*c300*/  FFMA.FTZ R15, R10, R6, R8 ;  /* 0x000000060a0f7223 */ /* 0x000fe20000010008 */
[----:B------:R-:W-:Y:S01]  /*c310*/  HADD2.F32 R10, -RZ, R48.H0_H0 ;  /* 0x20000030ff0a7230 */ /* 0x000fe20000004100 */
[-C--:B------:R-:W-:Y:S01]  /*c320*/  FMUL.FTZ R0, R21, R19.reuse ;  /* 0x0000001315007220 */ /* 0x080fe20000410000 */
[----:B------:R-:W-:Y:S01]  /*c330*/  HADD2.F32 R8, -RZ, R46.H0_H0 ;  /* 0x2000002eff087230 */ /* 0x000fe20000004100 */
[----:B------:R-:W-:-:S02]  /*c340*/  FMUL.FTZ R9, R11, R19 ;  /* 0x000000130b097220 */ /* 0x000fc40000410000 */
[----:B------:R-:W-:Y:S02]  /*c350*/  FFMA.FTZ R11, R11, R69, R0 ;  /* 0x000000450b0b7223 */ /* 0x000fe40000010000 */
[----:B------:R-:W-:Y:S02]  /*c360*/  FMUL.FTZ R5, R26, R10 ;  /* 0x0000000a1a057220 */ /* 0x000fe40000410000 */
[----:B------:R-:W-:Y:S01]  /*c370*/  FMUL.FTZ R0, R25, R8 ;  /* 0x0000000819007220 */ /* 0x000fe20000410000 */
[----:B------:R-:W-:Y:S01]  /*c380*/  F2FP.PACK_AB R15, R11, R15 ;  /* 0x0000000f0b0f723e */ /* 0x000fe200000000ff */
[C---:B------:R-:W-:Y:S02]  /*c390*/  FMUL.FTZ R10, R17.reuse, R10 ;  /* 0x0000000a110a7220 */ /* 0x040fe40000410000 */
[----:B------:R-:W-:Y:S02]  /*c3a0*/  FMUL.FTZ R8, R16, R8 ;  /* 0x0000000810087220 */ /* 0x000fe40000410000 */
[----:B------:R-:W-:-:S02]  /*c3b0*/  FFMA.FTZ R19, R17, R51, R5 ;  /* 0x0000003311137223 */ /* 0x000fc40000010005 */
        /* <DEDUP_REMOVED lines=10> */
[----:B------:R-:W-:-:S02]  /*c460*/  FFMA.FTZ R7, R26, R51, -R10 ;  /* 0x000000331a077223 */ /* 0x000fc4000001080a */
[----:B------:R-:W-:Y:S01]  /*c470*/  FFMA.FTZ R6, R25, R50, -R8 ;  /* 0x0000003219067223 */ /* 0x000fe20000010808 */
[----:B------:R-:W-:Y:S02]  /*c480*/  F2FP.PACK_AB R11, R0, R5 ;  /* 0x00000005000b723e */ /* 0x000fe400000000ff */
[----:B------:R-:W-:Y:S02]  /*c490*/  F2FP.PACK_AB R8, R7, R18 ;  /* 0x000000120708723e */ /* 0x000fe400000000ff */
[----:B------:R-:W-:Y:S02]  /*c4a0*/  F2FP.PACK_AB R10, R6, R14 ;  /* 0x0000000e060a723e */ /* 0x000fe400000000ff */
[----:B------:R-:W-:-:S03]  /*c4b0*/  F2FP.PACK_AB R14, R28, R44 ;  /* 0x0000002c1c0e723e */ /* 0x000fc600000000ff */
[----:B------:R1:W-:Y:S04]  /*c4c0*/  STS.128 [R47+0x100], R8 ;  /* 0x000100082f007388 */ /* 0x0003e80000000c00 */
[----:B------:R1:W-:Y:S02]  /*c4d0*/  STS.128 [R43+0x100], R12 ;  /* 0x0001000c2b007388 */ /* 0x0003e40000000c00 */
.L_x_615:
[----:B------:R-:W-:Y:S05]  /*c4e0*/  BSYNC B0 ;  /* 0x0000000000007941 */ /* 0x000fea0003800000 */
.L_x_614:
[----:B------:R-:W-:Y:S01]  /*c4f0*/  IADD3 R0, R70, 0x20, RZ ;  /* 0x0000002046007810 */ /* 0x000fe20007ffe0ff */
[----:B------:R-:W-:Y:S03]  /*c500*/  BSSY B0, `(.L_x_616) ;  /* 0x000006c000007945 */ /* 0x000fe60003800000 */
[----:B------:R-:W-:-:S13]  /*c510*/  ISETP.GE.OR P0, PT, R0, R71, P1 ;  /* 0x000000470000720c */ /* 0x000fda0000f06670 */
[----:B------:R-:W-:Y:S05]  /*c520*/  @P0 BRA `(.L_x_617) ;  /* 0x0000069000000947 */ /* 0x000fea0003800000 */
[----:B------:R-:W-:Y:S02]  /*c530*/  MOV R7, c[0x0][0x27c] ;  /* 0x00009f0000077a02 */ /* 0x000fe40000000f00 */
[----:B------:R-:W-:Y:S02]  /*c540*/  SHF.R.S32.HI R5, RZ, 0x1f, R0 ;  /* 0x0000001fff057819 */ /* 0x000fe40000011400 */
[----:B------:R-:W-:Y:S02]  /*c550*/  LEA.HI R7, R7, R68, RZ, 0x1d ;  /* 0x0000004407077211 */ /* 0x000fe400078fe8ff */
[----:B------:R-:W-:Y:S02]  /*c560*/  SHF.L.U32 R6, R0, 0x6, RZ ;  /* 0x0000000600067819 */ /* 0x000fe400000006ff */
[----:B------:R-:W-:Y:S02]  /*c570*/  LEA.HI R5, R5, R0, RZ, 0x3 ;  /* 0x0000000005057211 */ /* 0x000fe400078f18ff */
[----:B-1----:R-:W-:-:S02]  /*c580*/  SHF.R.S32.HI R10, RZ, 0x1f, R7 ;  /* 0x0000001fff0a7819 */ /* 0x002fc40000011407 */
[----:B------:R-:W-:Y:S01]  /*c590*/  LOP3.LUT R0, R6, 0x1c0, RZ, 0xc0, !PT ;  /* 0x000001c006007812 */ /* 0x000fe200078ec0ff */
[----:B------:R-:W-:Y:S01]  /*c5a0*/  IMAD.SHL.U32 R6, R5, 0x40, RZ ;  /* 0x0000004005067824 */ /* 0x000fe200078e00ff */
[----:B------:R-:W-:Y:S02]  /*c5b0*/  SHF.L.U32 R8, R7, 0x3, RZ ;  /* 0x0000000307087819 */ /* 0x000fe400000006ff */
[----:B------:R-:W-:Y:S02]  /*c5c0*/  LEA.HI R7, R10, R7, RZ, 0x3 ;  /* 0x000000070a077211 */ /* 0x000fe400078f18ff */
[C---:B------:R-:W-:Y:S02]  /*c5d0*/  LOP3.LUT R9, R0.reuse, 0x38, R30, 0xf8, !PT ;  /* 0x0000003800097812 */ /* 0x040fe400078ef81e */
[----:B------:R-:W-:Y:S02]  /*c5e0*/  SHF.R.U32.HI R5, RZ, 0x3, R0 ;  /* 0x00000003ff057819 */ /* 0x000fe40000011600 */
[----:B------:R-:W-:Y:S01]  /*c5f0*/  LOP3.LUT R8, R0, 0x38, R8, 0xf8, !PT ;  /* 0x0000003800087812 */ /* 0x000fe200078ef808 */
[----:B------:R-:W-:Y:S01]  /*c600*/  IMAD.SHL.U32 R0, R7, 0x400, RZ ;  /* 0x0000040007007824 */ /* 0x000fe200078e00ff */
[----:B------:R-:W-:-:S02]  /*c610*/  LOP3.LUT R6, R6, 0xfffffe00, RZ, 0xc0, !PT ;  /* 0xfffffe0006067812 */ /* 0x000fc400078ec0ff */
[----:B------:R-:W-:Y:S02]  /*c620*/  SHF.R.U32.HI R16, RZ, 0x10, R37 ;  /* 0x00000010ff107819 */ /* 0x000fe40000011625 */
[----:B------:R-:W-:Y:S02]  /*c630*/  LOP3.LUT R9, R6, R9, R5, 0xf6, !PT ;  /* 0x0000000906097212 */ /* 0x000fe400078ef605 */
[----:B------:R-:W-:Y:S01]  /*c640*/  LOP3.LUT R5, R8, R5, RZ, 0x3c, !PT ;  /* 0x0000000508057212 */ /* 0x000fe200078e3cff */
[----:B------:R-:W-:Y:S01]  /*c650*/  HADD2.F32 R45, -RZ, R16.H0_H0 ;  /* 0x20000010ff2d7230 */ /* 0x000fe20000004100 */
[----:B------:R-:W-:Y:S02]  /*c660*/  LOP3.LUT R0, R0, 0x7fffe000, RZ, 0xc0, !PT ;  /* 0x7fffe00000007812 */ /* 0x000fe400078ec0ff */
[----:B------:R-:W-:Y:S02]  /*c670*/  SHF.L.U32 R41, R9, 0x1, RZ ;  /* 0x0000000109297819 */ /* 0x000fe400000006ff */
[----:B------:R-:W-:Y:S01]  /*c680*/  IADD3 R0, R5, R0, R6 ;  /* 0x0000000005007210 */ /* 0x000fe20007ffe006 */
[----:B------:R-:W-:Y:S01]  /*c690*/  HADD2.F32 R5, -RZ, R73.H0_H0 ;  /* 0x20000049ff057230 */ /* 0x000fe20000004100 */
[----:B------:R-:W-:Y:S01]  /*c6a0*/  SHF.R.U64 R43, R36, 0x10, R37 ;  /* 0x00000010242b7819 */ /* 0x000fe20000001225 */
[----:B------:R-:W1:Y:S01]  /*c6b0*/  LDS.128 R8, [R41+0x100] ;  /* 0x0001000029087984 */ /* 0x000e620000000c00 */
[----:B------:R-:W-:-:S02]  /*c6c0*/  SHF.L.U32 R40, R0, 0x1, RZ ;  /* 0x0000000100287819 */ /* 0x000fc400000006ff */
[--C-:B------:R-:W-:Y:S02]  /*c6d0*/  SHF.R.U32.HI R0, RZ, 0x10, R33.reuse ;  /* 0x00000010ff007819 */ /* 0x100fe40000011621 */
[----:B------:R-:W-:Y:S01]  /*c6e0*/  SHF.R.U64 R37, R32, 0x10, R33 ;  /* 0x0000001020257819 */ /* 0x000fe20000001221 */
[----:B------:R-:W2:Y:S01]  /*c6f0*/  LDS.128 R12, [R40+0x100] ;  /* 0x00010000280c7984 */ /* 0x000ea20000000c00 */
[----:B------:R-:W-:Y:S01]  /*c700*/  SHF.R.U64 R42, R38, 0x10, R39 ;  /* 0x00000010262a7819 */ /* 0x000fe20000001227 */
[----:B------:R-:W-:Y:S01]  /*c710*/  HADD2.F32 R27, -RZ, R0.H0_H0 ;  /* 0x20000000ff1b7230 */ /* 0x000fe20000004100 */
[--C-:B------:R-:W-:Y:S01]  /*c720*/  SHF.R.U64 R32, R34, 0x10, R35.reuse ;  /* 0x0000001022207819 */ /* 0x100fe20000001223 */
[----:B------:R-:W-:Y:S01]  /*c730*/  HADD2.F32 R0, -RZ, R74.H0_H0 ;  /* 0x2000004aff007230 */ /* 0x000fe20000004100 */
[----:B------:R-:W-:Y:S02]  /*c740*/  SHF.R.U32.HI R25, RZ, 0x10, R35 ;  /* 0x00000010ff197819 */ /* 0x000fe40000011623 */
[----:B------:R-:W-:Y:S01]  /*c750*/  SHF.R.U32.HI R26, RZ, 0x10, R39 ;  /* 0x00000010ff1a7819 */ /* 0x000fe20000011627 */
[----:B------:R-:W-:-:S02]  /*c760*/  HADD2.F32 R39, -RZ, R43.H0_H0 ;  /* 0x2000002bff277230 */ /* 0x000fc40000004100 */
[----:B------:R-:W-:Y:S02]  /*c770*/  HADD2.F32 R16, -RZ, R25.H0_H0 ;  /* 0x20000019ff107230 */ /* 0x000fe40000004100 */
[----:B------:R-:W-:Y:S02]  /*c780*/  HADD2.F32 R44, -RZ, R26.H0_H0 ;  /* 0x2000001aff2c7230 */ /* 0x000fe40000004100 */
[----:B-1----:R-:W-:Y:S02]  /*c790*/  HADD2.F32 R18, -RZ, R9.H0_H0 ;  /* 0x20000009ff127230 */ /* 0x002fe40000004100 */
[--C-:B------:R-:W-:Y:S02]  /*c7a0*/  HADD2.F32 R22, -RZ, R8.reuse.H0_H0 ;  /* 0x20000008ff167230 */ /* 0x100fe40000004100 */
[----:B------:R-:W-:Y:S02]  /*c7b0*/  HADD2.F32 R24, -RZ, R8.H1_H1 ;  /* 0x30000008ff187230 */ /* 0x000fe40000004100 */
[----:B--2---:R-:W-:-:S02]  /*c7c0*/  HADD2.F32 R8, -RZ, R13.H0_H0 ;  /* 0x2000000dff087230 */ /* 0x004fc40000004100 */
[----:B------:R-:W-:Y:S02]  /*c7d0*/  HADD2.F32 R7, -RZ, R13.H1_H1 ;  /* 0x3000000dff077230 */ /* 0x000fe40000004100 */
[----:B------:R-:W-:Y:S01]  /*c7e0*/  HADD2.F32 R17, -RZ, R9.H1_H1 ;  /* 0x30000009ff117230 */ /* 0x000fe20000004100 */
[-C--:B------:R-:W-:Y:S01]  /*c7f0*/  FMUL.FTZ R9, R18, R5.reuse ;  /* 0x0000000512097220 */ /* 0x080fe20000410000 */
[----:B------:R-:W-:Y:S01]  /*c800*/  HADD2.F32 R13, -RZ, R73.H1_H1 ;  /* 0x30000049ff0d7230 */ /* 0x000fe20000004100 */
[C---:B------:R-:W-:Y:S01]  /*c810*/  FMUL.FTZ R35, R8.reuse, R5 ;  /* 0x0000000508237220 */ /* 0x040fe20000410000 */
[----:B------:R-:W-:Y:S01]  /*c820*/  HADD2.F32 R20, -RZ, R11.H0_H0 ;  /* 0x2000000bff147230 */ /* 0x000fe20000004100 */
[----:B------:R-:W-:Y:S01]  /*c830*/  FMUL.FTZ R33, R7, R27 ;  /* 0x0000001b07217220 */ /* 0x000fe20000410000 */
[----:B------:R-:W-:Y:S01]  /*c840*/  HADD2.F32 R6, -RZ, R15.H0_H0 ;  /* 0x2000000fff067230 */ /* 0x000fe20000004100 */
[----:B------:R-:W-:Y:S01]  /*c850*/  FFMA.FTZ R38, R8, R13, R9 ;  /* 0x0000000d08267223 */ /* 0x000fe20000010009 */
[----:B------:R-:W-:Y:S01]  /*c860*/  HADD2.F32 R9, -RZ, R74.H1_H1 ;  /* 0x3000004aff097230 */ /* 0x000fe20000004100 */
[----:B------:R-:W-:Y:S01]  /*c870*/  FMUL.FTZ R8, R17, R27 ;  /* 0x0000001b11087220 */ /* 0x000fe20000410000 */
[----:B------:R-:W-:Y:S01]  /*c880*/  HADD2.F32 R19, -RZ, R11.H1_H1 ;  /* 0x3000000bff137230 */ /* 0x000fe20000004100 */
[-C--:B------:R-:W-:Y:S01]  /*c890*/  FMUL.FTZ R5, R20, R0.reuse ;  /* 0x0000000014057220 */ /* 0x080fe20000410000 */
[--C-:B------:R-:W-:Y:S01]  /*c8a0*/  HADD2.F32 R21, -RZ, R10.reuse.H0_H0 ;  /* 0x2000000aff157230 */ /* 0x100fe20000004100 */
[C---:B------:R-:W-:Y:S01]  /*c8b0*/  FMUL.FTZ R27, R6.reuse, R0 ;  /* 0x00000000061b7220 */ /* 0x040fe20000410000 */
[--C-:B------:R-:W-:Y:S01]  /*c8c0*/  HADD2.F32 R0, -RZ, R75.reuse.H0_H0 ;  /* 0x2000004bff007230 */ /* 0x100fe20000004100 */
[----:B------:R-:W-:Y:S01]  /*c8d0*/  FFMA.FTZ R36, R7, R45, R8 ;  /* 0x0000002d07247223 */ /* 0x000fe20000010008 */
[----:B------:R-:W-:Y:S01]  /*c8e0*/  HADD2.F32 R23, -RZ, R10.H1_H1 ;  /* 0x3000000aff177230 */ /* 0x000fe20000004100 */
[----:B------:R-:W-:Y:S01]  /*c8f0*/  FFMA.FTZ R34, R6, R9, R5 ;  /* 0x0000000906227223 */ /* 0x000fe20000010005 */
[----:B------:R-:W-:Y:S01]  /*c900*/  HADD2.F32 R11, -RZ, R12.H0_H0 ;  /* 0x2000000cff0b7230 */ /* 0x000fe20000004100 */
[----:B------:R-:W-:Y:S01]  /*c910*/  FMUL.FTZ R7, R22, R0 ;  /* 0x0000000016077220 */ /* 0x000fe20000410000 */
[----:B------:R-:W-:Y:S01]  /*c920*/  HADD2.F32 R8, -RZ, R75.H1_H1 ;  /* 0x3000004bff087230 */ /* 0x000fe20000004100 */
[----:B------:R-:W-:Y:S01]  /*c930*/  FMUL.FTZ R6, R19, R16 ;  /* 0x0000001013067220 */ /* 0x000fe20000410000 */
[----:B------:R-:W-:-:S02]  /*c940*/  HADD2.F32 R10, -RZ, R15.H1_H1 ;  /* 0x3000000fff0a7230 */ /* 0x000fc40000004100 */
[----:B------:R-:W-:Y:S01]  /*c950*/  HADD2.F32 R15, -RZ, R12.H1_H1 ;  /* 0x3000000cff0f7230 */ /* 0x000fe20000004100 */
[C---:B------:R-:W-:Y:S01]  /*c960*/  FFMA.FTZ R28, R11.reuse, R8, R7 ;  /* 0x000000080b1c7223 */ /* 0x040fe20000010007 */
[----:B------:R-:W-:Y:S01]  /*c970*/  HADD2.F32 R5, -RZ, R76.H0_H0 ;  /* 0x2000004cff057230 */ /* 0x000fe20000004100 */
[C---:B------:R-:W-:Y:S01]  /*c980*/  FMUL.FTZ R25, R10.reuse, R16 ;  /* 0x000000100a197220 */ /* 0x040fe20000410000 */
[----:B------:R-:W-:Y:S01]  /*c990*/  HADD2.F32 R12, -RZ, R14.H0_H0 ;  /* 0x2000000eff0c7230 */ /* 0x000fe20000004100 */
[----:B------:R-:W-:Y:S01]  /*c9a0*/  FMUL.FTZ R16, R11, R0 ;  /* 0x000000000b107220 */ /* 0x000fe20000410000 */
[----:B------:R-:W-:Y:S01]  /*c9b0*/  HADD2.F32 R7, -RZ, R37.H0_H0 ;  /* 0x20000025ff077230 */ /* 0x000fe20000004100 */
[----:B------:R-:W-:Y:S01]  /*c9c0*/  FFMA.FTZ R29, R10, R44, R6 ;  /* 0x0000002c0a1d7223 */ /* 0x000fe20000010006 */
[----:B------:R-:W-:Y:S01]  /*c9d0*/  HADD2.F32 R0, -RZ, R76.H1_H1 ;  /* 0x3000004cff007230 */ /* 0x000fe20000004100 */
[-C--:B------:R-:W-:Y:S01]  /*c9e0*/  FMUL.FTZ R6, R21, R5.reuse ;  /* 0x0000000515067220 */ /* 0x080fe20000410000 */
[----:B------:R-:W-:Y:S01]  /*c9f0*/  HADD2.F32 R10, -RZ, R32.H0_H0 ;  /* 0x20000020ff0a7230 */ /* 0x000fe20000004100 */
[----:B------:R-:W-:Y:S01]  /*ca00*/  FMUL.FTZ R11, R12, R5 ;  /* 0x000000050c0b7220 */ /* 0x000fe20000410000 */
[----:B------:R-:W-:Y:S01]  /*ca10*/  HADD2.F32 R14, -RZ, R14.H1_H1 ;  /* 0x3000000eff0e7230 */ /* 0x000fe20000004100 */
[----:B------:R-:W-:Y:S01]  /*ca20*/  FMUL.FTZ R5, R24, R7 ;  /* 0x0000000718057220 */ /* 0x000fe20000410000 */
[----:B------:R-:W-:Y:S01]  /*ca30*/  HADD2.F32 R37, -RZ, R42.H0_H0 ;  /* 0x2000002aff257230 */ /* 0x000fe20000004100 */
[----:B------:R-:W-:-:S02]  /*ca40*/  FFMA.FTZ R32, R12, R0, R6 ;  /* 0x000000000c207223 */ /* 0x000fc40000010006 */
[-C--:B------:R-:W-:Y:S02]  /*ca50*/  FMUL.FTZ R6, R23, R10.reuse ;  /* 0x0000000a17067220 */ /* 0x080fe40000410000 */
[C---:B------:R-:W-:Y:S02]  /*ca60*/  FMUL.FTZ R7, R15.reuse, R7 ;  /* 0x000000070f077220 */ /* 0x040fe40000410000 */
[----:B------:R-:W-:Y:S02]  /*ca70*/  FFMA.FTZ R15, R15, R39, R5 ;  /* 0x000000270f0f7223 */ /* 0x000fe40000010005 */
[C---:B------:R-:W-:Y:S02]  /*ca80*/  FMUL.FTZ R5, R14.reuse, R10 ;  /* 0x0000000a0e057220 */ /* 0x040fe40000410000 */
[----:B------:R-:W-:Y:S02]  /*ca90*/  FFMA.FTZ R26, R14, R37, R6 ;  /* 0x000000250e1a7223 */ /* 0x000fe40000010006 */
        /* <DEDUP_REMOVED lines=13> */
[----:B------:R-:W-:-:S02]  /*cb70*/  F2FP.PACK_AB R10, R26, R32 ;  /* 0x000000201a0a723e */ /* 0x000fc400000000ff */
[----:B------:R-:W-:Y:S02]  /*cb80*/  F2FP.PACK_AB R12, R7, R16 ;  /* 0x00000010070c723e */ /* 0x000fe400000000ff */
[----:B------:R-:W-:-:S05]  /*cb90*/  F2FP.PACK_AB R14, R0, R14 ;  /* 0x0000000e000e723e */ /* 0x000fca00000000ff */
[----:B------:R1:W-:Y:S04]  /*cba0*/  STS.128 [R41+0x100], R12 ;  /* 0x0001000c29007388 */ /* 0x0003e80000000c00 */
[----:B------:R1:W-:Y:S02]  /*cbb0*/  STS.128 [R40+0x100], R8 ;  /* 0x0001000828007388 */ /* 0x0003e40000000c00 */
.L_x_617:
[----:B------:R-:W-:Y:S05]  /*cbc0*/  BSYNC B0 ;  /* 0x0000000000007941 */ /* 0x000fea0003800000 */
.L_x_616:
        /* <DEDUP_REMOVED lines=27> */
[----:B------:R-:W-:Y:S01]  /*cd80*/  SHF.R.U32.HI R25, RZ, 0x10, R55 ;  /* 0x00000010ff197819 */ /* 0x000fe20000011637 */
[----:B------:R-:W1:Y:S01]  /*cd90*/  LDS.128 R8, [R37+0x100] ;  /* 0x0001000025087984 */ /* 0x000e620000000c00 */
[----:B------:R-:W-:-:S02]  /*cda0*/  SHF.L.U32 R35, R0, 0x1, RZ ;  /* 0x0000000100237819 */ /* 0x000fc400000006ff */
[----:B------:R-:W-:Y:S01]  /*cdb0*/  SHF.R.U32.HI R0, RZ, 0x10, R53 ;  /* 0x00000010ff007819 */ /* 0x000fe20000011635 */
[----:B------:R-:W-:Y:S01]  /*cdc0*/  HADD2.F32 R16, -RZ, R25.H0_H0 ;  /* 0x20000019ff107230 */ /* 0x000fe20000004100 */
[----:B------:R-:W-:Y:S01]  /*cdd0*/  SHF.R.U32.HI R26, RZ, 0x10, R59 ;  /* 0x00000010ff1a7819 */ /* 0x000fe2000001163b */
[----:B------:R-:W2:Y:S01]  /*cde0*/  LDS.128 R12, [R35+0x100] ;  /* 0x00010000230c7984 */ /* 0x000ea20000000c00 */
[----:B------:R-:W-:Y:S01]  /*cdf0*/  SHF.R.U64 R32, R52, 0x10, R53 ;  /* 0x0000001034207819 */ /* 0x000fe20000001235 */
[----:B------:R-:W-:Y:S01]  /*ce00*/  HADD2.F32 R27, -RZ, R0.H0_H0 ;  /* 0x20000000ff1b7230 */ /* 0x000fe20000004100 */
[----:B------:R-:W-:Y:S01]  /*ce10*/  SHF.R.U64 R38, R54, 0x10, R55 ;  /* 0x0000001036267819 */ /* 0x000fe20000001237 */
[----:B------:R-:W-:Y:S01]  /*ce20*/  HADD2.F32 R0, -RZ, R78.H0_H0 ;  /* 0x2000004eff007230 */ /* 0x000fe20000004100 */
[----:B------:R-:W-:Y:S01]  /*ce30*/  SHF.R.U64 R40, R56, 0x10, R57 ;  /* 0x0000001038287819 */ /* 0x000fe20000001239 */
[----:B------:R-:W-:Y:S01]  /*ce40*/  HADD2.F32 R43, -RZ, R26.H0_H0 ;  /* 0x2000001aff2b7230 */ /* 0x000fe20000004100 */
[----:B------:R-:W-:-:S03]  /*ce50*/  SHF.R.U64 R41, R58, 0x10, R59 ;  /* 0x000000103a297819 */ /* 0x000fc6000000123b */
[----:B------:R-:W-:Y:S02]  /*ce60*/  HADD2.F32 R40, -RZ, R40.H0_H0 ;  /* 0x20000028ff287230 */ /* 0x000fe40000004100 */
[----:B-1----:R-:W-:Y:S02]  /*ce70*/  HADD2.F32 R18, -RZ, R9.H0_H0 ;  /* 0x20000009ff127230 */ /* 0x002fe40000004100 */
[--C-:B------:R-:W-:Y:S02]  /*ce80*/  HADD2.F32 R22, -RZ, R8.reuse.H0_H0 ;  /* 0x20000008ff167230 */ /* 0x100fe40000004100 */
[----:B------:R-:W-:Y:S02]  /*ce90*/  HADD2.F32 R24, -RZ, R8.H1_H1 ;  /* 0x30000008ff187230 */ /* 0x000fe40000004100 */
[--C-:B--2---:R-:W-:Y:S02]  /*cea0*/  HADD2.F32 R8, -RZ, R13.reuse.H0_H0 ;  /* 0x2000000dff087230 */ /* 0x104fe40000004100 */
[----:B------:R-:W-:-:S02]  /*ceb0*/  HADD2.F32 R7, -RZ, R13.H1_H1 ;  /* 0x3000000dff077230 */ /* 0x000fc40000004100 */
        /* <DEDUP_REMOVED lines=39> */
[----:B------:R-:W-:Y:S02]  /*d130*/  FMUL.FTZ R6, R23, R10 ;  /* 0x0000000a17067220 */ /* 0x000fe40000410000 */
        /* <DEDUP_REMOVED lines=22> */
.L_x_619:
[----:B------:R-:W-:Y:S05]  /*d2a0*/  BSYNC B0 ;  /* 0x0000000000007941 */ /* 0x000fea0003800000 */
.L_x_618:
[----:B------:R-:W-:-:S04]  /*d2b0*/  IADD3 R5, R70, 0x60, RZ ;  /* 0x0000006046057810 */ /* 0x000fc80007ffe0ff */
        /* <DEDUP_REMOVED lines=8> */
[----:B------:R-:W-:Y:S01]  /*d340*/  SHF.L.U32 R8, R7, 0x3, RZ ;  /* 0x0000000307087819 */ /* 0x000fe200000006ff */
[----:B------:R-:W-:Y:S01]  /*d350*/  IMAD.SHL.U32 R6, R5, 0x40, RZ ;  /* 0x0000004005067824 */ /* 0x000fe200078e00ff */
[----:B------:R-:W-:Y:S02]  /*d360*/  LOP3.LUT R0, R0, 0x1c0, RZ, 0xc0, !PT ;  /* 0x000001c000007812 */ /* 0x000fe400078ec0ff */
        /* <DEDUP_REMOVED lines=12> */
[----:B------:R-:W-:-:S02]  /*d430*/  IADD3 R0, R5, R0, R6 ;  /* 0x0000000005007210 */ /* 0x000fc40007ffe006 */
[----:B------:R-:W-:Y:S01]  /*d440*/  SHF.R.U32.HI R5, RZ, 0x10, R63 ;  /* 0x00000010ff057819 */ /* 0x000fe2000001163f */
[----:B------:R-:W1:Y:S01]  /*d450*/  LDS.128 R8, [R37+0x100] ;  /* 0x0001000025087984 */ /* 0x000e620000000c00 */
[----:B------:R-:W-:Y:S01]  /*d460*/  SHF.L.U32 R35, R0, 0x1, RZ ;  /* 0x0000000100237819 */ /* 0x000fe200000006ff */
[----:B------:R-:W-:Y:S01]  /*d470*/  HADD2.F32 R0, -RZ, R81.H0_H0 ;  /* 0x20000051ff007230 */ /* 0x000fe20000004100 */
[----:B------:R-:W-:Y:S01]  /*d480*/  SHF.R.U32.HI R17, RZ, 0x10, R61 ;  /* 0x00000010ff117819 */ /* 0x000fe2000001163d */
[----:B------:R-:W-:Y:S01]  /*d490*/  HADD2.F32 R19, -RZ, R5.H0_H0 ;  /* 0x20000005ff137230 */ /* 0x000fe20000004100 */
[----:B------:R-:W-:Y:S01]  /*d4a0*/  SHF.R.U32.HI R18, RZ, 0x10, R65 ;  /* 0x00000010ff127819 */ /* 0x000fe20000011641 */
[----:B------:R-:W2:Y:S01]  /*d4b0*/  LDS.128 R12, [R35+0x100] ;  /* 0x00010000230c7984 */ /* 0x000ea20000000c00 */
[----:B------:R-:W-:Y:S01]  /*d4c0*/  HADD2.F32 R5, -RZ, R81.H1_H1 ;  /* 0x30000051ff057230 */ /* 0x000fe20000004100 */
[----:B------:R-:W-:Y:S01]  /*d4d0*/  SHF.R.U64 R31, R60, 0x10, R61 ;  /* 0x000000103c1f7819 */ /* 0x000fe2000000123d */
[----:B------:R-:W-:Y:S01]  /*d4e0*/  HADD2.F32 R17, -RZ, R17.H0_H0 ;  /* 0x20000011ff117230 */ /* 0x000fe20000004100 */
[----:B------:R-:W-:Y:S01]  /*d4f0*/  SHF.R.U64 R38, R62, 0x10, R63 ;  /* 0x000000103e267819 */ /* 0x000fe2000000123f */
[----:B------:R-:W-:Y:S01]  /*d500*/  HADD2.F32 R43, -RZ, R18.H0_H0 ;  /* 0x20000012ff2b7230 */ /* 0x000fe20000004100 */
[----:B------:R-:W-:-:S02]  /*d510*/  SHF.R.U64 R40, R64, 0x10, R65 ;  /* 0x0000001040287819 */ /* 0x000fc40000001241 */
[----:B------:R-:W-:Y:S01]  /*d520*/  SHF.R.U64 R41, R66, 0x10, R67 ;  /* 0x0000001042297819 */ /* 0x000fe20000001243 */
[----:B------:R-:W-:Y:S02]  /*d530*/  HADD2.F32 R38, -RZ, R38.H0_H0 ;  /* 0x20000026ff267230 */ /* 0x000fe40000004100 */
[----:B------:R-:W-:Y:S02]  /*d540*/  HADD2.F32 R40, -RZ, R40.H0_H0 ;  /* 0x20000028ff287230 */ /* 0x000fe40000004100 */
[----:B------:R-:W-:Y:S02]  /*d550*/  HADD2.F32 R41, -RZ, R41.H0_H0 ;  /* 0x20000029ff297230 */ /* 0x000fe40000004100 */
[--C-:B-1----:R-:W-:Y:S02]  /*d560*/  HADD2.F32 R22, -RZ, R11.reuse.H0_H0 ;  /* 0x2000000bff167230 */ /* 0x102fe40000004100 */
[----:B------:R-:W-:Y:S02]  /*d570*/  HADD2.F32 R21, -RZ, R11.H1_H1 ;  /* 0x3000000bff157230 */ /* 0x000fe40000004100 */
[----:B------:R-:W-:-:S02]  /*d580*/  HADD2.F32 R25, -RZ, R10.H0_H0 ;  /* 0x2000000aff197230 */ /* 0x000fc40000004100 */
[--C-:B--2---:R-:W-:Y:S02]  /*d590*/  HADD2.F32 R7, -RZ, R15.reuse.H0_H0 ;  /* 0x2000000fff077230 */ /* 0x104fe40000004100 */
[----:B------:R-:W-:Y:S02]  /*d5a0*/  HADD2.F32 R27, -RZ, R10.H1_H1 ;  /* 0x3000000aff1b7230 */ /* 0x000fe40000004100 */
[----:B------:R-:W-:Y:S01]  /*d5b0*/  HADD2.F32 R6, -RZ, R15.H1_H1 ;  /* 0x3000000fff067230 */ /* 0x000fe20000004100 */
[----:B------:R-:W-:Y:S01]  /*d5c0*/  FMUL.FTZ R36, R7, R0 ;  /* 0x0000000007247220 */ /* 0x000fe20000410000 */
[--C-:B------:R-:W-:Y:S02]  /*d5d0*/  HADD2.F32 R10, -RZ, R12.reuse.H0_H0 ;  /* 0x2000000cff0a7230 */ /* 0x100fe40000004100 */
[----:B------:R-:W-:Y:S01]  /*d5e0*/  HADD2.F32 R15, -RZ, R12.H1_H1 ;  /* 0x3000000cff0f7230 */ /* 0x000fe20000004100 */
[----:B------:R-:W-:Y:S01]  /*d5f0*/  FMUL.FTZ R33, R6, R19 ;  /* 0x0000001306217220 */ /* 0x000fe20000410000 */
[----:B------:R-:W-:-:S02]  /*d600*/  HADD2.F32 R24, -RZ, R9.H0_H0 ;  /* 0x20000009ff187230 */ /* 0x000fc40000004100 */
[----:B------:R-:W-:Y:S01]  /*d610*/  HADD2.F32 R23, -RZ, R9.H1_H1 ;  /* 0x30000009ff177230 */ /* 0x000fe20000004100 */
[----:B------:R-:W-:Y:S01]  /*d620*/  FMUL.FTZ R9, R22, R0 ;  /* 0x0000000016097220 */ /* 0x000fe20000410000 */
[----:B------:R-:W-:Y:S01]  /*d630*/  HADD2.F32 R12, -RZ, R82.H0_H0 ;  /* 0x20000052ff0c7230 */ /* 0x000fe20000004100 */
[----:B------:R-:W-:Y:S01]  /*d640*/  FMUL.FTZ R0, R21, R19 ;  /* 0x0000001315007220 */ /* 0x000fe20000410000 */
[--C-:B------:R-:W-:Y:S02]  /*d650*/  HADD2.F32 R26, -RZ, R8.reuse.H0_H0 ;  /* 0x20000008ff1a7230 */ /* 0x100fe40000004100 */
[----:B------:R-:W-:Y:S01]  /*d660*/  HADD2.F32 R28, -RZ, R8.H1_H1 ;  /* 0x30000008ff1c7230 */ /* 0x000fe20000004100 */
[----:B------:R-:W-:Y:S01]  /*d670*/  FFMA.FTZ R42, R7, R12, R9 ;  /* 0x0000000c072a7223 */ /* 0x000fe20000010009 */
[----:B------:R-:W-:Y:S01]  /*d680*/  HADD2.F32 R8, -RZ, R13.H0_H0 ;  /* 0x2000000dff087230 */ /* 0x000fe20000004100 */
[-C--:B------:R-:W-:Y:S01]  /*d690*/  FMUL.FTZ R7, R24, R5.reuse ;  /* 0x0000000518077220 */ /* 0x080fe20000410000 */
[----:B------:R-:W-:Y:S01]  /*d6a0*/  HADD2.F32 R9, -RZ, R82.H1_H1 ;  /* 0x30000052ff097230 */ /* 0x000fe20000004100 */
[----:B------:R-:W-:Y:S01]  /*d6b0*/  FFMA.FTZ R39, R6, R44, R0 ;  /* 0x0000002c06277223 */ /* 0x000fe20000010000 */
[----:B------:R-:W-:Y:S01]  /*d6c0*/  HADD2.F32 R0, -RZ, R83.H0_H0 ;  /* 0x20000053ff007230 */ /* 0x000fe20000004100 */
[C---:B------:R-:W-:Y:S01]  /*d6d0*/  FMUL.FTZ R29, R8.reuse, R5 ;  /* 0x00000005081d7220 */ /* 0x040fe20000410000 */
[----:B------:R-:W-:Y:S01]  /*d6e0*/  HADD2.F32 R13, -RZ, R13.H1_H1 ;  /* 0x3000000dff0d7230 */ /* 0x000fe20000004100 */
[----:B------:R-:W-:Y:S01]  /*d6f0*/  FFMA.FTZ R34, R8, R9, R7 ;  /* 0x0000000908227223 */ /* 0x000fe20000010007 */
[----:B------:R-:W-:Y:S01]  /*d700*/  HADD2.F32 R8, -RZ, R84.H0_H0 ;  /* 0x20000054ff087230 */ /* 0x000fe20000004100 */
[----:B------:R-:W-:Y:S01]  /*d710*/  FMUL.FTZ R7, R26, R0 ;  /* 0x000000001a077220 */ /* 0x000fe20000410000 */
[----:B------:R-:W-:Y:S01]  /*d720*/  HADD2.F32 R5, -RZ, R83.H1_H1 ;  /* 0x30000053ff057230 */ /* 0x000fe20000004100 */
[----:B------:R-:W-:Y:S01]  /*d730*/  FMUL.FTZ R6, R23, R17 ;  /* 0x0000001117067220 */ /* 0x000fe20000410000 */
[----:B------:R-:W-:Y:S01]  /*d740*/  HADD2.F32 R11, -RZ, R14.H0_H0 ;  /* 0x2000000eff0b7230 */ /* 0x000fe20000004100 */
[C---:B------:R-:W-:Y:S01]  /*d750*/  FFMA.FTZ R30, R10.reuse, R8, R7 ;  /* 0x000000080a1e7223 */ /* 0x040fe20000010007 */
[----:B------:R-:W-:Y:S01]  /*d760*/  HADD2.F32 R7, -RZ, R31.H0_H0 ;  /* 0x2000001fff077230 */ /* 0x000fe20000004100 */
[----:B------:R-:W-:Y:S01]  /*d770*/  FMUL.FTZ R18, R10, R0 ;  /* 0x000000000a127220 */ /* 0x000fe20000410000 */
[----:B------:R-:W-:Y:S01]  /*d780*/  HADD2.F32 R0, -RZ, R84.H1_H1 ;  /* 0x30000054ff007230 */ /* 0x000fe20000004100 */
[----:B------:R-:W-:Y:S01]  /*d790*/  FFMA.FTZ R32, R13, R43, R6 ;  /* 0x0000002b0d207223 */ /* 0x000fe20000010006 */
[----:B------:R-:W-:Y:S01]  /*d7a0*/  HADD2.F32 R14, -RZ, R14.H1_H1 ;  /* 0x3000000eff0e7230 */ /* 0x000fe20000004100 */
[----:B------:R-:W-:-:S02]  /*d7b0*/  FMUL.FTZ R6, R25, R5 ;  /* 0x0000000519067220 */ /* 0x000fc40000410000 */
[C---:B------:R-:W-:Y:S02]  /*d7c0*/  FMUL.FTZ R16, R11.reuse, R5 ;  /* 0x000000050b107220 */ /* 0x040fe40000410000 */
[----:B------:R-:W-:Y:S02]  /*d7d0*/  FMUL.FTZ R5, R28, R7 ;  /* 0x000000071c057220 */ /* 0x000fe40000410000 */
[----:B------:R-:W-:Y:S01]  /*d7e0*/  FFMA.FTZ R31, R11, R0, R6 ;  /* 0x000000000b1f7223 */ /* 0x000fe20000010006 */
[----:B------:R-:W-:Y:S01]  /*d7f0*/  F2FP.PACK_AB R11, R39, R42 ;  /* 0x0000002a270b723e */ /* 0x000fe200000000ff */
[----:B------:R-:W-:Y:S02]  /*d800*/  FMUL.FTZ R20, R13, R17 ;  /* 0x000000110d147220 */ /* 0x000fe40000410000 */
[----:B------:R-:W-:Y:S02]  /*d810*/  FMUL.FTZ R6, R27, R38 ;  /* 0x000000261b067220 */ /* 0x000fe40000410000 */
[----:B------:R-:W-:-:S02]  /*d820*/  FFMA.FTZ R17, R15, R40, R5 ;  /* 0x000000280f117223 */ /* 0x000fc40000010005 */
[----:B------:R-:W-:Y:S02]  /*d830*/  FMUL.FTZ R7, R15, R7 ;  /* 0x000000070f077220 */ /* 0x000fe40000410000 */
[C---:B------:R-:W-:Y:S02]  /*d840*/  FMUL.FTZ R5, R14.reuse, R38 ;  /* 0x000000260e057220 */ /* 0x040fe40000410000 */
[----:B------:R-:W-:Y:S02]  /*d850*/  FFMA.FTZ R19, R14, R41, R6 ;  /* 0x000000290e137223 */ /* 0x000fe40000010006 */
        /* <DEDUP_REMOVED lines=12> */
[----:B------:R-:W-:-:S03]  /*d920*/  FFMA.FTZ R5, R27, R41, -R5 ;  /* 0x000000291b057223 */ /* 0x000fc60000010805 */
[----:B------:R-:W-:Y:S02]  /*d930*/  F2FP.PACK_AB R12, R7, R12 ;  /* 0x0000000c070c723e */ /* 0x000fe400000000ff */
[----:B------:R-:W-:-:S05]  /*d940*/  F2FP.PACK_AB R14, R5, R14 ;  /* 0x0000000e050e723e */ /* 0x000fca00000000ff */
[----:B------:R1:W-:Y:S04]  /*d950*/  STS.128 [R37+0x100], R12 ;  /* 0x0001000c25007388 */ /* 0x0003e80000000c00 */
[----:B------:R1:W-:Y:S02]  /*d960*/  STS.128 [R35+0x100], R8 ;  /* 0x0001000823007388 */ /* 0x0003e40000000c00 */
.L_x_607:
[----:B------:R-:W-:Y:S05]  /*d970*/  BSYNC B2 ;  /* 0x0000000000027941 */ /* 0x000fea0003800000 */
.L_x_585:
[----:B------:R-:W-:Y:S01]  /*d980*/  LEA.HI R175, R176, R213, RZ, 0x5 ;  /* 0x000000d5b0af7211 */ /* 0x000fe200078f28ff */
[----:B------:R-:W-:Y:S01]  /*d990*/  BAR.SYNC.DEFER_BLOCKING 0x0 ;  /* 0x0000000000007b1d */ /* 0x000fe20000010000 */
[C---:B------:R-:W-:Y:S01]  /*d9a0*/  IMAD.SHL.U32 R0, R68.reuse, 0x40, RZ ;  /* 0x0000004044007824 */ /* 0x040fe200078e00ff */
[----:B------:R-:W-:Y:S01]  /*d9b0*/  LOP3.LUT P0, RZ, R68, 0x2, RZ, 0xc0, !PT ;  /* 0x0000000244ff7812 */ /* 0x000fe2000780c0ff */
[----:B------:R-:W-:Y:S01]  /*d9c0*/  IMAD.SHL.U32 R5, R70, 0x8, RZ ;  /* 0x0000000846057824 */ /* 0x000fe200078e00ff */
[----:B------:R-:W-:Y:S01]  /*d9d0*/  SHF.R.S32.HI R171, RZ, 0x5, R175 ;  /* 0x00000005ffab7819 */ /* 0x000fe200000114af */
[----:B------:R-:W-:Y:S01]  /*d9e0*/  IMAD.WIDE.U32 R6, R168, c[0x0][0x208], RZ ;  /* 0x00008200a8067a25 */ /* 0x000fe200078e00ff */
[----:B------:R-:W-:-:S02]  /*d9f0*/  LOP3.LUT R0, R0, 0x1c0, RZ, 0xc0, !PT ;  /* 0x000001c000007812 */ /* 0x000fc400078ec0ff */
[----:B------:R-:W-:Y:S01]  /*da00*/  LOP3.LUT P5, RZ, R117, 0x1, RZ, 0xc0, !PT ;  /* 0x0000000175ff7812 */ /* 0x000fe200078ac0ff */
[----:B------:R-:W-:Y:S01]  /*da10*/  IMAD R184, R171, 0x400, R3 ;  /* 0x00000400abb87824 */ /* 0x000fe200078e0203 */
[----:B------:R-:W-:Y:S01]  /*da20*/  LOP3.LUT R5, R0, 0x8, R5, 0xf8, !PT ;  /* 0x0000000800057812 */ /* 0x000fe200078ef805 */
[----:B------:R-:W-:Y:S01]  /*da30*/  IMAD.MOV.U32 R169, RZ, RZ, 0x6 ;  /* 0x00000006ffa97424 */ /* 0x000fe200078e00ff */
[----:B------:R-:W-:Y:S01]  /*da40*/  SHF.R.U32.HI R0, RZ, 0x3, R0 ;  /* 0x00000003ff007819 */ /* 0x000fe20000011600 */
[----:B------:R-:W-:Y:S01]  /*da50*/  IMAD R170, R168, -0x80, R201 ;  /* 0xffffff80a8aa7824 */ /* 0x000fe200078e02c9 */
[C---:B------:R-:W-:Y:S01]  /*da60*/  LEA R192, R184.reuse, 0x100, 0x1 ;  /* 0x00000100b8c07811 */ /* 0x040fe200078e08ff */
[----:B------:R-:W-:Y:S01]  /*da70*/  IMAD.SHL.U32 R184, R184, 0x2, RZ ;  /* 0x00000002b8b87824 */ /* 0x000fe200078e00ff */
[----:B------:R-:W-:Y:S01]  /*da80*/  LOP3.LUT R0, R5, R0, RZ, 0x3c, !PT ;  /* 0x0000000005007212 */ /* 0x000fe200078e3cff */
[----:B------:R-:W-:Y:S02]  /*da90*/  IMAD.SHL.U32 R235, R88, 0x2, RZ ;  /* 0x0000000258eb7824 */ /* 0x000fe400078e00ff */
[----:B------:R-:W-:-:S02]  /*daa0*/  IMAD R188, R4, 0x2, R192 ;  /* 0x0000000204bc7824 */ /* 0x000fc400078e02c0 */
[C---:B------:R-:W-:Y:S02]  /*dab0*/  IMAD R192, R2.reuse, 0x2, R192 ;  /* 0x0000000202c07824 */ /* 0x040fe400078e02c0 */
[----:B------:R-:W-:Y:S01]  /*dac0*/  IMAD R196, R2, 0x2, R188 ;  /* 0x0000000202c47824 */ /* 0x000fe200078e02bc */
[----:B------:R-:W-:Y:S01]  /*dad0*/  LDSM.16.M88.4 R140, [R184+0x100] ;  /* 0x00010000b88c783b */ /* 0x000fe20000000200 */
[----:B------:R-:W-:-:S03]  /*dae0*/  IMAD R0, R85, 0x200, R0 ;  /* 0x0000020055007824 */ /* 0x000fc600078e0200 */
[----:B------:R-:W-:Y:S01]  /*daf0*/  LDSM.16.M88.4 R144, [R188] ;  /* 0x00000000bc90783b */ /* 0x000fe20000000200 */
[----:B------:R-:W-:-:S03]  /*db00*/  IMAD.SHL.U32 R212, R0, 0x2, RZ ;  /* 0x0000000200d47824 */ /* 0x000fc600078e00ff */
[----:B------:R-:W-:Y:S02]  /*db10*/  LDSM.16.M88.4 R160, [R192] ;  /* 0x00000000c0a0783b */ /* 0x000fe40000000200 */
[C---:B------:R-:W-:Y:S02]  /*db20*/  IADD3 R0, R212.reuse, 0x8100, RZ ;  /* 0x00008100d4007810 */ /* 0x040fe40007ffe0ff */
[----:B------:R-:W-:Y:S01]  /*db30*/  LDSM.16.M88.4 R180, [R196] ;  /* 0x00000000c4b4783b */ /* 0x000fe20000000200 */
[----:B------:R-:W-:Y:S02]  /*db40*/  IADD3 R219, R212, 0x8120, RZ ;  /* 0x00008120d4db7810 */ /* 0x000fe40007ffe0ff */
[----:B------:R-:W-:Y:S01]  /*db50*/  @P0 IADD3 R219, R0, -0x20, RZ ;  /* 0xffffffe000db0810 */ /* 0x000fe20007ffe0ff */
[----:B------:R-:W-:Y:S01]  /*db60*/  LDSM.16.M88.4 R184, [R184+0x4100] ;  /* 0x00410000b8b8783b */ /* 0x000fe20000000200 */
[----:B------:R-:W-:Y:S02]  /*db70*/  IMAD R0, R86, c[0x0][0x208], RZ ;  /* 0x0000820056007a24 */ /* 0x000fe400078e02ff */
[----:B------:R-:W-:Y:S01]  /*db80*/  IADD3 R234, R219, 0x800, RZ ;  /* 0x00000800dbea7810 */ /* 0x000fe20007ffe0ff */
[----:B------:R-:W-:Y:S01]  /*db90*/  LDSM.16.M88.4 R188, [R188+0x4000] ;  /* 0x00400000bcbc783b */ /* 0x000fe20000000200 */
[----:B------:R-:W-:Y:S01]  /*dba0*/  IMAD R5, R168, c[0x0][0x20c], R0 ;  /* 0x00008300a8057a24 */ /* 0x000fe200078e0200 */
[----:B------:R-:W-:-:S02]  /*dbb0*/  LEA R0, P0, R6, R92, 0x7 ;  /* 0x0000005c06007211 */ /* 0x000fc400078038ff */
[----:B------:R-:W-:Y:S01]  /*dbc0*/  LDSM.16.M88.4 R192, [R192+0x4000] ;  /* 0x00400000c0c0783b */ /* 0x000fe20000000200 */
[----:B------:R-:W-:Y:S01]  /*dbd0*/  IMAD.IADD R5, R7, 0x1, R5 ;  /* 0x0000000107057824 */ /* 0x000fe200078e0205 */
[C---:B------:R-:W-:Y:S02]  /*dbe0*/  IADD3 R233, R219.reuse, 0x1000, RZ ;  /* 0x00001000dbe97810 */ /* 0x040fe40007ffe0ff */
[----:B------:R-:W-:Y:S01]  /*dbf0*/  LDSM.16.M88.4 R196, [R196+0x4000] ;  /* 0x00400000c4c4783b */ /* 0x000fe20000000200 */
[----:B------:R-:W-:Y:S02]  /*dc00*/  IADD3 R232, R219, 0x1800, RZ ;  /* 0x00001800dbe87810 */ /* 0x000fe40007ffe0ff */
[----:B------:R-:W-:Y:S01]  /*dc10*/  LEA.HI.X R7, R6, R91, R5, 0x7, P0 ;  /* 0x0000005b06077211 */ /* 0x000fe200000f3c05 */
[----:B------:R-:W-:Y:S01]  /*dc20*/  BAR.SYNC.DEFER_BLOCKING 0x0 ;  /* 0x0000000000007b1d */ /* 0x000fe20000010000 */
[----:B------:R-:W-:Y:S01]  /*dc30*/  IMAD.MOV.U32 R5, RZ, RZ, c[0x0][0x208] ;  /* 0x00008200ff057624 */ /* 0x000fe200078e00ff */
[----:B------:R-:W-:-:S02]  /*dc40*/  LEA R6, P0, R0, c[0x0][0x1f8], 0x1 ;  /* 0x00007e0000067a11 */ /* 0x000fc400078008ff */
[C---:B------:R-:W-:Y:S02]  /*dc50*/  IADD3 R231, R219.reuse, 0x2000, RZ ;  /* 0x00002000dbe77810 */ /* 0x040fe40007ffe0ff */
[----:B------:R-:W-:Y:S01]  /*dc60*/  LEA.HI.X R7, R0, c[0x0][0x1fc], R7, 0x1, P0 ;  /* 0x00007f0000077a11 */ /* 0x000fe200000f0c07 */
[----:B------:R-:W-:Y:S01]  /*dc70*/  IMAD.IADD R0, R170, 0x1, -R70 ;  /* 0x00000001aa007824 */ /* 0x000fe200078e0a46 */
[C---:B------:R-:W-:Y:S02]  /*dc80*/  IADD3 R230, R219.reuse, 0x2800, RZ ;  /* 0x00002800dbe67810 */ /* 0x040fe40007ffe0ff */
[C---:B------:R-:W-:Y:S02]  /*dc90*/  IADD3 R229, R219.reuse, 0x3000, RZ ;  /* 0x00003000dbe57810 */ /* 0x040fe40007ffe0ff */
[----:B------:R-:W-:Y:S02]  /*dca0*/  ISETP.LT.OR P4, PT, R0, 0x1, P6 ;  /* 0x000000010000780c */ /* 0x000fe40003781670 */
[----:B------:R-:W-:-:S02]  /*dcb0*/  IADD3 R228, R219, 0x3800, RZ ;  /* 0x00003800dbe47810 */ /* 0x000fc40007ffe0ff */
[C---:B------:R-:W-:Y:S02]  /*dcc0*/  IADD3 R227, R219.reuse, 0x4000, RZ ;  /* 0x00004000dbe37810 */ /* 0x040fe40007ffe0ff */
[C---:B------:R-:W-:Y:S02]  /*dcd0*/  IADD3 R226, R219.reuse, 0x4800, RZ ;  /* 0x00004800dbe27810 */ /* 0x040fe40007ffe0ff */
[C---:B------:R-:W-:Y:S02]  /*dce0*/  IADD3 R225, R219.reuse, 0x5000, RZ ;  /* 0x00005000dbe17810 */ /* 0x040fe40007ffe0ff */
[----:B------:R-:W-:Y:S01]  /*dcf0*/  IADD3 R224, R219, 0x5800, RZ ;  /* 0x00005800dbe07810 */ /* 0x000fe20007ffe0ff */
[----:B------:R-:W-:-:S04]  /*dd00*/  DEPBAR.LE SB0, 0x0 ;  /* 0x000080000000791a */ /* 0x000fc80000000000 */
[----:B------:R-:W-:Y:S01]  /*dd10*/  BAR.SYNC.DEFER_BLOCKING 0x0 ;  /* 0x0000000000007b1d */ /* 0x000fe20000010000 */
[C---:B------:R-:W-:Y:S02]  /*dd20*/  IADD3 R223, R219.reuse, 0x6000, RZ ;  /* 0x00006000dbdf7810 */ /* 0x040fe40007ffe0ff */
[C---:B------:R-:W-:Y:S02]  /*dd30*/  IADD3 R222, R219.reuse, 0x6800, RZ ;  /* 0x00006800dbde7810 */ /* 0x040fe40007ffe0ff */
[C---:B------:R-:W-:Y:S02]  /*dd40*/  IADD3 R221, R219.reuse, 0x7000, RZ ;  /* 0x00007000dbdd7810 */ /* 0x040fe40007ffe0ff */
[----:B------:R-:W-:Y:S01]  /*dd50*/  IADD3 R220, R219, 0x7800, RZ ;  /* 0x00007800dbdc7810 */ /* 0x000fe20007ffe0ff */
[----:B------:R-:W3:Y:S04]  /*dd60*/  LDSM.16.M88.4 R16, [R212+0x8900] ;  /* 0x00890000d410783b */ /* 0x000ee80000000200 */
[----:B-1----:R-:W1:Y:S04]  /*dd70*/  LDSM.16.M88.4 R12, [R212+0x9100] ;  /* 0x00910000d40c783b */ /* 0x002e680000000200 */
[----:B------:R-:W2:Y:S04]  /*dd80*/  LDSM.16.M88.4 R24, [R212+0x9900] ;  /* 0x00990000d418783b */ /* 0x000ea80000000200 */
[----:B----4-:R-:W4:Y:S04]  /*dd90*/  LDSM.16.M88.4 R8, [R212+0x8100] ;  /* 0x00810000d408783b */ /* 0x010f280000000200 */
[----:B------:R-:W1:Y:S04]  /*dda0*/  LDSM.16.M88.4 R32, [R219+0x1800] ;  /* 0x00180000db20783b */ /* 0x000e680000000200 */
[----:B------:R-:W2:Y:S04]  /*ddb0*/  LDSM.16.M88.4 R52, [R212+0xa100] ;  /* 0x00a10000d434783b */ /* 0x000ea80000000200 */
[----:B------:R-:W2:Y:S04]  /*ddc0*/  LDSM.16.M88.4 R40, [R219+0x1000] ;  /* 0x00100000db28783b */ /* 0x000ea80000000200 */
[----:B------:R-:W2:Y:S04]  /*ddd0*/  LDSM.16.M88.4 R64, [R219+0x2000] ;  /* 0x00200000db40783b */ /* 0x000ea80000000200 */
[----:B------:R-:W2:Y:S04]  /*dde0*/  LDSM.16.M88.4 R44, [R219+0x800] ;  /* 0x00080000db2c783b */ /* 0x000ea80000000200 */
[----:B------:R-:W4:Y:S01]  /*ddf0*/  LDSM.16.M88.4 R48, [R219] ;  /* 0x00000000db30783b */ /* 0x000f220000000200 */
[C---:B---3--:R-:W-:Y:S03]  /*de00*/  HMMA.16816.F32 R36, R140.reuse, R16, RZ ;  /* 0x000000108c24723c */ /* 0x048fe600000018ff */
[----:B------:R-:W3:Y:S05]  /*de10*/  LDSM.16.M88.4 R72, [R212+0xa900] ;  /* 0x00a90000d448783b */ /* 0x000eea0000000200 */
[C---:B------:R-:W-:Y:S08]  /*de20*/  HMMA.16816.F32 R28, R140.reuse, R18, RZ ;  /* 0x000000128c1c723c */ /* 0x040ff000000018ff */
[C---:B-1----:R-:W-:Y:S08]  /*de30*/  HMMA.16816.F32 R20, R140.reuse, R12, RZ ;  /* 0x0000000c8c14723c */ /* 0x042ff000000018ff */
[C---:B------:R-:W-:Y:S08]  /*de40*/  HMMA.16816.F32 R16, R140.reuse, R14, RZ ;  /* 0x0000000e8c10723c */ /* 0x040ff000000018ff */
[C---:B--2---:R-:W-:Y:S08]  /*de50*/  HMMA.16816.F32 R12, R140.reuse, R24, RZ ;  /* 0x000000188c0c723c */ /* 0x044ff000000018ff */
[C---:B----4-:R-:W-:Y:S08]  /*de60*/  HMMA.16816.F32 R60, R140.reuse, R8, RZ ;  /* 0x000000088c3c723c */ /* 0x050ff000000018ff */
[C---:B------:R-:W-:Y:S08]  /*de70*/  HMMA.16816.F32 R56, R140.reuse, R10, RZ ;  /* 0x0000000a8c38723c */ /* 0x040ff000000018ff */
[----:B------:R-:W-:Y:S08]  /*de80*/  HMMA.16816.F32 R8, R140, R26, RZ ;  /* 0x0000001a8c08723c */ /* 0x000ff000000018ff */
[----:B------:R-:W-:Y:S07]  /*de90*/  HMMA.16816.F32 R76, R144, R32, R12 ;  /* 0x00000020904c723c */ /* 0x000fee000000180c */
[C---:B------:R-:W-:Y:S01]  /*dea0*/  IMAD.SHL.U32 R32, R5.reuse, 0x40, RZ ;  /* 0x0000004005207824 */ /* 0x040fe200078e00ff */
[C---:B------:R-:W-:Y:S08]  /*deb0*/  HMMA.16816.F32 R24, R140.reuse, R52, RZ ;  /* 0x000000348c18723c */ /* 0x040ff000000018ff */
[----:B------:R-:W-:Y:S08]  /*dec0*/  HMMA.16816.F32 R12, R140, R54, RZ ;  /* 0x000000368c0c723c */ /* 0x000ff000000018ff */
[C---:B------:R-:W-:Y:S07]  /*ded0*/  HMMA.16816.F32 R100, R144.reuse, R42, R16 ;  /* 0x0000002a9064723c */ /* 0x040fee0000001810 */
[----:B------:R-:W-:Y:S01]  /*dee0*/  SHF.L.U64.HI R19, R5, R169, c[0x0][0x20c] ;  /* 0x0000830005137619 */ /* 0x000fe200000102a9 */
[C---:B------:R-:W-:Y:S07]  /*def0*/  HMMA.16816.F32 R96, R144.reuse, R34, R8 ;  /* 0x000000229060723c */ /* 0x040fee0000001808 */
[----:B------:R-:W-:Y:S01]  /*df00*/  IADD3 R10, P0, R32, R6, RZ ;  /* 0x00000006200a7210 */ /* 0x000fe20007f1e0ff */
[----:B------:R-:W-:Y:S01]  /*df10*/  HMMA.16816.F32 R80, R144, R40, R20 ;  /* 0x000000289050723c */ /* 0x000fe20000001814 */
[----:B------:R-:W-:Y:S02]  /*df20*/  LDSM.16.M88.4 R40, [R219+0x2800] ;  /* 0x00280000db28783b */ /* 0x000fe40000000200 */
[----:B------:R-:W-:Y:S01]  /*df30*/  IADD3 R8, P1, R10, R32, RZ ;  /* 0x000000200a087210 */ /* 0x000fe20007f3e0ff */
[----:B------:R-:W-:Y:S01]  /*df40*/  IMAD.X R11, R19, 0x1, R7, P0 ;  /* 0x00000001130b7824 */ /* 0x000fe200000e0607 */
[----:B------:R-:W-:-:S03]  /*df50*/  IADD3 R5, P0, R32, 0x80, RZ ;  /* 0x0000008020057810 */ /* 0x000fc60007f1e0ff */
[----:B------:R-:W-:Y:S01]  /*df60*/  HMMA.16816.F32 R84, R144, R64, R24 ;  /* 0x000000409054723c */ /* 0x000fe20000001818 */
[----:B------:R-:W1:Y:S01]  /*df70*/  LDSM.16.M88.4 R24, [R212+0xb100] ;  /* 0x00b10000d418783b */ /* 0x000e620000000200 */
[--C-:B------:R-:W-:Y:S01]  /*df80*/  IMAD.X R9, R11, 0x1, R19.reuse, P1 ;  /* 0x000000010b097824 */ /* 0x100fe200008e0613 */
[----:B------:R-:W-:Y:S01]  /*df90*/  ISETP.LT.OR P1, PT, R0, 0x21, P6 ;  /* 0x000000210000780c */ /* 0x000fe20003721670 */
[----:B------:R-:W-:Y:S01]  /*dfa0*/  IMAD.X R18, RZ, RZ, R19, P0 ;  /* 0x000000ffff127224 */ /* 0x000fe200000e0613 */
[----:B------:R-:W-:-:S03]  /*dfb0*/  IADD3 R16, P0, R5, R10, RZ ;  /* 0x0000000a05107210 */ /* 0x000fc60007f1e0ff */
[----:B------:R-:W-:Y:S01]  /*dfc0*/  HMMA.16816.F32 R92, R144, R66, R12 ;  /* 0x00000042905c723c */ /* 0x000fe2000000180c */
[----:B------:R-:W-:Y:S01]  /*dfd0*/  STL [R1+0x2c], R18 ;  /* 0x00002c1201007387 */ /* 0x000fe20000100800 */
[----:B------:R-:W-:-:S05]  /*dfe0*/  IMAD.X R17, R18, 0x1, R11, P0 ;  /* 0x0000000112117824 */ /* 0x000fca00000e060b */
[----:B------:R-:W-:Y:S01]  /*dff0*/  IADD3 R12, P3, P2, R32, 0x80, R6 ;  /* 0x00000080200c7810 */ /* 0x000fe20007a7e006 */
[C---:B------:R-:W-:Y:S01]  /*e000*/  HMMA.16816.F32 R104, R144.reuse, R46, R28 ;  /* 0x0000002e9068723c */ /* 0x040fe2000000181c */
[----:B------:R-:W2:Y:S01]  /*e010*/  LDSM.16.M88.4 R28, [R212+0xb900] ;  /* 0x00b90000d41c783b */ /* 0x000ea20000000200 */
[----:B------:R-:W-:Y:S02]  /*e020*/  IADD3 R14, P0, R8, R32, RZ ;  /* 0x00000020080e7210 */ /* 0x000fe40007f1e0ff */
[----:B------:R-:W-:Y:S02]  /*e030*/  IADD3.X R13, R19, RZ, R7, P3, P2 ;  /* 0x000000ff130d7210 */ /* 0x000fe40001fe4407 */
[C---:B------:R-:W-:Y:S01]  /*e040*/  ISETP.LT.OR P2, PT, R0.reuse, 0x1, P5 ;  /* 0x000000010000780c */ /* 0x040fe20002f41670 */
[----:B------:R-:W-:Y:S01]  /*e050*/  IMAD.X R15, R9, 0x1, R19, P0 ;  /* 0x00000001090f7824 */ /* 0x000fe200000e0613 */
[----:B------:R-:W-:Y:S01]  /*e060*/  ISETP.LT.OR P5, PT, R0, 0x21, P5 ;  /* 0x000000210000780c */ /* 0x000fe20002fa1670 */
[----:B------:R-:W-:Y:S01]  /*e070*/  HMMA.16816.F32 R112, R144, R48, R60 ;  /* 0x000000309070723c */ /* 0x000fe2000000183c */
[----:B------:R-:W-:-:S07]  /*e080*/  LOP3.LUT P3, RZ, R68, 0x4, RZ, 0xc0, !PT ;  /* 0x0000000444ff7812 */ /* 0x000fce000786c0ff */
[C---:B------:R-:W-:Y:S01]  /*e090*/  HMMA.16816.F32 R48, R144.reuse, R50, R56 ;  /* 0x000000329030723c */ /* 0x040fe20000001838 */
[----:B------:R-:W-:Y:S07]  /*e0a0*/  LDSM.16.M88.4 R56, [R219+0x3800] ;  /* 0x00380000db38783b */ /* 0x000fee0000000200 */
[----:B------:R-:W-:Y:S01]  /*e0b0*/  HMMA.16816.F32 R108, R144, R44, R36 ;  /* 0x0000002c906c723c */ /* 0x000fe20000001824 */
[----:B------:R-:W4:Y:S04]  /*e0c0*/  LDSM.16.M88.4 R44, [R219+0x3000] ;  /* 0x00300000db2c783b */ /* 0x000f280000000200 */
[----:B------:R-:W-:Y:S01]  /*e0d0*/  @!PT LDS RZ, [RZ] ;  /* 0x00000000fffff984 */ /* 0x000fe20000000800 */
[----:B------:R-:W-:Y:S01]  /*e0e0*/  @!PT LDS RZ, [RZ] ;  /* 0x00000000fffff984 */ /* 0x000fe20000000800 */
[----:B------:R-:W-:Y:S01]  /*e0f0*/  @!PT LDS RZ, [RZ] ;  /* 0x00000000fffff984 */ /* 0x000fe20000000800 */
[----:B------:R2:W-:Y:S01]  /*e100*/  LDGSTS.E.BYPASS.LTC128B.128 [R235+0x100], [R6.64], !P4 ;  /* 0x0010000006eb7fae */ /* 0x0005e2000e101d48 */
[----:B------:R-:W-:-:S02]  /*e110*/  ISETP.LT.OR P4, PT, R0, 0x41, P6 ;  /* 0x000000410000780c */ /* 0x000fc40003781670 */
[C---:B---3--:R-:W-:Y:S01]  /*e120*/  HMMA.16816.F32 R20, R140.reuse, R72, RZ ;  /* 0x000000488c14723c */ /* 0x048fe200000018ff */
[----:B------:R2:W-:Y:S04]  /*e130*/  LDGSTS.E.BYPASS.LTC128B.128 [R235+0x4100], [R6.64+0x80], !P2 ;  /* 0x0410008006eb7fae */ /* 0x0005e8000d101d48 */
[----:B------:R3:W-:Y:S01]  /*e140*/  LDGSTS.E.BYPASS.LTC128B.128 [R235+0x1100], [R10.64], !P1 ;  /* 0x011000000aeb7fae */ /* 0x0007e2000c901d48 */
[----:B------:R-:W-:Y:S02]  /*e150*/  ISETP.LT.OR P1, PT, R0, 0x61, P6 ;  /* 0x000000610000780c */ /* 0x000fe40003721670 */
[----:B-1----:R-:W-:Y:S01]  /*e160*/  HMMA.16816.F32 R36, R140, R24, RZ ;  /* 0x000000188c24723c */ /* 0x002fe200000018ff */
[----:B------:R1:W-:Y:S01]  /*e170*/  LDGSTS.E.BYPASS.LTC128B.128 [R235+0x5100], [R12.64], !P5 ;  /* 0x051000000ceb7fae */ /* 0x0003e2000e901d48 */
[----:B------:R-:W-:-:S03]  /*e180*/  LOP3.LUT P5, RZ, R117, 0x1, RZ, 0xc0, !PT ;  /* 0x0000000175ff7812 */ /* 0x000fc600078ac0ff */
[----:B------:R3:W-:Y:S01]  /*e190*/  LDGSTS.E.BYPASS.LTC128B.128 [R235+0x2100], [R8.64], !P4 ;  /* 0x0210000008eb7fae */ /* 0x0007e2000e101d48 */
[----:B------:R-:W-:Y:S02]  /*e1a0*/  ISETP.LT.OR P2, PT, R0, 0x41, P5 ;  /* 0x000000410000780c */ /* 0x000fe40002f41670 */
[----:B------:R-:W-:Y:S08]  /*e1b0*/  HMMA.16816.F32 R32, R140, R74, RZ ;  /* 0x0000004a8c20723c */ /* 0x000ff000000018ff */
[----:B------:R-:W-:Y:S03]  /*e1c0*/  HMMA.16816.F32 R88, R144, R40, R20 ;  /* 0x000000289058723c */ /* 0x000fe60000001814 */
[----:B------:R1:W-:Y:S01]  /*e1d0*/  LDGSTS.E.BYPASS.LTC128B.128 [R235+0x6100], [R16.64], !P2 ;  /* 0x0610000010eb7fae */ /* 0x0003e2000d101d48 */
[----:B--2---:R-:W-:-:S03]  /*e1e0*/  IADD3 R6, P0, R5, R8, RZ ;  /* 0x0000000805067210 */ /* 0x004fc60007f1e0ff */
[----:B------:R2:W-:Y:S01]  /*e1f0*/  LDGSTS.E.BYPASS.LTC128B.128 [R235+0x3100], [R14.64], !P1 ;  /* 0x031000000eeb7fae */ /* 0x0005e2000c901d48 */
[----:B------:R-:W-:Y:S01]  /*e200*/  HMMA.16816.F32 R20, R140, R26, RZ ;  /* 0x0000001a8c14723c */ /* 0x000fe200000018ff */
[----:B------:R-:W-:Y:S01]  /*e210*/  IMAD.X R7, R18, 0x1, R9, P0 ;  /* 0x0000000112077824 */ /* 0x000fe200000e0609 */
[----:B------:R-:W-:Y:S01]  /*e220*/  ISETP.LT.OR P0, PT, R0, 0x61, P5 ;  /* 0x000000610000780c */ /* 0x000fe20002f01670 */
[----:B------:R-:W-:-:S05]  /*e230*/  IMAD.MOV.U32 R0, RZ, RZ, 0x40 ;  /* 0x00000040ff007424 */ /* 0x000fca00078e00ff */
[----:B------:R-:W-:Y:S01]  /*e240*/  SEL R0, R0, 0xffffffc0, !P3 ;  /* 0xffffffc000007807 */ /* 0x000fe20005800000 */
[----:B---3--:R-:W-:Y:S04]  /*e250*/  HMMA.16816.F32 R8, R140, R30, RZ ;  /* 0x0000001e8c08723c */ /* 0x008fe800000018ff */
[----:B------:R-:W-:Y:S02]  /*e260*/  IMAD.IADD R218, R212, 0x1, R0 ;  /* 0x00000001d4da7824 */ /* 0x000fe400078e0200 */
[----:B------:R3:W-:Y:S01]  /*e270*/  LDGSTS.E.BYPASS.LTC128B.128 [R235+0x7100], [R6.64], !P0 ;  /* 0x0710000006eb7fae */ /* 0x0007e2000c101d48 */
[----:B------:R-:W-:Y:S01]  /*e280*/  IMAD.IADD R215, R0, 0x1, R219 ;  /* 0x0000000100d77824 */ /* 0x000fe200078e02db */
[C---:B------:R-:W-:Y:S01]  /*e290*/  HMMA.16816.F32 R72, R144.reuse, R42, R32 ;  /* 0x0000002a9048723c */ /* 0x040fe20000001820 */
[----:B------:R-:W-:Y:S01]  /*e2a0*/  ISETP.GE.AND P0, PT, R236, 0x2, PT ;  /* 0x00000002ec00780c */ /* 0x000fe20003f06270 */
[----:B------:R-:W3:Y:S04]  /*e2b0*/  LDSM.16.M88.4 R24, [R218+0x8100] ;  /* 0x00810000da18783b */ /* 0x000ee80000000200 */
[----:B------:R-:W-:Y:S02]  /*e2c0*/  LDSM.16.M88.4 R32, [R218+0x9100] ;  /* 0x00910000da20783b */ /* 0x000fe40000000200 */
[----:B----4-:R-:W-:Y:S02]  /*e2d0*/  HMMA.16816.F32 R68, R144, R44, R36 ;  /* 0x0000002c9044723c */ /* 0x010fe40000001824 */
[----:B-1----:R-:W-:Y:S04]  /*e2e0*/  LDSM.16.M88.4 R16, [R218+0x9900] ;  /* 0x00990000da10783b */ /* 0x002fe80000000200 */
[----:B------:R-:W0:Y:S02]  /*e2f0*/  LDGDEPBAR ;  /* 0x00000000000079af */ /* 0x000e240000000000 */
[----:B--2---:R-:W-:Y:S02]  /*e300*/  HMMA.16816.F32 R12, R140, R28, RZ ;  /* 0x0000001c8c0c723c */ /* 0x004fe400000018ff */
[----:B------:R-:W1:Y:S06]  /*e310*/  LDSM.16.M88.4 R28, [R218+0x8900] ;  /* 0x00890000da1c783b */ /* 0x000e6c0000000200 */
[C---:B------:R-:W-:Y:S01]  /*e320*/  HMMA.16816.F32 R64, R144.reuse, R46, R20 ;  /* 0x0000002e9040723c */ /* 0x040fe20000001814 */
[----:B------:R-:W-:Y:S11]  /*e330*/  LDSM.16.M88.4 R20, [R218+0xb100] ;  /* 0x00b10000da14783b */ /* 0x000ff60000000200 */
[----:B------:R-:W-:Y:S04]  /*e340*/  @!UPT UIADD3 URZ, URZ, URZ, URZ ;  /* 0x0000003f3f3ff290 */ /* 0x000fe8000fffe03f */
[C---:B------:R-:W-:Y:S01]  /*e350*/  HMMA.16816.F32 R60, R144.reuse, R56, R12 ;  /* 0x00000038903c723c */ /* 0x040fe2000000180c */
[----:B------:R-:W-:Y:S07]  /*e360*/  LDSM.16.M88.4 R12, [R218+0xa900] ;  /* 0x00a90000da0c783b */ /* 0x000fee0000000200 */
[----:B------:R-:W-:Y:S01]  /*e370*/  HMMA.16816.F32 R56, R144, R58, R8 ;  /* 0x0000003a9038723c */ /* 0x000fe20000001808 */
[----:B------:R-:W2:Y:S07]  /*e380*/  LDSM.16.M88.4 R8, [R218+0xa100] ;  /* 0x00a10000da08783b */ /* 0x000eae0000000200 */
[C---:B---3--:R-:W-:Y:S08]  /*e390*/  HMMA.16816.F32 R44, R160.reuse, R26, R48 ;  /* 0x0000001aa02c723c */ /* 0x048ff00000001830 */
[C---:B-1----:R-:W-:Y:S08]  /*e3a0*/  HMMA.16816.F32 R48, R160.reuse, R28, R108 ;  /* 0x0000001ca030723c */ /* 0x042ff0000000186c */
[C---:B------:R-:W-:Y:S01]  /*e3b0*/  HMMA.16816.F32 R40, R160.reuse, R30, R104 ;  /* 0x0000001ea028723c */ /* 0x040fe20000001868 */
[----:B------:R-:W1:Y:S07]  /*e3c0*/  LDSM.16.M88.4 R28, [R218+0xb900] ;  /* 0x00b90000da1c783b */ /* 0x000e6e0000000200 */
[C---:B------:R-:W-:Y:S08]  /*e3d0*/  HMMA.16816.F32 R36, R160.reuse, R32, R80 ;  /* 0x00000020a024723c */ /* 0x040ff00000001850 */
[C---:B------:R-:W-:Y:S01]  /*e3e0*/  HMMA.16816.F32 R52, R160.reuse, R24, R112 ;  /* 0x00000018a034723c */ /* 0x040fe20000001870 */
[----:B------:R-:W3:Y:S07]  /*e3f0*/  LDSM.16.M88.4 R24, [R215] ;  /* 0x00000000d718783b */ /* 0x000eee0000000200 */
[C---:B------:R-:W-:Y:S08]  /*e400*/  HMMA.16816.F32 R80, R160.reuse, R18, R96 ;  /* 0x00000012a050723c */ /* 0x040ff00000001860 */
[C---:B--2---:R-:W-:Y:S08]  /*e410*/  HMMA.16816.F32 R84, R160.reuse, R8, R84 ;  /* 0x00000008a054723c */ /* 0x044ff00000001854 */
[C---:B------:R-:W-:Y:S01]  /*e420*/  HMMA.16816.F32 R92, R160.reuse, R10, R92 ;  /* 0x0000000aa05c723c */ /* 0x040fe2000000185c */
[----:B------:R-:W2:Y:S07]  /*e430*/  LDSM.16.M88.4 R8, [R215+0x800] ;  /* 0x00080000d708783b */ /* 0x000eae0000000200 */
[C---:B------:R-:W-:Y:S08]  /*e440*/  HMMA.16816.F32 R32, R160.reuse, R34, R100 ;  /* 0x00000022a020723c */ /* 0x040ff00000001864 */
[C---:B------:R-:W-:Y:S01]  /*e450*/  HMMA.16816.F32 R76, R160.reuse, R16, R76 ;  /* 0x00000010a04c723c */ /* 0x040fe2000000184c */
[----:B------:R-:W4:Y:S07]  /*e460*/  LDSM.16.M88.4 R16, [R215+0x1000] ;  /* 0x00100000d710783b */ /* 0x000f2e0000000200 */
[C---:B------:R-:W-:Y:S08]  /*e470*/  HMMA.16816.F32 R96, R160.reuse, R12, R88 ;  /* 0x0000000ca060723c */ /* 0x040ff00000001858 */
[C---:B------:R-:W-:Y:S08]  /*e480*/  HMMA.16816.F32 R100, R160.reuse, R20, R68 ;  /* 0x00000014a064723c */ /* 0x040ff00000001844 */
[C---:B------:R-:W-:Y:S01]  /*e490*/  HMMA.16816.F32 R88, R160.reuse, R22, R64 ;  /* 0x00000016a058723c */ /* 0x040fe20000001840 */
[----:B------:R-:W4:Y:S07]  /*e4a0*/  LDSM.16.M88.4 R20, [R215+0x1800] ;  /* 0x00180000d714783b */ /* 0x000f2e0000000200 */
[C---:B------:R-:W-:Y:S01]  /*e4b0*/  HMMA.16816.F32 R108, R160.reuse, R14, R72 ;  /* 0x0000000ea06c723c */ /* 0x040fe20000001848 */
[----:B------:R-:W-:Y:S07]  /*e4c0*/  LDSM.16.M88.4 R12, [R215+0x3000] ;  /* 0x00300000d70c783b */ /* 0x000fee0000000200 */
[C---:B-1----:R-:W-:Y:S08]  /*e4d0*/  HMMA.16816.F32 R72, R160.reuse, R28, R60 ;  /* 0x0000001ca048723c */ /* 0x042ff0000000183c */
[----:B------:R-:W-:Y:S01]  /*e4e0*/  HMMA.16816.F32 R68, R160, R30, R56 ;  /* 0x0000001ea044723c */ /* 0x000fe20000001838 */
[----:B------:R-:W1:Y:S07]  /*e4f0*/  LDSM.16.M88.4 R28, [R215+0x2000] ;  /* 0x00200000d71c783b */ /* 0x000e6e0000000200 */
[C---:B---3--:R-:W-:Y:S08]  /*e500*/  HMMA.16816.F32 R64, R180.reuse, R24, R52 ;  /* 0x00000018b440723c */ /* 0x048ff00000001834 */
[C---:B--2---:R-:W-:Y:S08]  /*e510*/  HMMA.16816.F32 R56, R180.reuse, R8, R48 ;  /* 0x00000008b438723c */ /* 0x044ff00000001830 */
[C---:B------:R-:W-:Y:S01]  /*e520*/  HMMA.16816.F32 R52, R180.reuse, R10, R40 ;  /* 0x0000000ab434723c */ /* 0x040fe20000001828 */
[----:B------:R-:W-:Y:S07]  /*e530*/  LDSM.16.M88.4 R8, [R215+0x3800] ;  /* 0x00380000d708783b */ /* 0x000fee0000000200 */
[C---:B----4-:R-:W-:Y:S08]  /*e540*/  HMMA.16816.F32 R48, R180.reuse, R16, R36 ;  /* 0x00000010b430723c */ /* 0x050ff00000001824 */
[C---:B------:R-:W-:Y:S01]  /*e550*/  HMMA.16816.F32 R60, R180.reuse, R26, R44 ;  /* 0x0000001ab43c723c */ /* 0x040fe2000000182c */
[----:B------:R-:W2:Y:S07]  /*e560*/  LDSM.16.M88.4 R24, [R215+0x2800] ;  /* 0x00280000d718783b */ /* 0x000eae0000000200 */
[C---:B------:R-:W-:Y:S01]  /*e570*/  HMMA.16816.F32 R40, R180.reuse, R20, R76 ;  /* 0x00000014b428723c */ /* 0x040fe2000000184c */
[----:B------:R-:W-:Y:S07]  /*e580*/  LDSM.16.M88.4 R76, [R219+0x4800] ;  /* 0x00480000db4c783b */ /* 0x000fee0000000200 */
[C---:B------:R-:W-:Y:S01]  /*e590*/  HMMA.16816.F32 R36, R180.reuse, R22, R80 ;  /* 0x00000016b424723c */ /* 0x040fe20000001850 */
[----:B------:R-:W3:Y:S07]  /*e5a0*/  LDSM.16.M88.4 R20, [R212+0xc100] ;  /* 0x00c10000d414783b */ /* 0x000eee0000000200 */
[C---:B------:R-:W-:Y:S01]  /*e5b0*/  HMMA.16816.F32 R44, R180.reuse, R18, R32 ;  /* 0x00000012b42c723c */ /* 0x040fe20000001820 */
[----:B------:R-:W-:Y:S07]  /*e5c0*/  LDSM.16.M88.4 R16, [R212+0xd900] ;  /* 0x00d90000d410783b */ /* 0x000fee0000000200 */
[C---:B-1----:R-:W-:Y:S08]  /*e5d0*/  HMMA.16816.F32 R32, R180.reuse, R28, R84 ;  /* 0x0000001cb420723c */ /* 0x042ff00000001854 */
[C---:B------:R-:W-:Y:S01]  /*e5e0*/  HMMA.16816.F32 R92, R180.reuse, R30, R92 ;  /* 0x0000001eb45c723c */ /* 0x040fe2000000185c */
[----:B------:R-:W1:Y:S07]  /*e5f0*/  LDSM.16.M88.4 R28, [R212+0xc900] ;  /* 0x00c90000d41c783b */ /* 0x000e6e0000000200 */
[C---:B------:R-:W-:Y:S08]  /*e600*/  HMMA.16816.F32 R136, R180.reuse, R12, R100 ;  /* 0x0000000cb488723c */ /* 0x040ff00000001864 */
[C---:B------:R-:W-:Y:S01]  /*e610*/  HMMA.16816.F32 R132, R180.reuse, R14, R88 ;  /* 0x0000000eb484723c */ /* 0x040fe20000001858 */
[----:B------:R-:W4:Y:S07]  /*e620*/  LDSM.16.M88.4 R12, [R212+0xe100] ;  /* 0x00e10000d40c783b */ /* 0x000f2e0000000200 */
[C---:B--2---:R-:W-:Y:S08]  /*e630*/  HMMA.16816.F32 R96, R180.reuse, R24, R96 ;  /* 0x00000018b460723c */ /* 0x044ff00000001860 */
[----:B------:R-:W-:Y:S01]  /*e640*/  HMMA.16816.F32 R108, R180, R26, R108 ;  /* 0x0000001ab46c723c */ /* 0x000fe2000000186c */
[----:B------:R-:W2:Y:S07]  /*e650*/  LDSM.16.M88.4 R24, [R212+0xd100] ;  /* 0x00d10000d418783b */ /* 0x000eae0000000200 */
[----:B---3--:R-:W-:Y:S01]  /*e660*/  HMMA.16816.F32 R116, R184, R22, R60 ;  /* 0x00000016b874723c */ /* 0x008fe2000000183c */
[----:B------:R-:W3:Y:S07]  /*e670*/  LDSM.16.M88.4 R60, [R212+0xf100] ;  /* 0x00f10000d43c783b */ /* 0x000eee0000000200 */
[C---:B------:R-:W-:Y:S01]  /*e680*/  HMMA.16816.F32 R128, R180.reuse, R8, R72 ;  /* 0x00000008b480723c */ /* 0x040fe20000001848 */
[----:B------:R-:W-:Y:S07]  /*e690*/  LDSM.16.M88.4 R72, [R219+0x5000] ;  /* 0x00500000db48783b */ /* 0x000fee0000000200 */
[----:B------:R-:W-:Y:S01]  /*e6a0*/  HMMA.16816.F32 R124, R180, R10, R68 ;  /* 0x0000000ab47c723c */ /* 0x000fe20000001844 */
[----:B------:R-:W2:Y:S04]  /*e6b0*/  LDSM.16.M88.4 R8, [R212+0xe900] ;  /* 0x00e90000d408783b */ /* 0x000ea80000000200 */
[----:B------:R-:W-:Y:S03]  /*e6c0*/  LDSM.16.M88.4 R68, [R219+0x5800] ;  /* 0x00580000db44783b */ /* 0x000fe60000000200 */
[C---:B-1----:R-:W-:Y:S01]  /*e6d0*/  HMMA.16816.F32 R104, R184.reuse, R30, R52 ;  /* 0x0000001eb868723c */ /* 0x042fe20000001834 */
[----:B------:R-:W1:Y:S07]  /*e6e0*/  LDSM.16.M88.4 R52, [R212+0xf900] ;  /* 0x00f90000d434783b */ /* 0x000e6e0000000200 */
[C---:B------:R-:W-:Y:S01]  /*e6f0*/  HMMA.16816.F32 R112, R184.reuse, R28, R56 ;  /* 0x0000001cb870723c */ /* 0x040fe20000001838 */
[----:B------:R-:W1:Y:S04]  /*e700*/  LDSM.16.M88.4 R56, [R219+0x4000] ;  /* 0x00400000db38783b */ /* 0x000e680000000200 */
[----:B------:R-:W-:Y:S03]  /*e710*/  LDSM.16.M88.4 R28, [R219+0x7800] ;  /* 0x00780000db1c783b */ /* 0x000fe60000000200 */
[C---:B------:R-:W-:Y:S08]  /*e720*/  HMMA.16816.F32 R120, R184.reuse, R20, R64 ;  /* 0x00000014b878723c */ /* 0x040ff00000001840 */
[C---:B----4-:R-:W-:Y:S01]  /*e730*/  HMMA.16816.F32 R64, R184.reuse, R12, R32 ;  /* 0x0000000cb840723c */ /* 0x050fe20000001820 */
[----:B------:R-:W4:Y:S07]  /*e740*/  LDSM.16.M88.4 R32, [R219+0x7000] ;  /* 0x00700000db20783b */ /* 0x000f2e0000000200 */
[C---:B------:R-:W-:Y:S01]  /*e750*/  HMMA.16816.F32 R80, R184.reuse, R18, R36 ;  /* 0x00000012b850723c */ /* 0x040fe20000001824 */
[----:B------:R-:W1:Y:S07]  /*e760*/  LDSM.16.M88.4 R36, [R219+0x6800] ;  /* 0x00680000db24783b */ /* 0x000e6e0000000200 */
[C---:B------:R-:W-:Y:S08]  /*e770*/  HMMA.16816.F32 R84, R184.reuse, R16, R40 ;  /* 0x00000010b854723c */ /* 0x040ff00000001828 */
[C---:B--2---:R-:W-:Y:S08]  /*e780*/  HMMA.16816.F32 R100, R184.reuse, R24, R48 ;  /* 0x00000018b864723c */ /* 0x044ff00000001830 */
[C---:B---3--:R-:W-:Y:S08]  /*e790*/  HMMA.16816.F32 R16, R184.reuse, R62, R132 ;  /* 0x0000003eb810723c */ /* 0x048ff00000001884 */
[C---:B------:R-:W-:Y:S01]  /*e7a0*/  HMMA.16816.F32 R88, R184.reuse, R26, R44 ;  /* 0x0000001ab858723c */ /* 0x040fe2000000182c */
[----:B------:R-:W2:Y:S07]  /*e7b0*/  LDSM.16.M88.4 R44, [R219+0x6000] ;  /* 0x00600000db2c783b */ /* 0x000eae0000000200 */
[C---:B------:R-:W-:Y:S01]  /*e7c0*/  HMMA.16816.F32 R48, R184.reuse, R14, R92 ;  /* 0x0000000eb830723c */ /* 0x040fe2000000185c */
[----:B------:R-:W3:Y:S07]  /*e7d0*/  LDSM.16.M88.4 R92, [R218+0xc100] ;  /* 0x00c10000da5c783b */ /* 0x000eee0000000200 */
[C---:B------:R-:W-:Y:S08]  /*e7e0*/  HMMA.16816.F32 R40, R184.reuse, R8, R96 ;  /* 0x00000008b828723c */ /* 0x040ff00000001860 */
[C---:B------:R-:W-:Y:S08]  /*e7f0*/  HMMA.16816.F32 R24, R184.reuse, R10, R108 ;  /* 0x0000000ab818723c */ /* 0x040ff0000000186c */
[C---:B-1----:R-:W-:Y:S08]  /*e800*/  HMMA.16816.F32 R12, R184.reuse, R52, R128 ;  /* 0x00000034b80c723c */ /* 0x042ff00000001880 */
[----:B------:R-:W-:Y:S08]  /*e810*/  HMMA.16816.F32 R8, R184, R54, R124 ;  /* 0x00000036b808723c */ /* 0x000ff0000000187c */
[----:B------:R-:W-:Y:S08]  /*e820*/  HMMA.16816.F32 R52, R188, R56, R120 ;  /* 0x00000038bc34723c */ /* 0x000ff00000001878 */
[----:B------:R-:W-:Y:S01]  /*e830*/  HMMA.16816.F32 R20, R184, R60, R136 ;  /* 0x0000003cb814723c */ /* 0x000fe20000001888 */
[----:B------:R-:W1:Y:S07]  /*e840*/  LDSM.16.M88.4 R60, [R218+0xc900] ;  /* 0x00c90000da3c783b */ /* 0x000e6e0000000200 */
[C---:B------:R-:W-:Y:S01]  /*e850*/  HMMA.16816.F32 R56, R188.reuse, R58, R116 ;  /* 0x0000003abc38723c */ /* 0x040fe20000001874 */
[----:B------:R-:W1:Y:S07]  /*e860*/  LDSM.16.M88.4 R116, [R218+0xd100] ;  /* 0x00d10000da74783b */ /* 0x000e6e0000000200 */
[C---:B------:R-:W-:Y:S08]  /*e870*/  HMMA.16816.F32 R132, R188.reuse, R76, R112 ;  /* 0x0000004cbc84723c */ /* 0x040ff00000001870 */
[C---:B----4-:R-:W-:Y:S01]  /*e880*/  HMMA.16816.F32 R112, R188.reuse, R34, R16 ;  /* 0x00000022bc70723c */ /* 0x050fe20000001810 */
[----:B------:R-:W4:Y:S07]  /*e890*/  LDSM.16.M88.4 R16, [R218+0xd900] ;  /* 0x00d90000da10783b */ /* 0x000f2e0000000200 */
[C---:B------:R-:W-:Y:S08]  /*e8a0*/  HMMA.16816.F32 R76, R188.reuse, R78, R104 ;  /* 0x0000004ebc4c723c */ /* 0x040ff00000001868 */
[C---:B------:R-:W-:Y:S01]  /*e8b0*/  HMMA.16816.F32 R108, R188.reuse, R28, R12 ;  /* 0x0000001cbc6c723c */ /* 0x040fe2000000180c */
[----:B------:R-:W1:Y:S07]  /*e8c0*/  LDSM.16.M88.4 R12, [R218+0xe100] ;  /* 0x00e10000da0c783b */ /* 0x000e6e0000000200 */
[C---:B------:R-:W-:Y:S01]  /*e8d0*/  HMMA.16816.F32 R128, R188.reuse, R72, R100 ;  /* 0x00000048bc80723c */ /* 0x040fe20000001864 */
[----:B------:R-:W-:Y:S07]  /*e8e0*/  LDSM.16.M88.4 R100, [R215+0x4000] ;  /* 0x00400000d764783b */ /* 0x000fee0000000200 */
[C---:B------:R-:W-:Y:S01]  /*e8f0*/  HMMA.16816.F32 R120, R188.reuse, R38, R24 ;  /* 0x00000026bc78723c */ /* 0x040fe20000001818 */
[----:B------:R-:W-:Y:S07]  /*e900*/  LDSM.16.M88.4 R24, [R218+0xf100] ;  /* 0x00f10000da18783b */ /* 0x000fee0000000200 */
[C---:B------:R-:W-:Y:S01]  /*e910*/  HMMA.16816.F32 R104, R188.reuse, R30, R8 ;  /* 0x0000001ebc68723c */ /* 0x040fe20000001808 */
[----:B------:R-:W1:Y:S07]  /*e920*/  LDSM.16.M88.4 R8, [R218+0xe900] ;  /* 0x00e90000da08783b */ /* 0x000e6e0000000200 */
[C---:B------:R-:W-:Y:S01]  /*e930*/  HMMA.16816.F32 R156, R188.reuse, R74, R88 ;  /* 0x0000004abc9c723c */ /* 0x040fe20000001858 */
[----:B------:R-:W-:Y:S07]  /*e940*/  LDSM.16.M88.4 R72, [R215+0x5800] ;  /* 0x00580000d748783b */ /* 0x000fee0000000200 */
[C---:B-----5:R-:W-:Y:S01]  /*e950*/  HMMA.16816.F32 R164, R188.reuse, R68, R84 ;  /* 0x00000044bca4723c */ /* 0x060fe20000001854 */
[----:B------:R-:W1:Y:S07]  /*e960*/  LDSM.16.M88.4 R84, [R218+0xf900] ;  /* 0x00f90000da54783b */ /* 0x000e6e0000000200 */
[C---:B------:R-:W-:Y:S01]  /*e970*/  HMMA.16816.F32 R152, R188.reuse, R70, R80 ;  /* 0x00000046bc98723c */ /* 0x040fe20000001850 */
[----:B------:R-:W1:Y:S07]  /*e980*/  LDSM.16.M88.4 R68, [R215+0x6000] ;  /* 0x00600000d744783b */ /* 0x000e6e0000000200 */
[C---:B--2---:R-:W-:Y:S01]  /*e990*/  HMMA.16816.F32 R148, R188.reuse, R44, R64 ;  /* 0x0000002cbc94723c */ /* 0x044fe20000001840 */
[----:B------:R-:W-:Y:S07]  /*e9a0*/  LDSM.16.M88.4 R64, [R215+0x6800] ;  /* 0x00680000d740783b */ /* 0x000fee0000000200 */
[C---:B------:R-:W-:Y:S08]  /*e9b0*/  HMMA.16816.F32 R136, R188.reuse, R46, R48 ;  /* 0x0000002ebc88723c */ /* 0x040ff00000001830 */
[C---:B------:R-:W-:Y:S08]  /*e9c0*/  HMMA.16816.F32 R124, R188.reuse, R36, R40 ;  /* 0x00000024bc7c723c */ /* 0x040ff00000001828 */
[----:B------:R-:W-:Y:S08]  /*e9d0*/  HMMA.16816.F32 R20, R188, R32, R20 ;  /* 0x00000020bc14723c */ /* 0x000ff00000001814 */
[C---:B---3--:R-:W-:Y:S08]  /*e9e0*/  HMMA.16816.F32 R88, R192.reuse, R94, R56 ;  /* 0x0000005ec058723c */ /* 0x048ff00000001838 */
[C---:B------:R-:W-:Y:S01]  /*e9f0*/  HMMA.16816.F32 R96, R192.reuse, R92, R52 ;  /* 0x0000005cc060723c */ /* 0x040fe20000001834 */
[----:B------:R-:W-:Y:S07]  /*ea00*/  LDSM.16.M88.4 R92, [R215+0x4800] ;  /* 0x00480000d75c783b */ /* 0x000fee0000000200 */
[C---:B-1----:R-:W-:Y:S08]  /*ea10*/  HMMA.16816.F32 R80, R192.reuse, R60, R132 ;  /* 0x0000003cc050723c */ /* 0x042ff00000001884 */
[C---:B------:R-:W-:Y:S01]  /*ea20*/  HMMA.16816.F32 R56, R192.reuse, R116, R128 ;  /* 0x00000074c038723c */ /* 0x040fe20000001880 */
[----:B------:R-:W1:Y:S07]  /*ea30*/  LDSM.16.M88.4 R128, [R215+0x7000] ;  /* 0x00700000d780783b */ /* 0x000e6e0000000200 */
[C---:B------:R-:W-:Y:S01]  /*ea40*/  HMMA.16816.F32 R60, R192.reuse, R62, R76 ;  /* 0x0000003ec03c723c */ /* 0x040fe2000000184c */
[----:B------:R-:W2:Y:S07]  /*ea50*/  LDSM.16.M88.4 R76, [R215+0x5000] ;  /* 0x00500000d74c783b */ /* 0x000eae0000000200 */
[----:B------:R-:W-:Y:S01]  /*ea60*/  HMMA.16816.F32 R52, R192, R118, R156 ;  /* 0x00000076c034723c */ /* 0x000fe2000000189c */
[----:B------:R-:W3:Y:S01]  /*ea70*/  LDSM.16.M88.4 R116, [R215+0x7800] ;  /* 0x00780000d774783b */ /* 0x000ee20000000200 */
[----:B------:R-:W-:-:S06]  /*ea80*/  DEPBAR.LE SB0, 0x0 ;  /* 0x000080000000791a */ /* 0x000fcc0000000000 */
[C---:B----4-:R-:W-:Y:S08]  /*ea90*/  HMMA.16816.F32 R48, R192.reuse, R16, R164 ;  /* 0x00000010c030723c */ /* 0x050ff000000018a4 */
        /* <DEDUP_REMOVED lines=17> */
[C---:B--2---:R-:W-:Y:S08]  /*ebb0*/  HMMA.16816.F32 R56, R196.reuse, R76, R56 ;  /* 0x0000004cc438723c */ /* 0x044ff00000001838 */
[C---:B------:R-:W-:Y:S08]  /*ebc0*/  HMMA.16816.F32 R52, R196.reuse, R78, R52 ;  /* 0x0000004ec434723c */ /* 0x040ff00000001834 */
[C---:B------:R-:W-:Y:S08]  /*ebd0*/  HMMA.16816.F32 R36, R196.reuse, R70, R36 ;  /* 0x00000046c424723c */ /* 0x040ff00000001824 */
[C---:B------:R-:W-:Y:S08]  /*ebe0*/  HMMA.16816.F32 R32, R196.reuse, R64, R32 ;  /* 0x00000040c420723c */ /* 0x040ff00000001820 */
[C---:B------:R-:W-:Y:S08]  /*ebf0*/  HMMA.16816.F32 R28, R196.reuse, R66, R28 ;  /* 0x00000042c41c723c */ /* 0x040ff0000000181c */
[C---:B------:R-:W-:Y:S08]  /*ec00*/  HMMA.16816.F32 R16, R196.reuse, R130, R16 ;  /* 0x00000082c410723c */ /* 0x040ff00000001810 */
[C---:B---3--:R-:W-:Y:S08]  /*ec10*/  HMMA.16816.F32 R20, R196.reuse, R116, R12 ;  /* 0x00000074c414723c */ /* 0x048ff0000000180c */
[----:B------:R-:W-:Y:S01]  /*ec20*/  HMMA.16816.F32 R24, R196, R118, R8 ;  /* 0x00000076c418723c */ /* 0x000fe20000001808 */
[----:B------:R-:W-:Y:S06]  /*ec30*/  BAR.SYNC.DEFER_BLOCKING 0x0 ;  /* 0x0000000000007b1d */ /* 0x000fec0000010000 */
[----:B------:R-:W-:Y:S09]  /*ec40*/  @!P0 BRA `(.L_x_620) ;  /* 0x0000023000008947 */ /* 0x000ff20003800000 */
[----:B------:R-:W-:Y:S01]  /*ec50*/  IADD3 R0, R236, -0x2, RZ ;  /* 0xfffffffeec007810 */ /* 0x000fe20007ffe0ff */
        /* <DEDUP_REMOVED lines=34> */
.L_x_620:
[----:B------:R-:W-:Y:S01]  /*ee80*/  FMUL.FTZ R0, R89, c[0x0][0x320] ;  /* 0x0000c80059007a20 */ /* 0x000fe20000410000 */
[----:B---3--:R-:W-:Y:S01]  /*ee90*/  LEA.HI R6, R176, R213, RZ, 0x2 ;  /* 0x000000d5b0067211 */ /* 0x008fe200078f10ff */
[----:B------:R-:W-:Y:S01]  /*eea0*/  FMUL.FTZ R5, R82, c[0x0][0x320] ;  /* 0x0000c80052057a20 */ /* 0x000fe20000410000 */
[----:B------:R-:W-:Y:S01]  /*eeb0*/  SHF.R.S32.HI R8, RZ, 0x1f, R171 ;  /* 0x0000001fff087819 */ /* 0x000fe200000114ab */
[----:B------:R1:W-:Y:S01]  /*eec0*/  MUFU.TANH R77, R0 ;  /* 0x00000000004d7308 */ /* 0x0003e20000002400 */
[----:B------:R-:W-:Y:S01]  /*eed0*/  LOP3.LUT R6, R6, 0xfffffffc, RZ, 0xc0, !PT ;  /* 0xfffffffc06067812 */ /* 0x000fe200078ec0ff */
[----:B------:R-:W-:Y:S01]  /*eee0*/  FMUL.FTZ R7, R22, c[0x0][0x320] ;  /* 0x0000c80016077a20 */ /* 0x000fe20000410000 */
[----:B------:R-:W-:Y:S01]  /*eef0*/  LEA.HI R8, R8, R171, RZ, 0x3 ;  /* 0x000000ab08087211 */ /* 0x000fe200078f18ff */
[----:B------:R-:W-:Y:S01]  /*ef00*/  FMUL.FTZ R15, R27, c[0x0][0x320] ;  /* 0x0000c8001b0f7a20 */ /* 0x000fe20000410000 */
[----:B------:R-:W-:Y:S01]  /*ef10*/  ISETP.NE.AND P5, PT, R177, 0x1, PT ;  /* 0x00000001b100780c */ /* 0x000fe20003fa5270 */
[----:B------:R-:W0:Y:S01]  /*ef20*/  LDGDEPBAR ;  /* 0x00000000000079af */ /* 0x000e220000000000 */
[----:B------:R-:W-:-:S03]  /*ef30*/  LOP3.LUT R8, R8, 0xffffff8, RZ, 0xc0, !PT ;  /* 0x0ffffff808087812 */ /* 0x000fc600078ec0ff */
[----:B------:R-:W-:Y:S02]  /*ef40*/  MUFU.TANH R15, R15 ;  /* 0x0000000f000f7308 */ /* 0x000fe40000002400 */
[----:B------:R-:W-:Y:S02]  /*ef50*/  IMAD.IADD R10, R171, 0x1, -R8 ;  /* 0x00000001ab0a7824 */ /* 0x000fe400078e0a08 */
[----:B-1----:R-:W-:-:S04]  /*ef60*/  FMUL.FTZ R0, R80, c[0x0][0x320] ;  /* 0x0000c80050007a20 */ /* 0x002fc80000410000 */
        /* <DEDUP_REMOVED lines=58> */
[----:B------:R1:W3:Y:S02]  /*f310*/  MUFU.TANH R11, R0 ;  /* 0x00000000000b7308 */ /* 0x0002e40000002400 */
[----:B-1----:R-:W-:-:S06]  /*f320*/  FMUL.FTZ R0, R44, c[0x0][0x320] ;  /* 0x0000c8002c007a20 */ /* 0x002fcc0000410000 */
[----:B------:R1:W-:Y:S08]  /*f330*/  MUFU.TANH R44, R5 ;  /* 0x00000005002c7308 */ /* 0x0003f00000002400 */
[----:B------:R4:W5:Y:S01]  /*f340*/  MUFU.TANH R25, R0 ;  /* 0x0000000000197308 */ /* 0x0009620000002400 */
[----:B-1----:R-:W-:Y:S02]  /*f350*/  IMAD.IADD R5, R213, 0x1, -R6 ;  /* 0x00000001d5057824 */ /* 0x002fe400078e0a06 */
[----:B----4-:R-:W-:-:S05]  /*f360*/  FMUL.FTZ R0, R75, c[0x0][0x320] ;  /* 0x0000c8004b007a20 */ /* 0x010fca0000410000 */
        /* <DEDUP_REMOVED lines=26> */
[----:B------:R-:W-:Y:S08]  /*f510*/  MUFU.TANH R31, R7 ;  /* 0x00000007001f7308 */ /* 0x000ff00000002400 */
        /* <DEDUP_REMOVED lines=14> */
[----:B------:R1:W4:Y:S02]  /*f600*/  MUFU.TANH R13, R0 ;  /* 0x00000000000d7308 */ /* 0x0003240000002400 */
[----:B-1----:R-:W-:-:S05]  /*f610*/  LOP3.LUT R0, R175, 0xffffffe0, RZ, 0xc0, !PT ;  /* 0xffffffe0af007812 */ /* 0x002fca00078ec0ff */
[----:B------:R-:W-:Y:S02]  /*f620*/  IMAD.IADD R0, R213, 0x1, -R0 ;  /* 0x00000001d5007824 */ /* 0x000fe400078e0a00 */
[----:B------:R-:W-:-:S03]  /*f630*/  IMAD.SHL.U32 R213, R3, 0x2, RZ ;  /* 0x0000000203d57824 */ /* 0x000fc600078e00ff */
[----:B------:R-:W-:Y:S01]  /*f640*/  SHF.R.S32.HI R9, RZ, 0x1f, R0 ;  /* 0x0000001fff097819 */ /* 0x000fe20000011400 */
[----:B------:R-:W-:Y:S01]  /*f650*/  IMAD R217, R2, 0x2, R213 ;  /* 0x0000000202d97824 */ /* 0x000fe200078e02d5 */
[----:B------:R-:W-:Y:S02]  /*f660*/  LEA R214, R4, R213, 0x1 ;  /* 0x000000d504d67211 */ /* 0x000fe400078e08ff */
[----:B------:R-:W-:Y:S02]  /*f670*/  LEA.HI R6, R9, R0, RZ, 0x2 ;  /* 0x0000000009067211 */ /* 0x000fe400078f10ff */
[----:B------:R-:W-:Y:S01]  /*f680*/  LEA.HI R9, R5, R5, RZ, 0x1 ;  /* 0x0000000505097211 */ /* 0x000fe200078f08ff */
[----:B------:R-:W-:Y:S01]  /*f690*/  IMAD R216, R2, 0x2, R214 ;  /* 0x0000000202d87824 */ /* 0x000fe200078e02d6 */
[C---:B------:R-:W-:Y:S02]  /*f6a0*/  LEA.HI.SX32 R7, R6.reuse, R203, 0x1e ;  /* 0x000000cb06077211 */ /* 0x040fe400078ff2ff */
[----:B------:R-:W-:Y:S01]  /*f6b0*/  LOP3.LUT R8, R9, 0x1ffffffe, RZ, 0xc0, !PT ;  /* 0x1ffffffe09087812 */ /* 0x000fe200078ec0ff */
[----:B------:R-:W-:Y:S01]  /*f6c0*/  FMUL.FTZ R9, R23, c[0x0][0x320] ;  /* 0x0000c80017097a20 */ /* 0x000fe20000410000 */
[----:B------:R-:W-:Y:S01]  /*f6d0*/  LOP3.LUT R6, R6, 0x7ffffffc, RZ, 0xc0, !PT ;  /* 0x7ffffffc06067812 */ /* 0x000fe200078ec0ff */
[----:B------:R-:W-:-:S02]  /*f6e0*/  IMAD R7, R10, 0x10, R7 ;  /* 0x000000100a077824 */ /* 0x000fc400078e0207 */
[----:B------:R-:W-:Y:S01]  /*f6f0*/  IMAD.IADD R5, R5, 0x1, -R8 ;  /* 0x0000000105057824 */ /* 0x000fe200078e0a08 */
[----:B------:R1:W-:Y:S01]  /*f700*/  MUFU.TANH R22, R9 ;  /* 0x0000000900167308 */ /* 0x0003e20000002400 */
[----:B------:R-:W-:Y:S02]  /*f710*/  IMAD.IADD R6, R0, 0x1, -R6 ;  /* 0x0000000100067824 */ /* 0x000fe400078e0a06 */
[----:B------:R-:W-:Y:S01]  /*f720*/  FMUL.FTZ R0, R83, c[0x0][0x320] ;  /* 0x0000c80053007a20 */ /* 0x000fe20000410000 */
[----:B------:R-:W-:Y:S01]  /*f730*/  LEA R7, R5, R7, 0x3 ;  /* 0x0000000705077211 */ /* 0x000fe200078e18ff */
[----:B------:R-:W-:Y:S02]  /*f740*/  FMUL.FTZ R5, R50, c[0x0][0x320] ;  /* 0x0000c80032057a20 */ /* 0x000fe40000410000 */
[----:B------:R-:W-:Y:S01]  /*f750*/  IMAD.SHL.U32 R10, R6, 0x2, RZ ;  /* 0x00000002060a7824 */ /* 0x000fe200078e00ff */
[----:B------:R-:W-:Y:S01]  /*f760*/  MUFU.TANH R60, R0 ;  /* 0x00000000003c7308 */ /* 0x000fe20000002400 */
[----:B------:R-:W-:Y:S01]  /*f770*/  @P5 IMAD.HI.U32 R8, R7, c[0x0][0x2c8], RZ ;  /* 0x0000b20007085a27 */ /* 0x000fe200078e00ff */
[----:B------:R2:W-:Y:S03]  /*f780*/  STL [R1+0x18], R7 ;  /* 0x0000180701007387 */ /* 0x0005e60000100800 */
[----:B------:R-:W-:Y:S01]  /*f790*/  IMAD.IADD R6, R170, 0x1, -R10 ;  /* 0x00000001aa067824 */ /* 0x000fe200078e0a0a */
[----:B------:R-:W-:Y:S02]  /*f7a0*/  STL [R1+0x24], R10 ;  /* 0x0000240a01007387 */ /* 0x000fe40000100800 */
[----:B------:R3:W-:Y:S01]  /*f7b0*/  MUFU.TANH R18, R5 ;  /* 0x0000000500127308 */ /* 0x0007e20000002400 */
[----:B-1----:R-:W-:-:S02]  /*f7c0*/  IMAD.MOV.U32 R9, RZ, RZ, -0x80 ;  /* 0xffffff80ff097424 */ /* 0x002fc400078e00ff */
[----:B---3--:R-:W-:Y:S01]  /*f7d0*/  IMAD.MOV.U32 R5, RZ, RZ, R7 ;  /* 0x000000ffff057224 */ /* 0x008fe200078e0007 */
[----:B------:R-:W-:Y:S01]  /*f7e0*/  @P5 SHF.R.U32.HI R5, RZ, c[0x0][0x2cc], R8 ;  /* 0x0000b300ff055a19 */ /* 0x000fe20000011608 */
[----:B--2---:R-:W-:-:S04]  /*f7f0*/  FMUL.FTZ R7, R51, c[0x0][0x320] ;  /* 0x0000c80033077a20 */ /* 0x004fc80000410000 */
[----:B------:R-:W1:Y:S01]  /*f800*/  SHFL.IDX PT, R8, R5, RZ, 0x1c1f ;  /* 0x001c1fff05087589 */ /* 0x000e6200000e0000 */
[----:B------:R2:W-:Y:S03]  /*f810*/  MUFU.TANH R17, R7 ;  /* 0x0000000700117308 */ /* 0x0005e60000002400 */
[----:B--2---:R2:W3:Y:S02]  /*f820*/  SHFL.IDX PT, R7, R5, 0x1, 0x1c1f ;  /* 0x003c1f0005077f89 */ /* 0x0044e400000e0000 */
[----:B--2---:R-:W-:-:S04]  /*f830*/  FMUL.FTZ R5, R26, c[0x0][0x320] ;  /* 0x0000c8001a057a20 */ /* 0x004fc80000410000 */
[----:B------:R2:W-:Y:S02]  /*f840*/  MUFU.TANH R19, R5 ;  /* 0x0000000500137308 */ /* 0x0005e40000002400 */
[----:B--2---:R-:W-:-:S05]  /*f850*/  IMAD R5, R168, R9, 0x1 ;  /* 0x00000001a8057424 */ /* 0x004fca00078e0209 */
[----:B------:R-:W-:Y:S01]  /*f860*/  IADD3 R0, -R10, R5, R201 ;  /* 0x000000050a007210 */ /* 0x000fe20007ffe1c9 */
[----:B------:R-:W-:-:S03]  /*f870*/  FMUL.FTZ R5, R99, c[0x0][0x320] ;  /* 0x0000c80063057a20 */ /* 0x000fc60000410000 */
[----:B------:R-:W-:Y:S01]  /*f880*/  IADD3 R0, R0, -R211, RZ ;  /* 0x800000d300007210 */ /* 0x000fe20007ffe0ff */
[----:B------:R1:W2:Y:S04]  /*f890*/  MUFU.TANH R12, R5 ;  /* 0x00000005000c7308 */ /* 0x0002a80000002400 */
[C---:B-1----:R-:W-:Y:S02]  /*f8a0*/  IMAD.IADD R5, R0.reuse, 0x1, R8 ;  /* 0x0000000100057824 */ /* 0x042fe400078e0208 */
[----:B---3--:R-:W-:Y:S02]  /*f8b0*/  IMAD.IADD R0, R0, 0x1, R7 ;  /* 0x0000000100007824 */ /* 0x008fe400078e0207 */
[----:B------:R-:W-:Y:S01]  /*f8c0*/  FMUL.FTZ R7, R74, c[0x0][0x320] ;  /* 0x0000c8004a077a20 */ /* 0x000fe20000410000 */
[----:B------:R-:W-:Y:S01]  /*f8d0*/  IMNMX R5, R6, R5, PT ;  /* 0x0000000506057217 */ /* 0x000fe20003800200 */
[----:B------:R-:W-:Y:S01]  /*f8e0*/  FMUL.FTZ R8, R42, c[0x0][0x320] ;  /* 0x0000c8002a087a20 */ /* 0x000fe20000410000 */
[----:B------:R-:W-:-:S02]  /*f8f0*/  IMNMX R0, R6, R0, PT ;  /* 0x0000000006007217 */ /* 0x000fc40003800200 */
[C---:B------:R-:W-:Y:S01]  /*f900*/  ISETP.GT.AND P0, PT, R5.reuse, RZ, PT ;  /* 0x000000ff0500720c */ /* 0x040fe20003f04270 */
[----:B------:R1:W3:Y:S01]  /*f910*/  MUFU.TANH R6, R7 ;  /* 0x0000000700067308 */ /* 0x0002e20000002400 */
[C---:B------:R-:W-:Y:S02]  /*f920*/  ISETP.GT.AND P1, PT, R5.reuse, 0x1, PT ;  /* 0x000000010500780c */ /* 0x040fe40003f24270 */
[C---:B------:R-:W-:Y:S02]  /*f930*/  ISETP.GT.AND P2, PT, R5.reuse, 0x8, PT ;  /* 0x000000080500780c */ /* 0x040fe40003f44270 */
[----:B------:R-:W-:Y:S02]  /*f940*/  FSEL R9, R16, -INF , P1 ;  /* 0xff80000010097808 */ /* 0x000fe40000800000 */
[----:B------:R-:W-:Y:S01]  /*f950*/  ISETP.GT.AND P1, PT, R5, 0x11, PT ;  /* 0x000000110500780c */ /* 0x000fe20003f24270 */
[----:B------:R4:W2:Y:S01]  /*f960*/  MUFU.TANH R16, R8 ;  /* 0x0000000800107308 */ /* 0x0008a20000002400 */
[----:B------:R-:W-:-:S02]  /*f970*/  FSEL R10, R11, -INF , P2 ;  /* 0xff8000000b0a7808 */ /* 0x000fc40001000000 */
[----:B------:R-:W-:Y:S02]  /*f980*/  ISETP.GT.AND P2, PT, R5, 0x18, PT ;  /* 0x000000180500780c */ /* 0x000fe40003f44270 */
[----:B------:R-:W-:Y:S02]  /*f990*/  FSEL R29, R69, -INF , P1 ;  /* 0xff800000451d7808 */ /* 0x000fe40000800000 */
[----:B------:R-:W-:Y:S02]  /*f9a0*/  ISETP.GT.AND P1, PT, R5, 0x21, PT ;  /* 0x000000210500780c */ /* 0x000fe40003f24270 */
[----:B-1----:R-:W-:Y:S02]  /*f9b0*/  FSEL R7, R21, -INF , P0 ;  /* 0xff80000015077808 */ /* 0x002fe40000000000 */
[----:B------:R-:W-:Y:S02]  /*f9c0*/  ISETP.GT.AND P0, PT, R5, 0x10, PT ;  /* 0x000000100500780c */ /* 0x000fe40003f04270 */
[----:B------:R-:W-:-:S02]  /*f9d0*/  FSEL R30, R68, -INF , P2 ;  /* 0xff800000441e7808 */ /* 0x000fc40001000000 */
[----:B------:R-:W-:Y:S02]  /*f9e0*/  FSEL R28, R76, -INF , P0 ;  /* 0xff8000004c1c7808 */ /* 0x000fe40000000000 */
[C---:B------:R-:W-:Y:S02]  /*f9f0*/  ISETP.GT.AND P0, PT, R5.reuse, 0x20, PT ;  /* 0x000000200500780c */ /* 0x040fe40003f04270 */
[----:B------:R-:W-:Y:S02]  /*fa00*/  ISETP.GT.AND P2, PT, R5, 0x28, PT ;  /* 0x000000280500780c */ /* 0x000fe40003f44270 */
[----:B------:R-:W-:Y:S02]  /*fa10*/  FSEL R66, R66, -INF , P0 ;  /* 0xff80000042427808 */ /* 0x000fe40000000000 */
[----:B------:R-:W-:Y:S02]  /*fa20*/  FSEL R67, R67, -INF , P1 ;  /* 0xff80000043437808 */ /* 0x000fe40000800000 */
[----:B------:R-:W-:-:S02]  /*fa30*/  ISETP.GT.AND P0, PT, R5, 0x30, PT ;  /* 0x000000300500780c */ /* 0x000fc40003f04270 */
[C---:B------:R-:W-:Y:S02]  /*fa40*/  ISETP.GT.AND P1, PT, R5.reuse, 0x31, PT ;  /* 0x000000310500780c */ /* 0x040fe40003f24270 */
[----:B------:R-:W-:Y:S02]  /*fa50*/  ISETP.GT.AND P3, PT, R5, 0x9, PT ;  /* 0x000000090500780c */ /* 0x000fe40003f64270 */
        /* <DEDUP_REMOVED lines=10> */
[----:B-----5:R-:W-:Y:S02]  /*fb00*/  FSEL R164, R25, -INF , P0 ;  /* 0xff80000019a47808 */ /* 0x020fe40000000000 */
        /* <DEDUP_REMOVED lines=20> */
[C---:B------:R-:W-:Y:S02]  /*fc50*/  ISETP.GT.AND P3, PT, R5.reuse, 0x49, PT ;  /* 0x000000490500780c */ /* 0x040fe40003f64270 */
[----:B------:R-:W-:Y:S02]  /*fc60*/  FSEL R241, R40, -INF , P2 ;  /* 0xff80000028f17808 */ /* 0x000fe40001000000 */
[----:B------:R-:W-:Y:S01]  /*fc70*/  ISETP.GT.AND P2, PT, R5, 0x78, PT ;  /* 0x000000780500780c */ /* 0x000fe20003f44270 */
[----:B------:R-:W-:Y:S01]  /*fc80*/  LDSM.16.MT88.4 R40, [R214+0x4100] ;  /* 0x00410000d628783b */ /* 0x000fe20000004200 */
[----:B------:R-:W-:-:S02]  /*fc90*/  FSEL R200, R36, -INF , P0 ;  /* 0xff80000024c87808 */ /* 0x000fc40000000000 */
[----:B------:R-:W-:Y:S02]  /*fca0*/  FSEL R170, R33, -INF , P1 ;  /* 0xff80000021aa7808 */ /* 0x000fe40000800000 */
[C---:B------:R-:W-:Y:S02]  /*fcb0*/  ISETP.GT.AND P0, PT, R0.reuse, RZ, PT ;  /* 0x000000ff0000720c */ /* 0x040fe40003f04270 */
[----:B------:R-:W-:Y:S02]  /*fcc0*/  ISETP.GT.AND P1, PT, R0, 0x1, PT ;  /* 0x000000010000780c */ /* 0x000fe40003f24270 */
[----:B------:R-:W-:Y:S02]  /*fcd0*/  FSEL R167, R167, -INF , P3 ;  /* 0xff800000a7a77808 */ /* 0x000fe40001800000 */
[----:B------:R-:W-:Y:S02]  /*fce0*/  ISETP.GT.AND P3, PT, R5, 0x59, PT ;  /* 0x000000590500780c */ /* 0x000fe40003f64270 */
[----:B------:R-:W-:-:S02]  /*fcf0*/  FMNMX.FTZ R69, R7, R9, !PT ;  /* 0x0000000907457209 */ /* 0x000fc40007810000 */
[----:B------:R-:W-:Y:S02]  /*fd00*/  FSEL R78, R32, -INF , P2 ;  /* 0xff800000204e7808 */ /* 0x000fe40001000000 */
[----:B------:R-:W-:Y:S02]  /*fd10*/  ISETP.GT.AND P2, PT, R0, 0x8, PT ;  /* 0x000000080000780c */ /* 0x000fe40003f44270 */
[----:B----4-:R-:W-:Y:S02]  /*fd20*/  FSEL R8, R13, -INF , P0 ;  /* 0xff8000000d087808 */ /* 0x010fe40000000000 */
[----:B--2---:R-:W-:Y:S02]  /*fd30*/  FSEL R12, R12, -INF , P1 ;  /* 0xff8000000c0c7808 */ /* 0x004fe40000800000 */
[----:B------:R-:W-:Y:S02]  /*fd40*/  FSEL R179, R49, -INF , P3 ;  /* 0xff80000031b37808 */ /* 0x000fe40001800000 */
[----:B------:R-:W-:-:S02]  /*fd50*/  ISETP.GT.AND P3, PT, R5, 0x69, PT ;  /* 0x000000690500780c */ /* 0x000fc40003f64270 */
[----:B------:R-:W-:Y:S02]  /*fd60*/  FMNMX.FTZ R69, R10, R69, !PT ;  /* 0x000000450a457209 */ /* 0x000fe40007810000 */
[----:B------:R-:W-:Y:S02]  /*fd70*/  ISETP.GT.AND P4, PT, R5, 0x79, PT ;  /* 0x000000790500780c */ /* 0x000fe40003f84270 */
        /* <DEDUP_REMOVED lines=34> */
[----:B------:R-:W-:Y:S01]  /*ffa0*/  FMNMX.FTZ R5, R96, R5, !PT ;  /* 0x0000000560057209 */ /* 0x000fe20007810000 */
[----:B------:R-:W-:Y:S01]  /*ffb0*/  LDSM.16.MT88.4 R24, [R213+0x100] ;  /* 0x00010000d518783b */ /* 0x000fe20000004200 */
        /* <DEDUP_REMOVED lines=14> */
[----:B---3--:R-:W-:Y:S02]  /*100a0*/  FSEL R154, R6, -INF , P2 ;  /* 0xff800000069a7808 */ /* 0x008fe40001000000 */
        /* <DEDUP_REMOVED lines=15> */
[C---:B------:R-:W-:Y:S02]  /*101a0*/  ISETP.GT.AND P2, PT, R0.reuse, 0x49, PT ;  /* 0x000000490000780c */ /* 0x040fe40003f44270 */
        /* <DEDUP_REMOVED lines=37> */
[----:B------:R-:W-:Y:S01]  /*10400*/  FMNMX.FTZ R5, R208, R5, !PT ;  /* 0x00000005d0057209 */ /* 0x000fe20007810000 */
[----:B------:R-:W-:Y:S01]  /*10410*/  LDSM.16.MT88.4 R32, [R217+0x4100] ;  /* 0x00410000d920783b */ /* 0x000fe20000004200 */
        /* <DEDUP_REMOVED lines=8> */
[----:B------:R-:W-:Y:S02]  /*104a0*/  FSEL R247, R72, -INF , P4 ;  /* 0xff80000048f77808 */ /* 0x000fe40002000000 */
[----:B------:R-:W-:Y:S02]  /*104b0*/  FMNMX.FTZ R69, R78, R69, !PT ;  /* 0x000000454e457209 */ /* 0x000fe40007810000 */
[----:B------:R-:W-:Y:S02]  /*104c0*/  ISETP.GT.AND P0, PT, R0, 0x79, PT ;  /* 0x000000790000780c */ /* 0x000fe40003f04270 */
[----:B------:R-:W-:Y:S02]  /*104d0*/  FSEL R248, R19, -INF , P1 ;  /* 0xff80000013f87808 */ /* 0x000fe40000800000 */
[----:B------:R-:W-:Y:S01]  /*104e0*/  FMNMX.FTZ R0, R249, R5, !PT ;  /* 0x00000005f9007209 */ /* 0x000fe20007810000 */
[----:B------:R-:W-:Y:S01]  /*104f0*/  LDSM.16.MT88.4 R16, [R214+0x100] ;  /* 0x00010000d610783b */ /* 0x000fe20000004200 */
[----:B------:R-:W-:-:S02]  /*10500*/  FMNMX.FTZ R69, R247, R69, !PT ;  /* 0x00000045f7457209 */ /* 0x000fc40007810000 */
[----:B------:R-:W-:Y:S02]  /*10510*/  FSEL R171, R15, -INF , P0 ;  /* 0xff8000000fab7808 */ /* 0x000fe40000000000 */
[----:B------:R-:W-:Y:S01]  /*10520*/  FMNMX.FTZ R0, R248, R0, !PT ;  /* 0x00000000f8007209 */ /* 0x000fe20007810000 */
[----:B------:R-:W1:Y:S03]  /*10530*/  SHFL.BFLY PT, R6, R69, 0x2, 0x1f ;  /* 0x0c401f0045067f89 */ /* 0x000e6600000e0000 */
        /* <DEDUP_REMOVED lines=14> */
[----:B------:R-:W-:Y:S01]  /*10620*/  FFMA.FTZ R2, R28, c[0x0][0x2d0], -R5 ;  /* 0x0000b4001c027a23 */ /* 0x000fe20000010805 */
[----:B------:R-:W-:Y:S01]  /*10630*/  FSEL R0, R0, RZ, P0 ;  /* 0x000000ff00007208 */ /* 0x000fe20000000000 */
[----:B------:R1:W-:Y:S04]  /*10640*/  MUFU.EX2 R204, R6 ;  /* 0x0000000600cc7308 */ /* 0x0003e80000000800 */
[----:B------:R-:W-:-:S04]  /*10650*/  FFMA.FTZ R3, R8, c[0x0][0x2d0], -R0 ;  /* 0x0000b40008037a23 */ /* 0x000fc80000010800 */
[----:B------:R2:W-:Y:S01]  /*10660*/  MUFU.EX2 R92, R3 ;  /* 0x00000003005c7308 */ /* 0x0005e20000000800 */
[----:B-1----:R-:W-:-:S07]  /*10670*/  FFMA.FTZ R6, R9, c[0x0][0x2d0], -R5 ;  /* 0x0000b40009067a23 */ /* 0x002fce0000010805 */
[----:B------:R1:W-:Y:S01]  /*10680*/  MUFU.EX2 R168, R2 ;  /* 0x0000000200a87308 */ /* 0x0003e20000000800 */
[----:B--2---:R-:W-:-:S07]  /*10690*/  FFMA.FTZ R3, R12, c[0x0][0x2d0], -R0 ;  /* 0x0000b4000c037a23 */ /* 0x004fce0000010800 */
[----:B------:R2:W3:Y:S08]  /*106a0*/  MUFU.EX2 R7, R6 ;  /* 0x0000000600077308 */ /* 0x0004f00000000800 */
[----:B------:R4:W5:Y:S01]  /*106b0*/  MUFU.EX2 R178, R3 ;  /* 0x0000000300b27308 */ /* 0x0009620000000800 */
[--C-:B-1----:R-:W-:Y:S02]  /*106c0*/  FFMA.FTZ R2, R29, c[0x0][0x2d0], -R5.reuse ;  /* 0x0000b4001d027a23 */ /* 0x102fe40000010805 */
[----:B--2---:R-:W-:-:S05]  /*106d0*/  FFMA.FTZ R6, R10, c[0x0][0x2d0], -R5 ;  /* 0x0000b4000a067a23 */ /* 0x004fca0000010805 */
[----:B------:R1:W-:Y:S01]  /*106e0*/  MUFU.EX2 R202, R2 ;  /* 0x0000000200ca7308 */ /* 0x0003e20000000800 */
[----:B---3--:R-:W-:Y:S01]  /*106f0*/  F2FP.PACK_AB R8, R7, R204 ;  /* 0x000000cc0708723e */ /* 0x008fe200000000ff */
[----:B----4-:R-:W-:-:S06]  /*10700*/  FFMA.FTZ R3, R13, c[0x0][0x2d0], -R0 ;  /* 0x0000b4000d037a23 */ /* 0x010fcc0000010800 */
[----:B------:R2:W-:Y:S01]  /*10710*/  MUFU.EX2 R23, R6 ;  /* 0x0000000600177308 */ /* 0x0005e20000000800 */
[----:B-----5:R-:W-:-:S07]  /*10720*/  F2FP.PACK_AB R9, R178, R92 ;  /* 0x0000005cb209723e */ /* 0x020fce00000000ff */
[----:B------:R3:W-:Y:S01]  /*10730*/  MUFU.EX2 R205, R3 ;  /* 0x0000000300cd7308 */ /* 0x0007e20000000800 */
[--C-:B-1----:R-:W-:Y:S02]  /*10740*/  FFMA.FTZ R2, R30, c[0x0][0x2d0], -R5.reuse ;  /* 0x0000b4001e027a23 */ /* 0x102fe40000010805 */
[----:B------:R-:W-:Y:S01]  /*10750*/  LDSM.16.MT88.4 R28, [R216+0x4100] ;  /* 0x00410000d81c783b */ /* 0x000fe20000004200 */
[----:B--2---:R-:W-:-:S04]  /*10760*/  FFMA.FTZ R6, R11, c[0x0][0x2d0], -R5 ;  /* 0x0000b4000b067a23 */ /* 0x004fc80000010805 */
[----:B------:R1:W-:Y:S01]  /*10770*/  MUFU.EX2 R210, R2 ;  /* 0x0000000200d27308 */ /* 0x0003e20000000800 */
[----:B---3--:R-:W-:-:S07]  /*10780*/  FFMA.FTZ R3, R14, c[0x0][0x2d0], -R0 ;  /* 0x0000b4000e037a23 */ /* 0x008fce0000010800 */
[----:B------:R-:W2:Y:S01]  /*10790*/  MUFU.EX2 R39, R6 ;  /* 0x0000000600277308 */ /* 0x000ea20000000800 */
[----:B------:R-:W3:Y:S07]  /*107a0*/  LDSM.16.MT88.4 R12, [R217+0x100] ;  /* 0x00010000d90c783b */ /* 0x000eee0000004200 */
[----:B------:R4:W5:Y:S01]  /*107b0*/  MUFU.EX2 R132, R3 ;  /* 0x0000000300847308 */ /* 0x0009620000000800 */
[----:B-1----:R-:W-:Y:S02]  /*107c0*/  FFMA.FTZ R2, R45, c[0x0][0x2d0], -R5 ;  /* 0x0000b4002d027a23 */ /* 0x002fe40000010805 */
[----:B--2---:R-:W-:-:S05]  /*107d0*/  IMAD.MOV.U32 R4, RZ, RZ, R39 ;  /* 0x000000ffff047224 */ /* 0x004fca00078e0027 */
[----:B------:R1:W-:Y:S01]  /*107e0*/  MUFU.EX2 R6, R2 ;  /* 0x0000000200067308 */ /* 0x0003e20000000800 */
[----:B------:R-:W-:Y:S01]  /*107f0*/  LDSM.16.MT88.4 R36, [R213+0x4100] ;  /* 0x00410000d524783b */ /* 0x000fe20000004200 */
[----:B----4-:R-:W-:Y:S01]  /*10800*/  IMAD.MOV.U32 R3, RZ, RZ, R23 ;  /* 0x000000ffff037224 */ /* 0x010fe200078e0017 */
[----:B-----5:R-:W-:Y:S02]  /*10810*/  F2FP.PACK_AB R11, R132, R205 ;  /* 0x000000cd840b723e */ /* 0x020fe400000000ff */
[----:B------:R-:W2:Y:S02]  /*10820*/  LDSM.16.MT88.4 R20, [R216+0x100] ;  /* 0x00010000d814783b */ /* 0x000ea40000004200 */
[----:B------:R-:W-:Y:S01]  /*10830*/  F2FP.PACK_AB R10, R4, R3 ;  /* 0x00000003040a723e */ /* 0x000fe200000000ff */
[----:B-1----:R-:W-:-:S06]  /*10840*/  FFMA.FTZ R2, R44, c[0x0][0x2d0], -R0 ;  /* 0x0000b4002c027a23 */ /* 0x002fcc0000010800 */
[C---:B------:R-:W-:Y:S01]  /*10850*/  HMMA.16816.F32 R80, R8.reuse, R16, RZ ;  /* 0x000000100850723c */ /* 0x040fe200000018ff */
[----:B------:R1:W-:Y:S07]  /*10860*/  MUFU.EX2 R252, R2 ;  /* 0x0000000200fc7308 */ /* 0x0003ee0000000800 */
[C---:B---3--:R-:W-:Y:S08]  /*10870*/  HMMA.16816.F32 R52, R8.reuse, R12, RZ ;  /* 0x0000000c0834723c */ /* 0x048ff000000018ff */
[----:B------:R-:W-:Y:S01]  /*10880*/  HMMA.16816.F32 R56, R8, R14, RZ ;  /* 0x0000000e0838723c */ /* 0x000fe200000018ff */
[----:B------:R-:W3:Y:S01]  /*10890*/  LDSM.16.MT88.4 R12, [R214+0x900] ;  /* 0x00090000d60c783b */ /* 0x000ee20000004200 */
[----:B-1----:R-:W-:-:S04]  /*108a0*/  FFMA.FTZ R2, R60, c[0x0][0x2d0], -R0 ;  /* 0x0000b4003c027a23 */ /* 0x002fc80000010800 */
[----:B------:R1:W4:Y:S02]  /*108b0*/  MUFU.EX2 R250, R2 ;  /* 0x0000000200fa7308 */ /* 0x0003240000000800 */
[C---:B------:R-:W-:Y:S01]  /*108c0*/  HMMA.16816.F32 R72, R8.reuse, R18, RZ ;  /* 0x000000120848723c */ /* 0x040fe200000018ff */
[----:B------:R-:W5:Y:S07]  /*108d0*/  LDSM.16.MT88.4 R16, [R213+0x900] ;  /* 0x00090000d510783b */ /* 0x000f6e0000004200 */
[----:B------:R-:W-:Y:S01]  /*108e0*/  HMMA.16816.F32 R88, R8, R24, RZ ;  /* 0x000000180858723c */ /* 0x000fe200000018ff */
[----:B-1----:R-:W-:Y:S01]  /*108f0*/  FFMA.FTZ R2, R65, c[0x0][0x2d0], -R0 ;  /* 0x0000b40041027a23 */ /* 0x002fe20000010800 */
[----:B------:R-:W-:-:S06]  /*10900*/  MOV R65, R78 ;  /* 0x0000004e00417202 */ /* 0x000fcc0000000f00 */
[C---:B------:R-:W-:Y:S01]  /*10910*/  HMMA.16816.F32 R84, R8.reuse, R26, RZ ;  /* 0x0000001a0854723c */ /* 0x040fe200000018ff */
[----:B------:R-:W1:Y:S01]  /*10920*/  LDSM.16.MT88.4 R24, [R217+0x900] ;  /* 0x00090000d918783b */ /* 0x000e620000004200 */
[----:B------:R3:W-:Y:S06]  /*10930*/  MUFU.EX2 R251, R2 ;  /* 0x0000000200fb7308 */ /* 0x0007ec0000000800 */
[C---:B--2---:R-:W-:Y:S08]  /*10940*/  HMMA.16816.F32 R48, R8.reuse, R20, RZ ;  /* 0x000000140830723c */ /* 0x044ff000000018ff */
[----:B------:R-:W-:Y:S01]  /*10950*/  HMMA.16816.F32 R44, R8, R22, RZ ;  /* 0x00000016082c723c */ /* 0x000fe200000018ff */
[----:B------:R-:W2:Y:S01]  /*10960*/  LDSM.16.MT88.4 R20, [R216+0x900] ;  /* 0x00090000d814783b */ /* 0x000ea20000004200 */
[----:B---3--:R-:W-:-:S02]  /*10970*/  FFMA.FTZ R2, R64, c[0x0][0x2d0], -R0 ;  /* 0x0000b40040027a23 */ /* 0x008fc40000010800 */
[----:B------:R-:W-:-:S04]  /*10980*/  IMAD.MOV.U32 R64, RZ, RZ, R92 ;  /* 0x000000ffff407224 */ /* 0x000fc800078e005c */
[----:B------:R-:W3:Y:S01]  /*10990*/  MUFU.EX2 R2, R2 ;  /* 0x0000000200027308 */ /* 0x000ee20000000800 */
[C---:B------:R-:W-:Y:S08]  /*109a0*/  HMMA.16816.F32 R60, R8.reuse, R36, RZ ;  /* 0x00000024083c723c */ /* 0x040ff000000018ff */
[C---:B------:R-:W-:Y:S01]  /*109b0*/  HMMA.16816.F32 R76, R8.reuse, R38, RZ ;  /* 0x00000026084c723c */ /* 0x040fe200000018ff */
[----:B------:R-:W1:Y:S07]  /*109c0*/  LDSM.16.MT88.4 R36, [R214+0x4900] ;  /* 0x00490000d624783b */ /* 0x000e6e0000004200 */
[C---:B------:R-:W-:Y:S08]  /*109d0*/  HMMA.16816.F32 R104, R8.reuse, R40, RZ ;  /* 0x000000280868723c */ /* 0x040ff000000018ff */
[C---:B------:R-:W-:Y:S08]  /*109e0*/  HMMA.16816.F32 R100, R8.reuse, R42, RZ ;  /* 0x0000002a0864723c */ /* 0x040ff000000018ff */
[C---:B------:R-:W-:Y:S08]  /*109f0*/  HMMA.16816.F32 R112, R8.reuse, R32, RZ ;  /* 0x000000200870723c */ /* 0x040ff000000018ff */
[C---:B------:R-:W-:Y:S01]  /*10a00*/  HMMA.16816.F32 R120, R8.reuse, R34, RZ ;  /* 0x000000220878723c */ /* 0x040fe200000018ff */
[----:B------:R-:W-:Y:S07]  /*10a10*/  LDSM.16.MT88.4 R32, [R213+0x1100] ;  /* 0x00110000d520783b */ /* 0x000fee0000004200 */
[C---:B------:R-:W-:Y:S08]  /*10a20*/  HMMA.16816.F32 R128, R8.reuse, R28, RZ ;  /* 0x0000001c0880723c */ /* 0x040ff000000018ff */
[----:B------:R-:W-:Y:S01]  /*10a30*/  HMMA.16816.F32 R116, R8, R30, RZ ;  /* 0x0000001e0874723c */ /* 0x000fe200000018ff */
[----:B------:R-:W1:Y:S06]  /*10a40*/  LDSM.16.MT88.4 R28, [R213+0x4900] ;  /* 0x00490000d51c783b */ /* 0x000e6c0000004200 */
[----:B------:R-:W-:-:S02]  /*10a50*/  F2FP.PACK_AB R8, R202, R168 ;  /* 0x000000a8ca08723e */ /* 0x000fc400000000ff */
[----:B----4-:R-:W-:Y:S02]  /*10a60*/  F2FP.PACK_AB R9, R250, R252 ;  /* 0x000000fcfa09723e */ /* 0x010fe400000000ff */
[----:B------:R-:W-:Y:S02]  /*10a70*/  F2FP.PACK_AB R10, R6, R210 ;  /* 0x000000d2060a723e */ /* 0x000fe400000000ff */
[----:B---3--:R-:W-:-:S07]  /*10a80*/  F2FP.PACK_AB R11, R2, R251 ;  /* 0x000000fb020b723e */ /* 0x008fce00000000ff */
[C---:B------:R-:W-:Y:S07]  /*10a90*/  HMMA.16816.F32 R124, R8.reuse, R12, R80 ;  /* 0x0000000c087c723c */ /* 0x040fee0000001850 */
[----:B------:R-:W-:Y:S01]  /*10aa0*/  IMAD.MOV.U32 R82, RZ, RZ, R2 ;  /* 0x000000ffff527224 */ /* 0x000fe200078e0002 */
[----:B-----5:R-:W-:Y:S01]  /*10ab0*/  HMMA.16816.F32 R136, R8, R16, R88 ;  /* 0x000000100888723c */ /* 0x020fe20000001858 */
[----:B------:R-:W-:Y:S02]  /*10ac0*/  FFMA.FTZ R2, R66, c[0x0][0x2d0], -R5 ;  /* 0x0000b40042027a23 */ /* 0x000fe40000010805 */
[----:B------:R-:W-:-:S02]  /*10ad0*/  IMAD.MOV.U32 R83, RZ, RZ, R236 ;  /* 0x000000ffff537224 */ /* 0x000fc400078e00ec */
[----:B------:R3:W-:Y:S03]  /*10ae0*/  MUFU.EX2 R245, R2 ;  /* 0x0000000200f57308 */ /* 0x0007e60000000800 */
[C---:B------:R-:W-:Y:S01]  /*10af0*/  HMMA.16816.F32 R88, R8.reuse, R18, R84 ;  /* 0x000000120858723c */ /* 0x040fe20000001854 */
[----:B------:R-:W4:Y:S07]  /*10b00*/  LDSM.16.MT88.4 R16, [R217+0x4900] ;  /* 0x00490000d910783b */ /* 0x000f2e0000004200 */
[----:B------:R-:W-:Y:S01]  /*10b10*/  HMMA.16816.F32 R108, R8, R14, R72 ;  /* 0x0000000e086c723c */ /* 0x000fe20000001848 */
[----:B------:R-:W5:Y:S01]  /*10b20*/  LDSM.16.MT88.4 R12, [R216+0x4900] ;  /* 0x00490000d80c783b */ /* 0x000f620000004200 */
[----:B---3--:R-:W-:-:S06]  /*10b30*/  FFMA.FTZ R2, R67, c[0x0][0x2d0], -R5 ;  /* 0x0000b40043027a23 */ /* 0x008fcc0000010805 */
[C---:B-1----:R-:W-:Y:S01]  /*10b40*/  HMMA.16816.F32 R40, R8.reuse, R24, R52 ;  /* 0x000000180828723c */ /* 0x042fe20000001834 */
[----:B------:R1:W3:Y:S07]  /*10b50*/  MUFU.EX2 R244, R2 ;  /* 0x0000000200f47308 */ /* 0x0002ee0000000800 */
[C---:B------:R-:W-:Y:S01]  /*10b60*/  HMMA.16816.F32 R92, R8.reuse, R26, R56 ;  /* 0x0000001a085c723c */ /* 0x040fe20000001838 */
[----:B------:R-:W3:Y:S07]  /*10b70*/  LDSM.16.MT88.4 R24, [R217+0x1100] ;  /* 0x00110000d918783b */ /* 0x000eee0000004200 */
[----:B--2---:R-:W-:Y:S01]  /*10b80*/  HMMA.16816.F32 R84, R8, R20, R48 ;  /* 0x000000140854723c */ /* 0x004fe20000001830 */
[----:B-1----:R-:W-:-:S02]  /*10b90*/  FFMA.FTZ R2, R71, c[0x0][0x2d0], -R5 ;  /* 0x0000b40047027a23 */ /* 0x002fc40000010805 */
[----:B------:R-:W-:Y:S02]  /*10ba0*/  IMAD.MOV.U32 R71, RZ, RZ, R132 ;  /* 0x000000ffff477224 */ /* 0x000fe400078e0084 */
[----:B------:R1:W-:Y:S03]  /*10bb0*/  MUFU.EX2 R240, R2 ;  /* 0x0000000200f07308 */ /* 0x0003e60000000800 */
[C---:B------:R-:W-:Y:S01]  /*10bc0*/  HMMA.16816.F32 R44, R8.reuse, R22, R44 ;  /* 0x00000016082c723c */ /* 0x040fe2000000182c */
[----:B------:R-:W2:Y:S07]  /*10bd0*/  LDSM.16.MT88.4 R20, [R216+0x1100] ;  /* 0x00110000d814783b */ /* 0x000eae0000004200 */
[----:B------:R-:W-:Y:S01]  /*10be0*/  HMMA.16816.F32 R72, R8, R38, R100 ;  /* 0x000000260848723c */ /* 0x000fe20000001864 */
[----:B-1----:R-:W-:-:S06]  /*10bf0*/  FFMA.FTZ R2, R99, c[0x0][0x2d0], -R5 ;  /* 0x0000b40063027a23 */ /* 0x002fcc0000010805 */
[----:B------:R-:W-:Y:S01]  /*10c00*/  IMAD.MOV.U32 R38, RZ, RZ, R210 ;  /* 0x000000ffff267224 */ /* 0x000fe200078e00d2 */
[----:B------:R-:W-:Y:S01]  /*10c10*/  HMMA.16816.F32 R56, R8, R28, R60 ;  /* 0x0000001c0838723c */ /* 0x000fe2000000183c */
[----:B------:R1:W-:Y:S01]  /*10c20*/  MUFU.EX2 R242, R2 ;  /* 0x0000000200f27308 */ /* 0x0003e20000000800 */
[----:B------:R-:W-:Y:S01]  /*10c30*/  IMAD.MOV.U32 R103, RZ, RZ, R64 ;  /* 0x000000ffff677224 */ /* 0x000fe200078e0040 */
[----:B------:R-:W-:-:S05]  /*10c40*/  MOV R39, R65 ;  /* 0x0000004100277202 */ /* 0x000fca0000000f00 */
[C---:B------:R-:W-:Y:S01]  /*10c50*/  HMMA.16816.F32 R52, R8.reuse, R30, R76 ;  /* 0x0000001e0834723c */ /* 0x040fe2000000184c */
[----:B------:R-:W2:Y:S07]  /*10c60*/  LDSM.16.MT88.4 R28, [R214+0x1100] ;  /* 0x00110000d61c783b */ /* 0x000eae0000004200 */
[----:B------:R-:W-:Y:S01]  /*10c70*/  HMMA.16816.F32 R132, R8, R36, R104 ;  /* 0x000000240884723c */ /* 0x000fe20000001868 */
[----:B-1----:R-:W-:Y:S02]  /*10c80*/  FFMA.FTZ R2, R70, c[0x0][0x2d0], -R0 ;  /* 0x0000b40046027a23 */ /* 0x002fe40000010800 */
[----:B------:R-:W-:-:S02]  /*10c90*/  IMAD.MOV.U32 R70, RZ, RZ, R170 ;  /* 0x000000ffff467224 */ /* 0x000fc400078e00aa */
[----:B------:R1:W-:Y:S01]  /*10ca0*/  MUFU.EX2 R237, R2 ;  /* 0x0000000200ed7308 */ /* 0x0003e20000000800 */
[----:B------:R-:W-:Y:S01]  /*10cb0*/  IMAD.MOV.U32 R170, RZ, RZ, R211 ;  /* 0x000000ffffaa7224 */ /* 0x000fe200078e00d3 */
[----:B------:R-:W-:Y:S01]  /*10cc0*/  MOV R37, R82 ;  /* 0x0000005200257202 */ /* 0x000fe20000000f00 */
[----:B------:R-:W-:Y:S01]  /*10cd0*/  IMAD.MOV.U32 R36, RZ, RZ, R83 ;  /* 0x000000ffff247224 */ /* 0x000fe200078e0053 */
[C---:B----4-:R-:W-:Y:S07]  /*10ce0*/  HMMA.16816.F32 R64, R8.reuse, R18, R120 ;  /* 0x000000120840723c */ /* 0x050fee0000001878 */
[----:B------:R-:W-:Y:S01]  /*10cf0*/  IMAD.MOV.U32 R123, RZ, RZ, R204 ;  /* 0x000000ffff7b7224 */ /* 0x000fe200078e00cc */
[----:B------:R-:W-:Y:S01]  /*10d00*/  HMMA.16816.F32 R80, R8, R16, R112 ;  /* 0x000000100850723c */ /* 0x000fe20000001870 */
[----:B------:R-:W-:Y:S01]  /*10d10*/  MOV R122, R203 ;  /* 0x000000cb007a7202 */ /* 0x000fe20000000f00 */
[----:B------:R-:W-:Y:S01]  /*10d20*/  LDSM.16.MT88.4 R16, [R216+0x5100] ;  /* 0x00510000d810783b */ /* 0x000fe20000004200 */
[----:B-1----:R-:W-:-:S04]  /*10d30*/  FFMA.FTZ R2, R96, c[0x0][0x2d0], -R0 ;  /* 0x0000b40060027a23 */ /* 0x002fc80000010800 */
[----:B------:R1:W4:Y:S01]  /*10d40*/  MUFU.EX2 R236, R2 ;  /* 0x0000000200ec7308 */ /* 0x0003220000000800 */
[C---:B-----5:R-:W-:Y:S08]  /*10d50*/  HMMA.16816.F32 R60, R8.reuse, R12, R128 ;  /* 0x0000000c083c723c */ /* 0x060ff00000001880 */
[----:B------:R-:W-:Y:S01]  /*10d60*/  HMMA.16816.F32 R48, R8, R14, R116 ;  /* 0x0000000e0830723c */ /* 0x000fe20000001874 */
[----:B------:R-:W5:Y:S01]  /*10d70*/  LDSM.16.MT88.4 R12, [R213+0x5100] ;  /* 0x00510000d50c783b */ /* 0x000f620000004200 */
[----:B-1----:R-:W-:-:S05]  /*10d80*/  FFMA.FTZ R2, R98, c[0x0][0x2d0], -R0 ;  /* 0x0000b40062027a23 */ /* 0x002fca0000010800 */
[----:B---3--:R-:W-:Y:S02]  /*10d90*/  F2FP.PACK_AB R8, R244, R245 ;  /* 0x000000f5f408723e */ /* 0x008fe400000000ff */
[----:B----4-:R-:W-:Y:S01]  /*10da0*/  F2FP.PACK_AB R9, R236, R237 ;  /* 0x000000edec09723e */ /* 0x010fe200000000ff */
[----:B------:R1:W-:Y:S01]  /*10db0*/  MUFU.EX2 R211, R2 ;  /* 0x0000000200d37308 */ /* 0x0003e20000000800 */
[----:B------:R-:W-:Y:S01]  /*10dc0*/  F2FP.PACK_AB R10, R242, R240 ;  /* 0x000000f0f20a723e */ /* 0x000fe200000000ff */
[----:B-1----:R-:W-:-:S06]  /*10dd0*/  FFMA.FTZ R2, R97, c[0x0][0x2d0], -R0 ;  /* 0x0000b40061027a23 */ /* 0x002fcc0000010800 */
[----:B------:R1:W3:Y:S02]  /*10de0*/  MUFU.EX2 R210, R2 ;  /* 0x0000000200d27308 */ /* 0x0002e40000000800 */
[----:B-1----:R-:W-:Y:S01]  /*10df0*/  FFMA.FTZ R2, R150, c[0x0][0x2d0], -R5 ;  /* 0x0000b40096027a23 */ /* 0x002fe20000010805 */
[----:B---3--:R-:W-:Y:S01]  /*10e00*/  F2FP.PACK_AB R11, R210, R211 ;  /* 0x000000d3d20b723e */ /* 0x008fe200000000ff */
[----:B------:R-:W-:-:S04]  /*10e10*/  IMAD.MOV.U32 R150, RZ, RZ, R205 ;  /* 0x000000ffff967224 */ /* 0x000fc800078e00cd */
[----:B------:R1:W-:Y:S02]  /*10e20*/  MUFU.EX2 R205, R2 ;  /* 0x0000000200cd7308 */ /* 0x0003e40000000800 */
[C---:B------:R-:W-:Y:S08]  /*10e30*/  HMMA.16816.F32 R104, R8.reuse, R26, R92 ;  /* 0x0000001a0868723c */ /* 0x040ff0000000185c */
[----:B--2---:R-:W-:Y:S01]  /*10e40*/  HMMA.16816.F32 R92, R8, R20, R84 ;  /* 0x00000014085c723c */ /* 0x004fe20000001854 */
[----:B-1----:R-:W-:-:S02]  /*10e50*/  FFMA.FTZ R2, R151, c[0x0][0x2d0], -R5 ;  /* 0x0000b40097027a23 */ /* 0x002fc40000010805 */
[----:B------:R-:W-:Y:S02]  /*10e60*/  IMAD.MOV.U32 R151, RZ, RZ, R103 ;  /* 0x000000ffff977224 */ /* 0x000fe400078e0067 */
[----:B------:R1:W2:Y:S03]  /*10e70*/  MUFU.EX2 R204, R2 ;  /* 0x0000000200cc7308 */ /* 0x0002a60000000800 */
[C---:B------:R-:W-:Y:S01]  /*10e80*/  HMMA.16816.F32 R84, R8.reuse, R22, R44 ;  /* 0x000000160854723c */ /* 0x040fe2000000182c */
[----:B------:R-:W3:Y:S06]  /*10e90*/  LDSM.16.MT88.4 R20, [R217+0x5100] ;  /* 0x00510000d914783b */ /* 0x000eec0000004200 */
[----:B------:R-:W-:Y:S01]  /*10ea0*/  MOV R47, R36 ;  /* 0x00000024002f7202 */ /* 0x000fe20000000f00 */
[----:B------:R-:W-:Y:S01]  /*10eb0*/  HMMA.16816.F32 R96, R8, R24, R40 ;  /* 0x000000180860723c */ /* 0x000fe20000001828 */
[----:B------:R-:W4:Y:S04]  /*10ec0*/  LDSM.16.MT88.4 R40, [R214+0x5100] ;  /* 0x00510000d628783b */ /* 0x000f280000004200 */
[----:B------:R-:W-:Y:S01]  /*10ed0*/  LDSM.16.MT88.4 R24, [R216+0x1900] ;  /* 0x00190000d818783b */ /* 0x000fe20000004200 */
[----:B-1----:R-:W-:-:S02]  /*10ee0*/  FFMA.FTZ R2, R153, c[0x0][0x2d0], -R5 ;  /* 0x0000b40099027a23 */ /* 0x002fc40000010805 */
[C---:B------:R-:W-:Y:S01]  /*10ef0*/  HMMA.16816.F32 R76, R8.reuse, R32, R136 ;  /* 0x00000020084c723c */ /* 0x040fe20000001888 */
[----:B------:R-:W-:Y:S01]  /*10f00*/  IMAD.MOV.U32 R153, RZ, RZ, R202 ;  /* 0x000000ffff997224 */ /* 0x000fe200078e00ca */
[----:B------:R1:W-:Y:S05]  /*10f10*/  MUFU.EX2 R203, R2 ;  /* 0x0000000200cb7308 */ /* 0x0003ea0000000800 */
[----:B------:R-:W-:Y:S01]  /*10f20*/  IMAD.MOV.U32 R139, RZ, RZ, R39 ;  /* 0x000000ffff8b7224 */ /* 0x000fe200078e0027 */
[----:B------:R-:W-:Y:S01]  /*10f30*/  HMMA.16816.F32 R88, R8, R34, R88 ;  /* 0x000000220858723c */ /* 0x000fe20000001858 */
[----:B------:R-:W-:Y:S01]  /*10f40*/  IMAD.MOV.U32 R136, RZ, RZ, R37 ;  /* 0x000000ffff887224 */ /* 0x000fe200078e0025 */
[----:B------:R-:W-:Y:S01]  /*10f50*/  LDSM.16.MT88.4 R32, [R214+0x1900] ;  /* 0x00190000d620783b */ /* 0x000fe20000004200 */
[----:B------:R-:W-:-:S02]  /*10f60*/  IMAD.MOV.U32 R137, RZ, RZ, R71 ;  /* 0x000000ffff897224 */ /* 0x000fc400078e0047 */
[----:B------:R-:W-:Y:S02]  /*10f70*/  IMAD.MOV.U32 R71, RZ, RZ, R200 ;  /* 0x000000ffff477224 */ /* 0x000fe400078e00c8 */
[----:B------:R-:W-:Y:S01]  /*10f80*/  IMAD.MOV.U32 R138, RZ, RZ, R4 ;  /* 0x000000ffff8a7224 */ /* 0x000fe200078e0004 */
[C---:B------:R-:W-:Y:S01]  /*10f90*/  HMMA.16816.F32 R116, R8.reuse, R28, R124 ;  /* 0x0000001c0874723c */ /* 0x040fe2000000187c */
[----:B-1----:R-:W-:Y:S02]  /*10fa0*/  FFMA.FTZ R2, R155, c[0x0][0x2d0], -R5 ;  /* 0x0000b4009b027a23 */ /* 0x002fe40000010805 */
[----:B------:R-:W-:Y:S02]  /*10fb0*/  IMAD.MOV.U32 R155, RZ, RZ, R123 ;  /* 0x000000ffff9b7224 */ /* 0x000fe400078e007b */
[----:B------:R1:W-:Y:S03]  /*10fc0*/  MUFU.EX2 R202, R2 ;  /* 0x0000000200ca7308 */ /* 0x0003e60000000800 */
[C---:B------:R-:W-:Y:S01]  /*10fd0*/  HMMA.16816.F32 R108, R8.reuse, R30, R108 ;  /* 0x0000001e086c723c */ /* 0x040fe2000000186c */
[----:B------:R-:W-:Y:S07]  /*10fe0*/  LDSM.16.MT88.4 R28, [R217+0x1900] ;  /* 0x00190000d91c783b */ /* 0x000fee0000004200 */
[----:B-----5:R-:W-:Y:S01]  /*10ff0*/  HMMA.16816.F32 R112, R8, R12, R56 ;  /* 0x0000000c0870723c */ /* 0x020fe20000001838 */
[----:B-1----:R-:W-:-:S07]  /*11000*/  FFMA.FTZ R2, R148, c[0x0][0x2d0], -R0 ;  /* 0x0000b40094027a23 */ /* 0x002fce0000010800 */
[C---:B---3--:R-:W-:Y:S01]  /*11010*/  HMMA.16816.F32 R128, R8.reuse, R20, R80 ;  /* 0x000000140880723c */ /* 0x048fe20000001850 */
[----:B------:R-:W-:Y:S02]  /*11020*/  IMAD.MOV.U32 R148, RZ, RZ, R201 ;  /* 0x000000ffff947224 */ /* 0x000fe400078e00c9 */
[----:B------:R1:W-:Y:S05]  /*11030*/  MUFU.EX2 R201, R2 ;  /* 0x0000000200c97308 */ /* 0x0003ea0000000800 */
[C---:B------:R-:W-:Y:S01]  /*11040*/  HMMA.16816.F32 R100, R8.reuse, R14, R52 ;  /* 0x0000000e0864723c */ /* 0x040fe20000001834 */
[----:B------:R-:W-:Y:S07]  /*11050*/  LDSM.16.MT88.4 R12, [R213+0x5900] ;  /* 0x00590000d50c783b */ /* 0x000fee0000004200 */
[----:B----4-:R-:W-:Y:S01]  /*11060*/  HMMA.16816.F32 R132, R8, R40, R132 ;  /* 0x000000280884723c */ /* 0x010fe20000001884 */
[----:B-1----:R-:W-:-:S02]  /*11070*/  FFMA.FTZ R2, R149, c[0x0][0x2d0], -R0 ;  /* 0x0000b40095027a23 */ /* 0x002fc40000010800 */
[----:B------:R-:W-:Y:S02]  /*11080*/  IMAD.MOV.U32 R149, RZ, RZ, R38 ;  /* 0x000000ffff957224 */ /* 0x000fe400078e0026 */
[----:B------:R-:W1:Y:S01]  /*11090*/  LDSM.16.MT88.4 R36, [R213+0x1900] ;  /* 0x00190000d524783b */ /* 0x000e620000004200 */
[----:B------:R3:W4:Y:S02]  /*110a0*/  MUFU.EX2 R200, R2 ;  /* 0x0000000200c87308 */ /* 0x0007240000000800 */
[C---:B------:R-:W-:Y:S08]  /*110b0*/  HMMA.16816.F32 R124, R8.reuse, R42, R72 ;  /* 0x0000002a087c723c */ /* 0x040ff00000001848 */
[----:B------:R-:W-:Y:S01]  /*110c0*/  HMMA.16816.F32 R80, R8, R16, R60 ;  /* 0x000000100850723c */ /* 0x000fe2000000183c */
[----:B---3--:R-:W-:-:S07]  /*110d0*/  FFMA.FTZ R2, R154, c[0x0][0x2d0], -R0 ;  /* 0x0000b4009a027a23 */ /* 0x008fce0000010800 */
[C---:B------:R-:W-:Y:S01]  /*110e0*/  HMMA.16816.F32 R56, R8.reuse, R18, R48 ;  /* 0x000000120838723c */ /* 0x040fe20000001830 */
[----:B------:R-:W-:Y:S01]  /*110f0*/  IMAD.MOV.U32 R154, RZ, RZ, R178 ;  /* 0x000000ffff9a7224 */ /* 0x000fe200078e00b2 */
[----:B------:R-:W-:Y:S01]  /*11100*/  LDSM.16.MT88.4 R16, [R213+0x2100] ;  /* 0x00210000d510783b */ /* 0x000fe20000004200 */
[----:B------:R3:W-:Y:S02]  /*11110*/  MUFU.EX2 R4, R2 ;  /* 0x0000000200047308 */ /* 0x0007e40000000800 */
[----:B---3--:R-:W-:Y:S01]  /*11120*/  FFMA.FTZ R2, R152, c[0x0][0x2d0], -R0 ;  /* 0x0000b40098027a23 */ /* 0x008fe20000010800 */
[----:B------:R-:W-:Y:S02]  /*11130*/  MOV R152, R122 ;  /* 0x0000007a00987202 */ /* 0x000fe40000000f00 */
[----:B------:R-:W-:Y:S03]  /*11140*/  HMMA.16816.F32 R120, R8, R22, R64 ;  /* 0x000000160878723c */ /* 0x000fe60000001840 */
[----:B------:R-:W3:Y:S01]  /*11150*/  MUFU.EX2 R178, R2 ;  /* 0x0000000200b27308 */ /* 0x000ee20000000800 */
[----:B------:R-:W-:Y:S03]  /*11160*/  LDSM.16.MT88.4 R20, [R216+0x5900] ;  /* 0x00590000d814783b */ /* 0x000fe60000004200 */
[----:B--2---:R-:W-:-:S02]  /*11170*/  F2FP.PACK_AB R8, R204, R205 ;  /* 0x000000cdcc08723e */ /* 0x004fc400000000ff */
[----:B----4-:R-:W-:Y:S02]  /*11180*/  F2FP.PACK_AB R9, R200, R201 ;  /* 0x000000c9c809723e */ /* 0x010fe400000000ff */
[----:B------:R-:W-:Y:S02]  /*11190*/  F2FP.PACK_AB R10, R202, R203 ;  /* 0x000000cbca0a723e */ /* 0x000fe400000000ff */
[----:B---3--:R-:W-:Y:S01]  /*111a0*/  F2FP.PACK_AB R11, R178, R4 ;  /* 0x00000004b20b723e */ /* 0x008fe200000000ff */
[----:B------:R-:W-:-:S06]  /*111b0*/  FFMA.FTZ R2, R164, c[0x0][0x2d0], -R5 ;  /* 0x0000b400a4027a23 */ /* 0x000fcc0000010805 */
[C---:B-1----:R-:W-:Y:S08]  /*111c0*/  HMMA.16816.F32 R72, R8.reuse, R36, R76 ;  /* 0x000000240848723c */ /* 0x042ff0000000184c */
[C---:B------:R-:W-:Y:S08]  /*111d0*/  HMMA.16816.F32 R64, R8.reuse, R38, R88 ;  /* 0x000000260840723c */ /* 0x040ff00000001858 */
[C---:B------:R-:W-:Y:S07]  /*111e0*/  HMMA.16816.F32 R60, R8.reuse, R32, R116 ;  /* 0x00000020083c723c */ /* 0x040fee0000001874 */
[----:B------:R-:W-:Y:S01]  /*111f0*/  MOV R117, R137 ;  /* 0x0000008900757202 */ /* 0x000fe20000000f00 */
[----:B------:R-:W-:Y:S01]  /*11200*/  HMMA.16816.F32 R52, R8, R34, R108 ;  /* 0x000000220834723c */ /* 0x000fe2000000186c */
[----:B------:R-:W1:Y:S01]  /*11210*/  LDSM.16.MT88.4 R32, [R214+0x5900] ;  /* 0x00590000d620783b */ /* 0x000e620000004200 */
[----:B------:R-:W-:-:S02]  /*11220*/  IMAD.MOV.U32 R137, RZ, RZ, R171 ;  /* 0x000000ffff897224 */ /* 0x000fc400078e00ab */
[----:B------:R2:W-:Y:S01]  /*11230*/  MUFU.EX2 R171, R2 ;  /* 0x0000000200ab7308 */ /* 0x0005e20000000800 */
[----:B------:R-:W-:Y:S02]  /*11240*/  IMAD.MOV.U32 R118, RZ, RZ, R136 ;  /* 0x000000ffff767224 */ /* 0x000fe400078e0088 */
[----:B------:R-:W-:Y:S01]  /*11250*/  IMAD.MOV.U32 R136, RZ, RZ, R170 ;  /* 0x000000ffff887224 */ /* 0x000fe200078e00aa */
[----:B------:R-:W-:Y:S01]  /*11260*/  HMMA.16816.F32 R40, R8, R24, R92 ;  /* 0x000000180828723c */ /* 0x000fe2000000185c */
[----:B------:R-:W-:Y:S02]  /*11270*/  IMAD.MOV.U32 R116, RZ, RZ, R138 ;  /* 0x000000ffff747224 */ /* 0x000fe400078e008a */
[----:B------:R-:W-:Y:S02]  /*11280*/  IMAD.MOV.U32 R138, RZ, RZ, R168 ;  /* 0x000000ffff8a7224 */ /* 0x000fe400078e00a8 */
[----:B------:R-:W-:-:S03]  /*11290*/  IMAD.MOV.U32 R119, RZ, RZ, R47 ;  /* 0x000000ffff777224 */ /* 0x000fc600078e002f */
[----:B------:R-:W-:Y:S01]  /*112a0*/  HMMA.16816.F32 R36, R8, R26, R84 ;  /* 0x0000001a0824723c */ /* 0x000fe20000001854 */
[----:B------:R-:W3:Y:S01]  /*112b0*/  LDSM.16.MT88.4 R24, [R217+0x5900] ;  /* 0x00590000d918783b */ /* 0x000ee20000004200 */
[----:B--2---:R-:W-:-:S04]  /*112c0*/  FFMA.FTZ R2, R165, c[0x0][0x2d0], -R5 ;  /* 0x0000b400a5027a23 */ /* 0x004fc80000010805 */
[----:B------:R2:W4:Y:S02]  /*112d0*/  MUFU.EX2 R170, R2 ;  /* 0x0000000200aa7308 */ /* 0x0005240000000800 */
[C---:B------:R-:W-:Y:S08]  /*112e0*/  HMMA.16816.F32 R76, R8.reuse, R12, R112 ;  /* 0x0000000c084c723c */ /* 0x040ff00000001870 */
[----:B------:R-:W-:Y:S01]  /*112f0*/  HMMA.16816.F32 R84, R8, R14, R100 ;  /* 0x0000000e0854723c */ /* 0x000fe20000001864 */
[----:B------:R-:W5:Y:S01]  /*11300*/  LDSM.16.MT88.4 R12, [R214+0x2100] ;  /* 0x00210000d60c783b */ /* 0x000f620000004200 */
[----:B--2---:R-:W-:-:S06]  /*11310*/  FFMA.FTZ R2, R166, c[0x0][0x2d0], -R5 ;  /* 0x0000b400a6027a23 */ /* 0x004fcc0000010805 */
[C---:B------:R-:W-:Y:S01]  /*11320*/  HMMA.16816.F32 R44, R8.reuse, R28, R96 ;  /* 0x0000001c082c723c */ /* 0x040fe20000001860 */
[----:B------:R2:W-:Y:S07]  /*11330*/  MUFU.EX2 R168, R2 ;  /* 0x0000000200a87308 */ /* 0x0005ee0000000800 */
[C---:B------:R-:W-:Y:S01]  /*11340*/  HMMA.16816.F32 R48, R8.reuse, R30, R104 ;  /* 0x0000001e0830723c */ /* 0x040fe20000001868 */
[----:B------:R-:W4:Y:S07]  /*11350*/  LDSM.16.MT88.4 R28, [R217+0x2100] ;  /* 0x00210000d91c783b */ /* 0x000f2e0000004200 */
[----:B-1----:R-:W-:Y:S01]  /*11360*/  HMMA.16816.F32 R92, R8, R32, R132 ;  /* 0x00000020085c723c */ /* 0x002fe20000001884 */
[----:B--2---:R-:W-:Y:S01]  /*11370*/  FFMA.FTZ R2, R167, c[0x0][0x2d0], -R5 ;  /* 0x0000b400a7027a23 */ /* 0x004fe20000010805 */
[----:B------:R-:W-:Y:S01]  /*11380*/  MOV R167, R154 ;  /* 0x0000009a00a77202 */ /* 0x000fe20000000f00 */
[----:B------:R-:W-:-:S02]  /*11390*/  IMAD.MOV.U32 R154, RZ, RZ, R155 ;  /* 0x000000ffff9a7224 */ /* 0x000fc400078e009b */
[----:B------:R1:W2:Y:S03]  /*113a0*/  MUFU.EX2 R166, R2 ;  /* 0x0000000200a67308 */ /* 0x0002a60000000800 */
[C---:B------:R-:W-:Y:S01]  /*113b0*/  HMMA.16816.F32 R108, R8.reuse, R34, R124 ;  /* 0x00000022086c723c */ /* 0x040fe2000000187c */
[----:B------:R-:W2:Y:S01]  /*113c0*/  LDSM.16.MT88.4 R32, [R216+0x2100] ;  /* 0x00210000d820783b */ /* 0x000ea20000004200 */
[----:B------:R-:W-:Y:S01]  /*113d0*/  IMAD.MOV.U32 R134, RZ, RZ, R116 ;  /* 0x000000ffff867224 */ /* 0x000fe200078e0074 */
[----:B------:R-:W-:Y:S01]  /*113e0*/  MOV R135, R117 ;  /* 0x0000007500877202 */ /* 0x000fe20000000f00 */
[----:B------:R-:W-:Y:S01]  /*113f0*/  IMAD.MOV.U32 R116, RZ, RZ, R119 ;  /* 0x000000ffff747224 */ /* 0x000fe200078e0077 */
[----:B------:R-:W-:Y:S01]  /*11400*/  MOV R119, R148 ;  /* 0x0000009400777202 */ /* 0x000fe20000000f00 */
[----:B------:R-:W-:Y:S02]  /*11410*/  IMAD.MOV.U32 R148, RZ, RZ, R153 ;  /* 0x000000ffff947224 */ /* 0x000fe400078e0099 */
[----:B---3--:R-:W-:Y:S01]  /*11420*/  HMMA.16816.F32 R128, R8, R24, R128 ;  /* 0x000000180880723c */ /* 0x008fe20000001880 */
[----:B------:R-:W-:Y:S01]  /*11430*/  IMAD.MOV.U32 R117, RZ, RZ, R152 ;  /* 0x000000ffff757224 */ /* 0x000fe200078e0098 */
[----:B------:R-:W-:Y:S01]  /*11440*/  MOV R132, R119 ;  /* 0x0000007700847202 */ /* 0x000fe20000000f00 */
[----:B-1----:R-:W-:-:S05]  /*11450*/  FFMA.FTZ R2, R156, c[0x0][0x2d0], -R0 ;  /* 0x0000b4009c027a23 */ /* 0x002fca0000010800 */
[C---:B------:R-:W-:Y:S01]  /*11460*/  HMMA.16816.F32 R120, R8.reuse, R26, R120 ;  /* 0x0000001a0878723c */ /* 0x040fe20000001878 */
[----:B------:R-:W1:Y:S01]  /*11470*/  LDSM.16.MT88.4 R24, [R213+0x6100] ;  /* 0x00610000d518783b */ /* 0x000e620000004200 */
[----:B------:R3:W-:Y:S06]  /*11480*/  MUFU.EX2 R165, R2 ;  /* 0x0000000200a57308 */ /* 0x0007ec0000000800 */
[C---:B------:R-:W-:Y:S08]  /*11490*/  HMMA.16816.F32 R112, R8.reuse, R20, R80 ;  /* 0x000000140870723c */ /* 0x040ff00000001850 */
[----:B------:R-:W-:Y:S01]  /*114a0*/  HMMA.16816.F32 R100, R8, R22, R56 ;  /* 0x000000160864723c */ /* 0x000fe20000001838 */
[----:B------:R-:W1:Y:S01]  /*114b0*/  LDSM.16.MT88.4 R20, [R214+0x6100] ;  /* 0x00610000d614783b */ /* 0x000e620000004200 */
[----:B---3--:R-:W-:-:S04]  /*114c0*/  FFMA.FTZ R2, R157, c[0x0][0x2d0], -R0 ;  /* 0x0000b4009d027a23 */ /* 0x008fc80000010800 */
[----:B------:R3:W3:Y:S01]  /*114d0*/  MUFU.EX2 R164, R2 ;  /* 0x0000000200a47308 */ /* 0x0006e20000000800 */
[----:B----4-:R-:W-:Y:S02]  /*114e0*/  F2FP.PACK_AB R8, R170, R171 ;  /* 0x000000abaa08723e */ /* 0x010fe400000000ff */
[----:B--2---:R-:W-:Y:S01]  /*114f0*/  F2FP.PACK_AB R10, R166, R168 ;  /* 0x000000a8a60a723e */ /* 0x004fe200000000ff */
[----:B---3--:R-:W-:Y:S01]  /*11500*/  FFMA.FTZ R2, R159, c[0x0][0x2d0], -R0 ;  /* 0x0000b4009f027a23 */ /* 0x008fe20000010800 */
[----:B------:R-:W-:Y:S01]  /*11510*/  F2FP.PACK_AB R9, R164, R165 ;  /* 0x000000a5a409723e */ /* 0x000fe200000000ff */
[----:B------:R-:W-:Y:S02]  /*11520*/  IMAD.MOV.U32 R159, RZ, RZ, R148 ;  /* 0x000000ffff9f7224 */ /* 0x000fe400078e0094 */
[----:B------:R2:W-:Y:S02]  /*11530*/  MUFU.EX2 R157, R2 ;  /* 0x00000002009d7308 */ /* 0x0005e40000000800 */
[----:B--2---:R-:W-:-:S02]  /*11540*/  FFMA.FTZ R2, R158, c[0x0][0x2d0], -R0 ;  /* 0x0000b4009e027a23 */ /* 0x004fc40000010800 */
[----:B------:R-:W-:-:S04]  /*11550*/  IMAD.MOV.U32 R158, RZ, RZ, R136 ;  /* 0x000000ffff9e7224 */ /* 0x000fc800078e0088 */
[----:B------:R2:W3:Y:S02]  /*11560*/  MUFU.EX2 R156, R2 ;  /* 0x00000002009c7308 */ /* 0x0004e40000000800 */
[----:B--2---:R-:W-:Y:S01]  /*11570*/  FFMA.FTZ R2, R175, c[0x0][0x2d0], -R5 ;  /* 0x0000b400af027a23 */ /* 0x004fe20000010805 */
[----:B---3--:R-:W-:Y:S01]  /*11580*/  F2FP.PACK_AB R11, R156, R157 ;  /* 0x0000009d9c0b723e */ /* 0x008fe200000000ff */
[----:B------:R-:W-:-:S04]  /*11590*/  IMAD.MOV.U32 R175, RZ, RZ, R137 ;  /* 0x000000ffffaf7224 */ /* 0x000fc800078e0089 */
[----:B------:R2:W-:Y:S02]  /*115a0*/  MUFU.EX2 R155, R2 ;  /* 0x00000002009b7308 */ /* 0x0005e40000000800 */
[C---:B------:R-:W-:Y:S08]  /*115b0*/  HMMA.16816.F32 R104, R8.reuse, R16, R72 ;  /* 0x000000100868723c */ /* 0x040ff00000001848 */
[----:B------:R-:W-:Y:S01]  /*115c0*/  HMMA.16816.F32 R96, R8, R18, R64 ;  /* 0x000000120860723c */ /* 0x000fe20000001840 */
[----:B------:R-:W3:Y:S01]  /*115d0*/  LDSM.16.MT88.4 R16, [R217+0x6100] ;  /* 0x00610000d910783b */ /* 0x000ee20000004200 */
[----:B--2---:R-:W-:-:S02]  /*115e0*/  FFMA.FTZ R2, R176, c[0x0][0x2d0], -R5 ;  /* 0x0000b400b0027a23 */ /* 0x004fc40000010805 */
[----:B------:R-:W-:Y:S02]  /*115f0*/  IMAD.MOV.U32 R176, RZ, RZ, R154 ;  /* 0x000000ffffb07224 */ /* 0x000fe400078e009a */
[----:B------:R2:W4:Y:S02]  /*11600*/  MUFU.EX2 R154, R2 ;  /* 0x00000002009a7308 */ /* 0x0005240000000800 */
[C---:B-----5:R-:W-:Y:S08]  /*11610*/  HMMA.16816.F32 R88, R8.reuse, R12, R60 ;  /* 0x0000000c0858723c */ /* 0x060ff0000000183c */
[----:B------:R-:W-:Y:S01]  /*11620*/  HMMA.16816.F32 R80, R8, R14, R52 ;  /* 0x0000000e0850723c */ /* 0x000fe20000001834 */
[----:B------:R-:W5:Y:S01]  /*11630*/  LDSM.16.MT88.4 R12, [R216+0x6100] ;  /* 0x00610000d80c783b */ /* 0x000f620000004200 */
[----:B--2---:R-:W-:-:S06]  /*11640*/  FFMA.FTZ R2, R177, c[0x0][0x2d0], -R5 ;  /* 0x0000b400b1027a23 */ /* 0x004fcc0000010805 */
[----:B------:R-:W-:Y:S01]  /*11650*/  HMMA.16816.F32 R72, R8, R28, R44 ;  /* 0x0000001c0848723c */ /* 0x000fe2000000182c */
[----:B------:R-:W-:Y:S01]  /*11660*/  IMAD.MOV.U32 R177, RZ, RZ, R167 ;  /* 0x000000ffffb17224 */ /* 0x000fe200078e00a7 */
[----:B------:R2:W-:Y:S01]  /*11670*/  MUFU.EX2 R153, R2 ;  /* 0x0000000200997308 */ /* 0x0005e20000000800 */
[----:B------:R-:W-:Y:S02]  /*11680*/  IMAD.MOV.U32 R167, RZ, RZ, R118 ;  /* 0x000000ffffa77224 */ /* 0x000fe400078e0076 */
[----:B------:R-:W-:-:S03]  /*11690*/  IMAD.MOV.U32 R118, RZ, RZ, R149 ;  /* 0x000000ffff767224 */ /* 0x000fc600078e0095 */
[----:B------:R-:W-:Y:S01]  /*116a0*/  HMMA.16816.F32 R64, R8, R30, R48 ;  /* 0x0000001e0840723c */ /* 0x000fe20000001830 */
[----:B------:R-:W-:Y:S01]  /*116b0*/  LDSM.16.MT88.4 R28, [R214+0x2900] ;  /* 0x00290000d61c783b */ /* 0x000fe20000004200 */
[----:B------:R-:W-:-:S06]  /*116c0*/  IMAD.MOV.U32 R133, RZ, RZ, R118 ;  /* 0x000000ffff857224 */ /* 0x000fcc00078e0076 */
[C---:B------:R-:W-:Y:S01]  /*116d0*/  HMMA.16816.F32 R60, R8.reuse, R32, R40 ;  /* 0x00000020083c723c */ /* 0x040fe20000001828 */
[----:B--2---:R-:W-:Y:S02]  /*116e0*/  FFMA.FTZ R2, R179, c[0x0][0x2d0], -R5 ;  /* 0x0000b400b3027a23 */ /* 0x004fe40000010805 */
[----:B------:R-:W-:Y:S02]  /*116f0*/  IMAD.MOV.U32 R179, RZ, RZ, R151 ;  /* 0x000000ffffb37224 */ /* 0x000fe400078e0097 */
[----:B------:R2:W-:Y:S03]  /*11700*/  MUFU.EX2 R152, R2 ;  /* 0x0000000200987308 */ /* 0x0005e60000000800 */
[C---:B------:R-:W-:Y:S01]  /*11710*/  HMMA.16816.F32 R52, R8.reuse, R34, R36 ;  /* 0x000000220834723c */ /* 0x040fe20000001824 */
[----:B------:R-:W4:Y:S07]  /*11720*/  LDSM.16.MT88.4 R32, [R213+0x2900] ;  /* 0x00290000d520783b */ /* 0x000f2e0000004200 */
[----:B-1----:R-:W-:Y:S01]  /*11730*/  HMMA.16816.F32 R44, R8, R24, R76 ;  /* 0x00000018082c723c */ /* 0x002fe2000000184c */
[----:B--2---:R-:W-:-:S07]  /*11740*/  FFMA.FTZ R2, R169, c[0x0][0x2d0], -R0 ;  /* 0x0000b400a9027a23 */ /* 0x004fce0000010800 */
[C---:B------:R-:W-:Y:S01]  /*11750*/  HMMA.16816.F32 R48, R8.reuse, R26, R84 ;  /* 0x0000001a0830723c */ /* 0x040fe20000001854 */
[----:B------:R-:W1:Y:S01]  /*11760*/  LDSM.16.MT88.4 R24, [R217+0x2900] ;  /* 0x00290000d918783b */ /* 0x000e620000004200 */
[----:B------:R-:W-:Y:S01]  /*11770*/  IMAD.MOV.U32 R169, RZ, RZ, R150 ;  /* 0x000000ffffa97224 */ /* 0x000fe200078e0096 */
[----:B------:R2:W-:Y:S05]  /*11780*/  MUFU.EX2 R151, R2 ;  /* 0x0000000200977308 */ /* 0x0005ea0000000800 */
[C---:B------:R-:W-:Y:S08]  /*11790*/  HMMA.16816.F32 R36, R8.reuse, R22, R108 ;  /* 0x000000160824723c */ /* 0x040ff0000000186c */
[----:B---3--:R-:W-:Y:S01]  /*117a0*/  HMMA.16816.F32 R76, R8, R18, R120 ;  /* 0x00000012084c723c */ /* 0x008fe20000001878 */
[----:B--2---:R-:W-:-:S02]  /*117b0*/  FFMA.FTZ R2, R173, c[0x0][0x2d0], -R0 ;  /* 0x0000b400ad027a23 */ /* 0x004fc40000010800 */
[----:B------:R-:W-:Y:S02]  /*117c0*/  IMAD.MOV.U32 R173, RZ, RZ, R138 ;  /* 0x000000ffffad7224 */ /* 0x000fe400078e008a */
[----:B------:R2:W3:Y:S03]  /*117d0*/  MUFU.EX2 R150, R2 ;  /* 0x0000000200967308 */ /* 0x0004e60000000800 */
[C---:B------:R-:W-:Y:S01]  /*117e0*/  HMMA.16816.F32 R40, R8.reuse, R20, R92 ;  /* 0x000000140828723c */ /* 0x040fe2000000185c */
[----:B------:R-:W1:Y:S07]  /*117f0*/  LDSM.16.MT88.4 R20, [R216+0x2900] ;  /* 0x00290000d814783b */ /* 0x000e6e0000004200 */
[----:B------:R-:W-:Y:S01]  /*11800*/  HMMA.16816.F32 R56, R8, R16, R128 ;  /* 0x000000100838723c */ /* 0x000fe20000001880 */
[----:B------:R-:W-:Y:S01]  /*11810*/  LDSM.16.MT88.4 R16, [R214+0x6900] ;  /* 0x00690000d610783b */ /* 0x000fe20000004200 */
[----:B--2---:R-:W-:-:S06]  /*11820*/  FFMA.FTZ R2, R172, c[0x0][0x2d0], -R0 ;  /* 0x0000b400ac027a23 */ /* 0x004fcc0000010800 */
[C---:B-----5:R-:W-:Y:S01]  /*11830*/  HMMA.16816.F32 R120, R8.reuse, R12, R112 ;  /* 0x0000000c0878723c */ /* 0x060fe20000001870 */
[----:B------:R-:W-:Y:S01]  /*11840*/  MOV R172, R135 ;  /* 0x0000008700ac7202 */ /* 0x000fe20000000f00 */
[----:B------:R-:W-:Y:S01]  /*11850*/  IMAD.MOV.U32 R135, RZ, RZ, R167 ;  /* 0x000000ffff877224 */ /* 0x000fe200078e00a7 */
[----:B------:R2:W-:Y:S01]  /*11860*/  MUFU.EX2 R149, R2 ;  /* 0x0000000200957308 */ /* 0x0005e20000000800 */
[----:B------:R-:W-:Y:S02]  /*11870*/  IMAD.MOV.U32 R167, RZ, RZ, R116 ;  /* 0x000000ffffa77224 */ /* 0x000fe400078e0074 */
[----:B------:R-:W-:Y:S02]  /*11880*/  IMAD.MOV.U32 R131, RZ, RZ, R71 ;  /* 0x000000ffff837224 */ /* 0x000fe400078e0047 */
[----:B------:R-:W-:Y:S01]  /*11890*/  HMMA.16816.F32 R108, R8, R14, R100 ;  /* 0x0000000e086c723c */ /* 0x000fe20000001864 */
[----:B------:R-:W5:Y:S06]  /*118a0*/  LDSM.16.MT88.4 R12, [R213+0x6900] ;  /* 0x00690000d50c783b */ /* 0x000f6c0000004200 */
[----:B----4-:R-:W-:-:S02]  /*118b0*/  F2FP.PACK_AB R8, R154, R155 ;  /* 0x0000009b9a08723e */ /* 0x010fc400000000ff */
[----:B---3--:R-:W-:Y:S01]  /*118c0*/  F2FP.PACK_AB R9, R150, R151 ;  /* 0x000000979609723e */ /* 0x008fe200000000ff */
[----:B--2---:R-:W-:Y:S01]  /*118d0*/  FFMA.FTZ R2, R174, c[0x0][0x2d0], -R0 ;  /* 0x0000b400ae027a23 */ /* 0x004fe20000010800 */
[----:B------:R-:W-:Y:S01]  /*118e0*/  F2FP.PACK_AB R10, R152, R153 ;  /* 0x00000099980a723e */ /* 0x000fe200000000ff */
[----:B------:R-:W-:Y:S02]  /*118f0*/  IMAD.MOV.U32 R174, RZ, RZ, R134 ;  /* 0x000000ffffae7224 */ /* 0x000fe400078e0086 */
[----:B------:R-:W2:Y:S01]  /*11900*/  MUFU.EX2 R148, R2 ;  /* 0x0000000200947308 */ /* 0x000ea20000000800 */
[----:B------:R-:W-:Y:S01]  /*11910*/  IMAD.MOV.U32 R134, RZ, RZ, R117 ;  /* 0x000000ffff867224 */ /* 0x000fe200078e0075 */
[----:B--2---:R-:W-:Y:S01]  /*11920*/  F2FP.PACK_AB R11, R148, R149 ;  /* 0x00000095940b723e */ /* 0x004fe200000000ff */
[----:B------:R-:W-:Y:S01]  /*11930*/  FFMA.FTZ R2, R238, c[0x0][0x2d0], -R5 ;  /* 0x0000b400ee027a23 */ /* 0x000fe20000010805 */
[----:B------:R-:W-:-:S04]  /*11940*/  MOV R238, R139 ;  /* 0x0000008b00ee7202 */ /* 0x000fc80000000f00 */
[----:B------:R2:W-:Y:S01]  /*11950*/  MUFU.EX2 R139, R2 ;  /* 0x00000002008b7308 */ /* 0x0005e20000000800 */
[C---:B------:R-:W-:Y:S08]  /*11960*/  HMMA.16816.F32 R124, R8.reuse, R34, R96 ;  /* 0x00000022087c723c */ /* 0x040ff00000001860 */
[----:B-1----:R-:W-:Y:S01]  /*11970*/  HMMA.16816.F32 R96, R8, R24, R72 ;  /* 0x000000180860723c */ /* 0x002fe20000001848 */
[----:B--2---:R-:W-:-:S07]  /*11980*/  FFMA.FTZ R2, R239, c[0x0][0x2d0], -R5 ;  /* 0x0000b400ef027a23 */ /* 0x004fce0000010805 */
[----:B------:R-:W-:Y:S01]  /*11990*/  HMMA.16816.F32 R100, R8, R26, R64 ;  /* 0x0000001a0864723c */ /* 0x000fe20000001840 */
[----:B------:R-:W1:Y:S01]  /*119a0*/  LDSM.16.MT88.4 R24, [R217+0x6900] ;  /* 0x00690000d918783b */ /* 0x000e620000004200 */
[----:B------:R2:W3:Y:S01]  /*119b0*/  MUFU.EX2 R138, R2 ;  /* 0x00000002008a7308 */ /* 0x0004e20000000800 */
[----:B------:R-:W-:-:S05]  /*119c0*/  IMAD.MOV.U32 R239, RZ, RZ, R70 ;  /* 0x000000ffffef7224 */ /* 0x000fca00078e0046 */
[C---:B------:R-:W-:Y:S01]  /*119d0*/  HMMA.16816.F32 R116, R8.reuse, R32, R104 ;  /* 0x000000200874723c */ /* 0x040fe20000001868 */
[----:B------:R-:W4:Y:S07]  /*119e0*/  LDSM.16.MT88.4 R32, [R216+0x6900] ;  /* 0x00690000d820783b */ /* 0x000f2e0000004200 */
[----:B------:R-:W-:Y:S01]  /*119f0*/  HMMA.16816.F32 R112, R8, R28, R88 ;  /* 0x0000001c0870723c */ /* 0x000fe20000001858 */
[----:B--2---:R-:W-:Y:S01]  /*11a00*/  FFMA.FTZ R2, R241, c[0x0][0x2d0], -R5 ;  /* 0x0000b400f1027a23 */ /* 0x004fe20000010805 */
[----:B------:R-:W-:Y:S01]  /*11a10*/  MOV R241, R177 ;  /* 0x000000b100f17202 */ /* 0x000fe20000000f00 */
[----:B------:R-:W-:-:S02]  /*11a20*/  IMAD.MOV.U32 R177, RZ, RZ, R6 ;  /* 0x000000ffffb17224 */ /* 0x000fc400078e0006 */
[----:B------:R2:W-:Y:S03]  /*11a30*/  MUFU.EX2 R137, R2 ;  /* 0x0000000200897308 */ /* 0x0005e60000000800 */
[C---:B------:R-:W-:Y:S08]  /*11a40*/  HMMA.16816.F32 R88, R8.reuse, R22, R52 ;  /* 0x000000160858723c */ /* 0x040ff00000001834 */
[----:B-----5:R-:W-:Y:S01]  /*11a50*/  HMMA.16816.F32 R64, R8, R14, R48 ;  /* 0x0000000e0840723c */ /* 0x020fe20000001830 */
[----:B--2---:R-:W-:-:S07]  /*11a60*/  FFMA.FTZ R2, R243, c[0x0][0x2d0], -R5 ;  /* 0x0000b400f3027a23 */ /* 0x004fce0000010805 */
[C---:B------:R-:W-:Y:S01]  /*11a70*/  HMMA.16816.F32 R84, R8.reuse, R12, R44 ;  /* 0x0000000c0854723c */ /* 0x040fe2000000182c */
[----:B------:R-:W-:Y:S01]  /*11a80*/  IMAD.MOV.U32 R243, RZ, RZ, R176 ;  /* 0x000000fffff37224 */ /* 0x000fe200078e00b0 */
[----:B------:R2:W-:Y:S01]  /*11a90*/  MUFU.EX2 R136, R2 ;  /* 0x0000000200887308 */ /* 0x0005e20000000800 */
[----:B------:R-:W-:Y:S01]  /*11aa0*/  MOV R176, R135 ;  /* 0x0000008700b07202 */ /* 0x000fe20000000f00 */
[----:B------:R-:W-:Y:S04]  /*11ab0*/  LDSM.16.MT88.4 R12, [R216+0x3100] ;  /* 0x00310000d80c783b */ /* 0x000fe80000004200 */
[C---:B-1----:R-:W-:Y:S08]  /*11ac0*/  HMMA.16816.F32 R48, R8.reuse, R24, R56 ;  /* 0x000000180830723c */ /* 0x042ff00000001838 */
[----:B------:R-:W-:Y:S01]  /*11ad0*/  HMMA.16816.F32 R52, R8, R26, R76 ;  /* 0x0000001a0834723c */ /* 0x000fe2000000184c */
[----:B------:R-:W1:Y:S01]  /*11ae0*/  LDSM.16.MT88.4 R24, [R213+0x7100] ;  /* 0x00710000d518783b */ /* 0x000e620000004200 */
[----:B--2---:R-:W-:-:S02]  /*11af0*/  FFMA.FTZ R2, R206, c[0x0][0x2d0], -R0 ;  /* 0x0000b400ce027a23 */ /* 0x004fc40000010800 */
[----:B------:R-:W-:Y:S01]  /*11b00*/  IMAD.MOV.U32 R206, RZ, RZ, R7 ;  /* 0x000000ffffce7224 */ /* 0x000fe200078e0007 */
[----:B------:R-:W-:Y:S01]  /*11b10*/  LDSM.16.MT88.4 R76, [R213+0x3900] ;  /* 0x00390000d54c783b */ /* 0x000fe20000004200 */
[----:B------:R2:W-:Y:S02]  /*11b20*/  MUFU.EX2 R71, R2 ;  /* 0x0000000200477308 */ /* 0x0005e40000000800 */
[C---:B------:R-:W-:Y:S01]  /*11b30*/  HMMA.16816.F32 R92, R8.reuse, R20, R60 ;  /* 0x00000014085c723c */ /* 0x040fe2000000183c */
[----:B------:R-:W5:Y:S07]  /*11b40*/  LDSM.16.MT88.4 R20, [R214+0x3100] ;  /* 0x00310000d614783b */ /* 0x000f6e0000004200 */
[----:B------:R-:W-:Y:S01]  /*11b50*/  HMMA.16816.F32 R60, R8, R16, R40 ;  /* 0x00000010083c723c */ /* 0x000fe20000001828 */
[----:B--2---:R-:W-:-:S07]  /*11b60*/  FFMA.FTZ R2, R207, c[0x0][0x2d0], -R0 ;  /* 0x0000b400cf027a23 */ /* 0x004fce0000010800 */
[C---:B------:R-:W-:Y:S01]  /*11b70*/  HMMA.16816.F32 R40, R8.reuse, R18, R36 ;  /* 0x000000120828723c */ /* 0x040fe20000001824 */
[----:B------:R-:W2:Y:S01]  /*11b80*/  LDSM.16.MT88.4 R16, [R217+0x3100] ;  /* 0x00310000d910783b */ /* 0x000ea20000004200 */
[----:B------:R1:W1:Y:S06]  /*11b90*/  MUFU.EX2 R70, R2 ;  /* 0x0000000200467308 */ /* 0x00026c0000000800 */
[C---:B------:R-:W-:Y:S01]  /*11ba0*/  HMMA.16816.F32 R104, R8.reuse, R30, R80 ;  /* 0x0000001e0868723c */ /* 0x040fe20000001850 */
[----:B------:R-:W2:Y:S07]  /*11bb0*/  LDSM.16.MT88.4 R28, [R213+0x3100] ;  /* 0x00310000d51c783b */ /* 0x000eae0000004200 */
[----:B----4-:R-:W-:Y:S01]  /*11bc0*/  HMMA.16816.F32 R44, R8, R32, R120 ;  /* 0x00000020082c723c */ /* 0x010fe20000001878 */
[----:B-1----:R-:W-:-:S04]  /*11bd0*/  FFMA.FTZ R2, R208, c[0x0][0x2d0], -R0 ;  /* 0x0000b400d0027a23 */ /* 0x002fc80000010800 */
[----:B------:R1:W-:Y:S03]  /*11be0*/  MUFU.EX2 R59, R2 ;  /* 0x00000002003b7308 */ /* 0x0003e60000000800 */
[----:B------:R-:W-:Y:S01]  /*11bf0*/  HMMA.16816.F32 R36, R8, R34, R108 ;  /* 0x000000220824723c */ /* 0x000fe2000000186c */
[----:B------:R-:W4:Y:S04]  /*11c00*/  LDSM.16.MT88.4 R32, [R214+0x7100] ;  /* 0x00710000d620783b */ /* 0x000f280000004200 */
[----:B------:R-:W-:Y:S02]  /*11c10*/  LDSM.16.MT88.4 R108, [R213+0x7900] ;  /* 0x00790000d56c783b */ /* 0x000fe40000004200 */
[----:B---3--:R-:W-:-:S02]  /*11c20*/  F2FP.PACK_AB R8, R138, R139 ;  /* 0x0000008b8a08723e */ /* 0x008fc400000000ff */
[----:B------:R-:W-:Y:S02]  /*11c30*/  F2FP.PACK_AB R9, R70, R71 ;  /* 0x000000474609723e */ /* 0x000fe400000000ff */
[----:B------:R-:W-:Y:S01]  /*11c40*/  F2FP.PACK_AB R10, R136, R137 ;  /* 0x00000089880a723e */ /* 0x000fe200000000ff */
[----:B-1----:R-:W-:-:S04]  /*11c50*/  FFMA.FTZ R2, R209, c[0x0][0x2d0], -R0 ;  /* 0x0000b400d1027a23 */ /* 0x002fc80000010800 */
[----:B------:R1:W3:Y:S02]  /*11c60*/  MUFU.EX2 R58, R2 ;  /* 0x00000002003a7308 */ /* 0x0002e40000000800 */
[----:B-1----:R-:W-:Y:S01]  /*11c70*/  FFMA.FTZ R2, R131, c[0x0][0x2d0], -R5 ;  /* 0x0000b40083027a23 */ /* 0x002fe20000010805 */
[----:B---3--:R-:W-:-:S05]  /*11c80*/  F2FP.PACK_AB R11, R58, R59 ;  /* 0x0000003b3a0b723e */ /* 0x008fca00000000ff */
[----:B------:R1:W-:Y:S02]  /*11c90*/  MUFU.EX2 R57, R2 ;  /* 0x0000000200397308 */ /* 0x0003e40000000800 */
[C---:B------:R-:W-:Y:S08]  /*11ca0*/  HMMA.16816.F32 R64, R8.reuse, R26, R64 ;  /* 0x0000001a0840723c */ /* 0x040ff00000001840 */
[----:B------:R-:W-:Y:S01]  /*11cb0*/  HMMA.16816.F32 R128, R8, R24, R84 ;  /* 0x000000180880723c */ /* 0x000fe20000001854 */
[----:B------:R-:W-:Y:S01]  /*11cc0*/  LDSM.16.MT88.4 R84, [R214+0x3900] ;  /* 0x00390000d654783b */ /* 0x000fe20000004200 */
[----:B-1----:R-:W-:-:S02]  /*11cd0*/  FFMA.FTZ R2, R239, c[0x0][0x2d0], -R5 ;  /* 0x0000b400ef027a23 */ /* 0x002fc40000010805 */
[----:B------:R-:W-:Y:S02]  /*11ce0*/  IMAD.MOV.U32 R239, RZ, RZ, R179 ;  /* 0x000000ffffef7224 */ /* 0x000fe400078e00b3 */
[----:B------:R1:W-:Y:S01]  /*11cf0*/  MUFU.EX2 R56, R2 ;  /* 0x0000000200387308 */ /* 0x0003e20000000800 */
[----:B------:R-:W-:Y:S01]  /*11d00*/  IMAD.MOV.U32 R179, RZ, RZ, R133 ;  /* 0x000000ffffb37224 */ /* 0x000fe200078e0085 */
[C---:B-----5:R-:W-:Y:S08]  /*11d10*/  HMMA.16816.F32 R80, R8.reuse, R20, R112 ;  /* 0x000000140850723c */ /* 0x060ff00000001870 */
[----:B------:R-:W-:Y:S01]  /*11d20*/  HMMA.16816.F32 R20, R8, R22, R104 ;  /* 0x000000160814723c */ /* 0x000fe20000001868 */
[----:B-1----:R-:W-:-:S02]  /*11d30*/  FFMA.FTZ R2, R238, c[0x0][0x2d0], -R5 ;  /* 0x0000b400ee027a23 */ /* 0x002fc40000010805 */
[----:B------:R-:W-:Y:S01]  /*11d40*/  IMAD.MOV.U32 R238, RZ, RZ, R169 ;  /* 0x000000ffffee7224 */ /* 0x000fe200078e00a9 */
[----:B------:R-:W-:Y:S01]  /*11d50*/  MOV R169, R159 ;  /* 0x0000009f00a97202 */ /* 0x000fe20000000f00 */
[----:B------:R1:W-:Y:S03]  /*11d60*/  MUFU.EX2 R27, R2 ;  /* 0x00000002001b7308 */ /* 0x0003e60000000800 */
[----:B--2---:R-:W-:Y:S01]  /*11d70*/  HMMA.16816.F32 R96, R8, R16, R96 ;  /* 0x000000100860723c */ /* 0x004fe20000001860 */
[----:B------:R-:W-:-:S07]  /*11d80*/  IMAD.MOV.U32 R159, RZ, RZ, R134 ;  /* 0x000000ffff9f7224 */ /* 0x000fce00078e0086 */
[C---:B------:R-:W-:Y:S01]  /*11d90*/  HMMA.16816.F32 R104, R8.reuse, R18, R100 ;  /* 0x000000120868723c */ /* 0x040fe20000001864 */
[----:B------:R-:W2:Y:S04]  /*11da0*/  LDSM.16.MT88.4 R16, [R217+0x7100] ;  /* 0x00710000d910783b */ /* 0x000ea80000004200 */
[----:B------:R-:W-:Y:S01]  /*11db0*/  LDSM.16.MT88.4 R100, [R216+0x3900] ;  /* 0x00390000d864783b */ /* 0x000fe20000004200 */
[----:B-1----:R-:W-:Y:S02]  /*11dc0*/  FFMA.FTZ R2, R247, c[0x0][0x2d0], -R5 ;  /* 0x0000b400f7027a23 */ /* 0x002fe40000010805 */
[C---:B------:R-:W-:Y:S01]  /*11dd0*/  HMMA.16816.F32 R112, R8.reuse, R12, R92 ;  /* 0x0000000c0870723c */ /* 0x040fe2000000185c */
[----:B------:R-:W-:Y:S01]  /*11de0*/  LDSM.16.MT88.4 R92, [R217+0x3900] ;  /* 0x00390000d95c783b */ /* 0x000fe20000004200 */
[----:B------:R1:W3:Y:S06]  /*11df0*/  MUFU.EX2 R26, R2 ;  /* 0x00000002001a7308 */ /* 0x0002ec0000000800 */
[C---:B------:R-:W-:Y:S01]  /*11e00*/  HMMA.16816.F32 R120, R8.reuse, R14, R88 ;  /* 0x0000000e0878723c */ /* 0x040fe20000001858 */
[----:B------:R-:W5:Y:S07]  /*11e10*/  LDSM.16.MT88.4 R12, [R216+0x7100] ;  /* 0x00710000d80c783b */ /* 0x000f6e0000004200 */
[----:B------:R-:W-:Y:S01]  /*11e20*/  HMMA.16816.F32 R72, R8, R28, R116 ;  /* 0x0000001c0848723c */ /* 0x000fe20000001874 */
[----:B------:R-:W5:Y:S01]  /*11e30*/  LDSM.16.MT88.4 R116, [R214+0x7900] ;  /* 0x00790000d674783b */ /* 0x000f620000004200 */
[----:B-1----:R-:W-:Y:S01]  /*11e40*/  FFMA.FTZ R2, R246, c[0x0][0x2d0], -R0 ;  /* 0x0000b400f6027a23 */ /* 0x002fe20000010800 */
[----:B---3--:R-:W-:-:S03]  /*11e50*/  F2FP.PACK_AB R134, R26, R27 ;  /* 0x0000001b1a86723e */ /* 0x008fc600000000ff */
[----:B------:R1:W-:Y:S02]  /*11e60*/  MUFU.EX2 R25, R2 ;  /* 0x0000000200197308 */ /* 0x0003e40000000800 */
[C---:B------:R-:W-:Y:S01]  /*11e70*/  HMMA.16816.F32 R28, R8.reuse, R30, R124 ;  /* 0x0000001e081c723c */ /* 0x040fe2000000187c */
[----:B------:R-:W3:Y:S07]  /*11e80*/  LDSM.16.MT88.4 R124, [R217+0x7900] ;  /* 0x00790000d97c783b */ /* 0x000eee0000004200 */
[----:B----4-:R-:W-:Y:S01]  /*11e90*/  HMMA.16816.F32 R60, R8, R32, R60 ;  /* 0x00000020083c723c */ /* 0x010fe2000000183c */
[----:B-1----:R-:W-:-:S07]  /*11ea0*/  FFMA.FTZ R2, R249, c[0x0][0x2d0], -R0 ;  /* 0x0000b400f9027a23 */ /* 0x002fce0000010800 */
[C---:B------:R-:W-:Y:S01]  /*11eb0*/  HMMA.16816.F32 R40, R8.reuse, R34, R40 ;  /* 0x000000220828723c */ /* 0x040fe20000001828 */
[----:B------:R1:W4:Y:S07]  /*11ec0*/  MUFU.EX2 R24, R2 ;  /* 0x0000000200187308 */ /* 0x00032e0000000800 */
[C---:B--2---:R-:W-:Y:S08]  /*11ed0*/  HMMA.16816.F32 R48, R8.reuse, R16, R48 ;  /* 0x000000100830723c */ /* 0x044ff00000001830 */
[----:B------:R-:W-:Y:S01]  /*11ee0*/  HMMA.16816.F32 R52, R8, R18, R52 ;  /* 0x000000120834723c */ /* 0x000fe20000001834 */
[--C-:B-1----:R-:W-:Y:S01]  /*11ef0*/  FFMA.FTZ R2, R248, c[0x0][0x2d0], -R0.reuse ;  /* 0x0000b400f8027a23 */ /* 0x102fe20000010800 */
[----:B----4-:R-:W-:Y:S01]  /*11f00*/  F2FP.PACK_AB R133, R24, R25 ;  /* 0x000000191885723e */ /* 0x010fe200000000ff */
[----:B------:R-:W-:-:S02]  /*11f10*/  FFMA.FTZ R0, R175, c[0x0][0x2d0], -R0 ;  /* 0x0000b400af007a23 */ /* 0x000fc40000010800 */
[----:B------:R1:W-:Y:S01]  /*11f20*/  MUFU.EX2 R7, R2 ;  /* 0x0000000200077308 */ /* 0x0003e20000000800 */
[----:B------:R-:W-:Y:S02]  /*11f30*/  IMAD.MOV.U32 R175, RZ, RZ, R158 ;  /* 0x000000ffffaf7224 */ /* 0x000fe400078e009e */
[----:B-----5:R-:W-:Y:S01]  /*11f40*/  HMMA.16816.F32 R44, R8, R12, R44 ;  /* 0x0000000c082c723c */ /* 0x020fe2000000182c */
[----:B------:R-:W-:Y:S01]  /*11f50*/  IMAD.MOV.U32 R158, RZ, RZ, R132 ;  /* 0x000000ffff9e7224 */ /* 0x000fe200078e0084 */
[----:B------:R-:W-:-:S03]  /*11f60*/  F2FP.PACK_AB R132, R56, R57 ;  /* 0x000000393884723e */ /* 0x000fc600000000ff */
[----:B------:R2:W4:Y:S03]  /*11f70*/  MUFU.EX2 R6, R0 ;  /* 0x0000000000067308 */ /* 0x0005260000000800 */
[----:B------:R-:W-:Y:S01]  /*11f80*/  HMMA.16816.F32 R36, R8, R14, R36 ;  /* 0x0000000e0824723c */ /* 0x000fe20000001824 */
[----:B------:R-:W5:Y:S01]  /*11f90*/  LDSM.16.MT88.4 R8, [R216+0x7900] ;  /* 0x00790000d808783b */ /* 0x000f620000004200 */
[----:B-1----:R-:W-:-:S04]  /*11fa0*/  FADD.FTZ R2, R243, R206 ;  /* 0x000000cef3027221 */ /* 0x002fc80000010000 */
[----:B------:R-:W-:Y:S02]  /*11fb0*/  FADD.FTZ R3, R3, R2 ;  /* 0x0000000203037221 */ /* 0x000fe40000010000 */
[----:B--2---:R-:W-:Y:S01]  /*11fc0*/  FADD.FTZ R0, R239, R241 ;  /* 0x000000f1ef007221 */ /* 0x004fe20000010000 */
[----:B----4-:R-:W-:-:S03]  /*11fd0*/  F2FP.PACK_AB R135, R6, R7 ;  /* 0x000000070687723e */ /* 0x010fc600000000ff */
        /* <DEDUP_REMOVED lines=18> */
[----:B------:R-:W-:Y:S01]  /*12100*/  IADD3 R236, R167, -0x2, RZ ;  /* 0xfffffffea7ec7810 */ /* 0x000fe20007ffe0ff */
[----:B------:R-:W-:Y:S01]  /*12110*/  FADD.FTZ R0, R240, R0 ;  /* 0x00000000f0007221 */ /* 0x000fe20000010000 */
[----:B------:R-:W-:Y:S01]  /*12120*/  HMMA.16816.F32 R100, R132, R102, R120 ;  /* 0x000000668464723c */ /* 0x000fe20000001878 */
[----:B------:R-:W-:Y:S02]  /*12130*/  FADD.FTZ R2, R211, R2 ;  /* 0x00000002d3027221 */ /* 0x000fe40000010000 */
[----:B------:R-:W-:-:S02]  /*12140*/  FADD.FTZ R0, R242, R0 ;  /* 0x00000000f2007221 */ /* 0x000fc40000010000 */
[----:B------:R-:W-:Y:S02]  /*12150*/  FADD.FTZ R2, R210, R2 ;  /* 0x00000002d2027221 */ /* 0x000fe40000010000 */
        /* <DEDUP_REMOVED lines=8> */
[----:B------:R-:W-:Y:S01]  /*121e0*/  FADD.FTZ R0, R202, R0 ;  /* 0x00000000ca007221 */ /* 0x000fe20000010000 */
[----:B------:R-:W1:Y:S01]  /*121f0*/  @P5 S2R R4, SR_CTAID.X ;  /* 0x0000000000045919 */ /* 0x000e620000002500 */
        /* <DEDUP_REMOVED lines=12> */
[----:B---3--:R-:W-:Y:S01]  /*122c0*/  HMMA.16816.F32 R120, R132, R124, R48 ;  /* 0x0000007c8478723c */ /* 0x008fe20000001830 */
[----:B------:R-:W-:-:S02]  /*122d0*/  FADD.FTZ R2, R151, R2 ;  /* 0x0000000297027221 */ /* 0x000fc40000010000 */
[----:B------:R-:W-:Y:S02]  /*122e0*/  FADD.FTZ R3, R154, R0 ;  /* 0x000000009a037221 */ /* 0x000fe40000010000 */
[----:B-1----:R-:W-:Y:S02]  /*122f0*/  @P5 IMAD.SHL.U32 R0, R4, 0x80, RZ ;  /* 0x0000008004005824 */ /* 0x002fe400078e00ff */
[----:B------:R-:W-:Y:S01]  /*12300*/  FADD.FTZ R2, R150, R2 ;  /* 0x0000000296027221 */ /* 0x000fe20000010000 */
[----:B------:R-:W-:Y:S01]  /*12310*/  HMMA.16816.F32 R76, R132, R78, R28 ;  /* 0x0000004e844c723c */ /* 0x000fe2000000181c */
[----:B------:R-:W-:Y:S02]  /*12320*/  FADD.FTZ R3, R153, R3 ;  /* 0x0000000399037221 */ /* 0x000fe40000010000 */
[----:B------:R-:W-:-:S04]  /*12330*/  @P5 IMAD.HI.U32 R0, R0, c[0x0][0x2c8], RZ ;  /* 0x0000b20000005a27 */ /* 0x000fc800078e00ff */
[----:B------:R-:W-:Y:S01]  /*12340*/  FADD.FTZ R2, R149, R2 ;  /* 0x0000000295027221 */ /* 0x000fe20000010000 */
[----:B------:R-:W-:Y:S01]  /*12350*/  @P5 SHF.R.U32.HI R159, RZ, c[0x0][0x2cc], R0 ;  /* 0x0000b300ff9f5a19 */ /* 0x000fe20000011600 */
[----:B------:R-:W-:Y:S01]  /*12360*/  FADD.FTZ R3, R152, R3 ;  /* 0x0000000398037221 */ /* 0x000fe20000010000 */
[C---:B------:R-:W-:Y:S01]  /*12370*/  HMMA.16816.F32 R84, R132.reuse, R86, R20 ;  /* 0x000000568454723c */ /* 0x040fe20000001814 */
[----:B------:R-:W-:Y:S01]  /*12380*/  FADD.FTZ R2, R148, R2 ;  /* 0x0000000294027221 */ /* 0x000fe20000010000 */
[----:B------:R-:W-:Y:S01]  /*12390*/  IADD3 R0, R159, R158, -R175 ;  /* 0x0000009e9f007210 */ /* 0x000fe20007ffe8af */
[----:B------:R-:W-:Y:S02]  /*123a0*/  FADD.FTZ R3, R139, R3 ;  /* 0x000000038b037221 */ /* 0x000fe40000010000 */
[----:B------:R-:W-:Y:S01]  /*123b0*/  FADD.FTZ R5, R71, R2 ;  /* 0x0000000247057221 */ /* 0x000fe20000010000 */
[----:B------:R-:W-:Y:S01]  /*123c0*/  SHF.R.S32.HI R2, RZ, 0x1f, R0 ;  /* 0x0000001fff027819 */ /* 0x000fe20000011400 */
[----:B------:R-:W-:Y:S01]  /*123d0*/  FADD.FTZ R4, R138, R3 ;  /* 0x000000038a047221 */ /* 0x000fe20000010000 */
[----:B------:R-:W-:Y:S01]  /*123e0*/  HMMA.16816.F32 R108, R132, R110, R64 ;  /* 0x0000006e846c723c */ /* 0x000fe20000001840 */
[----:B------:R-:W-:-:S02]  /*123f0*/  FADD.FTZ R3, R70, R5 ;  /* 0x0000000546037221 */ /* 0x000fc40000010000 */
        /* <DEDUP_REMOVED lines=19> */
[C---:B-----5:R-:W-:Y:S02]  /*12530*/  HMMA.16816.F32 R128, R132.reuse, R8, R44 ;  /* 0x000000088480723c */ /* 0x060fe4000000182c */
[----:B------:R1:W-:Y:S04]  /*12540*/  STL [R1+0x20], R0 ;  /* 0x0000200001007387 */ /* 0x0003e80000100800 */
[----:B------:R1:W-:Y:S02]  /*12550*/  STL [R1+0x1c], R2 ;  /* 0x00001c0201007387 */ /* 0x0003e40000100800 */
[----:B------:R-:W-:Y:S01]  /*12560*/  HMMA.16816.F32 R132, R132, R10, R36 ;  /* 0x0000000a8484723c */ /* 0x000fe20000001824 */
[----:B------:R-:W-:Y:S07]  /*12570*/  @!P0 BRA `(.L_x_621) ;  /* 0x00004a2000008947 */ /* 0x000fee0003800000 */
[----:B------:R-:W2:Y:S04]  /*12580*/  LDL.64 R174, [R1+0x60] ;  /* 0x0000600001ae7983 */ /* 0x000ea80000100a00 */
[----:B------:R-:W3:Y:S04]  /*12590*/  LDL.64 R172, [R1+0x58] ;  /* 0x0000580001ac7983 */ /* 0x000ee80000100a00 */
[----:B------:R-:W4:Y:S04]  /*125a0*/  LDL R167, [R1+0x18] ;  /* 0x0000180001a77983 */ /* 0x000f280000100800 */
[----:B------:R-:W5:Y:S04]  /*125b0*/  LDL.64 R158, [R1+0x48] ;  /* 0x00004800019e7983 */ /* 0x000f680000100a00 */
[----:B------:R-:W5:Y:S01]  /*125c0*/  LDL.64 R176, [R1+0x50] ;  /* 0x0000500001b07983 */ /* 0x000f620000100a00 */
[----:B------:R-:W-:Y:S01]  /*125d0*/  IMAD.MOV.U32 R70, RZ, RZ, R68 ;  /* 0x000000ffff467224 */ /* 0x000fe200078e0044 */
[----:B-1----:R-:W-:Y:S01]  /*125e0*/  MOV R3, R69 ;  /* 0x0000004500037202 */ /* 0x002fe20000000f00 */
[----:B------:R-:W-:Y:S01]  /*125f0*/  IMAD.MOV.U32 R200, RZ, RZ, R236 ;  /* 0x000000ffffc87224 */ /* 0x000fe200078e00ec */
[----:B--2---:R-:W-:-:S02]  /*12600*/  IADD3 R2, P1, R174, 0x40, RZ ;  /* 0x00000040ae027810 */ /* 0x004fc40007f3e0ff */
[----:B---3--:R-:W-:-:S03]  /*12610*/  IADD3 R0, P0, R172, 0x40, RZ ;  /* 0x00000040ac007810 */ /* 0x008fc60007f1e0ff */
[----:B------:R5:W-:Y:S01]  /*12620*/  STL [R1+0x10], R2 ;  /* 0x0000100201007387 */ /* 0x000be20000100800 */
[----:B----4-:R-:W-:-:S03]  /*12630*/  @P5 IMAD.HI.U32 R4, R167, c[0x0][0x2c8], RZ ;  /* 0x0000b200a7045a27 */ /* 0x010fc600078e00ff */
[----:B------:R1:W-:Y:S04]  /*12640*/  STL [R1+0x8], R0 ;  /* 0x0000080001007387 */ /* 0x0003e80000100800 */
[----:B------:R2:W-:Y:S01]  /*12650*/  @P5 STL [R1+0x14], R4 ;  /* 0x0000140401005387 */ /* 0x0005e20000100800 */
[----:B-----5:R-:W-:Y:S01]  /*12660*/  IADD3.X R2, RZ, R177, RZ, P1, !PT ;  /* 0x000000b1ff027210 */ /* 0x020fe20000ffe4ff */
[----:B-1----:R-:W-:-:S05]  /*12670*/  IMAD.X R0, RZ, RZ, R159, P0 ;  /* 0x000000ffff007224 */ /* 0x002fca00000e069f */
[----:B------:R2:W-:Y:S04]  /*12680*/  STL [R1+0x4], R0 ;  /* 0x0000040001007387 */ /* 0x0005e80000100800 */
[----:B------:R2:W-:Y:S02]  /*12690*/  STL [R1+0xc], R2 ;  /* 0x00000c0201007387 */ /* 0x0005e40000100800 */
.L_x_622:
[----:B------:R-:W3:Y:S01]  /*126a0*/  LDL.64 R170, [R1+0x60] ;  /* 0x0000600001aa7983 */ /* 0x000ee20000100a00 */
[----:B------:R-:W-:Y:S04]  /*126b0*/  DEPBAR.LE SB0, 0x0 ;  /* 0x000080000000791a */ /* 0x000fe80000000000 */
[C---:B------:R-:W-:Y:S01]  /*126c0*/  ISETP.GE.AND P0, PT, R200.reuse, RZ, PT ;  /* 0x000000ffc800720c */ /* 0x040fe20003f06270 */
[----:B------:R-:W4:Y:S01]  /*126d0*/  LDL R164, [R1+0x10] ;  /* 0x0000100001a47983 */ /* 0x000f220000100800 */
[----:B------:R-:W-:Y:S02]  /*126e0*/  MOV R169, 0x6 ;  /* 0x0000000600a97802 */ /* 0x000fe40000000f00 */
[----:B------:R-:W-:Y:S01]  /*126f0*/  MOV R205, 0xffffff80 ;  /* 0xffffff8000cd7802 */ /* 0x000fe20000000f00 */
[----:B------:R-:W5:Y:S01]  /*12700*/  LDL.64 R166, [R1+0x50] ;  /* 0x0000500001a67983 */ /* 0x000f620000100a00 */
[----:B------:R-:W-:Y:S02]  /*12710*/  MOV R239, c[0x0][0x1e0] ;  /* 0x0000780000ef7a02 */ /* 0x000fe40000000f00 */
[C---:B------:R-:W-:Y:S03]  /*12720*/  IADD3 R236, R200.reuse, -0x1, RZ ;  /* 0xffffffffc8ec7810 */ /* 0x040fe60007ffe0ff */
[----:B--2---:R-:W2:Y:S02]  /*12730*/  LDL R203, [R1+0x40] ;  /* 0x0000400001cb7983 */ /* 0x004ea40000100800 */
[----:B------:R-:W-:Y:S01]  /*12740*/  @P0 SHF.R.S32.HI R0, RZ, 0x1f, R200 ;  /* 0x0000001fff000819 */ /* 0x000fe200000114c8 */
[----:B------:R-:W-:Y:S01]  /*12750*/  @P0 IMAD.WIDE.U32 R68, R200, c[0x0][0x208], RZ ;  /* 0x00008200c8440a25 */ /* 0x000fe200078e00ff */
[----:B------:R-:W2:Y:S03]  /*12760*/  LDL R168, [R1+0xc] ;  /* 0x00000c0001a87983 */ /* 0x000ea60000100800 */
[----:B------:R-:W-:Y:S01]  /*12770*/  @P0 IMAD R0, R0, c[0x0][0x208], RZ ;  /* 0x0000820000000a24 */ /* 0x000fe200078e02ff */
[----:B------:R-:W2:Y:S01]  /*12780*/  LDL R71, [R1+0x2c] ;  /* 0x00002c0001477983 */ /* 0x000ea20000100800 */
[----:B------:R-:W-:Y:S02]  /*12790*/  @P0 IMAD.SHL.U32 R2, R68, 0x80, RZ ;  /* 0x0000008044020824 */ /* 0x000fe400078e00ff */
[----:B------:R-:W-:Y:S01]  /*127a0*/  @P0 IMAD R0, R200, c[0x0][0x20c], R0 ;  /* 0x00008300c8000a24 */ /* 0x000fe200078e0200 */
[----:B------:R-:W-:Y:S03]  /*127b0*/  BAR.SYNC.DEFER_BLOCKING 0x0 ;  /* 0x0000000000007b1d */ /* 0x000fe60000010000 */
[----:B------:R-:W-:Y:S05]  /*127c0*/  @P0 IMAD.IADD R69, R69, 0x1, R0 ;  /* 0x0000000145450824 */ /* 0x000fea00078e0200 */
[----:B------:R-:W-:Y:S01]  /*127d0*/  @P0 SHF.L.U64.HI R68, R68, 0x7, R69 ;  /* 0x0000000744440819 */ /* 0x000fe20000010245 */
[----:B------:R-:W1:Y:S08]  /*127e0*/  LDSM.16.M88.4 R8, [R212+0x8100] ;  /* 0x00810000d408783b */ /* 0x000e700000000200 */
[----:B------:R-:W1:Y:S08]  /*127f0*/  LDSM.16.M88.4 R16, [R212+0x8900] ;  /* 0x00890000d410783b */ /* 0x000e700000000200 */
[----:B------:R-:W1:Y:S08]  /*12800*/  LDSM.16.M88.4 R24, [R212+0x9100] ;  /* 0x00910000d418783b */ /* 0x000e700000000200 */
[----:B------:R-:W2:Y:S04]  /*12810*/  LDL R201, [R1+0x34] ;  /* 0x0000340001c97983 */ /* 0x000ea80000100800 */
        /* <DEDUP_REMOVED lines=15> */
[----:B------:R-:W1:Y:S02]  /*12910*/  LDSM.16.M88.4 R156, [R232] ;  /* 0x00000000e89c783b */ /* 0x000e640000000200 */
[C---:B------:R-:W-:Y:S06]  /*12920*/  HMMA.16816.F32 R32, R140.reuse, R34, RZ ;  /* 0x000000228c20723c */ /* 0x040fec00000018ff */
[----:B------:R-:W2:Y:S02]  /*12930*/  LDL R204, [R1+0x24] ;  /* 0x0000240001cc7983 */ /* 0x000ea40000100800 */
[C---:B------:R-:W-:Y:S02]  /*12940*/  HMMA.16816.F32 R36, R140.reuse, R40, RZ ;  /* 0x000000288c24723c */ /* 0x040fe400000018ff */
[----:B------:R-:W2:Y:S06]  /*12950*/  LDL R202, [R1+0x28] ;  /* 0x0000280001ca7983 */ /* 0x000eac0000100800 */
        /* <DEDUP_REMOVED lines=12> */
[----:B------:R-:W3:Y:S07]  /*12a20*/  LDSM.16.M88.4 R148, [R230] ;  /* 0x00000000e694783b */ /* 0x000eee0000000200 */
[C---:B------:R-:W-:Y:S08]  /*12a30*/  HMMA.16816.F32 R20, R144.reuse, R152, R20 ;  /* 0x000000989014723c */ /* 0x040ff00000001814 */
[C---:B------:R-:W-:Y:S01]  /*12a40*/  HMMA.16816.F32 R24, R144.reuse, R154, R24 ;  /* 0x0000009a9018723c */ /* 0x040fe20000001818 */
[----:B------:R-:W4:Y:S07]  /*12a50*/  LDSM.16.M88.4 R152, [R229] ;  /* 0x00000000e598783b */ /* 0x000f2e0000000200 */
[C---:B------:R-:W-:Y:S08]  /*12a60*/  HMMA.16816.F32 R28, R144.reuse, R156, R28 ;  /* 0x0000009c901c723c */ /* 0x040ff0000000181c */
[C---:B------:R-:W-:Y:S01]  /*12a70*/  HMMA.16816.F32 R32, R144.reuse, R158, R32 ;  /* 0x0000009e9020723c */ /* 0x040fe20000001820 */
[----:B------:R-:W2:Y:S07]  /*12a80*/  LDSM.16.M88.4 R156, [R228] ;  /* 0x00000000e49c783b */ /* 0x000eae0000000200 */
[C---:B-1----:R-:W-:Y:S08]  /*12a90*/  HMMA.16816.F32 R36, R144.reuse, R136, R36 ;  /* 0x000000889024723c */ /* 0x042ff00000001824 */
[C---:B------:R-:W-:Y:S08]  /*12aa0*/  HMMA.16816.F32 R40, R144.reuse, R138, R40 ;  /* 0x0000008a9028723c */ /* 0x040ff00000001828 */
[C---:B---3--:R-:W-:Y:S01]  /*12ab0*/  HMMA.16816.F32 R44, R144.reuse, R148, R44 ;  /* 0x00000094902c723c */ /* 0x048fe2000000182c */
[----:B------:R-:W-:Y:S03]  /*12ac0*/  MOV R171, c[0x0][0x208] ;  /* 0x0000820000ab7a02 */ /* 0x000fe60000000f00 */
[C---:B------:R-:W-:Y:S02]  /*12ad0*/  @P0 IADD3 R0, P1, R2.reuse, R170, RZ ;  /* 0x000000aa02000210 */ /* 0x040fe40007f3e0ff */
[----:B----4-:R-:W-:Y:S01]  /*12ae0*/  @P0 IADD3 R2, P2, R2, R164, RZ ;  /* 0x000000a402020210 */ /* 0x010fe20007f5e0ff */
[----:B------:R-:W-:Y:S01]  /*12af0*/  IMAD.SHL.U32 R171, R171, 0x40, RZ ;  /* 0x00000040abab7824 */ /* 0x000fe200078e00ff */
[C---:B------:R-:W-:Y:S04]  /*12b00*/  HMMA.16816.F32 R48, R144.reuse, R150, R48 ;  /* 0x000000969030723c */ /* 0x040fe80000001830 */
[----:B------:R-:W-:Y:S02]  /*12b10*/  @P0 LEA R164, P3, R0, c[0x0][0x1f8], 0x1 ;  /* 0x00007e0000a40a11 */ /* 0x000fe400078608ff */
[C---:B-----5:R-:W-:Y:S02]  /*12b20*/  @P0 IADD3.X R69, R68.reuse, R167, RZ, P1, !PT ;  /* 0x000000a744450210 */ /* 0x060fe40000ffe4ff */
[C---:B------:R-:W-:Y:S03]  /*12b30*/  HMMA.16816.F32 R52, R144.reuse, R152, R52 ;  /* 0x000000989034723c */ /* 0x040fe60000001834 */
[----:B--2---:R-:W-:Y:S01]  /*12b40*/  LOP3.LUT P4, RZ, R203, 0x1, RZ, 0xc0, !PT ;  /* 0x00000001cbff7812 */ /* 0x004fe2000788c0ff */
[----:B------:R-:W-:Y:S01]  /*12b50*/  @P0 IMAD.X R68, R68, 0x1, R168, P2 ;  /* 0x0000000144440824 */ /* 0x000fe200010e06a8 */
[----:B------:R-:W-:Y:S01]  /*12b60*/  @P0 LEA.HI.X R165, R0, c[0x0][0x1fc], R69, 0x1, P3 ;  /* 0x00007f0000a50a11 */ /* 0x000fe200018f0c45 */
[----:B------:R-:W-:Y:S01]  /*12b70*/  IMAD.MOV.U32 R168, RZ, RZ, c[0x0][0x208] ;  /* 0x00008200ffa87624 */ /* 0x000fe200078e00ff */
[C---:B------:R-:W-:Y:S01]  /*12b80*/  @P0 LEA R166, P1, R2.reuse, c[0x0][0x1f8], 0x1 ;  /* 0x00007e0002a60a11 */ /* 0x040fe200078208ff */
[C---:B------:R-:W-:Y:S01]  /*12b90*/  HMMA.16816.F32 R56, R144.reuse, R154, R56 ;  /* 0x0000009a9038723c */ /* 0x040fe20000001838 */
[----:B------:R-:W-:Y:S01]  /*12ba0*/  IMAD.MOV.U32 R0, RZ, RZ, c[0x0][0x2c4] ;  /* 0x0000b100ff007624 */ /* 0x000fe200078e00ff */
[----:B------:R-:W-:Y:S01]  /*12bb0*/  @!PT LDS RZ, [RZ] ;  /* 0x00000000fffff984 */ /* 0x000fe20000000800 */
[----:B------:R-:W-:Y:S01]  /*12bc0*/  @!PT LDS RZ, [RZ] ;  /* 0x00000000fffff984 */ /* 0x000fe20000000800 */
[----:B------:R-:W-:Y:S01]  /*12bd0*/  @!PT LDS RZ, [RZ] ;  /* 0x00000000fffff984 */ /* 0x000fe20000000800 */
[----:B------:R1:W-:Y:S02]  /*12be0*/  @P0 LDGSTS.E.BYPASS.LTC128B.128 [R235+0x100], [R164.64], !P6 ;  /* 0x00100000a4eb0fae */ /* 0x0003e4000f101d48 */
[----:B------:R-:W-:Y:S02]  /*12bf0*/  @P0 LEA.HI.X R167, R2, c[0x0][0x1fc], R68, 0x1, P1 ;  /* 0x00007f0002a70a11 */ /* 0x000fe400008f0c44 */
[----:B------:R-:W-:Y:S02]  /*12c00*/  SHF.L.U64.HI R168, R168, R169, c[0x0][0x20c] ;  /* 0x00008300a8a87619 */ /* 0x000fe400000102a9 */
[C---:B------:R-:W-:Y:S02]  /*12c10*/  HMMA.16816.F32 R60, R144.reuse, R156, R60 ;  /* 0x0000009c903c723c */ /* 0x040fe4000000183c */
[----:B------:R2:W-:Y:S02]  /*12c20*/  @P0 LDGSTS.E.BYPASS.LTC128B.128 [R235+0x4100], [R166.64], !P4 ;  /* 0x04100000a6eb0fae */ /* 0x0005e4000e101d48 */
[-C--:B------:R-:W-:Y:S02]  /*12c30*/  @P0 IADD3 R68, P1, R164, R171.reuse, RZ ;  /* 0x000000aba4440210 */ /* 0x080fe40007f3e0ff */
[----:B------:R-:W-:Y:S02]  /*12c40*/  IADD3 R170, R171, 0x80, RZ ;  /* 0x00000080abaa7810 */ /* 0x000fe40007ffe0ff */
[----:B------:R-:W-:Y:S02]  /*12c50*/  HMMA.16816.F32 R64, R144, R158, R64 ;  /* 0x0000009e9040723c */ /* 0x000fe40000001840 */
[----:B------:R-:W3:Y:S02]  /*12c60*/  LDL R2, [R1+0x14] ;  /* 0x0000140001027983 */ /* 0x000ee40000100800 */
[----:B------:R-:W-:Y:S02]  /*12c70*/  @P0 IADD3.X R69, R165, R168, RZ, P1, !PT ;  /* 0x000000a8a5450210 */ /* 0x000fe40000ffe4ff */
[CC--:B------:R-:W-:Y:S03]  /*12c80*/  @P0 IADD3 R136, P1, R68.reuse, R171.reuse, RZ ;  /* 0x000000ab44880210 */ /* 0x0c0fe60007f3e0ff */
[----:B------:R4:W-:Y:S03]  /*12c90*/  @P0 LDGSTS.E.BYPASS.LTC128B.128 [R235+0x1100], [R68.64], !P6 ;  /* 0x0110000044eb0fae */ /* 0x0009e6000f101d48 */
[C-C-:B------:R-:W-:Y:S01]  /*12ca0*/  @P0 IMAD.X R137, R69.reuse, 0x1, R168.reuse, P1 ;  /* 0x0000000145890824 */ /* 0x140fe200008e06a8 */
[-C--:B-1----:R-:W-:Y:S02]  /*12cb0*/  @P0 IADD3 R164, P3, R68, R170.reuse, RZ ;  /* 0x000000aa44a40210 */ /* 0x082fe40007f7e0ff */
[C---:B------:R-:W-:Y:S02]  /*12cc0*/  @P0 IADD3 R138, P2, R136.reuse, R171, RZ ;  /* 0x000000ab888a0210 */ /* 0x040fe40007f5e0ff */
[----:B------:R4:W-:Y:S01]  /*12cd0*/  @P0 LDGSTS.E.BYPASS.LTC128B.128 [R235+0x5100], [R68.64+0x80], !P4 ;  /* 0x0510008044eb0fae */ /* 0x0009e2000e101d48 */
[-C--:B------:R-:W-:Y:S02]  /*12ce0*/  @P0 IADD3.X R165, R69, R71.reuse, RZ, P3, !PT ;  /* 0x0000004745a50210 */ /* 0x080fe40001ffe4ff */
[C---:B------:R-:W-:Y:S05]  /*12cf0*/  @P0 IMAD.X R139, R137.reuse, 0x1, R168, P2 ;  /* 0x00000001898b0824 */ /* 0x040fea00010e06a8 */
[----:B------:R1:W-:Y:S08]  /*12d00*/  @P0 LDGSTS.E.BYPASS.LTC128B.128 [R235+0x2100], [R136.64], !P6 ;  /* 0x0210000088eb0fae */ /* 0x0003f0000f101d48 */
[----:B------:R2:W-:Y:S08]  /*12d10*/  @P0 LDGSTS.E.BYPASS.LTC128B.128 [R235+0x6100], [R164.64], !P4 ;  /* 0x06100000a4eb0fae */ /* 0x0005f0000e101d48 */
[----:B------:R1:W-:Y:S01]  /*12d20*/  @P0 LDGSTS.E.BYPASS.LTC128B.128 [R235+0x3100], [R138.64], !P6 ;  /* 0x031000008aeb0fae */ /* 0x0003e2000f101d48 */
[----:B----4-:R-:W-:Y:S04]  /*12d30*/  @P0 IADD3 R68, P1, R136, R170, RZ ;  /* 0x000000aa88440210 */ /* 0x010fe80007f3e0ff */
[----:B------:R-:W-:Y:S02]  /*12d40*/  @P0 IADD3.X R69, R137, R71, RZ, P1, !PT ;  /* 0x0000004789450210 */ /* 0x000fe40000ffe4ff */
[----:B------:R-:W-:Y:S02]  /*12d50*/  ISETP.NE.AND P1, PT, R0, 0x1, PT ;  /* 0x000000010000780c */ /* 0x000fe40003f25270 */
[----:B------:R4:W3:Y:S04]  /*12d60*/  LDL R0, [R1+0x18] ;  /* 0x0000180001007983 */ /* 0x0008e80000100800 */
[----:B------:R5:W-:Y:S08]  /*12d70*/  @P0 LDGSTS.E.BYPASS.LTC128B.128 [R235+0x7100], [R68.64], !P4 ;  /* 0x0710000044eb0fae */ /* 0x000bf0000e101d48 */
[----:B------:R-:W-:Y:S08]  /*12d80*/  LDSM.16.M88.4 R148, [R218+0x8900] ;  /* 0x00890000da94783b */ /* 0x000ff00000000200 */
[----:B-1----:R-:W1:Y:S08]  /*12d90*/  LDSM.16.M88.4 R136, [R218+0x8100] ;  /* 0x00810000da88783b */ /* 0x002e700000000200 */
[----:B--2---:R-:W2:Y:S08]  /*12da0*/  LDSM.16.M88.4 R164, [R218+0x9100] ;  /* 0x00910000daa4783b */ /* 0x004eb00000000200 */
[----:B------:R-:W0:Y:S08]  /*12db0*/  LDGDEPBAR ;  /* 0x00000000000079af */ /* 0x000e300000000000 */
[----:B------:R-:W2:Y:S08]  /*12dc0*/  LDSM.16.M88.4 R168, [R218+0x9900] ;  /* 0x00990000daa8783b */ /* 0x000eb00000000200 */
[----:B------:R-:W2:Y:S01]  /*12dd0*/  LDSM.16.M88.4 R172, [R218+0xa100] ;  /* 0x00a10000daac783b */ /* 0x000ea20000000200 */
        /* <DEDUP_REMOVED lines=8> */
[C---:B--2---:R-:W-:Y:S07]  /*12e60*/  HMMA.16816.F32 R20, R160.reuse, R164, R20 ;  /* 0x000000a4a014723c */ /* 0x044fee0000001814 */
[----:B------:R-:W2:Y:S01]  /*12e70*/  LDSM.16.M88.4 R148, [R215+0x800] ;  /* 0x00080000d794783b */ /* 0x000ea20000000200 */
[C---:B------:R-:W-:Y:S07]  /*12e80*/  HMMA.16816.F32 R24, R160.reuse, R166, R24 ;  /* 0x000000a6a018723c */ /* 0x040fee0000001818 */
[----:B------:R-:W-:Y:S01]  /*12e90*/  LDSM.16.M88.4 R164, [R215+0x1800] ;  /* 0x00180000d7a4783b */ /* 0x000fe20000000200 */
        /* <DEDUP_REMOVED lines=8> */
[----:B------:R-:W-:Y:S07]  /*12f20*/  LDSM.16.M88.4 R176, [R215+0x3000] ;  /* 0x00300000d7b0783b */ /* 0x000fee0000000200 */
[C---:B------:R-:W-:Y:S08]  /*12f30*/  HMMA.16816.F32 R52, R160.reuse, R152, R52 ;  /* 0x00000098a034723c */ /* 0x040ff00000001834 */
[C---:B------:R-:W-:Y:S01]  /*12f40*/  HMMA.16816.F32 R56, R160.reuse, R154, R56 ;  /* 0x0000009aa038723c */ /* 0x040fe20000001838 */
[----:B------:R-:W1:Y:S07]  /*12f50*/  LDSM.16.M88.4 R152, [R215+0x1000] ;  /* 0x00100000d798783b */ /* 0x000e6e0000000200 */
[C---:B------:R-:W-:Y:S08]  /*12f60*/  HMMA.16816.F32 R60, R160.reuse, R156, R60 ;  /* 0x0000009ca03c723c */ /* 0x040ff0000000183c */
[----:B------:R-:W-:Y:S01]  /*12f70*/  HMMA.16816.F32 R64, R160, R158, R64 ;  /* 0x0000009ea040723c */ /* 0x000fe20000001840 */
[----:B------:R-:W3:Y:S07]  /*12f80*/  LDSM.16.M88.4 R156, [R215+0x3800] ;  /* 0x00380000d79c783b */ /* 0x000eee0000000200 */
        /* <DEDUP_REMOVED lines=21> */
[C---:B---3--:R-:W-:Y:S04]  /*130e0*/  HMMA.16816.F32 R60, R180.reuse, R156, R60 ;  /* 0x0000009cb43c723c */ /* 0x048fe8000000183c */
[----:B------:R-:W-:Y:S04]  /*130f0*/  @P1 SHF.R.U32.HI R0, RZ, c[0x0][0x2cc], R2 ;  /* 0x0000b300ff001a19 */ /* 0x000fe80000011602 */
[----:B------:R-:W-:Y:S01]  /*13100*/  HMMA.16816.F32 R64, R180, R158, R64 ;  /* 0x0000009eb440723c */ /* 0x000fe20000001840 */
[----:B------:R-:W3:Y:S07]  /*13110*/  LDSM.16.M88.4 R156, [R212+0xf900] ;  /* 0x00f90000d49c783b */ /* 0x000eee0000000200 */
[C---:B------:R-:W-:Y:S01]  /*13120*/  HMMA.16816.F32 R4, R184.reuse, R136, R4 ;  /* 0x00000088b804723c */ /* 0x040fe20000001804 */
[----:B------:R-:W-:Y:S07]  /*13130*/  SHFL.IDX PT, R2, R0, RZ, 0x1c1f ;  /* 0x001c1fff00027589 */ /* 0x000fee00000e0000 */
[C---:B------:R-:W-:Y:S01]  /*13140*/  HMMA.16816.F32 R8, R184.reuse, R138, R8 ;  /* 0x0000008ab808723c */ /* 0x040fe20000001808 */
[----:B------:R-:W3:Y:S07]  /*13150*/  LDSM.16.M88.4 R136, [R227] ;  /* 0x00000000e388783b */ /* 0x000eee0000000200 */
[C---:B--2---:R-:W-:Y:S08]  /*13160*/  HMMA.16816.F32 R12, R184.reuse, R148, R12 ;  /* 0x00000094b80c723c */ /* 0x044ff0000000180c */
[C---:B------:R-:W-:Y:S01]  /*13170*/  HMMA.16816.F32 R16, R184.reuse, R150, R16 ;  /* 0x00000096b810723c */ /* 0x040fe20000001810 */
[----:B------:R-:W2:Y:S07]  /*13180*/  LDSM.16.M88.4 R148, [R226] ;  /* 0x00000000e294783b */ /* 0x000eae0000000200 */
[C---:B-1----:R-:W-:Y:S08]  /*13190*/  HMMA.16816.F32 R20, R184.reuse, R152, R20 ;  /* 0x00000098b814723c */ /* 0x042ff00000001814 */
[C---:B------:R-:W-:Y:S01]  /*131a0*/  HMMA.16816.F32 R24, R184.reuse, R154, R24 ;  /* 0x0000009ab818723c */ /* 0x040fe20000001818 */
[----:B------:R-:W1:Y:S07]  /*131b0*/  LDSM.16.M88.4 R152, [R225] ;  /* 0x00000000e198783b */ /* 0x000e6e0000000200 */
[C---:B------:R-:W-:Y:S08]  /*131c0*/  HMMA.16816.F32 R28, R184.reuse, R164, R28 ;  /* 0x000000a4b81c723c */ /* 0x040ff0000000181c */
[C---:B------:R-:W-:Y:S01]  /*131d0*/  HMMA.16816.F32 R32, R184.reuse, R166, R32 ;  /* 0x000000a6b820723c */ /* 0x040fe20000001820 */
[----:B------:R-:W-:Y:S07]  /*131e0*/  LDSM.16.M88.4 R164, [R223] ;  /* 0x00000000dfa4783b */ /* 0x000fee0000000200 */
        /* <DEDUP_REMOVED lines=14> */
[----:B------:R-:W4:Y:S07]  /*132d0*/  LDSM.16.M88.4 R136, [R218+0xc100] ;  /* 0x00c10000da88783b */ /* 0x000f2e0000000200 */
        /* <DEDUP_REMOVED lines=20> */
[----:B------:R-:W3:Y:S07]  /*13420*/  LDSM.16.M88.4 R176, [R218+0xf900] ;  /* 0x00f90000dab0783b */ /* 0x000eee0000000200 */
        /* <DEDUP_REMOVED lines=37> */
[----:B------:R-:W-:Y:S02]  /*13680*/  FMUL.FTZ R19, R19, c[0x0][0x320] ;  /* 0x0000c80013137a20 */ /* 0x000fe40000410000 */
[----:B------:R-:W-:Y:S02]  /*13690*/  FMUL.FTZ R16, R16, c[0x0][0x320] ;  /* 0x0000c80010107a20 */ /* 0x000fe40000410000 */
[----:B------:R-:W-:Y:S01]  /*136a0*/  FMUL.FTZ R17, R17, c[0x0][0x320] ;  /* 0x0000c80011117a20 */ /* 0x000fe20000410000 */
[----:B------:R3:W-:Y:S01]  /*136b0*/  MUFU.TANH R154, R7 ;  /* 0x00000007009a7308 */ /* 0x0007e20000002400 */
[----:B------:R-:W-:Y:S09]  /*136c0*/  FMUL.FTZ R18, R18, c[0x0][0x320] ;  /* 0x0000c80012127a20 */ /* 0x000ff20000410000 */
[----:B-----5:R-:W-:Y:S10]  /*136d0*/  MUFU.TANH R68, R18 ;  /* 0x0000001200447308 */ /* 0x020ff40000002400 */
[----:B------:R-:W-:Y:S01]  /*136e0*/  MUFU.TANH R153, R8 ;  /* 0x0000000800997308 */ /* 0x000fe20000002400 */
[----:B---3--:R-:W3:Y:S09]  /*136f0*/  LDSM.16.M88.4 R4, [R215+0x5000] ;  /* 0x00500000d704783b */ /* 0x008ef20000000200 */
[----:B------:R-:W-:Y:S10]  /*13700*/  MUFU.TANH R69, R17 ;  /* 0x0000001100457308 */ /* 0x000ff40000002400 */
[----:B------:R-:W-:Y:S10]  /*13710*/  MUFU.TANH R152, R9 ;  /* 0x0000000900987308 */ /* 0x000ff40000002400 */
[----:B------:R-:W-:Y:S10]  /*13720*/  MUFU.TANH R149, R10 ;  /* 0x0000000a00957308 */ /* 0x000ff40000002400 */
[----:B------:R4:W5:Y:S01]  /*13730*/  MUFU.TANH R148, R11 ;  /* 0x0000000b00947308 */ /* 0x0009620000002400 */
[C---:B---3--:R-:W-:Y:S09]  /*13740*/  HMMA.16816.F32 R20, R196.reuse, R4, R20 ;  /* 0x00000004c414723c */ /* 0x048ff20000001814 */
[----:B------:R-:W-:Y:S01]  /*13750*/  MUFU.TANH R139, R12 ;  /* 0x0000000c008b7308 */ /* 0x000fe20000002400 */
[C---:B------:R-:W-:Y:S01]  /*13760*/  HMMA.16816.F32 R24, R196.reuse, R6, R24 ;  /* 0x00000006c418723c */ /* 0x040fe20000001818 */
[----:B------:R-:W-:Y:S08]  /*13770*/  LDSM.16.M88.4 R4, [R215+0x6000] ;  /* 0x00600000d704783b */ /* 0x000ff00000000200 */
[----:B------:R-:W-:Y:S01]  /*13780*/  MUFU.TANH R138, R13 ;  /* 0x0000000d008a7308 */ /* 0x000fe20000002400 */
[----:B----4-:R-:W3:Y:S04]  /*13790*/  LDSM.16.M88.4 R8, [R215+0x5800] ;  /* 0x00580000d708783b */ /* 0x010ee80000000200 */
[----:B------:R-:W-:Y:S05]  /*137a0*/  FMUL.FTZ R20, R20, c[0x0][0x320] ;  /* 0x0000c80014147a20 */ /* 0x000fea0000410000 */
[----:B------:R-:W-:Y:S01]  /*137b0*/  MUFU.TANH R137, R14 ;  /* 0x0000000e00897308 */ /* 0x000fe20000002400 */
        /* <DEDUP_REMOVED lines=8> */
[----:B------:R1:W-:Y:S10]  /*13840*/  MUFU.TANH R71, R16 ;  /* 0x0000001000477308 */ /* 0x0003f40000002400 */
[----:B------:R-:W1:Y:S01]  /*13850*/  MUFU.TANH R150, R19 ;  /* 0x0000001300967308 */ /* 0x000e620000002400 */
[C---:B---3--:R-:W-:Y:S01]  /*13860*/  HMMA.16816.F32 R28, R196.reuse, R8, R28 ;  /* 0x00000008c41c723c */ /* 0x048fe2000000181c */
[----:B----4-:R-:W-:Y:S08]  /*13870*/  LDSM.16.M88.4 R12, [R215+0x7800] ;  /* 0x00780000d70c783b */ /* 0x010ff00000000200 */
[----:B------:R-:W-:Y:S01]  /*13880*/  MUFU.TANH R151, R20 ;  /* 0x0000001400977308 */ /* 0x000fe20000002400 */
[C---:B------:R-:W-:Y:S01]  /*13890*/  HMMA.16816.F32 R32, R196.reuse, R10, R32 ;  /* 0x0000000ac420723c */ /* 0x040fe20000001820 */
[----:B------:R-:W3:Y:S08]  /*138a0*/  LDSM.16.M88.4 R8, [R215+0x6800] ;  /* 0x00680000d708783b */ /* 0x000ef00000000200 */
[----:B------:R-:W4:Y:S01]  /*138b0*/  MUFU.TANH R23, R23 ;  /* 0x0000001700177308 */ /* 0x000f220000002400 */
[C---:B------:R-:W-:Y:S04]  /*138c0*/  HMMA.16816.F32 R36, R196.reuse, R4, R36 ;  /* 0x00000004c424723c */ /* 0x040fe80000001824 */
[----:B------:R-:W-:Y:S04]  /*138d0*/  FMUL.FTZ R31, R31, c[0x0][0x320] ;  /* 0x0000c8001f1f7a20 */ /* 0x000fe80000410000 */
[C---:B------:R-:W-:Y:S01]  /*138e0*/  HMMA.16816.F32 R40, R196.reuse, R6, R40 ;  /* 0x00000006c428723c */ /* 0x040fe20000001828 */
[----:B------:R-:W1:Y:S01]  /*138f0*/  MUFU.TANH R21, R21 ;  /* 0x0000001500157308 */ /* 0x000e620000002400 */
[----:B------:R-:W1:Y:S01]  /*13900*/  LDSM.16.M88.4 R4, [R215+0x7000] ;  /* 0x00700000d704783b */ /* 0x000e620000000200 */
[----:B------:R-:W-:Y:S04]  /*13910*/  DEPBAR.LE SB0, 0x0 ;  /* 0x000080000000791a */ /* 0x000fe80000000000 */
        /* <DEDUP_REMOVED lines=9> */
[----:B------:R-:W-:Y:S01]  /*139b0*/  FMUL.FTZ R37, R37, c[0x0][0x320] ;  /* 0x0000c80025257a20 */ /* 0x000fe20000410000 */
[C---:B---3--:R-:W-:Y:S01]  /*139c0*/  HMMA.16816.F32 R44, R196.reuse, R8, R44 ;  /* 0x00000008c42c723c */ /* 0x048fe2000000182c */
[----:B------:R3:W2:Y:S04]  /*139d0*/  SHFL.IDX PT, R8, R0, 0x1, 0x1c1f ;  /* 0x003c1f0000087f89 */ /* 0x0006a800000e0000 */
[----:B------:R-:W-:Y:S03]  /*139e0*/  FMUL.FTZ R40, R40, c[0x0][0x320] ;  /* 0x0000c80028287a20 */ /* 0x000fe60000410000 */
[----:B------:R-:W2:Y:S01]  /*139f0*/  MUFU.TANH R27, R27 ;  /* 0x0000001b001b7308 */ /* 0x000ea20000002400 */
[C---:B------:R-:W-:Y:S03]  /*13a00*/  HMMA.16816.F32 R48, R196.reuse, R10, R48 ;  /* 0x0000000ac430723c */ /* 0x040fe60000001830 */
[----:B------:R-:W-:Y:S02]  /*13a10*/  FMUL.FTZ R41, R41, c[0x0][0x320] ;  /* 0x0000c80029297a20 */ /* 0x000fe40000410000 */
[----:B------:R-:W-:Y:S02]  /*13a20*/  FMUL.FTZ R38, R38, c[0x0][0x320] ;  /* 0x0000c80026267a20 */ /* 0x000fe40000410000 */
[----:B------:R-:W-:Y:S02]  /*13a30*/  FMUL.FTZ R43, R43, c[0x0][0x320] ;  /* 0x0000c8002b2b7a20 */ /* 0x000fe40000410000 */
[----:B------:R-:W-:Y:S01]  /*13a40*/  MUFU.TANH R19, R40 ;  /* 0x0000002800137308 */ /* 0x000fe20000002400 */
[C---:B-1----:R-:W-:Y:S03]  /*13a50*/  HMMA.16816.F32 R52, R196.reuse, R4, R52 ;  /* 0x00000004c434723c */ /* 0x042fe60000001834 */
[----:B------:R-:W-:Y:S02]  /*13a60*/  FMUL.FTZ R33, R33, c[0x0][0x320] ;  /* 0x0000c80021217a20 */ /* 0x000fe40000410000 */
[----:B------:R-:W-:Y:S02]  /*13a70*/  FMUL.FTZ R42, R42, c[0x0][0x320] ;  /* 0x0000c8002a2a7a20 */ /* 0x000fe40000410000 */
[----:B---3--:R-:W-:Y:S01]  /*13a80*/  IMAD R0, R200, R205, 0x1 ;  /* 0x00000001c8007424 */ /* 0x008fe200078e02cd */
[C---:B------:R-:W-:Y:S01]  /*13a90*/  HMMA.16816.F32 R56, R196.reuse, R6, R56 ;  /* 0x00000006c438723c */ /* 0x040fe20000001838 */
[----:B------:R-:W-:Y:S03]  /*13aa0*/  MUFU.TANH R20, R41 ;  /* 0x0000002900147308 */ /* 0x000fe60000002400 */
[----:B------:R-:W-:Y:S01]  /*13ab0*/  IADD3 R0, R202, R0, -R204 ;  /* 0x00000000ca007210 */ /* 0x000fe20007ffe8cc */
[----:B------:R-:W-:Y:S02]  /*13ac0*/  FMUL.FTZ R35, R35, c[0x0][0x320] ;  /* 0x0000c80023237a20 */ /* 0x000fe40000410000 */
[----:B------:R-:W-:Y:S01]  /*13ad0*/  FMUL.FTZ R48, R48, c[0x0][0x320] ;  /* 0x0000c80030307a20 */ /* 0x000fe20000410000 */
[C---:B------:R-:W-:Y:S03]  /*13ae0*/  HMMA.16816.F32 R60, R196.reuse, R12, R60 ;  /* 0x0000000cc43c723c */ /* 0x040fe6000000183c */
[----:B------:R-:W-:Y:S01]  /*13af0*/  MUFU.TANH R43, R43 ;  /* 0x0000002b002b7308 */ /* 0x000fe20000002400 */
[----:B------:R-:W-:Y:S02]  /*13b00*/  FMUL.FTZ R49, R49, c[0x0][0x320] ;  /* 0x0000c80031317a20 */ /* 0x000fe40000410000 */
[----:B------:R-:W-:Y:S02]  /*13b10*/  FMUL.FTZ R45, R45, c[0x0][0x320] ;  /* 0x0000c8002d2d7a20 */ /* 0x000fe40000410000 */
[----:B------:R-:W-:Y:S04]  /*13b20*/  HMMA.16816.F32 R64, R196, R14, R64 ;  /* 0x0000000ec440723c */ /* 0x000fe80000001840 */
[----:B------:R-:W-:Y:S01]  /*13b30*/  FMUL.FTZ R46, R46, c[0x0][0x320] ;  /* 0x0000c8002e2e7a20 */ /* 0x000fe20000410000 */
[----:B------:R1:W-:Y:S01]  /*13b40*/  MUFU.TANH R6, R48 ;  /* 0x0000003000067308 */ /* 0x0003e20000002400 */
[----:B------:R-:W-:Y:S02]  /*13b50*/  IMAD.IADD R0, R0, 0x1, -R201 ;  /* 0x0000000100007824 */ /* 0x000fe400078e0ac9 */
[----:B------:R-:W-:Y:S04]  /*13b60*/  FMUL.FTZ R10, R57, c[0x0][0x320] ;  /* 0x0000c800390a7a20 */ /* 0x000fe80000410000 */
[----:B------:R-:W-:Y:S01]  /*13b70*/  FMUL.FTZ R5, R56, c[0x0][0x320] ;  /* 0x0000c80038057a20 */ /* 0x000fe20000410000 */
[C---:B------:R-:W-:Y:S01]  /*13b80*/  IADD3 R2, R0.reuse, R2, RZ ;  /* 0x0000000200027210 */ /* 0x040fe20007ffe0ff */
[----:B--2---:R-:W-:Y:S01]  /*13b90*/  IMAD.IADD R0, R0, 0x1, R8 ;  /* 0x0000000100007824 */ /* 0x004fe200078e0208 */
        /* <DEDUP_REMOVED lines=8> */
[----:B------:R-:W-:Y:S01]  /*13c20*/  ISETP.GT.AND P1, PT, R0, 0x9, PT ;  /* 0x000000090000780c */ /* 0x000fe20003f24270 */
[----:B------:R-:W-:Y:S01]  /*13c30*/  FMUL.FTZ R54, R54, c[0x0][0x320] ;  /* 0x0000c80036367a20 */ /* 0x000fe20000410000 */
[----:B------:R-:W3:Y:S01]  /*13c40*/  MUFU.TANH R24, R24 ;  /* 0x0000001800187308 */ /* 0x000ee20000002400 */
[----:B------:R-:W-:Y:S01]  /*13c50*/  ISETP.GT.AND P2, PT, R2, RZ, PT ;  /* 0x000000ff0200720c */ /* 0x000fe20003f44270 */
        /* <DEDUP_REMOVED lines=8> */
[----:B------:R-:W2:Y:S01]  /*13ce0*/  MUFU.TANH R31, R31 ;  /* 0x0000001f001f7308 */ /* 0x000ea20000002400 */
[----:B------:R-:W-:Y:S01]  /*13cf0*/  ISETP.GT.AND P2, PT, R2, 0x9, PT ;  /* 0x000000090200780c */ /* 0x000fe20003f44270 */
[----:B------:R-:W-:Y:S01]  /*13d00*/  FMUL.FTZ R61, R61, c[0x0][0x320] ;  /* 0x0000c8003d3d7a20 */ /* 0x000fe20000410000 */
[----:B-----5:R-:W-:Y:S01]  /*13d10*/  FSEL R18, R148, -INF , P1 ;  /* 0xff80000094127808 */ /* 0x020fe20000800000 */
[----:B------:R-:W-:Y:S01]  /*13d20*/  FMUL.FTZ R64, R64, c[0x0][0x320] ;  /* 0x0000c80040407a20 */ /* 0x000fe20000410000 */
[----:B------:R-:W-:Y:S01]  /*13d30*/  ISETP.GT.AND P1, PT, R0, 0x11, PT ;  /* 0x000000110000780c */ /* 0x000fe20003f24270 */
[----:B------:R-:W-:Y:S01]  /*13d40*/  FMUL.FTZ R65, R65, c[0x0][0x320] ;  /* 0x0000c80041417a20 */ /* 0x000fe20000410000 */
[----:B------:R-:W-:Y:S01]  /*13d50*/  FSEL R16, R154, -INF , P3 ;  /* 0xff8000009a107808 */ /* 0x000fe20001800000 */
[----:B------:R-:W-:Y:S01]  /*13d60*/  FMUL.FTZ R55, R55, c[0x0][0x320] ;  /* 0x0000c80037377a20 */ /* 0x000fe20000410000 */
[----:B------:R-:W-:Y:S01]  /*13d70*/  ISETP.GT.AND P3, PT, R2, 0x10, PT ;  /* 0x000000100200780c */ /* 0x000fe20003f64270 */
[----:B------:R-:W5:Y:S01]  /*13d80*/  MUFU.TANH R25, R25 ;  /* 0x0000001900197308 */ /* 0x000f620000002400 */
[----:B------:R-:W-:Y:S01]  /*13d90*/  FSEL R12, R152, -INF , P2 ;  /* 0xff800000980c7808 */ /* 0x000fe20001000000 */
[----:B------:R-:W-:Y:S01]  /*13da0*/  FMUL.FTZ R58, R58, c[0x0][0x320] ;  /* 0x0000c8003a3a7a20 */ /* 0x000fe20000410000 */
[----:B-1----:R-:W-:Y:S01]  /*13db0*/  FSEL R48, R136, -INF , P1 ;  /* 0xff80000088307808 */ /* 0x002fe20000800000 */
[----:B------:R-:W-:Y:S01]  /*13dc0*/  FMUL.FTZ R59, R59, c[0x0][0x320] ;  /* 0x0000c8003b3b7a20 */ /* 0x000fe20000410000 */
[----:B------:R-:W-:Y:S01]  /*13dd0*/  ISETP.GT.AND P1, PT, R0, 0x19, PT ;  /* 0x000000190000780c */ /* 0x000fe20003f24270 */
[----:B------:R-:W-:Y:S01]  /*13de0*/  FMUL.FTZ R62, R62, c[0x0][0x320] ;  /* 0x0000c8003e3e7a20 */ /* 0x000fe20000410000 */
[----:B------:R-:W-:Y:S01]  /*13df0*/  FSEL R17, R149, -INF , P0 ;  /* 0xff80000095117808 */ /* 0x000fe20000000000 */
[----:B------:R-:W-:Y:S01]  /*13e00*/  FMUL.FTZ R63, R63, c[0x0][0x320] ;  /* 0x0000c8003f3f7a20 */ /* 0x000fe20000410000 */
[----:B------:R-:W-:Y:S01]  /*13e10*/  ISETP.GT.AND P0, PT, R0, 0x10, PT ;  /* 0x000000100000780c */ /* 0x000fe20003f04270 */
[----:B------:R-:W1:Y:S01]  /*13e20*/  MUFU.TANH R26, R26 ;  /* 0x0000001a001a7308 */ /* 0x000e620000002400 */
[C---:B------:R-:W-:Y:S01]  /*13e30*/  ISETP.GT.AND P2, PT, R2.reuse, 0x11, PT ;  /* 0x000000110200780c */ /* 0x040fe20003f44270 */
[----:B------:R-:W-:Y:S01]  /*13e40*/  FMUL.FTZ R67, R67, c[0x0][0x320] ;  /* 0x0000c80043437a20 */ /* 0x000fe20000410000 */
[----:B------:R-:W-:Y:S02]  /*13e50*/  FSEL R32, R139, -INF , P3 ;  /* 0xff8000008b207808 */ /* 0x000fe40001800000 */
[----:B------:R-:W-:Y:S02]  /*13e60*/  ISETP.GT.AND P3, PT, R2, 0x18, PT ;  /* 0x000000180200780c */ /* 0x000fe40003f64270 */
[----:B------:R-:W-:Y:S02]  /*13e70*/  FSEL R40, R138, -INF , P2 ;  /* 0xff8000008a287808 */ /* 0x000fe40001000000 */
[----:B------:R-:W-:Y:S01]  /*13e80*/  ISETP.GT.AND P2, PT, R2, 0x19, PT ;  /* 0x000000190200780c */ /* 0x000fe20003f44270 */
[----:B------:R-:W1:Y:S01]  /*13e90*/  MUFU.TANH R28, R28 ;  /* 0x0000001c001c7308 */ /* 0x000e620000002400 */
[----:B------:R-:W-:Y:S02]  /*13ea0*/  FSEL R41, R137, -INF , P0 ;  /* 0xff80000089297808 */ /* 0x000fe40000000000 */
[----:B------:R-:W-:Y:S02]  /*13eb0*/  ISETP.GT.AND P0, PT, R0, 0x18, PT ;  /* 0x000000180000780c */ /* 0x000fe40003f04270 */
[----:B------:R-:W-:Y:S02]  /*13ec0*/  FSEL R150, R150, -INF , P1 ;  /* 0xff80000096967808 */ /* 0x000fe40000800000 */
[----:B------:R-:W-:Y:S02]  /*13ed0*/  ISETP.GT.AND P1, PT, R0, 0x21, PT ;  /* 0x000000210000780c */ /* 0x000fe40003f24270 */
[----:B--2---:R-:W-:Y:S01]  /*13ee0*/  FSEL R49, R71, -INF , P3 ;  /* 0xff80000047317808 */ /* 0x004fe20001800000 */
[----:B------:R-:W2:Y:S01]  /*13ef0*/  MUFU.TANH R29, R29 ;  /* 0x0000001d001d7308 */ /* 0x000ea20000002400 */
[----:B------:R-:W-:Y:S02]  /*13f00*/  ISETP.GT.AND P3, PT, R2, 0x20, PT ;  /* 0x000000200200780c */ /* 0x000fe40003f64270 */
[----:B----4-:R-:W-:Y:S02]  /*13f10*/  FSEL R154, R23, -INF , P1 ;  /* 0xff800000179a7808 */ /* 0x010fe40000800000 */
[----:B------:R-:W-:Y:S02]  /*13f20*/  ISETP.GT.AND P1, PT, R0, 0x29, PT ;  /* 0x000000290000780c */ /* 0x000fe40003f24270 */
[C---:B------:R-:W-:Y:S02]  /*13f30*/  ISETP.GT.AND P4, PT, R2.reuse, 0x8, PT ;  /* 0x000000080200780c */ /* 0x040fe40003f84270 */
[----:B------:R-:W-:Y:S01]  /*13f40*/  FSEL R56, R69, -INF , P2 ;  /* 0xff80000045387808 */ /* 0x000fe20001000000 */
[----:B------:R-:W4:Y:S01]  /*13f50*/  MUFU.TANH R30, R30 ;  /* 0x0000001e001e7308 */ /* 0x000f220000002400 */
[----:B------:R-:W-:Y:S02]  /*13f60*/  ISETP.GT.AND P2, PT, R2, 0x21, PT ;  /* 0x000000210200780c */ /* 0x000fe40003f44270 */
[----:B------:R-:W-:Y:S02]  /*13f70*/  FSEL R57, R68, -INF , P0 ;  /* 0xff80000044397808 */ /* 0x000fe40000000000 */
[----:B------:R-:W-:Y:S02]  /*13f80*/  ISETP.GT.AND P0, PT, R0, 0x20, PT ;  /* 0x000000200000780c */ /* 0x000fe40003f04270 */
[----:B------:R-:W-:Y:S02]  /*13f90*/  FSEL R151, R151, -INF , P3 ;  /* 0xff80000097977808 */ /* 0x000fe40001800000 */
[----:B------:R-:W-:Y:S01]  /*13fa0*/  ISETP.GT.AND P3, PT, R2, 0x28, PT ;  /* 0x000000280200780c */ /* 0x000fe20003f64270 */
[----:B------:R-:W1:Y:S01]  /*13fb0*/  MUFU.TANH R35, R35 ;  /* 0x0000002300237308 */ /* 0x000e620000002400 */
[----:B------:R-:W-:Y:S02]  /*13fc0*/  FSEL R152, R21, -INF , P2 ;  /* 0xff80000015987808 */ /* 0x000fe40001000000 */
[----:B------:R-:W-:Y:S02]  /*13fd0*/  FSEL R9, R153, -INF , P4 ;  /* 0xff80000099097808 */ /* 0x000fe40002000000 */
[----:B------:R-:W-:Y:S02]  /*13fe0*/  FSEL R153, R22, -INF , P0 ;  /* 0xff80000016997808 */ /* 0x000fe40000000000 */
[C---:B------:R-:W-:Y:S02]  /*13ff0*/  ISETP.GT.AND P0, PT, R0.reuse, 0x28, PT ;  /* 0x000000280000780c */ /* 0x040fe40003f04270 */
[----:B------:R-:W-:Y:S01]  /*14000*/  FSEL R158, R27, -INF , P1 ;  /* 0xff8000001b9e7808 */ /* 0x000fe20000800000 */
[----:B------:R-:W2:Y:S01]  /*14010*/  MUFU.TANH R39, R39 ;  /* 0x0000002700277308 */ /* 0x000ea20000002400 */
[----:B------:R-:W-:Y:S02]  /*14020*/  ISETP.GT.AND P1, PT, R0, 0x31, PT ;  /* 0x000000310000780c */ /* 0x000fe40003f24270 */
[----:B------:R-:W-:Y:S02]  /*14030*/  ISETP.GT.AND P2, PT, R2, 0x29, PT ;  /* 0x000000290200780c */ /* 0x000fe40003f44270 */
[----:B---3--:R-:W-:Y:S02]  /*14040*/  FSEL R155, R24, -INF , P3 ;  /* 0xff800000189b7808 */ /* 0x008fe40001800000 */
[C---:B------:R-:W-:Y:S02]  /*14050*/  ISETP.GT.AND P3, PT, R2.reuse, 0x30, PT ;  /* 0x000000300200780c */ /* 0x040fe40003f64270 */
[----:B------:R-:W-:Y:S01]  /*14060*/  FSEL R166, R31, -INF , P1 ;  /* 0xff8000001fa67808 */ /* 0x000fe20000800000 */
[----:B------:R-:W3:Y:S01]  /*14070*/  MUFU.TANH R33, R33 ;  /* 0x0000002100217308 */ /* 0x000ee20000002400 */
[----:B-----5:R-:W-:Y:S02]  /*14080*/  FSEL R156, R25, -INF , P2 ;  /* 0xff800000199c7808 */ /* 0x020fe40001000000 */
[----:B------:R-:W-:Y:S02]  /*14090*/  ISETP.GT.AND P2, PT, R2, 0x31, PT ;  /* 0x000000310200780c */ /* 0x000fe40003f44270 */
[----:B-1----:R-:W-:Y:S02]  /*140a0*/  FSEL R157, R26, -INF , P0 ;  /* 0xff8000001a9d7808 */ /* 0x002fe40000000000 */
[C---:B------:R-:W-:Y:S02]  /*140b0*/  ISETP.GT.AND P0, PT, R0.reuse, 0x30, PT ;  /* 0x000000300000780c */ /* 0x040fe40003f04270 */
[----:B------:R-:W-:Y:S01]  /*140c0*/  ISETP.GT.AND P1, PT, R0, 0x39, PT ;  /* 0x000000390000780c */ /* 0x000fe20003f24270 */
[----:B------:R-:W1:Y:S01]  /*140d0*/  MUFU.TANH R34, R34 ;  /* 0x0000002200227308 */ /* 0x000e620000002400 */
[----:B------:R-:W-:Y:S02]  /*140e0*/  FSEL R159, R28, -INF , P3 ;  /* 0xff8000001c9f7808 */ /* 0x000fe40001800000 */
[----:B------:R-:W-:Y:S02]  /*140f0*/  ISETP.GT.AND P3, PT, R2, 0x38, PT ;  /* 0x000000380200780c */ /* 0x000fe40003f64270 */
[----:B--2---:R-:W-:Y:S02]  /*14100*/  FSEL R164, R29, -INF , P2 ;  /* 0xff8000001da47808 */ /* 0x004fe40001000000 */
[----:B----4-:R-:W-:Y:S02]  /*14110*/  FSEL R165, R30, -INF , P0 ;  /* 0xff8000001ea57808 */ /* 0x010fe40000000000 */
[----:B------:R-:W-:Y:S01]  /*14120*/  ISETP.GT.AND P0, PT, R0, 0x38, PT ;  /* 0x000000380000780c */ /* 0x000fe20003f04270 */
[----:B------:R-:W2:Y:S01]  /*14130*/  MUFU.TANH R36, R36 ;  /* 0x0000002400247308 */ /* 0x000ea20000002400 */
[----:B------:R-:W-:Y:S02]  /*14140*/  ISETP.GT.AND P2, PT, R2, 0x39, PT ;  /* 0x000000390200780c */ /* 0x000fe40003f44270 */
[----:B------:R-:W-:Y:S02]  /*14150*/  FSEL R170, R35, -INF , P1 ;  /* 0xff80000023aa7808 */ /* 0x000fe40000800000 */
[----:B------:R-:W-:Y:S02]  /*14160*/  ISETP.GT.AND P1, PT, R0, 0x41, PT ;  /* 0x000000410000780c */ /* 0x000fe40003f24270 */
[----:B------:R-:W-:Y:S02]  /*14170*/  FSEL R167, R167, -INF , P3 ;  /* 0xff800000a7a77808 */ /* 0x000fe40001800000 */
[----:B------:R-:W-:Y:S01]  /*14180*/  ISETP.GT.AND P3, PT, R2, 0x40, PT ;  /* 0x000000400200780c */ /* 0x000fe20003f64270 */
[----:B------:R-:W4:Y:S01]  /*14190*/  MUFU.TANH R37, R37 ;  /* 0x0000002500257308 */ /* 0x000f220000002400 */
[----:B------:R-:W-:Y:S02]  /*141a0*/  FSEL R175, R39, -INF , P1 ;  /* 0xff80000027af7808 */ /* 0x000fe40000800000 */
[----:B------:R-:W-:Y:S02]  /*141b0*/  ISETP.GT.AND P1, PT, R0, 0x49, PT ;  /* 0x000000490000780c */ /* 0x000fe40003f24270 */
[----:B---3--:R-:W-:Y:S02]  /*141c0*/  FSEL R168, R33, -INF , P2 ;  /* 0xff80000021a87808 */ /* 0x008fe40001000000 */
[----:B------:R-:W-:Y:S02]  /*141d0*/  ISETP.GT.AND P2, PT, R2, 0x41, PT ;  /* 0x000000410200780c */ /* 0x000fe40003f44270 */
[----:B-1----:R-:W-:Y:S01]  /*141e0*/  FSEL R169, R34, -INF , P0 ;  /* 0xff80000022a97808 */ /* 0x002fe20000000000 */
[----:B------:R-:W1:Y:S01]  /*141f0*/  MUFU.TANH R38, R38 ;  /* 0x0000002600267308 */ /* 0x000e620000002400 */
[----:B------:R-:W-:Y:S02]  /*14200*/  ISETP.GT.AND P0, PT, R0, 0x40, PT ;  /* 0x000000400000780c */ /* 0x000fe40003f04270 */
[----:B------:R-:W-:Y:S02]  /*14210*/  FSEL R201, R43, -INF , P1 ;  /* 0xff8000002bc97808 */ /* 0x000fe40000800000 */
[----:B--2---:R-:W-:Y:S02]  /*14220*/  FSEL R171, R36, -INF , P3 ;  /* 0xff80000024ab7808 */ /* 0x004fe40001800000 */
[----:B------:R-:W-:Y:S02]  /*14230*/  ISETP.GT.AND P3, PT, R2, 0x48, PT ;  /* 0x000000480200780c */ /* 0x000fe40003f64270 */
[----:B------:R-:W-:Y:S01]  /*14240*/  ISETP.GT.AND P1, PT, R0, 0x58, PT ;  /* 0x000000580000780c */ /* 0x000fe20003f24270 */
[----:B------:R-:W2:Y:S01]  /*14250*/  MUFU.TANH R42, R42 ;  /* 0x0000002a002a7308 */ /* 0x000ea20000002400 */
[----:B------:R-:W-:Y:S02]  /*14260*/  FSEL R177, R19, -INF , P3 ;  /* 0xff80000013b17808 */ /* 0x000fe40001800000 */
[C---:B------:R-:W-:Y:S01]  /*14270*/  ISETP.GT.AND P3, PT, R2.reuse, 0x51, PT ;  /* 0x000000510200780c */ /* 0x040fe20003f64270 */
[----:B------:R-:W3:Y:S01]  /*14280*/  LDL R19, [R1+0x30] ;  /* 0x0000300001137983 */ /* 0x000ee20000100800 */
[----:B----4-:R-:W-:Y:S02]  /*14290*/  FSEL R173, R37, -INF , P2 ;  /* 0xff80000025ad7808 */ /* 0x010fe40001000000 */
[----:B------:R-:W-:Y:S02]  /*142a0*/  ISETP.GT.AND P2, PT, R2, 0x49, PT ;  /* 0x000000490200780c */ /* 0x000fe40003f44270 */
[----:B------:R-:W-:Y:S01]  /*142b0*/  FMNMX.FTZ R4, R7, R3, !PT ;  /* 0x0000000307047209 */ /* 0x000fe20007810000 */
[----:B------:R-:W4:Y:S01]  /*142c0*/  MUFU.TANH R50, R50 ;  /* 0x0000003200327308 */ /* 0x000f220000002400 */
[----:B------:R-:W-:Y:S02]  /*142d0*/  FSEL R178, R20, -INF , P2 ;  /* 0xff80000014b27808 */ /* 0x000fe40001000000 */
[----:B------:R-:W5:Y:S01]  /*142e0*/  LDL.64 R20, [R1+0x58] ;  /* 0x0000580001147983 */ /* 0x000f620000100a00 */
[----:B-1----:R-:W-:Y:S02]  /*142f0*/  FSEL R174, R38, -INF , P0 ;  /* 0xff80000026ae7808 */ /* 0x002fe40000000000 */
[----:B------:R-:W-:Y:S02]  /*14300*/  ISETP.GT.AND P0, PT, R0, 0x48, PT ;  /* 0x000000480000780c */ /* 0x000fe40003f04270 */
[----:B------:R-:W-:Y:S02]  /*14310*/  FMNMX.FTZ R4, R8, R4, !PT ;  /* 0x0000000408047209 */ /* 0x000fe40007810000 */
[----:B------:R-:W1:Y:S01]  /*14320*/  MUFU.TANH R45, R45 ;  /* 0x0000002d002d7308 */ /* 0x000e620000002400 */
[----:B------:R-:W-:Y:S02]  /*14330*/  ISETP.GT.AND P4, PT, R2, 0x50, PT ;  /* 0x000000500200780c */ /* 0x000fe40003f84270 */
[----:B------:R-:W-:Y:S02]  /*14340*/  FMNMX.FTZ R4, R9, R4, !PT ;  /* 0x0000000409047209 */ /* 0x000fe40007810000 */
[----:B--2---:R-:W-:Y:S02]  /*14350*/  FSEL R179, R42, -INF , P0 ;  /* 0xff8000002ab37808 */ /* 0x004fe40000000000 */
[----:B------:R-:W-:Y:S02]  /*14360*/  ISETP.GT.AND P0, PT, R0, 0x50, PT ;  /* 0x000000500000780c */ /* 0x000fe40003f04270 */
[----:B------:R-:W-:Y:S01]  /*14370*/  FMNMX.FTZ R4, R12, R4, !PT ;  /* 0x000000040c047209 */ /* 0x000fe20007810000 */
[----:B------:R-:W2:Y:S01]  /*14380*/  MUFU.TANH R46, R46 ;  /* 0x0000002e002e7308 */ /* 0x000ea20000002400 */
[----:B------:R-:W-:Y:S02]  /*14390*/  ISETP.GT.AND P2, PT, R0, 0x51, PT ;  /* 0x000000510000780c */ /* 0x000fe40003f44270 */
[----:B------:R-:W-:Y:S02]  /*143a0*/  FMNMX.FTZ R4, R32, R4, !PT ;  /* 0x0000000420047209 */ /* 0x000fe40007810000 */
[----:B----4-:R-:W-:Y:S02]  /*143b0*/  FSEL R210, R50, -INF , P1 ;  /* 0xff80000032d27808 */ /* 0x010fe40000800000 */
[----:B------:R-:W-:Y:S02]  /*143c0*/  ISETP.GT.AND P1, PT, R2, 0x68, PT ;  /* 0x000000680200780c */ /* 0x000fe40003f24270 */
[----:B------:R-:W-:Y:S01]  /*143d0*/  FMNMX.FTZ R4, R40, R4, !PT ;  /* 0x0000000428047209 */ /* 0x000fe20007810000 */
[----:B------:R-:W4:Y:S01]  /*143e0*/  MUFU.TANH R14, R5 ;  /* 0x00000005000e7308 */ /* 0x000f220000002400 */
[C---:B------:R-:W-:Y:S02]  /*143f0*/  ISETP.GT.AND P5, PT, R2.reuse, 0x70, PT ;  /* 0x000000700200780c */ /* 0x040fe40003fa4270 */
[----:B------:R-:W-:Y:S02]  /*14400*/  FMNMX.FTZ R4, R49, R4, !PT ;  /* 0x0000000431047209 */ /* 0x000fe40007810000 */
[----:B-1----:R-:W-:Y:S02]  /*14410*/  FSEL R204, R45, -INF , P3 ;  /* 0xff8000002dcc7808 */ /* 0x002fe40001800000 */
[----:B------:R-:W-:Y:S02]  /*14420*/  ISETP.GT.AND P3, PT, R2, 0x59, PT ;  /* 0x000000590200780c */ /* 0x000fe40003f64270 */
[----:B------:R-:W-:Y:S01]  /*14430*/  FMNMX.FTZ R4, R56, R4, !PT ;  /* 0x0000000438047209 */ /* 0x000fe20007810000 */
[----:B------:R-:W1:Y:S01]  /*14440*/  MUFU.TANH R51, R51 ;  /* 0x0000003300337308 */ /* 0x000e620000002400 */
[----:B------:R-:W-:Y:S02]  /*14450*/  FSEL R208, R11, -INF , P3 ;  /* 0xff8000000bd07808 */ /* 0x000fe40001800000 */
[----:B------:R-:W3:Y:S01]  /*14460*/  LDL R11, [R1+0x8] ;  /* 0x00000800010b7983 */ /* 0x000ee20000100800 */
[----:B--2---:R-:W-:Y:S02]  /*14470*/  FSEL R207, R46, -INF , P0 ;  /* 0xff8000002ecf7808 */ /* 0x004fe40000000000 */
[----:B------:R-:W-:Y:S02]  /*14480*/  ISETP.GT.AND P0, PT, R0, 0x59, PT ;  /* 0x000000590000780c */ /* 0x000fe40003f04270 */
[----:B------:R-:W-:Y:S02]  /*14490*/  FMNMX.FTZ R4, R151, R4, !PT ;  /* 0x0000000497047209 */ /* 0x000fe40007810000 */
[----:B------:R-:W2:Y:S01]  /*144a0*/  MUFU.TANH R10, R10 ;  /* 0x0000000a000a7308 */ /* 0x000ea20000002400 */
[----:B------:R-:W-:Y:S02]  /*144b0*/  ISETP.GT.AND P3, PT, R2, 0x78, PT ;  /* 0x000000780200780c */ /* 0x000fe40003f64270 */
[----:B------:R-:W-:Y:S02]  /*144c0*/  FMNMX.FTZ R4, R152, R4, !PT ;  /* 0x0000000498047209 */ /* 0x000fe40007810000 */
[----:B----4-:R-:W-:Y:S02]  /*144d0*/  FSEL R249, R14, -INF , P1 ;  /* 0xff8000000ef97808 */ /* 0x010fe40000800000 */
[----:B------:R-:W4:Y:S01]  /*144e0*/  LDL.64 R14, [R1+0x48] ;  /* 0x00004800010e7983 */ /* 0x000f220000100a00 */
[----:B------:R-:W-:Y:S02]  /*144f0*/  FMNMX.FTZ R4, R155, R4, !PT ;  /* 0x000000049b047209 */ /* 0x000fe40007810000 */
[----:B------:R-:W-:Y:S01]  /*14500*/  FMNMX.FTZ R5, R13, R70, !PT ;  /* 0x000000460d057209 */ /* 0x000fe20007810000 */
[----:B------:R-:W2:Y:S01]  /*14510*/  MUFU.TANH R44, R44 ;  /* 0x0000002c002c7308 */ /* 0x000ea20000002400 */
[----:B------:R-:W-:Y:S02]  /*14520*/  FMNMX.FTZ R4, R156, R4, !PT ;  /* 0x000000049c047209 */ /* 0x000fe40007810000 */
[----:B-1----:R-:W-:Y:S02]  /*14530*/  FSEL R237, R51, -INF , P0 ;  /* 0xff80000033ed7808 */ /* 0x002fe40000000000 */
[----:B------:R-:W-:Y:S02]  /*14540*/  ISETP.GT.AND P0, PT, R2, 0x69, PT ;  /* 0x000000690200780c */ /* 0x000fe40003f04270 */
[----:B------:R-:W-:Y:S02]  /*14550*/  FMNMX.FTZ R5, R16, R5, !PT ;  /* 0x0000000510057209 */ /* 0x000fe40007810000 */
[----:B------:R-:W-:Y:S01]  /*14560*/  FMNMX.FTZ R4, R159, R4, !PT ;  /* 0x000000049f047209 */ /* 0x000fe20007810000 */
[----:B------:R-:W1:Y:S01]  /*14570*/  MUFU.TANH R47, R47 ;  /* 0x0000002f002f7308 */ /* 0x000e620000002400 */
[----:B------:R-:W-:Y:S02]  /*14580*/  FMNMX.FTZ R5, R17, R5, !PT ;  /* 0x0000000511057209 */ /* 0x000fe40007810000 */
[----:B--2---:R-:W-:Y:S02]  /*14590*/  FSEL R252, R10, -INF , P0 ;  /* 0xff8000000afc7808 */ /* 0x004fe40000000000 */
[----:B------:R-:W2:Y:S01]  /*145a0*/  LDL R10, [R1+0x4] ;  /* 0x00000400010a7983 */ /* 0x000ea20000100800 */
[----:B------:R-:W-:Y:S02]  /*145b0*/  FMNMX.FTZ R4, R164, R4, !PT ;  /* 0x00000004a4047209 */ /* 0x000fe40007810000 */
[----:B------:R-:W-:Y:S02]  /*145c0*/  FMNMX.FTZ R5, R18, R5, !PT ;  /* 0x0000000512057209 */ /* 0x000fe40007810000 */
[----:B------:R-:W-:Y:S01]  /*145d0*/  FMNMX.FTZ R4, R167, R4, !PT ;  /* 0x00000004a7047209 */ /* 0x000fe20007810000 */
[----:B------:R-:W1:Y:S01]  /*145e0*/  MUFU.TANH R52, R52 ;  /* 0x0000003400347308 */ /* 0x000e620000002400 */
[----:B------:R-:W-:Y:S02]  /*145f0*/  FMNMX.FTZ R5, R41, R5, !PT ;  /* 0x0000000529057209 */ /* 0x000fe40007810000 */
[----:B------:R-:W-:Y:S02]  /*14600*/  FMNMX.FTZ R4, R168, R4, !PT ;  /* 0x00000004a8047209 */ /* 0x000fe40007810000 */
        /* <DEDUP_REMOVED lines=8> */
[----:B------:R-:W-:Y:S01]  /*14690*/  FSEL R202, R44, -INF , P4 ;  /* 0xff8000002cca7808 */ /* 0x000fe20002000000 */
[----:B------:R-:W1:Y:S01]  /*146a0*/  MUFU.TANH R60, R60 ;  /* 0x0000003c003c7308 */ /* 0x000e620000002400 */
[----:B------:R-:W-:Y:S02]  /*146b0*/  FMNMX.FTZ R4, R178, R4, !PT ;  /* 0x00000004b2047209 */ /* 0x000fe40007810000 */
[----:B------:R-:W-:Y:S02]  /*146c0*/  FMNMX.FTZ R5, R154, R5, !PT ;  /* 0x000000059a057209 */ /* 0x000fe40007810000 */
[----:B------:R-:W-:Y:S02]  /*146d0*/  ISETP.GT.AND P4, PT, R2, 0x58, PT ;  /* 0x000000580200780c */ /* 0x000fe40003f84270 */
[----:B------:R-:W-:Y:S02]  /*146e0*/  FMNMX.FTZ R4, R202, R4, !PT ;  /* 0x00000004ca047209 */ /* 0x000fe40007810000 */
[----:B------:R-:W-:Y:S01]  /*146f0*/  FMNMX.FTZ R5, R157, R5, !PT ;  /* 0x000000059d057209 */ /* 0x000fe20007810000 */
[----:B------:R-:W1:Y:S01]  /*14700*/  MUFU.TANH R61, R61 ;  /* 0x0000003d003d7308 */ /* 0x000e620000002400 */
[----:B------:R-:W-:Y:S02]  /*14710*/  FSEL R209, R6, -INF , P4 ;  /* 0xff80000006d17808 */ /* 0x000fe40002000000 */
[----:B------:R-:W-:Y:S02]  /*14720*/  FMNMX.FTZ R4, R204, R4, !PT ;  /* 0x00000004cc047209 */ /* 0x000fe40007810000 */
[----:B------:R-:W-:Y:S02]  /*14730*/  FMNMX.FTZ R5, R158, R5, !PT ;  /* 0x000000059e057209 */ /* 0x000fe40007810000 */
[----:B------:R-:W-:Y:S02]  /*14740*/  ISETP.GT.AND P4, PT, R2, 0x60, PT ;  /* 0x000000600200780c */ /* 0x000fe40003f84270 */
[----:B------:R-:W-:Y:S01]  /*14750*/  FMNMX.FTZ R4, R209, R4, !PT ;  /* 0x00000004d1047209 */ /* 0x000fe20007810000 */
[----:B------:R-:W1:Y:S01]  /*14760*/  MUFU.TANH R64, R64 ;  /* 0x0000004000407308 */ /* 0x000e620000002400 */
[----:B------:R-:W-:Y:S02]  /*14770*/  FMNMX.FTZ R5, R165, R5, !PT ;  /* 0x00000005a5057209 */ /* 0x000fe40007810000 */
[----:B-1----:R-:W-:Y:S02]  /*14780*/  FSEL R206, R47, -INF , P2 ;  /* 0xff8000002fce7808 */ /* 0x002fe40001000000 */
[----:B------:R-:W-:Y:S02]  /*14790*/  FSEL R245, R52, -INF , P4 ;  /* 0xff80000034f57808 */ /* 0x000fe40002000000 */
[----:B------:R-:W-:Y:S02]  /*147a0*/  ISETP.GT.AND P2, PT, R2, 0x61, PT ;  /* 0x000000610200780c */ /* 0x000fe40003f44270 */
[----:B------:R-:W-:Y:S01]  /*147b0*/  FMNMX.FTZ R4, R208, R4, !PT ;  /* 0x00000004d0047209 */ /* 0x000fe20007810000 */
[----:B------:R-:W1:Y:S01]  /*147c0*/  MUFU.TANH R65, R65 ;  /* 0x0000004100417308 */ /* 0x000e620000002400 */
[----:B------:R-:W-:Y:S02]  /*147d0*/  FMNMX.FTZ R5, R166, R5, !PT ;  /* 0x00000005a6057209 */ /* 0x000fe40007810000 */
[----:B------:R-:W-:Y:S02]  /*147e0*/  FSEL R247, R53, -INF , P2 ;  /* 0xff80000035f77808 */ /* 0x000fe40001000000 */
[----:B------:R-:W-:Y:S02]  /*147f0*/  FMNMX.FTZ R69, R245, R4, !PT ;  /* 0x00000004f5457209 */ /* 0x000fe40007810000 */
[----:B------:R-:W-:Y:S02]  /*14800*/  FMNMX.FTZ R5, R169, R5, !PT ;  /* 0x00000005a9057209 */ /* 0x000fe40007810000 */
[----:B------:R-:W-:Y:S01]  /*14810*/  FMNMX.FTZ R69, R247, R69, !PT ;  /* 0x00000045f7457209 */ /* 0x000fe20007810000 */
[----:B------:R-:W1:Y:S01]  /*14820*/  MUFU.TANH R54, R54 ;  /* 0x0000003600367308 */ /* 0x000e620000002400 */
[----:B------:R-:W-:Y:S02]  /*14830*/  FMNMX.FTZ R5, R170, R5, !PT ;  /* 0x00000005aa057209 */ /* 0x000fe40007810000 */
[----:B------:R-:W-:Y:S02]  /*14840*/  FMNMX.FTZ R69, R249, R69, !PT ;  /* 0x00000045f9457209 */ /* 0x000fe40007810000 */
[----:B------:R-:W-:Y:S02]  /*14850*/  FMNMX.FTZ R5, R174, R5, !PT ;  /* 0x00000005ae057209 */ /* 0x000fe40007810000 */
[----:B------:R-:W-:Y:S02]  /*14860*/  FSEL R172, R60, -INF , P5 ;  /* 0xff8000003cac7808 */ /* 0x000fe40002800000 */
[----:B------:R-:W-:Y:S01]  /*14870*/  ISETP.GT.AND P4, PT, R2, 0x71, PT ;  /* 0x000000710200780c */ /* 0x000fe20003f84270 */
[----:B------:R-:W1:Y:S01]  /*14880*/  MUFU.TANH R55, R55 ;  /* 0x0000003700377308 */ /* 0x000e620000002400 */
[----:B------:R-:W-:Y:S02]  /*14890*/  FMNMX.FTZ R69, R252, R69, !PT ;  /* 0x00000045fc457209 */ /* 0x000fe40007810000 */
[----:B------:R-:W-:Y:S02]  /*148a0*/  ISETP.GT.AND P2, PT, R2, 0x79, PT ;  /* 0x000000790200780c */ /* 0x000fe40003f44270 */
[----:B------:R-:W-:Y:S01]  /*148b0*/  FMNMX.FTZ R2, R175, R5, !PT ;  /* 0x00000005af027209 */ /* 0x000fe20007810000 */
[----:B------:R-:W-:Y:S01]  /*148c0*/  FMUL.FTZ R5, R66, c[0x0][0x320] ;  /* 0x0000c80042057a20 */ /* 0x000fe20000410000 */
[----:B------:R-:W-:Y:S02]  /*148d0*/  FSEL R176, R61, -INF , P4 ;  /* 0xff8000003db07808 */ /* 0x000fe40002000000 */
[----:B------:R-:W-:Y:S01]  /*148e0*/  FMNMX.FTZ R69, R172, R69, !PT ;  /* 0x00000045ac457209 */ /* 0x000fe20007810000 */
[----:B------:R-:W1:Y:S01]  /*148f0*/  MUFU.TANH R58, R58 ;  /* 0x0000003a003a7308 */ /* 0x000e620000002400 */
[----:B------:R-:W-:Y:S02]  /*14900*/  FMNMX.FTZ R2, R179, R2, !PT ;  /* 0x00000002b3027209 */ /* 0x000fe40007810000 */
[----:B------:R-:W-:Y:S02]  /*14910*/  LOP3.LUT P5, RZ, R203, 0x1, RZ, 0xc0, !PT ;  /* 0x00000001cbff7812 */ /* 0x000fe400078ac0ff */
[----:B------:R-:W-:Y:S02]  /*14920*/  FSEL R203, R64, -INF , P3 ;  /* 0xff80000040cb7808 */ /* 0x000fe40001800000 */
[----:B------:R-:W-:Y:S02]  /*14930*/  FMNMX.FTZ R69, R176, R69, !PT ;  /* 0x00000045b0457209 */ /* 0x000fe40007810000 */
[----:B------:R-:W-:Y:S01]  /*14940*/  FMNMX.FTZ R2, R201, R2, !PT ;  /* 0x00000002c9027209 */ /* 0x000fe20007810000 */
[----:B------:R-:W1:Y:S02]  /*14950*/  MUFU.TANH R59, R59 ;  /* 0x0000003b003b7308 */ /* 0x000e640000002400 */
[----:B-1----:R-:W-:Y:S02]  /*14960*/  FSEL R205, R65, -INF , P2 ;  /* 0xff80000041cd7808 */ /* 0x002fe40001000000 */
[----:B------:R-:W-:Y:S02]  /*14970*/  FMNMX.FTZ R69, R203, R69, !PT ;  /* 0x00000045cb457209 */ /* 0x000fe40007810000 */
[----:B------:R-:W-:Y:S02]  /*14980*/  FMNMX.FTZ R2, R207, R2, !PT ;  /* 0x00000002cf027209 */ /* 0x000fe40007810000 */
[----:B------:R-:W-:Y:S02]  /*14990*/  FMNMX.FTZ R69, R205, R69, !PT ;  /* 0x00000045cd457209 */ /* 0x000fe40007810000 */
[----:B------:R-:W-:Y:S01]  /*149a0*/  FMNMX.FTZ R2, R206, R2, !PT ;  /* 0x00000002ce027209 */ /* 0x000fe20007810000 */
[----:B------:R-:W1:Y:S01]  /*149b0*/  MUFU.TANH R62, R62 ;  /* 0x0000003e003e7308 */ /* 0x000e620000002400 */
[----:B------:R-:W-:Y:S01]  /*149c0*/  ISETP.GT.AND P1, PT, R0, 0x60, PT ;  /* 0x000000600000780c */ /* 0x000fe20003f24270 */
[----:B------:R-:W1:Y:S01]  /*149d0*/  SHFL.BFLY PT, R4, R69, 0x2, 0x1f ;  /* 0x0c401f0045047f89 */ /* 0x000e6200000e0000 */
[----:B------:R-:W-:Y:S02]  /*149e0*/  FMNMX.FTZ R2, R210, R2, !PT ;  /* 0x00000002d2027209 */ /* 0x000fe40007810000 */
[----:B------:R-:W-:Y:S02]  /*149f0*/  FSEL R238, R54, -INF , P1 ;  /* 0xff80000036ee7808 */ /* 0x000fe40000800000 */
[C---:B------:R-:W-:Y:S02]  /*14a00*/  ISETP.GT.AND P0, PT, R0.reuse, 0x61, PT ;  /* 0x000000610000780c */ /* 0x040fe40003f04270 */
[----:B------:R-:W-:Y:S01]  /*14a10*/  FMNMX.FTZ R2, R237, R2, !PT ;  /* 0x00000002ed027209 */ /* 0x000fe20007810000 */
[----:B------:R-:W1:Y:S01]  /*14a20*/  MUFU.TANH R63, R63 ;  /* 0x0000003f003f7308 */ /* 0x000e620000002400 */
[----:B------:R-:W-:Y:S02]  /*14a30*/  FSEL R240, R55, -INF , P0 ;  /* 0xff80000037f07808 */ /* 0x000fe40000000000 */
[----:B------:R-:W-:Y:S02]  /*14a40*/  ISETP.GT.AND P3, PT, R0, 0x68, PT ;  /* 0x000000680000780c */ /* 0x000fe40003f64270 */
[----:B------:R-:W-:Y:S02]  /*14a50*/  FMNMX.FTZ R2, R238, R2, !PT ;  /* 0x00000002ee027209 */ /* 0x000fe40007810000 */
[----:B------:R-:W-:Y:S02]  /*14a60*/  ISETP.GT.AND P0, PT, R0, 0x69, PT ;  /* 0x000000690000780c */ /* 0x000fe40003f04270 */
[----:B------:R-:W-:Y:S01]  /*14a70*/  FSEL R242, R58, -INF , P3 ;  /* 0xff8000003af27808 */ /* 0x000fe20001800000 */
[----:B------:R-:W1:Y:S01]  /*14a80*/  MUFU.TANH R5, R5 ;  /* 0x0000000500057308 */ /* 0x000e620000002400 */
[----:B------:R-:W-:Y:S02]  /*14a90*/  FMNMX.FTZ R2, R240, R2, !PT ;  /* 0x00000002f0027209 */ /* 0x000fe40007810000 */
[----:B------:R-:W-:Y:S02]  /*14aa0*/  ISETP.GT.AND P1, PT, R0, 0x70, PT ;  /* 0x000000700000780c */ /* 0x000fe40003f24270 */
[----:B------:R-:W-:Y:S02]  /*14ab0*/  FSEL R246, R59, -INF , P0 ;  /* 0xff8000003bf67808 */ /* 0x000fe40000000000 */
[----:B------:R-:W-:Y:S02]  /*14ac0*/  FMNMX.FTZ R2, R242, R2, !PT ;  /* 0x00000002f2027209 */ /* 0x000fe40007810000 */
[----:B-1----:R-:W-:Y:S01]  /*14ad0*/  FSEL R211, R62, -INF , P1 ;  /* 0xff8000003ed37808 */ /* 0x002fe20000800000 */
[----:B------:R-:W1:Y:S01]  /*14ae0*/  MUFU.TANH R71, R67 ;  /* 0x0000004300477308 */ /* 0x000e620000002400 */
[----:B------:R-:W-:Y:S02]  /*14af0*/  ISETP.GT.AND P0, PT, R0, 0x71, PT ;  /* 0x000000710000780c */ /* 0x000fe40003f04270 */
[----:B------:R-:W-:Y:S02]  /*14b00*/  FMNMX.FTZ R2, R246, R2, !PT ;  /* 0x00000002f6027209 */ /* 0x000fe40007810000 */
[----:B------:R-:W-:Y:S02]  /*14b10*/  FMNMX.FTZ R69, R69, R4, !PT ;  /* 0x0000000445457209 */ /* 0x000fe40007810000 */
[----:B------:R-:W-:Y:S02]  /*14b20*/  FSEL R63, R63, -INF , P0 ;  /* 0xff8000003f3f7808 */ /* 0x000fe40000000000 */
[C---:B------:R-:W-:Y:S01]  /*14b30*/  ISETP.GT.AND P1, PT, R0.reuse, 0x78, PT ;  /* 0x000000780000780c */ /* 0x040fe20003f24270 */
[----:B------:R-:W1:Y:S01]  /*14b40*/  SHFL.BFLY PT, R4, R69, 0x1, 0x1f ;  /* 0x0c201f0045047f89 */ /* 0x000e6200000e0000 */
[----:B------:R-:W-:Y:S02]  /*14b50*/  FMNMX.FTZ R2, R211, R2, !PT ;  /* 0x00000002d3027209 */ /* 0x000fe40007810000 */
[----:B------:R-:W-:Y:S02]  /*14b60*/  ISETP.GT.AND P0, PT, R0, 0x79, PT ;  /* 0x000000790000780c */ /* 0x000fe40003f04270 */
[----:B------:R-:W-:Y:S02]  /*14b70*/  FMNMX.FTZ R0, R63, R2, !PT ;  /* 0x000000023f007209 */ /* 0x000fe40007810000 */
[----:B------:R-:W-:Y:S02]  /*14b80*/  FSEL R251, R5, -INF , P1 ;  /* 0xff80000005fb7808 */ /* 0x000fe40000800000 */
[----:B------:R-:W-:Y:S02]  /*14b90*/  ISETP.GE.AND P2, PT, R200, 0x1, PT ;  /* 0x00000001c800780c */ /* 0x000fe40003f46270 */
[----:B------:R-:W-:Y:S02]  /*14ba0*/  FMNMX.FTZ R0, R251, R0, !PT ;  /* 0x00000000fb007209 */ /* 0x000fe40007810000 */
[----:B-1----:R-:W-:Y:S04]  /*14bb0*/  FSEL R71, R71, -INF , P0 ;  /* 0xff80000047477808 */ /* 0x002fe80000000000 */
[----:B------:R-:W-:Y:S05]  /*14bc0*/  FMNMX.FTZ R0, R71, R0, !PT ;  /* 0x0000000047007209 */ /* 0x000fea0007810000 */
[----:B------:R-:W-:Y:S01]  /*14bd0*/  @P2 SHF.R.S32.HI R6, RZ, 0x1f, R236 ;  /* 0x0000001fff062819 */ /* 0x000fe200000114ec */
[----:B------:R-:W1:Y:S01]  /*14be0*/  SHFL.BFLY PT, R2, R0, 0x2, 0x1f ;  /* 0x0c401f0000027f89 */ /* 0x000e6200000e0000 */
[----:B------:R-:W-:Y:S01]  /*14bf0*/  FMNMX.FTZ R69, R69, R4, !PT ;  /* 0x0000000445457209 */ /* 0x000fe20007810000 */
[----:B------:R-:W-:Y:S03]  /*14c00*/  @P2 IMAD.WIDE.U32 R4, R236, c[0x0][0x1e0], RZ ;  /* 0x00007800ec042a25 */ /* 0x000fe600078e00ff */
[C---:B------:R-:W-:Y:S01]  /*14c10*/  FSETP.NEU.FTZ.AND P1, PT, R69.reuse, -INF , PT ;  /* 0xff8000004500780b */ /* 0x040fe20003f3d000 */
[----:B------:R-:W-:Y:S02]  /*14c20*/  FMUL.FTZ R149, R69, c[0x0][0x2d0] ;  /* 0x0000b40045957a20 */ /* 0x000fe40000410000 */
[----:B------:R-:W-:Y:S03]  /*14c30*/  @P2 IMAD R6, R6, c[0x0][0x1e0], RZ ;  /* 0x0000780006062a24 */ /* 0x000fe600078e02ff */
[----:B------:R-:W-:Y:S01]  /*14c40*/  FSEL R149, R149, RZ, P1 ;  /* 0x000000ff95957208 */ /* 0x000fe20000800000 */
[----:B------:R-:W-:Y:S04]  /*14c50*/  @P2 IMAD R6, R236, c[0x0][0x1e4], R6 ;  /* 0x00007900ec062a24 */ /* 0x000fe800078e0206 */
[----:B------:R-:W-:Y:S01]  /*14c60*/  FFMA.FTZ R7, R7, c[0x0][0x2d0], -R149 ;  /* 0x0000b40007077a23 */ /* 0x000fe20000010895 */
[----:B------:R-:W-:Y:S01]  /*14c70*/  @P2 IADD3 R5, R5, R6, RZ ;  /* 0x0000000605052210 */ /* 0x000fe20007ffe0ff */
[C---:B------:R-:W-:Y:S02]  /*14c80*/  @P2 IMAD.SHL.U32 R6, R4.reuse, 0x80, RZ ;  /* 0x0000008004062824 */ /* 0x040fe400078e00ff */
[----:B------:R5:W-:Y:S01]  /*14c90*/  MUFU.EX2 R248, R7 ;  /* 0x0000000700f87308 */ /* 0x000be20000000800 */
[----:B------:R-:W-:Y:S02]  /*14ca0*/  @P2 SHF.L.U64.HI R4, R4, 0x7, R5 ;  /* 0x0000000704042819 */ /* 0x000fe40000010205 */
[----:B-1----:R-:W-:Y:S05]  /*14cb0*/  FMNMX.FTZ R0, R0, R2, !PT ;  /* 0x0000000200007209 */ /* 0x002fea0007810000 */
[----:B------:R-:W1:Y:S01]  /*14cc0*/  SHFL.BFLY PT, R2, R0, 0x1, 0x1f ;  /* 0x0c201f0000027f89 */ /* 0x000e6200000e0000 */
[--C-:B-----5:R-:W-:Y:S04]  /*14cd0*/  FFMA.FTZ R7, R8, c[0x0][0x2d0], -R149.reuse ;  /* 0x0000b40008077a23 */ /* 0x120fe80000010895 */
[----:B------:R-:W5:Y:S01]  /*14ce0*/  MUFU.EX2 R43, R7 ;  /* 0x00000007002b7308 */ /* 0x000f620000000800 */
[----:B-1----:R-:W-:Y:S02]  /*14cf0*/  FMNMX.FTZ R68, R0, R2, !PT ;  /* 0x0000000200447209 */ /* 0x002fe40007810000 */
[----:B------:R-:W-:Y:S03]  /*14d00*/  @P2 IADD3 R5, P3, R6, R20, RZ ;  /* 0x0000001406052210 */ /* 0x000fe60007f7e0ff */
[----:B------:R-:W-:Y:S02]  /*14d10*/  FMUL.FTZ R148, R68, c[0x0][0x2d0] ;  /* 0x0000b40044947a20 */ /* 0x000fe40000410000 */
[----:B------:R-:W-:Y:S01]  /*14d20*/  IMAD.MOV.U32 R20, RZ, RZ, 0x6 ;  /* 0x00000006ff147424 */ /* 0x000fe200078e00ff */
[----:B-----5:R-:W-:Y:S02]  /*14d30*/  F2FP.PACK_AB R136, R43, R248 ;  /* 0x000000f82b88723e */ /* 0x020fe400000000ff */
[----:B---3--:R-:W-:Y:S01]  /*14d40*/  @P2 IADD3 R0, P0, R6, R11, RZ ;  /* 0x0000000b06002210 */ /* 0x008fe20007f1e0ff */
[--C-:B------:R-:W-:Y:S04]  /*14d50*/  FFMA.FTZ R6, R9, c[0x0][0x2d0], -R149.reuse ;  /* 0x0000b40009067a23 */ /* 0x100fe80000010895 */
[----:B------:R-:W-:Y:S01]  /*14d60*/  MUFU.EX2 R51, R6 ;  /* 0x0000000600337308 */ /* 0x000fe20000000800 */
[----:B----4-:R-:W-:Y:S01]  /*14d70*/  @P2 IADD3.X R2, R4, R15, RZ, P3, !PT ;  /* 0x0000000f04022210 */ /* 0x010fe20001ffe4ff */
[----:B------:R-:W-:Y:S01]  /*14d80*/  IMAD.SHL.U32 R14, R239, 0x40, RZ ;  /* 0x00000040ef0e7824 */ /* 0x000fe200078e00ff */
[C---:B------:R-:W-:Y:S02]  /*14d90*/  @P2 LEA R8, P3, R5.reuse, c[0x0][0x1c8], 0x1 ;  /* 0x0000720005082a11 */ /* 0x040fe400078608ff */
[----:B------:R-:W-:Y:S02]  /*14da0*/  MOV R15, c[0x0][0x1e0] ;  /* 0x00007800000f7a02 */ /* 0x000fe40000000f00 */
[----:B------:R-:W-:Y:S01]  /*14db0*/  @P2 LEA.HI.X R9, R5, c[0x0][0x1cc], R2, 0x1, P3 ;  /* 0x0000730005092a11 */ /* 0x000fe200018f0c02 */
[----:B------:R-:W-:Y:S04]  /*14dc0*/  FFMA.FTZ R2, R12, c[0x0][0x2d0], -R149 ;  /* 0x0000b4000c027a23 */ /* 0x000fe80000010895 */
[----:B------:R1:W-:Y:S01]  /*14dd0*/  @P2 LDGSTS.E.BYPASS.LTC128B.128 [R235+0x8100], [R8.64], !P6 ;  /* 0x0810000008eb2fae */ /* 0x0003e2000f101d48 */
[----:B------:R-:W3:Y:S01]  /*14de0*/  MUFU.EX2 R59, R2 ;  /* 0x00000002003b7308 */ /* 0x000ee20000000800 */
[----:B--2---:R-:W-:Y:S01]  /*14df0*/  @P2 IMAD.X R4, R4, 0x1, R10, P0 ;  /* 0x0000000104042824 */ /* 0x004fe200000e060a */
[C---:B------:R-:W-:Y:S04]  /*14e00*/  @P2 LEA R10, P0, R0.reuse, c[0x0][0x1c8], 0x1 ;  /* 0x00007200000a2a11 */ /* 0x040fe800078008ff */
[----:B------:R-:W-:Y:S02]  /*14e10*/  @P2 LEA.HI.X R11, R0, c[0x0][0x1cc], R4, 0x1, P0 ;  /* 0x00007300000b2a11 */ /* 0x000fe400000f0c04 */
[----:B------:R-:W-:Y:S02]  /*14e20*/  FSETP.NEU.FTZ.AND P0, PT, R68, -INF , PT ;  /* 0xff8000004400780b */ /* 0x000fe40003f1d000 */
[----:B------:R-:W-:Y:S01]  /*14e30*/  @P2 IADD3 R0, P3, R14, 0x80, RZ ;  /* 0x000000800e002810 */ /* 0x000fe20007f7e0ff */
[----:B------:R2:W-:Y:S01]  /*14e40*/  @P2 LDGSTS.E.BYPASS.LTC128B.128 [R235+0xc100], [R10.64], !P5 ;  /* 0x0c1000000aeb2fae */ /* 0x0005e2000e901d48 */
[----:B------:R-:W-:Y:S02]  /*14e50*/  FSEL R148, R148, RZ, P0 ;  /* 0x000000ff94947208 */ /* 0x000fe40000000000 */
[C---:B------:R-:W-:Y:S02]  /*14e60*/  @P2 SHF.L.U32 R14, R15.reuse, 0x6, RZ ;  /* 0x000000060f0e2819 */ /* 0x040fe400000006ff */
[----:B------:R-:W-:Y:S01]  /*14e70*/  @P2 SHF.L.U64.HI R15, R15, R20, c[0x0][0x1e4] ;  /* 0x000079000f0f2619 */ /* 0x000fe20000010214 */
[--C-:B------:R-:W-:Y:S01]  /*14e80*/  FFMA.FTZ R5, R13, c[0x0][0x2d0], -R148.reuse ;  /* 0x0000b4000d057a23 */ /* 0x100fe20000010894 */
[----:B---3--:R-:W-:Y:S01]  /*14e90*/  F2FP.PACK_AB R138, R59, R51 ;  /* 0x000000333b8a723e */ /* 0x008fe200000000ff */
[--C-:B------:R-:W-:Y:S02]  /*14ea0*/  FFMA.FTZ R13, R16, c[0x0][0x2d0], -R148.reuse ;  /* 0x0000b400100d7a23 */ /* 0x100fe40000010894 */
[----:B------:R3:W-:Y:S01]  /*14eb0*/  MUFU.EX2 R42, R5 ;  /* 0x00000005002a7308 */ /* 0x0007e20000000800 */
[----:B------:R-:W-:Y:S01]  /*14ec0*/  @P2 IMAD.X R2, RZ, RZ, R19, P3 ;  /* 0x000000ffff022224 */ /* 0x000fe200018e0613 */
[-C--:B------:R-:W-:Y:S01]  /*14ed0*/  @P2 IADD3 R4, P3, R8, R14.reuse, RZ ;  /* 0x0000000e08042210 */ /* 0x080fe20007f7e0ff */
[--C-:B-1----:R-:W-:Y:S07]  /*14ee0*/  FFMA.FTZ R8, R17, c[0x0][0x2d0], -R148.reuse ;  /* 0x0000b40011087a23 */ /* 0x102fee0000010894 */
[----:B------:R-:W1:Y:S10]  /*14ef0*/  MUFU.EX2 R50, R13 ;  /* 0x0000000d00327308 */ /* 0x000e740000000800 */
[----:B------:R4:W-:Y:S01]  /*14f00*/  MUFU.EX2 R58, R8 ;  /* 0x00000008003a7308 */ /* 0x0009e20000000800 */
[----:B---3--:R-:W-:Y:S02]  /*14f10*/  @P2 IADD3.X R5, R9, R15, RZ, P3, !PT ;  /* 0x0000000f09052210 */ /* 0x008fe40001ffe4ff */
[C---:B------:R-:W-:Y:S03]  /*14f20*/  @P2 IADD3 R6, P3, R4.reuse, R14, RZ ;  /* 0x0000000e04062210 */ /* 0x040fe60007f7e0ff */
[----:B------:R3:W-:Y:S02]  /*14f30*/  @P2 LDGSTS.E.BYPASS.LTC128B.128 [R235+0x9100], [R4.64], !P6 ;  /* 0x0910000004eb2fae */ /* 0x0007e4000f101d48 */
[C-C-:B------:R-:W-:Y:S01]  /*14f40*/  @P2 IMAD.X R7, R5.reuse, 0x1, R15.reuse, P3 ;  /* 0x0000000105072824 */ /* 0x140fe200018e060f */
[----:B------:R-:W-:Y:S02]  /*14f50*/  @P2 IADD3 R12, P3, R4, R0, RZ ;  /* 0x00000000040c2210 */ /* 0x000fe40007f7e0ff */
[----:B-1----:R-:W-:Y:S02]  /*14f60*/  F2FP.PACK_AB R137, R50, R42 ;  /* 0x0000002a3289723e */ /* 0x002fe400000000ff */
[----:B------:R-:W-:Y:S01]  /*14f70*/  @P2 IADD3.X R13, R5, R2, RZ, P3, !PT ;  /* 0x00000002050d2210 */ /* 0x000fe20001ffe4ff */
[----:B------:R3:W-:Y:S01]  /*14f80*/  @P2 LDGSTS.E.BYPASS.LTC128B.128 [R235+0xd100], [R4.64+0x80], !P5 ;  /* 0x0d10008004eb2fae */ /* 0x0007e2000e901d48 */
[C---:B------:R-:W-:Y:S05]  /*14f90*/  @P2 IADD3 R14, P3, R6.reuse, R14, RZ ;  /* 0x0000000e060e2210 */ /* 0x040fea0007f7e0ff */
[----:B------:R-:W-:Y:S01]  /*14fa0*/  @P2 IMAD.X R15, R7, 0x1, R15, P3 ;  /* 0x00000001070f2824 */ /* 0x000fe200018e060f */
[----:B----4-:R-:W-:Y:S01]  /*14fb0*/  @P2 IADD3 R8, P3, R6, R0, RZ ;  /* 0x0000000006082210 */ /* 0x010fe20007f7e0ff */
[----:B------:R1:W-:Y:S01]  /*14fc0*/  @P2 LDGSTS.E.BYPASS.LTC128B.128 [R235+0xa100], [R6.64], !P6 ;  /* 0x0a10000006eb2fae */ /* 0x0003e2000f101d48 */
[----:B------:R-:W-:Y:S02]  /*14fd0*/  FSEL R0, R69, RZ, P1 ;  /* 0x000000ff45007208 */ /* 0x000fe40000800000 */
[----:B------:R-:W-:Y:S02]  /*14fe0*/  @P2 IADD3.X R9, R7, R2, RZ, P3, !PT ;  /* 0x0000000207092210 */ /* 0x000fe40001ffe4ff */
[----:B------:R-:W-:Y:S01]  /*14ff0*/  FSEL R2, R68, RZ, P0 ;  /* 0x000000ff44027208 */ /* 0x000fe20000000000 */
[----:B------:R-:W-:Y:S02]  /*15000*/  FADD.FTZ R0, -R0, R3 ;  /* 0x0000000300007221 */ /* 0x000fe40000010100 */
[----:B------:R4:W-:Y:S02]  /*15010*/  @P2 LDGSTS.E.BYPASS.LTC128B.128 [R235+0xe100], [R12.64], !P5 ;  /* 0x0e1000000ceb2fae */ /* 0x0009e4000e901d48 */
[----:B------:R-:W-:Y:S04]  /*15020*/  FMUL.FTZ R0, R0, c[0x0][0x2d0] ;  /* 0x0000b40000007a20 */ /* 0x000fe80000410000 */
[----:B------:R5:W1:Y:S02]  /*15030*/  MUFU.EX2 R3, R0 ;  /* 0x0000000000037308 */ /* 0x000a640000000800 */
[----:B------:R4:W-:Y:S01]  /*15040*/  @P2 LDGSTS.E.BYPASS.LTC128B.128 [R235+0xb100], [R14.64], !P6 ;  /* 0x0b1000000eeb2fae */ /* 0x0009e2000f101d48 */
[----:B---3--:R-:W-:Y:S07]  /*15050*/  FFMA.FTZ R4, R18, c[0x0][0x2d0], -R148 ;  /* 0x0000b40012047a23 */ /* 0x008fee0000010894 */
[----:B------:R3:W-:Y:S01]  /*15060*/  @P2 LDGSTS.E.BYPASS.LTC128B.128 [R235+0xf100], [R8.64], !P5 ;  /* 0x0f10000008eb2fae */ /* 0x0007e2000e901d48 */
[----:B------:R-:W2:Y:S07]  /*15070*/  MUFU.EX2 R60, R4 ;  /* 0x00000004003c7308 */ /* 0x000eae0000000800 */
[----:B------:R-:W-:Y:S01]  /*15080*/  LDSM.16.MT88.4 R20, [R214+0x100] ;  /* 0x00010000d614783b */ /* 0x000fe20000004200 */
[----:B-----5:R-:W-:Y:S01]  /*15090*/  FADD.FTZ R0, -R2, R70 ;  /* 0x0000004602007221 */ /* 0x020fe20000010100 */
[----:B------:R-:W-:Y:S01]  /*150a0*/  MOV R70, R63 ;  /* 0x0000003f00467202 */ /* 0x000fe20000000f00 */
[--C-:B------:R-:W-:Y:S05]  /*150b0*/  FFMA.FTZ R2, R32, c[0x0][0x2d0], -R149.reuse ;  /* 0x0000b40020027a23 */ /* 0x100fea0000010895 */
[----:B------:R-:W-:Y:S01]  /*150c0*/  LDSM.16.MT88.4 R28, [R217+0x100] ;  /* 0x00010000d91c783b */ /* 0x000fe20000004200 */
[----:B------:R-:W-:Y:S01]  /*150d0*/  FMUL.FTZ R0, R0, c[0x0][0x2d0] ;  /* 0x0000b40000007a20 */ /* 0x000fe20000410000 */
[----:B------:R5:W5:Y:S01]  /*150e0*/  MUFU.EX2 R61, R2 ;  /* 0x00000002003d7308 */ /* 0x000b620000000800 */
[C---:B-1----:R-:W-:Y:S02]  /*150f0*/  FMUL.FTZ R5, R3.reuse, R73 ;  /* 0x0000004903057220 */ /* 0x042fe40000410000 */
[C---:B------:R-:W-:Y:S01]  /*15100*/  FMUL.FTZ R32, R3.reuse, R100 ;  /* 0x0000006403207220 */ /* 0x040fe20000410000 */
[----:B------:R-:W-:Y:S02]  /*15110*/  MOV R100, R211 ;  /* 0x000000d300647202 */ /* 0x000fe40000000f00 */
[----:B----4-:R-:W1:Y:S01]  /*15120*/  LDSM.16.MT88.4 R12, [R213+0x100] ;  /* 0x00010000d50c783b */ /* 0x010e620000004200 */
[----:B--2---:R-:W-:Y:S01]  /*15130*/  F2FP.PACK_AB R139, R60, R58 ;  /* 0x0000003a3c8b723e */ /* 0x004fe200000000ff */
[C---:B------:R-:W-:Y:S02]  /*15140*/  FMUL.FTZ R4, R3.reuse, R72 ;  /* 0x0000004803047220 */ /* 0x040fe40000410000 */
[C---:B---3--:R-:W-:Y:S01]  /*15150*/  FMUL.FTZ R8, R3.reuse, R76 ;  /* 0x0000004c03087220 */ /* 0x048fe20000410000 */
[----:B------:R-:W2:Y:S01]  /*15160*/  MUFU.EX2 R0, R0 ;  /* 0x0000000000007308 */ /* 0x000ea20000000800 */
[C---:B------:R-:W-:Y:S02]  /*15170*/  FMUL.FTZ R9, R3.reuse, R77 ;  /* 0x0000004d03097220 */ /* 0x040fe40000410000 */
[C---:B------:R-:W-:Y:S01]  /*15180*/  FMUL.FTZ R16, R3.reuse, R84 ;  /* 0x0000005403107220 */ /* 0x040fe20000410000 */
[----:B------:R-:W3:Y:S01]  /*15190*/  LDSM.16.MT88.4 R36, [R216+0x100] ;  /* 0x00010000d824783b */ /* 0x000ee20000004200 */
[C---:B------:R-:W-:Y:S01]  /*151a0*/  FMUL.FTZ R17, R3.reuse, R85 ;  /* 0x0000005503117220 */ /* 0x040fe20000410000 */
[----:B------:R-:W-:Y:S01]  /*151b0*/  MOV R85, R59 ;  /* 0x0000003b00557202 */ /* 0x000fe20000000f00 */
[C---:B------:R-:W-:Y:S02]  /*151c0*/  FMUL.FTZ R24, R3.reuse, R92 ;  /* 0x0000005c03187220 */ /* 0x040fe40000410000 */
[C---:B------:R-:W-:Y:S02]  /*151d0*/  FMUL.FTZ R25, R3.reuse, R93 ;  /* 0x0000005d03197220 */ /* 0x040fe40000410000 */
[C---:B------:R-:W-:Y:S01]  /*151e0*/  FMUL.FTZ R33, R3.reuse, R101 ;  /* 0x0000006503217220 */ /* 0x040fe20000410000 */
[----:B------:R-:W4:Y:S01]  /*151f0*/  LDSM.16.MT88.4 R44, [R213+0x4100] ;  /* 0x00410000d52c783b */ /* 0x000f220000004200 */
[----:B------:R-:W-:Y:S02]  /*15200*/  IMAD.MOV.U32 R84, RZ, RZ, R60 ;  /* 0x000000ffff547224 */ /* 0x000fe400078e003c */
[----:B-----5:R-:W-:Y:S02]  /*15210*/  FFMA.FTZ R2, R40, c[0x0][0x2d0], -R149 ;  /* 0x0000b40028027a23 */ /* 0x020fe40000010895 */
[C---:B------:R-:W-:Y:S02]  /*15220*/  FMUL.FTZ R40, R3.reuse, R108 ;  /* 0x0000006c03287220 */ /* 0x040fe40000410000 */
[----:B------:R5:W3:Y:S01]  /*15230*/  MUFU.EX2 R250, R2 ;  /* 0x0000000200fa7308 */ /* 0x000ae20000000800 */
[----:B------:R-:W3:Y:S01]  /*15240*/  LDSM.16.MT88.4 R52, [R214+0x4100] ;  /* 0x00410000d634783b */ /* 0x000ee20000004200 */
[----:B------:R-:W-:Y:S02]  /*15250*/  IMAD.MOV.U32 R108, RZ, RZ, R61 ;  /* 0x000000ffff6c7224 */ /* 0x000fe400078e003d */
[----:B------:R-:W-:Y:S02]  /*15260*/  FMUL.FTZ R64, R3, R132 ;  /* 0x0000008403407220 */ /* 0x000fe40000410000 */
[C---:B--2---:R-:W-:Y:S02]  /*15270*/  FMUL.FTZ R6, R0.reuse, R74 ;  /* 0x0000004a00067220 */ /* 0x044fe40000410000 */
[C---:B------:R-:W-:Y:S01]  /*15280*/  FMUL.FTZ R7, R0.reuse, R75 ;  /* 0x0000004b00077220 */ /* 0x040fe20000410000 */
[----:B------:R-:W2:Y:S01]  /*15290*/  LDSM.16.MT88.4 R60, [R217+0x4100] ;  /* 0x00410000d93c783b */ /* 0x000ea20000004200 */
[C---:B------:R-:W-:Y:S02]  /*152a0*/  FMUL.FTZ R10, R0.reuse, R78 ;  /* 0x0000004e000a7220 */ /* 0x040fe40000410000 */
[C---:B------:R-:W-:Y:S02]  /*152b0*/  FMUL.FTZ R11, R0.reuse, R79 ;  /* 0x0000004f000b7220 */ /* 0x040fe40000410000 */
[C---:B------:R-:W-:Y:S01]  /*152c0*/  FMUL.FTZ R26, R0.reuse, R94 ;  /* 0x0000005e001a7220 */ /* 0x040fe20000410000 */
[C---:B-1----:R-:W-:Y:S02]  /*152d0*/  HMMA.16816.F32 R4, R136.reuse, R12, R4 ;  /* 0x0000000c8804723c */ /* 0x042fe40000001804 */
[----:B------:R-:W1:Y:S03]  /*152e0*/  LDSM.16.MT88.4 R72, [R216+0x4100] ;  /* 0x00410000d848783b */ /* 0x000e660000004200 */
[C---:B------:R-:W-:Y:S01]  /*152f0*/  FMUL.FTZ R19, R0.reuse, R87 ;  /* 0x0000005700137220 */ /* 0x040fe20000410000 */
[----:B------:R-:W-:Y:S01]  /*15300*/  MOV R87, R51 ;  /* 0x0000003300577202 */ /* 0x000fe20000000f00 */
[C---:B------:R-:W-:Y:S01]  /*15310*/  FMUL.FTZ R51, R0.reuse, R119 ;  /* 0x0000007700337220 */ /* 0x040fe20000410000 */
[C---:B------:R-:W-:Y:S02]  /*15320*/  HMMA.16816.F32 R8, R136.reuse, R14, R8 ;  /* 0x0000000e8808723c */ /* 0x040fe40000001808 */
[----:B------:R-:W1:Y:S02]  /*15330*/  LDSM.16.MT88.4 R76, [R213+0x900] ;  /* 0x00090000d54c783b */ /* 0x000e640000004200 */
[----:B-----5:R-:W-:Y:S02]  /*15340*/  FFMA.FTZ R2, R41, c[0x0][0x2d0], -R148 ;  /* 0x0000b40029027a23 */ /* 0x020fe40000010894 */
[C---:B------:R-:W-:Y:S02]  /*15350*/  FMUL.FTZ R12, R3.reuse, R80 ;  /* 0x00000050030c7220 */ /* 0x040fe40000410000 */
[----:B------:R5:W-:Y:S01]  /*15360*/  MUFU.EX2 R244, R2 ;  /* 0x0000000200f47308 */ /* 0x000be20000000800 */
[C---:B------:R-:W-:Y:S01]  /*15370*/  FMUL.FTZ R13, R3.reuse, R81 ;  /* 0x00000051030d7220 */ /* 0x040fe20000410000 */
[----:B------:R-:W0:Y:S02]  /*15380*/  LDGDEPBAR ;  /* 0x00000000000079af */ /* 0x000e240000000000 */
[C---:B------:R-:W-:Y:S02]  /*15390*/  FMUL.FTZ R14, R0.reuse, R82 ;  /* 0x00000052000e7220 */ /* 0x040fe40000410000 */
[C---:B------:R-:W-:Y:S02]  /*153a0*/  FMUL.FTZ R15, R0.reuse, R83 ;  /* 0x00000053000f7220 */ /* 0x040fe40000410000 */
[C---:B------:R-:W-:Y:S02]  /*153b0*/  FMUL.FTZ R27, R0.reuse, R95 ;  /* 0x0000005f001b7220 */ /* 0x040fe40000410000 */
[----:B------:R-:W1:Y:S01]  /*153c0*/  LDSM.16.MT88.4 R80, [R214+0x900] ;  /* 0x00090000d650783b */ /* 0x000e620000004200 */
[----:B------:R-:W-:Y:S02]  /*153d0*/  IMAD.MOV.U32 R132, RZ, RZ, R87 ;  /* 0x000000ffff847224 */ /* 0x000fe400078e0057 */
[C---:B------:R-:W-:Y:S03]  /*153e0*/  HMMA.16816.F32 R12, R136.reuse, R20, R12 ;  /* 0x00000014880c723c */ /* 0x040fe6000000180c */
[----:B------:R-:W-:Y:S02]  /*153f0*/  FMUL.FTZ R35, R0, R103 ;  /* 0x0000006700237220 */ /* 0x000fe40000410000 */
[----:B------:R-:W-:Y:S01]  /*15400*/  IMAD.MOV.U32 R103, RZ, RZ, R205 ;  /* 0x000000ffff677224 */ /* 0x000fe200078e00cd */
[----:B------:R-:W-:Y:S01]  /*15410*/  LDSM.16.MT88.4 R92, [R217+0x4900] ;  /* 0x00490000d95c783b */ /* 0x000fe20000004200 */
[C---:B------:R-:W-:Y:S02]  /*15420*/  FMUL.FTZ R20, R3.reuse, R88 ;  /* 0x0000005803147220 */ /* 0x040fe40000410000 */
[----:B------:R-:W-:Y:S03]  /*15430*/  IMAD.MOV.U32 R88, RZ, RZ, R50 ;  /* 0x000000ffff587224 */ /* 0x000fe600078e0032 */
[----:B-----5:R-:W-:Y:S02]  /*15440*/  FFMA.FTZ R2, R48, c[0x0][0x2d0], -R148 ;  /* 0x0000b40030027a23 */ /* 0x020fe40000010894 */
[C---:B------:R-:W-:Y:S02]  /*15450*/  FMUL.FTZ R50, R0.reuse, R118 ;  /* 0x0000007600327220 */ /* 0x040fe40000410000 */
[----:B------:R5:W1:Y:S01]  /*15460*/  MUFU.EX2 R243, R2 ;  /* 0x0000000200f37308 */ /* 0x000a620000000800 */
[C---:B------:R-:W-:Y:S02]  /*15470*/  FMUL.FTZ R48, R3.reuse, R116 ;  /* 0x0000007403307220 */ /* 0x040fe40000410000 */
[C---:B------:R-:W-:Y:S02]  /*15480*/  FMUL.FTZ R18, R0.reuse, R86 ;  /* 0x0000005600127220 */ /* 0x040fe40000410000 */
[----:B------:R-:W-:Y:S01]  /*15490*/  FMUL.FTZ R34, R0, R102 ;  /* 0x0000006600227220 */ /* 0x000fe20000410000 */
[----:B------:R-:W-:Y:S01]  /*154a0*/  MOV R102, R203 ;  /* 0x000000cb00667202 */ /* 0x000fe20000000f00 */
[----:B------:R-:W-:Y:S02]  /*154b0*/  IMAD.MOV.U32 R86, RZ, RZ, R58 ;  /* 0x000000ffff567224 */ /* 0x000fe400078e003a */
[----:B------:R-:W-:Y:S01]  /*154c0*/  FFMA.FTZ R100, R100, c[0x0][0x2d0], -R148 ;  /* 0x0000b40064647a23 */ /* 0x000fe20000010894 */
[C---:B------:R-:W-:Y:S03]  /*154d0*/  HMMA.16816.F32 R16, R136.reuse, R22, R16 ;  /* 0x000000168810723c */ /* 0x040fe60000001810 */
[----:B------:R-:W-:Y:S01]  /*154e0*/  FMUL.FTZ R21, R3, R89 ;  /* 0x0000005903157220 */ /* 0x000fe20000410000 */
[----:B------:R-:W-:Y:S01]  /*154f0*/  MOV R89, R43 ;  /* 0x0000002b00597202 */ /* 0x000fe20000000f00 */
[C---:B------:R-:W-:Y:S02]  /*15500*/  FMUL.FTZ R59, R0.reuse, R127 ;  /* 0x0000007f003b7220 */ /* 0x040fe40000410000 */
[C---:B------:R-:W-:Y:S02]  /*15510*/  FMUL.FTZ R23, R0.reuse, R91 ;  /* 0x0000005b00177220 */ /* 0x040fe40000410000 */
[----:B------:R-:W-:Y:S03]  /*15520*/  FMUL.FTZ R22, R0, R90 ;  /* 0x0000005a00167220 */ /* 0x000fe60000410000 */
[----:B------:R-:W-:Y:S02]  /*15530*/  IMAD.MOV.U32 R90, RZ, RZ, R42 ;  /* 0x000000ffff5a7224 */ /* 0x000fe400078e002a */
[--C-:B-----5:R-:W-:Y:S02]  /*15540*/  FFMA.FTZ R2, R49, c[0x0][0x2d0], -R149.reuse ;  /* 0x0000b40031027a23 */ /* 0x120fe40000010895 */
[C---:B------:R-:W-:Y:S02]  /*15550*/  HMMA.16816.F32 R20, R136.reuse, R28, R20 ;  /* 0x0000001c8814723c */ /* 0x040fe40000001814 */
[----:B------:R5:W-:Y:S01]  /*15560*/  MUFU.EX2 R241, R2 ;  /* 0x0000000200f17308 */ /* 0x000be20000000800 */
[C---:B------:R-:W-:Y:S02]  /*15570*/  FMUL.FTZ R49, R3.reuse, R117 ;  /* 0x0000007503317220 */ /* 0x040fe40000410000 */
[--C-:B------:R-:W-:Y:S02]  /*15580*/  FFMA.FTZ R102, R102, c[0x0][0x2d0], -R149.reuse ;  /* 0x0000b40066667a23 */ /* 0x100fe40000010895 */
[C---:B------:R-:W-:Y:S01]  /*15590*/  FMUL.FTZ R28, R3.reuse, R96 ;  /* 0x00000060031c7220 */ /* 0x040fe20000410000 */
[C---:B------:R-:W-:Y:S04]  /*155a0*/  HMMA.16816.F32 R24, R136.reuse, R30, R24 ;  /* 0x0000001e8818723c */ /* 0x040fe80000001818 */
[C---:B------:R-:W-:Y:S02]  /*155b0*/  FMUL.FTZ R29, R3.reuse, R97 ;  /* 0x00000061031d7220 */ /* 0x040fe40000410000 */
[C---:B------:R-:W-:Y:S02]  /*155c0*/  FMUL.FTZ R58, R0.reuse, R126 ;  /* 0x0000007e003a7220 */ /* 0x040fe40000410000 */
[C---:B------:R-:W-:Y:S04]  /*155d0*/  FMUL.FTZ R30, R0.reuse, R98 ;  /* 0x00000062001e7220 */ /* 0x040fe80000410000 */
[C---:B------:R-:W-:Y:S02]  /*155e0*/  FMUL.FTZ R31, R0.reuse, R99 ;  /* 0x00000063001f7220 */ /* 0x040fe40000410000 */
[----:B------:R-:W-:Y:S01]  /*155f0*/  LDSM.16.MT88.4 R96, [R214+0x1100] ;  /* 0x00110000d660783b */ /* 0x000fe20000004200 */
[C---:B------:R-:W-:Y:S01]  /*15600*/  FMUL.FTZ R41, R3.reuse, R109 ;  /* 0x0000006d03297220 */ /* 0x040fe20000410000 */
[----:B------:R-:W-:Y:S01]  /*15610*/  MOV R109, R84 ;  /* 0x00000054006d7202 */ /* 0x000fe20000000f00 */
[----:B------:R-:W-:Y:S02]  /*15620*/  FMUL.FTZ R42, R0, R110 ;  /* 0x0000006e002a7220 */ /* 0x000fe40000410000 */
[C---:B---3--:R-:W-:Y:S03]  /*15630*/  HMMA.16816.F32 R28, R136.reuse, R36, R28 ;  /* 0x00000024881c723c */ /* 0x048fe6000000181c */
[----:B-----5:R-:W-:Y:S02]  /*15640*/  FFMA.FTZ R2, R56, c[0x0][0x2d0], -R149 ;  /* 0x0000b40038027a23 */ /* 0x020fe40000010895 */
[----:B------:R-:W-:Y:S02]  /*15650*/  IMAD.MOV.U32 R110, RZ, RZ, R85 ;  /* 0x000000ffff6e7224 */ /* 0x000fe400078e0055 */
[----:B------:R3:W-:Y:S01]  /*15660*/  MUFU.EX2 R239, R2 ;  /* 0x0000000200ef7308 */ /* 0x0007e20000000800 */
[C---:B------:R-:W-:Y:S04]  /*15670*/  HMMA.16816.F32 R32, R136.reuse, R38, R32 ;  /* 0x000000268820723c */ /* 0x040fe80000001820 */
[C---:B------:R-:W-:Y:S02]  /*15680*/  FMUL.FTZ R36, R3.reuse, R104 ;  /* 0x0000006803247220 */ /* 0x040fe40000410000 */
[C---:B------:R-:W-:Y:S01]  /*15690*/  FMUL.FTZ R37, R3.reuse, R105 ;  /* 0x0000006903257220 */ /* 0x040fe20000410000 */
[----:B------:R-:W5:Y:S01]  /*156a0*/  LDL.LU R104, [R1+0x1c] ;  /* 0x00001c0001687983 */ /* 0x000f620000300800 */
[C---:B------:R-:W-:Y:S04]  /*156b0*/  FMUL.FTZ R38, R0.reuse, R106 ;  /* 0x0000006a00267220 */ /* 0x040fe80000410000 */
[C---:B------:R-:W-:Y:S02]  /*156c0*/  FMUL.FTZ R39, R0.reuse, R107 ;  /* 0x0000006b00277220 */ /* 0x040fe40000410000 */
[C---:B------:R-:W-:Y:S01]  /*156d0*/  FMUL.FTZ R43, R0.reuse, R111 ;  /* 0x0000006f002b7220 */ /* 0x040fe20000410000 */
[----:B------:R-:W-:Y:S01]  /*156e0*/  MOV R111, R86 ;  /* 0x00000056006f7202 */ /* 0x000fe20000000f00 */
[C---:B------:R-:W-:Y:S01]  /*156f0*/  FMUL.FTZ R56, R3.reuse, R124 ;  /* 0x0000007c03387220 */ /* 0x040fe20000410000 */
[----:B------:R-:W1:Y:S01]  /*15700*/  LDSM.16.MT88.4 R84, [R217+0x900] ;  /* 0x00090000d954783b */ /* 0x000e620000004200 */
[----:B------:R-:W-:Y:S01]  /*15710*/  FMUL.FTZ R65, R3, R133 ;  /* 0x0000008503417220 */ /* 0x000fe20000410000 */
[C---:B----4-:R-:W-:Y:S03]  /*15720*/  HMMA.16816.F32 R36, R136.reuse, R44, R36 ;  /* 0x0000002c8824723c */ /* 0x050fe60000001824 */
[----:B------:R-:W-:Y:S01]  /*15730*/  MOV R133, R88 ;  /* 0x0000005800857202 */ /* 0x000fe20000000f00 */
[----:B---3--:R-:W-:Y:S02]  /*15740*/  FFMA.FTZ R2, R57, c[0x0][0x2d0], -R148 ;  /* 0x0000b40039027a23 */ /* 0x008fe40000010894 */
[C---:B------:R-:W-:Y:S02]  /*15750*/  FMUL.FTZ R57, R3.reuse, R125 ;  /* 0x0000007d03397220 */ /* 0x040fe40000410000 */
[C---:B------:R-:W-:Y:S01]  /*15760*/  HMMA.16816.F32 R40, R136.reuse, R46, R40 ;  /* 0x0000002e8828723c */ /* 0x040fe20000001828 */
[----:B------:R3:W-:Y:S03]  /*15770*/  MUFU.EX2 R119, R2 ;  /* 0x0000000200777308 */ /* 0x0007e60000000800 */
[C---:B------:R-:W-:Y:S02]  /*15780*/  FMUL.FTZ R44, R3.reuse, R112 ;  /* 0x00000070032c7220 */ /* 0x040fe40000410000 */
[C---:B------:R-:W-:Y:S02]  /*15790*/  FMUL.FTZ R45, R3.reuse, R113 ;  /* 0x00000071032d7220 */ /* 0x040fe40000410000 */
[C---:B------:R-:W-:Y:S04]  /*157a0*/  FMUL.FTZ R46, R0.reuse, R114 ;  /* 0x00000072002e7220 */ /* 0x040fe80000410000 */
[C---:B------:R-:W-:Y:S02]  /*157b0*/  FMUL.FTZ R47, R0.reuse, R115 ;  /* 0x00000073002f7220 */ /* 0x040fe40000410000 */
[C---:B------:R-:W-:Y:S02]  /*157c0*/  FMUL.FTZ R66, R0.reuse, R134 ;  /* 0x0000008600427220 */ /* 0x040fe40000410000 */
[----:B------:R-:W-:Y:S02]  /*157d0*/  IMAD.MOV.U32 R134, RZ, RZ, R89 ;  /* 0x000000ffff867224 */ /* 0x000fe400078e0059 */
[----:B------:R-:W-:Y:S01]  /*157e0*/  FMUL.FTZ R67, R0, R135 ;  /* 0x0000008700437220 */ /* 0x000fe20000410000 */
[C---:B------:R-:W-:Y:S03]  /*157f0*/  HMMA.16816.F32 R44, R136.reuse, R52, R44 ;  /* 0x00000034882c723c */ /* 0x040fe6000000182c */
[----:B------:R-:W-:Y:S01]  /*15800*/  MOV R135, R90 ;  /* 0x0000005a00877202 */ /* 0x000fe20000000f00 */
[----:B------:R-:W-:Y:S01]  /*15810*/  IMAD.MOV.U32 R101, RZ, RZ, R70 ;  /* 0x000000ffff657224 */ /* 0x000fe200078e0046 */
[----:B------:R-:W4:Y:S01]  /*15820*/  LDSM.16.MT88.4 R88, [R216+0x900] ;  /* 0x00090000d858783b */ /* 0x000f220000004200 */
[--C-:B---3--:R-:W-:Y:S02]  /*15830*/  FFMA.FTZ R2, R150, c[0x0][0x2d0], -R148.reuse ;  /* 0x0000b40096027a23 */ /* 0x108fe40000010894 */
[C---:B------:R-:W-:Y:S02]  /*15840*/  HMMA.16816.F32 R48, R136.reuse, R54, R48 ;  /* 0x000000368830723c */ /* 0x040fe40000001830 */
[----:B------:R3:W1:Y:S02]  /*15850*/  MUFU.EX2 R118, R2 ;  /* 0x0000000200767308 */ /* 0x0006640000000800 */
[C---:B------:R-:W-:Y:S02]  /*15860*/  FMUL.FTZ R52, R3.reuse, R120 ;  /* 0x0000007803347220 */ /* 0x040fe40000410000 */
[----:B------:R-:W-:Y:S02]  /*15870*/  FMUL.FTZ R53, R3, R121 ;  /* 0x0000007903357220 */ /* 0x000fe40000410000 */
[C---:B------:R-:W-:Y:S04]  /*15880*/  FMUL.FTZ R54, R0.reuse, R122 ;  /* 0x0000007a00367220 */ /* 0x040fe80000410000 */
[C---:B------:R-:W-:Y:S02]  /*15890*/  FMUL.FTZ R55, R0.reuse, R123 ;  /* 0x0000007b00377220 */ /* 0x040fe40000410000 */
[----:B------:R-:W-:Y:S02]  /*158a0*/  FFMA.FTZ R101, R101, c[0x0][0x2d0], -R148 ;  /* 0x0000b40065657a23 */ /* 0x000fe40000010894 */
[----:B------:R-:W-:Y:S02]  /*158b0*/  FFMA.FTZ R70, R167, c[0x0][0x2d0], -R149 ;  /* 0x0000b400a7467a23 */ /* 0x000fe40000010895 */
[----:B------:R-:W-:Y:S01]  /*158c0*/  IMAD.MOV.U32 R167, RZ, RZ, R135 ;  /* 0x000000ffffa77224 */ /* 0x000fe200078e0087 */
[C---:B--2---:R-:W-:Y:S01]  /*158d0*/  HMMA.16816.F32 R52, R136.reuse, R60, R52 ;  /* 0x0000003c8834723c */ /* 0x044fe20000001834 */
[----:B------:R-:W2:Y:S01]  /*158e0*/  LDL.LU R135, [R1+0x20] ;  /* 0x0000200001877983 */ /* 0x000ea20000300800 */
[----:B------:R-:W-:Y:S01]  /*158f0*/  MUFU.EX2 R106, R70 ;  /* 0x00000046006a7308 */ /* 0x000fe20000000800 */
[--C-:B---3--:R-:W-:Y:S05]  /*15900*/  FFMA.FTZ R2, R151, c[0x0][0x2d0], -R149.reuse ;  /* 0x0000b40097027a23 */ /* 0x108fea0000010895 */
[C---:B------:R-:W-:Y:S04]  /*15910*/  HMMA.16816.F32 R56, R136.reuse, R62, R56 ;  /* 0x0000003e8838723c */ /* 0x040fe80000001838 */
[----:B------:R3:W-:Y:S01]  /*15920*/  MUFU.EX2 R117, R2 ;  /* 0x0000000200757308 */ /* 0x0007e20000000800 */
[C---:B------:R-:W-:Y:S02]  /*15930*/  FMUL.FTZ R60, R3.reuse, R128 ;  /* 0x00000080033c7220 */ /* 0x040fe40000410000 */
[----:B------:R-:W-:Y:S02]  /*15940*/  FMUL.FTZ R61, R3, R129 ;  /* 0x00000081033d7220 */ /* 0x000fe40000410000 */
[C---:B------:R-:W-:Y:S03]  /*15950*/  FMUL.FTZ R62, R0.reuse, R130 ;  /* 0x00000082003e7220 */ /* 0x040fe60000410000 */
[----:B------:R-:W-:Y:S07]  /*15960*/  FMUL.FTZ R63, R0, R131 ;  /* 0x00000083003f7220 */ /* 0x000fee0000410000 */
[C---:B-1----:R-:W-:Y:S07]  /*15970*/  HMMA.16816.F32 R60, R136.reuse, R72, R60 ;  /* 0x00000048883c723c */ /* 0x042fee000000183c */
[----:B------:R-:W-:Y:S01]  /*15980*/  F2FP.PACK_AB R72, R250, R108 ;  /* 0x0000006cfa48723e */ /* 0x000fe200000000ff */
[----:B------:R-:W-:Y:S01]  /*15990*/  HMMA.16816.F32 R64, R136, R74, R64 ;  /* 0x0000004a8840723c */ /* 0x000fe20000001840 */
[----:B------:R-:W-:Y:S03]  /*159a0*/  MUFU.EX2 R136, R101 ;  /* 0x0000006500887308 */ /* 0x000fe60000000800 */
[--C-:B---3--:R-:W-:Y:S01]  /*159b0*/  FFMA.FTZ R2, R152, c[0x0][0x2d0], -R149.reuse ;  /* 0x0000b40098027a23 */ /* 0x108fe20000010895 */
[----:B------:R-:W-:Y:S02]  /*159c0*/  F2FP.PACK_AB R73, R243, R244 ;  /* 0x000000f4f349723e */ /* 0x000fe400000000ff */
[----:B------:R-:W-:Y:S01]  /*159d0*/  IMAD.MOV.U32 R138, RZ, RZ, R176 ;  /* 0x000000ffff8a7224 */ /* 0x000fe200078e00b0 */
[----:B------:R-:W-:Y:S03]  /*159e0*/  MOV R137, R172 ;  /* 0x000000ac00897202 */ /* 0x000fe60000000f00 */
[----:B------:R1:W3:Y:S01]  /*159f0*/  MUFU.EX2 R211, R2 ;  /* 0x0000000200d37308 */ /* 0x0002e20000000800 */
[----:B------:R-:W-:Y:S01]  /*15a00*/  F2FP.PACK_AB R75, R118, R119 ;  /* 0x00000077764b723e */ /* 0x000fe200000000ff */
[--C-:B------:R-:W-:Y:S01]  /*15a10*/  FFMA.FTZ R70, R138, c[0x0][0x2d0], -R149.reuse ;  /* 0x0000b4008a467a23 */ /* 0x100fe20000010895 */
[----:B------:R-:W-:Y:S07]  /*15a20*/  F2FP.PACK_AB R74, R239, R241 ;  /* 0x000000f1ef4a723e */ /* 0x000fee00000000ff */
[C---:B------:R-:W-:Y:S08]  /*15a30*/  HMMA.16816.F32 R4, R72.reuse, R76, R4 ;  /* 0x0000004c4804723c */ /* 0x040ff00000001804 */
[C---:B------:R-:W-:Y:S01]  /*15a40*/  HMMA.16816.F32 R8, R72.reuse, R78, R8 ;  /* 0x0000004e4808723c */ /* 0x040fe20000001808 */
[----:B------:R-:W3:Y:S03]  /*15a50*/  LDSM.16.MT88.4 R76, [R213+0x4900] ;  /* 0x00490000d54c783b */ /* 0x000ee60000004200 */
[--C-:B-1----:R-:W-:Y:S04]  /*15a60*/  FFMA.FTZ R2, R153, c[0x0][0x2d0], -R148.reuse ;  /* 0x0000b40099027a23 */ /* 0x102fe80000010894 */
[C---:B------:R-:W-:Y:S01]  /*15a70*/  HMMA.16816.F32 R12, R72.reuse, R80, R12 ;  /* 0x00000050480c723c */ /* 0x040fe2000000180c */
[----:B------:R1:W-:Y:S07]  /*15a80*/  MUFU.EX2 R116, R2 ;  /* 0x0000000200747308 */ /* 0x0003ee0000000800 */
[C---:B------:R-:W-:Y:S01]  /*15a90*/  HMMA.16816.F32 R16, R72.reuse, R82, R16 ;  /* 0x000000524810723c */ /* 0x040fe20000001810 */
[----:B------:R-:W3:Y:S07]  /*15aa0*/  LDSM.16.MT88.4 R80, [R214+0x4900] ;  /* 0x00490000d650783b */ /* 0x000eee0000004200 */
[C---:B------:R-:W-:Y:S08]  /*15ab0*/  HMMA.16816.F32 R20, R72.reuse, R84, R20 ;  /* 0x000000544814723c */ /* 0x040ff00000001814 */
[C---:B------:R-:W-:Y:S01]  /*15ac0*/  HMMA.16816.F32 R24, R72.reuse, R86, R24 ;  /* 0x000000564818723c */ /* 0x040fe20000001818 */
[----:B------:R-:W3:Y:S03]  /*15ad0*/  LDSM.16.MT88.4 R84, [R216+0x4900] ;  /* 0x00490000d854783b */ /* 0x000ee60000004200 */
[--C-:B-1----:R-:W-:Y:S04]  /*15ae0*/  FFMA.FTZ R2, R154, c[0x0][0x2d0], -R148.reuse ;  /* 0x0000b4009a027a23 */ /* 0x102fe80000010894 */
[C---:B----4-:R-:W-:Y:S01]  /*15af0*/  HMMA.16816.F32 R28, R72.reuse, R88, R28 ;  /* 0x00000058481c723c */ /* 0x050fe2000000181c */
[----:B------:R1:W4:Y:S07]  /*15b00*/  MUFU.EX2 R205, R2 ;  /* 0x0000000200cd7308 */ /* 0x00032e0000000800 */
[C---:B------:R-:W-:Y:S01]  /*15b10*/  HMMA.16816.F32 R32, R72.reuse, R90, R32 ;  /* 0x0000005a4820723c */ /* 0x040fe20000001820 */
[----:B------:R-:W4:Y:S07]  /*15b20*/  LDSM.16.MT88.4 R88, [R213+0x1100] ;  /* 0x00110000d558783b */ /* 0x000f2e0000004200 */
[C---:B---3--:R-:W-:Y:S08]  /*15b30*/  HMMA.16816.F32 R36, R72.reuse, R76, R36 ;  /* 0x0000004c4824723c */ /* 0x048ff00000001824 */
[C---:B------:R-:W-:Y:S01]  /*15b40*/  HMMA.16816.F32 R40, R72.reuse, R78, R40 ;  /* 0x0000004e4828723c */ /* 0x040fe20000001828 */
[----:B------:R-:W3:Y:S03]  /*15b50*/  LDSM.16.MT88.4 R76, [R217+0x1100] ;  /* 0x00110000d94c783b */ /* 0x000ee60000004200 */
[--C-:B-1----:R-:W-:Y:S04]  /*15b60*/  FFMA.FTZ R2, R155, c[0x0][0x2d0], -R149.reuse ;  /* 0x0000b4009b027a23 */ /* 0x102fe80000010895 */
[C---:B------:R-:W-:Y:S01]  /*15b70*/  HMMA.16816.F32 R44, R72.reuse, R80, R44 ;  /* 0x00000050482c723c */ /* 0x040fe2000000182c */
[----:B------:R1:W-:Y:S07]  /*15b80*/  MUFU.EX2 R203, R2 ;  /* 0x0000000200cb7308 */ /* 0x0003ee0000000800 */
[C---:B------:R-:W-:Y:S01]  /*15b90*/  HMMA.16816.F32 R48, R72.reuse, R82, R48 ;  /* 0x000000524830723c */ /* 0x040fe20000001830 */
[----:B------:R-:W2:Y:S07]  /*15ba0*/  LDSM.16.MT88.4 R80, [R216+0x1100] ;  /* 0x00110000d850783b */ /* 0x000eae0000004200 */
[C---:B------:R-:W-:Y:S08]  /*15bb0*/  HMMA.16816.F32 R52, R72.reuse, R92, R52 ;  /* 0x0000005c4834723c */ /* 0x040ff00000001834 */
[C---:B------:R-:W-:Y:S01]  /*15bc0*/  HMMA.16816.F32 R56, R72.reuse, R94, R56 ;  /* 0x0000005e4838723c */ /* 0x040fe20000001838 */
[----:B------:R-:W-:Y:S03]  /*15bd0*/  LDSM.16.MT88.4 R92, [R216+0x5900] ;  /* 0x00590000d85c783b */ /* 0x000fe60000004200 */
[--C-:B-1----:R-:W-:Y:S04]  /*15be0*/  FFMA.FTZ R2, R156, c[0x0][0x2d0], -R149.reuse ;  /* 0x0000b4009c027a23 */ /* 0x102fe80000010895 */
[C---:B------:R-:W-:Y:S01]  /*15bf0*/  HMMA.16816.F32 R60, R72.reuse, R84, R60 ;  /* 0x00000054483c723c */ /* 0x040fe2000000183c */
[----:B------:R1:W1:Y:S07]  /*15c00*/  MUFU.EX2 R127, R2 ;  /* 0x00000002007f7308 */ /* 0x00026e0000000800 */
[----:B------:R-:W-:Y:S01]  /*15c10*/  HMMA.16816.F32 R64, R72, R86, R64 ;  /* 0x000000564840723c */ /* 0x000fe20000001840 */
[----:B------:R-:W2:Y:S06]  /*15c20*/  LDSM.16.MT88.4 R84, [R213+0x5100] ;  /* 0x00510000d554783b */ /* 0x000eac0000004200 */
[----:B------:R-:W-:Y:S02]  /*15c30*/  F2FP.PACK_AB R72, R211, R117 ;  /* 0x00000075d348723e */ /* 0x000fe400000000ff */
[----:B----4-:R-:W-:Y:S03]  /*15c40*/  F2FP.PACK_AB R73, R205, R116 ;  /* 0x00000074cd49723e */ /* 0x010fe600000000ff */
[--C-:B-1----:R-:W-:Y:S01]  /*15c50*/  FFMA.FTZ R2, R157, c[0x0][0x2d0], -R148.reuse ;  /* 0x0000b4009d027a23 */ /* 0x102fe20000010894 */
[----:B------:R-:W-:Y:S03]  /*15c60*/  F2FP.PACK_AB R74, R127, R203 ;  /* 0x000000cb7f4a723e */ /* 0x000fe600000000ff */
[----:B------:R1:W-:Y:S02]  /*15c70*/  MUFU.EX2 R126, R2 ;  /* 0x00000002007e7308 */ /* 0x0003e40000000800 */
[----:B-1----:R-:W-:Y:S08]  /*15c80*/  FFMA.FTZ R2, R158, c[0x0][0x2d0], -R148 ;  /* 0x0000b4009e027a23 */ /* 0x002ff00000010894 */
[----:B------:R1:W4:Y:S01]  /*15c90*/  MUFU.EX2 R125, R2 ;  /* 0x00000002007d7308 */ /* 0x0003220000000800 */
[----:B-----5:R-:W-:Y:S09]  /*15ca0*/  FFMA.FTZ R104, R3, R104, R248 ;  /* 0x0000006803687223 */ /* 0x020ff200000100f8 */
[----:B------:R-:W5:Y:S01]  /*15cb0*/  MUFU.EX2 R3, R100 ;  /* 0x0000006400037308 */ /* 0x000f620000000800 */
[--C-:B-1----:R-:W-:Y:S01]  /*15cc0*/  FFMA.FTZ R2, R159, c[0x0][0x2d0], -R149.reuse ;  /* 0x0000b4009f027a23 */ /* 0x102fe20000010895 */
[----:B----4-:R-:W-:Y:S08]  /*15cd0*/  F2FP.PACK_AB R75, R125, R126 ;  /* 0x0000007e7d4b723e */ /* 0x010ff000000000ff */
[----:B------:R1:W-:Y:S01]  /*15ce0*/  MUFU.EX2 R124, R2 ;  /* 0x00000002007c7308 */ /* 0x0003e20000000800 */
[C---:B------:R-:W-:Y:S08]  /*15cf0*/  HMMA.16816.F32 R4, R72.reuse, R88, R4 ;  /* 0x000000584804723c */ /* 0x040ff00000001804 */
[C---:B------:R-:W-:Y:S01]  /*15d00*/  HMMA.16816.F32 R8, R72.reuse, R90, R8 ;  /* 0x0000005a4808723c */ /* 0x040fe20000001808 */
[----:B------:R-:W4:Y:S07]  /*15d10*/  LDSM.16.MT88.4 R88, [R214+0x5100] ;  /* 0x00510000d658783b */ /* 0x000f2e0000004200 */
[C---:B------:R-:W-:Y:S04]  /*15d20*/  HMMA.16816.F32 R12, R72.reuse, R96, R12 ;  /* 0x00000060480c723c */ /* 0x040fe8000000180c */
[----:B-1----:R-:W-:Y:S04]  /*15d30*/  FFMA.FTZ R2, R164, c[0x0][0x2d0], -R149 ;  /* 0x0000b400a4027a23 */ /* 0x002fe80000010895 */
[C---:B------:R-:W-:Y:S01]  /*15d40*/  HMMA.16816.F32 R16, R72.reuse, R98, R16 ;  /* 0x000000624810723c */ /* 0x040fe20000001810 */
[----:B------:R1:W1:Y:S01]  /*15d50*/  MUFU.EX2 R176, R2 ;  /* 0x0000000200b07308 */ /* 0x0002620000000800 */
[----:B------:R-:W-:Y:S06]  /*15d60*/  LDSM.16.MT88.4 R96, [R214+0x2100] ;  /* 0x00210000d660783b */ /* 0x000fec0000004200 */
[C---:B---3--:R-:W-:Y:S08]  /*15d70*/  HMMA.16816.F32 R20, R72.reuse, R76, R20 ;  /* 0x0000004c4814723c */ /* 0x048ff00000001814 */
[C---:B------:R-:W-:Y:S01]  /*15d80*/  HMMA.16816.F32 R24, R72.reuse, R78, R24 ;  /* 0x0000004e4818723c */ /* 0x040fe20000001818 */
[----:B------:R-:W3:Y:S03]  /*15d90*/  LDSM.16.MT88.4 R76, [R217+0x5100] ;  /* 0x00510000d94c783b */ /* 0x000ee60000004200 */
[----:B--2---:R-:W-:Y:S04]  /*15da0*/  FFMA.FTZ R0, R0, R135, R167 ;  /* 0x0000008700007223 */ /* 0x004fe800000100a7 */
[C---:B------:R-:W-:Y:S04]  /*15db0*/  HMMA.16816.F32 R28, R72.reuse, R80, R28 ;  /* 0x00000050481c723c */ /* 0x040fe8000000181c */
[----:B-1----:R-:W-:Y:S02]  /*15dc0*/  FFMA.FTZ R2, R165, c[0x0][0x2d0], -R148 ;  /* 0x0000b400a5027a23 */ /* 0x002fe40000010894 */
[----:B------:R-:W-:Y:S01]  /*15dd0*/  FADD.FTZ R0, R133, R0 ;  /* 0x0000000085007221 */ /* 0x000fe20000010000 */
[----:B-----5:R-:W-:Y:S01]  /*15de0*/  F2FP.PACK_AB R133, R136, R3 ;  /* 0x000000038885723e */ /* 0x020fe200000000ff */
[C---:B------:R-:W-:Y:S01]  /*15df0*/  HMMA.16816.F32 R32, R72.reuse, R82, R32 ;  /* 0x000000524820723c */ /* 0x040fe20000001820 */
[----:B------:R1:W-:Y:S01]  /*15e00*/  MUFU.EX2 R107, R2 ;  /* 0x00000002006b7308 */ /* 0x0003e20000000800 */
[----:B------:R-:W2:Y:S02]  /*15e10*/  LDSM.16.MT88.4 R80, [R216+0x5100] ;  /* 0x00510000d850783b */ /* 0x000ea40000004200 */
[----:B------:R-:W-:Y:S04]  /*15e20*/  FADD.FTZ R0, R111, R0 ;  /* 0x000000006f007221 */ /* 0x000fe80000010000 */
[C---:B------:R-:W-:Y:S04]  /*15e30*/  HMMA.16816.F32 R36, R72.reuse, R84, R36 ;  /* 0x000000544824723c */ /* 0x040fe80000001824 */
[----:B------:R-:W-:Y:S04]  /*15e40*/  FADD.FTZ R0, R109, R0 ;  /* 0x000000006d007221 */ /* 0x000fe80000010000 */
[C---:B------:R-:W-:Y:S01]  /*15e50*/  HMMA.16816.F32 R40, R72.reuse, R86, R40 ;  /* 0x000000564828723c */ /* 0x040fe20000001828 */
[----:B------:R-:W5:Y:S03]  /*15e60*/  LDSM.16.MT88.4 R84, [R213+0x1900] ;  /* 0x00190000d554783b */ /* 0x000f660000004200 */
[----:B------:R-:W-:Y:S04]  /*15e70*/  FADD.FTZ R0, R244, R0 ;  /* 0x00000000f4007221 */ /* 0x000fe80000010000 */
[C---:B----4-:R-:W-:Y:S04]  /*15e80*/  HMMA.16816.F32 R44, R72.reuse, R88, R44 ;  /* 0x00000058482c723c */ /* 0x050fe8000000182c */
[----:B-1----:R-:W-:Y:S02]  /*15e90*/  FFMA.FTZ R2, R166, c[0x0][0x2d0], -R148 ;  /* 0x0000b400a6027a23 */ /* 0x002fe40000010894 */
[----:B------:R-:W-:Y:S02]  /*15ea0*/  FADD.FTZ R0, R243, R0 ;  /* 0x00000000f3007221 */ /* 0x000fe40000010000 */
[C---:B------:R-:W-:Y:S01]  /*15eb0*/  HMMA.16816.F32 R48, R72.reuse, R90, R48 ;  /* 0x0000005a4830723c */ /* 0x040fe20000001830 */
[----:B------:R1:W4:Y:S01]  /*15ec0*/  MUFU.EX2 R172, R2 ;  /* 0x0000000200ac7308 */ /* 0x0003220000000800 */
[----:B------:R-:W5:Y:S02]  /*15ed0*/  LDSM.16.MT88.4 R88, [R214+0x1900] ;  /* 0x00190000d658783b */ /* 0x000f640000004200 */
[----:B------:R-:W-:Y:S04]  /*15ee0*/  FADD.FTZ R0, R119, R0 ;  /* 0x0000000077007221 */ /* 0x000fe80000010000 */
[C---:B---3--:R-:W-:Y:S04]  /*15ef0*/  HMMA.16816.F32 R52, R72.reuse, R76, R52 ;  /* 0x0000004c4834723c */ /* 0x048fe80000001834 */
[----:B------:R-:W-:Y:S04]  /*15f00*/  FADD.FTZ R0, R118, R0 ;  /* 0x0000000076007221 */ /* 0x000fe80000010000 */
[C---:B------:R-:W-:Y:S01]  /*15f10*/  HMMA.16816.F32 R56, R72.reuse, R78, R56 ;  /* 0x0000004e4838723c */ /* 0x040fe20000001838 */
[----:B------:R-:W3:Y:S03]  /*15f20*/  LDSM.16.MT88.4 R76, [R217+0x1900] ;  /* 0x00190000d94c783b */ /* 0x000ee60000004200 */
[----:B------:R-:W-:Y:S04]  /*15f30*/  FADD.FTZ R0, R116, R0 ;  /* 0x0000000074007221 */ /* 0x000fe80000010000 */
[C---:B--2---:R-:W-:Y:S04]  /*15f40*/  HMMA.16816.F32 R60, R72.reuse, R80, R60 ;  /* 0x00000050483c723c */ /* 0x044fe8000000183c */
[--C-:B-1----:R-:W-:Y:S02]  /*15f50*/  FFMA.FTZ R2, R168, c[0x0][0x2d0], -R149.reuse ;  /* 0x0000b400a8027a23 */ /* 0x102fe40000010895 */
[----:B------:R-:W-:Y:S02]  /*15f60*/  FADD.FTZ R0, R205, R0 ;  /* 0x00000000cd007221 */ /* 0x000fe40000010000 */
[----:B------:R-:W-:Y:S01]  /*15f70*/  HMMA.16816.F32 R64, R72, R82, R64 ;  /* 0x000000524840723c */ /* 0x000fe20000001840 */
[----:B------:R1:W2:Y:S01]  /*15f80*/  MUFU.EX2 R166, R2 ;  /* 0x0000000200a67308 */ /* 0x0002a20000000800 */
[----:B------:R-:W3:Y:S02]  /*15f90*/  LDSM.16.MT88.4 R80, [R216+0x1900] ;  /* 0x00190000d850783b */ /* 0x000ee40000004200 */
[----:B------:R-:W-:Y:S03]  /*15fa0*/  FADD.FTZ R0, R126, R0 ;  /* 0x000000007e007221 */ /* 0x000fe60000010000 */
[----:B------:R-:W-:Y:S01]  /*15fb0*/  F2FP.PACK_AB R72, R176, R124 ;  /* 0x0000007cb048723e */ /* 0x000fe200000000ff */
[----:B------:R-:W-:Y:S01]  /*15fc0*/  FADD.FTZ R0, R125, R0 ;  /* 0x000000007d007221 */ /* 0x000fe20000010000 */
[C---:B----4-:R-:W-:Y:S03]  /*15fd0*/  F2FP.PACK_AB R73, R172.reuse, R107 ;  /* 0x0000006bac49723e */ /* 0x050fe600000000ff */
[----:B------:R-:W-:Y:S04]  /*15fe0*/  FADD.FTZ R0, R107, R0 ;  /* 0x000000006b007221 */ /* 0x000fe80000010000 */
[----:B------:R-:W-:Y:S02]  /*15ff0*/  FADD.FTZ R0, R172, R0 ;  /* 0x00000000ac007221 */ /* 0x000fe40000010000 */
[--C-:B-1----:R-:W-:Y:S01]  /*16000*/  FFMA.FTZ R2, R169, c[0x0][0x2d0], -R148.reuse ;  /* 0x0000b400a9027a23 */ /* 0x102fe20000010894 */
[----:B--2---:R-:W-:Y:S03]  /*16010*/  F2FP.PACK_AB R74, R166, R106 ;  /* 0x0000006aa64a723e */ /* 0x004fe600000000ff */
[----:B------:R1:W2:Y:S02]  /*16020*/  MUFU.EX2 R105, R2 ;  /* 0x0000000200697308 */ /* 0x0002a40000000800 */
[----:B-1----:R-:W-:Y:S02]  /*16030*/  FFMA.FTZ R2, R170, c[0x0][0x2d0], -R148 ;  /* 0x0000b400aa027a23 */ /* 0x002fe40000010894 */
[----:B--2---:R-:W-:Y:S06]  /*16040*/  FADD.FTZ R0, R105, R0 ;  /* 0x0000000069007221 */ /* 0x004fec0000010000 */
[----:B------:R1:W2:Y:S02]  /*16050*/  MUFU.EX2 R165, R2 ;  /* 0x0000000200a57308 */ /* 0x0002a40000000800 */
[--C-:B-1----:R-:W-:Y:S01]  /*16060*/  FFMA.FTZ R2, R171, c[0x0][0x2d0], -R149.reuse ;  /* 0x0000b400ab027a23 */ /* 0x102fe20000010895 */
[C---:B--2---:R-:W-:Y:S01]  /*16070*/  F2FP.PACK_AB R75, R165.reuse, R105 ;  /* 0x00000069a54b723e */ /* 0x044fe200000000ff */
[----:B------:R-:W-:Y:S06]  /*16080*/  FADD.FTZ R0, R165, R0 ;  /* 0x00000000a5007221 */ /* 0x000fec0000010000 */
[----:B------:R1:W-:Y:S01]  /*16090*/  MUFU.EX2 R159, R2 ;  /* 0x00000002009f7308 */ /* 0x0003e20000000800 */
[C---:B-----5:R-:W-:Y:S08]  /*160a0*/  HMMA.16816.F32 R4, R72.reuse, R84, R4 ;  /* 0x000000544804723c */ /* 0x060ff00000001804 */
[C---:B------:R-:W-:Y:S01]  /*160b0*/  HMMA.16816.F32 R8, R72.reuse, R86, R8 ;  /* 0x000000564808723c */ /* 0x040fe20000001808 */
[----:B------:R-:W2:Y:S07]  /*160c0*/  LDSM.16.MT88.4 R84, [R213+0x5900] ;  /* 0x00590000d554783b */ /* 0x000eae0000004200 */
[C---:B------:R-:W-:Y:S04]  /*160d0*/  HMMA.16816.F32 R12, R72.reuse, R88, R12 ;  /* 0x00000058480c723c */ /* 0x040fe8000000180c */
        /* <DEDUP_REMOVED lines=8> */
[--C-:B-1----:R-:W-:Y:S04]  /*16160*/  FFMA.FTZ R2, R174, c[0x0][0x2d0], -R148.reuse ;  /* 0x0000b400ae027a23 */ /* 0x102fe80000010894 */
[C---:B------:R-:W-:Y:S01]  /*16170*/  HMMA.16816.F32 R32, R72.reuse, R82, R32 ;  /* 0x000000524820723c */ /* 0x040fe20000001820 */
[----:B------:R1:W5:Y:S01]  /*16180*/  MUFU.EX2 R115, R2 ;  /* 0x0000000200737308 */ /* 0x0003620000000800 */
[----:B------:R-:W3:Y:S06]  /*16190*/  LDSM.16.MT88.4 R80, [R213+0x2100] ;  /* 0x00210000d550783b */ /* 0x000eec0000004200 */
[C---:B--2---:R-:W-:Y:S08]  /*161a0*/  HMMA.16816.F32 R36, R72.reuse, R84, R36 ;  /* 0x000000544824723c */ /* 0x044ff00000001824 */
[C---:B------:R-:W-:Y:S01]  /*161b0*/  HMMA.16816.F32 R40, R72.reuse, R86, R40 ;  /* 0x000000564828723c */ /* 0x040fe20000001828 */
[----:B------:R-:W2:Y:S07]  /*161c0*/  LDSM.16.MT88.4 R84, [R217+0x2100] ;  /* 0x00210000d954783b */ /* 0x000eae0000004200 */
[C---:B----4-:R-:W-:Y:S04]  /*161d0*/  HMMA.16816.F32 R44, R72.reuse, R88, R44 ;  /* 0x00000058482c723c */ /* 0x050fe8000000182c */
[----:B-1----:R-:W-:Y:S02]  /*161e0*/  FFMA.FTZ R2, R175, c[0x0][0x2d0], -R148 ;  /* 0x0000b400af027a23 */ /* 0x002fe40000010894 */
[----:B-----5:R-:W-:Y:S02]  /*161f0*/  FADD.FTZ R0, R115, R0 ;  /* 0x0000000073007221 */ /* 0x020fe40000010000 */
[C---:B------:R-:W-:Y:S01]  /*16200*/  HMMA.16816.F32 R48, R72.reuse, R90, R48 ;  /* 0x0000005a4830723c */ /* 0x040fe20000001830 */
[----:B------:R1:W4:Y:S01]  /*16210*/  MUFU.EX2 R114, R2 ;  /* 0x0000000200727308 */ /* 0x0003220000000800 */
[----:B------:R-:W-:Y:S06]  /*16220*/  LDSM.16.MT88.4 R88, [R214+0x6100] ;  /* 0x00610000d658783b */ /* 0x000fec0000004200 */
[C---:B---3--:R-:W-:Y:S08]  /*16230*/  HMMA.16816.F32 R52, R72.reuse, R76, R52 ;  /* 0x0000004c4834723c */ /* 0x048ff00000001834 */
[C---:B------:R-:W-:Y:S01]  /*16240*/  HMMA.16816.F32 R56, R72.reuse, R78, R56 ;  /* 0x0000004e4838723c */ /* 0x040fe20000001838 */
[----:B------:R-:W3:Y:S07]  /*16250*/  LDSM.16.MT88.4 R76, [R216+0x2100] ;  /* 0x00210000d84c783b */ /* 0x000eee0000004200 */
[C---:B------:R-:W-:Y:S04]  /*16260*/  HMMA.16816.F32 R60, R72.reuse, R92, R60 ;  /* 0x0000005c483c723c */ /* 0x040fe8000000183c */
[--C-:B-1----:R-:W-:Y:S02]  /*16270*/  FFMA.FTZ R2, R177, c[0x0][0x2d0], -R149.reuse ;  /* 0x0000b400b1027a23 */ /* 0x102fe40000010895 */
[----:B----4-:R-:W-:Y:S02]  /*16280*/  FADD.FTZ R0, R114, R0 ;  /* 0x0000000072007221 */ /* 0x010fe40000010000 */
[----:B------:R-:W-:Y:S01]  /*16290*/  HMMA.16816.F32 R64, R72, R94, R64 ;  /* 0x0000005e4840723c */ /* 0x000fe20000001840 */
[----:B------:R1:W-:Y:S01]  /*162a0*/  MUFU.EX2 R113, R2 ;  /* 0x0000000200717308 */ /* 0x0003e20000000800 */
[----:B------:R-:W-:Y:S05]  /*162b0*/  LDSM.16.MT88.4 R92, [R216+0x6100] ;  /* 0x00610000d85c783b */ /* 0x000fea0000004200 */
[----:B------:R-:W-:Y:S02]  /*162c0*/  F2FP.PACK_AB R72, R164, R159 ;  /* 0x0000009fa448723e */ /* 0x000fe400000000ff */
[----:B------:R-:W-:Y:S03]  /*162d0*/  F2FP.PACK_AB R73, R114, R115 ;  /* 0x000000737249723e */ /* 0x000fe600000000ff */
[--C-:B-1----:R-:W-:Y:S04]  /*162e0*/  FFMA.FTZ R2, R178, c[0x0][0x2d0], -R149.reuse ;  /* 0x0000b400b2027a23 */ /* 0x102fe80000010895 */
[----:B------:R1:W4:Y:S02]  /*162f0*/  MUFU.EX2 R158, R2 ;  /* 0x00000002009e7308 */ /* 0x0003240000000800 */
[--C-:B-1----:R-:W-:Y:S01]  /*16300*/  FFMA.FTZ R2, R179, c[0x0][0x2d0], -R148.reuse ;  /* 0x0000b400b3027a23 */ /* 0x102fe20000010894 */
[----:B----4-:R-:W-:Y:S07]  /*16310*/  F2FP.PACK_AB R74, R158, R113 ;  /* 0x000000719e4a723e */ /* 0x010fee00000000ff */
[----:B------:R1:W4:Y:S02]  /*16320*/  MUFU.EX2 R112, R2 ;  /* 0x0000000200707308 */ /* 0x0003240000000800 */
[----:B-1----:R-:W-:Y:S02]  /*16330*/  FFMA.FTZ R2, R201, c[0x0][0x2d0], -R148 ;  /* 0x0000b400c9027a23 */ /* 0x002fe40000010894 */
[----:B----4-:R-:W-:Y:S06]  /*16340*/  FADD.FTZ R0, R112, R0 ;  /* 0x0000000070007221 */ /* 0x010fec0000010000 */
[----:B------:R1:W4:Y:S02]  /*16350*/  MUFU.EX2 R157, R2 ;  /* 0x00000002009d7308 */ /* 0x0003240000000800 */
[--C-:B-1----:R-:W-:Y:S01]  /*16360*/  FFMA.FTZ R2, R202, c[0x0][0x2d0], -R149.reuse ;  /* 0x0000b400ca027a23 */ /* 0x102fe20000010895 */
[C---:B----4-:R-:W-:Y:S01]  /*16370*/  F2FP.PACK_AB R75, R157.reuse, R112 ;  /* 0x000000709d4b723e */ /* 0x050fe200000000ff */
[----:B------:R-:W-:Y:S06]  /*16380*/  FADD.FTZ R0, R157, R0 ;  /* 0x000000009d007221 */ /* 0x000fec0000010000 */
[----:B------:R1:W-:Y:S01]  /*16390*/  MUFU.EX2 R156, R2 ;  /* 0x00000002009c7308 */ /* 0x0003e20000000800 */
[C---:B------:R-:W-:Y:S08]  /*163a0*/  HMMA.16816.F32 R4, R72.reuse, R80, R4 ;  /* 0x000000504804723c */ /* 0x040ff00000001804 */
[C---:B------:R-:W-:Y:S01]  /*163b0*/  HMMA.16816.F32 R8, R72.reuse, R82, R8 ;  /* 0x000000524808723c */ /* 0x040fe20000001808 */
[----:B------:R-:W4:Y:S07]  /*163c0*/  LDSM.16.MT88.4 R80, [R213+0x6100] ;  /* 0x00610000d550783b */ /* 0x000f2e0000004200 */
[C---:B------:R-:W-:Y:S04]  /*163d0*/  HMMA.16816.F32 R12, R72.reuse, R96, R12 ;  /* 0x00000060480c723c */ /* 0x040fe8000000180c */
[--C-:B-1----:R-:W-:Y:S04]  /*163e0*/  FFMA.FTZ R2, R204, c[0x0][0x2d0], -R149.reuse ;  /* 0x0000b400cc027a23 */ /* 0x102fe80000010895 */
[C---:B------:R-:W-:Y:S01]  /*163f0*/  HMMA.16816.F32 R16, R72.reuse, R98, R16 ;  /* 0x000000624810723c */ /* 0x040fe20000001810 */
[----:B------:R1:W-:Y:S01]  /*16400*/  MUFU.EX2 R155, R2 ;  /* 0x00000002009b7308 */ /* 0x0003e20000000800 */
[----:B------:R-:W-:Y:S06]  /*16410*/  LDSM.16.MT88.4 R96, [R217+0x2900] ;  /* 0x00290000d960783b */ /* 0x000fec0000004200 */
[C---:B--2---:R-:W-:Y:S08]  /*16420*/  HMMA.16816.F32 R20, R72.reuse, R84, R20 ;  /* 0x000000544814723c */ /* 0x044ff00000001814 */
[C---:B------:R-:W-:Y:S01]  /*16430*/  HMMA.16816.F32 R24, R72.reuse, R86, R24 ;  /* 0x000000564818723c */ /* 0x040fe20000001818 */
[----:B------:R-:W2:Y:S07]  /*16440*/  LDSM.16.MT88.4 R84, [R217+0x6100] ;  /* 0x00610000d954783b */ /* 0x000eae0000004200 */
[C---:B---3--:R-:W-:Y:S04]  /*16450*/  HMMA.16816.F32 R28, R72.reuse, R76, R28 ;  /* 0x0000004c481c723c */ /* 0x048fe8000000181c */
[--C-:B-1----:R-:W-:Y:S04]  /*16460*/  FFMA.FTZ R2, R207, c[0x0][0x2d0], -R148.reuse ;  /* 0x0000b400cf027a23 */ /* 0x102fe80000010894 */
[C---:B------:R-:W-:Y:S01]  /*16470*/  HMMA.16816.F32 R32, R72.reuse, R78, R32 ;  /* 0x0000004e4820723c */ /* 0x040fe20000001820 */
[----:B------:R1:W3:Y:S01]  /*16480*/  MUFU.EX2 R123, R2 ;  /* 0x00000002007b7308 */ /* 0x0002e20000000800 */
[----:B------:R-:W5:Y:S06]  /*16490*/  LDSM.16.MT88.4 R76, [R213+0x2900] ;  /* 0x00290000d54c783b */ /* 0x000f6c0000004200 */
[C---:B----4-:R-:W-:Y:S08]  /*164a0*/  HMMA.16816.F32 R36, R72.reuse, R80, R36 ;  /* 0x000000504824723c */ /* 0x050ff00000001824 */
[C---:B------:R-:W-:Y:S01]  /*164b0*/  HMMA.16816.F32 R40, R72.reuse, R82, R40 ;  /* 0x000000524828723c */ /* 0x040fe20000001828 */
[----:B------:R-:W4:Y:S07]  /*164c0*/  LDSM.16.MT88.4 R80, [R214+0x2900] ;  /* 0x00290000d650783b */ /* 0x000f2e0000004200 */
[C---:B------:R-:W-:Y:S04]  /*164d0*/  HMMA.16816.F32 R44, R72.reuse, R88, R44 ;  /* 0x00000058482c723c */ /* 0x040fe8000000182c */
[----:B-1----:R-:W-:Y:S02]  /*164e0*/  FFMA.FTZ R2, R206, c[0x0][0x2d0], -R148 ;  /* 0x0000b400ce027a23 */ /* 0x002fe40000010894 */
[----:B---3--:R-:W-:Y:S02]  /*164f0*/  FADD.FTZ R0, R123, R0 ;  /* 0x000000007b007221 */ /* 0x008fe40000010000 */
[C---:B------:R-:W-:Y:S01]  /*16500*/  HMMA.16816.F32 R48, R72.reuse, R90, R48 ;  /* 0x0000005a4830723c */ /* 0x040fe20000001830 */
[----:B------:R1:W3:Y:S01]  /*16510*/  MUFU.EX2 R122, R2 ;  /* 0x00000002007a7308 */ /* 0x0002e20000000800 */
[----:B------:R-:W-:Y:S06]  /*16520*/  LDSM.16.MT88.4 R88, [R213+0x6900] ;  /* 0x00690000d558783b */ /* 0x000fec0000004200 */
[C---:B--2---:R-:W-:Y:S08]  /*16530*/  HMMA.16816.F32 R52, R72.reuse, R84, R52 ;  /* 0x000000544834723c */ /* 0x044ff00000001834 */
[C---:B------:R-:W-:Y:S01]  /*16540*/  HMMA.16816.F32 R56, R72.reuse, R86, R56 ;  /* 0x000000564838723c */ /* 0x040fe20000001838 */
[----:B------:R-:W2:Y:S07]  /*16550*/  LDSM.16.MT88.4 R84, [R216+0x2900] ;  /* 0x00290000d854783b */ /* 0x000eae0000004200 */
[C---:B------:R-:W-:Y:S04]  /*16560*/  HMMA.16816.F32 R60, R72.reuse, R92, R60 ;  /* 0x0000005c483c723c */ /* 0x040fe8000000183c */
[--C-:B-1----:R-:W-:Y:S02]  /*16570*/  FFMA.FTZ R2, R209, c[0x0][0x2d0], -R149.reuse ;  /* 0x0000b400d1027a23 */ /* 0x102fe40000010895 */
[C---:B---3--:R-:W-:Y:S02]  /*16580*/  FADD.FTZ R0, R122.reuse, R0 ;  /* 0x000000007a007221 */ /* 0x048fe40000010000 */
        /* <DEDUP_REMOVED lines=9> */
[----:B------:R1:W3:Y:S02]  /*16620*/  MUFU.EX2 R120, R2 ;  /* 0x0000000200787308 */ /* 0x0002e40000000800 */
[----:B-1----:R-:W-:Y:S02]  /*16630*/  FFMA.FTZ R2, R237, c[0x0][0x2d0], -R148 ;  /* 0x0000b400ed027a23 */ /* 0x002fe40000010894 */
[----:B---3--:R-:W-:Y:S06]  /*16640*/  FADD.FTZ R0, R120, R0 ;  /* 0x0000000078007221 */ /* 0x008fec0000010000 */
[----:B------:R1:W3:Y:S02]  /*16650*/  MUFU.EX2 R153, R2 ;  /* 0x0000000200997308 */ /* 0x0002e40000000800 */
[--C-:B-1----:R-:W-:Y:S01]  /*16660*/  FFMA.FTZ R2, R245, c[0x0][0x2d0], -R149.reuse ;  /* 0x0000b400f5027a23 */ /* 0x102fe20000010895 */
[C---:B---3--:R-:W-:Y:S01]  /*16670*/  F2FP.PACK_AB R75, R153.reuse, R120 ;  /* 0x00000078994b723e */ /* 0x048fe200000000ff */
[----:B------:R-:W-:Y:S06]  /*16680*/  FADD.FTZ R0, R153, R0 ;  /* 0x0000000099007221 */ /* 0x000fec0000010000 */
[----:B------:R1:W-:Y:S01]  /*16690*/  MUFU.EX2 R152, R2 ;  /* 0x0000000200987308 */ /* 0x0003e20000000800 */
[C---:B-----5:R-:W-:Y:S08]  /*166a0*/  HMMA.16816.F32 R4, R72.reuse, R76, R4 ;  /* 0x0000004c4804723c */ /* 0x060ff00000001804 */
[C---:B------:R-:W-:Y:S01]  /*166b0*/  HMMA.16816.F32 R8, R72.reuse, R78, R8 ;  /* 0x0000004e4808723c */ /* 0x040fe20000001808 */
[----:B------:R-:W3:Y:S07]  /*166c0*/  LDSM.16.MT88.4 R76, [R214+0x6900] ;  /* 0x00690000d64c783b */ /* 0x000eee0000004200 */
[C---:B----4-:R-:W-:Y:S04]  /*166d0*/  HMMA.16816.F32 R12, R72.reuse, R80, R12 ;  /* 0x00000050480c723c */ /* 0x050fe8000000180c */
        /* <DEDUP_REMOVED lines=14> */
[----:B------:R-:W-:Y:S07]  /*167c0*/  LDSM.16.MT88.4 R88, [R217+0x3100] ;  /* 0x00310000d958783b */ /* 0x000fee0000004200 */
[C---:B---3--:R-:W-:Y:S04]  /*167d0*/  HMMA.16816.F32 R44, R72.reuse, R76, R44 ;  /* 0x0000004c482c723c */ /* 0x048fe8000000182c */
[----:B-1----:R-:W-:Y:S02]  /*167e0*/  FFMA.FTZ R2, R240, c[0x0][0x2d0], -R148 ;  /* 0x0000b400f0027a23 */ /* 0x002fe40000010894 */
[----:B--2---:R-:W-:Y:S02]  /*167f0*/  FADD.FTZ R0, R131, R0 ;  /* 0x0000000083007221 */ /* 0x004fe40000010000 */
[C---:B------:R-:W-:Y:S01]  /*16800*/  HMMA.16816.F32 R48, R72.reuse, R78, R48 ;  /* 0x0000004e4830723c */ /* 0x040fe20000001830 */
[----:B------:R1:W2:Y:S01]  /*16810*/  MUFU.EX2 R130, R2 ;  /* 0x0000000200827308 */ /* 0x0002a20000000800 */
[----:B------:R-:W3:Y:S06]  /*16820*/  LDSM.16.MT88.4 R76, [R213+0x3100] ;  /* 0x00310000d54c783b */ /* 0x000eec0000004200 */
[C---:B----4-:R-:W-:Y:S08]  /*16830*/  HMMA.16816.F32 R52, R72.reuse, R80, R52 ;  /* 0x000000504834723c */ /* 0x050ff00000001834 */
[C---:B------:R-:W-:Y:S01]  /*16840*/  HMMA.16816.F32 R56, R72.reuse, R82, R56 ;  /* 0x000000524838723c */ /* 0x040fe20000001838 */
[----:B------:R-:W4:Y:S07]  /*16850*/  LDSM.16.MT88.4 R80, [R214+0x3100] ;  /* 0x00310000d650783b */ /* 0x000f2e0000004200 */
[C---:B-----5:R-:W-:Y:S04]  /*16860*/  HMMA.16816.F32 R60, R72.reuse, R84, R60 ;  /* 0x00000054483c723c */ /* 0x060fe8000000183c */
[--C-:B-1----:R-:W-:Y:S02]  /*16870*/  FFMA.FTZ R2, R249, c[0x0][0x2d0], -R149.reuse ;  /* 0x0000b400f9027a23 */ /* 0x102fe40000010895 */
[C---:B--2---:R-:W-:Y:S02]  /*16880*/  FADD.FTZ R0, R130.reuse, R0 ;  /* 0x0000000082007221 */ /* 0x044fe40000010000 */
[----:B------:R-:W-:Y:S01]  /*16890*/  HMMA.16816.F32 R64, R72, R86, R64 ;  /* 0x000000564840723c */ /* 0x000fe20000001840 */
[----:B------:R1:W-:Y:S01]  /*168a0*/  MUFU.EX2 R129, R2 ;  /* 0x0000000200817308 */ /* 0x0003e20000000800 */
[----:B------:R-:W2:Y:S05]  /*168b0*/  LDSM.16.MT88.4 R84, [R213+0x7100] ;  /* 0x00710000d554783b */ /* 0x000eaa0000004200 */
[----:B------:R-:W-:Y:S02]  /*168c0*/  F2FP.PACK_AB R72, R151, R152 ;  /* 0x000000989748723e */ /* 0x000fe400000000ff */
[----:B------:R-:W-:Y:S03]  /*168d0*/  F2FP.PACK_AB R73, R130, R131 ;  /* 0x000000838249723e */ /* 0x000fe600000000ff */
[--C-:B-1----:R-:W-:Y:S04]  /*168e0*/  FFMA.FTZ R2, R252, c[0x0][0x2d0], -R149.reuse ;  /* 0x0000b400fc027a23 */ /* 0x102fe80000010895 */
[----:B------:R1:W5:Y:S02]  /*168f0*/  MUFU.EX2 R150, R2 ;  /* 0x0000000200967308 */ /* 0x0003640000000800 */
[--C-:B-1----:R-:W-:Y:S01]  /*16900*/  FFMA.FTZ R2, R242, c[0x0][0x2d0], -R148.reuse ;  /* 0x0000b400f2027a23 */ /* 0x102fe20000010894 */
[----:B-----5:R-:W-:Y:S07]  /*16910*/  F2FP.PACK_AB R74, R150, R129 ;  /* 0x00000081964a723e */ /* 0x020fee00000000ff */
[----:B------:R1:W5:Y:S02]  /*16920*/  MUFU.EX2 R128, R2 ;  /* 0x0000000200807308 */ /* 0x0003640000000800 */
[----:B-1----:R-:W-:Y:S02]  /*16930*/  FFMA.FTZ R2, R246, c[0x0][0x2d0], -R148 ;  /* 0x0000b400f6027a23 */ /* 0x002fe40000010894 */
[----:B-----5:R-:W-:Y:S06]  /*16940*/  FADD.FTZ R0, R128, R0 ;  /* 0x0000000080007221 */ /* 0x020fec0000010000 */
[----:B------:R-:W1:Y:S02]  /*16950*/  MUFU.EX2 R139, R2 ;  /* 0x00000002008b7308 */ /* 0x000e640000000800 */
[----:B-1----:R-:W-:Y:S01]  /*16960*/  F2FP.PACK_AB R75, R139, R128 ;  /* 0x000000808b4b723e */ /* 0x002fe200000000ff */
[--C-:B------:R-:W-:Y:S02]  /*16970*/  FFMA.FTZ R2, R137, c[0x0][0x2d0], -R149.reuse ;  /* 0x0000b40089027a23 */ /* 0x100fe40000010895 */
[----:B------:R-:W-:Y:S05]  /*16980*/  FFMA.FTZ R149, R103, c[0x0][0x2d0], -R149 ;  /* 0x0000b40067957a23 */ /* 0x000fea0000010895 */
[----:B------:R-:W-:Y:S01]  /*16990*/  MUFU.EX2 R137, R70 ;  /* 0x0000004600897308 */ /* 0x000fe20000000800 */
[--C-:B------:R-:W-:Y:S01]  /*169a0*/  FFMA.FTZ R103, R251, c[0x0][0x2d0], -R148.reuse ;  /* 0x0000b400fb677a23 */ /* 0x100fe20000010894 */
[C---:B---3--:R-:W-:Y:S03]  /*169b0*/  HMMA.16816.F32 R4, R72.reuse, R76, R4 ;  /* 0x0000004c4804723c */ /* 0x048fe60000001804 */
[----:B------:R-:W-:Y:S02]  /*169c0*/  FFMA.FTZ R148, R71, c[0x0][0x2d0], -R148 ;  /* 0x0000b40047947a23 */ /* 0x000fe40000010894 */
[----:B------:R-:W-:Y:S03]  /*169d0*/  FADD.FTZ R0, R139, R0 ;  /* 0x000000008b007221 */ /* 0x000fe60000010000 */
[----:B------:R-:W-:Y:S01]  /*169e0*/  MUFU.EX2 R71, R102 ;  /* 0x0000006600477308 */ /* 0x000fe20000000800 */
[C---:B------:R-:W-:Y:S01]  /*169f0*/  HMMA.16816.F32 R8, R72.reuse, R78, R8 ;  /* 0x0000004e4808723c */ /* 0x040fe20000001808 */
[----:B------:R-:W1:Y:S02]  /*16a00*/  LDSM.16.MT88.4 R76, [R217+0x7100] ;  /* 0x00710000d94c783b */ /* 0x000e640000004200 */
[----:B------:R-:W-:Y:S05]  /*16a10*/  FADD.FTZ R3, R3, R0 ;  /* 0x0000000003037221 */ /* 0x000fea0000010000 */
[C---:B----4-:R-:W-:Y:S01]  /*16a20*/  HMMA.16816.F32 R12, R72.reuse, R80, R12 ;  /* 0x00000050480c723c */ /* 0x050fe2000000180c */
[----:B------:R3:W-:Y:S03]  /*16a30*/  MUFU.EX2 R70, R103 ;  /* 0x0000006700467308 */ /* 0x0007e60000000800 */
[----:B------:R-:W-:Y:S04]  /*16a40*/  FADD.FTZ R3, R136, R3 ;  /* 0x0000000388037221 */ /* 0x000fe80000010000 */
[C---:B------:R-:W-:Y:S01]  /*16a50*/  HMMA.16816.F32 R16, R72.reuse, R82, R16 ;  /* 0x000000524810723c */ /* 0x040fe20000001810 */
[----:B------:R-:W4:Y:S02]  /*16a60*/  LDSM.16.MT88.4 R80, [R216+0x7100] ;  /* 0x00710000d850783b */ /* 0x000f240000004200 */
[----:B------:R-:W-:Y:S05]  /*16a70*/  MUFU.EX2 R149, R149 ;  /* 0x0000009500957308 */ /* 0x000fea0000000800 */
[C---:B------:R-:W-:Y:S05]  /*16a80*/  HMMA.16816.F32 R20, R72.reuse, R88, R20 ;  /* 0x000000584814723c */ /* 0x040fea0000001814 */
[----:B------:R-:W5:Y:S03]  /*16a90*/  MUFU.EX2 R148, R148 ;  /* 0x0000009400947308 */ /* 0x000f660000000800 */
[C---:B------:R-:W-:Y:S01]  /*16aa0*/  HMMA.16816.F32 R24, R72.reuse, R90, R24 ;  /* 0x0000005a4818723c */ /* 0x040fe20000001818 */
[----:B------:R-:W-:Y:S06]  /*16ab0*/  LDSM.16.MT88.4 R88, [R214+0x3900] ;  /* 0x00390000d658783b */ /* 0x000fec0000004200 */
[----:B------:R1:W1:Y:S01]  /*16ac0*/  MUFU.EX2 R138, R2 ;  /* 0x00000002008a7308 */ /* 0x0002620000000800 */
[C---:B------:R-:W-:Y:S01]  /*16ad0*/  HMMA.16816.F32 R28, R72.reuse, R92, R28 ;  /* 0x0000005c481c723c */ /* 0x040fe2000000181c */
[----:B---3--:R-:W-:Y:S07]  /*16ae0*/  LDSM.16.MT88.4 R100, [R216+0x3900] ;  /* 0x00390000d864783b */ /* 0x008fee0000004200 */
[C---:B------:R-:W-:Y:S01]  /*16af0*/  HMMA.16816.F32 R32, R72.reuse, R94, R32 ;  /* 0x0000005e4820723c */ /* 0x040fe20000001820 */
[----:B------:R-:W-:Y:S03]  /*16b00*/  LDSM.16.MT88.4 R92, [R217+0x3900] ;  /* 0x00390000d95c783b */ /* 0x000fe60000004200 */
[----:B-----5:R-:W-:Y:S04]  /*16b10*/  F2FP.PACK_AB R135, R148, R70 ;  /* 0x000000469487723e */ /* 0x020fe800000000ff */
[C---:B--2---:R-:W-:Y:S04]  /*16b20*/  HMMA.16816.F32 R36, R72.reuse, R84, R36 ;  /* 0x000000544824723c */ /* 0x044fe80000001824 */
[----:B-1----:R-:W-:Y:S04]  /*16b30*/  FADD.FTZ R2, R134, R104 ;  /* 0x0000006886027221 */ /* 0x002fe80000010000 */
[C---:B------:R-:W-:Y:S01]  /*16b40*/  HMMA.16816.F32 R40, R72.reuse, R86, R40 ;  /* 0x000000564828723c */ /* 0x040fe20000001828 */
[----:B------:R-:W1:Y:S03]  /*16b50*/  LDSM.16.MT88.4 R84, [R213+0x3900] ;  /* 0x00390000d554783b */ /* 0x000e660000004200 */
[----:B------:R-:W-:Y:S01]  /*16b60*/  FADD.FTZ R2, R132, R2 ;  /* 0x0000000284027221 */ /* 0x000fe20000010000 */
[----:B------:R-:W-:Y:S02]  /*16b70*/  F2FP.PACK_AB R132, R137, R138 ;  /* 0x0000008a8984723e */ /* 0x000fe400000000ff */
[----:B------:R-:W-:Y:S01]  /*16b80*/  F2FP.PACK_AB R134, R149, R71 ;  /* 0x000000479586723e */ /* 0x000fe200000000ff */
[C---:B------:R-:W-:Y:S04]  /*16b90*/  HMMA.16816.F32 R44, R72.reuse, R96, R44 ;  /* 0x00000060482c723c */ /* 0x040fe8000000182c */
[----:B------:R-:W-:Y:S04]  /*16ba0*/  FADD.FTZ R2, R110, R2 ;  /* 0x000000026e027221 */ /* 0x000fe80000010000 */
[C---:B------:R-:W-:Y:S04]  /*16bb0*/  HMMA.16816.F32 R48, R72.reuse, R98, R48 ;  /* 0x000000624830723c */ /* 0x040fe80000001830 */
[----:B------:R-:W-:Y:S02]  /*16bc0*/  FADD.FTZ R2, R108, R2 ;  /* 0x000000026c027221 */ /* 0x000fe40000010000 */
[----:B------:R-:W2:Y:S02]  /*16bd0*/  LDSM.16.MT88.4 R108, [R213+0x7900] ;  /* 0x00790000d56c783b */ /* 0x000ea40000004200 */
[C---:B------:R-:W-:Y:S04]  /*16be0*/  HMMA.16816.F32 R52, R72.reuse, R76, R52 ;  /* 0x0000004c4834723c */ /* 0x040fe80000001834 */
[----:B------:R-:W-:Y:S04]  /*16bf0*/  FADD.FTZ R2, R250, R2 ;  /* 0x00000002fa027221 */ /* 0x000fe80000010000 */
[C---:B------:R-:W-:Y:S04]  /*16c00*/  HMMA.16816.F32 R56, R72.reuse, R78, R56 ;  /* 0x0000004e4838723c */ /* 0x040fe80000001838 */
[----:B------:R-:W-:Y:S04]  /*16c10*/  FADD.FTZ R2, R241, R2 ;  /* 0x00000002f1027221 */ /* 0x000fe80000010000 */
[C---:B----4-:R-:W-:Y:S04]  /*16c20*/  HMMA.16816.F32 R60, R72.reuse, R80, R60 ;  /* 0x00000050483c723c */ /* 0x050fe8000000183c */
[----:B------:R-:W-:Y:S04]  /*16c30*/  FADD.FTZ R2, R239, R2 ;  /* 0x00000002ef027221 */ /* 0x000fe80000010000 */
[----:B------:R-:W-:Y:S04]  /*16c40*/  HMMA.16816.F32 R64, R72, R82, R64 ;  /* 0x000000524840723c */ /* 0x000fe80000001840 */
[----:B------:R-:W-:Y:S02]  /*16c50*/  FADD.FTZ R2, R117, R2 ;  /* 0x0000000275027221 */ /* 0x000fe40000010000 */
[----:B------:R-:W3:Y:S02]  /*16c60*/  LDSM.16.MT88.4 R116, [R214+0x7900] ;  /* 0x00790000d674783b */ /* 0x000ee40000004200 */
[C---:B-1----:R-:W-:Y:S05]  /*16c70*/  HMMA.16816.F32 R72, R132.reuse, R84, R4 ;  /* 0x000000548448723c */ /* 0x042fea0000001804 */
[----:B------:R-:W-:Y:S01]  /*16c80*/  FADD.FTZ R2, R211, R2 ;  /* 0x00000002d3027221 */ /* 0x000fe20000010000 */
[----:B------:R-:W-:Y:S02]  /*16c90*/  LDSM.16.MT88.4 R4, [R216+0x7900] ;  /* 0x00790000d804783b */ /* 0x000fe40000004200 */
[C---:B------:R-:W-:Y:S04]  /*16ca0*/  HMMA.16816.F32 R76, R132.reuse, R86, R8 ;  /* 0x00000056844c723c */ /* 0x040fe80000001808 */
[----:B------:R-:W-:Y:S02]  /*16cb0*/  FADD.FTZ R2, R203, R2 ;  /* 0x00000002cb027221 */ /* 0x000fe40000010000 */
[----:B------:R-:W4:Y:S02]  /*16cc0*/  LDL R8, [R1] ;  /* 0x0000000001087983 */ /* 0x000f240000100800 */
[C---:B------:R-:W-:Y:S04]  /*16cd0*/  HMMA.16816.F32 R80, R132.reuse, R88, R12 ;  /* 0x000000588450723c */ /* 0x040fe8000000180c */
[----:B------:R-:W-:Y:S04]  /*16ce0*/  FADD.FTZ R2, R127, R2 ;  /* 0x000000027f027221 */ /* 0x000fe80000010000 */
[C---:B------:R-:W-:Y:S04]  /*16cf0*/  HMMA.16816.F32 R84, R132.reuse, R90, R16 ;  /* 0x0000005a8454723c */ /* 0x040fe80000001810 */
[----:B------:R-:W-:Y:S02]  /*16d00*/  FADD.FTZ R2, R124, R2 ;  /* 0x000000027c027221 */ /* 0x000fe40000010000 */
[----:B------:R-:W1:Y:S02]  /*16d10*/  LDSM.16.MT88.4 R124, [R217+0x7900] ;  /* 0x00790000d97c783b */ /* 0x000e640000004200 */
[C---:B------:R-:W-:Y:S04]  /*16d20*/  HMMA.16816.F32 R88, R132.reuse, R92, R20 ;  /* 0x0000005c8458723c */ /* 0x040fe80000001814 */
[----:B------:R-:W-:Y:S04]  /*16d30*/  FADD.FTZ R2, R176, R2 ;  /* 0x00000002b0027221 */ /* 0x000fe80000010000 */
[C---:B------:R-:W-:Y:S04]  /*16d40*/  HMMA.16816.F32 R92, R132.reuse, R94, R24 ;  /* 0x0000005e845c723c */ /* 0x040fe80000001818 */
[----:B------:R-:W-:Y:S04]  /*16d50*/  FADD.FTZ R2, R106, R2 ;  /* 0x000000026a027221 */ /* 0x000fe80000010000 */
[C---:B------:R-:W-:Y:S04]  /*16d60*/  HMMA.16816.F32 R96, R132.reuse, R100, R28 ;  /* 0x000000648460723c */ /* 0x040fe8000000181c */
[----:B------:R-:W-:Y:S04]  /*16d70*/  FADD.FTZ R2, R166, R2 ;  /* 0x00000002a6027221 */ /* 0x000fe80000010000 */
[C---:B------:R-:W-:Y:S04]  /*16d80*/  HMMA.16816.F32 R100, R132.reuse, R102, R32 ;  /* 0x000000668464723c */ /* 0x040fe80000001820 */
[----:B------:R-:W-:Y:S04]  /*16d90*/  FADD.FTZ R2, R159, R2 ;  /* 0x000000029f027221 */ /* 0x000fe80000010000 */
[C---:B--2---:R-:W-:Y:S04]  /*16da0*/  HMMA.16816.F32 R104, R132.reuse, R108, R36 ;  /* 0x0000006c8468723c */ /* 0x044fe80000001824 */
[----:B------:R-:W-:Y:S04]  /*16db0*/  FADD.FTZ R2, R164, R2 ;  /* 0x00000002a4027221 */ /* 0x000fe80000010000 */
[C---:B------:R-:W-:Y:S04]  /*16dc0*/  HMMA.16816.F32 R108, R132.reuse, R110, R40 ;  /* 0x0000006e846c723c */ /* 0x040fe80000001828 */
[----:B------:R-:W-:Y:S04]  /*16dd0*/  FADD.FTZ R2, R113, R2 ;  /* 0x0000000271027221 */ /* 0x000fe80000010000 */
[C---:B---3--:R-:W-:Y:S04]  /*16de0*/  HMMA.16816.F32 R112, R132.reuse, R116, R44 ;  /* 0x000000748470723c */ /* 0x048fe8000000182c */
[----:B------:R-:W-:Y:S04]  /*16df0*/  FADD.FTZ R2, R158, R2 ;  /* 0x000000029e027221 */ /* 0x000fe80000010000 */
[C---:B------:R-:W-:Y:S04]  /*16e00*/  HMMA.16816.F32 R116, R132.reuse, R118, R48 ;  /* 0x000000768474723c */ /* 0x040fe80000001830 */
[----:B------:R-:W-:Y:S04]  /*16e10*/  FADD.FTZ R2, R156, R2 ;  /* 0x000000029c027221 */ /* 0x000fe80000010000 */
        /* <DEDUP_REMOVED lines=21> */
[----:B----4-:R-:W-:Y:S02]  /*16f70*/  ISETP.GT.AND P0, PT, R200, R8, PT ;  /* 0x00000008c800720c */ /* 0x010fe40003f04270 */
[----:B------:R-:W-:Y:S11]  /*16f80*/  MOV R200, R236 ;  /* 0x000000ec00c87202 */ /* 0x000ff60000000f00 */
[----:B-1----:R-:W-:-:S05]  /*16f90*/  @P0 BRA `(.L_x_622) ;  /* 0xffffb70000000947 */ /* 0x002fca000383ffff */
.L_x_621:
[----:B------:R-:W-:-:S13]  /*16fa0*/  ISETP.GE.AND P0, PT, R236, RZ, PT ;  /* 0x000000ffec00720c */ /* 0x000fda0003f06270 */
[----:B------:R-:W-:Y:S05]  /*16fb0*/  @!P0 BRA `(.L_x_623) ;  /* 0x000040d000008947 */ /* 0x000fea0003800000 */
[----:B------:R-:W2:Y:S01]  /*16fc0*/  LDL.64 R10, [R1+0x48] ;  /* 0x00004800010a7983 */ /* 0x000ea20000100a00 */
[----:B------:R-:W-:Y:S02]  /*16fd0*/  UMOV UR6, 0x6 ;  /* 0x0000000600067882 */ /* 0x000fe40000000000 */
[----:B------:R-:W-:Y:S01]  /*16fe0*/  ULDC.64 UR4, c[0x0][0x1e0] ;  /* 0x0000780000047ab9 */ /* 0x000fe20000000a00 */
[----:B-1----:R-:W2:Y:S04]  /*16ff0*/  LDL.LU R2, [R1+0x30] ;  /* 0x0000300001027983 */ /* 0x002ea80000300800 */
[----:B------:R-:W3:Y:S04]  /*17000*/  LDL.64 R8, [R1+0x58] ;  /* 0x0000580001087983 */ /* 0x000ee80000100a00 */
[----:B------:R-:W4:Y:S04]  /*17010*/  LDL.LU.64 R6, [R1+0x60] ;  /* 0x0000600001067983 */ /* 0x000f280000300a00 */
[----:B------:R-:W5:Y:S01]  /*17020*/  LDL.LU.64 R4, [R1+0x50] ;  /* 0x0000500001047983 */ /* 0x000f620000300a00 */
[----:B------:R-:W-:Y:S01]  /*17030*/  IMAD.MOV.U32 R0, RZ, RZ, c[0x0][0x1e0] ;  /* 0x00007800ff007624 */ /* 0x000fe200078e00ff */
[----:B------:R-:W-:Y:S01]  /*17040*/  USHF.L.U64.HI UR6, UR4, UR6, UR5 ;  /* 0x0000000604067299 */ /* 0x000fe20008010205 */
[----:B------:R-:W-:Y:S01]  /*17050*/  MOV R71, R68 ;  /* 0x0000004400477202 */ /* 0x000fe20000000f00 */
[----:B------:R-:W-:Y:S01]  /*17060*/  USHF.L.U32 UR10, UR4, 0x6, URZ ;  /* 0x00000006040a7899 */ /* 0x000fe2000800063f */
[----:B------:R-:W-:Y:S01]  /*17070*/  IMAD.SHL.U32 R0, R0, 0x40, RZ ;  /* 0x0000004000007824 */ /* 0x000fe200078e00ff */
[----:B------:R-:W-:Y:S01]  /*17080*/  UMOV UR7, 0x7 ;  /* 0x0000000700077882 */ /* 0x000fe20000000000 */
[----:B------:R-:W-:Y:S01]  /*17090*/  IMAD.MOV.U32 R70, RZ, RZ, R69 ;  /* 0x000000ffff467224 */ /* 0x000fe200078e0045 */
[----:B------:R-:W-:-:S02]  /*170a0*/  ULDC.64 UR4, c[0x0][0x208] ;  /* 0x0000820000047ab9 */ /* 0x000fc40000000a00 */
[----:B------:R-:W-:Y:S01]  /*170b0*/  IADD3 R0, P0, R0, 0x80, RZ ;  /* 0x0000008000007810 */ /* 0x000fe20007f1e0ff */
[----:B------:R-:W-:Y:S02]  /*170c0*/  USHF.L.U64.HI UR5, UR4, UR7, UR5 ;  /* 0x0000000704057299 */ /* 0x000fe40008010205 */
[----:B------:R-:W-:Y:S02]  /*170d0*/  USHF.L.U32 UR4, UR4, 0x7, URZ ;  /* 0x0000000704047899 */ /* 0x000fe4000800063f */
[----:B------:R1:W-:Y:S01]  /*170e0*/  STL [R1+0x28], R0 ;  /* 0x0000280001007387 */ /* 0x0003e20000100800 */
[----:B--2---:R-:W-:Y:S02]  /*170f0*/  IADD3.X R10, RZ, R2, RZ, P0, !PT ;  /* 0x00000002ff0a7210 */ /* 0x004fe400007fe4ff */
[----:B---3--:R-:W-:Y:S02]  /*17100*/  IADD3 RZ, P1, R8, 0x40, RZ ;  /* 0x0000004008ff7810 */ /* 0x008fe40007f3e0ff */
[----:B----4-:R-:W-:-:S03]  /*17110*/  IADD3 R2, P0, R6, 0x40, RZ ;  /* 0x0000004006027810 */ /* 0x010fc60007f1e0ff */
[----:B-1----:R-:W-:Y:S01]  /*17120*/  IMAD.X R0, RZ, RZ, R11, P1 ;  /* 0x000000ffff007224 */ /* 0x002fe200008e060b */
[----:B-----5:R-:W-:Y:S01]  /*17130*/  MOV R4, R6 ;  /* 0x0000000600047202 */ /* 0x020fe20000000f00 */
[----:B------:R-:W-:-:S03]  /*17140*/  IMAD.X R3, RZ, RZ, R5, P0 ;  /* 0x000000ffff037224 */ /* 0x000fc600000e0605 */
[----:B------:R1:W-:Y:S04]  /*17150*/  STL [R1+0x3c], R0 ;  /* 0x00003c0001007387 */ /* 0x0003e80000100800 */
[----:B------:R2:W-:Y:S01]  /*17160*/  STL [R1+0x24], R10 ;  /* 0x0000240a01007387 */ /* 0x0005e20000100800 */
[----:B-1----:R-:W-:-:S05]  /*17170*/  IADD3 R0, R8, 0x40, RZ ;  /* 0x0000004008007810 */ /* 0x002fca0007ffe0ff */
[----:B------:R2:W-:Y:S04]  /*17180*/  STL [R1+0x38], R0 ;  /* 0x0000380001007387 */ /* 0x0005e80000100800 */
[----:B------:R2:W-:Y:S04]  /*17190*/  STL.64 [R1+0x50], R4 ;  /* 0x0000500401007387 */ /* 0x0005e80000100a00 */
[----:B------:R2:W-:Y:S02]  /*171a0*/  STL.64 [R1+0x30], R2 ;  /* 0x0000300201007387 */ /* 0x0005e40000100a00 */
.L_x_624:
[----:B-12---:R-:W2:Y:S01]  /*171b0*/  LDL R0, [R1+0x40] ;  /* 0x0000400001007983 */ /* 0x006ea20000100800 */
[----:B------:R-:W-:Y:S04]  /*171c0*/  DEPBAR.LE SB0, 0x0 ;  /* 0x000080000000791a */ /* 0x000fe80000000000 */
[----:B------:R-:W3:Y:S01]  /*171d0*/  LDL.64 R156, [R1+0x50] ;  /* 0x00005000019c7983 */ /* 0x000ee20000100a00 */
[----:B------:R-:W-:Y:S02]  /*171e0*/  SHF.R.S32.HI R68, RZ, 0x1f, R236 ;  /* 0x0000001fff447819 */ /* 0x000fe400000114ec */
[----:B------:R-:W-:Y:S02]  /*171f0*/  MOV R202, c[0x0][0x208] ;  /* 0x0000820000ca7a02 */ /* 0x000fe40000000f00 */
[----:B------:R-:W-:Y:S01]  /*17200*/  MOV R200, 0x6 ;  /* 0x0000000600c87802 */ /* 0x000fe20000000f00 */
[----:B------:R-:W4:Y:S01]  /*17210*/  LDL.64 R2, [R1+0x30] ;  /* 0x0000300001027983 */ /* 0x000f220000100a00 */
[----:B------:R-:W-:Y:S02]  /*17220*/  SHF.L.U32 R202, R202, 0x6, RZ ;  /* 0x00000006caca7819 */ /* 0x000fe400000006ff */
[----:B------:R-:W-:Y:S02]  /*17230*/  MOV R179, c[0x0][0x208] ;  /* 0x0000820000b37a02 */ /* 0x000fe40000000f00 */
[----:B------:R-:W-:Y:S01]  /*17240*/  IADD3 R201, R202, 0x80, RZ ;  /* 0x00000080cac97810 */ /* 0x000fe20007ffe0ff */
[----:B------:R-:W5:Y:S01]  /*17250*/  LDL R178, [R1+0x2c] ;  /* 0x00002c0001b27983 */ /* 0x000f620000100800 */
[----:B------:R-:W-:Y:S03]  /*17260*/  SHF.L.U64.HI R179, R179, R200, c[0x0][0x20c] ;  /* 0x00008300b3b37619 */ /* 0x000fe600000102c8 */
[----:B------:R-:W-:Y:S08]  /*17270*/  BAR.SYNC.DEFER_BLOCKING 0x0 ;  /* 0x0000000000007b1d */ /* 0x000ff00000010000 */
        /* <DEDUP_REMOVED lines=21> */
[C---:B------:R-:W-:Y:S06]  /*173d0*/  HMMA.16816.F32 R36, R140.reuse, R40, RZ ;  /* 0x000000288c24723c */ /* 0x040fec00000018ff */
[----:B------:R-:W-:Y:S02]  /*173e0*/  LDSM.16.M88.4 R172, [R228] ;  /* 0x00000000e4ac783b */ /* 0x000fe40000000200 */
        /* <DEDUP_REMOVED lines=8> */
[C---:B------:R-:W-:Y:S08]  /*17470*/  HMMA.16816.F32 R8, R144.reuse, R138, R8 ;  /* 0x0000008a9008723c */ /* 0x040ff00000001808 */
[C---:B------:R-:W-:Y:S08]  /*17480*/  HMMA.16816.F32 R12, R144.reuse, R148, R12 ;  /* 0x00000094900c723c */ /* 0x040ff0000000180c */
[C---:B------:R-:W-:Y:S08]  /*17490*/  HMMA.16816.F32 R16, R144.reuse, R150, R16 ;  /* 0x000000969010723c */ /* 0x040ff00000001810 */
[C---:B------:R-:W-:Y:S08]  /*174a0*/  HMMA.16816.F32 R20, R144.reuse, R152, R20 ;  /* 0x000000989014723c */ /* 0x040ff00000001814 */
[C---:B------:R-:W-:Y:S03]  /*174b0*/  HMMA.16816.F32 R24, R144.reuse, R154, R24 ;  /* 0x0000009a9018723c */ /* 0x040fe60000001818 */
[----:B--2---:R-:W-:Y:S01]  /*174c0*/  LOP3.LUT P4, RZ, R0, 0x1, RZ, 0xc0, !PT ;  /* 0x0000000100ff7812 */ /* 0x004fe2000788c0ff */
[C---:B------:R-:W-:Y:S02]  /*174d0*/  IMAD R0, R236.reuse, UR5, RZ ;  /* 0x00000005ec007c24 */ /* 0x040fe4000f8e02ff */
[----:B---3--:R-:W-:Y:S02]  /*174e0*/  IMAD.WIDE.U32 R136, R236, UR4, R156 ;  /* 0x00000004ec887c25 */ /* 0x008fe4000f8e009c */
[----:B------:R-:W-:Y:S04]  /*174f0*/  LDSM.16.M88.4 R156, [R231] ;  /* 0x00000000e79c783b */ /* 0x000fe80000000200 */
[----:B------:R-:W-:Y:S01]  /*17500*/  IMAD R0, R68, UR4, R0 ;  /* 0x0000000444007c24 */ /* 0x000fe2000f8e0200 */
[----:B------:R-:W-:Y:S01]  /*17510*/  LEA R68, P1, R136, c[0x0][0x1f8], 0x1 ;  /* 0x00007e0088447a11 */ /* 0x000fe200078208ff */
[----:B----4-:R-:W-:Y:S03]  /*17520*/  IMAD.WIDE.U32 R2, R236, UR4, R2 ;  /* 0x00000004ec027c25 */ /* 0x010fe6000f8e0002 */
[----:B------:R-:W-:Y:S02]  /*17530*/  IADD3 R69, R137, R0, RZ ;  /* 0x0000000089457210 */ /* 0x000fe40007ffe0ff */
[----:B------:R-:W-:Y:S02]  /*17540*/  LEA R176, P0, R2, c[0x0][0x1f8], 0x1 ;  /* 0x00007e0002b07a11 */ /* 0x000fe400078008ff */
[----:B------:R-:W-:Y:S02]  /*17550*/  LEA.HI.X R69, R136, c[0x0][0x1fc], R69, 0x1, P1 ;  /* 0x00007f0088457a11 */ /* 0x000fe400008f0c45 */
[----:B------:R-:W1:Y:S01]  /*17560*/  LDSM.16.M88.4 R136, [R232] ;  /* 0x00000000e888783b */ /* 0x000e620000000200 */
[----:B------:R-:W-:Y:S04]  /*17570*/  IADD3 R0, R0, R3, RZ ;  /* 0x0000000300007210 */ /* 0x000fe80007ffe0ff */
[----:B------:R-:W-:Y:S02]  /*17580*/  LEA.HI.X R177, R2, c[0x0][0x1fc], R0, 0x1, P0 ;  /* 0x00007f0002b17a11 */ /* 0x000fe400000f0c00 */
[----:B------:R-:W-:Y:S01]  /*17590*/  IADD3 R2, P0, R68, R202, RZ ;  /* 0x000000ca44027210 */ /* 0x000fe20007f1e0ff */
[----:B------:R-:W-:Y:S01]  /*175a0*/  @!PT LDS RZ, [RZ] ;  /* 0x00000000fffff984 */ /* 0x000fe20000000800 */
[----:B------:R-:W-:Y:S01]  /*175b0*/  @!PT LDS RZ, [RZ] ;  /* 0x00000000fffff984 */ /* 0x000fe20000000800 */
[----:B------:R-:W-:Y:S01]  /*175c0*/  @!PT LDS RZ, [RZ] ;  /* 0x00000000fffff984 */ /* 0x000fe20000000800 */
[----:B------:R2:W-:Y:S03]  /*175d0*/  LDGSTS.E.BYPASS.LTC128B.128 [R235+0x100], [R68.64], !P6 ;  /* 0x0010000044eb7fae */ /* 0x0005e6000f101d48 */
[----:B------:R-:W-:Y:S02]  /*175e0*/  IADD3.X R3, R69, R179, RZ, P0, !PT ;  /* 0x000000b345037210 */ /* 0x000fe400007fe4ff */
[C---:B------:R-:W-:Y:S03]  /*175f0*/  IADD3 R150, P2, R2.reuse, R201, RZ ;  /* 0x000000c902967210 */ /* 0x040fe60007f5e0ff */
[----:B------:R3:W-:Y:S01]  /*17600*/  LDGSTS.E.BYPASS.LTC128B.128 [R235+0x4100], [R176.64], !P4 ;  /* 0x04100000b0eb7fae */ /* 0x0007e2000e101d48 */
[C---:B-----5:R-:W-:Y:S07]  /*17610*/  IADD3.X R151, R3.reuse, R178, RZ, P2, !PT ;  /* 0x000000b203977210 */ /* 0x060fee00017fe4ff */
[----:B------:R4:W-:Y:S08]  /*17620*/  LDGSTS.E.BYPASS.LTC128B.128 [R235+0x1100], [R2.64], !P6 ;  /* 0x0110000002eb7fae */ /* 0x0009f0000f101d48 */
[----:B------:R4:W-:Y:S01]  /*17630*/  LDGSTS.E.BYPASS.LTC128B.128 [R235+0x5100], [R2.64+0x80], !P4 ;  /* 0x0510008002eb7fae */ /* 0x0009e2000e101d48 */
[-C--:B--2---:R-:W-:Y:S04]  /*17640*/  IADD3 R68, P0, R2, R202.reuse, RZ ;  /* 0x000000ca02447210 */ /* 0x084fe80007f1e0ff */
[-C--:B------:R-:W-:Y:S01]  /*17650*/  IADD3.X R69, R3, R179.reuse, RZ, P0, !PT ;  /* 0x000000b303457210 */ /* 0x080fe200007fe4ff */
[C---:B-1----:R-:W-:Y:S03]  /*17660*/  HMMA.16816.F32 R28, R144.reuse, R136, R28 ;  /* 0x00000088901c723c */ /* 0x042fe6000000181c */
[C---:B------:R-:W-:Y:S01]  /*17670*/  IADD3 R148, P1, R68.reuse, R202, RZ ;  /* 0x000000ca44947210 */ /* 0x040fe20007f3e0ff */
[----:B------:R1:W-:Y:S03]  /*17680*/  LDGSTS.E.BYPASS.LTC128B.128 [R235+0x2100], [R68.64], !P6 ;  /* 0x0210000044eb7fae */ /* 0x0003e6000f101d48 */
[C---:B------:R-:W-:Y:S01]  /*17690*/  IADD3.X R149, R69.reuse, R179, RZ, P1, !PT ;  /* 0x000000b345957210 */ /* 0x040fe20000ffe4ff */
[C---:B------:R-:W-:Y:S04]  /*176a0*/  HMMA.16816.F32 R32, R144.reuse, R138, R32 ;  /* 0x0000008a9020723c */ /* 0x040fe80000001820 */
[----:B------:R2:W-:Y:S04]  /*176b0*/  LDGSTS.E.BYPASS.LTC128B.128 [R235+0x6100], [R150.64], !P4 ;  /* 0x0610000096eb7fae */ /* 0x0005e8000e101d48 */
[C---:B------:R-:W-:Y:S04]  /*176c0*/  HMMA.16816.F32 R36, R144.reuse, R156, R36 ;  /* 0x0000009c9024723c */ /* 0x040fe80000001824 */
[----:B------:R2:W-:Y:S01]  /*176d0*/  LDGSTS.E.BYPASS.LTC128B.128 [R235+0x3100], [R148.64], !P6 ;  /* 0x0310000094eb7fae */ /* 0x0005e2000f101d48 */
[----:B----4-:R-:W-:Y:S03]  /*176e0*/  IADD3 R2, P0, R68, R201, RZ ;  /* 0x000000c944027210 */ /* 0x010fe60007f1e0ff */
        /* <DEDUP_REMOVED lines=26> */
[----:B---3--:R-:W-:Y:S01]  /*17890*/  LDSM.16.M88.4 R176, [R224] ;  /* 0x00000000e0b0783b */ /* 0x008fe20000000200 */
[C---:B------:R-:W-:Y:S07]  /*178a0*/  HMMA.16816.F32 R24, R160.reuse, R154, R24 ;  /* 0x0000009aa018723c */ /* 0x040fee0000001818 */
[----:B------:R-:W3:Y:S01]  /*178b0*/  LDSM.16.M88.4 R152, [R218+0xb900] ;  /* 0x00b90000da98783b */ /* 0x000ee20000000200 */
[C---:B-1----:R-:W-:Y:S07]  /*178c0*/  HMMA.16816.F32 R28, R160.reuse, R156, R28 ;  /* 0x0000009ca01c723c */ /* 0x042fee000000181c */
[----:B------:R-:W-:Y:S01]  /*178d0*/  LDSM.16.M88.4 R200, [R223] ;  /* 0x00000000dfc8783b */ /* 0x000fe20000000200 */
        /* <DEDUP_REMOVED lines=10> */
[C---:B------:R-:W-:Y:S08]  /*17980*/  HMMA.16816.F32 R52, R160.reuse, R136, R52 ;  /* 0x00000088a034723c */ /* 0x040ff00000001834 */
[C---:B------:R-:W-:Y:S01]  /*17990*/  HMMA.16816.F32 R56, R160.reuse, R138, R56 ;  /* 0x0000008aa038723c */ /* 0x040fe20000001838 */
[----:B------:R-:W2:Y:S07]  /*179a0*/  LDSM.16.M88.4 R136, [R215+0x1800] ;  /* 0x00180000d788783b */ /* 0x000eae0000000200 */
[C---:B---3--:R-:W-:Y:S08]  /*179b0*/  HMMA.16816.F32 R60, R160.reuse, R152, R60 ;  /* 0x00000098a03c723c */ /* 0x048ff0000000183c */
[----:B------:R-:W-:Y:S01]  /*179c0*/  HMMA.16816.F32 R64, R160, R154, R64 ;  /* 0x0000009aa040723c */ /* 0x000fe20000001840 */
[----:B------:R-:W3:Y:S07]  /*179d0*/  LDSM.16.M88.4 R152, [R215+0x2000] ;  /* 0x00200000d798783b */ /* 0x000eee0000000200 */
        /* <DEDUP_REMOVED lines=50> */
[----:B------:R-:W-:Y:S07]  /*17d00*/  LDSM.16.M88.4 R152, [R218+0xc100] ;  /* 0x00c10000da98783b */ /* 0x000fee0000000200 */
[C---:B-1----:R-:W-:Y:S08]  /*17d10*/  HMMA.16816.F32 R12, R188.reuse, R148, R12 ;  /* 0x00000094bc0c723c */ /* 0x042ff0000000180c */
[C---:B------:R-:W-:Y:S01]  /*17d20*/  HMMA.16816.F32 R16, R188.reuse, R150, R16 ;  /* 0x00000096bc10723c */ /* 0x040fe20000001810 */
[----:B------:R-:W1:Y:S07]  /*17d30*/  LDSM.16.M88.4 R148, [R220] ;  /* 0x00000000dc94783b */ /* 0x000e6e0000000200 */
        /* <DEDUP_REMOVED lines=8> */
[----:B------:R-:W-:Y:S07]  /*17dc0*/  LDSM.16.M88.4 R200, [R218+0xf100] ;  /* 0x00f10000dac8783b */ /* 0x000fee0000000200 */
[C---:B-----5:R-:W-:Y:S08]  /*17dd0*/  HMMA.16816.F32 R44, R188.reuse, R156, R44 ;  /* 0x0000009cbc2c723c */ /* 0x060ff0000000182c */
[C---:B------:R-:W-:Y:S01]  /*17de0*/  HMMA.16816.F32 R48, R188.reuse, R158, R48 ;  /* 0x0000009ebc30723c */ /* 0x040fe20000001830 */
[----:B------:R-:W5:Y:S07]  /*17df0*/  LDSM.16.M88.4 R156, [R218+0xe100] ;  /* 0x00e10000da9c783b */ /* 0x000f6e0000000200 */
[C---:B--2---:R-:W-:Y:S08]  /*17e00*/  HMMA.16816.F32 R52, R188.reuse, R136, R52 ;  /* 0x00000088bc34723c */ /* 0x044ff00000001834 */
[C---:B------:R-:W-:Y:S01]  /*17e10*/  HMMA.16816.F32 R56, R188.reuse, R138, R56 ;  /* 0x0000008abc38723c */ /* 0x040fe20000001838 */
[----:B------:R-:W2:Y:S07]  /*17e20*/  LDSM.16.M88.4 R136, [R215+0x4800] ;  /* 0x00480000d788783b */ /* 0x000eae0000000200 */
[C---:B-1----:R-:W-:Y:S08]  /*17e30*/  HMMA.16816.F32 R60, R188.reuse, R148, R60 ;  /* 0x00000094bc3c723c */ /* 0x042ff0000000183c */
[----:B------:R-:W-:Y:S08]  /*17e40*/  HMMA.16816.F32 R64, R188, R150, R64 ;  /* 0x00000096bc40723c */ /* 0x000ff00000001840 */
[C---:B------:R-:W-:Y:S08]  /*17e50*/  HMMA.16816.F32 R4, R192.reuse, R152, R4 ;  /* 0x00000098c004723c */ /* 0x040ff00000001804 */
[C---:B------:R-:W-:Y:S08]  /*17e60*/  HMMA.16816.F32 R8, R192.reuse, R154, R8 ;  /* 0x0000009ac008723c */ /* 0x040ff00000001808 */
        /* <DEDUP_REMOVED lines=31> */
[----:B------:R-:W-:Y:S02]  /*18060*/  FMUL.FTZ R15, R15, c[0x0][0x320] ;  /* 0x0000c8000f0f7a20 */ /* 0x000fe40000410000 */
[----:B------:R-:W-:Y:S01]  /*18070*/  FMUL.FTZ R13, R13, c[0x0][0x320] ;  /* 0x0000c8000d0d7a20 */ /* 0x000fe20000410000 */
[----:B-1----:R-:W-:Y:S01]  /*18080*/  FMNMX.FTZ R0, R149, R70, !PT ;  /* 0x0000004695007209 */ /* 0x002fe20007810000 */
[----:B------:R-:W-:Y:S02]  /*18090*/  FMUL.FTZ R17, R17, c[0x0][0x320] ;  /* 0x0000c80011117a20 */ /* 0x000fe40000410000 */
[----:B------:R-:W-:Y:S02]  /*180a0*/  FMUL.FTZ R18, R18, c[0x0][0x320] ;  /* 0x0000c80012127a20 */ /* 0x000fe40000410000 */
[----:B------:R-:W-:Y:S01]  /*180b0*/  FMUL.FTZ R19, R19, c[0x0][0x320] ;  /* 0x0000c80013137a20 */ /* 0x000fe20000410000 */
[----:B------:R-:W4:Y:S01]  /*180c0*/  MUFU.TANH R154, R6 ;  /* 0x00000006009a7308 */ /* 0x000f220000002400 */
[----:B------:R-:W-:Y:S01]  /*180d0*/  FMUL.FTZ R16, R16, c[0x0][0x320] ;  /* 0x0000c80010107a20 */ /* 0x000fe20000410000 */
[----:B--2---:R-:W-:Y:S08]  /*180e0*/  FMNMX.FTZ R0, R150, R0, !PT ;  /* 0x0000000096007209 */ /* 0x004ff00007810000 */
[----:B------:R1:W2:Y:S01]  /*180f0*/  MUFU.TANH R155, R7 ;  /* 0x00000007009b7308 */ /* 0x0002a20000002400 */
[----:B---3--:R-:W3:Y:S09]  /*18100*/  LDL R12, [R1+0x28] ;  /* 0x00002800010c7983 */ /* 0x008ef20000100800 */
[----:B------:R-:W5:Y:S01]  /*18110*/  MUFU.TANH R151, R8 ;  /* 0x0000000800977308 */ /* 0x000f620000002400 */
[----:B----4-:R-:W-:Y:S09]  /*18120*/  FMNMX.FTZ R3, R154, R71, !PT ;  /* 0x000000479a037209 */ /* 0x010ff20007810000 */
[----:B------:R-:W4:Y:S01]  /*18130*/  MUFU.TANH R148, R9 ;  /* 0x0000000900947308 */ /* 0x000f220000002400 */
[----:B-1----:R-:W1:Y:S01]  /*18140*/  LDSM.16.M88.4 R4, [R215+0x5000] ;  /* 0x00500000d704783b */ /* 0x002e620000000200 */
[----:B--2---:R-:W-:Y:S08]  /*18150*/  FMNMX.FTZ R3, R155, R3, !PT ;  /* 0x000000039b037209 */ /* 0x004ff00007810000 */
[----:B------:R-:W2:Y:S01]  /*18160*/  MUFU.TANH R152, R10 ;  /* 0x0000000a00987308 */ /* 0x000ea20000002400 */
[----:B-----5:R-:W-:Y:S09]  /*18170*/  FMNMX.FTZ R0, R151, R0, !PT ;  /* 0x0000000097007209 */ /* 0x020ff20007810000 */
[----:B------:R5:W1:Y:S01]  /*18180*/  MUFU.TANH R153, R11 ;  /* 0x0000000b00997308 */ /* 0x000a620000002400 */
[----:B----4-:R-:W-:Y:S04]  /*18190*/  FMNMX.FTZ R0, R148, R0, !PT ;  /* 0x0000000094007209 */ /* 0x010fe80007810000 */
[----:B------:R-:W-:Y:S05]  /*181a0*/  FMNMX.FTZ R0, R138, R0, !PT ;  /* 0x000000008a007209 */ /* 0x000fea0007810000 */
[----:B------:R-:W4:Y:S01]  /*181b0*/  MUFU.TANH R158, R14 ;  /* 0x0000000e009e7308 */ /* 0x000f220000002400 */
[----:B--2---:R-:W-:Y:S09]  /*181c0*/  FMNMX.FTZ R3, R152, R3, !PT ;  /* 0x0000000398037209 */ /* 0x004ff20007810000 */
[----:B------:R2:W2:Y:S01]  /*181d0*/  MUFU.TANH R165, R15 ;  /* 0x0000000f00a57308 */ /* 0x0004a20000002400 */
[----:B-----5:R-:W5:Y:S01]  /*181e0*/  LDSM.16.M88.4 R8, [R215+0x5800] ;  /* 0x00580000d708783b */ /* 0x020f620000000200 */
[C---:B-1----:R-:W-:Y:S03]  /*181f0*/  HMMA.16816.F32 R20, R196.reuse, R4, R20 ;  /* 0x00000004c414723c */ /* 0x042fe60000001814 */
[----:B------:R-:W-:Y:S05]  /*18200*/  FMNMX.FTZ R3, R153, R3, !PT ;  /* 0x0000000399037209 */ /* 0x000fea0007810000 */
[----:B------:R1:W1:Y:S01]  /*18210*/  MUFU.TANH R139, R13 ;  /* 0x0000000d008b7308 */ /* 0x0002620000002400 */
[C---:B------:R-:W-:Y:S01]  /*18220*/  HMMA.16816.F32 R24, R196.reuse, R6, R24 ;  /* 0x00000006c418723c */ /* 0x040fe20000001818 */
[----:B------:R-:W5:Y:S02]  /*18230*/  LDSM.16.M88.4 R4, [R215+0x6000] ;  /* 0x00600000d704783b */ /* 0x000f640000000200 */
[----:B----4-:R-:W-:Y:S06]  /*18240*/  FMNMX.FTZ R3, R158, R3, !PT ;  /* 0x000000039e037209 */ /* 0x010fec0007810000 */
[----:B------:R-:W4:Y:S01]  /*18250*/  MUFU.TANH R156, R16 ;  /* 0x00000010009c7308 */ /* 0x000f220000002400 */
[----:B--2---:R-:W2:Y:S02]  /*18260*/  LDL.64 R14, [R1+0x58] ;  /* 0x00005800010e7983 */ /* 0x004ea40000100a00 */
[----:B------:R-:W-:Y:S03]  /*18270*/  FMNMX.FTZ R3, R165, R3, !PT ;  /* 0x00000003a5037209 */ /* 0x000fe60007810000 */
[----:B------:R-:W-:Y:S04]  /*18280*/  FMUL.FTZ R20, R20, c[0x0][0x320] ;  /* 0x0000c80014147a20 */ /* 0x000fe80000410000 */
[----:B------:R-:W5:Y:S01]  /*18290*/  MUFU.TANH R157, R17 ;  /* 0x00000011009d7308 */ /* 0x000f620000002400 */
[----:B------:R-:W-:Y:S02]  /*182a0*/  FMUL.FTZ R21, R21, c[0x0][0x320] ;  /* 0x0000c80015157a20 */ /* 0x000fe40000410000 */
[----:B------:R-:W-:Y:S01]  /*182b0*/  FMUL.FTZ R22, R22, c[0x0][0x320] ;  /* 0x0000c80016167a20 */ /* 0x000fe20000410000 */
[----:B-1----:R-:W2:Y:S01]  /*182c0*/  LDL R13, [R1+0x24] ;  /* 0x00002400010d7983 */ /* 0x002ea20000100800 */
[----:B------:R-:W-:Y:S01]  /*182d0*/  FMUL.FTZ R23, R23, c[0x0][0x320] ;  /* 0x0000c80017177a20 */ /* 0x000fe20000410000 */
[----:B------:R-:W-:Y:S01]  /*182e0*/  FMNMX.FTZ R0, R139, R0, !PT ;  /* 0x000000008b007209 */ /* 0x000fe20007810000 */
[----:B------:R-:W-:Y:S02]  /*182f0*/  FMUL.FTZ R24, R24, c[0x0][0x320] ;  /* 0x0000c80018187a20 */ /* 0x000fe40000410000 */
[----:B------:R-:W-:Y:S01]  /*18300*/  FMUL.FTZ R25, R25, c[0x0][0x320] ;  /* 0x0000c80019197a20 */ /* 0x000fe20000410000 */
[----:B------:R-:W1:Y:S01]  /*18310*/  MUFU.TANH R167, R20 ;  /* 0x0000001400a77308 */ /* 0x000e620000002400 */
[----:B------:R-:W-:Y:S02]  /*18320*/  FMUL.FTZ R26, R26, c[0x0][0x320] ;  /* 0x0000c8001a1a7a20 */ /* 0x000fe40000410000 */
[----:B------:R-:W-:Y:S01]  /*18330*/  FMUL.FTZ R27, R27, c[0x0][0x320] ;  /* 0x0000c8001b1b7a20 */ /* 0x000fe20000410000 */
[C---:B-----5:R-:W-:Y:S03]  /*18340*/  HMMA.16816.F32 R28, R196.reuse, R8, R28 ;  /* 0x00000008c41c723c */ /* 0x060fe6000000181c */
[----:B----4-:R-:W-:Y:S03]  /*18350*/  FMNMX.FTZ R0, R156, R0, !PT ;  /* 0x000000009c007209 */ /* 0x010fe60007810000 */
[----:B------:R-:W4:Y:S02]  /*18360*/  MUFU.TANH R164, R18 ;  /* 0x0000001200a47308 */ /* 0x000f240000002400 */
[C---:B------:R-:W-:Y:S01]  /*18370*/  HMMA.16816.F32 R32, R196.reuse, R10, R32 ;  /* 0x0000000ac420723c */ /* 0x040fe20000001820 */
[----:B------:R-:W5:Y:S03]  /*18380*/  LDSM.16.M88.4 R8, [R215+0x6800] ;  /* 0x00680000d708783b */ /* 0x000f660000000200 */
[----:B------:R-:W-:Y:S04]  /*18390*/  FMNMX.FTZ R0, R157, R0, !PT ;  /* 0x000000009d007209 */ /* 0x000fe80007810000 */
        /* <DEDUP_REMOVED lines=8> */
[----:B----4-:R-:W-:Y:S01]  /*18420*/  FMNMX.FTZ R3, R164, R3, !PT ;  /* 0x00000003a4037209 */ /* 0x010fe20007810000 */
[----:B------:R-:W-:Y:S02]  /*18430*/  FMUL.FTZ R30, R30, c[0x0][0x320] ;  /* 0x0000c8001e1e7a20 */ /* 0x000fe40000410000 */
[----:B------:R-:W-:Y:S03]  /*18440*/  FMUL.FTZ R31, R31, c[0x0][0x320] ;  /* 0x0000c8001f1f7a20 */ /* 0x000fe60000410000 */
[----:B------:R-:W4:Y:S01]  /*18450*/  MUFU.TANH R174, R24 ;  /* 0x0000001800ae7308 */ /* 0x000f220000002400 */
        /* <DEDUP_REMOVED lines=8> */
[C---:B------:R-:W-:Y:S01]  /*184e0*/  HMMA.16816.F32 R44, R196.reuse, R8, R44 ;  /* 0x00000008c42c723c */ /* 0x040fe2000000182c */
[----:B------:R-:W2:Y:S02]  /*184f0*/  LDL.64 R8, [R1+0x48] ;  /* 0x0000480001087983 */ /* 0x000ea40000100a00 */
[----:B------:R-:W-:Y:S01]  /*18500*/  FMUL.FTZ R35, R35, c[0x0][0x320] ;  /* 0x0000c80023237a20 */ /* 0x000fe20000410000 */
[----:B-1----:R-:W-:Y:S01]  /*18510*/  FMNMX.FTZ R3, R166, R3, !PT ;  /* 0x00000003a6037209 */ /* 0x002fe20007810000 */
[----:B------:R-:W-:Y:S03]  /*18520*/  FMUL.FTZ R32, R32, c[0x0][0x320] ;  /* 0x0000c80020207a20 */ /* 0x000fe60000410000 */
[----:B------:R-:W-:Y:S01]  /*18530*/  MUFU.TANH R173, R25 ;  /* 0x0000001900ad7308 */ /* 0x000fe20000002400 */
[C---:B------:R-:W-:Y:S01]  /*18540*/  HMMA.16816.F32 R48, R196.reuse, R10, R48 ;  /* 0x0000000ac430723c */ /* 0x040fe20000001830 */
[----:B------:R-:W2:Y:S02]  /*18550*/  LDL R11, [R1+0x38] ;  /* 0x00003800010b7983 */ /* 0x000ea40000100800 */
[----:B------:R-:W-:Y:S02]  /*18560*/  FMUL.FTZ R40, R40, c[0x0][0x320] ;  /* 0x0000c80028287a20 */ /* 0x000fe40000410000 */
[----:B------:R-:W2:Y:S01]  /*18570*/  LDL R10, [R1+0x3c] ;  /* 0x00003c00010a7983 */ /* 0x000ea20000100800 */
[----:B------:R-:W-:Y:S01]  /*18580*/  FMUL.FTZ R41, R41, c[0x0][0x320] ;  /* 0x0000c80029297a20 */ /* 0x000fe20000410000 */
[----:B----4-:R-:W-:Y:S01]  /*18590*/  FMNMX.FTZ R0, R174, R0, !PT ;  /* 0x00000000ae007209 */ /* 0x010fe20007810000 */
        /* <DEDUP_REMOVED lines=28> */
[----:B------:R-:W-:Y:S03]  /*18760*/  FMUL.FTZ R56, R56, c[0x0][0x320] ;  /* 0x0000c80038387a20 */ /* 0x000fe60000410000 */
[----:B------:R-:W-:Y:S01]  /*18770*/  MUFU.TANH R242, R49 ;  /* 0x0000003100f27308 */ /* 0x000fe20000002400 */
[C---:B-1----:R-:W-:Y:S08]  /*18780*/  HMMA.16816.F32 R60, R196.reuse, R4, R60 ;  /* 0x00000004c43c723c */ /* 0x042ff0000000183c */
[----:B------:R-:W-:Y:S01]  /*18790*/  HMMA.16816.F32 R64, R196, R6, R64 ;  /* 0x00000006c440723c */ /* 0x000fe20000001840 */
[----:B------:R-:W1:Y:S10]  /*187a0*/  MUFU.TANH R204, R29 ;  /* 0x0000001d00cc7308 */ /* 0x000e740000002400 */
[----:B------:R-:W5:Y:S05]  /*187b0*/  MUFU.TANH R205, R32 ;  /* 0x0000002000cd7308 */ /* 0x000f6a0000002400 */
[----:B------:R-:W-:Y:S02]  /*187c0*/  FMUL.FTZ R60, R60, c[0x0][0x320] ;  /* 0x0000c8003c3c7a20 */ /* 0x000fe40000410000 */
[----:B------:R-:W-:Y:S02]  /*187d0*/  FMUL.FTZ R61, R61, c[0x0][0x320] ;  /* 0x0000c8003d3d7a20 */ /* 0x000fe40000410000 */
[----:B------:R-:W-:Y:S01]  /*187e0*/  FMUL.FTZ R62, R62, c[0x0][0x320] ;  /* 0x0000c8003e3e7a20 */ /* 0x000fe20000410000 */
[----:B------:R4:W-:Y:S01]  /*187f0*/  MUFU.TANH R48, R60 ;  /* 0x0000003c00307308 */ /* 0x0009e20000002400 */
[----:B------:R-:W-:Y:S02]  /*18800*/  FMUL.FTZ R63, R63, c[0x0][0x320] ;  /* 0x0000c8003f3f7a20 */ /* 0x000fe40000410000 */
[----:B------:R-:W-:Y:S02]  /*18810*/  FMUL.FTZ R64, R64, c[0x0][0x320] ;  /* 0x0000c80040407a20 */ /* 0x000fe40000410000 */
[----:B------:R-:W-:Y:S02]  /*18820*/  FMUL.FTZ R66, R66, c[0x0][0x320] ;  /* 0x0000c80042427a20 */ /* 0x000fe40000410000 */
[----:B------:R-:W-:Y:S03]  /*18830*/  FMUL.FTZ R65, R65, c[0x0][0x320] ;  /* 0x0000c80041417a20 */ /* 0x000fe60000410000 */
[----:B------:R-:W1:Y:S10]  /*18840*/  MUFU.TANH R206, R33 ;  /* 0x0000002100ce7308 */ /* 0x000e740000002400 */
[----:B------:R-:W5:Y:S01]  /*18850*/  MUFU.TANH R244, R36 ;  /* 0x0000002400f47308 */ /* 0x000f620000002400 */
[----:B----4-:R-:W-:Y:S02]  /*18860*/  MOV R60, R2 ;  /* 0x00000002003c7202 */ /* 0x010fe40000000f00 */
[----:B------:R-:W-:Y:S02]  /*18870*/  FMNMX.FTZ R2, R173, R0, !PT ;  /* 0x00000000ad027209 */ /* 0x000fe40007810000 */
[----:B------:R-:W-:Y:S05]  /*18880*/  FMNMX.FTZ R0, R177, R3, !PT ;  /* 0x00000003b1007209 */ /* 0x000fea0007810000 */
[----:B------:R-:W4:Y:S01]  /*18890*/  MUFU.TANH R246, R37 ;  /* 0x0000002500f67308 */ /* 0x000f220000002400 */
[----:B------:R-:W-:Y:S02]  /*188a0*/  FMNMX.FTZ R2, R179, R2, !PT ;  /* 0x00000002b3027209 */ /* 0x000fe40007810000 */
[----:B------:R-:W-:Y:S02]  /*188b0*/  FMNMX.FTZ R3, R175, R0, !PT ;  /* 0x00000000af037209 */ /* 0x000fe40007810000 */
[----:B-1----:R-:W-:Y:S04]  /*188c0*/  FMNMX.FTZ R0, R204, R2, !PT ;  /* 0x00000002cc007209 */ /* 0x002fe80007810000 */
[----:B-----5:R-:W-:Y:S01]  /*188d0*/  FMNMX.FTZ R0, R205, R0, !PT ;  /* 0x00000000cd007209 */ /* 0x020fe20007810000 */
[----:B------:R-:W1:Y:S03]  /*188e0*/  MUFU.TANH R245, R40 ;  /* 0x0000002800f57308 */ /* 0x000e660000002400 */
[----:B------:R-:W-:Y:S04]  /*188f0*/  FMNMX.FTZ R0, R206, R0, !PT ;  /* 0x00000000ce007209 */ /* 0x000fe80007810000 */
[----:B------:R-:W-:Y:S03]  /*18900*/  FMNMX.FTZ R0, R244, R0, !PT ;  /* 0x00000000f4007209 */ /* 0x000fe60007810000 */
[----:B------:R-:W5:Y:S01]  /*18910*/  MUFU.TANH R178, R27 ;  /* 0x0000001b00b27308 */ /* 0x000f620000002400 */
[----:B----4-:R-:W-:Y:S09]  /*18920*/  FMNMX.FTZ R0, R246, R0, !PT ;  /* 0x00000000f6007209 */ /* 0x010ff20007810000 */
[----:B------:R-:W4:Y:S01]  /*18930*/  MUFU.TANH R247, R41 ;  /* 0x0000002900f77308 */ /* 0x000f220000002400 */
[----:B-1----:R-:W-:Y:S09]  /*18940*/  FMNMX.FTZ R0, R245, R0, !PT ;  /* 0x00000000f5007209 */ /* 0x002ff20007810000 */
[----:B------:R-:W1:Y:S01]  /*18950*/  MUFU.TANH R210, R30 ;  /* 0x0000001e00d27308 */ /* 0x000e620000002400 */
[----:B-----5:R-:W-:Y:S09]  /*18960*/  FMNMX.FTZ R2, R178, R3, !PT ;  /* 0x00000003b2027209 */ /* 0x020ff20007810000 */
        /* <DEDUP_REMOVED lines=8> */
[----:B------:R-:W-:Y:S01]  /*189f0*/  MUFU.TANH R251, R43 ;  /* 0x0000002b00fb7308 */ /* 0x000fe20000002400 */
[----:B-1----:R-:W-:Y:S04]  /*18a00*/  FMNMX.FTZ R0, R201, R0, !PT ;  /* 0x00000000c9007209 */ /* 0x002fe80007810000 */
[----:B------:R-:W-:Y:S05]  /*18a10*/  FMNMX.FTZ R0, R202, R0, !PT ;  /* 0x00000000ca007209 */ /* 0x000fea0007810000 */
[----:B------:R1:W-:Y:S01]  /*18a20*/  MUFU.TANH R43, R58 ;  /* 0x0000003a002b7308 */ /* 0x0003e20000002400 */
[----:B-----5:R-:W-:Y:S09]  /*18a30*/  FMNMX.FTZ R2, R237, R2, !PT ;  /* 0x00000002ed027209 */ /* 0x020ff20007810000 */
[----:B------:R-:W-:Y:S10]  /*18a40*/  MUFU.TANH R241, R52 ;  /* 0x0000003400f17308 */ /* 0x000ff40000002400 */
[----:B------:R-:W4:Y:S01]  /*18a50*/  MUFU.TANH R239, R35 ;  /* 0x0000002300ef7308 */ /* 0x000f220000002400 */
[----:B-1----:R-:W-:Y:S04]  /*18a60*/  MOV R58, R242 ;  /* 0x000000f2003a7202 */ /* 0x002fe80000000f00 */
[----:B------:R-:W-:Y:S05]  /*18a70*/  FMNMX.FTZ R0, R58, R0, !PT ;  /* 0x000000003a007209 */ /* 0x000fea0007810000 */
[----:B------:R1:W-:Y:S10]  /*18a80*/  MUFU.TANH R169, R56 ;  /* 0x0000003800a97308 */ /* 0x0003f40000002400 */
[----:B------:R-:W5:Y:S01]  /*18a90*/  MUFU.TANH R249, R38 ;  /* 0x0000002600f97308 */ /* 0x000f620000002400 */
[----:B----4-:R-:W-:Y:S09]  /*18aa0*/  FMNMX.FTZ R2, R239, R2, !PT ;  /* 0x00000002ef027209 */ /* 0x010ff20007810000 */
[----:B------:R-:W4:Y:S01]  /*18ab0*/  MUFU.TANH R250, R39 ;  /* 0x0000002700fa7308 */ /* 0x000f220000002400 */
[----:B-1----:R-:W-:Y:S04]  /*18ac0*/  MOV R56, R241 ;  /* 0x000000f100387202 */ /* 0x002fe80000000f00 */
[----:B------:R-:W-:Y:S05]  /*18ad0*/  FMNMX.FTZ R0, R56, R0, !PT ;  /* 0x0000000038007209 */ /* 0x000fea0007810000 */
[----:B------:R-:W1:Y:S01]  /*18ae0*/  MUFU.TANH R209, R53 ;  /* 0x0000003500d17308 */ /* 0x000e620000002400 */
[----:B-----5:R-:W-:Y:S09]  /*18af0*/  FMNMX.FTZ R2, R249, R2, !PT ;  /* 0x00000002f9027209 */ /* 0x020ff20007810000 */
[----:B------:R-:W5:Y:S01]  /*18b00*/  MUFU.TANH R248, R42 ;  /* 0x0000002a00f87308 */ /* 0x000f620000002400 */
[----:B----4-:R-:W-:Y:S09]  /*18b10*/  FMNMX.FTZ R2, R250, R2, !PT ;  /* 0x00000002fa027209 */ /* 0x010ff20007810000 */
[----:B------:R-:W4:Y:S01]  /*18b20*/  MUFU.TANH R200, R46 ;  /* 0x0000002e00c87308 */ /* 0x000f220000002400 */
[----:B-1----:R-:W-:Y:S04]  /*18b30*/  FMNMX.FTZ R0, R209, R0, !PT ;  /* 0x00000000d1007209 */ /* 0x002fe80007810000 */
[----:B------:R-:W-:Y:S01]  /*18b40*/  FMNMX.FTZ R69, R169, R0, !PT ;  /* 0x00000000a9457209 */ /* 0x000fe20007810000 */
[----:B------:R-:W-:Y:S04]  /*18b50*/  FMUL.FTZ R0, R67, c[0x0][0x320] ;  /* 0x0000c80043007a20 */ /* 0x000fe80000410000 */
[----:B------:R-:W1:Y:S01]  /*18b60*/  MUFU.TANH R203, R47 ;  /* 0x0000002f00cb7308 */ /* 0x000e620000002400 */
[----:B-----5:R-:W-:Y:S04]  /*18b70*/  FMNMX.FTZ R2, R248, R2, !PT ;  /* 0x00000002f8027209 */ /* 0x020fe80007810000 */
[----:B------:R-:W-:Y:S05]  /*18b80*/  FMNMX.FTZ R2, R251, R2, !PT ;  /* 0x00000002fb027209 */ /* 0x000fea0007810000 */
[----:B------:R-:W5:Y:S01]  /*18b90*/  MUFU.TANH R243, R50 ;  /* 0x0000003200f37308 */ /* 0x000f620000002400 */
[----:B----4-:R-:W-:Y:S09]  /*18ba0*/  FMNMX.FTZ R2, R200, R2, !PT ;  /* 0x00000002c8027209 */ /* 0x010ff20007810000 */
[----:B------:R5:W4:Y:S01]  /*18bb0*/  MUFU.TANH R168, R57 ;  /* 0x0000003900a87308 */ /* 0x000b220000002400 */
[----:B-1----:R-:W-:Y:S09]  /*18bc0*/  FMNMX.FTZ R2, R203, R2, !PT ;  /* 0x00000002cb027209 */ /* 0x002ff20007810000 */
[----:B------:R-:W-:Y:S10]  /*18bd0*/  MUFU.TANH R240, R54 ;  /* 0x0000003600f07308 */ /* 0x000ff40000002400 */
[----:B------:R-:W1:Y:S01]  /*18be0*/  MUFU.TANH R159, R51 ;  /* 0x00000033009f7308 */ /* 0x000e620000002400 */
[----:B-----5:R-:W-:Y:S02]  /*18bf0*/  MOV R57, R243 ;  /* 0x000000f300397202 */ /* 0x020fe40000000f00 */
[----:B----4-:R-:W-:Y:S02]  /*18c00*/  FMNMX.FTZ R69, R168, R69, !PT ;  /* 0x00000045a8457209 */ /* 0x010fe40007810000 */
[----:B------:R-:W-:Y:S05]  /*18c10*/  FMNMX.FTZ R2, R57, R2, !PT ;  /* 0x0000000239027209 */ /* 0x000fea0007810000 */
[----:B------:R4:W5:Y:S01]  /*18c20*/  MUFU.TANH R49, R61 ;  /* 0x0000003d00317308 */ /* 0x0009620000002400 */
[----:B------:R-:W-:Y:S09]  /*18c30*/  FMNMX.FTZ R69, R48, R69, !PT ;  /* 0x0000004530457209 */ /* 0x000ff20007810000 */
[----:B------:R-:W2:Y:S01]  /*18c40*/  MUFU.TANH R207, R55 ;  /* 0x0000003700cf7308 */ /* 0x000ea20000002400 */
[----:B-1----:R-:W-:Y:S09]  /*18c50*/  FMNMX.FTZ R2, R159, R2, !PT ;  /* 0x000000029f027209 */ /* 0x002ff20007810000 */
[----:B------:R2:W-:Y:S01]  /*18c60*/  MUFU.TANH R137, R0 ;  /* 0x0000000000897308 */ /* 0x0005e20000002400 */
[----:B----4-:R-:W-:Y:S02]  /*18c70*/  MOV R61, R240 ;  /* 0x000000f0003d7202 */ /* 0x010fe40000000f00 */
[----:B-----5:R-:W-:Y:S02]  /*18c80*/  FMNMX.FTZ R69, R49, R69, !PT ;  /* 0x0000004531457209 */ /* 0x020fe40007810000 */
[----:B------:R-:W-:Y:S05]  /*18c90*/  FMNMX.FTZ R2, R61, R2, !PT ;  /* 0x000000023d027209 */ /* 0x000fea0007810000 */
[----:B------:R-:W1:Y:S10]  /*18ca0*/  MUFU.TANH R50, R62 ;  /* 0x0000003e00327308 */ /* 0x000e740000002400 */
[----:B------:R-:W4:Y:S01]  /*18cb0*/  MUFU.TANH R59, R63 ;  /* 0x0000003f003b7308 */ /* 0x000f220000002400 */
[----:B--2---:R-:W-:Y:S04]  /*18cc0*/  FMNMX.FTZ R0, R207, R2, !PT ;  /* 0x00000002cf007209 */ /* 0x004fe80007810000 */
[----:B------:R-:W-:Y:S05]  /*18cd0*/  FMNMX.FTZ R0, R43, R0, !PT ;  /* 0x000000002b007209 */ /* 0x000fea0007810000 */
[----:B------:R-:W2:Y:S01]  /*18ce0*/  MUFU.TANH R16, R64 ;  /* 0x0000004000107308 */ /* 0x000ea20000002400 */
[----:B------:R-:W-:Y:S04]  /*18cf0*/  FMNMX.FTZ R0, R60, R0, !PT ;  /* 0x000000003c007209 */ /* 0x000fe80007810000 */
[----:B-1----:R-:W-:Y:S05]  /*18d00*/  FMNMX.FTZ R0, R50, R0, !PT ;  /* 0x0000000032007209 */ /* 0x002fea0007810000 */
[----:B------:R-:W1:Y:S01]  /*18d10*/  MUFU.TANH R136, R66 ;  /* 0x0000004200887308 */ /* 0x000e620000002400 */
[----:B----4-:R-:W-:Y:S09]  /*18d20*/  FMNMX.FTZ R0, R59, R0, !PT ;  /* 0x000000003b007209 */ /* 0x010ff20007810000 */
[----:B------:R-:W4:Y:S01]  /*18d30*/  MUFU.TANH R51, R65 ;  /* 0x0000004100337308 */ /* 0x000f220000002400 */
[----:B--2---:R-:W-:Y:S02]  /*18d40*/  FMNMX.FTZ R69, R16, R69, !PT ;  /* 0x0000004510457209 */ /* 0x004fe40007810000 */
[----:B-1----:R-:W-:Y:S04]  /*18d50*/  FMNMX.FTZ R0, R136, R0, !PT ;  /* 0x0000000088007209 */ /* 0x002fe80007810000 */
[----:B------:R-:W-:Y:S05]  /*18d60*/  FMNMX.FTZ R0, R137, R0, !PT ;  /* 0x0000000089007209 */ /* 0x000fea0007810000 */
[----:B------:R-:W1:Y:S01]  /*18d70*/  SHFL.BFLY PT, R2, R0, 0x2, 0x1f ;  /* 0x0c401f0000027f89 */ /* 0x000e6200000e0000 */
[----:B----4-:R-:W-:Y:S07]  /*18d80*/  FMNMX.FTZ R69, R51, R69, !PT ;  /* 0x0000004533457209 */ /* 0x010fee0007810000 */
[----:B------:R-:W2:Y:S01]  /*18d90*/  SHFL.BFLY PT, R3, R69, 0x2, 0x1f ;  /* 0x0c401f0045037f89 */ /* 0x000ea200000e0000 */
[----:B-1----:R-:W-:Y:S02]  /*18da0*/  FMNMX.FTZ R0, R0, R2, !PT ;  /* 0x0000000200007209 */ /* 0x002fe40007810000 */
[----:B--2---:R-:W-:Y:S05]  /*18db0*/  FMNMX.FTZ R69, R69, R3, !PT ;  /* 0x0000000345457209 */ /* 0x004fea0007810000 */
[----:B------:R-:W1:Y:S08]  /*18dc0*/  SHFL.BFLY PT, R3, R0, 0x1, 0x1f ;  /* 0x0c201f0000037f89 */ /* 0x000e7000000e0000 */
[----:B------:R-:W2:Y:S01]  /*18dd0*/  SHFL.BFLY PT, R4, R69, 0x1, 0x1f ;  /* 0x0c201f0045047f89 */ /* 0x000ea200000e0000 */
[----:B-1----:R-:W-:Y:S02]  /*18de0*/  FMNMX.FTZ R68, R0, R3, !PT ;  /* 0x0000000300447209 */ /* 0x002fe40007810000 */
[----:B------:R-:W-:Y:S03]  /*18df0*/  @P0 SHF.R.S32.HI R3, RZ, 0x1f, R236 ;  /* 0x0000001fff030819 */ /* 0x000fe600000114ec */
[----:B------:R-:W-:Y:S02]  /*18e00*/  FADD.FTZ R0, -R68, R71 ;  /* 0x0000004744007221 */ /* 0x000fe40000010100 */
[----:B------:R-:W-:Y:S01]  /*18e10*/  @P0 IMAD R3, R3, c[0x0][0x1e0], RZ ;  /* 0x0000780003030a24 */ /* 0x000fe200078e02ff */
[----:B--2---:R-:W-:Y:S01]  /*18e20*/  FMNMX.FTZ R69, R69, R4, !PT ;  /* 0x0000000445457209 */ /* 0x004fe20007810000 */
[C---:B------:R-:W-:Y:S04]  /*18e30*/  @P0 IMAD.WIDE.U32 R4, R236.reuse, c[0x0][0x1e0], RZ ;  /* 0x00007800ec040a25 */ /* 0x040fe800078e00ff */
[----:B------:R-:W-:Y:S02]  /*18e40*/  FMUL.FTZ R71, R69, c[0x0][0x2d0] ;  /* 0x0000b40045477a20 */ /* 0x000fe40000410000 */
[----:B------:R-:W-:Y:S02]  /*18e50*/  @P0 IMAD R3, R236, c[0x0][0x1e4], R3 ;  /* 0x00007900ec030a24 */ /* 0x000fe400078e0203 */
[----:B------:R-:W-:Y:S01]  /*18e60*/  FFMA.FTZ R6, R149, c[0x0][0x2d0], -R71 ;  /* 0x0000b40095067a23 */ /* 0x000fe20000010847 */
[----:B------:R-:W-:Y:S01]  /*18e70*/  MOV R149, R51 ;  /* 0x0000003300957202 */ /* 0x000fe20000000f00 */
[----:B------:R-:W-:Y:S01]  /*18e80*/  FADD.FTZ R2, -R69, R70 ;  /* 0x0000004645027221 */ /* 0x000fe20000010100 */
[----:B------:R-:W-:Y:S01]  /*18e90*/  @P0 IADD3 R5, R5, R3, RZ ;  /* 0x0000000305050210 */ /* 0x000fe20007ffe0ff */
[----:B------:R1:W-:Y:S01]  /*18ea0*/  MUFU.EX2 R243, R6 ;  /* 0x0000000600f37308 */ /* 0x0003e20000000800 */
[----:B------:R-:W-:Y:S01]  /*18eb0*/  @P0 SHF.L.U32 R3, R4, 0x7, RZ ;  /* 0x0000000704030819 */ /* 0x000fe200000006ff */
[----:B------:R-:W-:Y:S01]  /*18ec0*/  FMUL.FTZ R2, R2, c[0x0][0x2d0] ;  /* 0x0000b40002027a20 */ /* 0x000fe20000410000 */
[----:B------:R-:W-:Y:S01]  /*18ed0*/  @P0 SHF.L.U64.HI R4, R4, 0x7, R5 ;  /* 0x0000000704040819 */ /* 0x000fe20000010205 */
[----:B------:R-:W-:Y:S01]  /*18ee0*/  FMUL.FTZ R0, R0, c[0x0][0x2d0] ;  /* 0x0000b40000007a20 */ /* 0x000fe20000410000 */
[C---:B------:R-:W-:Y:S01]  /*18ef0*/  @P0 IADD3 R5, P1, R3.reuse, R14, RZ ;  /* 0x0000000e03050210 */ /* 0x040fe20007f3e0ff */
[--C-:B------:R-:W-:Y:S01]  /*18f00*/  FFMA.FTZ R32, R138, c[0x0][0x2d0], -R71.reuse ;  /* 0x0000b4008a207a23 */ /* 0x100fe20000010847 */
[----:B------:R-:W-:Y:S01]  /*18f10*/  @P0 IADD3 R3, P2, R3, R11, RZ ;  /* 0x0000000b03030210 */ /* 0x000fe20007f5e0ff */
[--C-:B------:R-:W-:Y:S01]  /*18f20*/  FFMA.FTZ R40, R156, c[0x0][0x2d0], -R71.reuse ;  /* 0x0000b4009c287a23 */ /* 0x100fe20000010847 */
[C---:B------:R-:W-:Y:S01]  /*18f30*/  @P0 IADD3.X R7, R4.reuse, R9, RZ, P1, !PT ;  /* 0x0000000904070210 */ /* 0x040fe20000ffe4ff */
[--C-:B------:R-:W-:Y:S01]  /*18f40*/  FFMA.FTZ R9, R151, c[0x0][0x2d0], -R71.reuse ;  /* 0x0000b40097097a23 */ /* 0x100fe20000010847 */
[----:B------:R-:W-:Y:S01]  /*18f50*/  @P0 LEA R8, P1, R3, c[0x0][0x1c8], 0x1 ;  /* 0x0000720003080a11 */ /* 0x000fe200078208ff */
[----:B------:R-:W2:Y:S01]  /*18f60*/  MUFU.EX2 R2, R2 ;  /* 0x0000000200027308 */ /* 0x000ea20000000800 */
[----:B------:R-:W-:Y:S01]  /*18f70*/  @P0 IADD3.X R4, R4, R10, RZ, P2, !PT ;  /* 0x0000000a04040210 */ /* 0x000fe200017fe4ff */
[--C-:B------:R-:W-:Y:S01]  /*18f80*/  FFMA.FTZ R70, R167, c[0x0][0x2d0], -R71.reuse ;  /* 0x0000b400a7467a23 */ /* 0x100fe20000010847 */
[----:B------:R-:W-:Y:S02]  /*18f90*/  MOV R138, R50 ;  /* 0x00000032008a7202 */ /* 0x000fe40000000f00 */
[----:B------:R-:W-:Y:S02]  /*18fa0*/  MOV R156, R60 ;  /* 0x0000003c009c7202 */ /* 0x000fe40000000f00 */
[----:B------:R-:W-:Y:S03]  /*18fb0*/  MOV R151, R49 ;  /* 0x0000003100977202 */ /* 0x000fe60000000f00 */
[----:B------:R4:W-:Y:S01]  /*18fc0*/  MUFU.EX2 R241, R9 ;  /* 0x0000000900f17308 */ /* 0x0009e20000000800 */
[--C-:B-1----:R-:W-:Y:S01]  /*18fd0*/  FFMA.FTZ R6, R150, c[0x0][0x2d0], -R71.reuse ;  /* 0x0000b40096067a23 */ /* 0x102fe20000010847 */
[----:B------:R-:W-:Y:S08]  /*18fe0*/  MOV R150, R16 ;  /* 0x0000001000967202 */ /* 0x000ff00000000f00 */
[----:B------:R1:W-:Y:S01]  /*18ff0*/  MUFU.EX2 R242, R6 ;  /* 0x0000000600f27308 */ /* 0x0003e20000000800 */
[C---:B--2---:R-:W-:Y:S02]  /*19000*/  FMUL.FTZ R16, R2.reuse, R84 ;  /* 0x0000005402107220 */ /* 0x044fe40000410000 */
[C---:B------:R-:W-:Y:S02]  /*19010*/  FMUL.FTZ R17, R2.reuse, R85 ;  /* 0x0000005502117220 */ /* 0x040fe40000410000 */
[C---:B------:R-:W-:Y:S05]  /*19020*/  FMUL.FTZ R24, R2.reuse, R92 ;  /* 0x0000005c02187220 */ /* 0x040fea0000410000 */
[----:B------:R-:W2:Y:S01]  /*19030*/  MUFU.EX2 R0, R0 ;  /* 0x0000000000007308 */ /* 0x000ea20000000800 */
[C---:B------:R-:W-:Y:S02]  /*19040*/  FMUL.FTZ R25, R2.reuse, R93 ;  /* 0x0000005d02197220 */ /* 0x040fe40000410000 */
[----:B------:R-:W-:Y:S01]  /*19050*/  FMUL.FTZ R33, R2, R101 ;  /* 0x0000006502217220 */ /* 0x000fe20000410000 */
[----:B----4-:R-:W-:Y:S01]  /*19060*/  @P0 LEA.HI.X R9, R3, c[0x0][0x1cc], R4, 0x1, P1 ;  /* 0x0000730003090a11 */ /* 0x010fe200008f0c04 */
[----:B------:R-:W-:Y:S01]  /*19070*/  FFMA.FTZ R3, R148, c[0x0][0x2d0], -R71 ;  /* 0x0000b40094037a23 */ /* 0x000fe20000010847 */
[----:B------:R-:W-:Y:S01]  /*19080*/  MOV R148, R43 ;  /* 0x0000002b00947202 */ /* 0x000fe20000000f00 */
[C---:B------:R-:W-:Y:S01]  /*19090*/  FMUL.FTZ R41, R2.reuse, R109 ;  /* 0x0000006d02297220 */ /* 0x040fe20000410000 */
[----:B------:R-:W-:Y:S01]  /*190a0*/  MOV R109, R207 ;  /* 0x000000cf006d7202 */ /* 0x000fe20000000f00 */
[C---:B------:R-:W-:Y:S01]  /*190b0*/  FMUL.FTZ R49, R2.reuse, R117 ;  /* 0x0000007502317220 */ /* 0x040fe20000410000 */
[----:B------:R4:W-:Y:S01]  /*190c0*/  MUFU.EX2 R240, R3 ;  /* 0x0000000300f07308 */ /* 0x0009e20000000800 */
[C---:B------:R-:W-:Y:S02]  /*190d0*/  FMUL.FTZ R64, R2.reuse, R132 ;  /* 0x0000008402407220 */ /* 0x040fe40000410000 */
[----:B------:R-:W-:Y:S01]  /*190e0*/  FMUL.FTZ R65, R2, R133 ;  /* 0x0000008502417220 */ /* 0x000fe20000410000 */
[C---:B-1----:R-:W-:Y:S04]  /*190f0*/  @P0 LEA R6, P3, R5.reuse, c[0x0][0x1c8], 0x1 ;  /* 0x0000720005060a11 */ /* 0x042fe800078608ff */
[----:B------:R-:W-:Y:S02]  /*19100*/  @P0 LEA.HI.X R7, R5, c[0x0][0x1cc], R7, 0x1, P3 ;  /* 0x0000730005070a11 */ /* 0x000fe400018f0c07 */
[----:B------:R-:W-:Y:S01]  /*19110*/  @P0 IADD3 R4, P1, R6, UR10, RZ ;  /* 0x0000000a06040c10 */ /* 0x000fe2000ff3e0ff */
[----:B------:R1:W-:Y:S02]  /*19120*/  MUFU.EX2 R211, R32 ;  /* 0x0000002000d37308 */ /* 0x0003e40000000800 */
[----:B------:R5:W-:Y:S01]  /*19130*/  @P0 LDGSTS.E.BYPASS.LTC128B.128 [R235+0x8100], [R6.64], !P6 ;  /* 0x0810000006eb0fae */ /* 0x000be2000f101d48 */
[----:B------:R-:W-:Y:S01]  /*19140*/  @P0 IADD3.X R5, R7, UR6, RZ, P1, !PT ;  /* 0x0000000607050c10 */ /* 0x000fe20008ffe4ff */
[----:B--2---:R-:W-:Y:S01]  /*19150*/  FMUL.FTZ R18, R0, R86 ;  /* 0x0000005600127220 */ /* 0x004fe20000410000 */
[----:B---3--:R-:W-:Y:S01]  /*19160*/  @P0 IADD3 R10, P3, R4, R12, RZ ;  /* 0x0000000c040a0210 */ /* 0x008fe20007f7e0ff */
[C---:B------:R-:W-:Y:S02]  /*19170*/  FMUL.FTZ R19, R0.reuse, R87 ;  /* 0x0000005700137220 */ /* 0x040fe40000410000 */
[C---:B------:R-:W-:Y:S01]  /*19180*/  FMUL.FTZ R26, R0.reuse, R94 ;  /* 0x0000005e001a7220 */ /* 0x040fe20000410000 */
[C---:B------:R-:W-:Y:S01]  /*19190*/  @P0 IADD3.X R11, R5.reuse, R13, RZ, P3, !PT ;  /* 0x0000000d050b0210 */ /* 0x040fe20001ffe4ff */
[----:B------:R2:W-:Y:S01]  /*191a0*/  @P0 LDGSTS.E.BYPASS.LTC128B.128 [R235+0xc100], [R8.64], !P4 ;  /* 0x0c10000008eb0fae */ /* 0x0005e2000e101d48 */
[----:B------:R-:W-:Y:S01]  /*191b0*/  FMUL.FTZ R27, R0, R95 ;  /* 0x0000005f001b7220 */ /* 0x000fe20000410000 */
[----:B------:R3:W-:Y:S01]  /*191c0*/  MUFU.EX2 R208, R40 ;  /* 0x0000002800d07308 */ /* 0x0007e20000000800 */
[----:B----4-:R-:W-:Y:S02]  /*191d0*/  FMUL.FTZ R3, R68, c[0x0][0x2d0] ;  /* 0x0000b40044037a20 */ /* 0x010fe40000410000 */
[C---:B------:R-:W-:Y:S02]  /*191e0*/  FMUL.FTZ R34, R0.reuse, R102 ;  /* 0x0000006600227220 */ /* 0x040fe40000410000 */
[C---:B------:R-:W-:Y:S01]  /*191f0*/  FMUL.FTZ R35, R0.reuse, R103 ;  /* 0x0000006700237220 */ /* 0x040fe20000410000 */
[----:B------:R4:W-:Y:S01]  /*19200*/  @P0 LDGSTS.E.BYPASS.LTC128B.128 [R235+0x9100], [R4.64], !P6 ;  /* 0x0910000004eb0fae */ /* 0x0009e2000f101d48 */
[C---:B------:R-:W-:Y:S01]  /*19210*/  FMUL.FTZ R42, R0.reuse, R110 ;  /* 0x0000006e002a7220 */ /* 0x040fe20000410000 */
[----:B------:R-:W-:Y:S01]  /*19220*/  MOV R110, R61 ;  /* 0x0000003d006e7202 */ /* 0x000fe20000000f00 */
[C---:B------:R-:W-:Y:S01]  /*19230*/  FMUL.FTZ R43, R0.reuse, R111 ;  /* 0x0000006f002b7220 */ /* 0x040fe20000410000 */
[----:B------:R-:W-:Y:S01]  /*19240*/  MOV R111, R159 ;  /* 0x0000009f006f7202 */ /* 0x000fe20000000f00 */
[----:B------:R-:W-:Y:S02]  /*19250*/  FMUL.FTZ R50, R0, R118 ;  /* 0x0000007600327220 */ /* 0x000fe40000410000 */
[----:B-1----:R-:W-:Y:S01]  /*19260*/  FMUL.FTZ R32, R2, R100 ;  /* 0x0000006402207220 */ /* 0x002fe20000410000 */
[----:B------:R4:W-:Y:S01]  /*19270*/  @P0 LDGSTS.E.BYPASS.LTC128B.128 [R235+0xd100], [R4.64+0x80], !P4 ;  /* 0x0d10008004eb0fae */ /* 0x0009e2000e101d48 */
[----:B------:R-:W-:Y:S01]  /*19280*/  FMUL.FTZ R51, R0, R119 ;  /* 0x0000007700337220 */ /* 0x000fe20000410000 */
[----:B------:R-:W-:Y:S01]  /*19290*/  MOV R119, R57 ;  /* 0x0000003900777202 */ /* 0x000fe20000000f00 */
[--C-:B-----5:R-:W-:Y:S01]  /*192a0*/  FFMA.FTZ R7, R154, c[0x0][0x2d0], -R3.reuse ;  /* 0x0000b4009a077a23 */ /* 0x120fe20000010803 */
[----:B------:R-:W-:Y:S01]  /*192b0*/  @P0 IADD3 R6, P1, R4, UR10, RZ ;  /* 0x0000000a04060c10 */ /* 0x000fe2000ff3e0ff */
[----:B------:R-:W-:Y:S01]  /*192c0*/  FMUL.FTZ R57, R2, R125 ;  /* 0x0000007d02397220 */ /* 0x000fe20000410000 */
[----:B------:R-:W-:Y:S01]  /*192d0*/  MOV R154, R169 ;  /* 0x000000a9009a7202 */ /* 0x000fe20000000f00 */
[----:B------:R1:W-:Y:S01]  /*192e0*/  MUFU.EX2 R171, R7 ;  /* 0x0000000700ab7308 */ /* 0x0003e20000000800 */
[----:B------:R-:W-:Y:S02]  /*192f0*/  FMUL.FTZ R66, R0, R134 ;  /* 0x0000008600427220 */ /* 0x000fe40000410000 */
[----:B---3--:R-:W-:Y:S01]  /*19300*/  FMUL.FTZ R40, R2, R108 ;  /* 0x0000006c02287220 */ /* 0x008fe20000410000 */
[----:B--2---:R-:W-:Y:S01]  /*19310*/  @P0 IADD3 R8, P2, R6, UR10, RZ ;  /* 0x0000000a06080c10 */ /* 0x004fe2000ff5e0ff */
[----:B------:R-:W-:Y:S01]  /*19320*/  FMUL.FTZ R67, R0, R135 ;  /* 0x0000008700437220 */ /* 0x000fe20000410000 */
[----:B------:R-:W-:Y:S01]  /*19330*/  MOV R108, R56 ;  /* 0x00000038006c7202 */ /* 0x000fe20000000f00 */
[--C-:B------:R-:W-:Y:S01]  /*19340*/  FFMA.FTZ R56, R164, c[0x0][0x2d0], -R3.reuse ;  /* 0x0000b400a4387a23 */ /* 0x100fe20000010803 */
[----:B------:R-:W-:Y:S01]  /*19350*/  MOV R164, R58 ;  /* 0x0000003a00a47202 */ /* 0x000fe20000000f00 */
[----:B------:R-:W-:Y:S02]  /*19360*/  FMUL.FTZ R58, R0, R126 ;  /* 0x0000007e003a7220 */ /* 0x000fe40000410000 */
[----:B------:R2:W-:Y:S01]  /*19370*/  MUFU.EX2 R117, R56 ;  /* 0x0000003800757308 */ /* 0x0005e20000000800 */
[--C-:B------:R-:W-:Y:S09]  /*19380*/  FFMA.FTZ R136, R136, c[0x0][0x2d0], -R3.reuse ;  /* 0x0000b40088887a23 */ /* 0x100ff20000010803 */
[----:B------:R-:W-:Y:S01]  /*19390*/  MUFU.EX2 R136, R136 ;  /* 0x0000008800887308 */ /* 0x000fe20000000800 */
[----:B-1----:R-:W-:Y:S02]  /*193a0*/  @P0 IADD3.X R7, R5, UR6, RZ, P1, !PT ;  /* 0x0000000605070c10 */ /* 0x002fe40008ffe4ff */
[----:B----4-:R-:W-:Y:S01]  /*193b0*/  @P0 IADD3 R4, P1, R6, R12, RZ ;  /* 0x0000000c06040210 */ /* 0x010fe20007f3e0ff */
[--C-:B------:R-:W-:Y:S01]  /*193c0*/  FFMA.FTZ R12, R155, c[0x0][0x2d0], -R3.reuse ;  /* 0x0000b4009b0c7a23 */ /* 0x100fe20000010803 */
[C---:B------:R-:W-:Y:S01]  /*193d0*/  @P0 IADD3.X R9, R7.reuse, UR6, RZ, P2, !PT ;  /* 0x0000000607090c10 */ /* 0x040fe200097fe4ff */
[----:B------:R1:W-:Y:S01]  /*193e0*/  @P0 LDGSTS.E.BYPASS.LTC128B.128 [R235+0xa100], [R6.64], !P6 ;  /* 0x0a10000006eb0fae */ /* 0x0003e2000f101d48 */
[----:B------:R-:W-:Y:S03]  /*193f0*/  @P0 IADD3.X R5, R7, R13, RZ, P1, !PT ;  /* 0x0000000d07050210 */ /* 0x000fe60000ffe4ff */
[----:B------:R3:W4:Y:S01]  /*19400*/  MUFU.EX2 R170, R12 ;  /* 0x0000000c00aa7308 */ /* 0x0007220000000800 */
[----:B------:R-:W-:Y:S01]  /*19410*/  MOV R155, R48 ;  /* 0x00000030009b7202 */ /* 0x000fe20000000f00 */
[--C-:B------:R-:W-:Y:S02]  /*19420*/  FFMA.FTZ R48, R158, c[0x0][0x2d0], -R3.reuse ;  /* 0x0000b4009e307a23 */ /* 0x100fe40000010803 */
[----:B--2---:R-:W-:Y:S01]  /*19430*/  FMUL.FTZ R56, R2, R124 ;  /* 0x0000007c02387220 */ /* 0x004fe20000410000 */
[----:B------:R2:W-:Y:S05]  /*19440*/  @P0 LDGSTS.E.BYPASS.LTC128B.128 [R235+0xe100], [R10.64], !P4 ;  /* 0x0e1000000aeb0fae */ /* 0x0005ea000e101d48 */
[----:B------:R5:W-:Y:S03]  /*19450*/  MUFU.EX2 R159, R48 ;  /* 0x00000030009f7308 */ /* 0x000be60000000800 */
[----:B------:R4:W-:Y:S08]  /*19460*/  @P0 LDGSTS.E.BYPASS.LTC128B.128 [R235+0xb100], [R8.64], !P6 ;  /* 0x0b10000008eb0fae */ /* 0x0009f0000f101d48 */
[----:B------:R4:W-:Y:S01]  /*19470*/  @P0 LDGSTS.E.BYPASS.LTC128B.128 [R235+0xf100], [R4.64], !P4 ;  /* 0x0f10000004eb0fae */ /* 0x0009e2000e101d48 */
[--C-:B-1----:R-:W-:Y:S01]  /*19480*/  FFMA.FTZ R6, R152, c[0x0][0x2d0], -R3.reuse ;  /* 0x0000b40098067a23 */ /* 0x102fe20000010803 */
[----:B------:R-:W-:Y:S01]  /*19490*/  MOV R152, R209 ;  /* 0x000000d100987202 */ /* 0x000fe20000000f00 */
[C---:B------:R-:W-:Y:S02]  /*194a0*/  FMUL.FTZ R7, R0.reuse, R75 ;  /* 0x0000004b00077220 */ /* 0x040fe40000410000 */
[----:B------:R1:W-:Y:S03]  /*194b0*/  MUFU.EX2 R169, R6 ;  /* 0x0000000600a97308 */ /* 0x0003e60000000800 */
[----:B---3--:R-:W3:Y:S01]  /*194c0*/  LDSM.16.MT88.4 R12, [R213+0x100] ;  /* 0x00010000d50c783b */ /* 0x008ee20000004200 */
[C---:B--2---:R-:W-:Y:S02]  /*194d0*/  FMUL.FTZ R10, R0.reuse, R78 ;  /* 0x0000004e000a7220 */ /* 0x044fe40000410000 */
[----:B------:R-:W-:Y:S02]  /*194e0*/  FMUL.FTZ R11, R0, R79 ;  /* 0x0000004f000b7220 */ /* 0x000fe40000410000 */
[C---:B-----5:R-:W-:Y:S03]  /*194f0*/  FMUL.FTZ R48, R2.reuse, R116 ;  /* 0x0000007402307220 */ /* 0x060fe60000410000 */
[----:B------:R-:W2:Y:S01]  /*19500*/  LDSM.16.MT88.4 R20, [R214+0x100] ;  /* 0x00010000d614783b */ /* 0x000ea20000004200 */
[C---:B----4-:R-:W-:Y:S02]  /*19510*/  FMUL.FTZ R8, R2.reuse, R76 ;  /* 0x0000004c02087220 */ /* 0x050fe40000410000 */
[C---:B------:R-:W-:Y:S05]  /*19520*/  FMUL.FTZ R9, R2.reuse, R77 ;  /* 0x0000004d02097220 */ /* 0x040fea0000410000 */
[----:B------:R-:W4:Y:S01]  /*19530*/  LDSM.16.MT88.4 R28, [R217+0x100] ;  /* 0x00010000d91c783b */ /* 0x000f220000004200 */
[----:B------:R-:W-:Y:S01]  /*19540*/  FFMA.FTZ R4, R153, c[0x0][0x2d0], -R3 ;  /* 0x0000b40099047a23 */ /* 0x000fe20000010803 */
[----:B------:R-:W-:Y:S01]  /*19550*/  MOV R153, R168 ;  /* 0x000000a800997202 */ /* 0x000fe20000000f00 */
[----:B------:R-:W-:Y:S01]  /*19560*/  FMUL.FTZ R5, R2, R73 ;  /* 0x0000004902057220 */ /* 0x000fe20000410000 */
[----:B------:R-:W-:Y:S01]  /*19570*/  F2FP.PACK_AB R73, R170, R171 ;  /* 0x000000abaa49723e */ /* 0x000fe200000000ff */
[----:B------:R5:W2:Y:S01]  /*19580*/  MUFU.EX2 R168, R4 ;  /* 0x0000000400a87308 */ /* 0x000aa20000000800 */
[----:B-1----:R-:W-:Y:S01]  /*19590*/  FMUL.FTZ R6, R0, R74 ;  /* 0x0000004a00067220 */ /* 0x002fe20000410000 */
[----:B------:R-:W-:Y:S01]  /*195a0*/  F2FP.PACK_AB R74, R240, R241 ;  /* 0x000000f1f04a723e */ /* 0x000fe200000000ff */
[----:B------:R-:W1:Y:S08]  /*195b0*/  LDSM.16.MT88.4 R36, [R216+0x100] ;  /* 0x00010000d824783b */ /* 0x000e700000004200 */
[----:B------:R-:W1:Y:S08]  /*195c0*/  LDSM.16.MT88.4 R44, [R213+0x4100] ;  /* 0x00410000d52c783b */ /* 0x000e700000004200 */
[----:B------:R-:W1:Y:S01]  /*195d0*/  LDSM.16.MT88.4 R52, [R214+0x4100] ;  /* 0x00410000d634783b */ /* 0x000e620000004200 */
[----:B-----5:R-:W-:Y:S01]  /*195e0*/  FMUL.FTZ R4, R2, R72 ;  /* 0x0000004802047220 */ /* 0x020fe20000410000 */
[----:B------:R-:W-:Y:S02]  /*195f0*/  F2FP.PACK_AB R72, R242, R243 ;  /* 0x000000f3f248723e */ /* 0x000fe400000000ff */
[----:B--2---:R-:W-:Y:S04]  /*19600*/  F2FP.PACK_AB R75, R168, R169 ;  /* 0x000000a9a84b723e */ /* 0x004fe800000000ff */
[----:B------:R-:W2:Y:S03]  /*19610*/  LDSM.16.MT88.4 R60, [R217+0x4100] ;  /* 0x00410000d93c783b */ /* 0x000ea60000004200 */
[C---:B---3--:R-:W-:Y:S05]  /*19620*/  HMMA.16816.F32 R4, R72.reuse, R12, R4 ;  /* 0x0000000c4804723c */ /* 0x048fea0000001804 */
[----:B------:R-:W3:Y:S02]  /*19630*/  LDSM.16.MT88.4 R76, [R216+0x4100] ;  /* 0x00410000d84c783b */ /* 0x000ee40000004200 */
[C---:B------:R-:W-:Y:S01]  /*19640*/  FMUL.FTZ R12, R2.reuse, R80 ;  /* 0x00000050020c7220 */ /* 0x040fe20000410000 */
[C---:B------:R-:W-:Y:S05]  /*19650*/  HMMA.16816.F32 R8, R72.reuse, R14, R8 ;  /* 0x0000000e4808723c */ /* 0x040fea0000001808 */
[----:B------:R-:W-:Y:S01]  /*19660*/  LDSM.16.MT88.4 R84, [R214+0x900] ;  /* 0x00090000d654783b */ /* 0x000fe20000004200 */
[----:B------:R-:W-:Y:S02]  /*19670*/  FMUL.FTZ R13, R2, R81 ;  /* 0x00000051020d7220 */ /* 0x000fe40000410000 */
[C---:B------:R-:W-:Y:S04]  /*19680*/  FMUL.FTZ R14, R0.reuse, R82 ;  /* 0x00000052000e7220 */ /* 0x040fe80000410000 */
[----:B------:R-:W-:Y:S01]  /*19690*/  FMUL.FTZ R15, R0, R83 ;  /* 0x00000053000f7220 */ /* 0x000fe20000410000 */
[----:B------:R-:W-:Y:S06]  /*196a0*/  LDSM.16.MT88.4 R92, [R216+0x900] ;  /* 0x00090000d85c783b */ /* 0x000fec0000004200 */
[C---:B------:R-:W-:Y:S02]  /*196b0*/  HMMA.16816.F32 R12, R72.reuse, R20, R12 ;  /* 0x00000014480c723c */ /* 0x040fe4000000180c */
[----:B------:R-:W5:Y:S05]  /*196c0*/  LDSM.16.MT88.4 R80, [R213+0x900] ;  /* 0x00090000d550783b */ /* 0x000f6a0000004200 */
[C---:B------:R-:W-:Y:S01]  /*196d0*/  FMUL.FTZ R20, R2.reuse, R88 ;  /* 0x0000005802147220 */ /* 0x040fe20000410000 */
[C---:B------:R-:W-:Y:S02]  /*196e0*/  HMMA.16816.F32 R16, R72.reuse, R22, R16 ;  /* 0x000000164810723c */ /* 0x040fe40000001810 */
[----:B------:R-:W-:Y:S02]  /*196f0*/  LDSM.16.MT88.4 R100, [R216+0x5100] ;  /* 0x00510000d864783b */ /* 0x000fe40000004200 */
[----:B------:R-:W-:Y:S03]  /*19700*/  FMUL.FTZ R21, R2, R89 ;  /* 0x0000005902157220 */ /* 0x000fe60000410000 */
[C---:B------:R-:W-:Y:S02]  /*19710*/  FMUL.FTZ R22, R0.reuse, R90 ;  /* 0x0000005a00167220 */ /* 0x040fe40000410000 */
[----:B------:R-:W-:Y:S01]  /*19720*/  FMUL.FTZ R23, R0, R91 ;  /* 0x0000005b00177220 */ /* 0x000fe20000410000 */
[----:B------:R-:W0:Y:S06]  /*19730*/  LDGDEPBAR ;  /* 0x00000000000079af */ /* 0x000e2c0000000000 */
[C---:B----4-:R-:W-:Y:S02]  /*19740*/  HMMA.16816.F32 R20, R72.reuse, R28, R20 ;  /* 0x0000001c4814723c */ /* 0x050fe40000001814 */
[----:B------:R-:W4:Y:S05]  /*19750*/  LDSM.16.MT88.4 R88, [R217+0x900] ;  /* 0x00090000d958783b */ /* 0x000f2a0000004200 */
        /* <DEDUP_REMOVED lines=26> */
[--C-:B------:R-:W-:Y:S01]  /*19900*/  FFMA.FTZ R52, R165, c[0x0][0x2d0], -R3.reuse ;  /* 0x0000b400a5347a23 */ /* 0x100fe20000010803 */
[C---:B------:R-:W-:Y:S03]  /*19910*/  HMMA.16816.F32 R48, R72.reuse, R54, R48 ;  /* 0x000000364830723c */ /* 0x040fe60000001830 */
[----:B------:R1:W1:Y:S01]  /*19920*/  MUFU.EX2 R118, R52 ;  /* 0x0000003400767308 */ /* 0x0002620000000800 */
[----:B------:R-:W-:Y:S01]  /*19930*/  MOV R165, R202 ;  /* 0x000000ca00a57202 */ /* 0x000fe20000000f00 */
[----:B------:R-:W-:Y:S01]  /*19940*/  FMUL.FTZ R53, R2, R121 ;  /* 0x0000007902357220 */ /* 0x000fe20000410000 */
[----:B------:R-:W-:Y:S01]  /*19950*/  MOV R121, R200 ;  /* 0x000000c800797202 */ /* 0x000fe20000000f00 */
[C---:B------:R-:W-:Y:S02]  /*19960*/  FMUL.FTZ R54, R0.reuse, R122 ;  /* 0x0000007a00367220 */ /* 0x040fe40000410000 */
[----:B------:R-:W-:Y:S03]  /*19970*/  FMUL.FTZ R55, R0, R123 ;  /* 0x0000007b00377220 */ /* 0x000fe60000410000 */
[----:B-1----:R-:W-:Y:S01]  /*19980*/  FMUL.FTZ R52, R2, R120 ;  /* 0x0000007802347220 */ /* 0x002fe20000410000 */
[----:B------:R-:W-:Y:S02]  /*19990*/  MOV R120, R203 ;  /* 0x000000cb00787202 */ /* 0x000fe40000000f00 */
[----:B------:R1:W-:Y:S04]  /*199a0*/  MUFU.EX2 R203, R70 ;  /* 0x0000004600cb7308 */ /* 0x0003e80000000800 */
[C---:B--2---:R-:W-:Y:S07]  /*199b0*/  HMMA.16816.F32 R52, R72.reuse, R60, R52 ;  /* 0x0000003c4834723c */ /* 0x044fee0000001834 */
[----:B------:R-:W-:Y:S01]  /*199c0*/  FFMA.FTZ R60, R166, c[0x0][0x2d0], -R3 ;  /* 0x0000b400a63c7a23 */ /* 0x000fe20000010803 */
[C---:B------:R-:W-:Y:S03]  /*199d0*/  HMMA.16816.F32 R56, R72.reuse, R62, R56 ;  /* 0x0000003e4838723c */ /* 0x040fe60000001838 */
[----:B------:R2:W2:Y:S01]  /*199e0*/  MUFU.EX2 R116, R60 ;  /* 0x0000003c00747308 */ /* 0x0004a20000000800 */
[----:B------:R-:W-:Y:S01]  /*199f0*/  MOV R166, R201 ;  /* 0x000000c900a67202 */ /* 0x000fe20000000f00 */
[----:B------:R-:W-:Y:S02]  /*19a00*/  FMUL.FTZ R61, R2, R129 ;  /* 0x00000081023d7220 */ /* 0x000fe40000410000 */
[C---:B------:R-:W-:Y:S02]  /*19a10*/  FMUL.FTZ R62, R0.reuse, R130 ;  /* 0x00000082003e7220 */ /* 0x040fe40000410000 */
[----:B------:R-:W-:Y:S03]  /*19a20*/  FMUL.FTZ R63, R0, R131 ;  /* 0x00000083003f7220 */ /* 0x000fe60000410000 */
[--C-:B-1----:R-:W-:Y:S04]  /*19a30*/  FFMA.FTZ R70, R172, c[0x0][0x2d0], -R71.reuse ;  /* 0x0000b400ac467a23 */ /* 0x102fe80000010847 */
[----:B------:R1:W-:Y:S01]  /*19a40*/  MUFU.EX2 R202, R70 ;  /* 0x0000004600ca7308 */ /* 0x0003e20000000800 */
[----:B--2---:R-:W-:Y:S07]  /*19a50*/  FMUL.FTZ R60, R2, R128 ;  /* 0x00000080023c7220 */ /* 0x004fee0000410000 */
[C---:B---3--:R-:W-:Y:S03]  /*19a60*/  HMMA.16816.F32 R60, R72.reuse, R76, R60 ;  /* 0x0000004c483c723c */ /* 0x048fe6000000183c */
[--C-:B-1----:R-:W-:Y:S05]  /*19a70*/  FFMA.FTZ R70, R174, c[0x0][0x2d0], -R71.reuse ;  /* 0x0000b400ae467a23 */ /* 0x102fea0000010847 */
[----:B------:R-:W-:Y:S01]  /*19a80*/  HMMA.16816.F32 R64, R72, R78, R64 ;  /* 0x0000004e4840723c */ /* 0x000fe20000001840 */
[----:B------:R-:W1:Y:S01]  /*19a90*/  LDSM.16.MT88.4 R76, [R213+0x4900] ;  /* 0x00490000d54c783b */ /* 0x000e620000004200 */
[----:B------:R2:W-:Y:S05]  /*19aa0*/  MUFU.EX2 R201, R70 ;  /* 0x0000004600c97308 */ /* 0x0005ea0000000800 */
[----:B------:R-:W-:Y:S02]  /*19ab0*/  F2FP.PACK_AB R73, R118, R159 ;  /* 0x0000009f7649723e */ /* 0x000fe400000000ff */
[----:B------:R-:W-:Y:S03]  /*19ac0*/  F2FP.PACK_AB R75, R116, R117 ;  /* 0x00000075744b723e */ /* 0x000fe600000000ff */
[----:B------:R-:W-:Y:S02]  /*19ad0*/  F2FP.PACK_AB R72, R209, R211 ;  /* 0x000000d3d148723e */ /* 0x000fe400000000ff */
[----:B------:R-:W-:Y:S07]  /*19ae0*/  F2FP.PACK_AB R74, R207, R208 ;  /* 0x000000d0cf4a723e */ /* 0x000fee00000000ff */
[C---:B-----5:R-:W-:Y:S03]  /*19af0*/  HMMA.16816.F32 R4, R72.reuse, R80, R4 ;  /* 0x000000504804723c */ /* 0x060fe60000001804 */
[----:B--2---:R-:W-:Y:S05]  /*19b00*/  FFMA.FTZ R70, R173, c[0x0][0x2d0], -R71 ;  /* 0x0000b400ad467a23 */ /* 0x004fea0000010847 */
[C---:B------:R-:W-:Y:S01]  /*19b10*/  HMMA.16816.F32 R8, R72.reuse, R82, R8 ;  /* 0x000000524808723c */ /* 0x040fe20000001808 */
[----:B------:R2:W-:Y:S01]  /*19b20*/  MUFU.EX2 R200, R70 ;  /* 0x0000004600c87308 */ /* 0x0005e20000000800 */
[----:B------:R-:W3:Y:S06]  /*19b30*/  LDSM.16.MT88.4 R80, [R214+0x4900] ;  /* 0x00490000d650783b */ /* 0x000eec0000004200 */
[C---:B------:R-:W-:Y:S08]  /*19b40*/  HMMA.16816.F32 R12, R72.reuse, R84, R12 ;  /* 0x00000054480c723c */ /* 0x040ff0000000180c */
[C---:B------:R-:W-:Y:S01]  /*19b50*/  HMMA.16816.F32 R16, R72.reuse, R86, R16 ;  /* 0x000000564810723c */ /* 0x040fe20000001810 */
[----:B------:R-:W5:Y:S07]  /*19b60*/  LDSM.16.MT88.4 R84, [R217+0x4900] ;  /* 0x00490000d954783b */ /* 0x000f6e0000004200 */
[C---:B----4-:R-:W-:Y:S04]  /*19b70*/  HMMA.16816.F32 R20, R72.reuse, R88, R20 ;  /* 0x000000584814723c */ /* 0x050fe80000001814 */
[--C-:B--2---:R-:W-:Y:S04]  /*19b80*/  FFMA.FTZ R70, R176, c[0x0][0x2d0], -R3.reuse ;  /* 0x0000b400b0467a23 */ /* 0x104fe80000010803 */
[C---:B------:R-:W-:Y:S01]  /*19b90*/  HMMA.16816.F32 R24, R72.reuse, R90, R24 ;  /* 0x0000005a4818723c */ /* 0x040fe20000001818 */
[----:B------:R2:W-:Y:S01]  /*19ba0*/  MUFU.EX2 R127, R70 ;  /* 0x00000046007f7308 */ /* 0x0005e20000000800 */
[----:B------:R-:W4:Y:S06]  /*19bb0*/  LDSM.16.MT88.4 R88, [R216+0x4900] ;  /* 0x00490000d858783b */ /* 0x000f2c0000004200 */
[C---:B------:R-:W-:Y:S08]  /*19bc0*/  HMMA.16816.F32 R28, R72.reuse, R92, R28 ;  /* 0x0000005c481c723c */ /* 0x040ff0000000181c */
[C---:B------:R-:W-:Y:S01]  /*19bd0*/  HMMA.16816.F32 R32, R72.reuse, R94, R32 ;  /* 0x0000005e4820723c */ /* 0x040fe20000001820 */
[----:B------:R-:W-:Y:S07]  /*19be0*/  LDSM.16.MT88.4 R92, [R214+0x5100] ;  /* 0x00510000d65c783b */ /* 0x000fee0000004200 */
[C---:B-1----:R-:W-:Y:S04]  /*19bf0*/  HMMA.16816.F32 R36, R72.reuse, R76, R36 ;  /* 0x0000004c4824723c */ /* 0x042fe80000001824 */
[--C-:B--2---:R-:W-:Y:S04]  /*19c00*/  FFMA.FTZ R70, R177, c[0x0][0x2d0], -R3.reuse ;  /* 0x0000b400b1467a23 */ /* 0x104fe80000010803 */
[C---:B------:R-:W-:Y:S01]  /*19c10*/  HMMA.16816.F32 R40, R72.reuse, R78, R40 ;  /* 0x0000004e4828723c */ /* 0x040fe20000001828 */
[----:B------:R1:W2:Y:S01]  /*19c20*/  MUFU.EX2 R126, R70 ;  /* 0x00000046007e7308 */ /* 0x0002a20000000800 */
[----:B------:R-:W2:Y:S06]  /*19c30*/  LDSM.16.MT88.4 R76, [R213+0x1100] ;  /* 0x00110000d54c783b */ /* 0x000eac0000004200 */
[C---:B---3--:R-:W-:Y:S08]  /*19c40*/  HMMA.16816.F32 R44, R72.reuse, R80, R44 ;  /* 0x00000050482c723c */ /* 0x048ff0000000182c */
[C---:B------:R-:W-:Y:S01]  /*19c50*/  HMMA.16816.F32 R48, R72.reuse, R82, R48 ;  /* 0x000000524830723c */ /* 0x040fe20000001830 */
[----:B------:R-:W3:Y:S07]  /*19c60*/  LDSM.16.MT88.4 R80, [R214+0x1100] ;  /* 0x00110000d650783b */ /* 0x000eee0000004200 */
[C---:B-----5:R-:W-:Y:S04]  /*19c70*/  HMMA.16816.F32 R52, R72.reuse, R84, R52 ;  /* 0x000000544834723c */ /* 0x060fe80000001834 */
[--C-:B-1----:R-:W-:Y:S04]  /*19c80*/  FFMA.FTZ R70, R175, c[0x0][0x2d0], -R3.reuse ;  /* 0x0000b400af467a23 */ /* 0x102fe80000010803 */
[C---:B------:R-:W-:Y:S01]  /*19c90*/  HMMA.16816.F32 R56, R72.reuse, R86, R56 ;  /* 0x000000564838723c */ /* 0x040fe20000001838 */
[----:B------:R1:W-:Y:S01]  /*19ca0*/  MUFU.EX2 R125, R70 ;  /* 0x00000046007d7308 */ /* 0x0003e20000000800 */
[----:B------:R-:W5:Y:S06]  /*19cb0*/  LDSM.16.MT88.4 R84, [R217+0x1100] ;  /* 0x00110000d954783b */ /* 0x000f6c0000004200 */
[C---:B----4-:R-:W-:Y:S08]  /*19cc0*/  HMMA.16816.F32 R60, R72.reuse, R88, R60 ;  /* 0x00000058483c723c */ /* 0x050ff0000000183c */
[----:B------:R-:W-:Y:S01]  /*19cd0*/  HMMA.16816.F32 R64, R72, R90, R64 ;  /* 0x0000005a4840723c */ /* 0x000fe20000001840 */
[----:B------:R-:W4:Y:S06]  /*19ce0*/  LDSM.16.MT88.4 R88, [R216+0x1100] ;  /* 0x00110000d858783b */ /* 0x000f2c0000004200 */
[----:B--2---:R-:W-:Y:S01]  /*19cf0*/  F2FP.PACK_AB R73, R126, R127 ;  /* 0x0000007f7e49723e */ /* 0x004fe200000000ff */
[----:B-1----:R-:W-:Y:S01]  /*19d00*/  FFMA.FTZ R70, R178, c[0x0][0x2d0], -R3 ;  /* 0x0000b400b2467a23 */ /* 0x002fe20000010803 */
[----:B------:R-:W-:Y:S03]  /*19d10*/  F2FP.PACK_AB R72, R202, R203 ;  /* 0x000000cbca48723e */ /* 0x000fe600000000ff */
[----:B------:R1:W2:Y:S01]  /*19d20*/  MUFU.EX2 R124, R70 ;  /* 0x00000046007c7308 */ /* 0x0002a20000000800 */
[----:B------:R-:W-:Y:S01]  /*19d30*/  F2FP.PACK_AB R74, R200, R201 ;  /* 0x000000c9c84a723e */ /* 0x000fe200000000ff */
        /* <DEDUP_REMOVED lines=25> */
[----:B------:R1:W4:Y:S01]  /*19ed0*/  MUFU.EX2 R176, R70 ;  /* 0x0000004600b07308 */ /* 0x0003220000000800 */
        /* <DEDUP_REMOVED lines=10> */
[----:B----4-:R-:W-:Y:S03]  /*19f80*/  F2FP.PACK_AB R74, R176, R178 ;  /* 0x000000b2b04a723e */ /* 0x010fe600000000ff */
        /* <DEDUP_REMOVED lines=16> */
[----:B------:R1:W4:Y:S01]  /*1a090*/  MUFU.EX2 R174, R70 ;  /* 0x0000004600ae7308 */ /* 0x0003220000000800 */
[----:B------:R-:W-:Y:S06]  /*1a0a0*/  LDSM.16.MT88.4 R104, [R214+0x3900] ;  /* 0x00390000d668783b */ /* 0x000fec0000004200 */
[C---:B-----5:R-:W-:Y:S08]  /*1a0b0*/  HMMA.16816.F32 R20, R72.reuse, R84, R20 ;  /* 0x000000544814723c */ /* 0x060ff00000001814 */
[C---:B------:R-:W-:Y:S01]  /*1a0c0*/  HMMA.16816.F32 R24, R72.reuse, R86, R24 ;  /* 0x000000564818723c */ /* 0x040fe20000001818 */
[----:B------:R-:W5:Y:S07]  /*1a0d0*/  LDSM.16.MT88.4 R84, [R217+0x5900] ;  /* 0x00590000d954783b */ /* 0x000f6e0000004200 */
        /* <DEDUP_REMOVED lines=13> */
[C---:B-----5:R-:W-:Y:S08]  /*1a1b0*/  HMMA.16816.F32 R52, R72.reuse, R84, R52 ;  /* 0x000000544834723c */ /* 0x060ff00000001834 */
[C---:B------:R-:W-:Y:S01]  /*1a1c0*/  HMMA.16816.F32 R56, R72.reuse, R86, R56 ;  /* 0x000000564838723c */ /* 0x040fe20000001838 */
[----:B------:R-:W5:Y:S07]  /*1a1d0*/  LDSM.16.MT88.4 R84, [R217+0x2100] ;  /* 0x00210000d954783b */ /* 0x000f6e0000004200 */
[C---:B--2---:R-:W-:Y:S04]  /*1a1e0*/  HMMA.16816.F32 R60, R72.reuse, R76, R60 ;  /* 0x0000004c483c723c */ /* 0x044fe8000000183c */
[--C-:B-1----:R-:W-:Y:S04]  /*1a1f0*/  FFMA.FTZ R70, R249, c[0x0][0x2d0], -R3.reuse ;  /* 0x0000b400f9467a23 */ /* 0x102fe80000010803 */
[----:B------:R-:W-:Y:S01]  /*1a200*/  HMMA.16816.F32 R64, R72, R78, R64 ;  /* 0x0000004e4840723c */ /* 0x000fe20000001840 */
[----:B------:R1:W-:Y:S01]  /*1a210*/  MUFU.EX2 R113, R70 ;  /* 0x0000004600717308 */ /* 0x0003e20000000800 */
[----:B------:R-:W2:Y:S05]  /*1a220*/  LDSM.16.MT88.4 R76, [R216+0x2100] ;  /* 0x00210000d84c783b */ /* 0x000eaa0000004200 */
[----:B----4-:R-:W-:Y:S02]  /*1a230*/  F2FP.PACK_AB R72, R174, R175 ;  /* 0x000000afae48723e */ /* 0x010fe400000000ff */
[----:B------:R-:W-:Y:S03]  /*1a240*/  F2FP.PACK_AB R74, R172, R173 ;  /* 0x000000adac4a723e */ /* 0x000fe600000000ff */
[--C-:B-1----:R-:W-:Y:S04]  /*1a250*/  FFMA.FTZ R70, R250, c[0x0][0x2d0], -R3.reuse ;  /* 0x0000b400fa467a23 */ /* 0x102fe80000010803 */
[----:B------:R1:W4:Y:S02]  /*1a260*/  MUFU.EX2 R112, R70 ;  /* 0x0000004600707308 */ /* 0x0003240000000800 */
[--C-:B-1----:R-:W-:Y:S01]  /*1a270*/  FFMA.FTZ R70, R248, c[0x0][0x2d0], -R3.reuse ;  /* 0x0000b400f8467a23 */ /* 0x102fe20000010803 */
[----:B----4-:R-:W-:Y:S07]  /*1a280*/  F2FP.PACK_AB R73, R112, R113 ;  /* 0x000000717049723e */ /* 0x010fee00000000ff */
[----:B------:R1:W-:Y:S02]  /*1a290*/  MUFU.EX2 R123, R70 ;  /* 0x00000046007b7308 */ /* 0x0003e40000000800 */
[----:B-1----:R-:W-:Y:S08]  /*1a2a0*/  FFMA.FTZ R70, R251, c[0x0][0x2d0], -R3 ;  /* 0x0000b400fb467a23 */ /* 0x002ff00000010803 */
[----:B------:R1:W4:Y:S02]  /*1a2b0*/  MUFU.EX2 R122, R70 ;  /* 0x00000046007a7308 */ /* 0x0003240000000800 */
[--C-:B-1----:R-:W-:Y:S01]  /*1a2c0*/  FFMA.FTZ R70, R252, c[0x0][0x2d0], -R71.reuse ;  /* 0x0000b400fc467a23 */ /* 0x102fe20000010847 */
[----:B----4-:R-:W-:Y:S07]  /*1a2d0*/  F2FP.PACK_AB R75, R122, R123 ;  /* 0x0000007b7a4b723e */ /* 0x010fee00000000ff */
[----:B------:R1:W-:Y:S01]  /*1a2e0*/  MUFU.EX2 R167, R70 ;  /* 0x0000004600a77308 */ /* 0x0003e20000000800 */
[C---:B---3--:R-:W-:Y:S08]  /*1a2f0*/  HMMA.16816.F32 R4, R72.reuse, R80, R4 ;  /* 0x000000504804723c */ /* 0x048ff00000001804 */
[C---:B------:R-:W-:Y:S01]  /*1a300*/  HMMA.16816.F32 R8, R72.reuse, R82, R8 ;  /* 0x000000524808723c */ /* 0x040fe20000001808 */
[----:B------:R-:W3:Y:S07]  /*1a310*/  LDSM.16.MT88.4 R80, [R213+0x6100] ;  /* 0x00610000d550783b */ /* 0x000eee0000004200 */
[C---:B------:R-:W-:Y:S04]  /*1a320*/  HMMA.16816.F32 R12, R72.reuse, R88, R12 ;  /* 0x00000058480c723c */ /* 0x040fe8000000180c */
[--C-:B-1----:R-:W-:Y:S04]  /*1a330*/  FFMA.FTZ R70, R166, c[0x0][0x2d0], -R71.reuse ;  /* 0x0000b400a6467a23 */ /* 0x102fe80000010847 */
[C---:B------:R-:W-:Y:S01]  /*1a340*/  HMMA.16816.F32 R16, R72.reuse, R90, R16 ;  /* 0x0000005a4810723c */ /* 0x040fe20000001810 */
[----:B------:R1:W4:Y:S01]  /*1a350*/  MUFU.EX2 R166, R70 ;  /* 0x0000004600a67308 */ /* 0x0003220000000800 */
[----:B------:R-:W4:Y:S06]  /*1a360*/  LDSM.16.MT88.4 R88, [R216+0x6100] ;  /* 0x00610000d858783b */ /* 0x000f2c0000004200 */
        /* <DEDUP_REMOVED lines=19> */
[C---:B----4-:R-:W-:Y:S04]  /*1a4a0*/  HMMA.16816.F32 R60, R72.reuse, R88, R60 ;  /* 0x00000058483c723c */ /* 0x050fe8000000183c */
[--C-:B-1----:R-:W-:Y:S04]  /*1a4b0*/  FFMA.FTZ R70, R121, c[0x0][0x2d0], -R3.reuse ;  /* 0x0000b40079467a23 */ /* 0x102fe80000010803 */
        /* <DEDUP_REMOVED lines=13> */
[----:B------:R-:W-:Y:S02]  /*1a590*/  MOV R108, R156 ;  /* 0x0000009c006c7202 */ /* 0x000fe40000000f00 */
[----:B----4-:R-:W-:Y:S05]  /*1a5a0*/  F2FP.PACK_AB R75, R130, R131 ;  /* 0x00000083824b723e */ /* 0x010fea00000000ff */
[----:B------:R1:W-:Y:S02]  /*1a5b0*/  MUFU.EX2 R156, R70 ;  /* 0x00000046009c7308 */ /* 0x0003e40000000800 */
[C---:B-----5:R-:W-:Y:S08]  /*1a5c0*/  HMMA.16816.F32 R4, R72.reuse, R84, R4 ;  /* 0x000000544804723c */ /* 0x060ff00000001804 */
[C---:B------:R-:W-:Y:S01]  /*1a5d0*/  HMMA.16816.F32 R8, R72.reuse, R86, R8 ;  /* 0x000000564808723c */ /* 0x040fe20000001808 */
[----:B------:R-:W4:Y:S07]  /*1a5e0*/  LDSM.16.MT88.4 R84, [R213+0x6900] ;  /* 0x00690000d554783b */ /* 0x000f2e0000004200 */
        /* <DEDUP_REMOVED lines=26> */
[--C-:B-1----:R-:W-:Y:S01]  /*1a790*/  FFMA.FTZ R70, R110, c[0x0][0x2d0], -R3.reuse ;  /* 0x0000b4006e467a23 */ /* 0x102fe20000010803 */
[----:B------:R-:W-:Y:S03]  /*1a7a0*/  MOV R110, R139 ;  /* 0x0000008b006e7202 */ /* 0x000fe60000000f00 */
[----:B------:R-:W-:Y:S01]  /*1a7b0*/  HMMA.16816.F32 R64, R72, R82, R64 ;  /* 0x000000524840723c */ /* 0x000fe20000001840 */
[----:B------:R1:W-:Y:S01]  /*1a7c0*/  MUFU.EX2 R129, R70 ;  /* 0x0000004600817308 */ /* 0x0003e20000000800 */
[----:B------:R-:W3:Y:S05]  /*1a7d0*/  LDSM.16.MT88.4 R80, [R217+0x3100] ;  /* 0x00310000d950783b */ /* 0x000eea0000004200 */
        /* <DEDUP_REMOVED lines=139> */
.L_x_623:
        /* <DEDUP_REMOVED lines=93> */
.L_x_583:
[----:B-1----:R-:W1:Y:S02]  /*1b660*/  S2R R44, SR_CTAID.Y ;  /* 0x00000000002c7919 */ /* 0x002e640000002600 */
        /* <DEDUP_REMOVED lines=121> */
.L_x_626:
        /* <DEDUP_REMOVED lines=8> */
[----:B------:R-:W-:Y:S01]  /*1be80*/  ISETP.NE.AND P1, PT, R7, 0x1, PT ;  /* 0x000000010700780c */ /* 0x000fe20003f25270 */
[----:B-----5:R-:W-:Y:S01]  /*1be90*/  IMAD R15, R15, c[0x0][0x4e8], RZ ;  /* 0x00013a000f0f7a24 */ /* 0x020fe200078e02ff */
[----:B------:R-:W-:Y:S01]  /*1bea0*/  SHF.R.S32.HI R6, RZ, 0x1f, R0 ;  /* 0x0000001fff067819 */ /* 0x000fe20000011400 */
[----:B------:R-:W-:Y:S01]  /*1beb0*/  BSSY B0, `(.L_x_627) ;  /* 0x0000076000007945 */ /* 0x000fe20003800000 */
[----:B------:R-:W-:-:S02]  /*1bec0*/  LOP3.LUT R5, R4, 0xffffff8, RZ, 0xc0, !PT ;  /* 0x0ffffff804057812 */ /* 0x000fc400078ec0ff */
[----:B------:R-:W-:Y:S02]  /*1bed0*/  LEA.HI R4, R22, R22, RZ, 0x1 ;  /* 0x0000001616047211 */ /* 0x000fe400078f08ff */
[----:B------:R-:W-:Y:S02]  /*1bee0*/  LEA.HI R6, R6, R0, RZ, 0x2 ;  /* 0x0000000006067211 */ /* 0x000fe400078f10ff */
[----:B------:R-:W-:Y:S02]  /*1bef0*/  IADD3 R7, R28, -R5, RZ ;  /* 0x800000051c077210 */ /* 0x000fe40007ffe0ff */
[----:B------:R-:W-:Y:S02]  /*1bf00*/  LOP3.LUT R4, R4, 0x1ffffffe, RZ, 0xc0, !PT ;  /* 0x1ffffffe04047812 */ /* 0x000fe400078ec0ff */
[----:B------:R-:W-:Y:S02]  /*1bf10*/  SHF.R.S32.HI R5, RZ, 0x2, R6 ;  /* 0x00000002ff057819 */ /* 0x000fe40000011406 */
[----:B------:R-:W-:Y:S01]  /*1bf20*/  LOP3.LUT P2, RZ, R0, 0x3, RZ, 0xc0, !PT ;  /* 0x0000000300ff7812 */ /* 0x000fe2000784c0ff */
[----:B------:R-:W-:Y:S01]  /*1bf30*/  IMAD R0, R3, c[0x0][0x3a0], RZ ;  /* 0x0000e80003007a24 */ /* 0x000fe200078e02ff */
[----:B------:R-:W-:Y:S01]  /*1bf40*/  SEL R14, R35, RZ, !P0 ;  /* 0x000000ff230e7207 */ /* 0x000fe20004000000 */
[----:B------:R-:W-:Y:S01]  /*1bf50*/  IMAD.IADD R8, R22, 0x1, -R4 ;  /* 0x0000000116087824 */ /* 0x000fe200078e0a04 */
[----:B------:R-:W-:Y:S01]  /*1bf60*/  MOV R4, R2 ;  /* 0x0000000200047202 */ /* 0x000fe20000000f00 */
[----:B------:R-:W-:Y:S01]  /*1bf70*/  IMAD R17, R7, 0x10, R5 ;  /* 0x0000001007117824 */ /* 0x000fe200078e0205 */
[----:B------:R-:W-:Y:S01]  /*1bf80*/  LOP3.LUT R12, R16, 0xfffffff8, RZ, 0xc0, !PT ;  /* 0xfffffff8100c7812 */ /* 0x000fe200078ec0ff */
[----:B------:R-:W-:Y:S01]  /*1bf90*/  IMAD R6, R2, c[0x0][0x3a4], R0 ;  /* 0x0000e90002067a24 */ /* 0x000fe200078e0200 */
[----:B------:R-:W-:Y:S01]  /*1bfa0*/  SHF.R.S32.HI R16, RZ, 0x3, R16 ;  /* 0x00000003ff107819 */ /* 0x000fe20000011410 */
[----:B------:R-:W-:Y:S01]  /*1bfb0*/  IMAD R0, R8, 0x8, R17 ;  /* 0x0000000808007824 */ /* 0x000fe200078e0211 */
[----:B------:R-:W-:Y:S01]  /*1bfc0*/  LEA.HI R18, R33, R32, RZ, 0x6 ;  /* 0x0000002021127211 */ /* 0x000fe200078f30ff */
[----:B------:R-:W-:-:S02]  /*1bfd0*/  IMAD.MOV.U32 R5, RZ, RZ, R3 ;  /* 0x000000ffff057224 */ /* 0x000fc400078e0003 */
[----:B------:R-:W-:Y:S02]  /*1bfe0*/  IMAD R7, R34, c[0x0][0x490], RZ ;  /* 0x0001240022077a24 */ /* 0x000fe400078e02ff */
[----:B-1----:R-:W-:Y:S02]  /*1bff0*/  IMAD R8, R19, 0x80, R0 ;  /* 0x0000008013087824 */ /* 0x002fe400078e0200 */
[----:B------:R-:W-:-:S04]  /*1c000*/  IMAD.WIDE.U32 R2, R2, c[0x0][0x3a0], RZ ;  /* 0x0000e80002027a25 */ /* 0x000fc800078e00ff */
[C---:B------:R-:W-:Y:S01]  /*1c010*/  IMAD.WIDE.U32 R10, R44.reuse, c[0x0][0x490], R4 ;  /* 0x000124002c0a7a25 */ /* 0x040fe200078e0004 */
[----:B------:R-:W-:Y:S02]  /*1c020*/  IADD3 R3, R3, R6, RZ ;  /* 0x0000000603037210 */ /* 0x000fe40007ffe0ff */
[----:B------:R-:W-:Y:S01]  /*1c030*/  SHF.R.S32.HI R6, RZ, 0x1f, R35 ;  /* 0x0000001fff067819 */ /* 0x000fe20000011423 */
[C---:B------:R-:W-:Y:S02]  /*1c040*/  IMAD R4, R44.reuse, c[0x0][0x494], R7 ;  /* 0x000125002c047a24 */ /* 0x040fe400078e0207 */
[----:B------:R-:W-:Y:S02]  /*1c050*/  IMAD R7, R44, c[0x0][0x3ec], R9 ;  /* 0x0000fb002c077a24 */ /* 0x000fe400078e0209 */
[----:B------:R-:W-:Y:S01]  /*1c060*/  @P1 IMAD.HI.U32 R9, R8, c[0x0][0x4ec], RZ ;  /* 0x00013b0008091a27 */ /* 0x000fe200078e00ff */
[----:B------:R-:W-:Y:S02]  /*1c070*/  IADD3 R5, R11, R4, RZ ;  /* 0x000000040b057210 */ /* 0x000fe40007ffe0ff */
[----:B------:R-:W-:Y:S01]  /*1c080*/  SEL R11, R6, RZ, !P0 ;  /* 0x000000ff060b7207 */ /* 0x000fe20004000000 */
[----:B------:R-:W-:Y:S01]  /*1c090*/  IMAD.MOV.U32 R0, RZ, RZ, R8 ;  /* 0x000000ffff007224 */ /* 0x000fe200078e0008 */
[----:B------:R-:W-:Y:S01]  /*1c0a0*/  @P1 SHF.R.U32.HI R0, RZ, c[0x0][0x4f0], R9 ;  /* 0x00013c00ff001a19 */ /* 0x000fe20000011609 */
[----:B------:R-:W-:-:S04]  /*1c0b0*/  IMAD.WIDE.U32 R2, R44, c[0x0][0x3e8], R2 ;  /* 0x0000fa002c027a25 */ /* 0x000fc800078e0002 */
        /* <DEDUP_REMOVED lines=85> */
.L_x_628:
[----:B------:R-:W-:Y:S05]  /*1c610*/  BSYNC B0 ;  /* 0x0000000000007941 */ /* 0x000fea0003800000 */
.L_x_627:
        /* <DEDUP_REMOVED lines=15> */
.L_x_630:
[----:B------:R-:W-:Y:S05]  /*1c710*/  BSYNC B0 ;  /* 0x0000000000007941 */ /* 0x000fea0003800000 */
.L_x_629:
        /* <DEDUP_REMOVED lines=15> */
.L_x_632:
[----:B------:R-:W-:Y:S05]  /*1c810*/  BSYNC B0 ;  /* 0x0000000000007941 */ /* 0x000fea0003800000 */
.L_x_631:
        /* <DEDUP_REMOVED lines=16> */
.L_x_625:
        /* <DEDUP_REMOVED lines=19> */
.L_x_633:
        /* <DEDUP_REMOVED lines=40> */
.L_x_635:
[----:B------:R-:W-:Y:S05]  /*1ccd0*/  BSYNC B0 ;  /* 0x0000000000007941 */ /* 0x000fea0003800000 */
.L_x_634:
        /* <DEDUP_REMOVED lines=57> */
.L_x_637:
[----:B------:R-:W-:Y:S05]  /*1d070*/  BSYNC B0 ;  /* 0x0000000000007941 */ /* 0x000fea0003800000 */
.L_x_636:
        /* <DEDUP_REMOVED lines=15> */
.L_x_639:
[----:B------:R-:W-:Y:S05]  /*1d170*/  BSYNC B0 ;  /* 0x0000000000007941 */ /* 0x000fea0003800000 */
.L_x_638:
        /* <DEDUP_REMOVED lines=15> */
.L_x_641:
[----:B------:R-:W-:Y:S05]  /*1d270*/  BSYNC B0 ;  /* 0x0000000000007941 */ /* 0x000fea0003800000 */
.L_x_640:
        /* <DEDUP_REMOVED lines=16> */
.L_x_642:
        /* <DEDUP_REMOVED lines=16> */
.L_x_1722:


//--------------------- .text._ZN7cutlass13device_kernelIN5flash19enable_sm80_to_sm89INS1_16FlashAttnFwdSm80INS1_25CollectiveMainloopFwdSm80ILi4ELi1ELb0EN4cute5tupleIJNS5_1CILi128EEENS7_ILi64EEES8_EEELi128ENS_6half_tEfNS_4arch4Sm80ELb0ELb0ELb1ELb0ELb0ELb0ELb1ELb0EEENS1_21CollectiveEpilogueFwdINS6_IJS8_S8_S9_EEENS6_IJNS7_ILi1EEESH_SH_EEESB_SD_Li128ELb0ELb1ELb0ELb0EEENS1_19SingleTileSchedulerILb0ELb0ELb1ELi128EEEEEEEEEvNT_6ParamsE --------------------------
	.section	.text._ZN7cutlass13device_kernelIN5flash19enable_sm80_to_sm89INS1_16FlashAttnFwdSm80INS1_25CollectiveMainloopFwdSm80ILi4ELi1ELb0EN4cute5tupleIJNS5_1CILi128EEENS7_ILi64EEES8_EEELi128ENS_6half_tEfNS_4arch4Sm80ELb0ELb0ELb1ELb0ELb0ELb0ELb1ELb0EEENS1_21CollectiveEpilogueFwdINS6_IJS8_S8_S9_EEENS6_IJNS7_ILi1EEESH_SH_EEESB_SD_Li128ELb0ELb1ELb0ELb0EEENS1_19SingleTileSchedulerILb0ELb0ELb1ELi128EEEEEEEEEvNT_6ParamsE,"ax",@progbits
	.sectioninfo	@"SHI_REGISTERS=255"
	.align	128
.text._ZN7cutlass13device_kernelIN5flash19enable_sm80_to_sm89INS1_16FlashAttnFwdSm80INS1_25CollectiveMainloopFwdSm80ILi4ELi1ELb0EN4cute5tupleIJNS5_1CILi128EEENS7_ILi64EEES8_EEELi128ENS_6half_tEfNS_4arch4Sm80ELb0ELb0ELb1ELb0ELb0ELb0ELb1ELb0EEENS1_21CollectiveEpilogueFwdINS6_IJS8_S8_S9_EEENS6_IJNS7_ILi1EEESH_SH_EEESB_SD_Li128ELb0ELb1ELb0ELb0EEENS1_19SingleTileSchedulerILb0ELb0ELb1ELi128EEEEEEEEEvNT_6ParamsE:
        .type           _ZN7cutlass13device_kernelIN5flash19enable_sm80_to_sm89INS1_16FlashAttnFwdSm80INS1_25CollectiveMainloopFwdSm80ILi4ELi1ELb0EN4cute5tupleIJNS5_1CILi128EEENS7_ILi64EEES8_EEELi128ENS_6half_tEfNS_4arch4Sm80ELb0ELb0ELb1ELb0ELb0ELb0ELb1ELb0EEENS1_21CollectiveEpilogueFwdINS6_IJS8_S8_S9_EEENS6_IJNS7_ILi1EEESH_SH_EEESB_SD_Li128ELb0ELb1ELb0ELb0EEENS1_19SingleTileSchedulerILb0ELb0ELb1ELi128EEEEEEEEEvNT_6ParamsE,@function
        .size           _ZN7cutlass13device_kernelIN5flash19enable_sm80_to_sm89INS1_16FlashAttnFwdSm80INS1_25CollectiveMainloopFwdSm80ILi4ELi1ELb0EN4cute5tupleIJNS5_1CILi128EEENS7_ILi64EEES8_EEELi128ENS_6half_tEfNS_4arch4Sm80ELb0ELb0ELb1ELb0ELb0ELb0ELb1ELb0EEENS1_21CollectiveEpilogueFwdINS6_IJS8_S8_S9_EEENS6_IJNS7_ILi1EEESH_SH_EEESB_SD_Li128ELb0ELb1ELb0ELb0EEENS1_19SingleTileSchedulerILb0ELb0ELb1ELi128EEEEEEEEEvNT_6ParamsE,(.L_x_1723 - _ZN7cutlass13device_kernelIN5flash19enable_sm80_to_sm89INS1_16FlashAttnFwdSm80INS1_25CollectiveMainloopFwdSm80ILi4ELi1ELb0EN4cute5tupleIJNS5_1CILi128EEENS7_ILi64EEES8_EEELi128ENS_6half_tEfNS_4arch4Sm80ELb0ELb0ELb1ELb0ELb0ELb0ELb1ELb0EEENS1_21CollectiveEpilogueFwdINS6_IJS8_S8_S9_EEENS6_IJNS7_ILi1EEESH_SH_EEESB_SD_Li128ELb0ELb1ELb0ELb0EEENS1_19SingleTileSchedulerILb0ELb0ELb1ELi128EEEEEEEEEvNT_6ParamsE)
        .other          _ZN7cutlass13device_kernelIN5flash19enable_sm80_to_sm89INS1_16FlashAttnFwdSm80INS1_25CollectiveMainloopFwdSm80ILi4ELi1ELb0EN4cute5tupleIJNS5_1CILi128EEENS7_ILi64EEES8_EEELi128ENS_6half_tEfNS_4arch4Sm80ELb0ELb0ELb1ELb0ELb0ELb0ELb1ELb0EEENS1_21CollectiveEpilogueFwdINS6_IJS8_S8_S9_EEENS6_IJNS7_ILi1EEESH_SH_EEESB_SD_Li128ELb0ELb1ELb0ELb0EEENS1_19SingleTileSchedulerILb0ELb0ELb1ELi128EEEEEEEEEvNT_6ParamsE,@"STO_CUDA_ENTRY STV_DEFAULT"
_ZN7cutlass13device_kernelIN5flash19enable_sm80_to_sm89INS1_16FlashAttnFwdSm80INS1_25CollectiveMainloopFwdSm80ILi4ELi1ELb0EN4cute5tupleIJNS5_1CILi128EEENS7_ILi64EEES8_EEELi128ENS_6half_tEfNS_4arch4Sm80ELb0ELb0ELb1ELb0ELb0ELb0ELb1ELb0EEENS1_21CollectiveEpilogueFwdINS6_IJS8_S8_S9_EEENS6_IJNS7_ILi1EEESH_SH_EEESB_SD_Li128ELb0ELb1ELb0ELb0EEENS1_19SingleTileSchedulerILb0ELb0ELb1ELi128EEEEEEEEEvNT_6ParamsE:
        /* <DEDUP_REMOVED lines=14> */
[----:B------:R-:W-:-:S05]  /*00e0*/  ULDC.64 UR6, c[0x0][0x1e0] ;  /* 0x0000780000067ab9 */ /* 0x000fca0000000a00 */
[----:B------:R-:W-:-:S04]  /*00f0*/  @P6 IMAD.MOV.U32 R2, RZ, RZ, 0x4 ;  /* 0x00000004ff026424 */ /* 0x000fc800078e00ff */
[----:B------:R-:W-:-:S05]  /*0100*/  @P6 IMAD.WIDE R2, R23, R2, c[0x0][0x340] ;  /* 0x0000d00017026625 */ /* 0x000fca00078e0202 */
[----:B------:R4:W5:Y:S01]  /*0110*/  @P6 LDG.E R20, [R2.64] ;  /* 0x0000001602146981 */ /* 0x000962000c1e1900 */
[----:B-1----:R-:W-:Y:S01]  /*0120*/  SHF.R.S32.HI R22, RZ, 0x1f, R29 ;  /* 0x0000001fff167819 */ /* 0x002fe2000001141d */
[----:B--2---:R-:W-:Y:S01]  /*0130*/  IMAD.WIDE.U32 R6, R30, c[0x0][0x1b8], RZ ;  /* 0x00006e001e067a25 */ /* 0x004fe200078e00ff */
[C---:B------:R-:W-:Y:S01]  /*0140*/  ISETP.NE.AND P0, PT, R17.reuse, 0x1, PT ;  /* 0x000000011100780c */ /* 0x040fe20003f05270 */
[----:B------:R-:W-:Y:S01]  /*0150*/  UIADD3 UR4, UR8, 0x3f, URZ ;  /* 0x0000003f08047890 */ /* 0x000fe2000fffe03f */
[----:B------:R-:W-:Y:S01]  /*0160*/  SHF.R.S32.HI R31, RZ, 0x1f, R30 ;  /* 0x0000001fff1f7819 */ /* 0x000fe2000001141e */
[----:B------:R-:W-:Y:S01]  /*0170*/  IMAD R5, R24, c[0x0][0x1c0], RZ ;  /* 0x0000700018057a24 */ /* 0x000fe200078e02ff */
[----:B------:R-:W-:Y:S01]  /*0180*/  UMOV UR9, 0x6 ;  /* 0x0000000600097882 */ /* 0x000fe20000000000 */
[----:B------:R-:W-:Y:S01]  /*0190*/  IMAD R17, R17, c[0x0][0x168], RZ ;  /* 0x00005a0011117a24 */ /* 0x000fe200078e02ff */
[----:B------:R-:W-:Y:S01]  /*01a0*/  USHF.R.S32.HI UR18, URZ, 0x1f, UR4 ;  /* 0x0000001f3f127899 */ /* 0x000fe20008011404 */
[----:B------:R-:W-:Y:S01]  /*01b0*/  IMAD R5, R23, c[0x0][0x1c4], R5 ;  /* 0x0000710017057a24 */ /* 0x000fe200078e0205 */
[----:B------:R-:W-:-:S02]  /*01c0*/  USHF.L.U32 UR10, UR6, 0x6, URZ ;  /* 0x00000006060a7899 */ /* 0x000fc4000800063f */
[----:B------:R-:W-:Y:S02]  /*01d0*/  ULEA.HI UR18, UR18, UR4, URZ, 0x6 ;  /* 0x0000000412127291 */ /* 0x000fe4000f8f303f */
[----:B------:R-:W-:Y:S02]  /*01e0*/  USHF.L.U64.HI UR9, UR6, UR9, UR7 ;  /* 0x0000000906097299 */ /* 0x000fe40008010207 */
[----:B------:R-:W-:Y:S01]  /*01f0*/  ULEA.HI.SX32 UR13, UR18, 0xffffffff, 0x1a ;  /* 0xffffffff120d7891 */ /* 0x000fe2000f8fd23f */
[----:B------:R-:W-:Y:S01]  /*0200*/  IMAD.U32 R159, RZ, RZ, UR10 ;  /* 0x0000000aff9f7e24 */ /* 0x000fe2000f8e00ff */
[----:B------:R-:W-:Y:S02]  /*0210*/  UIMAD.WIDE.U32 UR20, UR6, 0x20, URZ ;  /* 0x00000020061478a5 */ /* 0x000fe4000f8e003f */
[----:B------:R-:W-:Y:S02]  /*0220*/  USHF.R.S32.HI UR12, URZ, 0x1f, UR13 ;  /* 0x0000001f3f0c7899 */ /* 0x000fe4000801140d */
[----:B------:R-:W-:Y:S01]  /*0230*/  IMAD.U32 R18, RZ, RZ, UR13 ;  /* 0x0000000dff127e24 */ /* 0x000fe2000f8e00ff */
[----:B------:R-:W-:Y:S01]  /*0240*/  UIMAD UR4, UR9, UR13, URZ ;  /* 0x0000000d090472a4 */ /* 0x000fe2000f8e023f */
[----:B----4-:R-:W-:Y:S01]  /*0250*/  LEA.HI R2, R22, R29, RZ, 0x3 ;  /* 0x0000001d16027211 */ /* 0x010fe200078f18ff */
[----:B------:R-:W-:-:S02]  /*0260*/  USHF.L.U32 UR14, UR7, 0x5, URZ ;  /* 0x00000005070e7899 */ /* 0x000fc4000800063f */
[----:B------:R-:W-:Y:S01]  /*0270*/  UIMAD UR4, UR12, UR10, UR4 ;  /* 0x0000000a0c0472a4 */ /* 0x000fe2000f8e0204 */
[----:B------:R-:W-:Y:S01]  /*0280*/  LOP3.LUT R0, R2, 0xfffffff8, RZ, 0xc0, !PT ;  /* 0xfffffff802007812 */ /* 0x000fe200078ec0ff */
[----:B------:R-:W-:Y:S01]  /*0290*/  UIADD3 UR14, UR21, UR14, URZ ;  /* 0x0000000e150e7290 */ /* 0x000fe2000fffe03f */
[----:B------:R-:W-:Y:S01]  /*02a0*/  SHF.R.S32.HI R28, RZ, 0x3, R2 ;  /* 0x00000003ff1c7819 */ /* 0x000fe20000011402 */
[----:B------:R-:W-:Y:S01]  /*02b0*/  IMAD R2, R31, c[0x0][0x1b8], RZ ;  /* 0x00006e001f027a24 */ /* 0x000fe200078e02ff */
[----:B------:R-:W-:Y:S01]  /*02c0*/  UMOV UR11, 0x20 ;  /* 0x00000020000b7882 */ /* 0x000fe20000000000 */
[----:B------:R-:W-:Y:S01]  /*02d0*/  IMAD.IADD R64, R29, 0x1, -R0 ;  /* 0x000000011d407824 */ /* 0x000fe200078e0a00 */
[----:B------:R-:W-:Y:S01]  /*02e0*/  SHF.R.S32.HI R21, RZ, 0x1f, R28 ;  /* 0x0000001fff157819 */ /* 0x000fe2000001141c */
[----:B------:R-:W-:Y:S01]  /*02f0*/  IMAD R2, R30, c[0x0][0x1bc], R2 ;  /* 0x00006f001e027a24 */ /* 0x000fe200078e0202 */
[----:B------:R-:W-:Y:S01]  /*0300*/  IADD3 R19, -R28, c[0x0][0x1d0], RZ ;  /* 0x000074001c137a10 */ /* 0x000fe20007ffe1ff */
[----:B------:R-:W-:-:S02]  /*0310*/  IMAD R0, R64, 0x10, R28 ;  /* 0x0000001040007824 */ /* 0x000fc400078e021c */
[----:B------:R-:W-:Y:S02]  /*0320*/  IMAD.IADD R3, R7, 0x1, R2 ;  /* 0x0000000107037824 */ /* 0x000fe400078e0202 */
[----:B---3--:R-:W-:Y:S02]  /*0330*/  IMAD R9, R8, 0x80, R0 ;  /* 0x0000008008097824 */ /* 0x008fe400078e0200 */
[----:B------:R-:W-:Y:S02]  /*0340*/  IMAD.MOV.U32 R2, RZ, RZ, R6 ;  /* 0x000000ffff027224 */ /* 0x000fe400078e0006 */
[----:B------:R-:W-:Y:S01]  /*0350*/  @P0 IMAD.HI.U32 R4, R9, c[0x0][0x2c8], RZ ;  /* 0x0000b20009040a27 */ /* 0x000fe200078e00ff */
[----:B------:R1:W-:Y:S03]  /*0360*/  STL [R1+0x54], R9 ;  /* 0x0000540901007387 */ /* 0x0003e60000100800 */
[----:B------:R-:W-:Y:S01]  /*0370*/  IMAD.MOV.U32 R0, RZ, RZ, R9 ;  /* 0x000000ffff007224 */ /* 0x000fe200078e0009 */
[----:B------:R-:W-:Y:S01]  /*0380*/  @P0 SHF.R.U32.HI R0, RZ, c[0x0][0x2cc], R4 ;  /* 0x0000b300ff000a19 */ /* 0x000fe20000011604 */
[----:B------:R-:W-:-:S03]  /*0390*/  IMAD.WIDE.U32 R2, R23, c[0x0][0x1c0], R2 ;  /* 0x0000700017027a25 */ /* 0x000fc600078e0002 */
[--C-:B------:R-:W-:Y:S01]  /*03a0*/  SHF.R.S32.HI R6, RZ, 0x1f, R0.reuse ;  /* 0x0000001fff067819 */ /* 0x100fe20000011400 */
[----:B------:R-:W-:Y:S02]  /*03b0*/  IMAD.MOV R4, RZ, RZ, -R0 ;  /* 0x000000ffff047224 */ /* 0x000fe400078e0a00 */
[----:B------:R-:W-:Y:S02]  /*03c0*/  IMAD.IADD R3, R3, 0x1, R5 ;  /* 0x0000000103037824 */ /* 0x000fe400078e0205 */
[----:B------:R-:W-:Y:S02]  /*03d0*/  IMAD R5, R4, c[0x0][0x2c4], R9 ;  /* 0x0000b10004057a24 */ /* 0x000fe400078e0209 */
[----:B------:R-:W-:Y:S02]  /*03e0*/  IMAD R6, R6, c[0x0][0x1b0], RZ ;  /* 0x00006c0006067a24 */ /* 0x000fe400078e02ff */
[----:B------:R-:W-:Y:S01]  /*03f0*/  IMAD.WIDE.U32 R2, R0, c[0x0][0x1b0], R2 ;  /* 0x00006c0000027a25 */ /* 0x000fe200078e0002 */
[----:B------:R-:W-:-:S03]  /*0400*/  SHF.R.S32.HI R4, RZ, 0x1f, R5 ;  /* 0x0000001fff047819 */ /* 0x000fc60000011405 */
[----:B------:R-:W-:Y:S02]  /*0410*/  IMAD R0, R0, c[0x0][0x1b4], R6 ;  /* 0x00006d0000007a24 */ /* 0x000fe400078e0206 */
[----:B------:R-:W-:Y:S02]  /*0420*/  IMAD R13, R8, 0x80, R28 ;  /* 0x00000080080d7824 */ /* 0x000fe400078e021c */
[----:B------:R-:W-:Y:S02]  /*0430*/  IMAD.IADD R3, R3, 0x1, R0 ;  /* 0x0000000103037824 */ /* 0x000fe400078e0200 */
[----:B------:R-:W-:Y:S01]  /*0440*/  IMAD R0, R4, c[0x0][0x1a8], RZ ;  /* 0x00006a0004007a24 */ /* 0x000fe200078e02ff */
[-C--:B------:R-:W-:Y:S01]  /*0450*/  ISETP.GE.AND P2, PT, R13, R17.reuse, PT ;  /* 0x000000110d00720c */ /* 0x080fe20003f46270 */
[----:B------:R-:W-:Y:S01]  /*0460*/  IMAD.WIDE.U32 R2, R5, c[0x0][0x1a8], R2 ;  /* 0x00006a0005027a25 */ /* 0x000fe200078e0002 */
[C---:B------:R-:W-:Y:S01]  /*0470*/  IADD3 R4, R13.reuse, 0x20, RZ ;  /* 0x000000200d047810 */ /* 0x040fe20007ffe0ff */
[----:B------:R-:W-:Y:S01]  /*0480*/  STL [R1+0x50], R13 ;  /* 0x0000500d01007387 */ /* 0x000fe20000100800 */
[----:B------:R-:W-:Y:S01]  /*0490*/  IADD3 R11, R13, 0x30, RZ ;  /* 0x000000300d0b7810 */ /* 0x000fe20007ffe0ff */
[----:B------:R-:W-:Y:S01]  /*04a0*/  IMAD R0, R5, c[0x0][0x1ac], R0 ;  /* 0x00006b0005007a24 */ /* 0x000fe200078e0200 */
[----:B------:R-:W-:Y:S01]  /*04b0*/  LEA R14, P0, R2, c[0x0][0x160], 0x1 ;  /* 0x00005800020e7a11 */ /* 0x000fe200078008ff */
[----:B------:R-:W-:Y:S01]  /*04c0*/  IMAD.SHL.U32 R26, R64, 0x8, RZ ;  /* 0x00000008401a7824 */ /* 0x000fe200078e00ff */
[----:B------:R-:W-:Y:S01]  /*04d0*/  ISETP.GE.AND P4, PT, R4, R17, PT ;  /* 0x000000110400720c */ /* 0x000fe20003f86270 */
[----:B------:R-:W-:Y:S01]  /*04e0*/  IMAD.IADD R0, R3, 0x1, R0 ;  /* 0x0000000103007824 */ /* 0x000fe200078e0200 */
[----:B------:R-:W-:Y:S01]  /*04f0*/  IADD3 R15, R13, 0x70, RZ ;  /* 0x000000700d0f7810 */ /* 0x000fe20007ffe0ff */
[----:B------:R-:W2:Y:S01]  /*0500*/  SHFL.IDX PT, R6, R14, RZ, 0x181f ;  /* 0x00181fff0e067589 */ /* 0x000ea200000e0000 */
[----:B------:R-:W-:Y:S01]  /*0510*/  IMAD.SHL.U32 R3, R28, 0x40, RZ ;  /* 0x000000401c037824 */ /* 0x000fe200078e00ff */
[----:B------:R-:W-:-:S02]  /*0520*/  IADD3 R25, R26, 0x40, RZ ;  /* 0x000000401a197810 */ /* 0x000fc40007ffe0ff */
[----:B------:R-:W-:Y:S01]  /*0530*/  LEA.HI.X R16, R2, c[0x0][0x164], R0, 0x1, P0 ;  /* 0x0000590002107a11 */ /* 0x000fe200000f0c00 */
[----:B------:R-:W-:Y:S01]  /*0540*/  SHFL.IDX PT, R4, R14, 0x1, 0x181f ;  /* 0x00381f000e047f89 */ /* 0x000fe200000e0000 */
[----:B------:R-:W-:Y:S02]  /*0550*/  LOP3.LUT R0, R3, 0x1c0, RZ, 0xc0, !PT ;  /* 0x000001c003007812 */ /* 0x000fe400078ec0ff */
[----:B------:R-:W-:Y:S01]  /*0560*/  IADD3 R3, R13, 0x10, RZ ;  /* 0x000000100d037810 */ /* 0x000fe20007ffe0ff */
[----:B------:R-:W3:Y:S01]  /*0570*/  SHFL.IDX PT, R7, R16, RZ, 0x181f ;  /* 0x00181fff10077589 */ /* 0x000ee200000e0000 */
[----:B------:R-:W-:Y:S02]  /*0580*/  SHF.R.U32.HI R2, RZ, 0x3, R0 ;  /* 0x00000003ff027819 */ /* 0x000fe40000011600 */
[----:B------:R-:W-:Y:S01]  /*0590*/  LOP3.LUT R0, R0, 0x38, R26, 0xf8, !PT ;  /* 0x0000003800007812 */ /* 0x000fe200078ef81a */
[----:B------:R-:W4:Y:S01]  /*05a0*/  SHFL.IDX PT, R5, R16, 0x1, 0x181f ;  /* 0x00381f0010057f89 */ /* 0x000f2200000e0000 */
[----:B------:R-:W-:-:S02]  /*05b0*/  ISETP.GE.AND P5, PT, R3, R17, PT ;  /* 0x000000110300720c */ /* 0x000fc40003fa6270 */
[----:B------:R-:W-:Y:S01]  /*05c0*/  LEA.HI R3, R22, R29, RZ, 0x6 ;  /* 0x0000001d16037211 */ /* 0x000fe200078f30ff */
[----:B------:R-:W-:Y:S01]  /*05d0*/  STL [R1+0x10], R25 ;  /* 0x0000101901007387 */ /* 0x000fe20000100800 */
[----:B------:R-:W-:Y:S02]  /*05e0*/  LOP3.LUT R10, R0, R2, RZ, 0x3c, !PT ;  /* 0x00000002000a7212 */ /* 0x000fe400078e3cff */
[----:B------:R-:W-:Y:S01]  /*05f0*/  @!P2 SHF.R.S32.HI R0, RZ, 0x1f, R25 ;  /* 0x0000001fff00a819 */ /* 0x000fe20000011419 */
[----:B-1----:R-:W-:Y:S01]  /*0600*/  IMAD.SHL.U32 R9, R3, 0x8, RZ ;  /* 0x0000000803097824 */ /* 0x002fe200078e00ff */
[----:B------:R-:W-:Y:S01]  /*0610*/  ISETP.GE.AND P0, PT, R26, c[0x0][0x198], PT ;  /* 0x000066001a007a0c */ /* 0x000fe20003f06270 */
[----:B------:R-:W-:Y:S01]  /*0620*/  SHFL.IDX PT, R2, R14, 0x2, 0x181f ;  /* 0x00581f000e027f89 */ /* 0x000fe200000e0000 */
[----:B------:R-:W-:Y:S02]  /*0630*/  @!P2 LEA.HI R0, R0, R25, RZ, 0x3 ;  /* 0x000000190000a211 */ /* 0x000fe400078f18ff */
[----:B------:R-:W-:Y:S01]  /*0640*/  ISETP.GE.AND P3, PT, R25, c[0x0][0x198], PT ;  /* 0x0000660019007a0c */ /* 0x000fe20003f66270 */
[----:B------:R-:W1:Y:S01]  /*0650*/  SHFL.IDX PT, R3, R16, 0x2, 0x181f ;  /* 0x00581f0010037f89 */ /* 0x000e6200000e0000 */
[----:B------:R-:W-:-:S02]  /*0660*/  LOP3.LUT R160, R10, 0xfffffe00, R9, 0xf8, !PT ;  /* 0xfffffe000aa07812 */ /* 0x000fc400078ef809 */
[----:B------:R-:W-:Y:S02]  /*0670*/  SHF.R.S32.HI R27, RZ, 0x1f, R26 ;  /* 0x0000001fff1b7819 */ /* 0x000fe4000001141a */
[----:B--2---:R-:W-:Y:S02]  /*0680*/  @!P2 LEA R8, P1, R26, R6, 0x1 ;  /* 0x000000061a08a211 */ /* 0x004fe400078208ff */
[----:B------:R-:W-:Y:S01]  /*0690*/  @!P2 LOP3.LUT R10, R0, 0xfffffff8, RZ, 0xc0, !PT ;  /* 0xfffffff8000aa812 */ /* 0x000fe200078ec0ff */
[----:B------:R-:W-:Y:S01]  /*06a0*/  @!P2 IMAD.SHL.U32 R0, R160, 0x2, RZ ;  /* 0x00000002a000a824 */ /* 0x000fe200078e00ff */
[----:B------:R-:W-:Y:S01]  /*06b0*/  @!P5 SHF.R.S32.HI R12, RZ, 0x1f, R25 ;  /* 0x0000001fff0cd819 */ /* 0x000fe20000011419 */
[----:B------:R-:W-:Y:S01]  /*06c0*/  STL.64 [R1+0x18], R26 ;  /* 0x0000181a01007387 */ /* 0x000fe20000100a00 */
[----:B---3--:R-:W-:Y:S01]  /*06d0*/  @!P2 LEA.HI.X R9, R26, R7, R27, 0x1, P1 ;  /* 0x000000071a09a211 */ /* 0x008fe200008f0c1b */
[----:B------:R-:W-:Y:S01]  /*06e0*/  @!P2 IMAD.WIDE R6, R10, 0x2, R6 ;  /* 0x000000020a06a825 */ /* 0x000fe200078e0206 */
[----:B------:R-:W-:Y:S01]  /*06f0*/  @!P5 LEA.HI R10, R12, R25, RZ, 0x3 ;  /* 0x000000190c0ad211 */ /* 0x000fe200078f18ff */
[----:B------:R-:W-:Y:S01]  /*0700*/  STL [R1+0x4c], R160 ;  /* 0x00004ca001007387 */ /* 0x000fe20000100800 */
[----:B------:R-:W-:Y:S01]  /*0710*/  ISETP.GE.AND P1, PT, R11, R17, PT ;  /* 0x000000110b00720c */ /* 0x000fe20003f26270 */
[----:B------:R-:W-:Y:S01]  /*0720*/  @!P5 IMAD.SHL.U32 R12, R160, 0x2, RZ ;  /* 0x00000002a00cd824 */ /* 0x000fe200078e00ff */
[----:B------:R-:W-:Y:S01]  /*0730*/  @!P4 SHF.R.S32.HI R11, RZ, 0x1f, R25 ;  /* 0x0000001fff0bc819 */ /* 0x000fe20000011419 */
[----:B------:R2:W-:Y:S01]  /*0740*/  @!P2 LDGSTS.E.BYPASS.LTC128B.128 [R0+0x8100], [R8.64], !P0 ;  /* 0x081000000800afae */ /* 0x0005e2000c101d56 */
[----:B------:R-:W-:-:S03]  /*0750*/  @!P5 LOP3.LUT R10, R10, 0xfffffff8, RZ, 0xc0, !PT ;  /* 0xfffffff80a0ad812 */ /* 0x000fc600078ec0ff */
[----:B------:R3:W-:Y:S01]  /*0760*/  @!P2 LDGSTS.E.BYPASS.LTC128B.128 [R0+0xc100], [R6.64], !P3 ;  /* 0x0c1000000600afae */ /* 0x0007e2000d901d56 */
[----:B--2---:R-:W-:-:S03]  /*0770*/  @!P5 LEA R8, P2, R26, R4, 0x1 ;  /* 0x000000041a08d211 */ /* 0x004fc600078408ff */
[----:B---3--:R-:W2:Y:S01]  /*0780*/  SHFL.IDX PT, R6, R14, 0x3, 0x181f ;  /* 0x00781f000e067f89 */ /* 0x008ea200000e0000 */
[----:B------:R-:W-:Y:S01]  /*0790*/  @!P4 LEA.HI R0, R11, R25, RZ, 0x3 ;  /* 0x000000190b00c211 */ /* 0x000fe200078f18ff */
[----:B----4-:R-:W-:Y:S01]  /*07a0*/  @!P5 IMAD.WIDE R10, R10, 0x2, R4 ;  /* 0x000000020a0ad825 */ /* 0x010fe200078e0204 */
[----:B------:R-:W-:Y:S01]  /*07b0*/  @!P5 LEA.HI.X R9, R26, R5, R27, 0x1, P2 ;  /* 0x000000051a09d211 */ /* 0x000fe200010f0c1b */
[----:B------:R-:W3:Y:S01]  /*07c0*/  SHFL.IDX PT, R7, R16, 0x3, 0x181f ;  /* 0x00781f0010077f89 */ /* 0x000ee200000e0000 */
[----:B------:R-:W-:Y:S01]  /*07d0*/  @!P4 LOP3.LUT R4, R0, 0xfffffff8, RZ, 0xc0, !PT ;  /* 0xfffffff80004c812 */ /* 0x000fe200078ec0ff */
[----:B------:R-:W-:Y:S02]  /*07e0*/  @!P4 IMAD.SHL.U32 R0, R160, 0x2, RZ ;  /* 0x00000002a000c824 */ /* 0x000fe400078e00ff */
[----:B------:R4:W-:Y:S02]  /*07f0*/  @!P5 LDGSTS.E.BYPASS.LTC128B.128 [R12+0x8900], [R8.64], !P0 ;  /* 0x08900000080cdfae */ /* 0x0009e4000c101d56 */
[----:B-1----:R-:W-:Y:S01]  /*0800*/  @!P4 IMAD.WIDE R4, R4, 0x2, R2 ;  /* 0x000000020404c825 */ /* 0x002fe200078e0202 */
[C---:B------:R-:W-:Y:S01]  /*0810*/  @!P4 LEA R2, P2, R26.reuse, R2, 0x1 ;  /* 0x000000021a02c211 */ /* 0x040fe200078408ff */
[----:B------:R1:W-:Y:S03]  /*0820*/  @!P5 LDGSTS.E.BYPASS.LTC128B.128 [R12+0xc900], [R10.64], !P3 ;  /* 0x0c9000000a0cdfae */ /* 0x0003e6000d901d56 */
[----:B------:R-:W-:-:S05]  /*0830*/  @!P4 LEA.HI.X R3, R26, R3, R27, 0x1, P2 ;  /* 0x000000031a03c211 */ /* 0x000fca00010f0c1b */
[----:B------:R2:W-:Y:S04]  /*0840*/  @!P4 LDGSTS.E.BYPASS.LTC128B.128 [R0+0x9100], [R2.64], !P0 ;  /* 0x091000000200cfae */ /* 0x0005e8000c101d56 */
[----:B------:R1:W-:Y:S01]  /*0850*/  @!P4 LDGSTS.E.BYPASS.LTC128B.128 [R0+0xd100], [R4.64], !P3 ;  /* 0x0d1000000400cfae */ /* 0x0003e2000d901d56 */
[C---:B----4-:R-:W-:Y:S02]  /*0860*/  IADD3 R8, R13.reuse, 0x50, RZ ;  /* 0x000000500d087810 */ /* 0x050fe40007ffe0ff */
[----:B------:R-:W-:Y:S02]  /*0870*/  IADD3 R9, R13, 0x40, RZ ;  /* 0x000000400d097810 */ /* 0x000fe40007ffe0ff */
[-C--:B------:R-:W-:Y:S02]  /*0880*/  ISETP.GE.AND P5, PT, R8, R17.reuse, PT ;  /* 0x000000110800720c */ /* 0x080fe40003fa6270 */
[----:B------:R-:W4:Y:S01]  /*0890*/  SHFL.IDX PT, R8, R14, 0x4, 0x181f ;  /* 0x00981f000e087f89 */ /* 0x000f2200000e0000 */
[----:B------:R-:W-:-:S03]  /*08a0*/  ISETP.GE.AND P2, PT, R9, R17, PT ;  /* 0x000000110900720c */ /* 0x000fc60003f46270 */
[----:B------:R-:W4:Y:S01]  /*08b0*/  SHFL.IDX PT, R9, R16, 0x4, 0x181f ;  /* 0x00981f0010097f89 */ /* 0x000f2200000e0000 */
[----:B--2---:R-:W-:Y:S02]  /*08c0*/  @!P1 LEA R2, P4, R26, R6, 0x1 ;  /* 0x000000061a029211 */ /* 0x004fe400078808ff */
[----:B-1----:R-:W-:Y:S01]  /*08d0*/  @!P1 SHF.R.S32.HI R0, RZ, 0x1f, R25 ;  /* 0x0000001fff009819 */ /* 0x002fe20000011419 */
[----:B------:R-:W-:Y:S01]  /*08e0*/  SHFL.IDX PT, R5, R16, 0x5, 0x181f ;  /* 0x00b81f0010057f89 */ /* 0x000fe200000e0000 */
[----:B------:R-:W-:Y:S02]  /*08f0*/  IADD3 R4, R13, 0x60, RZ ;  /* 0x000000600d047810 */ /* 0x000fe40007ffe0ff */
[----:B------:R-:W-:Y:S02]  /*0900*/  @!P1 LEA.HI R0, R0, R25, RZ, 0x3 ;  /* 0x0000001900009211 */ /* 0x000fe400078f18ff */
[----:B---3--:R-:W-:Y:S02]  /*0910*/  @!P1 LEA.HI.X R3, R26, R7, R27, 0x1, P4 ;  /* 0x000000071a039211 */ /* 0x008fe400020f0c1b */
[----:B------:R-:W-:-:S02]  /*0920*/  ISETP.GE.AND P4, PT, R4, R17, PT ;  /* 0x000000110400720c */ /* 0x000fc40003f86270 */
[----:B------:R-:W-:Y:S01]  /*0930*/  @!P1 LOP3.LUT R4, R0, 0xfffffff8, RZ, 0xc0, !PT ;  /* 0xfffffff800049812 */ /* 0x000fe200078ec0ff */
[----:B------:R-:W-:Y:S01]  /*0940*/  @!P1 IMAD.SHL.U32 R0, R160, 0x2, RZ ;  /* 0x00000002a0009824 */ /* 0x000fe200078e00ff */
[----:B------:R-:W-:-:S03]  /*0950*/  @!P5 SHF.R.S32.HI R12, RZ, 0x1f, R25 ;  /* 0x0000001fff0cd819 */ /* 0x000fc60000011419 */
[----:B------:R-:W-:Y:S01]  /*0960*/  @!P1 IMAD.WIDE R6, R4, 0x2, R6 ;  /* 0x0000000204069825 */ /* 0x000fe200078e0206 */
[----:B------:R1:W-:Y:S04]  /*0970*/  @!P1 LDGSTS.E.BYPASS.LTC128B.128 [R0+0x9900], [R2.64], !P0 ;  /* 0x0990000002009fae */ /* 0x0003e8000c101d56 */
[----:B------:R2:W-:Y:S01]  /*0980*/  @!P1 LDGSTS.E.BYPASS.LTC128B.128 [R0+0xd900], [R6.64], !P3 ;  /* 0x0d90000006009fae */ /* 0x0005e2000d901d56 */
[----:B----4-:R-:W-:-:S03]  /*0990*/  @!P2 LEA R10, P1, R26, R8, 0x1 ;  /* 0x000000081a0aa211 */ /* 0x010fc600078208ff */
[----:B------:R-:W3:Y:S01]  /*09a0*/  SHFL.IDX PT, R4, R14, 0x5, 0x181f ;  /* 0x00b81f000e047f89 */ /* 0x000ee200000e0000 */
[----:B------:R-:W-:Y:S02]  /*09b0*/  @!P2 LEA.HI.X R11, R26, R9, R27, 0x1, P1 ;  /* 0x000000091a0ba211 */ /* 0x000fe400008f0c1b */
[----:B------:R-:W-:Y:S01]  /*09c0*/  ISETP.GE.AND P1, PT, R15, R17, PT ;  /* 0x000000110f00720c */ /* 0x000fe20003f26270 */
[----:B------:R-:W-:Y:S01]  /*09d0*/  IMAD R15, R18, -0x40, R19 ;  /* 0xffffffc0120f7824 */ /* 0x000fe200078e0213 */
[----:B-1----:R-:W-:Y:S01]  /*09e0*/  SHFL.IDX PT, R3, R16, 0x6, 0x181f ;  /* 0x00d81f0010037f89 */ /* 0x002fe200000e0000 */
[----:B--2---:R-:W-:Y:S02]  /*09f0*/  IMAD R0, R21, c[0x0][0x1e0], RZ ;  /* 0x0000780015007a24 */ /* 0x004fe400078e02ff */
[----:B------:R-:W-:-:S04]  /*0a00*/  IMAD.WIDE.U32 R6, R28, c[0x0][0x1e0], R26 ;  /* 0x000078001c067a25 */ /* 0x000fc800078e001a */
[----:B------:R-:W-:Y:S01]  /*0a10*/  IMAD R2, R28, c[0x0][0x1e4], R0 ;  /* 0x000079001c027a24 */ /* 0x000fe200078e0200 */
[----:B------:R-:W-:-:S03]  /*0a20*/  @!P2 SHF.R.S32.HI R0, RZ, 0x1f, R25 ;  /* 0x0000001fff00a819 */ /* 0x000fc60000011419 */
[----:B------:R-:W-:Y:S01]  /*0a30*/  IMAD.IADD R7, R7, 0x1, R2 ;  /* 0x0000000107077824 */ /* 0x000fe200078e0202 */
[-C--:B------:R-:W-:Y:S01]  /*0a40*/  @!P2 LEA.HI R13, R0, R25.reuse, RZ, 0x3 ;  /* 0x00000019000da211 */ /* 0x080fe200078f18ff */
[----:B------:R-:W1:Y:S01]  /*0a50*/  SHFL.IDX PT, R2, R14, 0x6, 0x181f ;  /* 0x00d81f000e027f89 */ /* 0x000e6200000e0000 */
[----:B------:R-:W-:Y:S02]  /*0a60*/  @!P5 LEA.HI R0, R12, R25, RZ, 0x3 ;  /* 0x000000190c00d211 */ /* 0x000fe400078f18ff */
[----:B------:R-:W-:Y:S02]  /*0a70*/  @!P2 LOP3.LUT R12, R13, 0xfffffff8, RZ, 0xc0, !PT ;  /* 0xfffffff80d0ca812 */ /* 0x000fe400078ec0ff */
[----:B------:R-:W-:Y:S01]  /*0a80*/  @!P5 LOP3.LUT R13, R0, 0xfffffff8, RZ, 0xc0, !PT ;  /* 0xfffffff8000dd812 */ /* 0x000fe200078ec0ff */
[----:B------:R-:W-:Y:S02]  /*0a90*/  @!P2 IMAD.SHL.U32 R0, R160, 0x2, RZ ;  /* 0x00000002a000a824 */ /* 0x000fe400078e00ff */
[----:B------:R-:W-:Y:S01]  /*0aa0*/  @!P2 IMAD.WIDE R8, R12, 0x2, R8 ;  /* 0x000000020c08a825 */ /* 0x000fe200078e0208 */
[----:B------:R-:W-:-:S02]  /*0ab0*/  @!P4 SHF.R.S32.HI R12, RZ, 0x1f, R25 ;  /* 0x0000001fff0cc819 */ /* 0x000fc40000011419 */
[----:B------:R2:W-:Y:S01]  /*0ac0*/  @!P2 LDGSTS.E.BYPASS.LTC128B.128 [R0+0xa100], [R10.64], !P0 ;  /* 0x0a1000000a00afae */ /* 0x0005e2000c101d56 */
[----:B---3--:R-:W-:Y:S01]  /*0ad0*/  @!P5 IMAD.WIDE R18, R13, 0x2, R4 ;  /* 0x000000020d12d825 */ /* 0x008fe200078e0204 */
[----:B------:R-:W-:Y:S02]  /*0ae0*/  @!P4 LEA.HI R12, R12, R25, RZ, 0x3 ;  /* 0x000000190c0cc211 */ /* 0x000fe400078f18ff */
[----:B------:R3:W-:Y:S02]  /*0af0*/  @!P2 LDGSTS.E.BYPASS.LTC128B.128 [R0+0xe100], [R8.64], !P3 ;  /* 0x0e1000000800afae */ /* 0x0007e4000d901d56 */
[----:B------:R-:W-:-:S05]  /*0b00*/  @!P4 LOP3.LUT R12, R12, 0xfffffff8, RZ, 0xc0, !PT ;  /* 0xfffffff80c0cc812 */ /* 0x000fca00078ec0ff */
[----:B-1----:R-:W-:Y:S01]  /*0b10*/  @!P4 IMAD.WIDE R12, R12, 0x2, R2 ;  /* 0x000000020c0cc825 */ /* 0x002fe200078e0202 */
[----:B-----5:R-:W-:-:S03]  /*0b20*/  @P6 SHF.R.S32.HI R17, RZ, 0x1f, R20 ;  /* 0x0000001fff116819 */ /* 0x020fc60000011414 */
[----:B------:R-:W-:Y:S01]  /*0b30*/  @!P6 IMAD.MOV.U32 R17, RZ, RZ, R24 ;  /* 0x000000ffff11e224 */ /* 0x000fe200078e0018 */
[----:B--2---:R1:W2:Y:S01]  /*0b40*/  SHFL.IDX PT, R10, R14, 0x7, 0x181f ;  /* 0x00f81f000e0a7f89 */ /* 0x0042a200000e0000 */
[----:B---3--:R-:W-:Y:S01]  /*0b50*/  @!P5 LEA R8, P2, R26, R4, 0x1 ;  /* 0x000000041a08d211 */ /* 0x008fe200078408ff */
[----:B------:R-:W-:Y:S02]  /*0b60*/  @!P4 IMAD.SHL.U32 R0, R160, 0x2, RZ ;  /* 0x00000002a000c824 */ /* 0x000fe400078e00ff */
[----:B------:R3:W4:Y:S01]  /*0b70*/  SHFL.IDX PT, R11, R16, 0x7, 0x181f ;  /* 0x00f81f00100b7f89 */ /* 0x00072200000e0000 */
[C---:B------:R-:W-:Y:S02]  /*0b80*/  @!P5 LEA.HI.X R9, R26.reuse, R5, R27, 0x1, P2 ;  /* 0x000000051a09d211 */ /* 0x040fe400010f0c1b */
[----:B------:R-:W-:-:S04]  /*0b90*/  @!P4 LEA R4, P2, R26, R2, 0x1 ;  /* 0x000000021a04c211 */ /* 0x000fc800078408ff */
[----:B------:R-:W-:Y:S01]  /*0ba0*/  @!P4 LEA.HI.X R5, R26, R3, R27, 0x1, P2 ;  /* 0x000000031a05c211 */ /* 0x000fe200010f0c1b */
[----:B------:R-:W-:-:S04]  /*0bb0*/  IMAD.WIDE.U32 R2, R30, c[0x0][0x1e8], R6 ;  /* 0x00007a001e027a25 */ /* 0x000fc800078e0006 */
[----:B------:R-:W-:Y:S02]  /*0bc0*/  IMAD R6, R17, c[0x0][0x1f0], RZ ;  /* 0x00007c0011067a24 */ /* 0x000fe400078e02ff */
[C---:B------:R-:W-:Y:S02]  /*0bd0*/  @!P1 IMAD.SHL.U32 R7, R160.reuse, 0x2, RZ ;  /* 0x00000002a0079824 */ /* 0x040fe400078e00ff */
[----:B-1----:R-:W-:-:S05]  /*0be0*/  @!P5 IMAD.SHL.U32 R14, R160, 0x2, RZ ;  /* 0x00000002a00ed824 */ /* 0x002fca00078e00ff */
[----:B------:R1:W-:Y:S01]  /*0bf0*/  @!P5 LDGSTS.E.BYPASS.LTC128B.128 [R14+0xa900], [R8.64], !P0 ;  /* 0x0a900000080edfae */ /* 0x0003e2000c101d56 */
[----:B---3--:R-:W-:Y:S02]  /*0c00*/  @P6 IMAD.MOV.U32 R16, RZ, RZ, R20 ;  /* 0x000000ffff106224 */ /* 0x008fe400078e0014 */
[----:B------:R-:W-:Y:S01]  /*0c10*/  @!P6 IMAD.MOV.U32 R16, RZ, RZ, R23 ;  /* 0x000000ffff10e224 */ /* 0x000fe200078e0017 */
[----:B------:R3:W-:Y:S01]  /*0c20*/  @!P5 LDGSTS.E.BYPASS.LTC128B.128 [R14+0xe900], [R18.64], !P3 ;  /* 0x0e900000120edfae */ /* 0x0007e2000d901d56 */
[C---:B------:R-:W-:Y:S02]  /*0c30*/  ISETP.GE.AND P5, PT, R15.reuse, 0x11, PT ;  /* 0x000000110f00780c */ /* 0x040fe40003fa6270 */
[----:B------:R-:W-:Y:S01]  /*0c40*/  IMAD R6, R16, c[0x0][0x1f4], R6 ;  /* 0x00007d0010067a24 */ /* 0x000fe200078e0206 */
[----:B------:R2:W-:Y:S01]  /*0c50*/  @!P4 LDGSTS.E.BYPASS.LTC128B.128 [R0+0xb100], [R4.64], !P0 ;  /* 0x0b1000000400cfae */ /* 0x0005e2000c101d56 */
[----:B------:R-:W-:-:S03]  /*0c60*/  ISETP.GE.AND P6, PT, R15, 0x1, PT ;  /* 0x000000010f00780c */ /* 0x000fc60003fc6270 */
[----:B------:R5:W-:Y:S01]  /*0c70*/  @!P4 LDGSTS.E.BYPASS.LTC128B.128 [R0+0xf100], [R12.64], !P3 ;  /* 0x0f1000000c00cfae */ /* 0x000be2000d901d56 */
[----:B------:R-:W-:Y:S01]  /*0c80*/  ISETP.GE.AND P4, PT, R15, 0x21, PT ;  /* 0x000000210f00780c */ /* 0x000fe20003f86270 */
[----:B-1----:R-:W-:Y:S02]  /*0c90*/  IMAD.U32 R8, RZ, RZ, UR7 ;  /* 0x00000007ff087e24 */ /* 0x002fe4000f8e00ff */
[----:B---3--:R-:W-:Y:S02]  /*0ca0*/  IMAD.MOV.U32 R14, RZ, RZ, c[0x0][0x1e0] ;  /* 0x00007800ff0e7624 */ /* 0x008fe400078e00ff */
[----:B------:R-:W-:Y:S01]  /*0cb0*/  IMAD.SHL.U32 R18, R28, 0x8, RZ ;  /* 0x000000081c127824 */ /* 0x000fe200078e00ff */
[----:B--2---:R-:W-:Y:S01]  /*0cc0*/  @!P1 LEA R4, P2, R26, R10, 0x1 ;  /* 0x0000000a1a049211 */ /* 0x004fe200078408ff */
[----:B-----5:R-:W-:-:S03]  /*0cd0*/  IMAD R0, R31, c[0x0][0x1e8], RZ ;  /* 0x00007a001f007a24 */ /* 0x020fc600078e02ff */
[----:B----4-:R-:W-:Y:S02]  /*0ce0*/  @!P1 LEA.HI.X R5, R26, R11, R27, 0x1, P2 ;  /* 0x0000000b1a059211 */ /* 0x010fe400010f0c1b */
[----:B------:R-:W-:Y:S01]  /*0cf0*/  LEA.HI R12, R22, R29, RZ, 0x4 ;  /* 0x0000001d160c7211 */ /* 0x000fe200078f20ff */
[----:B------:R-:W-:Y:S01]  /*0d00*/  IMAD R0, R30, c[0x0][0x1ec], R0 ;  /* 0x00007b001e007a24 */ /* 0x000fe200078e0200 */
[----:B------:R-:W-:Y:S01]  /*0d10*/  ISETP.GE.AND P2, PT, R15, 0x31, PT ;  /* 0x000000310f00780c */ /* 0x000fe20003f46270 */
[----:B------:R1:W-:Y:S01]  /*0d20*/  @!P1 LDGSTS.E.BYPASS.LTC128B.128 [R7+0xb900], [R4.64], !P0 ;  /* 0x0b90000004079fae */ /* 0x0003e2000c101d56 */
[----:B------:R-:W-:Y:S01]  /*0d30*/  LOP3.LUT R13, R12, 0xfffffff0, RZ, 0xc0, !PT ;  /* 0xfffffff00c0d7812 */ /* 0x000fe200078ec0ff */
[----:B------:R-:W-:Y:S01]  /*0d40*/  IMAD.IADD R3, R3, 0x1, R0 ;  /* 0x0000000103037824 */ /* 0x000fe200078e0200 */
[----:B------:R-:W-:-:S03]  /*0d50*/  @!P1 SHF.R.S32.HI R0, RZ, 0x1f, R25 ;  /* 0x0000001fff009819 */ /* 0x000fc60000011419 */
[----:B------:R-:W-:Y:S01]  /*0d60*/  IMAD.WIDE.U32 R32, R16, c[0x0][0x1f0], R2 ;  /* 0x00007c0010207a25 */ /* 0x000fe200078e0002 */
[----:B------:R-:W-:-:S03]  /*0d70*/  @!P1 LEA.HI R0, R0, R25, RZ, 0x3 ;  /* 0x0000001900009211 */ /* 0x000fc600078f18ff */
[----:B------:R-:W-:Y:S01]  /*0d80*/  IMAD.IADD R163, R33, 0x1, R6 ;  /* 0x0000000121a37824 */ /* 0x000fe200078e0206 */
[----:B------:R-:W-:Y:S01]  /*0d90*/  @!P1 LOP3.LUT R0, R0, 0xfffffff8, RZ, 0xc0, !PT ;  /* 0xfffffff800009812 */ /* 0x000fe200078ec0ff */
[----:B------:R-:W-:Y:S01]  /*0da0*/  IMAD.MOV.U32 R162, RZ, RZ, R32 ;  /* 0x000000ffffa27224 */ /* 0x000fe200078e0020 */
[----:B------:R-:W-:Y:S01]  /*0db0*/  VOTEU.ANY UP0, P2 ;  /* 0x00000000003f7886 */ /* 0x000fe20001000100 */
[----:B------:R2:W-:Y:S02]  /*0dc0*/  STL.64 [R1+0x40], R32 ;  /* 0x0000402001007387 */ /* 0x0005e40000100a00 */
[----:B------:R-:W-:Y:S02]  /*0dd0*/  IMAD.WIDE.U32 R2, R159, UR13, R162 ;  /* 0x0000000d9f027c25 */ /* 0x000fe4000f8e00a2 */
[----:B------:R3:W-:Y:S03]  /*0de0*/  STL.64 [R1+0x30], R162 ;  /* 0x000030a201007387 */ /* 0x0007e60000100a00 */
[----:B------:R-:W-:Y:S01]  /*0df0*/  IADD3 R3, R3, UR4, RZ ;  /* 0x0000000403037c10 */ /* 0x000fe2000fffe0ff */
[----:B------:R-:W-:Y:S01]  /*0e00*/  @UP0 UIMAD UR4, UR7, 0x30, URZ ;  /* 0x00000030070408a4 */ /* 0x000fe2000f8e023f */
[----:B------:R-:W-:Y:S01]  /*0e10*/  @P5 LEA R6, P0, R14, R2, 0x4 ;  /* 0x000000020e065211 */ /* 0x000fe200078020ff */
[----:B------:R-:W-:Y:S01]  /*0e20*/  UISETP.GE.AND UP0, UPT, UR8, 0x1, UPT ;  /* 0x000000010800788c */ /* 0x000fe2000bf06270 */
[----:B-1----:R-:W-:-:S02]  /*0e30*/  @!P1 IMAD.WIDE R4, R0, 0x2, R10 ;  /* 0x0000000200049825 */ /* 0x002fc400078e020a */
[----:B------:R-:W-:Y:S02]  /*0e40*/  @P5 LEA.HI.X R0, R14, R3, R8, 0x4, P0 ;  /* 0x000000030e005211 */ /* 0x000fe400000f2408 */
[----:B------:R-:W-:Y:S01]  /*0e50*/  @P5 LEA R8, P0, R6, c[0x0][0x1c8], 0x1 ;  /* 0x0000720006085a11 */ /* 0x000fe200078008ff */
[----:B------:R1:W-:Y:S01]  /*0e60*/  @!P1 LDGSTS.E.BYPASS.LTC128B.128 [R7+0xf900], [R4.64], !P3 ;  /* 0x0f90000004079fae */ /* 0x0003e2000d901d56 */
[----:B------:R-:W-:Y:S02]  /*0e70*/  @P6 LEA R10, P1, R2, c[0x0][0x1c8], 0x1 ;  /* 0x00007200020a6a11 */ /* 0x000fe400078208ff */
[----:B------:R-:W-:Y:S01]  /*0e80*/  @P5 LEA.HI.X R9, R6, c[0x0][0x1cc], R0, 0x1, P0 ;  /* 0x0000730006095a11 */ /* 0x000fe200000f0c00 */
[----:B------:R-:W0:Y:S04]  /*0e90*/  LDGDEPBAR ;  /* 0x00000000000079af */ /* 0x000e280000000000 */
[----:B------:R-:W-:Y:S01]  /*0ea0*/  BAR.SYNC.DEFER_BLOCKING 0x0 ;  /* 0x0000000000007b1d */ /* 0x000fe20000010000 */
[----:B------:R-:W-:-:S02]  /*0eb0*/  @P4 IADD3 R0, P0, R2, UR20, RZ ;  /* 0x0000001402004c10 */ /* 0x000fc4000ff1e0ff */
[--C-:B------:R-:W-:Y:S02]  /*0ec0*/  @P6 LEA.HI.X R11, R2, c[0x0][0x1cc], R3.reuse, 0x1, P1 ;  /* 0x00007300020b6a11 */ /* 0x100fe400008f0c03 */
[----:B------:R-:W-:Y:S02]  /*0ed0*/  ISETP.GE.AND P3, PT, R26, c[0x0][0x1d4], PT ;  /* 0x000075001a007a0c */ /* 0x000fe40003f66270 */
[----:B-1----:R-:W-:Y:S01]  /*0ee0*/  @P4 IADD3.X R4, R3, UR14, RZ, P0, !PT ;  /* 0x0000000e03044c10 */ /* 0x002fe200087fe4ff */
[----:B------:R-:W-:Y:S01]  /*0ef0*/  @P2 IMAD.WIDE.U32 R2, R14, 0x30, R2 ;  /* 0x000000300e022825 */ /* 0x000fe200078e0002 */
[C---:B------:R-:W-:Y:S02]  /*0f00*/  @P4 LEA R6, P0, R0.reuse, c[0x0][0x1c8], 0x1 ;  /* 0x0000720000064a11 */ /* 0x040fe400078008ff */
[----:B------:R-:W-:Y:S02]  /*0f10*/  SHF.R.S32.HI R5, RZ, 0x4, R12 ;  /* 0x00000004ff057819 */ /* 0x000fe4000001140c */
[----:B------:R-:W-:Y:S01]  /*0f20*/  @P4 LEA.HI.X R7, R0, c[0x0][0x1cc], R4, 0x1, P0 ;  /* 0x0000730000074a11 */ /* 0x000fe200000f0c04 */
[----:B------:R-:W-:Y:S01]  /*0f30*/  IMAD.IADD R0, R29, 0x1, -R13 ;  /* 0x000000011d007824 */ /* 0x000fe200078e0a0d */
[----:B------:R-:W-:Y:S01]  /*0f40*/  LEA.HI R4, R12, R5, RZ, 0x1 ;  /* 0x000000050c047211 */ /* 0x000fe200078f08ff */
[----:B------:R-:W-:Y:S01]  /*0f50*/  IMAD.SHL.U32 R13, R64, 0x40, RZ ;  /* 0x00000040400d7824 */ /* 0x000fe200078e00ff */
[----:B------:R-:W-:-:S02]  /*0f60*/  ISETP.GE.AND P0, PT, R25, c[0x0][0x1d4], PT ;  /* 0x0000750019007a0c */ /* 0x000fc40003f06270 */
[----:B------:R-:W-:Y:S02]  /*0f70*/  SHF.R.S32.HI R15, RZ, 0x1f, R0 ;  /* 0x0000001fff0f7819 */ /* 0x000fe40000011400 */
[----:B------:R-:W-:Y:S02]  /*0f80*/  LOP3.LUT R12, R4, 0xfffffffe, RZ, 0xc0, !PT ;  /* 0xfffffffe040c7812 */ /* 0x000fe400078ec0ff */
[----:B------:R-:W-:Y:S02]  /*0f90*/  LOP3.LUT R4, R13, 0x1c0, RZ, 0xc0, !PT ;  /* 0x000001c00d047812 */ /* 0x000fe400078ec0ff */
[----:B------:R-:W-:Y:S01]  /*0fa0*/  LEA.HI R15, R15, R0, RZ, 0x3 ;  /* 0x000000000f0f7211 */ /* 0x000fe200078f18ff */
[----:B------:R-:W-:Y:S01]  /*0fb0*/  IMAD.IADD R12, R5, 0x1, -R12 ;  /* 0x00000001050c7824 */ /* 0x000fe200078e0a0c */
[----:B------:R-:W-:Y:S02]  /*0fc0*/  LOP3.LUT R18, R4, 0x8, R18, 0xf8, !PT ;  /* 0x0000000804127812 */ /* 0x000fe400078ef812 */
[----:B------:R-:W-:-:S02]  /*0fd0*/  SHF.R.U32.HI R13, RZ, 0x3, R4 ;  /* 0x00000003ff0d7819 */ /* 0x000fc40000011604 */
[----:B------:R-:W-:Y:S02]  /*0fe0*/  LOP3.LUT R14, R15, 0xfffffff8, RZ, 0xc0, !PT ;  /* 0xfffffff80f0e7812 */ /* 0x000fe400078ec0ff */
[----:B------:R-:W-:Y:S01]  /*0ff0*/  @P2 IADD3 R3, R3, UR4, RZ ;  /* 0x0000000403032c10 */ /* 0x000fe2000fffe0ff */
[----:B------:R-:W-:Y:S01]  /*1000*/  ULDC.64 UR4, c[0x0][0x208] ;  /* 0x0000820000047ab9 */ /* 0x000fe20000000a00 */
[----:B------:R-:W-:Y:S01]  /*1010*/  @P2 LEA R4, P1, R2, c[0x0][0x1c8], 0x1 ;  /* 0x0000720002042a11 */ /* 0x000fe200078208ff */
[----:B------:R-:W-:Y:S01]  /*1020*/  UIMAD.WIDE.U32 UR16, UR11, UR4, URZ ;  /* 0x000000040b1072a5 */ /* 0x000fe2000f8e003f */
[----:B------:R-:W-:Y:S01]  /*1030*/  LOP3.LUT R18, R18, R13, RZ, 0x3c, !PT ;  /* 0x0000000d12127212 */ /* 0x000fe200078e3cff */
[----:B------:R-:W-:Y:S01]  /*1040*/  IMAD.IADD R13, R0, 0x1, -R14 ;  /* 0x00000001000d7824 */ /* 0x000fe200078e0a0e */
[----:B------:R-:W-:Y:S01]  /*1050*/  @P2 LEA.HI.X R5, R2, c[0x0][0x1cc], R3, 0x1, P1 ;  /* 0x0000730002052a11 */ /* 0x000fe200008f0c03 */
[C---:B------:R-:W-:Y:S01]  /*1060*/  @P6 IMAD.SHL.U32 R0, R160.reuse, 0x2, RZ ;  /* 0x00000002a0006824 */ /* 0x040fe200078e00ff */
[----:B------:R-:W-:Y:S01]  /*1070*/  UIMAD UR11, UR11, UR5, URZ ;  /* 0x000000050b0b72a4 */ /* 0x000fe2000f8e023f */
[----:B------:R-:W-:-:S02]  /*1080*/  @P5 IMAD.SHL.U32 R3, R160, 0x2, RZ ;  /* 0x00000002a0035824 */ /* 0x000fc400078e00ff */
[----:B------:R-:W-:Y:S01]  /*1090*/  @P4 IMAD.SHL.U32 R2, R160, 0x2, RZ ;  /* 0x00000002a0024824 */ /* 0x000fe200078e00ff */
[----:B------:R-:W-:Y:S01]  /*10a0*/  @!PT LDS RZ, [RZ] ;  /* 0x00000000fffff984 */ /* 0x000fe20000000800 */
[----:B------:R-:W-:Y:S01]  /*10b0*/  @!PT LDS RZ, [RZ] ;  /* 0x00000000fffff984 */ /* 0x000fe20000000800 */
[----:B------:R-:W-:Y:S01]  /*10c0*/  @!PT LDS RZ, [RZ] ;  /* 0x00000000fffff984 */ /* 0x000fe20000000800 */
[----:B------:R1:W-:Y:S01]  /*10d0*/  @P6 LDGSTS.E.BYPASS.LTC128B.128 [R0+0x4100], [R10.64], !P3 ;  /* 0x041000000a006fae */ /* 0x0003e2000d901d56 */
[----:B------:R-:W-:-:S03]  /*10e0*/  UIADD3 UR11, UR17, UR11, URZ ;  /* 0x0000000b110b7290 */ /* 0x000fc6000fffe03f */
[----:B------:R1:W-:Y:S04]  /*10f0*/  @P6 LDGSTS.E.BYPASS.LTC128B.128 [R0+0x6100], [R10.64+0x80], !P0 ;  /* 0x061000800a006fae */ /* 0x0003e8000c101d56 */
[----:B------:R4:W-:Y:S04]  /*1100*/  @P5 LDGSTS.E.BYPASS.LTC128B.128 [R3+0x4900], [R8.64], !P3 ;  /* 0x0490000008035fae */ /* 0x0009e8000d901d56 */
[----:B------:R4:W-:Y:S04]  /*1110*/  @P5 LDGSTS.E.BYPASS.LTC128B.128 [R3+0x6900], [R8.64+0x80], !P0 ;  /* 0x0690008008035fae */ /* 0x0009e8000c101d56 */
[----:B------:R5:W-:Y:S04]  /*1120*/  @P4 LDGSTS.E.BYPASS.LTC128B.128 [R2+0x5100], [R6.64], !P3 ;  /* 0x0510000006024fae */ /* 0x000be8000d901d56 */
[----:B------:R5:W-:Y:S01]  /*1130*/  @P4 LDGSTS.E.BYPASS.LTC128B.128 [R2+0x7100], [R6.64+0x80], !P0 ;  /* 0x0710008006024fae */ /* 0x000be2000c101d56 */
[----:B------:R-:W-:Y:S01]  /*1140*/  LOP3.LUT P4, RZ, R64, 0x2, RZ, 0xc0, !PT ;  /* 0x0000000240ff7812 */ /* 0x000fe2000788c0ff */
[----:B-1----:R-:W-:-:S05]  /*1150*/  @P2 IMAD.SHL.U32 R0, R160, 0x2, RZ ;  /* 0x00000002a0002824 */ /* 0x002fca00078e00ff */
[----:B------:R1:W-:Y:S01]  /*1160*/  @P2 LDGSTS.E.BYPASS.LTC128B.128 [R0+0x5900], [R4.64], !P3 ;  /* 0x0590000004002fae */ /* 0x0003e2000d901d56 */
[----:B----4-:R-:W-:-:S03]  /*1170*/  IMAD.SHL.U32 R3, R12, 0x8, RZ ;  /* 0x000000080c037824 */ /* 0x010fc600078e00ff */
[----:B------:R1:W-:Y:S01]  /*1180*/  @P2 LDGSTS.E.BYPASS.LTC128B.128 [R0+0x7900], [R4.64+0x80], !P0 ;  /* 0x0790008004002fae */ /* 0x0003e2000c101d56 */
[----:B------:R-:W-:-:S03]  /*1190*/  R2P PR, R13, 0x6 ;  /* 0x000000060d007804 */ /* 0x000fc60000000000 */
[----:B------:R-:W0:Y:S01]  /*11a0*/  LDGDEPBAR ;  /* 0x00000000000079af */ /* 0x000e220000000000 */
[----:B-----5:R-:W-:Y:S01]  /*11b0*/  IMAD.SHL.U32 R2, R13, 0x40, RZ ;  /* 0x000000400d027824 */ /* 0x020fe200078e00ff */
[----:B------:R-:W-:-:S04]  /*11c0*/  LEA.HI R6, R22, R29, RZ, 0x5 ;  /* 0x0000001d16067211 */ /* 0x000fc800078f28ff */
[----:B------:R-:W-:-:S04]  /*11d0*/  LOP3.LUT R2, R2, 0x1c0, RZ, 0xc0, !PT ;  /* 0x000001c002027812 */ /* 0x000fc800078ec0ff */
[----:B------:R-:W-:Y:S02]  /*11e0*/  LOP3.LUT R3, R2, 0x8, R3, 0xf8, !PT ;  /* 0x0000000802037812 */ /* 0x000fe400078ef803 */
[----:B------:R-:W-:-:S04]  /*11f0*/  SHF.R.U32.HI R2, RZ, 0x3, R2 ;  /* 0x00000003ff027819 */ /* 0x000fc80000011602 */
[----:B------:R-:W-:Y:S01]  /*1200*/  LOP3.LUT R157, R3, R2, RZ, 0x3c, !PT ;  /* 0x00000002039d7212 */ /* 0x000fe200078e3cff */
[----:B------:R-:W-:Y:S02]  /*1210*/  IMAD R2, R21, c[0x0][0x208], RZ ;  /* 0x0000820015027a24 */ /* 0x000fe400078e02ff */
[----:B-1----:R-:W-:Y:S01]  /*1220*/  IMAD.SHL.U32 R4, R15, 0x40, RZ ;  /* 0x000000400f047824 */ /* 0x002fe200078e00ff */
[----:B------:R-:W-:Y:S01]  /*1230*/  SHF.R.S32.HI R5, RZ, 0x5, R6 ;  /* 0x00000005ff057819 */ /* 0x000fe20000011406 */
[----:B------:R-:W-:Y:S01]  /*1240*/  IMAD R0, R12, 0x200, R18 ;  /* 0x000002000c007824 */ /* 0x000fe200078e0212 */
[----:B------:R-:W-:-:S04]  /*1250*/  DEPBAR.LE SB0, 0x1 ;  /* 0x000080400000791a */ /* 0x000fc80000000000 */
[----:B------:R-:W-:Y:S01]  /*1260*/  LOP3.LUT R158, R4, 0xfffffe00, RZ, 0xc0, !PT ;  /* 0xfffffe00049e7812 */ /* 0x000fe200078ec0ff */
[----:B------:R-:W-:Y:S01]  /*1270*/  IMAD.SHL.U32 R224, R0, 0x2, RZ ;  /* 0x0000000200e07824 */ /* 0x000fe200078e00ff */
[----:B------:R-:W-:-:S04]  /*1280*/  DEPBAR.LE SB0, 0x0 ;  /* 0x000080000000791a */ /* 0x000fc80000000000 */
[----:B------:R-:W-:Y:S01]  /*1290*/  IMAD R0, R5, 0x400, R158 ;  /* 0x0000040005007824 */ /* 0x000fe200078e029e */
[C---:B------:R-:W-:Y:S01]  /*12a0*/  IADD3 R3, R224.reuse, 0x4100, RZ ;  /* 0x00004100e0037810 */ /* 0x040fe20007ffe0ff */
[----:B------:R-:W-:Y:S01]  /*12b0*/  BAR.SYNC.DEFER_BLOCKING 0x0 ;  /* 0x0000000000007b1d */ /* 0x000fe20000010000 */
[----:B------:R-:W-:Y:S01]  /*12c0*/  IADD3 R235, R224, 0x4120, RZ ;  /* 0x00004120e0eb7810 */ /* 0x000fe20007ffe0ff */
[----:B------:R-:W-:Y:S01]  /*12d0*/  IMAD.IADD R0, R157, 0x1, R0 ;  /* 0x000000019d007824 */ /* 0x000fe200078e0200 */
[----:B------:R-:W-:Y:S01]  /*12e0*/  @P4 IADD3 R235, R3, -0x20, RZ ;  /* 0xffffffe003eb4810 */ /* 0x000fe20007ffe0ff */
[----:B------:R-:W-:Y:S01]  /*12f0*/  IMAD.MOV.U32 R4, RZ, RZ, 0x10 ;  /* 0x00000010ff047424 */ /* 0x000fe200078e00ff */
[----:B------:R-:W-:Y:S01]  /*1300*/  LOP3.LUT R5, R6, 0xffffffe0, RZ, 0xc0, !PT ;  /* 0xffffffe006057812 */ /* 0x000fe200078ec0ff */
[----:B------:R-:W-:Y:S01]  /*1310*/  IMAD.SHL.U32 R231, R0, 0x2, RZ ;  /* 0x0000000200e77824 */ /* 0x000fe200078e00ff */
[----:B------:R-:W-:Y:S01]  /*1320*/  IADD3 R243, R235, 0x800, RZ ;  /* 0x00000800ebf37810 */ /* 0x000fe20007ffe0ff */
[----:B------:R-:W-:Y:S01]  /*1330*/  IMAD R0, R28, c[0x0][0x20c], R2 ;  /* 0x000083001c007a24 */ /* 0x000fe200078e0202 */
[----:B------:R-:W-:Y:S01]  /*1340*/  SEL R4, R4, 0xfffffff0, !P1 ;  /* 0xfffffff004047807 */ /* 0x000fe20004800000 */
[----:B------:R-:W-:Y:S01]  /*1350*/  IMAD.WIDE.U32 R2, R28, c[0x0][0x208], R26 ;  /* 0x000082001c027a25 */ /* 0x000fe200078e001a */
[----:B------:R-:W-:-:S02]  /*1360*/  PLOP3.LUT P1, PT, PT, PT, UP0, 0x80, 0x0 ;  /* 0x000000000000781c */ /* 0x000fc40003f2f008 */
[----:B------:R-:W-:Y:S01]  /*1370*/  IADD3 R242, R235, 0x1000, RZ ;  /* 0x00001000ebf27810 */ /* 0x000fe20007ffe0ff */
[----:B------:R-:W-:Y:S01]  /*1380*/  IMAD.IADD R3, R3, 0x1, R0 ;  /* 0x0000000103037824 */ /* 0x000fe200078e0200 */
[----:B------:R-:W-:Y:S01]  /*1390*/  IADD3 R241, R235, 0x1800, RZ ;  /* 0x00001800ebf17810 */ /* 0x000fe20007ffe0ff */
[----:B------:R-:W-:Y:S02]  /*13a0*/  IMAD R0, R31, c[0x0][0x210], RZ ;  /* 0x000084001f007a24 */ /* 0x000fe400078e02ff */
[----:B------:R-:W-:-:S04]  /*13b0*/  IMAD.WIDE.U32 R2, R30, c[0x0][0x210], R2 ;  /* 0x000084001e027a25 */ /* 0x000fc800078e0002 */
[----:B------:R-:W-:Y:S02]  /*13c0*/  IMAD R0, R30, c[0x0][0x214], R0 ;  /* 0x000085001e007a24 */ /* 0x000fe400078e0200 */
[----:B------:R-:W-:Y:S01]  /*13d0*/  IMAD R233, R4, 0x2, R231 ;  /* 0x0000000204e97824 */ /* 0x000fe200078e02e7 */
[----:B------:R3:W1:Y:S01]  /*13e0*/  LDSM.16.M88.4 R12, [R231+0x8100] ;  /* 0x00810000e70c783b */ /* 0x0006620000000200 */
[----:B------:R-:W-:Y:S02]  /*13f0*/  IMAD.IADD R3, R3, 0x1, R0 ;  /* 0x0000000103037824 */ /* 0x000fe400078e0200 */
[----:B------:R-:W-:Y:S01]  /*1400*/  IMAD R0, R17, c[0x0][0x218], RZ ;  /* 0x0000860011007a24 */ /* 0x000fe200078e02ff */
[----:B------:R3:W4:Y:S01]  /*1410*/  LDSM.16.M88.4 R8, [R231+0xa100] ;  /* 0x00a10000e708783b */ /* 0x0007220000000200 */
[----:B--2---:R-:W-:-:S03]  /*1420*/  IMAD.WIDE.U32 R32, R16, c[0x0][0x218], R2 ;  /* 0x0000860010207a25 */ /* 0x004fc600078e0002 */
[----:B------:R3:W2:Y:S01]  /*1430*/  LDSM.16.M88.4 R60, [R224+0x4100] ;  /* 0x00410000e03c783b */ /* 0x0006a20000000200 */
[----:B------:R-:W-:Y:S02]  /*1440*/  IMAD R0, R16, c[0x0][0x21c], R0 ;  /* 0x0000870010007a24 */ /* 0x000fe400078e0200 */
[----:B------:R-:W-:Y:S01]  /*1450*/  IMAD.IADD R144, R29, 0x1, -R5 ;  /* 0x000000011d907824 */ /* 0x000fe200078e0a05 */
[----:B------:R3:W-:Y:S01]  /*1460*/  STL.64 [R1+0x38], R32 ;  /* 0x0000382001007387 */ /* 0x0007e20000100a00 */
[----:B------:R-:W-:Y:S02]  /*1470*/  IMAD.IADD R18, R33, 0x1, R0 ;  /* 0x0000000121127824 */ /* 0x000fe400078e0200 */
[----:B------:R-:W-:Y:S01]  /*1480*/  IMAD.MOV.U32 R5, RZ, RZ, 0x20 ;  /* 0x00000020ff057424 */ /* 0x000fe200078e00ff */
[----:B------:R3:W1:Y:S04]  /*1490*/  LDSM.16.M88.4 R56, [R224+0x4900] ;  /* 0x00490000e038783b */ /* 0x0006680000000200 */
[----:B------:R3:W-:Y:S01]  /*14a0*/  STL [R1+0x48], R18 ;  /* 0x0000481201007387 */ /* 0x0007e20000100800 */
[----:B------:R-:W-:-:S03]  /*14b0*/  SEL R2, R5, 0xffffffe0, !P2 ;  /* 0xffffffe005027807 */ /* 0x000fc60005000000 */
[----:B------:R3:W1:Y:S04]  /*14c0*/  LDSM.16.M88.4 R52, [R224+0x5100] ;  /* 0x00510000e034783b */ /* 0x0006680000000200 */
[----:B------:R3:W1:Y:S04]  /*14d0*/  LDSM.16.M88.4 R48, [R224+0x5900] ;  /* 0x00590000e030783b */ /* 0x0006680000000200 */
[----:B------:R3:W1:Y:S04]  /*14e0*/  LDSM.16.M88.4 R24, [R233+0x8100] ;  /* 0x00810000e918783b */ /* 0x0006680000000200 */
[----:B------:R3:W1:Y:S04]  /*14f0*/  LDSM.16.M88.4 R20, [R233+0xa100] ;  /* 0x00a10000e914783b */ /* 0x0006680000000200 */
[----:B------:R3:W1:Y:S04]  /*1500*/  LDSM.16.M88.4 R72, [R235] ;  /* 0x00000000eb48783b */ /* 0x0006680000000200 */
[----:B------:R3:W1:Y:S04]  /*1510*/  LDSM.16.M88.4 R84, [R235+0x800] ;  /* 0x00080000eb54783b */ /* 0x0006680000000200 */
[----:B------:R3:W1:Y:S04]  /*1520*/  LDSM.16.M88.4 R80, [R235+0x1000] ;  /* 0x00100000eb50783b */ /* 0x0006680000000200 */
[----:B------:R3:W1:Y:S01]  /*1530*/  LDSM.16.M88.4 R76, [R235+0x1800] ;  /* 0x00180000eb4c783b */ /* 0x0006620000000200 */
[----:B------:R-:W-:Y:S05]  /*1540*/  @!P1 BRA `(.L_x_643) ;  /* 0x0000031000009947 */ /* 0x000fea0003800000 */
[----:B--2-4-:R-:W-:Y:S02]  /*1550*/  ULDC.64 UR4, c[0x0][0x208] ;  /* 0x0000820000047ab9 */ /* 0x014fe40000000a00 */
        /* <DEDUP_REMOVED lines=14> */
[----:B------:R-:W-:Y:S01]  /*1640*/  LEA.HI.X R5, R6, R18, R5, 0x6, P1 ;  /* 0x0000001206057211 */ /* 0x000fe200008f3405 */
[----:B---3--:R-:W-:Y:S01]  /*1650*/  IMAD.U32 R18, RZ, RZ, UR16 ;  /* 0x00000010ff127e24 */ /* 0x008fe2000f8e00ff */
[----:B------:R-:W-:Y:S02]  /*1660*/  LEA R6, P1, R3, c[0x0][0x1f8], 0x1 ;  /* 0x00007e0003067a11 */ /* 0x000fe400078208ff */
[----:B------:R-:W-:-:S02]  /*1670*/  ISETP.LT.OR P6, PT, R0, 0x11, P3 ;  /* 0x000000110000780c */ /* 0x000fc40001fc1670 */
[----:B------:R-:W-:Y:S01]  /*1680*/  LEA.HI.X R7, R3, c[0x0][0x1fc], R5, 0x1, P1 ;  /* 0x00007f0003077a11 */ /* 0x000fe200008f0c05 */
[----:B------:R-:W-:Y:S01]  /*1690*/  IMAD.SHL.U32 R3, R160, 0x2, RZ ;  /* 0x00000002a0037824 */ /* 0x000fe200078e00ff */
[----:B------:R-:W-:Y:S02]  /*16a0*/  ISETP.LT.OR P1, PT, R0, 0x11, P0 ;  /* 0x000000110000780c */ /* 0x000fe40000721670 */
[----:B------:R-:W-:Y:S02]  /*16b0*/  IADD3 R16, P5, R6, UR16, RZ ;  /* 0x0000001006107c10 */ /* 0x000fe4000ffbe0ff */
[----:B------:R-:W-:Y:S01]  /*16c0*/  @!PT LDS RZ, [RZ] ;  /* 0x00000000fffff984 */ /* 0x000fe20000000800 */
[----:B------:R-:W-:Y:S01]  /*16d0*/  @!PT LDS RZ, [RZ] ;  /* 0x00000000fffff984 */ /* 0x000fe20000000800 */
[----:B------:R-:W-:Y:S01]  /*16e0*/  @!PT LDS RZ, [RZ] ;  /* 0x00000000fffff984 */ /* 0x000fe20000000800 */
[----:B------:R2:W-:Y:S02]  /*16f0*/  LDGSTS.E.BYPASS.LTC128B.128 [R3+0x100], [R6.64], !P4 ;  /* 0x0010000006037fae */ /* 0x0005e4000e101d56 */
[----:B------:R-:W-:Y:S02]  /*1700*/  IADD3.X R17, R7, UR11, RZ, P5, !PT ;  /* 0x0000000b07117c10 */ /* 0x000fe4000affe4ff */
[----:B------:R2:W-:Y:S01]  /*1710*/  LDGSTS.E.BYPASS.LTC128B.128 [R3+0x2100], [R6.64+0x80], !P2 ;  /* 0x0210008006037fae */ /* 0x0005e2000d101d56 */
[----:B------:R-:W-:-:S02]  /*1720*/  IADD3 R18, P4, P2, R18, 0x80, R6 ;  /* 0x0000008012127810 */ /* 0x000fc40007a9e006 */
[----:B------:R-:W-:Y:S01]  /*1730*/  ISETP.LT.OR P5, PT, R0, 0x21, P0 ;  /* 0x000000210000780c */ /* 0x000fe200007a1670 */
[----:B------:R3:W-:Y:S01]  /*1740*/  LDGSTS.E.BYPASS.LTC128B.128 [R3+0x900], [R16.64], !P6 ;  /* 0x0090000010037fae */ /* 0x0007e2000f101d56 */
[----:B------:R-:W-:Y:S02]  /*1750*/  IADD3.X R19, RZ, UR11, R7, P4, P2 ;  /* 0x0000000bff137c10 */ /* 0x000fe4000a7e4407 */
[----:B------:R-:W-:Y:S02]  /*1760*/  IADD3 R28, P2, R16, UR5, RZ ;  /* 0x00000005101c7c10 */ /* 0x000fe4000ff5e0ff */
[C---:B------:R-:W-:Y:S01]  /*1770*/  ISETP.LT.OR P6, PT, R0.reuse, 0x21, P3 ;  /* 0x000000210000780c */ /* 0x040fe20001fc1670 */
[----:B------:R4:W-:Y:S01]  /*1780*/  LDGSTS.E.BYPASS.LTC128B.128 [R3+0x2900], [R18.64], !P1 ;  /* 0x0290000012037fae */ /* 0x0009e2000c901d56 */
[----:B------:R-:W-:Y:S02]  /*1790*/  IADD3.X R29, R17, UR4, RZ, P2, !PT ;  /* 0x00000004111d7c10 */ /* 0x000fe400097fe4ff */
[----:B------:R-:W-:-:S02]  /*17a0*/  ISETP.LT.OR P2, PT, R0, 0x31, P0 ;  /* 0x000000310000780c */ /* 0x000fc40000741670 */
[----:B--2---:R-:W-:-:S04]  /*17b0*/  IADD3 R6, P4, R16, UR16, RZ ;  /* 0x0000001010067c10 */ /* 0x004fc8000ff9e0ff */
[----:B------:R-:W-:Y:S02]  /*17c0*/  IADD3.X R7, R17, UR11, RZ, P4, !PT ;  /* 0x0000000b11077c10 */ /* 0x000fe4000a7fe4ff */
[----:B------:R-:W-:-:S03]  /*17d0*/  ISETP.LT.OR P4, PT, R0, 0x31, P3 ;  /* 0x000000310000780c */ /* 0x000fc60001f81670 */
[----:B------:R2:W-:Y:S01]  /*17e0*/  LDGSTS.E.BYPASS.LTC128B.128 [R3+0x1100], [R6.64], !P6 ;  /* 0x0110000006037fae */ /* 0x0005e2000f101d56 */
[----:B----4-:R-:W-:-:S03]  /*17f0*/  IADD3 R18, P1, R6, UR16, RZ ;  /* 0x0000001006127c10 */ /* 0x010fc6000ff3e0ff */
[----:B------:R2:W-:Y:S01]  /*1800*/  LDGSTS.E.BYPASS.LTC128B.128 [R3+0x3100], [R28.64], !P5 ;  /* 0x031000001c037fae */ /* 0x0005e2000e901d56 */
[----:B------:R-:W-:Y:S02]  /*1810*/  IADD3.X R19, R7, UR11, RZ, P1, !PT ;  /* 0x0000000b07137c10 */ /* 0x000fe40008ffe4ff */
[----:B---3--:R-:W-:-:S03]  /*1820*/  IADD3 R16, P1, R6, UR5, RZ ;  /* 0x0000000506107c10 */ /* 0x008fc6000ff3e0ff */
[----:B------:R2:W-:Y:S01]  /*1830*/  LDGSTS.E.BYPASS.LTC128B.128 [R3+0x1900], [R18.64], !P4 ;  /* 0x0190000012037fae */ /* 0x0005e2000e101d56 */
[----:B------:R-:W-:-:S05]  /*1840*/  IADD3.X R17, R7, UR4, RZ, P1, !PT ;  /* 0x0000000407117c10 */ /* 0x000fca0008ffe4ff */
[----:B------:R2:W-:Y:S04]  /*1850*/  LDGSTS.E.BYPASS.LTC128B.128 [R3+0x3900], [R16.64], !P2 ;  /* 0x0390000010037fae */ /* 0x0005e8000d101d56 */
.L_x_643:
[C---:B-12-4-:R-:W-:Y:S01]  /*1860*/  HMMA.16816.F32 R44, R8.reuse, R58, RZ ;  /* 0x0000003a082c723c */ /* 0x056fe200000018ff */
[----:B------:R-:W-:Y:S01]  /*1870*/  LOP3.LUT P1, RZ, R64, 0x4, RZ, 0xc0, !PT ;  /* 0x0000000440ff7812 */ /* 0x000fe2000782c0ff */
[----:B------:R-:W0:Y:S01]  /*1880*/  LDGDEPBAR ;  /* 0x00000000000079af */ /* 0x000e220000000000 */
[----:B------:R-:W-:Y:S01]  /*1890*/  MOV R0, 0x40 ;  /* 0x0000004000007802 */ /* 0x000fe20000000f00 */
[----:B------:R-:W-:Y:S01]  /*18a0*/  UISETP.GE.AND UP0, UPT, UR8, 0x41, UPT ;  /* 0x000000410800788c */ /* 0x000fe2000bf06270 */
[----:B------:R-:W-:Y:S01]  /*18b0*/  LEA R232, R2, R231, 0x1 ;  /* 0x000000e702e87211 */ /* 0x000fe200078e08ff */
[----:B------:R-:W-:Y:S01]  /*18c0*/  LDSM.16.M88.4 R64, [R224+0x6100] ;  /* 0x00610000e040783b */ /* 0x000fe20000000200 */
[----:B------:R-:W-:Y:S01]  /*18d0*/  SEL R0, R0, 0xffffffc0, !P1 ;  /* 0xffffffc000007807 */ /* 0x000fe20004800000 */
[----:B---3--:R-:W-:Y:S01]  /*18e0*/  HMMA.16816.F32 R16, R8, R48, RZ ;  /* 0x000000300810723c */ /* 0x008fe200000018ff */
[----:B------:R-:W-:Y:S02]  /*18f0*/  LEA R234, R2, R233, 0x1 ;  /* 0x000000e902ea7211 */ /* 0x000fe400078e08ff */
[----:B------:R-:W-:-:S02]  /*1900*/  IADD3 R230, R224, R0, RZ ;  /* 0x00000000e0e67210 */ /* 0x000fc40007ffe0ff */
[C---:B------:R-:W-:Y:S02]  /*1910*/  IADD3 R229, R235.reuse, R0, RZ ;  /* 0x00000000ebe57210 */ /* 0x040fe40007ffe0ff */
[----:B------:R-:W-:Y:S01]  /*1920*/  LEA R236, R4, R232, 0x1 ;  /* 0x000000e804ec7211 */ /* 0x000fe200078e08ff */
[C---:B------:R-:W-:Y:S01]  /*1930*/  HMMA.16816.F32 R40, R8.reuse, R60, RZ ;  /* 0x0000003c0828723c */ /* 0x040fe200000018ff */
[----:B------:R-:W-:Y:S02]  /*1940*/  PLOP3.LUT P1, PT, PT, PT, UP0, 0x80, 0x0 ;  /* 0x000000000000781c */ /* 0x000fe40003f2f008 */
[C---:B------:R-:W-:Y:S02]  /*1950*/  IADD3 R240, R235.reuse, 0x2000, RZ ;  /* 0x00002000ebf07810 */ /* 0x040fe40007ffe0ff */
[C---:B------:R-:W-:Y:S02]  /*1960*/  IADD3 R239, R235.reuse, 0x2800, RZ ;  /* 0x00002800ebef7810 */ /* 0x040fe40007ffe0ff */
[C---:B------:R-:W-:Y:S01]  /*1970*/  IADD3 R238, R235.reuse, 0x3000, RZ ;  /* 0x00003000ebee7810 */ /* 0x040fe20007ffe0ff */
[----:B------:R-:W-:Y:S01]  /*1980*/  HMMA.16816.F32 R36, R8, R62, RZ ;  /* 0x0000003e0824723c */ /* 0x000fe200000018ff */
[----:B------:R-:W-:-:S07]  /*1990*/  IADD3 R237, R235, 0x3800, RZ ;  /* 0x00003800ebed7810 */ /* 0x000fce0007ffe0ff */
[C---:B------:R-:W-:Y:S08]  /*19a0*/  HMMA.16816.F32 R100, R12.reuse, R60, RZ ;  /* 0x0000003c0c64723c */ /* 0x040ff000000018ff */
[----:B------:R-:W-:Y:S08]  /*19b0*/  HMMA.16816.F32 R88, R12, R62, RZ ;  /* 0x0000003e0c58723c */ /* 0x000ff000000018ff */
[C---:B------:R-:W-:Y:S08]  /*19c0*/  HMMA.16816.F32 R32, R8.reuse, R56, RZ ;  /* 0x000000380820723c */ /* 0x040ff000000018ff */
[C---:B------:R-:W-:Y:S08]  /*19d0*/  HMMA.16816.F32 R28, R8.reuse, R52, RZ ;  /* 0x00000034081c723c */ /* 0x040ff000000018ff */
[----:B------:R-:W-:Y:S08]  /*19e0*/  HMMA.16816.F32 R68, R8, R54, RZ ;  /* 0x000000360844723c */ /* 0x000ff000000018ff */
[C---:B------:R-:W-:Y:S08]  /*19f0*/  HMMA.16816.F32 R104, R12.reuse, R56, RZ ;  /* 0x000000380c68723c */ /* 0x040ff000000018ff */
[----:B------:R-:W-:Y:S08]  /*1a00*/  HMMA.16816.F32 R60, R12, R58, RZ ;  /* 0x0000003a0c3c723c */ /* 0x000ff000000018ff */
[----:B------:R-:W-:Y:S08]  /*1a10*/  HMMA.16816.F32 R8, R8, R50, RZ ;  /* 0x000000320808723c */ /* 0x000ff000000018ff */
[C---:B------:R-:W-:Y:S08]  /*1a20*/  HMMA.16816.F32 R96, R12.reuse, R52, RZ ;  /* 0x000000340c60723c */ /* 0x040ff000000018ff */
[C---:B------:R-:W-:Y:S08]  /*1a30*/  HMMA.16816.F32 R56, R12.reuse, R54, RZ ;  /* 0x000000360c38723c */ /* 0x040ff000000018ff */
[C---:B------:R-:W-:Y:S08]  /*1a40*/  HMMA.16816.F32 R92, R12.reuse, R48, RZ ;  /* 0x000000300c5c723c */ /* 0x040ff000000018ff */
[----:B------:R-:W-:Y:S01]  /*1a50*/  HMMA.16816.F32 R52, R12, R50, RZ ;  /* 0x000000320c34723c */ /* 0x000fe200000018ff */
[----:B------:R-:W-:Y:S07]  /*1a60*/  LDSM.16.M88.4 R12, [R232+0xa100] ;  /* 0x00a10000e80c783b */ /* 0x000fee0000000200 */
[C---:B------:R-:W-:Y:S01]  /*1a70*/  HMMA.16816.F32 R136, R20.reuse, R86, R44 ;  /* 0x000000561488723c */ /* 0x040fe2000000182c */
[----:B------:R-:W1:Y:S07]  /*1a80*/  LDSM.16.M88.4 R44, [R230+0x4100] ;  /* 0x00410000e62c783b */ /* 0x000e6e0000000200 */
[C---:B------:R-:W-:Y:S01]  /*1a90*/  HMMA.16816.F32 R112, R20.reuse, R76, R16 ;  /* 0x0000004c1470723c */ /* 0x040fe20000001810 */
[----:B------:R-:W2:Y:S07]  /*1aa0*/  LDSM.16.M88.4 R16, [R232+0x8100] ;  /* 0x00810000e810783b */ /* 0x000eae0000000200 */
[C---:B------:R-:W-:Y:S08]  /*1ab0*/  HMMA.16816.F32 R40, R20.reuse, R72, R40 ;  /* 0x000000481428723c */ /* 0x040ff00000001828 */
[C---:B------:R-:W-:Y:S08]  /*1ac0*/  HMMA.16816.F32 R140, R20.reuse, R82, R68 ;  /* 0x00000052148c723c */ /* 0x040ff00000001844 */
[----:B------:R-:W-:Y:S08]  /*1ad0*/  HMMA.16816.F32 R68, R20, R78, R8 ;  /* 0x0000004e1444723c */ /* 0x000ff00000001808 */
[----:B------:R-:W-:Y:S08]  /*1ae0*/  HMMA.16816.F32 R8, R24, R72, R100 ;  /* 0x000000481808723c */ /* 0x000ff00000001864 */
[C---:B------:R-:W-:Y:S01]  /*1af0*/  HMMA.16816.F32 R120, R20.reuse, R84, R32 ;  /* 0x000000541478723c */ /* 0x040fe20000001820 */
[----:B------:R-:W-:Y:S07]  /*1b00*/  LDSM.16.M88.4 R32, [R230+0x4900] ;  /* 0x00490000e620783b */ /* 0x000fee0000000200 */
[C---:B------:R-:W-:Y:S01]  /*1b10*/  HMMA.16816.F32 R116, R20.reuse, R80, R28 ;  /* 0x000000501474723c */ /* 0x040fe2000000181c */
[----:B------:R-:W-:Y:S07]  /*1b20*/  LDSM.16.M88.4 R28, [R230+0x5100] ;  /* 0x00510000e61c783b */ /* 0x000fee0000000200 */
[----:B------:R-:W-:Y:S01]  /*1b30*/  HMMA.16816.F32 R36, R20, R74, R36 ;  /* 0x0000004a1424723c */ /* 0x000fe20000001824 */
[----:B------:R-:W3:Y:S07]  /*1b40*/  LDSM.16.M88.4 R20, [R230+0x5900] ;  /* 0x00590000e614783b */ /* 0x000eee0000000200 */
[C---:B------:R-:W-:Y:S08]  /*1b50*/  HMMA.16816.F32 R128, R24.reuse, R84, R104 ;  /* 0x000000541880723c */ /* 0x040ff00000001868 */
[C---:B------:R-:W-:Y:S08]  /*1b60*/  HMMA.16816.F32 R108, R24.reuse, R86, R60 ;  /* 0x00000056186c723c */ /* 0x040ff0000000183c */
[C---:B------:R-:W-:Y:S08]  /*1b70*/  HMMA.16816.F32 R132, R24.reuse, R80, R96 ;  /* 0x000000501884723c */ /* 0x040ff00000001860 */
[C---:B------:R-:W-:Y:S08]  /*1b80*/  HMMA.16816.F32 R124, R24.reuse, R76, R92 ;  /* 0x0000004c187c723c */ /* 0x040ff0000000185c */
[C---:B------:R-:W-:Y:S01]  /*1b90*/  HMMA.16816.F32 R104, R24.reuse, R74, R88 ;  /* 0x0000004a1868723c */ /* 0x040fe20000001858 */
[----:B------:R-:W-:Y:S07]  /*1ba0*/  LDSM.16.M88.4 R88, [R229+0x1000] ;  /* 0x00100000e558783b */ /* 0x000fee0000000200 */
[C---:B------:R-:W-:Y:S01]  /*1bb0*/  HMMA.16816.F32 R100, R24.reuse, R82, R56 ;  /* 0x000000521864723c */ /* 0x040fe20000001838 */
[----:B------:R-:W-:Y:S07]  /*1bc0*/  LDSM.16.M88.4 R56, [R229+0x800] ;  /* 0x00080000e538783b */ /* 0x000fee0000000200 */
[----:B------:R-:W-:Y:S01]  /*1bd0*/  HMMA.16816.F32 R52, R24, R78, R52 ;  /* 0x0000004e1834723c */ /* 0x000fe20000001834 */
[----:B------:R-:W-:Y:S07]  /*1be0*/  LDSM.16.M88.4 R24, [R229] ;  /* 0x00000000e518783b */ /* 0x000fee0000000200 */
[-C--:B-1----:R-:W-:Y:S01]  /*1bf0*/  HMMA.16816.F32 R60, R12, R44.reuse, R40 ;  /* 0x0000002c0c3c723c */ /* 0x082fe20000001828 */
[----:B------:R-:W1:Y:S07]  /*1c00*/  LDSM.16.M88.4 R40, [R234+0x8100] ;  /* 0x00810000ea28783b */ /* 0x000e6e0000000200 */
[----:B--2---:R-:W-:Y:S01]  /*1c10*/  HMMA.16816.F32 R48, R16, R44, R8 ;  /* 0x0000002c1030723c */ /* 0x004fe20000001808 */
[----:B------:R-:W2:Y:S07]  /*1c20*/  LDSM.16.M88.4 R8, [R234+0xa100] ;  /* 0x00a10000ea08783b */ /* 0x000eae0000000200 */
[C---:B------:R-:W-:Y:S01]  /*1c30*/  HMMA.16816.F32 R96, R12.reuse, R46, R36 ;  /* 0x0000002e0c60723c */ /* 0x040fe20000001824 */
[----:B------:R-:W4:Y:S07]  /*1c40*/  LDSM.16.M88.4 R36, [R231+0xc100] ;  /* 0x00c10000e724783b */ /* 0x000f2e0000000200 */
[C---:B---3--:R-:W-:Y:S01]  /*1c50*/  HMMA.16816.F32 R72, R12.reuse, R20, R112 ;  /* 0x000000140c48723c */ /* 0x048fe20000001870 */
[----:B------:R-:W3:Y:S07]  /*1c60*/  LDSM.16.M88.4 R112, [R229+0x1800] ;  /* 0x00180000e570783b */ /* 0x000eee0000000200 */
[C---:B------:R-:W-:Y:S08]  /*1c70*/  HMMA.16816.F32 R92, R12.reuse, R32, R120 ;  /* 0x000000200c5c723c */ /* 0x040ff00000001878 */
[C---:B------:R-:W-:Y:S08]  /*1c80*/  HMMA.16816.F32 R80, R12.reuse, R28, R116 ;  /* 0x0000001c0c50723c */ /* 0x040ff00000001874 */
[C---:B------:R-:W-:Y:S08]  /*1c90*/  HMMA.16816.F32 R84, R12.reuse, R34, R136 ;  /* 0x000000220c54723c */ /* 0x040ff00000001888 */
[C---:B------:R-:W-:Y:S08]  /*1ca0*/  HMMA.16816.F32 R76, R12.reuse, R30, R140 ;  /* 0x0000001e0c4c723c */ /* 0x040ff0000000188c */
[----:B------:R-:W-:Y:S08]  /*1cb0*/  HMMA.16816.F32 R68, R12, R22, R68 ;  /* 0x000000160c44723c */ /* 0x000ff00000001844 */
[----:B-1----:R-:W-:Y:S08]  /*1cc0*/  HMMA.16816.F32 R12, R40, R24, R48 ;  /* 0x00000018280c723c */ /* 0x002ff00000001830 */
[C---:B------:R-:W-:Y:S08]  /*1cd0*/  HMMA.16816.F32 R44, R16.reuse, R46, R104 ;  /* 0x0000002e102c723c */ /* 0x040ff00000001868 */
[C---:B------:R-:W-:Y:S08]  /*1ce0*/  HMMA.16816.F32 R104, R16.reuse, R32, R128 ;  /* 0x000000201068723c */ /* 0x040ff00000001880 */
[C---:B------:R-:W-:Y:S01]  /*1cf0*/  HMMA.16816.F32 R108, R16.reuse, R34, R108 ;  /* 0x00000022106c723c */ /* 0x040fe2000000186c */
[----:B------:R-:W1:Y:S07]  /*1d00*/  LDSM.16.M88.4 R32, [R231+0xe100] ;  /* 0x00e10000e720783b */ /* 0x000e6e0000000200 */
[C---:B------:R-:W-:Y:S08]  /*1d10*/  HMMA.16816.F32 R132, R16.reuse, R28, R132 ;  /* 0x0000001c1084723c */ /* 0x040ff00000001884 */
[C---:B------:R-:W-:Y:S01]  /*1d20*/  HMMA.16816.F32 R100, R16.reuse, R30, R100 ;  /* 0x0000001e1064723c */ /* 0x040fe20000001864 */
[----:B------:R-:W-:Y:S07]  /*1d30*/  LDSM.16.M88.4 R28, [R233+0xc100] ;  /* 0x00c10000e91c783b */ /* 0x000fee0000000200 */
[C---:B------:R-:W-:Y:S08]  /*1d40*/  HMMA.16816.F32 R124, R16.reuse, R20, R124 ;  /* 0x00000014107c723c */ /* 0x040ff0000000187c */
[----:B------:R-:W-:Y:S01]  /*1d50*/  HMMA.16816.F32 R116, R16, R22, R52 ;  /* 0x000000161074723c */ /* 0x000fe20000001834 */
[----:B------:R-:W-:Y:S04]  /*1d60*/  LDSM.16.M88.4 R20, [R232+0xc100] ;  /* 0x00c10000e814783b */ /* 0x000fe80000000200 */
[----:B------:R-:W-:Y:S03]  /*1d70*/  LDSM.16.M88.4 R52, [R230+0x6100] ;  /* 0x00610000e634783b */ /* 0x000fe60000000200 */
[----:B--2---:R-:W-:Y:S01]  /*1d80*/  HMMA.16816.F32 R16, R8, R24, R60 ;  /* 0x000000180810723c */ /* 0x004fe2000000183c */
[----:B------:R-:W2:Y:S07]  /*1d90*/  LDSM.16.M88.4 R60, [R235+0x2000] ;  /* 0x00200000eb3c783b */ /* 0x000eae0000000200 */
[----:B----4-:R-:W-:Y:S08]  /*1da0*/  HMMA.16816.F32 R12, R36, R64, R12 ;  /* 0x00000040240c723c */ /* 0x010ff0000000180c */
[C---:B---3--:R-:W-:Y:S08]  /*1db0*/  HMMA.16816.F32 R152, R8.reuse, R114, R68 ;  /* 0x000000720898723c */ /* 0x048ff00000001844 */
[-C--:B------:R-:W-:Y:S08]  /*1dc0*/  HMMA.16816.F32 R96, R8, R26.reuse, R96 ;  /* 0x0000001a0860723c */ /* 0x080ff00000001860 */
[----:B------:R-:W-:Y:S01]  /*1dd0*/  HMMA.16816.F32 R68, R40, R26, R44 ;  /* 0x0000001a2844723c */ /* 0x000fe2000000182c */
[----:B------:R-:W3:Y:S04]  /*1de0*/  LDSM.16.M88.4 R24, [R233+0xe100] ;  /* 0x00e10000e918783b */ /* 0x000ee80000000200 */
[----:B------:R-:W-:Y:S03]  /*1df0*/  LDSM.16.M88.4 R44, [R229+0x2000] ;  /* 0x00200000e52c783b */ /* 0x000fe60000000200 */
[C---:B------:R-:W-:Y:S08]  /*1e00*/  HMMA.16816.F32 R92, R8.reuse, R56, R92 ;  /* 0x00000038085c723c */ /* 0x040ff0000000185c */
[C---:B------:R-:W-:Y:S08]  /*1e10*/  HMMA.16816.F32 R120, R8.reuse, R58, R84 ;  /* 0x0000003a0878723c */ /* 0x040ff00000001854 */
[C---:B------:R-:W-:Y:S08]  /*1e20*/  HMMA.16816.F32 R128, R8.reuse, R88, R80 ;  /* 0x000000580880723c */ /* 0x040ff00000001850 */
[C---:B------:R-:W-:Y:S08]  /*1e30*/  HMMA.16816.F32 R136, R8.reuse, R90, R76 ;  /* 0x0000005a0888723c */ /* 0x040ff0000000184c */
[----:B------:R-:W-:Y:S08]  /*1e40*/  HMMA.16816.F32 R140, R8, R112, R72 ;  /* 0x00000070088c723c */ /* 0x000ff00000001848 */
[----:B-1----:R-:W-:Y:S01]  /*1e50*/  HMMA.16816.F32 R8, R32, R64, R16 ;  /* 0x000000402008723c */ /* 0x002fe20000001810 */
[----:B------:R-:W1:Y:S07]  /*1e60*/  LDSM.16.M88.4 R16, [R232+0xe100] ;  /* 0x00e10000e810783b */ /* 0x000e6e0000000200 */
[----:B--2---:R-:W-:Y:S01]  /*1e70*/  HMMA.16816.F32 R48, R28, R60, R12 ;  /* 0x0000003c1c30723c */ /* 0x004fe2000000180c */
[----:B------:R-:W2:Y:S07]  /*1e80*/  LDSM.16.M88.4 R12, [R234+0xc100] ;  /* 0x00c10000ea0c783b */ /* 0x000eae0000000200 */
[C---:B------:R-:W-:Y:S08]  /*1e90*/  HMMA.16816.F32 R104, R40.reuse, R56, R104 ;  /* 0x000000382868723c */ /* 0x040ff00000001868 */
[----:B------:R-:W-:Y:S08]  /*1ea0*/  HMMA.16816.F32 R108, R40, R58, R108 ;  /* 0x0000003a286c723c */ /* 0x000ff0000000186c */
[----:B---3--:R-:W-:Y:S01]  /*1eb0*/  HMMA.16816.F32 R56, R24, R60, R8 ;  /* 0x0000003c1838723c */ /* 0x008fe20000001808 */
[----:B------:R-:W-:Y:S07]  /*1ec0*/  LDSM.16.M88.4 R8, [R236+0xe100] ;  /* 0x00e10000ec08783b */ /* 0x000fee0000000200 */
[----:B------:R-:W-:Y:S01]  /*1ed0*/  HMMA.16816.F32 R72, R20, R52, R48 ;  /* 0x000000341448723c */ /* 0x000fe20000001830 */
[----:B------:R-:W3:Y:S07]  /*1ee0*/  LDSM.16.M88.4 R48, [R224+0x6900] ;  /* 0x00690000e030783b */ /* 0x000eee0000000200 */
[-C--:B------:R-:W-:Y:S08]  /*1ef0*/  HMMA.16816.F32 R68, R36, R66.reuse, R68 ;  /* 0x000000422444723c */ /* 0x080ff00000001844 */
[----:B------:R-:W-:Y:S08]  /*1f00*/  HMMA.16816.F32 R76, R32, R66, R96 ;  /* 0x00000042204c723c */ /* 0x000ff00000001860 */
[----:B-1----:R-:W-:Y:S01]  /*1f10*/  HMMA.16816.F32 R64, R16, R52, R56 ;  /* 0x000000341040723c */ /* 0x002fe20000001838 */
[----:B------:R-:W1:Y:S07]  /*1f20*/  LDSM.16.M88.4 R56, [R235+0x2800] ;  /* 0x00280000eb38783b */ /* 0x000e6e0000000200 */
[----:B------:R-:W-:Y:S08]  /*1f30*/  HMMA.16816.F32 R68, R28, R62, R68 ;  /* 0x0000003e1c44723c */ /* 0x000ff00000001844 */
[----:B--2---:R-:W-:Y:S08]  /*1f40*/  HMMA.16816.F32 R80, R12, R44, R72 ;  /* 0x0000002c0c50723c */ /* 0x004ff00000001848 */
[----:B------:R-:W-:Y:S08]  /*1f50*/  HMMA.16816.F32 R76, R24, R62, R76 ;  /* 0x0000003e184c723c */ /* 0x000ff0000000184c */
[----:B---3--:R-:W-:Y:S08]  /*1f60*/  HMMA.16816.F32 R72, R36, R48, R104 ;  /* 0x000000302448723c */ /* 0x008ff00000001868 */
[----:B------:R-:W-:Y:S01]  /*1f70*/  HMMA.16816.F32 R132, R40, R88, R132 ;  /* 0x000000582884723c */ /* 0x000fe20000001884 */
[----:B------:R-:W-:-:S04]  /*1f80*/  FMUL.FTZ R0, R80, c[0x0][0x320] ;  /* 0x0000c80050007a20 */ /* 0x000fc80000410000 */
[----:B------:R2:W3:Y:S03]  /*1f90*/  MUFU.TANH R156, R0 ;  /* 0x00000000009c7308 */ /* 0x0004e60000002400 */
[C---:B------:R-:W-:Y:S08]  /*1fa0*/  HMMA.16816.F32 R100, R40.reuse, R90, R100 ;  /* 0x0000005a2864723c */ /* 0x040ff00000001864 */
[----:B------:R-:W-:Y:S01]  /*1fb0*/  HMMA.16816.F32 R124, R40, R112, R124 ;  /* 0x00000070287c723c */ /* 0x000fe2000000187c */
[----:B--2---:R-:W-:-:S07]  /*1fc0*/  FMUL.FTZ R0, R81, c[0x0][0x320] ;  /* 0x0000c80051007a20 */ /* 0x004fce0000410000 */
[----:B------:R-:W-:Y:S01]  /*1fd0*/  HMMA.16816.F32 R116, R40, R114, R116 ;  /* 0x000000722874723c */ /* 0x000fe20000001874 */
[----:B------:R-:W2:Y:S01]  /*1fe0*/  LDSM.16.M88.4 R40, [R230+0x6900] ;  /* 0x00690000e628783b */ /* 0x000ea20000000200 */
[----:B------:R4:W1:Y:S06]  /*1ff0*/  MUFU.TANH R151, R0 ;  /* 0x0000000000977308 */ /* 0x00086c0000002400 */
[----:B------:R-:W-:Y:S08]  /*2000*/  HMMA.16816.F32 R84, R8, R44, R64 ;  /* 0x0000002c0854723c */ /* 0x000ff00000001840 */
[----:B------:R-:W-:Y:S01]  /*2010*/  HMMA.16816.F32 R64, R20, R54, R68 ;  /* 0x000000361440723c */ /* 0x000fe20000001844 */
[----:B----4-:R-:W-:-:S04]  /*2020*/  FMUL.FTZ R0, R82, c[0x0][0x320] ;  /* 0x0000c80052007a20 */ /* 0x010fc80000410000 */
[----:B------:R4:W1:Y:S03]  /*2030*/  MUFU.TANH R150, R0 ;  /* 0x0000000000967308 */ /* 0x0008660000002400 */
[----:B------:R-:W-:Y:S08]  /*2040*/  HMMA.16816.F32 R60, R32, R48, R92 ;  /* 0x00000030203c723c */ /* 0x000ff0000000185c */
[----:B------:R-:W-:Y:S01]  /*2050*/  HMMA.16816.F32 R68, R16, R54, R76 ;  /* 0x000000361044723c */ /* 0x000fe2000000184c */
[----:B------:R-:W5:Y:S01]  /*2060*/  LDSM.16.M88.4 R52, [R229+0x2800] ;  /* 0x00280000e534783b */ /* 0x000f620000000200 */
[----:B----4-:R-:W-:-:S06]  /*2070*/  FMUL.FTZ R0, R83, c[0x0][0x320] ;  /* 0x0000c80053007a20 */ /* 0x010fcc0000410000 */
[----:B-1----:R-:W-:Y:S01]  /*2080*/  HMMA.16816.F32 R72, R28, R56, R72 ;  /* 0x000000381c48723c */ /* 0x002fe20000001848 */
[----:B------:R1:W4:Y:S07]  /*2090*/  MUFU.TANH R149, R0 ;  /* 0x0000000000957308 */ /* 0x00032e0000002400 */
[----:B------:R-:W-:Y:S08]  /*20a0*/  HMMA.16816.F32 R76, R12, R46, R64 ;  /* 0x0000002e0c4c723c */ /* 0x000ff00000001840 */
[----:B------:R-:W-:Y:S01]  /*20b0*/  HMMA.16816.F32 R64, R24, R56, R60 ;  /* 0x000000381840723c */ /* 0x000fe2000000183c */
[----:B------:R-:W3:Y:S01]  /*20c0*/  LDSM.16.M88.4 R60, [R224+0x7100] ;  /* 0x00710000e03c783b */ /* 0x000ee20000000200 */
[----:B-1----:R-:W-:-:S04]  /*20d0*/  FMUL.FTZ R0, R84, c[0x0][0x320] ;  /* 0x0000c80054007a20 */ /* 0x002fc80000410000 */
[----:B------:R1:W1:Y:S02]  /*20e0*/  MUFU.TANH R148, R0 ;  /* 0x0000000000947308 */ /* 0x0002640000002400 */
[----:B------:R-:W-:Y:S08]  /*20f0*/  HMMA.16816.F32 R88, R8, R46, R68 ;  /* 0x0000002e0858723c */ /* 0x000ff00000001844 */
[----:B------:R-:W-:Y:S01]  /*2100*/  HMMA.16816.F32 R44, R36, R50, R108 ;  /* 0x00000032242c723c */ /* 0x000fe2000000186c */
[----:B-1----:R-:W-:-:S07]  /*2110*/  FMUL.FTZ R0, R85, c[0x0][0x320] ;  /* 0x0000c80055007a20 */ /* 0x002fce0000410000 */
[----:B--2---:R-:W-:Y:S01]  /*2120*/  HMMA.16816.F32 R68, R20, R40, R72 ;  /* 0x000000281444723c */ /* 0x004fe20000001848 */
[----:B------:R1:W2:Y:S07]  /*2130*/  MUFU.TANH R147, R0 ;  /* 0x0000000000937308 */ /* 0x0002ae0000002400 */
[----:B------:R-:W-:Y:S08]  /*2140*/  HMMA.16816.F32 R72, R32, R50, R120 ;  /* 0x000000322048723c */ /* 0x000ff00000001878 */
[----:B------:R-:W-:Y:S01]  /*2150*/  HMMA.16816.F32 R48, R16, R40, R64 ;  /* 0x000000281030723c */ /* 0x000fe20000001840 */
[----:B-1----:R-:W-:-:S04]  /*2160*/  FMUL.FTZ R0, R86, c[0x0][0x320] ;  /* 0x0000c80056007a20 */ /* 0x002fc80000410000 */
[----:B------:R1:W1:Y:S03]  /*2170*/  MUFU.TANH R146, R0 ;  /* 0x0000000000927308 */ /* 0x0002660000002400 */
[----:B------:R-:W-:Y:S01]  /*2180*/  HMMA.16816.F32 R64, R28, R58, R44 ;  /* 0x0000003a1c40723c */ /* 0x000fe2000000182c */
[----:B------:R-:W2:Y:S01]  /*2190*/  LDSM.16.M88.4 R44, [R235+0x3000] ;  /* 0x00300000eb2c783b */ /* 0x000ea20000000200 */
[----:B-1----:R-:W-:Y:S11]  /*21a0*/  FMUL.FTZ R0, R87, c[0x0][0x320] ;  /* 0x0000c80057007a20 */ /* 0x002ff60000410000 */
[----:B------:R-:W-:Y:S03]  /*21b0*/  @!UPT UIADD3 URZ, URZ, URZ, URZ ;  /* 0x0000003f3f3ff290 */ /* 0x000fe6000fffe03f */
[----:B-----5:R-:W-:Y:S01]  /*21c0*/  HMMA.16816.F32 R80, R8, R52, R48 ;  /* 0x000000340850723c */ /* 0x020fe20000001830 */
[----:B------:R1:W1:Y:S07]  /*21d0*/  MUFU.TANH R115, R0 ;  /* 0x0000000000737308 */ /* 0x00026e0000002400 */
[----:B------:R-:W-:Y:S08]  /*21e0*/  HMMA.16816.F32 R64, R20, R42, R64 ;  /* 0x0000002a1440723c */ /* 0x000ff00000001840 */
[----:B---3--:R-:W-:Y:S01]  /*21f0*/  HMMA.16816.F32 R48, R32, R60, R128 ;  /* 0x0000003c2030723c */ /* 0x008fe20000001880 */
[----:B-1----:R-:W-:-:S04]  /*2200*/  FMUL.FTZ R0, R76, c[0x0][0x320] ;  /* 0x0000c8004c007a20 */ /* 0x002fc80000410000 */
[----:B------:R1:W3:Y:S02]  /*2210*/  MUFU.TANH R145, R0 ;  /* 0x0000000000917308 */ /* 0x0002e40000002400 */
[----:B-1----:R-:W-:-:S06]  /*2220*/  FMUL.FTZ R0, R77, c[0x0][0x320] ;  /* 0x0000c8004d007a20 */ /* 0x002fcc0000410000 */
[----:B------:R1:W1:Y:S02]  /*2230*/  MUFU.TANH R114, R0 ;  /* 0x0000000000727308 */ /* 0x0002640000002400 */
        /* <DEDUP_REMOVED lines=8> */
[----:B-1----:R-:W-:-:S04]  /*22c0*/  FMUL.FTZ R0, R88, c[0x0][0x320] ;  /* 0x0000c80058007a20 */ /* 0x002fc80000410000 */
[----:B------:R1:W1:Y:S11]  /*22d0*/  MUFU.TANH R111, R0 ;  /* 0x00000000006f7308 */ /* 0x0002760000002400 */
[----:B------:R-:W-:Y:S01]  /*22e0*/  HMMA.16816.F32 R68, R16, R42, R68 ;  /* 0x0000002a1044723c */ /* 0x000fe20000001844 */
[----:B------:R-:W3:Y:S01]  /*22f0*/  LDSM.16.M88.4 R40, [R229+0x3000] ;  /* 0x00300000e528783b */ /* 0x000ee20000000200 */
[----:B-1----:R-:W-:-:S06]  /*2300*/  FMUL.FTZ R0, R89, c[0x0][0x320] ;  /* 0x0000c80059007a20 */ /* 0x002fcc0000410000 */
[----:B--2---:R-:W-:Y:S01]  /*2310*/  HMMA.16816.F32 R72, R28, R44, R72 ;  /* 0x0000002c1c48723c */ /* 0x004fe20000001848 */
[----:B------:R1:W2:Y:S11]  /*2320*/  MUFU.TANH R110, R0 ;  /* 0x00000000006e7308 */ /* 0x0002b60000002400 */
[----:B------:R-:W-:Y:S04]  /*2330*/  @!UPT UIADD3 URZ, URZ, URZ, URZ ;  /* 0x0000003f3f3ff290 */ /* 0x000fe8000fffe03f */
[----:B------:R-:W-:Y:S01]  /*2340*/  HMMA.16816.F32 R84, R8, R54, R68 ;  /* 0x000000360854723c */ /* 0x000fe20000001844 */
[----:B-1----:R-:W-:-:S04]  /*2350*/  FMUL.FTZ R0, R90, c[0x0][0x320] ;  /* 0x0000c8005a007a20 */ /* 0x002fc80000410000 */
[----:B------:R1:W1:Y:S03]  /*2360*/  MUFU.TANH R109, R0 ;  /* 0x00000000006d7308 */ /* 0x0002660000002400 */
[----:B-----5:R-:W-:Y:S08]  /*2370*/  HMMA.16816.F32 R68, R20, R56, R72 ;  /* 0x000000381444723c */ /* 0x020ff00000001848 */
[----:B------:R-:W-:Y:S01]  /*2380*/  HMMA.16816.F32 R72, R32, R62, R136 ;  /* 0x0000003e2048723c */ /* 0x000fe20000001888 */
[----:B-1----:R-:W-:-:S04]  /*2390*/  FMUL.FTZ R0, R91, c[0x0][0x320] ;  /* 0x0000c8005b007a20 */ /* 0x002fc80000410000 */
[----:B------:R1:W1:Y:S11]  /*23a0*/  MUFU.TANH R107, R0 ;  /* 0x00000000006b7308 */ /* 0x0002760000002400 */
[----:B------:R-:W-:Y:S08]  /*23b0*/  @!UPT UIADD3 URZ, URZ, URZ, URZ ;  /* 0x0000003f3f3ff290 */ /* 0x000ff0000fffe03f */
[----:B------:R-:W-:Y:S01]  /*23c0*/  HMMA.16816.F32 R72, R24, R46, R72 ;  /* 0x0000002e1848723c */ /* 0x000fe20000001848 */
[----:B-1----:R-:W-:-:S04]  /*23d0*/  FMUL.FTZ R0, R76, c[0x0][0x320] ;  /* 0x0000c8004c007a20 */ /* 0x002fc80000410000 */
[----:B------:R1:W1:Y:S02]  /*23e0*/  MUFU.TANH R108, R0 ;  /* 0x00000000006c7308 */ /* 0x0002640000002400 */
[----:B-1----:R-:W-:Y:S11]  /*23f0*/  FMUL.FTZ R0, R77, c[0x0][0x320] ;  /* 0x0000c8004d007a20 */ /* 0x002ff60000410000 */
[----:B------:R-:W-:Y:S06]  /*2400*/  @!UPT UIADD3 URZ, URZ, URZ, URZ ;  /* 0x0000003f3f3ff290 */ /* 0x000fec000fffe03f */
[----:B------:R-:W-:Y:S01]  /*2410*/  HMMA.16816.F32 R72, R16, R58, R72 ;  /* 0x0000003a1048723c */ /* 0x000fe20000001848 */
[----:B------:R1:W1:Y:S02]  /*2420*/  MUFU.TANH R106, R0 ;  /* 0x00000000006a7308 */ /* 0x0002640000002400 */
[----:B-1----:R-:W-:-:S06]  /*2430*/  FMUL.FTZ R0, R78, c[0x0][0x320] ;  /* 0x0000c8004e007a20 */ /* 0x002fcc0000410000 */
[----:B------:R1:W1:Y:S11]  /*2440*/  MUFU.TANH R105, R0 ;  /* 0x0000000000697308 */ /* 0x0002760000002400 */
[----:B------:R-:W-:Y:S04]  /*2450*/  @!UPT UIADD3 URZ, URZ, URZ, URZ ;  /* 0x0000003f3f3ff290 */ /* 0x000fe8000fffe03f */
[----:B---3--:R-:W-:Y:S01]  /*2460*/  HMMA.16816.F32 R72, R8, R42, R72 ;  /* 0x0000002a0848723c */ /* 0x008fe20000001848 */
[----:B-1----:R-:W-:-:S07]  /*2470*/  FMUL.FTZ R0, R79, c[0x0][0x320] ;  /* 0x0000c8004f007a20 */ /* 0x002fce0000410000 */
[----:B------:R-:W-:Y:S01]  /*2480*/  HMMA.16816.F32 R76, R12, R54, R64 ;  /* 0x000000360c4c723c */ /* 0x000fe20000001840 */
[----:B------:R1:W3:Y:S07]  /*2490*/  MUFU.TANH R104, R0 ;  /* 0x0000000000687308 */ /* 0x0002ee0000002400 */
[----:B------:R-:W-:Y:S01]  /*24a0*/  HMMA.16816.F32 R64, R24, R44, R48 ;  /* 0x0000002c1840723c */ /* 0x000fe20000001830 */
[----:B------:R-:W5:Y:S07]  /*24b0*/  LDSM.16.M88.4 R48, [R224+0x7900] ;  /* 0x00790000e030783b */ /* 0x000f6e0000000200 */
[----:B------:R-:W-:-:S02]  /*24c0*/  FMUL.FTZ R72, R72, c[0x0][0x320] ;  /* 0x0000c80048487a20 */ /* 0x000fc40000410000 */
[----:B------:R-:W-:Y:S02]  /*24d0*/  FMUL.FTZ R73, R73, c[0x0][0x320] ;  /* 0x0000c80049497a20 */ /* 0x000fe40000410000 */
[----:B------:R-:W-:Y:S01]  /*24e0*/  FMUL.FTZ R74, R74, c[0x0][0x320] ;  /* 0x0000c8004a4a7a20 */ /* 0x000fe20000410000 */
[----:B------:R-:W-:Y:S01]  /*24f0*/  HMMA.16816.F32 R52, R36, R62, R100 ;  /* 0x0000003e2434723c */ /* 0x000fe20000001864 */
[----:B------:R-:W2:Y:S01]  /*2500*/  MUFU.TANH R72, R72 ;  /* 0x0000004800487308 */ /* 0x000ea20000002400 */
[----:B-1----:R-:W-:-:S07]  /*2510*/  FMUL.FTZ R0, R80, c[0x0][0x320] ;  /* 0x0000c80050007a20 */ /* 0x002fce0000410000 */
[----:B------:R1:W1:Y:S02]  /*2520*/  MUFU.TANH R99, R0 ;  /* 0x0000000000637308 */ /* 0x0002640000002400 */
[----:B------:R-:W-:Y:S06]  /*2530*/  HMMA.16816.F32 R60, R16, R56, R64 ;  /* 0x00000038103c723c */ /* 0x000fec0000001840 */
[----:B------:R-:W2:Y:S07]  /*2540*/  MUFU.TANH R73, R73 ;  /* 0x0000004900497308 */ /* 0x000eae0000002400 */
[----:B------:R-:W-:Y:S01]  /*2550*/  HMMA.16816.F32 R64, R28, R46, R52 ;  /* 0x0000002e1c40723c */ /* 0x000fe20000001834 */
[----:B-1----:R-:W-:Y:S01]  /*2560*/  FMUL.FTZ R0, R81, c[0x0][0x320] ;  /* 0x0000c80051007a20 */ /* 0x002fe20000410000 */
[----:B------:R-:W1:Y:S01]  /*2570*/  LDSM.16.M88.4 R52, [R235+0x3800] ;  /* 0x00380000eb34783b */ /* 0x000e620000000200 */
[----:B------:R-:W1:Y:S03]  /*2580*/  MUFU.TANH R74, R74 ;  /* 0x0000004a004a7308 */ /* 0x000e660000002400 */
[----:B------:R-:W1:Y:S05]  /*2590*/  LDSM.16.M88.4 R44, [R230+0x7900] ;  /* 0x00790000e62c783b */ /* 0x000e6a0000000200 */
[----:B------:R2:W1:Y:S02]  /*25a0*/  MUFU.TANH R98, R0 ;  /* 0x0000000000627308 */ /* 0x0004640000002400 */
[----:B--2---:R-:W-:-:S06]  /*25b0*/  FMUL.FTZ R0, R82, c[0x0][0x320] ;  /* 0x0000c80052007a20 */ /* 0x004fcc0000410000 */
[----:B------:R2:W1:Y:S02]  /*25c0*/  MUFU.TANH R95, R0 ;  /* 0x00000000005f7308 */ /* 0x0004640000002400 */
[----:B--2---:R-:W-:Y:S02]  /*25d0*/  FMUL.FTZ R0, R83, c[0x0][0x320] ;  /* 0x0000c80053007a20 */ /* 0x004fe40000410000 */
[----:B------:R-:W-:Y:S04]  /*25e0*/  HMMA.16816.F32 R80, R8, R40, R60 ;  /* 0x000000280850723c */ /* 0x000fe8000000183c */
[----:B------:R2:W1:Y:S04]  /*25f0*/  MUFU.TANH R94, R0 ;  /* 0x00000000005e7308 */ /* 0x0004680000002400 */
[----:B------:R-:W-:Y:S08]  /*2600*/  HMMA.16816.F32 R60, R20, R58, R64 ;  /* 0x0000003a143c723c */ /* 0x000ff00000001840 */
[----:B-----5:R-:W-:Y:S01]  /*2610*/  HMMA.16816.F32 R64, R32, R48, R140 ;  /* 0x000000302040723c */ /* 0x020fe2000000188c */
[----:B--2---:R-:W-:-:S04]  /*2620*/  FMUL.FTZ R0, R76, c[0x0][0x320] ;  /* 0x0000c8004c007a20 */ /* 0x004fc80000410000 */
[----:B------:R2:W1:Y:S03]  /*2630*/  MUFU.TANH R96, R0 ;  /* 0x0000000000607308 */ /* 0x0004660000002400 */
[----:B------:R-:W-:Y:S01]  /*2640*/  HMMA.16816.F32 R32, R32, R50, R152 ;  /* 0x000000322020723c */ /* 0x000fe20000001898 */
[----:B--2---:R-:W-:Y:S11]  /*2650*/  FMUL.FTZ R0, R77, c[0x0][0x320] ;  /* 0x0000c8004d007a20 */ /* 0x004ff60000410000 */
[----:B------:R-:W-:Y:S04]  /*2660*/  @!UPT UIADD3 URZ, URZ, URZ, URZ ;  /* 0x0000003f3f3ff290 */ /* 0x000fe8000fffe03f */
[----:B-1----:R-:W-:Y:S01]  /*2670*/  HMMA.16816.F32 R64, R24, R52, R64 ;  /* 0x000000341840723c */ /* 0x002fe20000001840 */
[----:B------:R1:W2:Y:S02]  /*2680*/  MUFU.TANH R97, R0 ;  /* 0x0000000000617308 */ /* 0x0002a40000002400 */
[----:B-1----:R-:W-:-:S06]  /*2690*/  FMUL.FTZ R0, R78, c[0x0][0x320] ;  /* 0x0000c8004e007a20 */ /* 0x002fcc0000410000 */
[----:B------:R1:W1:Y:S02]  /*26a0*/  MUFU.TANH R93, R0 ;  /* 0x00000000005d7308 */ /* 0x0002640000002400 */
[----:B-1----:R-:W-:Y:S02]  /*26b0*/  FMUL.FTZ R0, R79, c[0x0][0x320] ;  /* 0x0000c8004f007a20 */ /* 0x002fe40000410000 */
[----:B------:R-:W-:Y:S04]  /*26c0*/  HMMA.16816.F32 R76, R12, R40, R68 ;  /* 0x000000280c4c723c */ /* 0x000fe80000001844 */
[----:B------:R1:W1:Y:S04]  /*26d0*/  MUFU.TANH R92, R0 ;  /* 0x00000000005c7308 */ /* 0x0002680000002400 */
[----:B------:R-:W-:Y:S01]  /*26e0*/  HMMA.16816.F32 R68, R36, R48, R124 ;  /* 0x000000302444723c */ /* 0x000fe2000000187c */
[----:B-1----:R-:W-:-:S04]  /*26f0*/  FMUL.FTZ R0, R84, c[0x0][0x320] ;  /* 0x0000c80054007a20 */ /* 0x002fc80000410000 */
[----:B------:R1:W1:Y:S11]  /*2700*/  MUFU.TANH R91, R0 ;  /* 0x00000000005b7308 */ /* 0x0002760000002400 */
[----:B------:R-:W-:Y:S08]  /*2710*/  @!UPT UIADD3 URZ, URZ, URZ, URZ ;  /* 0x0000003f3f3ff290 */ /* 0x000ff0000fffe03f */
[----:B------:R-:W-:Y:S01]  /*2720*/  HMMA.16816.F32 R56, R28, R52, R68 ;  /* 0x000000341c38723c */ /* 0x000fe20000001844 */
[----:B-1----:R-:W-:-:S07]  /*2730*/  FMUL.FTZ R0, R85, c[0x0][0x320] ;  /* 0x0000c80055007a20 */ /* 0x002fce0000410000 */
[----:B------:R-:W-:Y:S01]  /*2740*/  HMMA.16816.F32 R68, R12, R42, R60 ;  /* 0x0000002a0c44723c */ /* 0x000fe2000000183c */
[----:B------:R1:W1:Y:S07]  /*2750*/  MUFU.TANH R90, R0 ;  /* 0x00000000005a7308 */ /* 0x00026e0000002400 */
[----:B------:R-:W-:Y:S01]  /*2760*/  HMMA.16816.F32 R60, R36, R50, R116 ;  /* 0x00000032243c723c */ /* 0x000fe20000001874 */
[----:B------:R-:W5:Y:S01]  /*2770*/  LDSM.16.M88.4 R36, [R229+0x3800] ;  /* 0x00380000e524783b */ /* 0x000f620000000200 */
[----:B------:R-:W-:-:S06]  /*2780*/  DEPBAR.LE SB0, 0x0 ;  /* 0x000080000000791a */ /* 0x000fcc0000000000 */
[----:B------:R-:W-:Y:S01]  /*2790*/  HMMA.16816.F32 R56, R20, R44, R56 ;  /* 0x0000002c1438723c */ /* 0x000fe20000001838 */
[----:B-1----:R-:W-:-:S04]  /*27a0*/  FMUL.FTZ R0, R86, c[0x0][0x320] ;  /* 0x0000c80056007a20 */ /* 0x002fc80000410000 */
[----:B------:R1:W1:Y:S03]  /*27b0*/  MUFU.TANH R86, R0 ;  /* 0x0000000000567308 */ /* 0x0002660000002400 */
[----:B------:R-:W-:Y:S01]  /*27c0*/  HMMA.16816.F32 R40, R16, R44, R64 ;  /* 0x0000002c1028723c */ /* 0x000fe20000001840 */
[----:B------:R-:W-:Y:S02]  /*27d0*/  FMUL.FTZ R69, R69, c[0x0][0x320] ;  /* 0x0000c80045457a20 */ /* 0x000fe40000410000 */
[----:B------:R-:W-:Y:S02]  /*27e0*/  FMUL.FTZ R70, R70, c[0x0][0x320] ;  /* 0x0000c80046467a20 */ /* 0x000fe40000410000 */
[----:B------:R-:W-:Y:S02]  /*27f0*/  FMUL.FTZ R71, R71, c[0x0][0x320] ;  /* 0x0000c80047477a20 */ /* 0x000fe40000410000 */
[----:B------:R-:W2:Y:S01]  /*2800*/  MUFU.TANH R69, R69 ;  /* 0x0000004500457308 */ /* 0x000ea20000002400 */
[----:B------:R-:W-:Y:S01]  /*2810*/  HMMA.16816.F32 R28, R28, R54, R60 ;  /* 0x000000361c1c723c */ /* 0x000fe2000000183c */
[----:B-1----:R-:W-:-:S06]  /*2820*/  FMUL.FTZ R0, R87, c[0x0][0x320] ;  /* 0x0000c80057007a20 */ /* 0x002fcc0000410000 */
[----:B------:R-:W1:Y:S01]  /*2830*/  MUFU.TANH R70, R70 ;  /* 0x0000004600467308 */ /* 0x000e620000002400 */
[----:B------:R-:W-:Y:S07]  /*2840*/  HMMA.16816.F32 R52, R24, R54, R32 ;  /* 0x000000361834723c */ /* 0x000fee0000001820 */
[----:B------:R1:W1:Y:S01]  /*2850*/  MUFU.TANH R88, R0 ;  /* 0x0000000000587308 */ /* 0x0002620000002400 */
[----:B-----5:R-:W-:Y:S07]  /*2860*/  HMMA.16816.F32 R56, R12, R36, R56 ;  /* 0x000000240c38723c */ /* 0x020fee0000001838 */
[----:B------:R-:W2:Y:S01]  /*2870*/  MUFU.TANH R71, R71 ;  /* 0x0000004700477308 */ /* 0x000ea20000002400 */
[----:B------:R-:W-:Y:S01]  /*2880*/  HMMA.16816.F32 R20, R20, R46, R28 ;  /* 0x0000002e1414723c */ /* 0x000fe2000000181c */
[----:B-1----:R-:W-:-:S07]  /*2890*/  FMUL.FTZ R0, R76, c[0x0][0x320] ;  /* 0x0000c8004c007a20 */ /* 0x002fce0000410000 */
[----:B------:R-:W-:Y:S01]  /*28a0*/  HMMA.16816.F32 R16, R16, R46, R52 ;  /* 0x0000002e1010723c */ /* 0x000fe20000001834 */
[----:B------:R1:W1:Y:S07]  /*28b0*/  MUFU.TANH R89, R0 ;  /* 0x0000000000597308 */ /* 0x00026e0000002400 */
[----:B------:R-:W-:Y:S01]  /*28c0*/  HMMA.16816.F32 R24, R8, R36, R40 ;  /* 0x000000240818723c */ /* 0x000fe20000001828 */
[----:B------:R-:W-:Y:S02]  /*28d0*/  FMUL.FTZ R56, R56, c[0x0][0x320] ;  /* 0x0000c80038387a20 */ /* 0x000fe40000410000 */
[----:B------:R-:W-:-:S02]  /*28e0*/  FMUL.FTZ R57, R57, c[0x0][0x320] ;  /* 0x0000c80039397a20 */ /* 0x000fc40000410000 */
[----:B------:R-:W-:Y:S02]  /*28f0*/  FMUL.FTZ R58, R58, c[0x0][0x320] ;  /* 0x0000c8003a3a7a20 */ /* 0x000fe40000410000 */
[----:B------:R-:W2:Y:S01]  /*2900*/  MUFU.TANH R56, R56 ;  /* 0x0000003800387308 */ /* 0x000ea20000002400 */
[----:B------:R-:W-:Y:S01]  /*2910*/  HMMA.16816.F32 R12, R12, R38, R20 ;  /* 0x000000260c0c723c */ /* 0x000fe20000001814 */
[----:B-1----:R-:W-:-:S06]  /*2920*/  FMUL.FTZ R0, R77, c[0x0][0x320] ;  /* 0x0000c8004d007a20 */ /* 0x002fcc0000410000 */
[----:B------:R1:W1:Y:S01]  /*2930*/  MUFU.TANH R87, R0 ;  /* 0x0000000000577308 */ /* 0x0002620000002400 */
[----:B------:R-:W-:Y:S07]  /*2940*/  HMMA.16816.F32 R8, R8, R38, R16 ;  /* 0x000000260808723c */ /* 0x000fee0000001810 */
[----:B------:R-:W2:Y:S01]  /*2950*/  MUFU.TANH R57, R57 ;  /* 0x0000003900397308 */ /* 0x000ea20000002400 */
[----:B------:R-:W-:Y:S02]  /*2960*/  FMUL.FTZ R24, R24, c[0x0][0x320] ;  /* 0x0000c80018187a20 */ /* 0x000fe40000410000 */
[----:B------:R-:W-:-:S02]  /*2970*/  FMUL.FTZ R25, R25, c[0x0][0x320] ;  /* 0x0000c80019197a20 */ /* 0x000fc40000410000 */
[----:B------:R-:W-:Y:S02]  /*2980*/  FMUL.FTZ R26, R26, c[0x0][0x320] ;  /* 0x0000c8001a1a7a20 */ /* 0x000fe40000410000 */
[----:B------:R-:W-:Y:S01]  /*2990*/  FMUL.FTZ R27, R27, c[0x0][0x320] ;  /* 0x0000c8001b1b7a20 */ /* 0x000fe20000410000 */
[----:B------:R-:W2:Y:S01]  /*29a0*/  MUFU.TANH R58, R58 ;  /* 0x0000003a003a7308 */ /* 0x000ea20000002400 */
[----:B-1----:R-:W-:Y:S02]  /*29b0*/  FMUL.FTZ R0, R78, c[0x0][0x320] ;  /* 0x0000c8004e007a20 */ /* 0x002fe40000410000 */
[----:B------:R-:W-:Y:S02]  /*29c0*/  FMUL.FTZ R12, R12, c[0x0][0x320] ;  /* 0x0000c8000c0c7a20 */ /* 0x000fe40000410000 */
[----:B------:R-:W-:Y:S02]  /*29d0*/  FMUL.FTZ R13, R13, c[0x0][0x320] ;  /* 0x0000c8000d0d7a20 */ /* 0x000fe40000410000 */
[----:B------:R-:W-:Y:S01]  /*29e0*/  FMUL.FTZ R14, R14, c[0x0][0x320] ;  /* 0x0000c8000e0e7a20 */ /* 0x000fe20000410000 */
[----:B------:R1:W1:Y:S01]  /*29f0*/  MUFU.TANH R85, R0 ;  /* 0x0000000000557308 */ /* 0x0002620000002400 */
[----:B------:R-:W-:-:S02]  /*2a00*/  FMUL.FTZ R15, R15, c[0x0][0x320] ;  /* 0x0000c8000f0f7a20 */ /* 0x000fc40000410000 */
[----:B------:R-:W-:Y:S02]  /*2a10*/  FMUL.FTZ R8, R8, c[0x0][0x320] ;  /* 0x0000c80008087a20 */ /* 0x000fe40000410000 */
[----:B------:R-:W-:Y:S02]  /*2a20*/  FMUL.FTZ R9, R9, c[0x0][0x320] ;  /* 0x0000c80009097a20 */ /* 0x000fe40000410000 */
[----:B------:R-:W-:Y:S01]  /*2a30*/  FMUL.FTZ R10, R10, c[0x0][0x320] ;  /* 0x0000c8000a0a7a20 */ /* 0x000fe20000410000 */
[----:B------:R-:W2:Y:S01]  /*2a40*/  MUFU.TANH R49, R24 ;  /* 0x0000001800317308 */ /* 0x000ea20000002400 */
[----:B------:R-:W-:Y:S02]  /*2a50*/  FMUL.FTZ R11, R11, c[0x0][0x320] ;  /* 0x0000c8000b0b7a20 */ /* 0x000fe40000410000 */
[----:B-1----:R-:W-:-:S05]  /*2a60*/  FMUL.FTZ R0, R79, c[0x0][0x320] ;  /* 0x0000c8004f007a20 */ /* 0x002fca0000410000 */
[----:B------:R-:W1:Y:S08]  /*2a70*/  MUFU.TANH R50, R25 ;  /* 0x0000001900327308 */ /* 0x000e700000002400 */
[----:B------:R5:W1:Y:S08]  /*2a80*/  MUFU.TANH R84, R0 ;  /* 0x0000000000547308 */ /* 0x000a700000002400 */
[----:B------:R-:W1:Y:S01]  /*2a90*/  MUFU.TANH R52, R26 ;  /* 0x0000001a00347308 */ /* 0x000e620000002400 */
[----:B-----5:R-:W-:-:S07]  /*2aa0*/  FMUL.FTZ R0, R80, c[0x0][0x320] ;  /* 0x0000c80050007a20 */ /* 0x020fce0000410000 */
        /* <DEDUP_REMOVED lines=17> */
[----:B------:R5:W1:Y:S02]  /*2bc0*/  MUFU.TANH R68, R0 ;  /* 0x0000000000447308 */ /* 0x000a640000002400 */
[----:B-----5:R-:W-:-:S06]  /*2bd0*/  FMUL.FTZ R0, R75, c[0x0][0x320] ;  /* 0x0000c8004b007a20 */ /* 0x020fcc0000410000 */
[----:B------:R5:W1:Y:S02]  /*2be0*/  MUFU.TANH R48, R0 ;  /* 0x0000000000307308 */ /* 0x000a640000002400 */
[----:B-----5:R-:W-:-:S06]  /*2bf0*/  FMUL.FTZ R0, R59, c[0x0][0x320] ;  /* 0x0000c8003b007a20 */ /* 0x020fcc0000410000 */
[----:B------:R5:W1:Y:S02]  /*2c00*/  MUFU.TANH R41, R0 ;  /* 0x0000000000297308 */ /* 0x000a640000002400 */
[----:B-----5:R-:W-:Y:S01]  /*2c10*/  IADD3 R0, R158, R157, RZ ;  /* 0x0000009d9e007210 */ /* 0x020fe20007ffe0ff */
[----:B------:R-:W-:Y:S06]  /*2c20*/  BAR.SYNC.DEFER_BLOCKING 0x0 ;  /* 0x0000000000007b1d */ /* 0x000fec0000010000 */
[----:B------:R-:W-:Y:S05]  /*2c30*/  @!P1 BRA `(.L_x_644) ;  /* 0x0000025000009947 */ /* 0x000fea0003800000 */
[----:B-1234-:R-:W-:-:S04]  /*2c40*/  ULEA.HI.SX32 UR5, UR18, 0xfffffffe, 0x1a ;  /* 0xfffffffe12057891 */ /* 0x01efc8000f8fd23f */
[----:B------:R-:W-:Y:S02]  /*2c50*/  USHF.R.S32.HI UR4, URZ, 0x1f, UR5 ;  /* 0x0000001f3f047899 */ /* 0x000fe40008011405 */
[----:B------:R-:W-:Y:S01]  /*2c60*/  UIMAD UR9, UR9, UR5, URZ ;  /* 0x00000005090972a4 */ /* 0x000fe2000f8e023f */
[----:B------:R-:W-:Y:S01]  /*2c70*/  IMAD.WIDE.U32 R8, R159, UR5, R162 ;  /* 0x000000059f087c25 */ /* 0x000fe2000f8e00a2 */
[----:B------:R-:W-:Y:S02]  /*2c80*/  USHF.L.U32 UR5, UR6, 0x5, URZ ;  /* 0x0000000506057899 */ /* 0x000fe4000800063f */
[----:B------:R-:W-:Y:S02]  /*2c90*/  UIMAD UR4, UR4, UR10, UR9 ;  /* 0x0000000a040472a4 */ /* 0x000fe4000f8e0209 */
[----:B------:R-:W-:Y:S01]  /*2ca0*/  LEA R6, P2, R8, c[0x0][0x1c8], 0x1 ;  /* 0x0000720008067a11 */ /* 0x000fe200078408ff */
[----:B------:R-:W-:Y:S01]  /*2cb0*/  USHF.L.U64.HI UR6, UR6, 0x5, UR7 ;  /* 0x0000000506067899 */ /* 0x000fe20008010207 */
[----:B------:R-:W-:Y:S01]  /*2cc0*/  IMAD.U32 R14, RZ, RZ, UR5 ;  /* 0x00000005ff0e7e24 */ /* 0x000fe2000f8e00ff */
[----:B------:R-:W-:Y:S01]  /*2cd0*/  UIADD3 UR7, UP0, UR20, 0x80, URZ ;  /* 0x0000008014077890 */ /* 0x000fe2000ff1e03f */
[----:B------:R-:W-:-:S03]  /*2ce0*/  IADD3 R3, R9, UR4, RZ ;  /* 0x0000000409037c10 */ /* 0x000fc6000fffe0ff */
[----:B------:R-:W-:Y:S01]  /*2cf0*/  UIADD3.X UR4, URZ, UR14, URZ, UP0, !UPT ;  /* 0x0000000e3f047290 */ /* 0x000fe200087fe43f */
[----:B------:R-:W-:Y:S01]  /*2d00*/  LEA.HI.X R7, R8, c[0x0][0x1cc], R3, 0x1, P2 ;  /* 0x0000730008077a11 */ /* 0x000fe200010f0c03 */
[----:B------:R-:W-:Y:S01]  /*2d10*/  IMAD.SHL.U32 R3, R160, 0x2, RZ ;  /* 0x00000002a0037824 */ /* 0x000fe200078e00ff */
[----:B------:R-:W-:Y:S02]  /*2d20*/  IADD3 R8, P5, R6, UR5, RZ ;  /* 0x0000000506087c10 */ /* 0x000fe4000ffbe0ff */
[----:B------:R-:W-:Y:S02]  /*2d30*/  IADD3 R14, P4, P2, R14, 0x80, R6 ;  /* 0x000000800e0e7810 */ /* 0x000fe40007a9e006 */
        /* <DEDUP_REMOVED lines=12> */
[C---:B------:R-:W-:Y:S02]  /*2e00*/  IADD3 R10, P4, R6.reuse, UR5, RZ ;  /* 0x00000005060a7c10 */ /* 0x040fe4000ff9e0ff */
[----:B------:R-:W-:Y:S02]  /*2e10*/  IADD3.X R7, R9, UR6, RZ, P6, !PT ;  /* 0x0000000609077c10 */ /* 0x000fe4000b7fe4ff */
[----:B--2---:R-:W-:Y:S02]  /*2e20*/  IADD3 R8, P2, R6, UR7, RZ ;  /* 0x0000000706087c10 */ /* 0x004fe4000ff5e0ff */
[C---:B------:R-:W-:Y:S01]  /*2e30*/  IADD3.X R11, R7.reuse, UR6, RZ, P4, !PT ;  /* 0x00000006070b7c10 */ /* 0x040fe2000a7fe4ff */
[----:B------:R3:W-:Y:S01]  /*2e40*/  LDGSTS.E.BYPASS.LTC128B.128 [R3+0x5100], [R6.64], !P3 ;  /* 0x0510000006037fae */ /* 0x0007e2000d901d56 */
[----:B------:R-:W-:-:S03]  /*2e50*/  IADD3.X R9, R7, UR4, RZ, P2, !PT ;  /* 0x0000000407097c10 */ /* 0x000fc600097fe4ff */
[----:B------:R3:W-:Y:S04]  /*2e60*/  LDGSTS.E.BYPASS.LTC128B.128 [R3+0x7100], [R12.64], !P0 ;  /* 0x071000000c037fae */ /* 0x0007e8000c101d56 */
[----:B------:R3:W-:Y:S04]  /*2e70*/  LDGSTS.E.BYPASS.LTC128B.128 [R3+0x5900], [R10.64], !P3 ;  /* 0x059000000a037fae */ /* 0x0007e8000d901d56 */
[----:B------:R3:W-:Y:S02]  /*2e80*/  LDGSTS.E.BYPASS.LTC128B.128 [R3+0x7900], [R8.64], !P0 ;  /* 0x0790000008037fae */ /* 0x0007e4000c101d56 */
.L_x_644:
[----:B-1234-:R-:W-:Y:S01]  /*2e90*/  SHF.R.S32.HI R3, RZ, 0x1f, R144 ;  /* 0x0000001fff037819 */ /* 0x01efe20000011490 */
[----:B------:R-:W-:Y:S01]  /*2ea0*/  STL [R1+0x78], R235 ;  /* 0x000078eb01007387 */ /* 0x000fe20000100800 */
[----:B------:R-:W-:Y:S01]  /*2eb0*/  UIMAD UR8, UR13, -0x40, UR8 ;  /* 0xffffffc00d0878a4 */ /* 0x000fe2000f8e0208 */
[----:B------:R-:W-:Y:S01]  /*2ec0*/  IMAD.SHL.U32 R225, R0, 0x2, RZ ;  /* 0x0000000200e17824 */ /* 0x000fe200078e00ff */
[----:B------:R-:W-:Y:S01]  /*2ed0*/  LEA.HI R5, R3, R144, RZ, 0x2 ;  /* 0x0000009003057211 */ /* 0x000fe200078f10ff */
[----:B------:R-:W-:Y:S02]  /*2ee0*/  STL [R1+0x74], R234 ;  /* 0x000074ea01007387 */ /* 0x000fe40000100800 */
[----:B------:R-:W-:Y:S01]  /*2ef0*/  IMAD R228, R2, 0x2, R225 ;  /* 0x0000000202e47824 */ /* 0x000fe200078e02e1 */
[----:B------:R-:W-:Y:S01]  /*2f00*/  LOP3.LUT R3, R5, 0x7ffffffc, RZ, 0xc0, !PT ;  /* 0x7ffffffc05037812 */ /* 0x000fe200078ec0ff */
[----:B------:R-:W-:Y:S01]  /*2f10*/  STL [R1+0x70], R233 ;  /* 0x000070e901007387 */ /* 0x000fe20000100800 */
[----:B------:R-:W-:-:S03]  /*2f20*/  LEA R226, R4, R225, 0x1 ;  /* 0x000000e104e27211 */ /* 0x000fc600078e08ff */
[----:B------:R-:W-:Y:S01]  /*2f30*/  STL [R1+0x6c], R232 ;  /* 0x00006ce801007387 */ /* 0x000fe20000100800 */
[----:B------:R-:W-:Y:S02]  /*2f40*/  IMAD.IADD R3, R144, 0x1, -R3 ;  /* 0x0000000190037824 */ /* 0x000fe400078e0a03 */
[----:B------:R-:W-:Y:S01]  /*2f50*/  IMAD R227, R2, 0x2, R226 ;  /* 0x0000000202e37824 */ /* 0x000fe200078e02e2 */
[----:B------:R-:W-:Y:S04]  /*2f60*/  STL [R1+0x68], R231 ;  /* 0x000068e701007387 */ /* 0x000fe80000100800 */
[----:B------:R-:W-:Y:S04]  /*2f70*/  STL [R1+0x64], R230 ;  /* 0x000064e601007387 */ /* 0x000fe80000100800 */
[----:B------:R-:W-:Y:S04]  /*2f80*/  STL [R1+0x60], R229 ;  /* 0x000060e501007387 */ /* 0x000fe80000100800 */
[----:B------:R-:W-:Y:S04]  /*2f90*/  STL [R1+0x5c], R224 ;  /* 0x00005ce001007387 */ /* 0x000fe80000100800 */
[----:B------:R1:W-:Y:S04]  /*2fa0*/  STL [R1+0x58], R5 ;  /* 0x0000580501007387 */ /* 0x0003e80000100800 */
[----:B------:R-:W-:Y:S04]  /*2fb0*/  LDSM.16.MT88.4 R64, [R226+0x2100] ;  /* 0x00210000e240783b */ /* 0x000fe80000004200 */
[----:B------:R-:W-:Y:S04]  /*2fc0*/  LDSM.16.MT88.4 R60, [R225+0x900] ;  /* 0x00090000e13c783b */ /* 0x000fe80000004200 */
[----:B------:R-:W-:Y:S04]  /*2fd0*/  LDSM.16.MT88.4 R80, [R227+0x2900] ;  /* 0x00290000e350783b */ /* 0x000fe80000004200 */
[----:B------:R-:W0:Y:S01]  /*2fe0*/  LDGDEPBAR ;  /* 0x00000000000079af */ /* 0x000e220000000000 */
        /* <DEDUP_REMOVED lines=61> */
[----:B------:R-:W-:-:S02]  /*33c0*/  FSEL R133, R69, -INF , P2 ;  /* 0xff80000045857808 */ /* 0x000fc40001000000 */
[----:B------:R-:W-:Y:S02]  /*33d0*/  FMNMX.FTZ R136, R137, R136, !PT ;  /* 0x0000008889887209 */ /* 0x000fe40007810000 */
        /* <DEDUP_REMOVED lines=9> */
[----:B------:R-:W-:Y:S01]  /*3470*/  FSEL R166, R84, -INF , P5 ;  /* 0xff80000054a67808 */ /* 0x000fe20002800000 */
[----:B------:R-:W-:Y:S01]  /*3480*/  LDSM.16.MT88.4 R76, [R228+0x100] ;  /* 0x00010000e44c783b */ /* 0x000fe20000004200 */
[----:B------:R-:W-:-:S02]  /*3490*/  ISETP.GT.AND P5, PT, R3, 0x38, PT ;  /* 0x000000380300780c */ /* 0x000fc40003fa4270 */
[----:B------:R-:W-:Y:S01]  /*34a0*/  FSEL R248, R57, -INF , P6 ;  /* 0xff80000039f87808 */ /* 0x000fe20003000000 */
[----:B------:R-:W-:Y:S01]  /*34b0*/  LDSM.16.MT88.4 R84, [R228+0x2900] ;  /* 0x00290000e454783b */ /* 0x000fe20000004200 */
[----:B------:R-:W-:Y:S02]  /*34c0*/  FMNMX.FTZ R136, R175, R136, !PT ;  /* 0x00000088af887209 */ /* 0x000fe40007810000 */
[----:B------:R-:W-:Y:S02]  /*34d0*/  ISETP.GT.AND P4, PT, R3, 0x39, PT ;  /* 0x000000390300780c */ /* 0x000fe40003f84270 */
[----:B------:R-:W-:Y:S02]  /*34e0*/  FSEL R204, R21, -INF , P5 ;  /* 0xff80000015cc7808 */ /* 0x000fe40002800000 */
[----:B------:R-:W-:Y:S02]  /*34f0*/  FMNMX.FTZ R136, R248, R136, !PT ;  /* 0x00000088f8887209 */ /* 0x000fe40007810000 */
[----:B------:R-:W-:-:S02]  /*3500*/  FSEL R206, R19, -INF , P4 ;  /* 0xff80000013ce7808 */ /* 0x000fc40002000000 */
[----:B------:R-:W-:Y:S02]  /*3510*/  FMNMX.FTZ R136, R204, R136, !PT ;  /* 0x00000088cc887209 */ /* 0x000fe40007810000 */
[----:B------:R-:W-:Y:S02]  /*3520*/  FSEL R170, R48, -INF , P2 ;  /* 0xff80000030aa7808 */ /* 0x000fe40001000000 */
[----:B------:R-:W-:Y:S02]  /*3530*/  FMNMX.FTZ R136, R206, R136, !PT ;  /* 0x00000088ce887209 */ /* 0x000fe40007810000 */
[----:B------:R-:W-:Y:S02]  /*3540*/  FSEL R165, R73, -INF , P2 ;  /* 0xff80000049a57808 */ /* 0x000fe40001000000 */
[----:B------:R-:W-:Y:S01]  /*3550*/  FSEL R132, R71, -INF , P2 ;  /* 0xff80000047847808 */ /* 0x000fe20001000000 */
[----:B------:R-:W1:Y:S01]  /*3560*/  SHFL.BFLY PT, R5, R136, 0x2, 0x1f ;  /* 0x0c401f0088057f89 */ /* 0x000e6200000e0000 */
[----:B------:R-:W-:-:S02]  /*3570*/  FSEL R219, R41, -INF , P6 ;  /* 0xff80000029db7808 */ /* 0x000fc40003000000 */
[----:B------:R-:W-:Y:S01]  /*3580*/  FSEL R218, R35, -INF , P5 ;  /* 0xff80000023da7808 */ /* 0x000fe20002800000 */
[----:B------:R-:W-:Y:S01]  /*3590*/  LDSM.16.MT88.4 R72, [R227+0x100] ;  /* 0x00010000e348783b */ /* 0x000fe20000004200 */
[----:B------:R-:W-:Y:S02]  /*35a0*/  FSEL R252, R34, -INF , P4 ;  /* 0xff80000022fc7808 */ /* 0x000fe40002000000 */
[----:B------:R-:W-:Y:S01]  /*35b0*/  FMNMX.FTZ R134, R25, R26, !PT ;  /* 0x0000001a19867209 */ /* 0x000fe20007810000 */
[----:B------:R-:W-:Y:S01]  /*35c0*/  LDSM.16.MT88.4 R68, [R225+0x2100] ;  /* 0x00210000e144783b */ /* 0x000fe20000004200 */
[----:B------:R-:W-:Y:S02]  /*35d0*/  FSEL R246, R50, -INF , P6 ;  /* 0xff80000032f67808 */ /* 0x000fe40003000000 */
[----:B------:R-:W-:Y:S02]  /*35e0*/  FMNMX.FTZ R134, R27, R134, !PT ;  /* 0x000000861b867209 */ /* 0x000fe40007810000 */
[----:B------:R-:W-:-:S02]  /*35f0*/  FSEL R245, R39, -INF , P5 ;  /* 0xff80000027f57808 */ /* 0x000fc40002800000 */
[----:B------:R-:W-:Y:S02]  /*3600*/  FMNMX.FTZ R134, R28, R134, !PT ;  /* 0x000000861c867209 */ /* 0x000fe40007810000 */
[----:B------:R-:W-:Y:S02]  /*3610*/  FSEL R244, R40, -INF , P4 ;  /* 0xff80000028f47808 */ /* 0x000fe40002000000 */
[----:B------:R-:W-:Y:S02]  /*3620*/  FMNMX.FTZ R134, R33, R134, !PT ;  /* 0x0000008621867209 */ /* 0x000fe40007810000 */
[----:B------:R-:W-:Y:S02]  /*3630*/  FSEL R221, R51, -INF , P6 ;  /* 0xff80000033dd7808 */ /* 0x000fe40003000000 */
[----:B------:R-:W-:Y:S02]  /*3640*/  FMNMX.FTZ R134, R36, R134, !PT ;  /* 0x0000008624867209 */ /* 0x000fe40007810000 */
[----:B-1----:R-:W-:-:S02]  /*3650*/  FMNMX.FTZ R136, R136, R5, !PT ;  /* 0x0000000588887209 */ /* 0x002fc40007810000 */
[----:B------:R-:W-:Y:S02]  /*3660*/  FMNMX.FTZ R134, R37, R134, !PT ;  /* 0x0000008625867209 */ /* 0x000fe40007810000 */
[----:B------:R-:W-:Y:S01]  /*3670*/  FSEL R220, R43, -INF , P5 ;  /* 0xff8000002bdc7808 */ /* 0x000fe20002800000 */
[----:B------:R-:W1:Y:S01]  /*3680*/  SHFL.BFLY PT, R5, R136, 0x1, 0x1f ;  /* 0x0c201f0088057f89 */ /* 0x000e6200000e0000 */
[----:B------:R-:W-:Y:S02]  /*3690*/  FMNMX.FTZ R134, R38, R134, !PT ;  /* 0x0000008626867209 */ /* 0x000fe40007810000 */
[----:B------:R-:W-:Y:S02]  /*36a0*/  FSEL R203, R42, -INF , P4 ;  /* 0xff8000002acb7808 */ /* 0x000fe40002000000 */
[----:B------:R-:W-:Y:S01]  /*36b0*/  FMNMX.FTZ R134, R171, R134, !PT ;  /* 0x00000086ab867209 */ /* 0x000fe20007810000 */
[----:B------:R-:W-:Y:S03]  /*36c0*/  LDSM.16.MT88.4 R40, [R225+0x100] ;  /* 0x00010000e128783b */ /* 0x000fe60000004200 */
[----:B------:R-:W-:-:S04]  /*36d0*/  FMNMX.FTZ R134, R169, R134, !PT ;  /* 0x00000086a9867209 */ /* 0x000fc80007810000 */
[----:B------:R-:W-:-:S04]  /*36e0*/  FMNMX.FTZ R134, R168, R134, !PT ;  /* 0x00000086a8867209 */ /* 0x000fc80007810000 */
[----:B------:R-:W-:Y:S02]  /*36f0*/  FMNMX.FTZ R134, R165, R134, !PT ;  /* 0x00000086a5867209 */ /* 0x000fe40007810000 */
[----:B-1----:R-:W-:Y:S02]  /*3700*/  FMNMX.FTZ R136, R136, R5, !PT ;  /* 0x0000000588887209 */ /* 0x002fe40007810000 */
[----:B------:R-:W-:Y:S02]  /*3710*/  FMNMX.FTZ R5, R14, R15, !PT ;  /* 0x0000000f0e057209 */ /* 0x000fe40007810000 */
[C---:B------:R-:W-:Y:S01]  /*3720*/  FSETP.NEU.FTZ.AND P2, PT, R136.reuse, -INF , PT ;  /* 0xff8000008800780b */ /* 0x040fe20003f5d000 */
[----:B------:R-:W-:Y:S01]  /*3730*/  FMUL.FTZ R22, R136, c[0x0][0x2d0] ;  /* 0x0000b40088167a20 */ /* 0x000fe20000410000 */
[----:B------:R-:W-:-:S04]  /*3740*/  FMNMX.FTZ R5, R16, R5, !PT ;  /* 0x0000000510057209 */ /* 0x000fc80007810000 */
[----:B------:R-:W-:Y:S02]  /*3750*/  FMNMX.FTZ R5, R17, R5, !PT ;  /* 0x0000000511057209 */ /* 0x000fe40007810000 */
[----:B------:R-:W-:Y:S02]  /*3760*/  FSEL R22, R22, RZ, P2 ;  /* 0x000000ff16167208 */ /* 0x000fe40001000000 */
[----:B------:R-:W-:Y:S02]  /*3770*/  FMNMX.FTZ R5, R18, R5, !PT ;  /* 0x0000000512057209 */ /* 0x000fe40007810000 */
[----:B------:R-:W-:Y:S02]  /*3780*/  ISETP.GT.AND P2, PT, R3, 0x30, PT ;  /* 0x000000300300780c */ /* 0x000fe40003f44270 */
[----:B------:R-:W-:Y:S02]  /*3790*/  FMNMX.FTZ R5, R20, R5, !PT ;  /* 0x0000000514057209 */ /* 0x000fe40007810000 */
[----:B------:R-:W-:-:S02]  /*37a0*/  FSEL R205, R58, -INF , P2 ;  /* 0xff8000003acd7808 */ /* 0x000fc40001000000 */
[----:B------:R-:W-:Y:S01]  /*37b0*/  FMNMX.FTZ R5, R24, R5, !PT ;  /* 0x0000000518057209 */ /* 0x000fe20007810000 */
[----:B------:R-:W-:Y:S01]  /*37c0*/  LDSM.16.MT88.4 R56, [R228+0x900] ;  /* 0x00090000e438783b */ /* 0x000fe20000004200 */
[----:B------:R-:W-:Y:S02]  /*37d0*/  FSEL R247, R49, -INF , P2 ;  /* 0xff80000031f77808 */ /* 0x000fe40001000000 */
[----:B------:R-:W-:Y:S01]  /*37e0*/  FMNMX.FTZ R5, R23, R5, !PT ;  /* 0x0000000517057209 */ /* 0x000fe20007810000 */
[----:B------:R-:W-:Y:S01]  /*37f0*/  LDSM.16.MT88.4 R48, [R225+0x2900] ;  /* 0x00290000e130783b */ /* 0x000fe20000004200 */
[----:B------:R-:W-:Y:S02]  /*3800*/  FMNMX.FTZ R134, R247, R134, !PT ;  /* 0x00000086f7867209 */ /* 0x000fe40007810000 */
[----:B------:R-:W-:Y:S01]  /*3810*/  FMNMX.FTZ R3, R167, R5, !PT ;  /* 0x00000005a7037209 */ /* 0x000fe20007810000 */
[----:B------:R-:W-:Y:S01]  /*3820*/  FFMA.FTZ R5, R6, c[0x0][0x2d0], -R22 ;  /* 0x0000b40006057a23 */ /* 0x000fe20000010816 */
[----:B------:R-:W-:-:S02]  /*3830*/  FMNMX.FTZ R6, R29, R30, !PT ;  /* 0x0000001e1d067209 */ /* 0x000fc40007810000 */
[----:B------:R-:W-:Y:S01]  /*3840*/  FMNMX.FTZ R3, R166, R3, !PT ;  /* 0x00000003a6037209 */ /* 0x000fe20007810000 */
[----:B------:R1:W-:Y:S01]  /*3850*/  MUFU.EX2 R230, R5 ;  /* 0x0000000500e67308 */ /* 0x0003e20000000800 */
[----:B------:R-:W-:Y:S02]  /*3860*/  FMNMX.FTZ R134, R246, R134, !PT ;  /* 0x00000086f6867209 */ /* 0x000fe40007810000 */
[----:B------:R-:W-:Y:S02]  /*3870*/  FMNMX.FTZ R3, R138, R3, !PT ;  /* 0x000000038a037209 */ /* 0x000fe40007810000 */
[----:B------:R-:W-:Y:S02]  /*3880*/  FMNMX.FTZ R134, R245, R134, !PT ;  /* 0x00000086f5867209 */ /* 0x000fe40007810000 */
[----:B------:R-:W-:Y:S02]  /*3890*/  FMNMX.FTZ R3, R132, R3, !PT ;  /* 0x0000000384037209 */ /* 0x000fe40007810000 */
[----:B------:R-:W-:-:S02]  /*38a0*/  FMNMX.FTZ R134, R244, R134, !PT ;  /* 0x00000086f4867209 */ /* 0x000fc40007810000 */
[----:B------:R-:W-:Y:S02]  /*38b0*/  FMNMX.FTZ R3, R205, R3, !PT ;  /* 0x00000003cd037209 */ /* 0x000fe40007810000 */
[----:B------:R-:W-:Y:S02]  /*38c0*/  FSEL R222, R52, -INF , P2 ;  /* 0xff80000034de7808 */ /* 0x000fe40001000000 */
[----:B------:R-:W-:Y:S02]  /*38d0*/  FMNMX.FTZ R3, R219, R3, !PT ;  /* 0x00000003db037209 */ /* 0x000fe40007810000 */
[----:B-1----:R-:W-:Y:S01]  /*38e0*/  FMNMX.FTZ R5, R31, R6, !PT ;  /* 0x000000061f057209 */ /* 0x002fe20007810000 */
[----:B------:R-:W-:Y:S01]  /*38f0*/  FFMA.FTZ R6, R7, c[0x0][0x2d0], -R22 ;  /* 0x0000b40007067a23 */ /* 0x000fe20000010816 */
[----:B------:R-:W-:-:S03]  /*3900*/  FMNMX.FTZ R3, R218, R3, !PT ;  /* 0x00000003da037209 */ /* 0x000fc60007810000 */
[----:B------:R1:W2:Y:S01]  /*3910*/  MUFU.EX2 R229, R6 ;  /* 0x0000000600e57308 */ /* 0x0002a20000000800 */
[----:B------:R-:W-:-:S05]  /*3920*/  FMNMX.FTZ R3, R252, R3, !PT ;  /* 0x00000003fc037209 */ /* 0x000fca0007810000 */
[----:B------:R-:W3:Y:S04]  /*3930*/  SHFL.BFLY PT, R135, R3, 0x2, 0x1f ;  /* 0x0c401f0003877f89 */ /* 0x000ee800000e0000 */
[----:B-1----:R-:W1:Y:S01]  /*3940*/  SHFL.BFLY PT, R6, R134, 0x2, 0x1f ;  /* 0x0c401f0086067f89 */ /* 0x002e6200000e0000 */
[----:B---3--:R-:W-:Y:S02]  /*3950*/  FMNMX.FTZ R135, R3, R135, !PT ;  /* 0x0000008703877209 */ /* 0x008fe40007810000 */
[----:B------:R-:W-:-:S03]  /*3960*/  FMNMX.FTZ R3, R32, R5, !PT ;  /* 0x0000000520037209 */ /* 0x000fc60007810000 */
[----:B------:R-:W3:Y:S01]  /*3970*/  SHFL.BFLY PT, R7, R135, 0x1, 0x1f ;  /* 0x0c201f0087077f89 */ /* 0x000ee200000e0000 */
[----:B------:R-:W-:Y:S01]  /*3980*/  FMNMX.FTZ R5, R44, R3, !PT ;  /* 0x000000032c057209 */ /* 0x000fe20007810000 */
[----:B------:R-:W-:-:S03]  /*3990*/  FFMA.FTZ R3, R8, c[0x0][0x2d0], -R22 ;  /* 0x0000b40008037a23 */ /* 0x000fc60000010816 */
[----:B------:R-:W-:Y:S01]  /*39a0*/  FMNMX.FTZ R5, R45, R5, !PT ;  /* 0x000000052d057209 */ /* 0x000fe20007810000 */
[----:B------:R4:W-:Y:S01]  /*39b0*/  MUFU.EX2 R214, R3 ;  /* 0x0000000300d67308 */ /* 0x0009e20000000800 */
[----:B-1----:R-:W-:Y:S02]  /*39c0*/  FMNMX.FTZ R134, R134, R6, !PT ;  /* 0x0000000686867209 */ /* 0x002fe40007810000 */
[----:B------:R-:W-:Y:S01]  /*39d0*/  FMNMX.FTZ R5, R46, R5, !PT ;  /* 0x000000052e057209 */ /* 0x000fe20007810000 */
[----:B----4-:R-:W-:Y:S01]  /*39e0*/  FFMA.FTZ R3, R9, c[0x0][0x2d0], -R22 ;  /* 0x0000b40009037a23 */ /* 0x010fe20000010816 */
[----:B---3--:R-:W-:-:S03]  /*39f0*/  FMNMX.FTZ R135, R135, R7, !PT ;  /* 0x0000000787877209 */ /* 0x008fc60007810000 */
[----:B------:R1:W-:Y:S01]  /*3a00*/  MUFU.EX2 R233, R3 ;  /* 0x0000000300e97308 */ /* 0x0003e20000000800 */
[----:B------:R-:W3:Y:S01]  /*3a10*/  SHFL.BFLY PT, R7, R134, 0x1, 0x1f ;  /* 0x0c201f0086077f89 */ /* 0x000ee200000e0000 */
[C---:B------:R-:W-:Y:S01]  /*3a20*/  FSETP.NEU.FTZ.AND P2, PT, R135.reuse, -INF , PT ;  /* 0xff8000008700780b */ /* 0x040fe20003f5d000 */
[----:B------:R-:W-:-:S05]  /*3a30*/  FMUL.FTZ R21, R135, c[0x0][0x2d0] ;  /* 0x0000b40087157a20 */ /* 0x000fca0000410000 */
[----:B------:R-:W-:Y:S02]  /*3a40*/  FSEL R21, R21, RZ, P2 ;  /* 0x000000ff15157208 */ /* 0x000fe40001000000 */
[----:B-1----:R-:W-:Y:S01]  /*3a50*/  FMNMX.FTZ R3, R47, R5, !PT ;  /* 0x000000052f037209 */ /* 0x002fe20007810000 */
[----:B------:R-:W-:-:S03]  /*3a60*/  FFMA.FTZ R5, R10, c[0x0][0x2d0], -R22 ;  /* 0x0000b4000a057a23 */ /* 0x000fc60000010816 */
[----:B------:R-:W-:Y:S01]  /*3a70*/  FMNMX.FTZ R3, R174, R3, !PT ;  /* 0x00000003ae037209 */ /* 0x000fe20007810000 */
[----:B------:R1:W-:Y:S03]  /*3a80*/  MUFU.EX2 R250, R5 ;  /* 0x0000000500fa7308 */ /* 0x0003e60000000800 */
[----:B------:R-:W-:Y:S02]  /*3a90*/  FMNMX.FTZ R3, R173, R3, !PT ;  /* 0x00000003ad037209 */ /* 0x000fe40007810000 */
[----:B---3--:R-:W-:Y:S02]  /*3aa0*/  FMNMX.FTZ R134, R134, R7, !PT ;  /* 0x0000000786867209 */ /* 0x008fe40007810000 */
[----:B------:R-:W-:Y:S02]  /*3ab0*/  FMNMX.FTZ R3, R172, R3, !PT ;  /* 0x00000003ac037209 */ /* 0x000fe40007810000 */
[----:B------:R-:W-:-:S02]  /*3ac0*/  FSETP.NEU.FTZ.AND P2, PT, R134, -INF , PT ;  /* 0xff8000008600780b */ /* 0x000fc40003f5d000 */
[----:B------:R-:W-:-:S04]  /*3ad0*/  FMNMX.FTZ R3, R170, R3, !PT ;  /* 0x00000003aa037209 */ /* 0x000fc80007810000 */
[----:B------:R-:W-:Y:S01]  /*3ae0*/  FMNMX.FTZ R3, R222, R3, !PT ;  /* 0x00000003de037209 */ /* 0x000fe20007810000 */
[----:B-1----:R-:W-:-:S03]  /*3af0*/  FFMA.FTZ R5, R11, c[0x0][0x2d0], -R22 ;  /* 0x0000b4000b057a23 */ /* 0x002fc60000010816 */
[----:B------:R-:W-:Y:S01]  /*3b00*/  FMNMX.FTZ R3, R221, R3, !PT ;  /* 0x00000003dd037209 */ /* 0x000fe20007810000 */
[----:B------:R1:W-:Y:S03]  /*3b10*/  MUFU.EX2 R55, R5 ;  /* 0x0000000500377308 */ /* 0x0003e60000000800 */
[----:B------:R-:W-:-:S04]  /*3b20*/  FMNMX.FTZ R3, R220, R3, !PT ;  /* 0x00000003dc037209 */ /* 0x000fc80007810000 */
[----:B------:R-:W-:-:S05]  /*3b30*/  FMNMX.FTZ R3, R203, R3, !PT ;  /* 0x00000003cb037209 */ /* 0x000fca0007810000 */
[----:B------:R-:W3:Y:S01]  /*3b40*/  SHFL.BFLY PT, R6, R3, 0x2, 0x1f ;  /* 0x0c401f0003067f89 */ /* 0x000ee200000e0000 */
[----:B-1----:R-:W-:-:S04]  /*3b50*/  FFMA.FTZ R5, R12, c[0x0][0x2d0], -R22 ;  /* 0x0000b4000c057a23 */ /* 0x002fc80000010816 */
[----:B------:R1:W-:Y:S02]  /*3b60*/  MUFU.EX2 R231, R5 ;  /* 0x0000000500e77308 */ /* 0x0003e40000000800 */
[----:B-1----:R-:W-:Y:S01]  /*3b70*/  FFMA.FTZ R5, R13, c[0x0][0x2d0], -R22 ;  /* 0x0000b4000d057a23 */ /* 0x002fe20000010816 */
[----:B---3--:R-:W-:-:S05]  /*3b80*/  FMNMX.FTZ R3, R3, R6, !PT ;  /* 0x0000000603037209 */ /* 0x008fca0007810000 */
[----:B------:R1:W-:Y:S01]  /*3b90*/  MUFU.EX2 R54, R5 ;  /* 0x0000000500367308 */ /* 0x0003e20000000800 */
[----:B------:R-:W3:Y:S01]  /*3ba0*/  SHFL.BFLY PT, R6, R3, 0x1, 0x1f ;  /* 0x0c201f0003067f89 */ /* 0x000ee200000e0000 */
[----:B-1----:R-:W-:-:S06]  /*3bb0*/  FFMA.FTZ R5, R14, c[0x0][0x2d0], -R21 ;  /* 0x0000b4000e057a23 */ /* 0x002fcc0000010815 */
[----:B------:R1:W-:Y:S01]  /*3bc0*/  MUFU.EX2 R202, R5 ;  /* 0x0000000500ca7308 */ /* 0x0003e20000000800 */
[----:B---3--:R-:W-:-:S05]  /*3bd0*/  FMNMX.FTZ R3, R3, R6, !PT ;  /* 0x0000000603037209 */ /* 0x008fca0007810000 */
[----:B------:R-:W-:Y:S02]  /*3be0*/  FMUL.FTZ R6, R3, c[0x0][0x2d0] ;  /* 0x0000b40003067a20 */ /* 0x000fe40000410000 */
[----:B-1----:R-:W-:-:S04]  /*3bf0*/  FFMA.FTZ R5, R15, c[0x0][0x2d0], -R21 ;  /* 0x0000b4000f057a23 */ /* 0x002fc80000010815 */
[----:B------:R1:W3:Y:S02]  /*3c00*/  MUFU.EX2 R201, R5 ;  /* 0x0000000500c97308 */ /* 0x0002e40000000800 */
[----:B-1----:R-:W-:Y:S01]  /*3c10*/  FFMA.FTZ R5, R16, c[0x0][0x2d0], -R21 ;  /* 0x0000b40010057a23 */ /* 0x002fe20000010815 */
[----:B--2---:R-:W-:-:S05]  /*3c20*/  F2FP.PACK_AB R16, R229, R230 ;  /* 0x000000e6e510723e */ /* 0x004fca00000000ff */
[----:B------:R1:W-:Y:S02]  /*3c30*/  MUFU.EX2 R223, R5 ;  /* 0x0000000500df7308 */ /* 0x0003e40000000800 */
[----:B-1----:R-:W-:Y:S01]  /*3c40*/  FFMA.FTZ R5, R17, c[0x0][0x2d0], -R21 ;  /* 0x0000b40011057a23 */ /* 0x002fe20000010815 */
[----:B---3--:R-:W-:-:S05]  /*3c50*/  F2FP.PACK_AB R17, R201, R202 ;  /* 0x000000cac911723e */ /* 0x008fca00000000ff */
[----:B------:R1:W2:Y:S02]  /*3c60*/  MUFU.EX2 R116, R5 ;  /* 0x0000000500747308 */ /* 0x0002a40000000800 */
[----:B-1----:R-:W-:Y:S01]  /*3c70*/  FFMA.FTZ R5, R18, c[0x0][0x2d0], -R21 ;  /* 0x0000b40012057a23 */ /* 0x002fe20000010815 */
[----:B------:R-:W-:Y:S02]  /*3c80*/  F2FP.PACK_AB R18, R233, R214 ;  /* 0x000000d6e912723e */ /* 0x000fe400000000ff */
[----:B--2---:R-:W-:-:S03]  /*3c90*/  F2FP.PACK_AB R19, R116, R223 ;  /* 0x000000df7413723e */ /* 0x004fc600000000ff */
[----:B------:R1:W-:Y:S04]  /*3ca0*/  MUFU.EX2 R224, R5 ;  /* 0x0000000500e07308 */ /* 0x0003e80000000800 */
[----:B------:R-:W-:Y:S01]  /*3cb0*/  HMMA.16816.F32 R100, R16, R40, RZ ;  /* 0x000000281064723c */ /* 0x000fe200000018ff */
[----:B-1----:R-:W-:Y:S02]  /*3cc0*/  FFMA.FTZ R5, R20, c[0x0][0x2d0], -R21 ;  /* 0x0000b40014057a23 */ /* 0x002fe40000010815 */
[----:B------:R-:W-:Y:S02]  /*3cd0*/  FMUL.FTZ R20, R134, c[0x0][0x2d0] ;  /* 0x0000b40086147a20 */ /* 0x000fe40000410000 */
[----:B------:R1:W2:Y:S03]  /*3ce0*/  MUFU.EX2 R235, R5 ;  /* 0x0000000500eb7308 */ /* 0x0002a60000000800 */
[----:B------:R-:W-:-:S02]  /*3cf0*/  FSEL R20, R20, RZ, P2 ;  /* 0x000000ff14147208 */ /* 0x000fc40001000000 */
[----:B------:R-:W-:-:S03]  /*3d00*/  FSETP.NEU.FTZ.AND P2, PT, R3, -INF , PT ;  /* 0xff8000000300780b */ /* 0x000fc60003f5d000 */
[----:B------:R-:W-:Y:S01]  /*3d10*/  FFMA.FTZ R2, R36, c[0x0][0x2d0], -R20 ;  /* 0x0000b40024027a23 */ /* 0x000fe20000010814 */
[----:B------:R-:W-:-:S03]  /*3d20*/  FSEL R0, R6, RZ, P2 ;  /* 0x000000ff06007208 */ /* 0x000fc60001000000 */
[----:B------:R3:W-:Y:S02]  /*3d30*/  MUFU.EX2 R234, R2 ;  /* 0x0000000200ea7308 */ /* 0x0007e40000000800 */
[----:B------:R-:W-:Y:S02]  /*3d40*/  FFMA.FTZ R4, R31, c[0x0][0x2d0], -R0 ;  /* 0x0000b4001f047a23 */ /* 0x000fe40000010800 */
[----:B-1----:R-:W-:Y:S01]  /*3d50*/  FFMA.FTZ R5, R24, c[0x0][0x2d0], -R21 ;  /* 0x0000b40018057a23 */ /* 0x002fe20000010815 */
[----:B--2---:R-:W-:-:S03]  /*3d60*/  F2FP.PACK_AB R9, R235, R224 ;  /* 0x000000e0eb09723e */ /* 0x004fc600000000ff */
[----:B------:R1:W-:Y:S08]  /*3d70*/  MUFU.EX2 R217, R5 ;  /* 0x0000000500d97308 */ /* 0x0003f00000000800 */
[----:B------:R2:W-:Y:S01]  /*3d80*/  MUFU.EX2 R207, R4 ;  /* 0x0000000400cf7308 */ /* 0x0005e20000000800 */
[----:B---3--:R-:W-:Y:S02]  /*3d90*/  FFMA.FTZ R2, R37, c[0x0][0x2d0], -R20 ;  /* 0x0000b40025027a23 */ /* 0x008fe40000010814 */
[----:B-1----:R-:W-:-:S05]  /*3da0*/  FFMA.FTZ R5, R23, c[0x0][0x2d0], -R21 ;  /* 0x0000b40017057a23 */ /* 0x002fca0000010815 */
[----:B------:R1:W-:Y:S01]  /*3db0*/  MUFU.EX2 R216, R2 ;  /* 0x0000000200d87308 */ /* 0x0003e20000000800 */
[----:B--2---:R-:W-:-:S07]  /*3dc0*/  FFMA.FTZ R4, R32, c[0x0][0x2d0], -R0 ;  /* 0x0000b40020047a23 */ /* 0x004fce0000010800 */
[----:B------:R2:W3:Y:S08]  /*3dd0*/  MUFU.EX2 R212, R5 ;  /* 0x0000000500d47308 */ /* 0x0004f00000000800 */
[----:B------:R-:W4:Y:S01]  /*3de0*/  MUFU.EX2 R249, R4 ;  /* 0x0000000400f97308 */ /* 0x000f220000000800 */
[--C-:B-1----:R-:W-:Y:S02]  /*3df0*/  FFMA.FTZ R2, R38, c[0x0][0x2d0], -R20.reuse ;  /* 0x0000b40026027a23 */ /* 0x102fe40000010814 */
[----:B------:R-:W-:Y:S01]  /*3e00*/  LDSM.16.MT88.4 R36, [R228+0x2100] ;  /* 0x00210000e424783b */ /* 0x000fe20000004200 */
[----:B--2---:R-:W-:-:S04]  /*3e10*/  FFMA.FTZ R5, R25, c[0x0][0x2d0], -R20 ;  /* 0x0000b40019057a23 */ /* 0x004fc80000010814 */
[----:B------:R1:W2:Y:S01]  /*3e20*/  MUFU.EX2 R23, R2 ;  /* 0x0000000200177308 */ /* 0x0002a20000000800 */
[----:B---3--:R-:W-:Y:S02]  /*3e30*/  F2FP.PACK_AB R11, R212, R217 ;  /* 0x000000d9d40b723e */ /* 0x008fe400000000ff */
[----:B----4-:R-:W-:-:S05]  /*3e40*/  F2FP.PACK_AB R15, R249, R207 ;  /* 0x000000cff90f723e */ /* 0x010fca00000000ff */
[----:B------:R3:W-:Y:S01]  /*3e50*/  MUFU.EX2 R199, R5 ;  /* 0x0000000500c77308 */ /* 0x0007e20000000800 */
[----:B------:R-:W-:Y:S02]  /*3e60*/  FFMA.FTZ R4, R33, c[0x0][0x2d0], -R20 ;  /* 0x0000b40021047a23 */ /* 0x000fe40000010814 */
[----:B------:R-:W-:Y:S01]  /*3e70*/  LDSM.16.MT88.4 R32, [R227+0x2100] ;  /* 0x00210000e320783b */ /* 0x000fe20000004200 */
[----:B-1----:R-:W-:-:S04]  /*3e80*/  FFMA.FTZ R2, R44, c[0x0][0x2d0], -R0 ;  /* 0x0000b4002c027a23 */ /* 0x002fc80000010800 */
[----:B------:R-:W-:Y:S01]  /*3e90*/  MUFU.EX2 R53, R4 ;  /* 0x0000000400357308 */ /* 0x000fe20000000800 */
[----:B--2---:R-:W-:Y:S01]  /*3ea0*/  F2FP.PACK_AB R6, R23, R216 ;  /* 0x000000d81706723e */ /* 0x004fe200000000ff */
[----:B---3--:R-:W-:-:S06]  /*3eb0*/  FFMA.FTZ R5, R26, c[0x0][0x2d0], -R20 ;  /* 0x0000b4001a057a23 */ /* 0x008fcc0000010814 */
[----:B------:R1:W2:Y:S02]  /*3ec0*/  MUFU.EX2 R198, R5 ;  /* 0x0000000500c67308 */ /* 0x0002a40000000800 */
[--C-:B-1----:R-:W-:Y:S01]  /*3ed0*/  FFMA.FTZ R5, R27, c[0x0][0x2d0], -R20.reuse ;  /* 0x0000b4001b057a23 */ /* 0x102fe20000010814 */
[----:B--2---:R-:W-:Y:S01]  /*3ee0*/  F2FP.PACK_AB R12, R198, R199 ;  /* 0x000000c7c60c723e */ /* 0x004fe200000000ff */
[----:B------:R-:W1:Y:S04]  /*3ef0*/  LDSM.16.MT88.4 R24, [R226+0x100] ;  /* 0x00010000e218783b */ /* 0x000e680000004200 */
[----:B------:R2:W-:Y:S02]  /*3f00*/  MUFU.EX2 R200, R5 ;  /* 0x0000000500c87308 */ /* 0x0005e40000000800 */
[----:B--2---:R-:W-:-:S06]  /*3f10*/  FFMA.FTZ R5, R28, c[0x0][0x2d0], -R20 ;  /* 0x0000b4001c057a23 */ /* 0x004fcc0000010814 */
[----:B------:R2:W3:Y:S02]  /*3f20*/  MUFU.EX2 R117, R5 ;  /* 0x0000000500757308 */ /* 0x0004e40000000800 */
[--C-:B--2---:R-:W-:Y:S01]  /*3f30*/  FFMA.FTZ R5, R29, c[0x0][0x2d0], -R0.reuse ;  /* 0x0000b4001d057a23 */ /* 0x104fe20000010800 */
[----:B---3--:R-:W-:Y:S01]  /*3f40*/  F2FP.PACK_AB R14, R117, R200 ;  /* 0x000000c8750e723e */ /* 0x008fe200000000ff */
[----:B-1----:R-:W-:Y:S04]  /*3f50*/  HMMA.16816.F32 R92, R16, R24, RZ ;  /* 0x00000018105c723c */ /* 0x002fe800000018ff */
[----:B------:R1:W-:Y:S02]  /*3f60*/  MUFU.EX2 R197, R5 ;  /* 0x0000000500c57308 */ /* 0x0003e40000000800 */
[----:B-1----:R-:W-:-:S02]  /*3f70*/  FFMA.FTZ R5, R30, c[0x0][0x2d0], -R0 ;  /* 0x0000b4001e057a23 */ /* 0x002fc40000010800 */
[----:B------:R-:W1:Y:S04]  /*3f80*/  LDSM.16.MT88.4 R28, [R226+0x900] ;  /* 0x00090000e21c783b */ /* 0x000e680000004200 */
[----:B------:R-:W2:Y:S02]  /*3f90*/  MUFU.EX2 R196, R5 ;  /* 0x0000000500c47308 */ /* 0x000ea40000000800 */
[----:B--2---:R-:W-:-:S07]  /*3fa0*/  F2FP.PACK_AB R13, R196, R197 ;  /* 0x000000c5c40d723e */ /* 0x004fce00000000ff */
[C---:B------:R-:W-:Y:S01]  /*3fb0*/  HMMA.16816.F32 R96, R12.reuse, R40, RZ ;  /* 0x000000280c60723c */ /* 0x040fe200000018ff */
[----:B------:R2:W-:Y:S06]  /*3fc0*/  MUFU.EX2 R40, R2 ;  /* 0x0000000200287308 */ /* 0x0005ec0000000800 */
[----:B------:R-:W-:Y:S01]  /*3fd0*/  IMAD.MOV.U32 R41, RZ, RZ, R55 ;  /* 0x000000ffff297224 */ /* 0x000fe200078e0037 */
[----:B------:R-:W-:Y:S04]  /*3fe0*/  HMMA.16816.F32 R88, R12, R24, RZ ;  /* 0x000000180c58723c */ /* 0x000fe800000018ff */
[----:B------:R-:W-:-:S03]  /*3ff0*/  F2FP.PACK_AB R8, R41, R250 ;  /* 0x000000fa2908723e */ /* 0x000fc600000000ff */
[----:B------:R-:W-:Y:S01]  /*4000*/  IMAD.MOV.U32 R25, RZ, RZ, R53 ;  /* 0x000000ffff197224 */ /* 0x000fe200078e0035 */
[C---:B------:R-:W-:Y:S01]  /*4010*/  HMMA.16816.F32 R148, R12.reuse, R64, RZ ;  /* 0x000000400c94723c */ /* 0x040fe200000018ff */
[--C-:B--2---:R-:W-:Y:S01]  /*4020*/  FFMA.FTZ R2, R45, c[0x0][0x2d0], -R0.reuse ;  /* 0x0000b4002d027a23 */ /* 0x104fe20000010800 */
[----:B------:R-:W-:Y:S02]  /*4030*/  MOV R24, R54 ;  /* 0x0000003600187202 */ /* 0x000fe40000000f00 */
[----:B------:R-:W-:Y:S01]  /*4040*/  F2FP.PACK_AB R4, R234, R25 ;  /* 0x00000019ea04723e */ /* 0x000fe200000000ff */
[----:B------:R2:W3:Y:S01]  /*4050*/  MUFU.EX2 R232, R2 ;  /* 0x0000000200e87308 */ /* 0x0004e20000000800 */
[----:B------:R-:W-:Y:S01]  /*4060*/  F2FP.PACK_AB R10, R24, R231 ;  /* 0x000000e7180a723e */ /* 0x000fe200000000ff */
[----:B------:R-:W-:Y:S01]  /*4070*/  LDSM.16.MT88.4 R52, [R227+0x900] ;  /* 0x00090000e334783b */ /* 0x000fe20000004200 */
[C---:B------:R-:W-:Y:S08]  /*4080*/  HMMA.16816.F32 R112, R12.reuse, R36, RZ ;  /* 0x000000240c70723c */ /* 0x040ff000000018ff */
[----:B------:R-:W-:Y:S01]  /*4090*/  HMMA.16816.F32 R104, R12, R32, RZ ;  /* 0x000000200c68723c */ /* 0x000fe200000018ff */
[----:B--2---:R-:W-:Y:S01]  /*40a0*/  FFMA.FTZ R2, R46, c[0x0][0x2d0], -R0 ;  /* 0x0000b4002e027a23 */ /* 0x004fe20000010800 */
[----:B---3--:R-:W-:-:S06]  /*40b0*/  F2FP.PACK_AB R5, R232, R40 ;  /* 0x00000028e805723e */ /* 0x008fcc00000000ff */
[C---:B-1----:R-:W-:Y:S01]  /*40c0*/  HMMA.16816.F32 R188, R8.reuse, R28, R92 ;  /* 0x0000001c08bc723c */ /* 0x042fe2000000185c */
[----:B------:R1:W-:Y:S07]  /*40d0*/  MUFU.EX2 R251, R2 ;  /* 0x0000000200fb7308 */ /* 0x0003ee0000000800 */
[----:B------:R-:W-:Y:S08]  /*40e0*/  HMMA.16816.F32 R176, R8, R60, R100 ;  /* 0x0000003c08b0723c */ /* 0x000ff00000001864 */
[----:B------:R-:W-:Y:S01]  /*40f0*/  HMMA.16816.F32 R160, R12, R76, RZ ;  /* 0x0000004c0ca0723c */ /* 0x000fe200000018ff */
[----:B-1----:R-:W-:-:S02]  /*4100*/  FFMA.FTZ R2, R47, c[0x0][0x2d0], -R0 ;  /* 0x0000b4002f027a23 */ /* 0x002fc40000010800 */
[----:B------:R-:W1:Y:S02]  /*4110*/  LDSM.16.MT88.4 R44, [R226+0x2900] ;  /* 0x00290000e22c783b */ /* 0x000e640000004200 */
[----:B------:R-:W2:Y:S03]  /*4120*/  MUFU.EX2 R215, R2 ;  /* 0x0000000200d77308 */ /* 0x000ea60000000800 */
[C---:B------:R-:W-:Y:S08]  /*4130*/  HMMA.16816.F32 R156, R12.reuse, R72, RZ ;  /* 0x000000480c9c723c */ /* 0x040ff000000018ff */
[----:B------:R-:W-:Y:S01]  /*4140*/  HMMA.16816.F32 R152, R12, R68, RZ ;  /* 0x000000440c98723c */ /* 0x000fe200000018ff */
[----:B--2---:R-:W-:-:S07]  /*4150*/  F2FP.PACK_AB R7, R215, R251 ;  /* 0x000000fbd707723e */ /* 0x004fce00000000ff */
[----:B------:R-:W-:Y:S08]  /*4160*/  HMMA.16816.F32 R144, R12, R42, RZ ;  /* 0x0000002a0c90723c */ /* 0x000ff000000018ff */
[----:B------:R-:W-:Y:S07]  /*4170*/  HMMA.16816.F32 R184, R4, R28, R88 ;  /* 0x0000001c04b8723c */ /* 0x000fee0000001858 */
[----:B------:R-:W-:Y:S01]  /*4180*/  IMAD.MOV.U32 R29, RZ, RZ, R117 ;  /* 0x000000ffff1d7224 */ /* 0x000fe200078e0075 */
[----:B------:R-:W-:Y:S01]  /*4190*/  HMMA.16816.F32 R140, R12, R26, RZ ;  /* 0x0000001a0c8c723c */ /* 0x000fe200000018ff */
[----:B------:R-:W-:-:S07]  /*41a0*/  IMAD.MOV.U32 R28, RZ, RZ, R116 ;  /* 0x000000ffff1c7224 */ /* 0x000fce00078e0074 */
[C---:B------:R-:W-:Y:S08]  /*41b0*/  HMMA.16816.F32 R128, R12.reuse, R78, RZ ;  /* 0x0000004e0c80723c */ /* 0x040ff000000018ff */
[C---:B------:R-:W-:Y:S08]  /*41c0*/  HMMA.16816.F32 R124, R12.reuse, R74, RZ ;  /* 0x0000004a0c7c723c */ /* 0x040ff000000018ff */
[C---:B------:R-:W-:Y:S08]  /*41d0*/  HMMA.16816.F32 R120, R12.reuse, R70, RZ ;  /* 0x000000460c78723c */ /* 0x040ff000000018ff */
[C---:B------:R-:W-:Y:S08]  /*41e0*/  HMMA.16816.F32 R116, R12.reuse, R66, RZ ;  /* 0x000000420c74723c */ /* 0x040ff000000018ff */
[C---:B------:R-:W-:Y:S08]  /*41f0*/  HMMA.16816.F32 R108, R12.reuse, R38, RZ ;  /* 0x000000260c6c723c */ /* 0x040ff000000018ff */
[----:B------:R-:W-:Y:S08]  /*4200*/  HMMA.16816.F32 R100, R12, R34, RZ ;  /* 0x000000220c64723c */ /* 0x000ff000000018ff */
[C---:B-1----:R-:W-:Y:S07]  /*4210*/  HMMA.16816.F32 R12, R4.reuse, R44, R148 ;  /* 0x0000002c040c723c */ /* 0x042fee0000001894 */
[----:B------:R-:W-:Y:S01]  /*4220*/  IMAD.MOV.U32 R151, RZ, RZ, R251 ;  /* 0x000000ffff977224 */ /* 0x000fe200078e00fb */
[----:B------:R-:W-:Y:S01]  /*4230*/  HMMA.16816.F32 R112, R4, R84, R112 ;  /* 0x000000540470723c */ /* 0x000fe20000001870 */
[----:B------:R-:W-:Y:S01]  /*4240*/  MOV R150, R250 ;  /* 0x000000fa00967202 */ /* 0x000fe20000000f00 */
[----:B------:R-:W-:-:S02]  /*4250*/  IMAD.MOV.U32 R149, RZ, RZ, R249 ;  /* 0x000000ffff957224 */ /* 0x000fc400078e00f9 */
[----:B------:R-:W-:-:S04]  /*4260*/  IMAD.MOV.U32 R148, RZ, RZ, R248 ;  /* 0x000000ffff947224 */ /* 0x000fc800078e00f8 */
[C---:B------:R-:W-:Y:S08]  /*4270*/  HMMA.16816.F32 R104, R4.reuse, R80, R104 ;  /* 0x000000500468723c */ /* 0x040ff00000001868 */
[C---:B------:R-:W-:Y:S07]  /*4280*/  HMMA.16816.F32 R208, R4.reuse, R48, R152 ;  /* 0x0000003004d0723c */ /* 0x040fee0000001898 */
[----:B------:R-:W-:Y:S01]  /*4290*/  MOV R155, R14 ;  /* 0x0000000e009b7202 */ /* 0x000fe20000000f00 */
[----:B------:R-:W-:Y:S01]  /*42a0*/  IMAD.MOV.U32 R154, RZ, RZ, R15 ;  /* 0x000000ffff9a7224 */ /* 0x000fe200078e000f */
[----:B------:R-:W-:Y:S01]  /*42b0*/  HMMA.16816.F32 R180, R4, R60, R96 ;  /* 0x0000003c04b4723c */ /* 0x000fe20000001860 */
[----:B------:R-:W-:Y:S01]  /*42c0*/  IMAD.MOV.U32 R153, RZ, RZ, R12 ;  /* 0x000000ffff997224 */ /* 0x000fe200078e000c */
[----:B------:R-:W-:Y:S01]  /*42d0*/  MOV R2, R113 ;  /* 0x0000007100027202 */ /* 0x000fe20000000f00 */
[----:B------:R-:W-:-:S04]  /*42e0*/  IMAD.MOV.U32 R152, RZ, RZ, R13 ;  /* 0x000000ffff987224 */ /* 0x000fc800078e000d */
[----:B------:R-:W-:Y:S01]  /*42f0*/  IMAD.MOV.U32 R61, RZ, RZ, R115 ;  /* 0x000000ffff3d7224 */ /* 0x000fe200078e0073 */
[C---:B------:R-:W-:Y:S01]  /*4300*/  HMMA.16816.F32 R12, R16.reuse, R64, RZ ;  /* 0x00000040100c723c */ /* 0x040fe200000018ff */
[----:B------:R-:W-:Y:S02]  /*4310*/  IMAD.MOV.U32 R60, RZ, RZ, R112 ;  /* 0x000000ffff3c7224 */ /* 0x000fe400078e0070 */
[----:B------:R-:W-:Y:S02]  /*4320*/  IMAD.MOV.U32 R213, RZ, RZ, R104 ;  /* 0x000000ffffd57224 */ /* 0x000fe400078e0068 */
[----:B------:R-:W-:Y:S02]  /*4330*/  IMAD.MOV.U32 R104, RZ, RZ, R60 ;  /* 0x000000ffff687224 */ /* 0x000fe400078e003c */
[----:B------:R-:W-:Y:S01]  /*4340*/  IMAD.MOV.U32 R64, RZ, RZ, R114 ;  /* 0x000000ffff407224 */ /* 0x000fe200078e0072 */
[----:B------:R-:W-:Y:S01]  /*4350*/  HMMA.16816.F32 R96, R16, R76, RZ ;  /* 0x0000004c1060723c */ /* 0x000fe200000018ff */
[----:B------:R-:W-:-:S06]  /*4360*/  IMAD.MOV.U32 R60, RZ, RZ, R40 ;  /* 0x000000ffff3c7224 */ /* 0x000fcc00078e0028 */
[----:B------:R-:W-:Y:S01]  /*4370*/  MOV R77, R212 ;  /* 0x000000d4004d7202 */ /* 0x000fe20000000f00 */
[----:B------:R-:W-:Y:S01]  /*4380*/  IMAD.MOV.U32 R212, RZ, RZ, R105 ;  /* 0x000000ffffd47224 */ /* 0x000fe200078e0069 */
[----:B------:R-:W-:Y:S01]  /*4390*/  HMMA.16816.F32 R192, R4, R56, R160 ;  /* 0x0000003804c0723c */ /* 0x000fe200000018a0 */
[----:B------:R-:W-:Y:S02]  /*43a0*/  IMAD.MOV.U32 R105, RZ, RZ, R2 ;  /* 0x000000ffff697224 */ /* 0x000fe400078e0002 */
[----:B------:R-:W-:-:S04]  /*43b0*/  FFMA.FTZ R2, R164, c[0x0][0x2d0], -R22 ;  /* 0x0000b400a4027a23 */ /* 0x000fc80000010816 */
[----:B------:R-:W-:Y:S01]  /*43c0*/  MOV R163, R207 ;  /* 0x000000cf00a37202 */ /* 0x000fe20000000f00 */
[----:B------:R-:W-:Y:S01]  /*43d0*/  IMAD.MOV.U32 R162, RZ, RZ, R206 ;  /* 0x000000ffffa27224 */ /* 0x000fe200078e00ce */
[----:B------:R-:W-:Y:S01]  /*43e0*/  HMMA.16816.F32 R92, R16, R72, RZ ;  /* 0x00000048105c723c */ /* 0x000fe200000018ff */
[----:B------:R-:W-:Y:S01]  /*43f0*/  IMAD.MOV.U32 R161, RZ, RZ, R205 ;  /* 0x000000ffffa17224 */ /* 0x000fe200078e00cd */
[----:B------:R1:W-:Y:S01]  /*4400*/  MUFU.EX2 R65, R2 ;  /* 0x0000000200417308 */ /* 0x0003e20000000800 */
[----:B------:R-:W-:-:S05]  /*4410*/  IMAD.MOV.U32 R160, RZ, RZ, R204 ;  /* 0x000000ffffa07224 */ /* 0x000fca00078e00cc */
[C---:B------:R-:W-:Y:S08]  /*4420*/  HMMA.16816.F32 R248, R4.reuse, R46, R116 ;  /* 0x0000002e04f8723c */ /* 0x040ff00000001874 */
[----:B------:R-:W-:Y:S01]  /*4430*/  HMMA.16816.F32 R204, R4, R52, R156 ;  /* 0x0000003404cc723c */ /* 0x000fe2000000189c */
[----:B-1----:R-:W-:-:S04]  /*4440*/  FFMA.FTZ R2, R139, c[0x0][0x2d0], -R22 ;  /* 0x0000b4008b027a23 */ /* 0x002fc80000010816 */
[----:B------:R1:W-:Y:S03]  /*4450*/  MUFU.EX2 R139, R2 ;  /* 0x00000002008b7308 */ /* 0x0003e60000000800 */
[----:B------:R-:W-:Y:S08]  /*4460*/  HMMA.16816.F32 R116, R8, R44, R12 ;  /* 0x0000002c0874723c */ /* 0x000ff0000000180c */
[----:B------:R-:W-:Y:S01]  /*4470*/  HMMA.16816.F32 R156, R4, R62, R144 ;  /* 0x0000003e049c723c */ /* 0x000fe20000001890 */
[----:B-1----:R-:W-:-:S06]  /*4480*/  FFMA.FTZ R2, R137, c[0x0][0x2d0], -R22 ;  /* 0x0000b40089027a23 */ /* 0x002fcc0000010816 */
[----:B------:R-:W-:Y:S01]  /*4490*/  MOV R145, R155 ;  /* 0x0000009b00917202 */ /* 0x000fe20000000f00 */
[C---:B------:R-:W-:Y:S01]  /*44a0*/  HMMA.16816.F32 R12, R16.reuse, R36, RZ ;  /* 0x00000024100c723c */ /* 0x040fe200000018ff */
[----:B------:R-:W-:Y:S01]  /*44b0*/  IMAD.MOV.U32 R146, RZ, RZ, R154 ;  /* 0x000000ffff927224 */ /* 0x000fe200078e009a */
[----:B------:R-:W-:Y:S01]  /*44c0*/  MOV R144, R152 ;  /* 0x0000009800907202 */ /* 0x000fe20000000f00 */
[----:B------:R-:W-:Y:S01]  /*44d0*/  IMAD.MOV.U32 R147, RZ, RZ, R153 ;  /* 0x000000ffff937224 */ /* 0x000fe200078e0099 */
[----:B------:R1:W-:Y:S04]  /*44e0*/  MUFU.EX2 R137, R2 ;  /* 0x0000000200897308 */ /* 0x0003e80000000800 */
[----:B------:R-:W-:Y:S07]  /*44f0*/  HMMA.16816.F32 R88, R16, R68, RZ ;  /* 0x000000441058723c */ /* 0x000fee00000018ff */
[----:B------:R-:W-:Y:S01]  /*4500*/  IMAD.MOV.U32 R68, RZ, RZ, R107 ;  /* 0x000000ffff447224 */ /* 0x000fe200078e006b */
[----:B------:R-:W-:Y:S01]  /*4510*/  HMMA.16816.F32 R140, R4, R30, R140 ;  /* 0x0000001e048c723c */ /* 0x000fe2000000188c */
[----:B------:R-:W-:-:S02]  /*4520*/  MOV R107, R61 ;  /* 0x0000003d006b7202 */ /* 0x000fc40000000f00 */
[----:B------:R-:W-:Y:S01]  /*4530*/  MOV R69, R106 ;  /* 0x0000006a00457202 */ /* 0x000fe20000000f00 */
[----:B-1----:R-:W-:Y:S02]  /*4540*/  FFMA.FTZ R2, R133, c[0x0][0x2d0], -R22 ;  /* 0x0000b40085027a23 */ /* 0x002fe40000010816 */
[----:B------:R-:W-:Y:S02]  /*4550*/  IMAD.MOV.U32 R106, RZ, RZ, R64 ;  /* 0x000000ffff6a7224 */ /* 0x000fe400078e0040 */
[C---:B------:R-:W-:Y:S01]  /*4560*/  HMMA.16816.F32 R128, R4.reuse, R58, R128 ;  /* 0x0000003a0480723c */ /* 0x040fe20000001880 */
[----:B------:R1:W-:Y:S07]  /*4570*/  MUFU.EX2 R133, R2 ;  /* 0x0000000200857308 */ /* 0x0003ee0000000800 */
[C---:B------:R-:W-:Y:S08]  /*4580*/  HMMA.16816.F32 R124, R4.reuse, R54, R124 ;  /* 0x00000036047c723c */ /* 0x040ff0000000187c */
[----:B------:R-:W-:Y:S01]  /*4590*/  HMMA.16816.F32 R120, R4, R50, R120 ;  /* 0x000000320478723c */ /* 0x000fe20000001878 */
[----:B-1----:R-:W-:-:S04]  /*45a0*/  FFMA.FTZ R2, R167, c[0x0][0x2d0], -R21 ;  /* 0x0000b400a7027a23 */ /* 0x002fc80000010815 */
[----:B------:R1:W-:Y:S03]  /*45b0*/  MUFU.EX2 R61, R2 ;  /* 0x00000002003d7308 */ /* 0x0003e60000000800 */
[C---:B------:R-:W-:Y:S08]  /*45c0*/  HMMA.16816.F32 R108, R4.reuse, R86, R108 ;  /* 0x00000056046c723c */ /* 0x040ff0000000186c */
[----:B------:R-:W-:Y:S01]  /*45d0*/  HMMA.16816.F32 R152, R4, R82, R100 ;  /* 0x000000520498723c */ /* 0x000fe20000001864 */
[----:B-1----:R-:W-:-:S07]  /*45e0*/  FFMA.FTZ R2, R166, c[0x0][0x2d0], -R21 ;  /* 0x0000b400a6027a23 */ /* 0x002fce0000010815 */
[----:B------:R-:W-:Y:S01]  /*45f0*/  HMMA.16816.F32 R4, R16, R32, RZ ;  /* 0x000000201004723c */ /* 0x000fe200000018ff */
[----:B------:R1:W-:Y:S07]  /*4600*/  MUFU.EX2 R64, R2 ;  /* 0x0000000200407308 */ /* 0x0003ee0000000800 */
[C---:B------:R-:W-:Y:S07]  /*4610*/  HMMA.16816.F32 R96, R8.reuse, R56, R96 ;  /* 0x000000380860723c */ /* 0x040fee0000001860 */
[----:B------:R-:W-:Y:S01]  /*4620*/  IMAD.MOV.U32 R57, RZ, RZ, R77 ;  /* 0x000000ffff397224 */ /* 0x000fe200078e004d */
[----:B------:R-:W-:Y:S01]  /*4630*/  HMMA.16816.F32 R100, R8, R52, R92 ;  /* 0x000000340864723c */ /* 0x000fe2000000185c */
[----:B-1----:R-:W-:Y:S01]  /*4640*/  FFMA.FTZ R2, R138, c[0x0][0x2d0], -R21 ;  /* 0x0000b4008a027a23 */ /* 0x002fe20000010815 */
[----:B------:R-:W-:Y:S01]  /*4650*/  MOV R56, R24 ;  /* 0x0000001800387202 */ /* 0x000fe20000000f00 */
[----:B------:R-:W-:-:S04]  /*4660*/  IMAD.MOV.U32 R138, RZ, RZ, R149 ;  /* 0x000000ffff8a7224 */ /* 0x000fc800078e0095 */
[----:B------:R-:W-:Y:S01]  /*4670*/  MOV R52, R41 ;  /* 0x0000002900347202 */ /* 0x000fe20000000f00 */
[----:B------:R-:W-:Y:S01]  /*4680*/  HMMA.16816.F32 R76, R16, R78, RZ ;  /* 0x0000004e104c723c */ /* 0x000fe200000018ff */
[----:B------:R-:W-:-:S07]  /*4690*/  IMAD.MOV.U32 R53, RZ, RZ, R25 ;  /* 0x000000ffff357224 */ /* 0x000fce00078e0019 */
[----:B------:R-:W-:Y:S08]  /*46a0*/  HMMA.16816.F32 R40, R16, R42, RZ ;  /* 0x0000002a1028723c */ /* 0x000ff000000018ff */
[----:B------:R-:W-:Y:S07]  /*46b0*/  HMMA.16816.F32 R112, R8, R84, R12 ;  /* 0x000000540870723c */ /* 0x000fee000000180c */
[----:B------:R-:W-:Y:S01]  /*46c0*/  IMAD.MOV.U32 R85, RZ, RZ, R160 ;  /* 0x000000ffff557224 */ /* 0x000fe200078e00a0 */
[----:B------:R-:W-:Y:S01]  /*46d0*/  HMMA.16816.F32 R12, R16, R70, RZ ;  /* 0x00000046100c723c */ /* 0x000fe200000018ff */
[----:B------:R-:W-:-:S06]  /*46e0*/  IMAD.MOV.U32 R84, RZ, RZ, R161 ;  /* 0x000000ffff547224 */ /* 0x000fcc00078e00a1 */
[----:B------:R-:W-:Y:S01]  /*46f0*/  IMAD.MOV.U32 R71, RZ, RZ, R144 ;  /* 0x000000ffff477224 */ /* 0x000fe200078e0090 */
[----:B------:R-:W-:Y:S01]  /*4700*/  HMMA.16816.F32 R92, R8, R48, R88 ;  /* 0x00000030085c723c */ /* 0x000fe20000001858 */
[----:B------:R-:W-:-:S07]  /*4710*/  IMAD.MOV.U32 R70, RZ, RZ, R147 ;  /* 0x000000ffff467224 */ /* 0x000fce00078e0093 */
[----:B------:R-:W-:Y:S08]  /*4720*/  HMMA.16816.F32 R88, R8, R80, R4 ;  /* 0x000000500858723c */ /* 0x000ff00000001804 */
[----:B------:R-:W-:Y:S01]  /*4730*/  HMMA.16816.F32 R4, R16, R66, RZ ;  /* 0x000000421004723c */ /* 0x000fe200000018ff */
[----:B------:R1:W-:Y:S07]  /*4740*/  MUFU.EX2 R67, R2 ;  /* 0x0000000200437308 */ /* 0x0003ee0000000800 */
[C---:B------:R-:W-:Y:S08]  /*4750*/  HMMA.16816.F32 R76, R8.reuse, R58, R76 ;  /* 0x0000003a084c723c */ /* 0x040ff0000000184c */
[----:B------:R-:W-:Y:S01]  /*4760*/  HMMA.16816.F32 R40, R8, R62, R40 ;  /* 0x0000003e0828723c */ /* 0x000fe20000001828 */
[----:B-1----:R-:W-:-:S04]  /*4770*/  FFMA.FTZ R2, R132, c[0x0][0x2d0], -R21 ;  /* 0x0000b40084027a23 */ /* 0x002fc80000010815 */
[----:B------:R1:W-:Y:S03]  /*4780*/  MUFU.EX2 R132, R2 ;  /* 0x0000000200847308 */ /* 0x0003e60000000800 */
[----:B------:R-:W-:Y:S01]  /*4790*/  HMMA.16816.F32 R48, R8, R50, R12 ;  /* 0x000000320830723c */ /* 0x000fe2000000180c */
[----:B------:R-:W2:Y:S07]  /*47a0*/  LDSM.16.MT88.4 R12, [R225+0x1100] ;  /* 0x00110000e10c783b */ /* 0x000eae0000004200 */
[----:B------:R-:W-:Y:S01]  /*47b0*/  HMMA.16816.F32 R24, R16, R26, RZ ;  /* 0x0000001a1018723c */ /* 0x000fe200000018ff */
[----:B-1----:R-:W-:-:S02]  /*47c0*/  FFMA.FTZ R2, R171, c[0x0][0x2d0], -R20 ;  /* 0x0000b400ab027a23 */ /* 0x002fc40000010814 */
[----:B------:R-:W-:-:S05]  /*47d0*/  IMAD.MOV.U32 R171, RZ, RZ, R52 ;  /* 0x000000ffffab7224 */ /* 0x000fca00078e0034 */
[----:B------:R-:W-:Y:S01]  /*47e0*/  HMMA.16816.F32 R72, R16, R74, RZ ;  /* 0x0000004a1048723c */ /* 0x000fe200000018ff */
[----:B------:R1:W-:Y:S01]  /*47f0*/  MUFU.EX2 R58, R2 ;  /* 0x00000002003a7308 */ /* 0x0003e20000000800 */
[----:B------:R-:W-:-:S06]  /*4800*/  IMAD.MOV.U32 R52, RZ, RZ, R56 ;  /* 0x000000ffff347224 */ /* 0x000fcc00078e0038 */
[C---:B------:R-:W-:Y:S08]  /*4810*/  HMMA.16816.F32 R36, R16.reuse, R38, RZ ;  /* 0x000000261024723c */ /* 0x040ff000000018ff */
[----:B------:R-:W-:Y:S01]  /*4820*/  HMMA.16816.F32 R16, R16, R34, RZ ;  /* 0x000000221010723c */ /* 0x000fe200000018ff */
[----:B-1----:R-:W-:Y:S02]  /*4830*/  FFMA.FTZ R2, R169, c[0x0][0x2d0], -R20 ;  /* 0x0000b400a9027a23 */ /* 0x002fe40000010814 */
[----:B------:R-:W-:-:S02]  /*4840*/  IMAD.MOV.U32 R169, RZ, RZ, R60 ;  /* 0x000000ffffa97224 */ /* 0x000fc400078e003c */
[----:B------:R1:W3:Y:S03]  /*4850*/  MUFU.EX2 R60, R2 ;  /* 0x00000002003c7308 */ /* 0x0002e60000000800 */
[C---:B------:R-:W-:Y:S07]  /*4860*/  HMMA.16816.F32 R44, R8.reuse, R46, R4 ;  /* 0x0000002e082c723c */ /* 0x040fee0000001804 */
[--C-:B------:R-:W-:Y:S01]  /*4870*/  FFMA.FTZ R4, R165, c[0x0][0x2d0], -R20.reuse ;  /* 0x0000b400a5047a23 */ /* 0x100fe20000010814 */
[----:B------:R-:W-:Y:S03]  /*4880*/  HMMA.16816.F32 R24, R8, R30, R24 ;  /* 0x0000001e0818723c */ /* 0x000fe60000001818 */
[----:B------:R3:W-:Y:S01]  /*4890*/  MUFU.EX2 R66, R4 ;  /* 0x0000000400427308 */ /* 0x0007e20000000800 */
[----:B-1----:R-:W-:Y:S01]  /*48a0*/  FFMA.FTZ R2, R168, c[0x0][0x2d0], -R20 ;  /* 0x0000b400a8027a23 */ /* 0x002fe20000010814 */
[----:B------:R-:W-:Y:S01]  /*48b0*/  MOV R168, R53 ;  /* 0x0000003500a87202 */ /* 0x000fe20000000f00 */
[----:B------:R-:W-:-:S02]  /*48c0*/  IMAD.MOV.U32 R53, RZ, RZ, R57 ;  /* 0x000000ffff357224 */ /* 0x000fc400078e0039 */
[C---:B------:R-:W-:Y:S03]  /*48d0*/  HMMA.16816.F32 R72, R8.reuse, R54, R72 ;  /* 0x000000360848723c */ /* 0x040fe60000001848 */
[----:B------:R1:W4:Y:S01]  /*48e0*/  MUFU.EX2 R63, R2 ;  /* 0x00000002003f7308 */ /* 0x0003220000000800 */
[----:B------:R-:W-:Y:S02]  /*48f0*/  IMAD.MOV.U32 R33, RZ, RZ, R53 ;  /* 0x000000ffff217224 */ /* 0x000fe400078e0035 */
[----:B------:R-:W-:Y:S01]  /*4900*/  IMAD.MOV.U32 R53, RZ, RZ, R146 ;  /* 0x000000ffff357224 */ /* 0x000fe200078e0092 */
[----:B------:R-:W-:Y:S01]  /*4910*/  MOV R55, R148 ;  /* 0x0000009400377202 */ /* 0x000fe20000000f00 */
[----:B------:R-:W-:Y:S01]  /*4920*/  HMMA.16816.F32 R36, R8, R86, R36 ;  /* 0x000000560824723c */ /* 0x000fe20000001824 */
[----:B------:R-:W-:Y:S02]  /*4930*/  MOV R54, R162 ;  /* 0x000000a200367202 */ /* 0x000fe40000000f00 */
[----:B---3--:R-:W-:-:S04]  /*4940*/  F2FP.PACK_AB R4, R60, R58 ;  /* 0x0000003a3c04723e */ /* 0x008fc800000000ff */
[----:B------:R-:W-:Y:S01]  /*4950*/  IMAD.MOV.U32 R86, RZ, RZ, R150 ;  /* 0x000000ffff567224 */ /* 0x000fe200078e0096 */
[----:B------:R-:W-:Y:S01]  /*4960*/  HMMA.16816.F32 R80, R8, R82, R16 ;  /* 0x000000520850723c */ /* 0x000fe20000001810 */
[----:B------:R-:W-:Y:S01]  /*4970*/  MOV R87, R151 ;  /* 0x0000009700577202 */ /* 0x000fe20000000f00 */
[----:B------:R-:W3:Y:S01]  /*4980*/  LDSM.16.MT88.4 R16, [R226+0x1100] ;  /* 0x00110000e210783b */ /* 0x000ee20000004200 */
[----:B-1----:R-:W-:Y:S01]  /*4990*/  FFMA.FTZ R2, R174, c[0x0][0x2d0], -R0 ;  /* 0x0000b400ae027a23 */ /* 0x002fe20000010800 */
[----:B----4-:R-:W-:-:S03]  /*49a0*/  F2FP.PACK_AB R6, R66, R63 ;  /* 0x0000003f4206723e */ /* 0x010fc600000000ff */
[----:B------:R1:W-:Y:S01]  /*49b0*/  MUFU.EX2 R56, R2 ;  /* 0x0000000200387308 */ /* 0x0003e20000000800 */
[----:B------:R-:W-:Y:S02]  /*49c0*/  F2FP.PACK_AB R8, R139, R65 ;  /* 0x000000418b08723e */ /* 0x000fe400000000ff */
[----:B------:R-:W-:Y:S02]  /*49d0*/  F2FP.PACK_AB R9, R64, R61 ;  /* 0x0000003d4009723e */ /* 0x000fe400000000ff */
[----:B------:R-:W-:Y:S02]  /*49e0*/  F2FP.PACK_AB R10, R133, R137 ;  /* 0x00000089850a723e */ /* 0x000fe400000000ff */
[----:B------:R-:W-:-:S07]  /*49f0*/  F2FP.PACK_AB R11, R132, R67 ;  /* 0x00000043840b723e */ /* 0x000fce00000000ff */
[----:B--2---:R-:W-:Y:S01]  /*4a00*/  HMMA.16816.F32 R148, R8, R12, R176 ;  /* 0x0000000c0894723c */ /* 0x004fe200000018b0 */
[----:B-1----:R-:W-:-:S04]  /*4a10*/  FFMA.FTZ R2, R173, c[0x0][0x2d0], -R0 ;  /* 0x0000b400ad027a23 */ /* 0x002fc80000010800 */
[----:B------:R1:W2:Y:S02]  /*4a20*/  MUFU.EX2 R57, R2 ;  /* 0x0000000200397308 */ /* 0x0002a40000000800 */
[----:B------:R-:W-:Y:S01]  /*4a30*/  IMAD.MOV.U32 R178, RZ, RZ, R28 ;  /* 0x000000ffffb27224 */ /* 0x000fe200078e001c */
[----:B------:R-:W-:Y:S01]  /*4a40*/  MOV R179, R29 ;  /* 0x0000001d00b37202 */ /* 0x000fe20000000f00 */
[----:B------:R-:W-:Y:S01]  /*4a50*/  IMAD.MOV.U32 R177, RZ, RZ, R163 ;  /* 0x000000ffffb17224 */ /* 0x000fe200078e00a3 */
[C---:B------:R-:W-:Y:S07]  /*4a60*/  HMMA.16816.F32 R28, R8.reuse, R14, R40 ;  /* 0x0000000e081c723c */ /* 0x040fee0000001828 */
[----:B------:R-:W-:Y:S01]  /*4a70*/  IMAD.MOV.U32 R40, RZ, RZ, R70 ;  /* 0x000000ffff287224 */ /* 0x000fe200078e0046 */
[----:B------:R-:W-:Y:S01]  /*4a80*/  MOV R41, R71 ;  /* 0x0000004700297202 */ /* 0x000fe20000000f00 */
[----:B------:R-:W-:Y:S01]  /*4a90*/  IMAD.MOV.U32 R43, RZ, RZ, R53 ;  /* 0x000000ffff2b7224 */ /* 0x000fe200078e0035 */
[----:B---3--:R-:W-:Y:S01]  /*4aa0*/  HMMA.16816.F32 R164, R8, R16, R188 ;  /* 0x0000001008a4723c */ /* 0x008fe200000018bc */
[----:B-1----:R-:W-:Y:S01]  /*4ab0*/  FFMA.FTZ R2, R172, c[0x0][0x2d0], -R0 ;  /* 0x0000b400ac027a23 */ /* 0x002fe20000010800 */
[----:B--2---:R-:W-:-:S03]  /*4ac0*/  F2FP.PACK_AB R5, R57, R56 ;  /* 0x000000383905723e */ /* 0x004fc600000000ff */
[----:B------:R1:W-:Y:S02]  /*4ad0*/  MUFU.EX2 R59, R2 ;  /* 0x00000002003b7308 */ /* 0x0003e40000000800 */
[----:B-1----:R-:W-:Y:S01]  /*4ae0*/  FFMA.FTZ R2, R170, c[0x0][0x2d0], -R0 ;  /* 0x0000b400aa027a23 */ /* 0x002fe20000010800 */
[----:B------:R-:W-:Y:S02]  /*4af0*/  MOV R170, R52 ;  /* 0x0000003400aa7202 */ /* 0x000fe40000000f00 */
[----:B------:R-:W-:-:S03]  /*4b00*/  MOV R52, R145 ;  /* 0x0000009100347202 */ /* 0x000fc60000000f00 */
[----:B------:R-:W1:Y:S02]  /*4b10*/  MUFU.EX2 R62, R2 ;  /* 0x00000002003e7308 */ /* 0x000e640000000800 */
[----:B------:R-:W-:Y:S01]  /*4b20*/  IMAD.MOV.U32 R42, RZ, RZ, R52 ;  /* 0x000000ffff2a7224 */ /* 0x000fe200078e0034 */
[----:B-1----:R-:W-:Y:S01]  /*4b30*/  F2FP.PACK_AB R7, R62, R59 ;  /* 0x0000003b3e07723e */ /* 0x002fe200000000ff */
[----:B------:R-:W-:-:S06]  /*4b40*/  IMAD.MOV.U32 R2, RZ, RZ, R175 ;  /* 0x000000ffff027224 */ /* 0x000fcc00078e00af */
[C---:B------:R-:W-:Y:S08]  /*4b50*/  HMMA.16816.F32 R144, R4.reuse, R12, R180 ;  /* 0x0000000c0490723c */ /* 0x040ff000000018b4 */
[C---:B------:R-:W-:Y:S01]  /*4b60*/  HMMA.16816.F32 R156, R4.reuse, R14, R156 ;  /* 0x0000000e049c723c */ /* 0x040fe2000000189c */
[----:B------:R-:W1:Y:S07]  /*4b70*/  LDSM.16.MT88.4 R12, [R228+0x1100] ;  /* 0x00110000e40c783b */ /* 0x000e6e0000004200 */
[C---:B------:R-:W-:Y:S07]  /*4b80*/  HMMA.16816.F32 R160, R4.reuse, R16, R184 ;  /* 0x0000001004a0723c */ /* 0x040fee00000018b8 */
[----:B------:R-:W-:Y:S01]  /*4b90*/  IMAD.MOV.U32 R187, RZ, RZ, R33 ;  /* 0x000000ffffbb7224 */ /* 0x000fe200078e0021 */
[----:B------:R-:W-:Y:S01]  /*4ba0*/  HMMA.16816.F32 R172, R4, R18, R140 ;  /* 0x0000001204ac723c */ /* 0x000fe2000000188c */
[----:B------:R-:W-:-:S02]  /*4bb0*/  IMAD.MOV.U32 R186, RZ, RZ, R214 ;  /* 0x000000ffffba7224 */ /* 0x000fc400078e00d6 */
[----:B------:R-:W-:Y:S02]  /*4bc0*/  IMAD.MOV.U32 R184, RZ, RZ, R86 ;  /* 0x000000ffffb87224 */ /* 0x000fe400078e0056 */
[----:B------:R-:W-:Y:S01]  /*4bd0*/  IMAD.MOV.U32 R185, RZ, RZ, R87 ;  /* 0x000000ffffb97224 */ /* 0x000fe200078e0057 */
[----:B------:R-:W-:Y:S01]  /*4be0*/  MOV R87, R54 ;  /* 0x0000003600577202 */ /* 0x000fe20000000f00 */
[----:B------:R-:W-:Y:S01]  /*4bf0*/  IMAD.MOV.U32 R86, RZ, RZ, R55 ;  /* 0x000000ffff567224 */ /* 0x000fe200078e0037 */
[----:B------:R-:W-:Y:S01]  /*4c00*/  HMMA.16816.F32 R32, R8, R18, R24 ;  /* 0x000000120820723c */ /* 0x000fe20000001818 */
[----:B------:R-:W2:Y:S01]  /*4c10*/  LDSM.16.MT88.4 R16, [R227+0x1100] ;  /* 0x00110000e310783b */ /* 0x000ea20000004200 */
[----:B------:R-:W-:Y:S01]  /*4c20*/  MOV R140, R219 ;  /* 0x000000db008c7202 */ /* 0x000fe20000000f00 */
[----:B------:R-:W-:Y:S01]  /*4c30*/  IMAD.MOV.U32 R141, RZ, RZ, R218 ;  /* 0x000000ffff8d7224 */ /* 0x000fe200078e00da */
[----:B------:R-:W-:Y:S01]  /*4c40*/  MOV R143, R216 ;  /* 0x000000d8008f7202 */ /* 0x000fe20000000f00 */
[----:B------:R-:W3:Y:S01]  /*4c50*/  LDSM.16.MT88.4 R24, [R226+0x3100] ;  /* 0x00310000e218783b */ /* 0x000ee20000004200 */
[----:B------:R-:W-:-:S02]  /*4c60*/  IMAD.MOV.U32 R142, RZ, RZ, R217 ;  /* 0x000000ffff8e7224 */ /* 0x000fc400078e00d9 */
[----:B-1----:R-:W-:Y:S07]  /*4c70*/  HMMA.16816.F32 R180, R8, R12, R96 ;  /* 0x0000000c08b4723c */ /* 0x002fee0000001860 */
[----:B------:R-:W-:Y:S01]  /*4c80*/  MOV R99, R177 ;  /* 0x000000b100637202 */ /* 0x000fe20000000f00 */
[----:B------:R-:W-:Y:S01]  /*4c90*/  IMAD.MOV.U32 R98, RZ, RZ, R178 ;  /* 0x000000ffff627224 */ /* 0x000fe200078e00b2 */
[----:B------:R-:W-:Y:S01]  /*4ca0*/  HMMA.16816.F32 R188, R4, R14, R128 ;  /* 0x0000000e04bc723c */ /* 0x000fe20000001880 */
[----:B------:R-:W-:Y:S01]  /*4cb0*/  IMAD.MOV.U32 R97, RZ, RZ, R179 ;  /* 0x000000ffff617224 */ /* 0x000fe200078e00b3 */
[----:B------:R-:W-:Y:S01]  /*4cc0*/  MOV R96, R138 ;  /* 0x0000008a00607202 */ /* 0x000fe20000000f00 */
[----:B------:R-:W-:-:S04]  /*4cd0*/  IMAD.MOV.U32 R138, RZ, RZ, R215 ;  /* 0x000000ffff8a7224 */ /* 0x000fc800078e00d7 */
[----:B------:R-:W-:Y:S01]  /*4ce0*/  MOV R128, R213 ;  /* 0x000000d500807202 */ /* 0x000fe20000000f00 */
[----:B------:R-:W-:Y:S01]  /*4cf0*/  HMMA.16816.F32 R176, R4, R12, R192 ;  /* 0x0000000c04b0723c */ /* 0x000fe200000018c0 */
[----:B------:R-:W-:Y:S01]  /*4d00*/  IMAD.MOV.U32 R129, RZ, RZ, R212 ;  /* 0x000000ffff817224 */ /* 0x000fe200078e00d4 */
[----:B------:R-:W-:Y:S01]  /*4d10*/  MOV R131, R68 ;  /* 0x0000004400837202 */ /* 0x000fe20000000f00 */
[----:B------:R-:W-:-:S05]  /*4d20*/  IMAD.MOV.U32 R130, RZ, RZ, R69 ;  /* 0x000000ffff827224 */ /* 0x000fca00078e0045 */
[C---:B------:R-:W-:Y:S01]  /*4d30*/  HMMA.16816.F32 R76, R8.reuse, R14, R76 ;  /* 0x0000000e084c723c */ /* 0x040fe2000000184c */
[----:B------:R-:W1:Y:S07]  /*4d40*/  LDSM.16.MT88.4 R12, [R225+0x3100] ;  /* 0x00310000e10c783b */ /* 0x000e6e0000004200 */
[----:B--2---:R-:W-:Y:S08]  /*4d50*/  HMMA.16816.F32 R212, R8, R18, R72 ;  /* 0x0000001208d4723c */ /* 0x004ff00000001848 */
[-C--:B------:R-:W-:Y:S08]  /*4d60*/  HMMA.16816.F32 R192, R4, R16.reuse, R204 ;  /* 0x0000001004c0723c */ /* 0x080ff000000018cc */
[----:B------:R-:W-:Y:S07]  /*4d70*/  HMMA.16816.F32 R216, R8, R16, R100 ;  /* 0x0000001008d8723c */ /* 0x000fee0000001864 */
[----:B------:R-:W-:Y:S01]  /*4d80*/  IMAD.MOV.U32 R100, RZ, RZ, R128 ;  /* 0x000000ffff647224 */ /* 0x000fe200078e0080 */
[----:B------:R-:W-:Y:S01]  /*4d90*/  HMMA.16816.F32 R204, R4, R18, R124 ;  /* 0x0000001204cc723c */ /* 0x000fe2000000187c */
[----:B------:R-:W2:Y:S01]  /*4da0*/  LDSM.16.MT88.4 R16, [R228+0x3100] ;  /* 0x00310000e410783b */ /* 0x000ea20000004200 */
[----:B------:R-:W-:Y:S01]  /*4db0*/  IMAD.MOV.U32 R101, RZ, RZ, R129 ;  /* 0x000000ffff657224 */ /* 0x000fe200078e0081 */
[----:B------:R-:W-:Y:S01]  /*4dc0*/  MOV R102, R130 ;  /* 0x0000008200667202 */ /* 0x000fe20000000f00 */
[----:B------:R-:W-:Y:S01]  /*4dd0*/  IMAD.MOV.U32 R103, RZ, RZ, R131 ;  /* 0x000000ffff677224 */ /* 0x000fe200078e0083 */
[----:B------:R-:W-:Y:S01]  /*4de0*/  MOV R131, R168 ;  /* 0x000000a800837202 */ /* 0x000fe20000000f00 */
[----:B------:R-:W-:-:S02]  /*4df0*/  IMAD.MOV.U32 R128, RZ, RZ, R96 ;  /* 0x000000ffff807224 */ /* 0x000fc400078e0060 */
[C---:B---3--:R-:W-:Y:S08]  /*4e00*/  HMMA.16816.F32 R40, R4.reuse, R24, R40 ;  /* 0x000000180428723c */ /* 0x048ff00000001828 */
[-C--:B-1----:R-:W-:Y:S08]  /*4e10*/  HMMA.16816.F32 R72, R4, R12.reuse, R208 ;  /* 0x0000000c0448723c */ /* 0x082ff000000018d0 */
[----:B------:R-:W-:Y:S08]  /*4e20*/  HMMA.16816.F32 R68, R8, R12, R92 ;  /* 0x0000000c0844723c */ /* 0x000ff0000000185c */
[----:B------:R-:W-:Y:S01]  /*4e30*/  HMMA.16816.F32 R52, R4, R14, R120 ;  /* 0x0000000e0434723c */ /* 0x000fe20000001878 */
[----:B------:R-:W-:Y:S01]  /*4e40*/  IMAD.MOV.U32 R124, RZ, RZ, R100 ;  /* 0x000000ffff7c7224 */ /* 0x000fe200078e0064 */
[----:B------:R-:W-:Y:S01]  /*4e50*/  MOV R126, R102 ;  /* 0x00000066007e7202 */ /* 0x000fe20000000f00 */
[----:B------:R-:W-:Y:S01]  /*4e60*/  IMAD.MOV.U32 R125, RZ, RZ, R101 ;  /* 0x000000ffff7d7224 */ /* 0x000fe200078e0065 */
[----:B------:R-:W-:Y:S01]  /*4e70*/  MOV R96, R97 ;  /* 0x0000006100607202 */ /* 0x000fe20000000f00 */
[----:B------:R-:W-:-:S02]  /*4e80*/  FFMA.FTZ R2, R2, c[0x0][0x2d0], -R22 ;  /* 0x0000b40002027a23 */ /* 0x000fc40000010816 */
[----:B------:R-:W-:Y:S01]  /*4e90*/  IMAD.MOV.U32 R129, RZ, RZ, R171 ;  /* 0x000000ffff817224 */ /* 0x000fe200078e00ab */
[----:B------:R-:W-:Y:S01]  /*4ea0*/  HMMA.16816.F32 R208, R8, R14, R48 ;  /* 0x0000000e08d0723c */ /* 0x000fe20000001830 */
[----:B------:R-:W1:Y:S01]  /*4eb0*/  LDSM.16.MT88.4 R12, [R227+0x3100] ;  /* 0x00310000e30c783b */ /* 0x000e620000004200 */
[----:B------:R-:W-:Y:S02]  /*4ec0*/  IMAD.MOV.U32 R127, RZ, RZ, R103 ;  /* 0x000000ffff7f7224 */ /* 0x000fe400078e0067 */
[----:B------:R-:W-:Y:S02]  /*4ed0*/  IMAD.MOV.U32 R100, RZ, RZ, R128 ;  /* 0x000000ffff647224 */ /* 0x000fe400078e0080 */
[----:B------:R-:W-:Y:S02]  /*4ee0*/  IMAD.MOV.U32 R130, RZ, RZ, R169 ;  /* 0x000000ffff827224 */ /* 0x000fe400078e00a9 */
[C---:B------:R-:W-:Y:S08]  /*4ef0*/  HMMA.16816.F32 R92, R4.reuse, R26, R248 ;  /* 0x0000001a045c723c */ /* 0x040ff000000018f8 */
[----:B--2---:R-:W-:Y:S01]  /*4f00*/  HMMA.16816.F32 R104, R4, R16, R104 ;  /* 0x000000100468723c */ /* 0x004fe20000001868 */
[----:B------:R-:W-:Y:S01]  /*4f10*/  MOV R248, R140 ;  /* 0x0000008c00f87202 */ /* 0x000fe20000000f00 */
[----:B------:R-:W-:Y:S01]  /*4f20*/  IMAD.MOV.U32 R249, RZ, RZ, R141 ;  /* 0x000000fffff97224 */ /* 0x000fe200078e008d */
[----:B------:R-:W-:Y:S01]  /*4f30*/  MOV R251, R143 ;  /* 0x0000008f00fb7202 */ /* 0x000fe20000000f00 */
[----:B------:R-:W-:-:S04]  /*4f40*/  IMAD.MOV.U32 R250, RZ, RZ, R142 ;  /* 0x000000fffffa7224 */ /* 0x000fc800078e008e */
[----:B------:R-:W-:Y:S01]  /*4f50*/  HMMA.16816.F32 R108, R4, R18, R108 ;  /* 0x00000012046c723c */ /* 0x000fe2000000186c */
[----:B------:R-:W-:Y:S02]  /*4f60*/  IMAD.MOV.U32 R168, RZ, RZ, R234 ;  /* 0x000000ffffa87224 */ /* 0x000fe400078e00ea */
[----:B------:R-:W-:-:S05]  /*4f70*/  IMAD.MOV.U32 R97, RZ, RZ, R98 ;  /* 0x000000ffff617224 */ /* 0x000fca00078e0062 */
[C---:B-1----:R-:W-:Y:S08]  /*4f80*/  HMMA.16816.F32 R48, R4.reuse, R14, R152 ;  /* 0x0000000e0430723c */ /* 0x042ff00000001898 */
[----:B------:R-:W-:Y:S01]  /*4f90*/  HMMA.16816.F32 R120, R4, R12, R124 ;  /* 0x0000000c0478723c */ /* 0x000fe2000000187c */
[----:B------:R-:W-:Y:S02]  /*4fa0*/  IMAD.MOV.U32 R152, RZ, RZ, R86 ;  /* 0x000000ffff987224 */ /* 0x000fe400078e0056 */
[----:B------:R-:W-:Y:S01]  /*4fb0*/  IMAD.MOV.U32 R155, RZ, RZ, R85 ;  /* 0x000000ffff9b7224 */ /* 0x000fe200078e0055 */
[----:B------:R-:W-:Y:S01]  /*4fc0*/  MOV R171, R232 ;  /* 0x000000e800ab7202 */ /* 0x000fe20000000f00 */
[----:B------:R-:W-:-:S02]  /*4fd0*/  IMAD.MOV.U32 R101, RZ, RZ, R168 ;  /* 0x000000ffff657224 */ /* 0x000fc400078e00a8 */
[----:B------:R-:W-:Y:S01]  /*4fe0*/  IMAD.MOV.U32 R7, RZ, RZ, R152 ;  /* 0x000000ffff077224 */ /* 0x000fe200078e0098 */
[----:B------:R-:W-:Y:S01]  /*4ff0*/  MOV R152, R155 ;  /* 0x0000009b00987202 */ /* 0x000fe20000000f00 */
[----:B------:R-:W-:Y:S02]  /*5000*/  IMAD.MOV.U32 R127, RZ, RZ, R100 ;  /* 0x000000ffff7f7224 */ /* 0x000fe400078e0064 */
[----:B------:R-:W-:Y:S02]  /*5010*/  IMAD.MOV.U32 R155, RZ, RZ, R248 ;  /* 0x000000ffff9b7224 */ /* 0x000fe400078e00f8 */
[----:B------:R-:W-:Y:S01]  /*5020*/  IMAD.MOV.U32 R248, RZ, RZ, R249 ;  /* 0x000000fffff87224 */ /* 0x000fe200078e00f9 */
[----:B------:R-:W-:Y:S01]  /*5030*/  MOV R249, R250 ;  /* 0x000000fa00f97202 */ /* 0x000fe20000000f00 */
[----:B------:R-:W-:Y:S02]  /*5040*/  IMAD.MOV.U32 R250, RZ, RZ, R251 ;  /* 0x000000fffffa7224 */ /* 0x000fe400078e00fb */
[----:B------:R-:W-:Y:S01]  /*5050*/  IMAD.MOV.U32 R251, RZ, RZ, R127 ;  /* 0x000000fffffb7224 */ /* 0x000fe200078e007f */
[----:B------:R-:W-:Y:S01]  /*5060*/  MOV R127, R184 ;  /* 0x000000b8007f7202 */ /* 0x000fe20000000f00 */
[----:B------:R-:W-:-:S02]  /*5070*/  IMAD.MOV.U32 R184, RZ, RZ, R185 ;  /* 0x000000ffffb87224 */ /* 0x000fc400078e00b9 */
[----:B------:R-:W-:Y:S01]  /*5080*/  IMAD.MOV.U32 R185, RZ, RZ, R186 ;  /* 0x000000ffffb97224 */ /* 0x000fe200078e00ba */
[----:B------:R-:W-:Y:S01]  /*5090*/  MOV R186, R23 ;  /* 0x0000001700ba7202 */ /* 0x000fe20000000f00 */
[----:B------:R-:W-:Y:S01]  /*50a0*/  IMAD.MOV.U32 R103, RZ, RZ, R231 ;  /* 0x000000ffff677224 */ /* 0x000fe200078e00e7 */
[----:B------:R1:W-:Y:S01]  /*50b0*/  MUFU.EX2 R23, R2 ;  /* 0x0000000200177308 */ /* 0x0003e20000000800 */
[----:B------:R-:W-:Y:S01]  /*50c0*/  IMAD.MOV.U32 R153, RZ, RZ, R87 ;  /* 0x000000ffff997224 */ /* 0x000fe200078e0057 */
[----:B------:R-:W-:Y:S01]  /*50d0*/  MOV R154, R84 ;  /* 0x00000054009a7202 */ /* 0x000fe20000000f00 */
[----:B------:R-:W-:Y:S01]  /*50e0*/  HMMA.16816.F32 R140, R8, R26, R44 ;  /* 0x0000001a088c723c */ /* 0x000fe2000000182c */
[----:B------:R-:W-:Y:S01]  /*50f0*/  IMAD.MOV.U32 R98, RZ, RZ, R99 ;  /* 0x000000ffff627224 */ /* 0x000fe200078e0063 */
[----:B------:R-:W-:Y:S01]  /*5100*/  MOV R102, R171 ;  /* 0x000000ab00667202 */ /* 0x000fe20000000f00 */
[----:B------:R-:W-:Y:S01]  /*5110*/  IMAD.MOV.U32 R124, RZ, RZ, R103 ;  /* 0x000000ffff7c7224 */ /* 0x000fe200078e0067 */
[----:B------:R-:W-:-:S04]  /*5120*/  MOV R126, R101 ;  /* 0x00000065007e7202 */ /* 0x000fc80000000f00 */
[----:B------:R-:W-:Y:S01]  /*5130*/  HMMA.16816.F32 R36, R8, R18, R36 ;  /* 0x000000120824723c */ /* 0x000fe20000001824 */
[----:B-1----:R-:W-:Y:S01]  /*5140*/  FFMA.FTZ R2, R7, c[0x0][0x2d0], -R22 ;  /* 0x0000b40007027a23 */ /* 0x002fe20000010816 */
[----:B------:R-:W-:-:S06]  /*5150*/  MOV R99, R235 ;  /* 0x000000eb00637202 */ /* 0x000fcc0000000f00 */
[----:B------:R-:W-:Y:S01]  /*5160*/  HMMA.16816.F32 R84, R8, R24, R116 ;  /* 0x000000180854723c */ /* 0x000fe20000001874 */
[----:B------:R1:W-:Y:S01]  /*5170*/  MUFU.EX2 R24, R2 ;  /* 0x0000000200187308 */ /* 0x0003e20000000800 */
[----:B------:R-:W-:-:S06]  /*5180*/  IMAD.MOV.U32 R125, RZ, RZ, R102 ;  /* 0x000000ffff7d7224 */ /* 0x000fcc00078e0066 */
[C---:B------:R-:W-:Y:S01]  /*5190*/  HMMA.16816.F32 R44, R8.reuse, R14, R80 ;  /* 0x0000000e082c723c */ /* 0x040fe20000001850 */
[----:B------:R-:W-:Y:S02]  /*51a0*/  FFMA.FTZ R4, R220, c[0x0][0x2d0], -R0 ;  /* 0x0000b400dc047a23 */ /* 0x000fe40000010800 */
[----:B------:R-:W-:Y:S02]  /*51b0*/  IMAD.MOV.U32 R169, RZ, RZ, R233 ;  /* 0x000000ffffa97224 */ /* 0x000fe400078e00e9 */
[----:B------:R-:W-:Y:S01]  /*51c0*/  IMAD.MOV.U32 R171, RZ, RZ, R224 ;  /* 0x000000ffffab7224 */ /* 0x000fe200078e00e0 */
[----:B------:R-:W-:Y:S01]  /*51d0*/  MOV R168, R229 ;  /* 0x000000e500a87202 */ /* 0x000fe20000000f00 */
[----:B------:R-:W-:Y:S01]  /*51e0*/  FADD.FTZ R6, R202, R201 ;  /* 0x000000c9ca067221 */ /* 0x000fe20000010000 */
[----:B------:R-:W-:Y:S01]  /*51f0*/  MOV R7, R251 ;  /* 0x000000fb00077202 */ /* 0x000fe20000000f00 */
[----:B-1----:R-:W-:Y:S01]  /*5200*/  FFMA.FTZ R2, R152, c[0x0][0x2d0], -R22 ;  /* 0x0000b40098027a23 */ /* 0x002fe20000010816 */
[C---:B------:R-:W-:Y:S01]  /*5210*/  HMMA.16816.F32 R100, R8.reuse, R16, R112 ;  /* 0x000000100864723c */ /* 0x040fe20000001870 */
[----:B------:R-:W-:Y:S01]  /*5220*/  MOV R128, R99 ;  /* 0x0000006300807202 */ /* 0x000fe20000000f00 */
[----:B------:R-:W-:Y:S01]  /*5230*/  FADD.FTZ R5, R199, R198 ;  /* 0x000000c6c7057221 */ /* 0x000fe20000010000 */
[----:B------:R1:W-:Y:S01]  /*5240*/  MUFU.EX2 R25, R2 ;  /* 0x0000000200197308 */ /* 0x0003e20000000800 */
[----:B------:R-:W-:Y:S01]  /*5250*/  IMAD.MOV.U32 R27, RZ, RZ, R250 ;  /* 0x000000ffff1b7224 */ /* 0x000fe200078e00fa */
[----:B------:R-:W-:Y:S04]  /*5260*/  LDSM.16.MT88.4 R80, [R225+0x3900] ;  /* 0x00390000e150783b */ /* 0x000fe80000004200 */
[----:B------:R2:W5:Y:S01]  /*5270*/  LDL.LU R235, [R1+0x78] ;  /* 0x0000780001eb7983 */ /* 0x0005620000300800 */
[----:B-1----:R-:W-:Y:S01]  /*5280*/  FFMA.FTZ R2, R153, c[0x0][0x2d0], -R22 ;  /* 0x0000b40099027a23 */ /* 0x002fe20000010816 */
[----:B------:R-:W-:Y:S01]  /*5290*/  HMMA.16816.F32 R116, R8, R12, R88 ;  /* 0x0000000c0874723c */ /* 0x000fe20000001858 */
[----:B------:R-:W-:Y:S01]  /*52a0*/  IMAD.MOV.U32 R99, RZ, RZ, R169 ;  /* 0x000000ffff637224 */ /* 0x000fe200078e00a9 */
[----:B------:R-:W-:Y:S01]  /*52b0*/  MOV R220, R131 ;  /* 0x0000008300dc7202 */ /* 0x000fe20000000f00 */
[----:B------:R1:W-:Y:S01]  /*52c0*/  MUFU.EX2 R26, R2 ;  /* 0x00000002001a7308 */ /* 0x0003e20000000800 */
[----:B------:R-:W-:Y:S01]  /*52d0*/  IMAD.MOV.U32 R115, RZ, RZ, R127 ;  /* 0x000000ffff737224 */ /* 0x000fe200078e007f */
[----:B------:R-:W-:Y:S01]  /*52e0*/  MOV R113, R185 ;  /* 0x000000b900717202 */ /* 0x000fe20000000f00 */
[----:B------:R-:W-:Y:S01]  /*52f0*/  IMAD.MOV.U32 R114, RZ, RZ, R249 ;  /* 0x000000ffff727224 */ /* 0x000fe200078e00f9 */
[----:B------:R2:W5:Y:S01]  /*5300*/  LDL.LU R234, [R1+0x74] ;  /* 0x0000740001ea7983 */ /* 0x0005620000300800 */
[----:B-1----:R-:W-:-:S03]  /*5310*/  FFMA.FTZ R2, R154, c[0x0][0x2d0], -R21 ;  /* 0x0000b4009a027a23 */ /* 0x002fc60000010815 */
[----:B------:R-:W-:Y:S01]  /*5320*/  MUFU.EX2 R13, R4 ;  /* 0x00000004000d7308 */ /* 0x000fe20000000800 */
[----:B------:R-:W-:Y:S02]  /*5330*/  IMAD.MOV.U32 R169, RZ, RZ, R230 ;  /* 0x000000ffffa97224 */ /* 0x000fe400078e00e6 */
[----:B------:R-:W-:Y:S01]  /*5340*/  IMAD.MOV.U32 R127, RZ, RZ, R171 ;  /* 0x000000ffff7f7224 */ /* 0x000fe200078e00ab */
[----:B------:R-:W-:Y:S01]  /*5350*/  MOV R249, R170 ;  /* 0x000000aa00f97202 */ /* 0x000fe20000000f00 */
[----:B------:R-:W-:Y:S01]  /*5360*/  FADD.FTZ R9, R197, R196 ;  /* 0x000000c4c5097221 */ /* 0x000fe20000010000 */
[----:B------:R2:W5:Y:S02]  /*5370*/  LDL.LU R233, [R1+0x70] ;  /* 0x0000700001e97983 */ /* 0x0005640000300800 */
[----:B------:R1:W-:Y:S01]  /*5380*/  MUFU.EX2 R16, R2 ;  /* 0x0000000200107308 */ /* 0x0003e20000000800 */
[----:B------:R-:W-:Y:S01]  /*5390*/  IMAD.MOV.U32 R251, RZ, RZ, R186 ;  /* 0x000000fffffb7224 */ /* 0x000fe200078e00ba */
[----:B------:R2:W5:Y:S01]  /*53a0*/  LDL.LU R232, [R1+0x6c] ;  /* 0x00006c0001e87983 */ /* 0x0005620000300800 */
[----:B------:R-:W-:-:S03]  /*53b0*/  IMAD.MOV.U32 R250, RZ, RZ, R187 ;  /* 0x000000fffffa7224 */ /* 0x000fc600078e00bb */
[----:B------:R2:W5:Y:S04]  /*53c0*/  LDL.LU R231, [R1+0x68] ;  /* 0x0000680001e77983 */ /* 0x0005680000300800 */
[----:B------:R2:W5:Y:S04]  /*53d0*/  LDL.LU R230, [R1+0x64] ;  /* 0x0000640001e67983 */ /* 0x0005680000300800 */
[----:B------:R2:W5:Y:S01]  /*53e0*/  LDL.LU R229, [R1+0x60] ;  /* 0x0000600001e57983 */ /* 0x0005620000300800 */
[----:B-1----:R-:W-:-:S03]  /*53f0*/  FFMA.FTZ R2, R155, c[0x0][0x2d0], -R21 ;  /* 0x0000b4009b027a23 */ /* 0x002fc60000010815 */
[----:B------:R-:W1:Y:S01]  /*5400*/  LDSM.16.MT88.4 R152, [R225+0x1900] ;  /* 0x00190000e198783b */ /* 0x000e620000004200 */
[----:B------:R3:W-:Y:S03]  /*5410*/  MUFU.EX2 R18, R2 ;  /* 0x0000000200127308 */ /* 0x0007e60000000800 */
[----:B------:R2:W5:Y:S01]  /*5420*/  LDL.LU R224, [R1+0x5c] ;  /* 0x00005c0001e07983 */ /* 0x0005620000300800 */
[--C-:B---3--:R-:W-:Y:S02]  /*5430*/  FFMA.FTZ R2, R248, c[0x0][0x2d0], -R21.reuse ;  /* 0x0000b400f8027a23 */ /* 0x108fe40000010815 */
[----:B------:R-:W-:Y:S02]  /*5440*/  IMAD.MOV.U32 R248, RZ, RZ, R184 ;  /* 0x000000fffff87224 */ /* 0x000fe400078e00b8 */
[----:B------:R3:W-:Y:S01]  /*5450*/  MUFU.EX2 R22, R2 ;  /* 0x0000000200167308 */ /* 0x0007e20000000800 */
[----:B------:R-:W4:Y:S01]  /*5460*/  LDSM.16.MT88.4 R184, [R228+0x1900] ;  /* 0x00190000e4b8783b */ /* 0x000f220000004200 */
[----:B---3--:R-:W-:-:S02]  /*5470*/  FFMA.FTZ R2, R252, c[0x0][0x2d0], -R21 ;  /* 0x0000b400fc027a23 */ /* 0x008fc40000010815 */
[----:B------:R-:W-:-:S04]  /*5480*/  IMAD.MOV.U32 R252, RZ, RZ, R114 ;  /* 0x000000fffffc7224 */ /* 0x000fc800078e0072 */
[----:B------:R3:W1:Y:S02]  /*5490*/  MUFU.EX2 R21, R2 ;  /* 0x0000000200157308 */ /* 0x0006640000000800 */
[----:B---3--:R-:W-:Y:S01]  /*54a0*/  FFMA.FTZ R2, R247, c[0x0][0x2d0], -R20 ;  /* 0x0000b400f7027a23 */ /* 0x008fe20000010814 */
[----:B------:R-:W-:Y:S02]  /*54b0*/  MOV R247, R124 ;  /* 0x0000007c00f77202 */ /* 0x000fe40000000f00 */
[----:B-1----:R-:W-:-:S03]  /*54c0*/  F2FP.PACK_AB R131, R21, R22 ;  /* 0x000000161583723e */ /* 0x002fc600000000ff */
[----:B------:R1:W-:Y:S02]  /*54d0*/  MUFU.EX2 R12, R2 ;  /* 0x00000002000c7308 */ /* 0x0003e40000000800 */
[----:B-1----:R-:W-:Y:S02]  /*54e0*/  FFMA.FTZ R2, R246, c[0x0][0x2d0], -R20 ;  /* 0x0000b400f6027a23 */ /* 0x002fe40000010814 */
[----:B------:R-:W-:-:S04]  /*54f0*/  IMAD.MOV.U32 R246, RZ, RZ, R125 ;  /* 0x000000fffff67224 */ /* 0x000fc800078e007d */
[----:B------:R1:W3:Y:S02]  /*5500*/  MUFU.EX2 R15, R2 ;  /* 0x00000002000f7308 */ /* 0x0002e40000000800 */
[----:B-1----:R-:W-:Y:S01]  /*5510*/  FFMA.FTZ R2, R245, c[0x0][0x2d0], -R20 ;  /* 0x0000b400f5027a23 */ /* 0x002fe20000010814 */
[----:B---3--:R-:W-:Y:S01]  /*5520*/  F2FP.PACK_AB R124, R15, R12 ;  /* 0x0000000c0f7c723e */ /* 0x008fe200000000ff */
[----:B------:R-:W-:-:S04]  /*5530*/  IMAD.MOV.U32 R245, RZ, RZ, R126 ;  /* 0x000000fffff57224 */ /* 0x000fc800078e007e */
[----:B------:R1:W-:Y:S02]  /*5540*/  MUFU.EX2 R17, R2 ;  /* 0x0000000200117308 */ /* 0x0003e40000000800 */
[----:B-1----:R-:W-:Y:S01]  /*5550*/  FFMA.FTZ R2, R244, c[0x0][0x2d0], -R20 ;  /* 0x0000b400f4027a23 */ /* 0x002fe20000010814 */
[----:B------:R-:W-:Y:S01]  /*5560*/  MOV R244, R128 ;  /* 0x0000008000f47202 */ /* 0x000fe20000000f00 */
[----:B------:R-:W-:Y:S01]  /*5570*/  FADD.FTZ R20, R223, R6 ;  /* 0x00000006df147221 */ /* 0x000fe20000010000 */
[----:B------:R-:W-:-:S03]  /*5580*/  F2FP.PACK_AB R128, R24, R23 ;  /* 0x000000171880723e */ /* 0x000fc600000000ff */
[----:B------:R1:W3:Y:S01]  /*5590*/  MUFU.EX2 R19, R2 ;  /* 0x0000000200137308 */ /* 0x0002e20000000800 */
[----:B------:R-:W-:Y:S02]  /*55a0*/  IMAD.MOV.U32 R223, RZ, RZ, R127 ;  /* 0x000000ffffdf7224 */ /* 0x000fe400078e007f */
[--C-:B-1----:R-:W-:Y:S01]  /*55b0*/  FFMA.FTZ R2, R222, c[0x0][0x2d0], -R0.reuse ;  /* 0x0000b400de027a23 */ /* 0x102fe20000010800 */
[----:B---3--:R-:W-:Y:S01]  /*55c0*/  F2FP.PACK_AB R126, R19, R17 ;  /* 0x00000011137e723e */ /* 0x008fe200000000ff */
[----:B------:R-:W-:Y:S01]  /*55d0*/  IMAD.MOV.U32 R222, RZ, RZ, R129 ;  /* 0x000000ffffde7224 */ /* 0x000fe200078e0081 */
[----:B------:R-:W-:Y:S02]  /*55e0*/  F2FP.PACK_AB R129, R18, R16 ;  /* 0x000000101281723e */ /* 0x000fe400000000ff */
[----:B------:R1:W-:Y:S02]  /*55f0*/  MUFU.EX2 R10, R2 ;  /* 0x00000002000a7308 */ /* 0x0003e40000000800 */
[----:B-1----:R-:W-:-:S02]  /*5600*/  FFMA.FTZ R2, R221, c[0x0][0x2d0], -R0 ;  /* 0x0000b400dd027a23 */ /* 0x002fc40000010800 */
[----:B------:R-:W-:Y:S01]  /*5610*/  IMAD.MOV.U32 R221, RZ, RZ, R130 ;  /* 0x000000ffffdd7224 */ /* 0x000fe200078e0082 */
[----:B------:R-:W-:-:S03]  /*5620*/  F2FP.PACK_AB R130, R26, R25 ;  /* 0x000000191a82723e */ /* 0x000fc600000000ff */
[----:B------:R1:W3:Y:S04]  /*5630*/  MUFU.EX2 R11, R2 ;  /* 0x00000002000b7308 */ /* 0x0002e80000000800 */
[C---:B------:R-:W-:Y:S08]  /*5640*/  HMMA.16816.F32 R148, R128.reuse, R152, R148 ;  /* 0x000000988094723c */ /* 0x040ff00000001894 */
[----:B----4-:R-:W-:Y:S01]  /*5650*/  HMMA.16816.F32 R180, R128, R184, R180 ;  /* 0x000000b880b4723c */ /* 0x010fe200000018b4 */
[----:B-1----:R-:W-:Y:S01]  /*5660*/  FFMA.FTZ R2, R203, c[0x0][0x2d0], -R0 ;  /* 0x0000b400cb027a23 */ /* 0x002fe20000010800 */
[----:B---3--:R-:W-:Y:S01]  /*5670*/  F2FP.PACK_AB R125, R11, R10 ;  /* 0x0000000a0b7d723e */ /* 0x008fe200000000ff */
[----:B------:R-:W-:-:S02]  /*5680*/  FADD.FTZ R0, R169, R168 ;  /* 0x000000a8a9007221 */ /* 0x000fc40000010000 */
[----:B------:R-:W1:Y:S01]  /*5690*/  MUFU.EX2 R14, R2 ;  /* 0x00000002000e7308 */ /* 0x000e620000000800 */
[----:B------:R-:W3:Y:S01]  /*56a0*/  LDSM.16.MT88.4 R168, [R226+0x1900] ;  /* 0x00190000e2a8783b */ /* 0x000ee20000004200 */
[----:B------:R-:W-:Y:S01]  /*56b0*/  FADD.FTZ R8, R113, R0 ;  /* 0x0000000071087221 */ /* 0x000fe20000010000 */
[----:B------:R-:W-:Y:S01]  /*56c0*/  MOV R0, R98 ;  /* 0x0000006200007202 */ /* 0x000fe20000000f00 */
[----:B------:R-:W-:Y:S04]  /*56d0*/  HMMA.16816.F32 R68, R128, R80, R68 ;  /* 0x000000508044723c */ /* 0x000fe80000001844 */
[----:B------:R-:W-:Y:S01]  /*56e0*/  FADD.FTZ R0, R0, R9 ;  /* 0x0000000900007221 */ /* 0x000fe20000010000 */
[----:B-1----:R-:W-:Y:S01]  /*56f0*/  F2FP.PACK_AB R127, R14, R13 ;  /* 0x0000000d0e7f723e */ /* 0x002fe200000000ff */
[----:B------:R-:W-:-:S02]  /*5700*/  FADD.FTZ R2, R200, R5 ;  /* 0x00000005c8027221 */ /* 0x000fc40000010000 */
[----:B------:R-:W-:Y:S04]  /*5710*/  LDSM.16.MT88.4 R200, [R227+0x1900] ;  /* 0x00190000e3c8783b */ /* 0x000fe80000004200 */
[C---:B------:R-:W-:Y:S08]  /*5720*/  HMMA.16816.F32 R144, R124.reuse, R152, R144 ;  /* 0x000000987c90723c */ /* 0x040ff00000001890 */
[-C--:B------:R-:W-:Y:S08]  /*5730*/  HMMA.16816.F32 R156, R124, R154.reuse, R156 ;  /* 0x0000009a7c9c723c */ /* 0x080ff0000000189c */
[C---:B------:R-:W-:Y:S07]  /*5740*/  HMMA.16816.F32 R152, R128.reuse, R154, R28 ;  /* 0x0000009a8098723c */ /* 0x040fee000000181c */
[----:B------:R-:W-:Y:S01]  /*5750*/  MOV R30, R7 ;  /* 0x00000007001e7202 */ /* 0x000fe20000000f00 */
[----:B---3--:R-:W-:Y:S01]  /*5760*/  HMMA.16816.F32 R164, R128, R168, R164 ;  /* 0x000000a880a4723c */ /* 0x008fe200000018a4 */
[----:B------:R-:W1:Y:S01]  /*5770*/  LDSM.16.MT88.4 R4, [R227+0x3900] ;  /* 0x00390000e304783b */ /* 0x000e620000004200 */
[----:B------:R-:W-:-:S02]  /*5780*/  IMAD.MOV.U32 R31, RZ, RZ, R115 ;  /* 0x000000ffff1f7224 */ /* 0x000fc400078e0073 */
[----:B------:R-:W-:Y:S01]  /*5790*/  IMAD.MOV.U32 R28, RZ, RZ, R97 ;  /* 0x000000ffff1c7224 */ /* 0x000fe200078e0061 */
[----:B------:R-:W-:Y:S01]  /*57a0*/  LDSM.16.MT88.4 R112, [R228+0x3900] ;  /* 0x00390000e470783b */ /* 0x000fe20000004200 */
[----:B------:R-:W-:Y:S02]  /*57b0*/  IMAD.MOV.U32 R29, RZ, RZ, R96 ;  /* 0x000000ffff1d7224 */ /* 0x000fe400078e0060 */
[----:B------:R-:W-:Y:S01]  /*57c0*/  HMMA.16816.F32 R160, R124, R168, R160 ;  /* 0x000000a87ca0723c */ /* 0x000fe200000018a0 */
[----:B------:R-:W-:Y:S02]  /*57d0*/  FADD.FTZ R0, R30, R0 ;  /* 0x000000001e007221 */ /* 0x000fe40000010000 */
[----:B------:R-:W-:-:S05]  /*57e0*/  FADD.FTZ R2, R29, R2 ;  /* 0x000000021d027221 */ /* 0x000fca0000010000 */
[-C--:B------:R-:W-:Y:S08]  /*57f0*/  HMMA.16816.F32 R172, R124, R170.reuse, R172 ;  /* 0x000000aa7cac723c */ /* 0x080ff000000018ac */
[----:B------:R-:W-:Y:S07]  /*5800*/  HMMA.16816.F32 R168, R128, R170, R32 ;  /* 0x000000aa80a8723c */ /* 0x000fee0000001820 */
[----:B------:R-:W-:Y:S01]  /*5810*/  IMAD.MOV.U32 R35, RZ, RZ, R99 ;  /* 0x000000ffff237224 */ /* 0x000fe200078e0063 */
[----:B------:R-:W-:Y:S01]  /*5820*/  HMMA.16816.F32 R176, R124, R184, R176 ;  /* 0x000000b87cb0723c */ /* 0x000fe200000018b0 */
[----:B------:R-:W3:Y:S02]  /*5830*/  LDSM.16.MT88.4 R96, [R226+0x3900] ;  /* 0x00390000e260783b */ /* 0x000ee40000004200 */
[----:B------:R-:W-:-:S04]  /*5840*/  FADD.FTZ R8, R35, R8 ;  /* 0x0000000823087221 */ /* 0x000fc80000010000 */
[----:B------:R-:W-:Y:S01]  /*5850*/  FADD.FTZ R9, R31, R8 ;  /* 0x000000081f097221 */ /* 0x000fe20000010000 */
[C---:B------:R-:W-:Y:S08]  /*5860*/  HMMA.16816.F32 R188, R124.reuse, R186, R188 ;  /* 0x000000ba7cbc723c */ /* 0x040ff000000018bc */
[-C--:B-1----:R-:W-:Y:S08]  /*5870*/  HMMA.16816.F32 R120, R124, R4.reuse, R120 ;  /* 0x000000047c78723c */ /* 0x082ff00000001878 */
[C---:B------:R-:W-:Y:S07]  /*5880*/  HMMA.16816.F32 R116, R128.reuse, R4, R116 ;  /* 0x000000048074723c */ /* 0x040fee0000001874 */
        /* <DEDUP_REMOVED lines=26> */
[C---:B---3--:R-:W-:Y:S01]  /*5a30*/  HMMA.16816.F32 R88, R124.reuse, R96, R40 ;  /* 0x000000607c58723c */ /* 0x048fe20000001828 */
        /* <DEDUP_REMOVED lines=24> */
[C---:B------:R-:W-:Y:S01]  /*5bc0*/  HMMA.16816.F32 R84, R128.reuse, R96, R84 ;  /* 0x000000608054723c */ /* 0x040fe20000001854 */
[----:B------:R-:W-:Y:S02]  /*5bd0*/  FADD.FTZ R0, R26, R0 ;  /* 0x000000001a007221 */ /* 0x000fe40000010000 */
[----:B------:R-:W-:Y:S02]  /*5be0*/  FADD.FTZ R2, R22, R2 ;  /* 0x0000000216027221 */ /* 0x000fe40000010000 */
[----:B------:R-:W-:Y:S01]  /*5bf0*/  FADD.FTZ R5, R13, R5 ;  /* 0x000000050d057221 */ /* 0x000fe20000010000 */
[----:B------:R1:W-:Y:S01]  /*5c00*/  STL [R1], R0 ;  /* 0x0000000001007387 */ /* 0x0003e20000100800 */
[----:B------:R-:W-:Y:S01]  /*5c10*/  FADD.FTZ R4, R17, R4 ;  /* 0x0000000411047221 */ /* 0x000fe20000010000 */
[C---:B------:R-:W-:Y:S08]  /*5c20*/  HMMA.16816.F32 R100, R128.reuse, R112, R100 ;  /* 0x000000708064723c */ /* 0x040ff00000001864 */
[C---:B------:R-:W-:Y:S08]  /*5c30*/  HMMA.16816.F32 R200, R128.reuse, R202, R212 ;  /* 0x000000ca80c8723c */ /* 0x040ff000000018d4 */
[----:B------:R-:W-:Y:S01]  /*5c40*/  HMMA.16816.F32 R80, R128, R82, R208 ;  /* 0x000000528050723c */ /* 0x000fe200000018d0 */
[----:B-1----:R-:W-:-:S07]  /*5c50*/  FADD.FTZ R0, R14, R5 ;  /* 0x000000050e007221 */ /* 0x002fce0000010000 */
[C---:B------:R-:W-:Y:S08]  /*5c60*/  HMMA.16816.F32 R96, R128.reuse, R98, R140 ;  /* 0x000000628060723c */ /* 0x040ff0000000188c */
[----:B------:R-:W-:Y:S08]  /*5c70*/  HMMA.16816.F32 R112, R128, R114, R36 ;  /* 0x000000728070723c */ /* 0x000ff00000001824 */
[-C--:B------:R-:W-:Y:S08]  /*5c80*/  HMMA.16816.F32 R124, R124, R6.reuse, R48 ;  /* 0x000000067c7c723c */ /* 0x080ff00000001830 */
[----:B------:R-:W-:Y:S07]  /*5c90*/  HMMA.16816.F32 R128, R128, R6, R44 ;  /* 0x000000068080723c */ /* 0x000fee000000182c */
[----:B------:R-:W-:-:S02]  /*5ca0*/  FADD.FTZ R6, R21, R2 ;  /* 0x0000000215067221 */ /* 0x000fc40000010000 */
[----:B------:R-:W-:-:S03]  /*5cb0*/  FADD.FTZ R2, R19, R4 ;  /* 0x0000000413027221 */ /* 0x000fc60000010000 */
[----:B------:R2:W-:Y:S04]  /*5cc0*/  STL [R1+0x8], R6 ;  /* 0x0000080601007387 */ /* 0x0005e80000100800 */
[----:B------:R2:W-:Y:S04]  /*5cd0*/  STL [R1+0xc], R0 ;  /* 0x00000c0001007387 */ /* 0x0005e80000100800 */
[----:B------:R2:W-:Y:S01]  /*5ce0*/  STL [R1+0x4], R2 ;  /* 0x0000040201007387 */ /* 0x0005e20000100800 */
[----:B------:R-:W-:Y:S05]  /*5cf0*/  @!P1 BRA `(.L_x_645) ;  /* 0x0000501000009947 */ /* 0x000fea0003800000 */
[----:B------:R-:W3:Y:S04]  /*5d00*/  LDL.64 R244, [R1+0x38] ;  /* 0x0000380001f47983 */ /* 0x000ee80000100a00 */
[----:B------:R-:W4:Y:S04]  /*5d10*/  LDL.64 R246, [R1+0x40] ;  /* 0x0000400001f67983 */ /* 0x000f280000100a00 */
[----:B--2---:R-:W2:Y:S04]  /*5d20*/  LDL R249, [R1+0x48] ;  /* 0x0000480001f97983 */ /* 0x004ea80000100800 */
[----:B------:R-:W2:Y:S04]  /*5d30*/  LDL.64 R250, [R1+0x30] ;  /* 0x0000300001fa7983 */ /* 0x000ea80000100a00 */
[----:B------:R-:W2:Y:S01]  /*5d40*/  LDL R248, [R1+0x4c] ;  /* 0x00004c0001f87983 */ /* 0x000ea20000100800 */
[----:B------:R-:W-:Y:S01]  /*5d50*/  UIADD3 UR12, UP0, UR16, 0x80, URZ ;  /* 0x00000080100c7890 */ /* 0x000fe2000ff1e03f */
[----:B------:R-:W-:Y:S01]  /*5d60*/  IMAD.MOV.U32 R133, RZ, RZ, R135 ;  /* 0x000000ffff857224 */ /* 0x000fe200078e0087 */
[----:B------:R-:W-:Y:S01]  /*5d70*/  MOV R132, R136 ;  /* 0x0000008800847202 */ /* 0x000fe20000000f00 */
        /* <DEDUP_REMOVED lines=9> */
[----:B---3--:R-:W-:-:S02]  /*5e10*/  IADD3 R2, P2, R244, 0x40, RZ ;  /* 0x00000040f4027810 */ /* 0x008fc40007f5e0ff */
[----:B----4-:R-:W-:-:S03]  /*5e20*/  IADD3 R0, P1, R246, 0x40, RZ ;  /* 0x00000040f6007810 */ /* 0x010fc60007f3e0ff */
[----:B------:R2:W-:Y:S04]  /*5e30*/  STL [R1+0x2c], R2 ;  /* 0x00002c0201007387 */ /* 0x0005e80000100800 */
[----:B------:R1:W-:Y:S01]  /*5e40*/  STL [R1+0x24], R0 ;  /* 0x0000240001007387 */ /* 0x0003e20000100800 */
[----:B--2---:R-:W-:Y:S01]  /*5e50*/  IADD3.X R2, RZ, R249, RZ, P2, !PT ;  /* 0x000000f9ff027210 */ /* 0x004fe200017fe4ff */
[----:B-1----:R-:W-:-:S04]  /*5e60*/  IMAD.X R0, RZ, RZ, R251, P1 ;  /* 0x000000ffff007224 */ /* 0x002fc800008e06fb */
[----:B------:R1:W-:Y:S04]  /*5e70*/  STL [R1+0x28], R2 ;  /* 0x0000280201007387 */ /* 0x0003e80000100800 */
[----:B------:R1:W-:Y:S01]  /*5e80*/  STL [R1+0x20], R0 ;  /* 0x0000200001007387 */ /* 0x0003e20000100800 */
[----:B------:R-:W-:-:S03]  /*5e90*/  IMAD.SHL.U32 R244, R248, 0x2, RZ ;  /* 0x00000002f8f47824 */ /* 0x000fc600078e00ff */
.L_x_646:
[----:B------:R-:W-:Y:S04]  /*5ea0*/  DEPBAR.LE SB0, 0x0 ;  /* 0x000080000000791a */ /* 0x000fe80000000000 */
[----:B------:R-:W-:Y:S01]  /*5eb0*/  BAR.SYNC.DEFER_BLOCKING 0x0 ;  /* 0x0000000000007b1d */ /* 0x000fe20000010000 */
[----:B------:R-:W-:Y:S02]  /*5ec0*/  USHF.R.S32.HI UR8, URZ, 0x1f, UR18 ;  /* 0x0000001f3f087899 */ /* 0x000fe40008011412 */
[----:B------:R-:W-:Y:S02]  /*5ed0*/  UIMAD.WIDE.U32 UR24, UR18, UR6, URZ ;  /* 0x00000006121872a5 */ /* 0x000fe4000f8e003f */
[----:B------:R-:W-:Y:S02]  /*5ee0*/  UIMAD UR8, UR8, UR6, URZ ;  /* 0x00000006080872a4 */ /* 0x000fe4000f8e023f */
[----:B------:R-:W-:Y:S02]  /*5ef0*/  USHF.L.U32 UR9, UR24, 0x6, URZ ;  /* 0x0000000618097899 */ /* 0x000fe4000800063f */
[----:B------:R-:W-:Y:S02]  /*5f00*/  UIMAD UR8, UR18, UR7, UR8 ;  /* 0x00000007120872a4 */ /* 0x000fe4000f8e0208 */
[----:B------:R-:W-:Y:S02]  /*5f10*/  UISETP.GT.AND UP1, UPT, UR18, URZ, UPT ;  /* 0x0000003f1200728c */ /* 0x000fe4000bf24270 */
[----:B------:R-:W-:Y:S02]  /*5f20*/  UIADD3 UR8, UR25, UR8, URZ ;  /* 0x0000000819087290 */ /* 0x000fe4000fffe03f */
[----:B------:R-:W-:Y:S02]  /*5f30*/  UIADD3 UR18, UR18, -0x1, URZ ;  /* 0xffffffff12127890 */ /* 0x000fe4000fffe03f */
[----:B------:R-:W-:Y:S05]  /*5f40*/  USHF.L.U64.HI UR8, UR24, 0x6, UR8 ;  /* 0x0000000618087899 */ /* 0x000fea0008010208 */
[----:B------:R-:W-:Y:S01]  /*5f50*/  @UP1 USHF.L.U32 UR10, UR4, 0x5, URZ ;  /* 0x00000005040a1899 */ /* 0x000fe2000800063f */
[----:B-----5:R-:W-:Y:S01]  /*5f60*/  LDSM.16.M88.4 R64, [R231+0x8100] ;  /* 0x00810000e740783b */ /* 0x020fe20000000200 */
[----:B------:R-:W-:Y:S02]  /*5f70*/  @UP1 USHF.L.U64.HI UR17, UR4, UR13, UR5 ;  /* 0x0000000d04111299 */ /* 0x000fe40008010205 */
[----:B------:R-:W-:Y:S05]  /*5f80*/  @UP1 UIMAD.WIDE.U32 UR24, UR18, UR4, URZ ;  /* 0x00000004121812a5 */ /* 0x000fea000f8e003f */
[----:B------:R-:W2:Y:S08]  /*5f90*/  LDSM.16.M88.4 R16, [R224+0x4100] ;  /* 0x00410000e010783b */ /* 0x000eb00000000200 */
[----:B------:R-:W3:Y:S08]  /*5fa0*/  LDSM.16.M88.4 R60, [R231+0xa100] ;  /* 0x00a10000e73c783b */ /* 0x000ef00000000200 */
[----:B------:R-:W3:Y:S08]  /*5fb0*/  LDSM.16.M88.4 R32, [R224+0x4900] ;  /* 0x00490000e020783b */ /* 0x000ef00000000200 */
[----:B-1----:R-:W4:Y:S06]  /*5fc0*/  LDL.64 R2, [R1+0x38] ;  /* 0x0000380001027983 */ /* 0x002f2c0000100a00 */
[----:B------:R-:W1:Y:S08]  /*5fd0*/  LDSM.16.M88.4 R48, [R224+0x5100] ;  /* 0x00510000e030783b */ /* 0x000e700000000200 */
[----:B------:R-:W4:Y:S01]  /*5fe0*/  LDL R134, [R1+0x48] ;  /* 0x0000480001867983 */ /* 0x000f220000100800 */
[-C--:B--2---:R-:W-:Y:S03]  /*5ff0*/  HMMA.16816.F32 R4, R64, R16.reuse, RZ ;  /* 0x000000104004723c */ /* 0x084fe600000018ff */
[----:B------:R-:W2:Y:S05]  /*6000*/  LDSM.16.M88.4 R140, [R224+0x5900] ;  /* 0x00590000e08c783b */ /* 0x000eaa0000000200 */
[C---:B---3--:R-:W-:Y:S03]  /*6010*/  HMMA.16816.F32 R8, R60.reuse, R16, RZ ;  /* 0x000000103c08723c */ /* 0x048fe600000018ff */
[----:B------:R-:W3:Y:S04]  /*6020*/  LDL R0, [R1+0x2c] ;  /* 0x00002c0001007983 */ /* 0x000ee80000100800 */
[----:B------:R-:W-:Y:S01]  /*6030*/  LDSM.16.M88.4 R208, [R233+0x8100] ;  /* 0x00810000e9d0783b */ /* 0x000fe20000000200 */
[-C--:B------:R-:W-:Y:S07]  /*6040*/  HMMA.16816.F32 R12, R60, R18.reuse, RZ ;  /* 0x000000123c0c723c */ /* 0x080fee00000018ff */
[----:B------:R-:W3:Y:S01]  /*6050*/  LDL R135, [R1+0x28] ;  /* 0x0000280001877983 */ /* 0x000ee20000100800 */
[C---:B------:R-:W-:Y:S03]  /*6060*/  HMMA.16816.F32 R16, R64.reuse, R18, RZ ;  /* 0x000000124010723c */ /* 0x040fe600000018ff */
[----:B------:R-:W2:Y:S05]  /*6070*/  LDSM.16.M88.4 R212, [R235] ;  /* 0x00000000ebd4783b */ /* 0x000eaa0000000200 */
[-C--:B------:R-:W-:Y:S03]  /*6080*/  HMMA.16816.F32 R20, R64, R32.reuse, RZ ;  /* 0x000000204014723c */ /* 0x080fe600000018ff */
[----:B------:R-:W-:Y:S04]  /*6090*/  STL [R1+0x6c], R128 ;  /* 0x00006c8001007387 */ /* 0x000fe80000100800 */
[----:B------:R-:W-:Y:S01]  /*60a0*/  STL [R1+0x68], R129 ;  /* 0x0000688101007387 */ /* 0x000fe20000100800 */
[C---:B------:R-:W-:Y:S03]  /*60b0*/  HMMA.16816.F32 R24, R60.reuse, R32, RZ ;  /* 0x000000203c18723c */ /* 0x040fe600000018ff */
[----:B------:R-:W-:Y:S04]  /*60c0*/  STL [R1+0x64], R130 ;  /* 0x0000648201007387 */ /* 0x000fe80000100800 */
[----:B------:R-:W-:Y:S01]  /*60d0*/  STL [R1+0x60], R131 ;  /* 0x0000608301007387 */ /* 0x000fe20000100800 */
[-C--:B------:R-:W-:Y:S03]  /*60e0*/  HMMA.16816.F32 R28, R60, R34.reuse, RZ ;  /* 0x000000223c1c723c */ /* 0x080fe600000018ff */
[----:B------:R-:W-:Y:S04]  /*60f0*/  STL [R1+0x5c], R235 ;  /* 0x00005ceb01007387 */ /* 0x000fe80000100800 */
[----:B------:R-:W-:Y:S01]  /*6100*/  STL [R1+0x70], R243 ;  /* 0x000070f301007387 */ /* 0x000fe20000100800 */
[C---:B------:R-:W-:Y:S03]  /*6110*/  HMMA.16816.F32 R32, R64.reuse, R34, RZ ;  /* 0x000000224020723c */ /* 0x040fe600000018ff */
[----:B------:R-:W-:Y:S04]  /*6120*/  STL [R1+0x74], R242 ;  /* 0x000074f201007387 */ /* 0x000fe80000100800 */
[----:B------:R-:W-:Y:S01]  /*6130*/  STL [R1+0x78], R241 ;  /* 0x000078f101007387 */ /* 0x000fe20000100800 */
[-C--:B-1----:R-:W-:Y:S08]  /*6140*/  HMMA.16816.F32 R36, R64, R48.reuse, RZ ;  /* 0x000000304024723c */ /* 0x082ff000000018ff */
[C---:B------:R-:W-:Y:S08]  /*6150*/  HMMA.16816.F32 R40, R60.reuse, R48, RZ ;  /* 0x000000303c28723c */ /* 0x040ff000000018ff */
[-C--:B------:R-:W-:Y:S08]  /*6160*/  HMMA.16816.F32 R44, R60, R50.reuse, RZ ;  /* 0x000000323c2c723c */ /* 0x080ff000000018ff */
[C---:B------:R-:W-:Y:S08]  /*6170*/  HMMA.16816.F32 R48, R64.reuse, R50, RZ ;  /* 0x000000324030723c */ /* 0x040ff000000018ff */
[-C--:B--2---:R-:W-:Y:S08]  /*6180*/  HMMA.16816.F32 R52, R64, R140.reuse, RZ ;  /* 0x0000008c4034723c */ /* 0x084ff000000018ff */
[C---:B------:R-:W-:Y:S08]  /*6190*/  HMMA.16816.F32 R56, R60.reuse, R140, RZ ;  /* 0x0000008c3c38723c */ /* 0x040ff000000018ff */
[-C--:B------:R-:W-:Y:S08]  /*61a0*/  HMMA.16816.F32 R60, R60, R142.reuse, RZ ;  /* 0x0000008e3c3c723c */ /* 0x080ff000000018ff */
[----:B------:R-:W-:Y:S01]  /*61b0*/  HMMA.16816.F32 R64, R64, R142, RZ ;  /* 0x0000008e4040723c */ /* 0x000fe200000018ff */
[----:B------:R-:W1:Y:S07]  /*61c0*/  LDSM.16.M88.4 R140, [R233+0xa100] ;  /* 0x00a10000e98c783b */ /* 0x000e6e0000000200 */
[-C--:B------:R-:W-:Y:S08]  /*61d0*/  HMMA.16816.F32 R4, R208, R212.reuse, R4 ;  /* 0x000000d4d004723c */ /* 0x080ff00000001804 */
[C---:B-1----:R-:W-:Y:S08]  /*61e0*/  HMMA.16816.F32 R8, R140.reuse, R212, R8 ;  /* 0x000000d48c08723c */ /* 0x042ff00000001808 */
[-C--:B------:R-:W-:Y:S08]  /*61f0*/  HMMA.16816.F32 R12, R140, R214.reuse, R12 ;  /* 0x000000d68c0c723c */ /* 0x080ff0000000180c */
[C---:B------:R-:W-:Y:S01]  /*6200*/  HMMA.16816.F32 R16, R208.reuse, R214, R16 ;  /* 0x000000d6d010723c */ /* 0x040fe20000001810 */
[----:B------:R-:W1:Y:S07]  /*6210*/  LDSM.16.M88.4 R212, [R243] ;  /* 0x00000000f3d4783b */ /* 0x000e6e0000000200 */
[-C--:B-1----:R-:W-:Y:S08]  /*6220*/  HMMA.16816.F32 R20, R208, R212.reuse, R20 ;  /* 0x000000d4d014723c */ /* 0x082ff00000001814 */
[C---:B------:R-:W-:Y:S08]  /*6230*/  HMMA.16816.F32 R24, R140.reuse, R212, R24 ;  /* 0x000000d48c18723c */ /* 0x040ff00000001818 */
[-C--:B------:R-:W-:Y:S08]  /*6240*/  HMMA.16816.F32 R28, R140, R214.reuse, R28 ;  /* 0x000000d68c1c723c */ /* 0x080ff0000000181c */
[C---:B------:R-:W-:Y:S01]  /*6250*/  HMMA.16816.F32 R32, R208.reuse, R214, R32 ;  /* 0x000000d6d020723c */ /* 0x040fe20000001820 */
[----:B------:R-:W1:Y:S07]  /*6260*/  LDSM.16.M88.4 R212, [R242] ;  /* 0x00000000f2d4783b */ /* 0x000e6e0000000200 */
[-C--:B-1----:R-:W-:Y:S04]  /*6270*/  HMMA.16816.F32 R36, R208, R212.reuse, R36 ;  /* 0x000000d4d024723c */ /* 0x082fe80000001824 */
[----:B----4-:R-:W-:Y:S04]  /*6280*/  IADD3 R3, P2, R2, UR9, RZ ;  /* 0x0000000902037c10 */ /* 0x010fe8000ff5e0ff */
[C---:B------:R-:W-:Y:S01]  /*6290*/  LEA R2, P1, R3.reuse, c[0x0][0x1f8], 0x1 ;  /* 0x00007e0003027a11 */ /* 0x040fe200078208ff */
[C---:B------:R-:W-:Y:S04]  /*62a0*/  HMMA.16816.F32 R40, R140.reuse, R212, R40 ;  /* 0x000000d48c28723c */ /* 0x040fe80000001828 */
[----:B------:R-:W-:Y:S04]  /*62b0*/  IADD3.X R134, R134, UR8, RZ, P2, !PT ;  /* 0x0000000886867c10 */ /* 0x000fe800097fe4ff */
[-C--:B------:R-:W-:Y:S04]  /*62c0*/  HMMA.16816.F32 R44, R140, R214.reuse, R44 ;  /* 0x000000d68c2c723c */ /* 0x080fe8000000182c */
[----:B------:R-:W-:Y:S04]  /*62d0*/  LEA.HI.X R3, R3, c[0x0][0x1fc], R134, 0x1, P1 ;  /* 0x00007f0003037a11 */ /* 0x000fe800008f0c86 */
[C---:B------:R-:W-:Y:S01]  /*62e0*/  HMMA.16816.F32 R48, R208.reuse, R214, R48 ;  /* 0x000000d6d030723c */ /* 0x040fe20000001830 */
[----:B------:R-:W1:Y:S03]  /*62f0*/  LDSM.16.M88.4 R212, [R241] ;  /* 0x00000000f1d4783b */ /* 0x000e660000000200 */
[----:B---3--:R-:W-:Y:S01]  /*6300*/  IADD3 R0, P2, R0, UR9, RZ ;  /* 0x0000000900007c10 */ /* 0x008fe2000ff5e0ff */
[----:B------:R-:W-:Y:S04]  /*6310*/  @UP1 USHF.L.U32 UR9, UR24, 0x6, URZ ;  /* 0x0000000618091899 */ /* 0x000fe8000800063f */
[----:B------:R-:W-:Y:S01]  /*6320*/  @!PT LDS RZ, [RZ] ;  /* 0x00000000fffff984 */ /* 0x000fe20000000800 */
[----:B------:R-:W-:Y:S01]  /*6330*/  @!PT LDS RZ, [RZ] ;  /* 0x00000000fffff984 */ /* 0x000fe20000000800 */
[----:B------:R-:W-:Y:S01]  /*6340*/  @!PT LDS RZ, [RZ] ;  /* 0x00000000fffff984 */ /* 0x000fe20000000800 */
[----:B------:R2:W-:Y:S03]  /*6350*/  LDGSTS.E.BYPASS.LTC128B.128 [R244+0x100], [R2.64], !P3 ;  /* 0x0010000002f47fae */ /* 0x0005e6000d901d56 */
[----:B------:R-:W-:Y:S01]  /*6360*/  IADD3.X R134, R135, UR8, RZ, P2, !PT ;  /* 0x0000000887867c10 */ /* 0x000fe200097fe4ff */
[----:B------:R-:W-:Y:S04]  /*6370*/  @UP1 USHF.R.S32.HI UR8, URZ, 0x1f, UR18 ;  /* 0x0000001f3f081899 */ /* 0x000fe80008011412 */
[----:B------:R-:W-:Y:S04]  /*6380*/  @UP1 UIMAD UR8, UR8, UR4, URZ ;  /* 0x00000004080812a4 */ /* 0x000fe8000f8e023f */
[----:B------:R-:W-:Y:S04]  /*6390*/  @UP1 UIMAD UR8, UR18, UR5, UR8 ;  /* 0x00000005120812a4 */ /* 0x000fe8000f8e0208 */
[----:B------:R-:W-:Y:S04]  /*63a0*/  @UP1 UIADD3 UR8, UR25, UR8, URZ ;  /* 0x0000000819081290 */ /* 0x000fe8000fffe03f */
[----:B------:R-:W-:Y:S01]  /*63b0*/  @UP1 USHF.L.U64.HI UR8, UR24, 0x6, UR8 ;  /* 0x0000000618081899 */ /* 0x000fe20008010208 */
[----:B--2---:R-:W-:Y:S04]  /*63c0*/  IADD3 R2, P2, R2, UR16, RZ ;  /* 0x0000001002027c10 */ /* 0x004fe8000ff5e0ff */
[----:B------:R-:W-:Y:S01]  /*63d0*/  IADD3.X R3, R3, UR15, RZ, P2, !PT ;  /* 0x0000000f03037c10 */ /* 0x000fe200097fe4ff */
[-C--:B-1----:R-:W-:Y:S08]  /*63e0*/  HMMA.16816.F32 R52, R208, R212.reuse, R52 ;  /* 0x000000d4d034723c */ /* 0x082ff00000001834 */
[C---:B------:R-:W-:Y:S08]  /*63f0*/  HMMA.16816.F32 R56, R140.reuse, R212, R56 ;  /* 0x000000d48c38723c */ /* 0x040ff00000001838 */
[-C--:B------:R-:W-:Y:S07]  /*6400*/  HMMA.16816.F32 R60, R140, R214.reuse, R60 ;  /* 0x000000d68c3c723c */ /* 0x080fee000000183c */
[C---:B------:R-:W-:Y:S01]  /*6410*/  LEA R140, P1, R0.reuse, c[0x0][0x1f8], 0x1 ;  /* 0x00007e00008c7a11 */ /* 0x040fe200078208ff */
[----:B------:R-:W-:Y:S04]  /*6420*/  HMMA.16816.F32 R64, R208, R214, R64 ;  /* 0x000000d6d040723c */ /* 0x000fe80000001840 */
[----:B------:R-:W-:Y:S02]  /*6430*/  LEA.HI.X R141, R0, c[0x0][0x1fc], R134, 0x1, P1 ;  /* 0x00007f00008d7a11 */ /* 0x000fe400008f0c86 */
[C---:B------:R-:W-:Y:S02]  /*6440*/  IADD3 R134, P1, R2.reuse, UR16, RZ ;  /* 0x0000001002867c10 */ /* 0x040fe4000ff3e0ff */
[----:B------:R-:W-:Y:S01]  /*6450*/  IADD3 R142, P4, R2, UR12, RZ ;  /* 0x0000000c028e7c10 */ /* 0x000fe2000ff9e0ff */
[----:B------:R1:W-:Y:S03]  /*6460*/  LDGSTS.E.BYPASS.LTC128B.128 [R244+0x2100], [R140.64], !P0 ;  /* 0x021000008cf47fae */ /* 0x0003e6000c101d56 */
[C---:B------:R-:W-:Y:S02]  /*6470*/  IADD3.X R135, R3.reuse, UR15, RZ, P1, !PT ;  /* 0x0000000f03877c10 */ /* 0x040fe40008ffe4ff */
[----:B------:R-:W-:Y:S03]  /*6480*/  IADD3.X R143, R3, UR11, RZ, P4, !PT ;  /* 0x0000000b038f7c10 */ /* 0x000fe6000a7fe4ff */
[----:B------:R2:W-:Y:S08]  /*6490*/  LDGSTS.E.BYPASS.LTC128B.128 [R244+0x900], [R2.64], !P3 ;  /* 0x0090000002f47fae */ /* 0x0005f0000d901d56 */
[----:B------:R2:W-:Y:S08]  /*64a0*/  LDGSTS.E.BYPASS.LTC128B.128 [R244+0x2900], [R2.64+0x80], !P0 ;  /* 0x0290008002f47fae */ /* 0x0005f0000c101d56 */
[----:B------:R3:W-:Y:S01]  /*64b0*/  LDGSTS.E.BYPASS.LTC128B.128 [R244+0x1100], [R134.64], !P3 ;  /* 0x0110000086f47fae */ /* 0x0007e2000d901d56 */
[C---:B-1----:R-:W-:Y:S04]  /*64c0*/  IADD3 R140, P2, R134.reuse, UR16, RZ ;  /* 0x00000010868c7c10 */ /* 0x042fe8000ff5e0ff */
[C---:B------:R-:W-:Y:S03]  /*64d0*/  IADD3.X R141, R135.reuse, UR15, RZ, P2, !PT ;  /* 0x0000000f878d7c10 */ /* 0x040fe600097fe4ff */
[----:B------:R1:W-:Y:S08]  /*64e0*/  LDGSTS.E.BYPASS.LTC128B.128 [R244+0x3100], [R142.64], !P0 ;  /* 0x031000008ef47fae */ /* 0x0003f0000c101d56 */
[----:B------:R1:W-:Y:S01]  /*64f0*/  LDGSTS.E.BYPASS.LTC128B.128 [R244+0x1900], [R140.64], !P3 ;  /* 0x019000008cf47fae */ /* 0x0003e2000d901d56 */
[----:B--2---:R-:W-:Y:S04]  /*6500*/  IADD3 R2, P1, R134, UR12, RZ ;  /* 0x0000000c86027c10 */ /* 0x004fe8000ff3e0ff */
[----:B------:R-:W-:Y:S02]  /*6510*/  IADD3.X R3, R135, UR11, RZ, P1, !PT ;  /* 0x0000000b87037c10 */ /* 0x000fe40008ffe4ff */
[----:B------:R-:W-:Y:S03]  /*6520*/  PLOP3.LUT P1, PT, PT, PT, UP1, 0x80, 0x0 ;  /* 0x000000000000781c */ /* 0x000fe60003f2f018 */
[----:B------:R2:W-:Y:S08]  /*6530*/  LDGSTS.E.BYPASS.LTC128B.128 [R244+0x3900], [R2.64], !P0 ;  /* 0x0390000002f47fae */ /* 0x0005f0000c101d56 */
[----:B------:R-:W-:Y:S08]  /*6540*/  LDSM.16.M88.4 R208, [R230+0x4100] ;  /* 0x00410000e6d0783b */ /* 0x000ff00000000200 */
[----:B-1----:R-:W1:Y:S08]  /*6550*/  LDSM.16.M88.4 R140, [R232+0x8100] ;  /* 0x00810000e88c783b */ /* 0x002e700000000200 */
[----:B------:R-:W4:Y:S08]  /*6560*/  LDSM.16.M88.4 R212, [R232+0xa100] ;  /* 0x00a10000e8d4783b */ /* 0x000f300000000200 */
[----:B------:R-:W0:Y:S01]  /*6570*/  LDGDEPBAR ;  /* 0x00000000000079af */ /* 0x000e220000000000 */
[-C--:B-1----:R-:W-:Y:S08]  /*6580*/  HMMA.16816.F32 R4, R140, R208.reuse, R4 ;  /* 0x000000d08c04723c */ /* 0x082ff00000001804 */
[C---:B----4-:R-:W-:Y:S08]  /*6590*/  HMMA.16816.F32 R8, R212.reuse, R208, R8 ;  /* 0x000000d0d408723c */ /* 0x050ff00000001808 */
[-C--:B------:R-:W-:Y:S08]  /*65a0*/  HMMA.16816.F32 R12, R212, R210.reuse, R12 ;  /* 0x000000d2d40c723c */ /* 0x080ff0000000180c */
[C---:B------:R-:W-:Y:S01]  /*65b0*/  HMMA.16816.F32 R16, R140.reuse, R210, R16 ;  /* 0x000000d28c10723c */ /* 0x040fe20000001810 */
[----:B------:R-:W1:Y:S07]  /*65c0*/  LDSM.16.M88.4 R208, [R230+0x4900] ;  /* 0x00490000e6d0783b */ /* 0x000e6e0000000200 */
[-C--:B-1----:R-:W-:Y:S08]  /*65d0*/  HMMA.16816.F32 R20, R140, R208.reuse, R20 ;  /* 0x000000d08c14723c */ /* 0x082ff00000001814 */
[C---:B------:R-:W-:Y:S08]  /*65e0*/  HMMA.16816.F32 R24, R212.reuse, R208, R24 ;  /* 0x000000d0d418723c */ /* 0x040ff00000001818 */
        /* <DEDUP_REMOVED lines=10> */
[-C--:B------:R-:W-:Y:S01]  /*6690*/  HMMA.16816.F32 R60, R212, R210.reuse, R60 ;  /* 0x000000d2d43c723c */ /* 0x080fe2000000183c */
[----:B------:R-:W-:Y:S07]  /*66a0*/  LDSM.16.M88.4 R212, [R234+0x8100] ;  /* 0x00810000ead4783b */ /* 0x000fee0000000200 */
[----:B------:R-:W-:Y:S01]  /*66b0*/  HMMA.16816.F32 R64, R140, R210, R64 ;  /* 0x000000d28c40723c */ /* 0x000fe20000001840 */
[----:B------:R-:W1:Y:S08]  /*66c0*/  LDSM.16.M88.4 R140, [R229] ;  /* 0x00000000e58c783b */ /* 0x000e700000000200 */
[----:B------:R-:W4:Y:S01]  /*66d0*/  LDSM.16.M88.4 R208, [R234+0xa100] ;  /* 0x00a10000ead0783b */ /* 0x000f220000000200 */
        /* <DEDUP_REMOVED lines=20> */
[----:B------:R-:W1:Y:S08]  /*6820*/  LDSM.16.M88.4 R140, [R224+0x6100] ;  /* 0x00610000e08c783b */ /* 0x000e700000000200 */
        /* <DEDUP_REMOVED lines=90> */
[----:B------:R-:W-:Y:S09]  /*6dd0*/  FMUL.FTZ R15, R15, c[0x0][0x320] ;  /* 0x0000c8000f0f7a20 */ /* 0x000ff20000410000 */
[----:B------:R1:W-:Y:S10]  /*6de0*/  MUFU.TANH R217, R7 ;  /* 0x0000000700d97308 */ /* 0x0003f40000002400 */
[----:B------:R4:W-:Y:S10]  /*6df0*/  MUFU.TANH R218, R8 ;  /* 0x0000000800da7308 */ /* 0x0009f40000002400 */
[----:B------:R2:W-:Y:S01]  /*6e00*/  MUFU.TANH R221, R10 ;  /* 0x0000000a00dd7308 */ /* 0x0005e20000002400 */
[----:B-1----:R-:W1:Y:S09]  /*6e10*/  LDSM.16.M88.4 R4, [R229+0x2800] ;  /* 0x00280000e504783b */ /* 0x002e720000000200 */
[----:B------:R-:W-:Y:S01]  /*6e20*/  MUFU.TANH R16, R16 ;  /* 0x0000001000107308 */ /* 0x000fe20000002400 */
[----:B----4-:R-:W4:Y:S09]  /*6e30*/  LDL R8, [R1+0x24] ;  /* 0x0000240001087983 */ /* 0x010f320000100800 */
[----:B------:R-:W-:Y:S01]  /*6e40*/  MUFU.TANH R17, R17 ;  /* 0x0000001100117308 */ /* 0x000fe20000002400 */
[----:B--2---:R-:W2:Y:S09]  /*6e50*/  LDL R10, [R1+0x20] ;  /* 0x00002000010a7983 */ /* 0x004eb20000100800 */
[----:B------:R-:W-:Y:S10]  /*6e60*/  MUFU.TANH R219, R9 ;  /* 0x0000000900db7308 */ /* 0x000ff40000002400 */
[----:B------:R-:W-:Y:S01]  /*6e70*/  MUFU.TANH R18, R18 ;  /* 0x0000001200127308 */ /* 0x000fe20000002400 */
[-C--:B-1----:R-:W-:Y:S09]  /*6e80*/  HMMA.16816.F32 R20, R212, R4.reuse, R20 ;  /* 0x00000004d414723c */ /* 0x082ff20000001814 */
[----:B------:R-:W-:Y:S01]  /*6e90*/  MUFU.TANH R19, R19 ;  /* 0x0000001300137308 */ /* 0x000fe20000002400 */
[C---:B------:R-:W-:Y:S09]  /*6ea0*/  HMMA.16816.F32 R24, R208.reuse, R4, R24 ;  /* 0x00000004d018723c */ /* 0x040ff20000001818 */
[----:B------:R-:W-:Y:S01]  /*6eb0*/  MUFU.TANH R11, R11 ;  /* 0x0000000b000b7308 */ /* 0x000fe20000002400 */
[-C--:B------:R-:W-:Y:S04]  /*6ec0*/  HMMA.16816.F32 R28, R208, R6.reuse, R28 ;  /* 0x00000006d01c723c */ /* 0x080fe8000000181c */
[----:B------:R-:W-:Y:S04]  /*6ed0*/  FMUL.FTZ R22, R22, c[0x0][0x320] ;  /* 0x0000c80016167a20 */ /* 0x000fe80000410000 */
[C---:B------:R-:W-:Y:S01]  /*6ee0*/  HMMA.16816.F32 R32, R212.reuse, R6, R32 ;  /* 0x00000006d420723c */ /* 0x040fe20000001820 */
[----:B------:R-:W-:Y:S01]  /*6ef0*/  MUFU.TANH R13, R13 ;  /* 0x0000000d000d7308 */ /* 0x000fe20000002400 */
[----:B------:R-:W1:Y:S02]  /*6f00*/  LDSM.16.M88.4 R4, [R229+0x3000] ;  /* 0x00300000e504783b */ /* 0x000e640000000200 */
[----:B------:R-:W-:Y:S02]  /*6f10*/  FMUL.FTZ R23, R23, c[0x0][0x320] ;  /* 0x0000c80017177a20 */ /* 0x000fe40000410000 */
        /* <DEDUP_REMOVED lines=8> */
[----:B------:R3:W-:Y:S01]  /*6fa0*/  MUFU.TANH R247, R23 ;  /* 0x0000001700f77308 */ /* 0x0007e20000002400 */
[----:B------:R-:W-:Y:S02]  /*6fb0*/  FMUL.FTZ R29, R29, c[0x0][0x320] ;  /* 0x0000c8001d1d7a20 */ /* 0x000fe40000410000 */
[----:B------:R-:W-:Y:S02]  /*6fc0*/  FMUL.FTZ R33, R33, c[0x0][0x320] ;  /* 0x0000c80021217a20 */ /* 0x000fe40000410000 */
[----:B------:R-:W-:Y:S02]  /*6fd0*/  FMUL.FTZ R32, R32, c[0x0][0x320] ;  /* 0x0000c80020207a20 */ /* 0x000fe40000410000 */
[----:B------:R-:W-:Y:S02]  /*6fe0*/  FMUL.FTZ R34, R34, c[0x0][0x320] ;  /* 0x0000c80022227a20 */ /* 0x000fe40000410000 */
[----:B------:R-:W-:Y:S01]  /*6ff0*/  FMUL.FTZ R26, R26, c[0x0][0x320] ;  /* 0x0000c8001a1a7a20 */ /* 0x000fe20000410000 */
[----:B------:R-:W3:Y:S01]  /*7000*/  MUFU.TANH R131, R20 ;  /* 0x0000001400837308 */ /* 0x000ee20000002400 */
[----:B------:R-:W-:Y:S02]  /*7010*/  FMUL.FTZ R35, R35, c[0x0][0x320] ;  /* 0x0000c80023237a20 */ /* 0x000fe40000410000 */
[----:B------:R-:W-:Y:S07]  /*7020*/  FMUL.FTZ R27, R27, c[0x0][0x320] ;  /* 0x0000c8001b1b7a20 */ /* 0x000fee0000410000 */
[----:B------:R3:W-:Y:S01]  /*7030*/  MUFU.TANH R252, R21 ;  /* 0x0000001500fc7308 */ /* 0x0007e20000002400 */
[-C--:B-1----:R-:W-:Y:S01]  /*7040*/  HMMA.16816.F32 R36, R212, R4.reuse, R36 ;  /* 0x00000004d424723c */ /* 0x082fe20000001824 */
[----:B---3--:R-:W3:Y:S07]  /*7050*/  LDL.64 R22, [R1+0x40] ;  /* 0x0000400001167983 */ /* 0x008eee0000100a00 */
[C---:B------:R-:W-:Y:S01]  /*7060*/  HMMA.16816.F32 R40, R208.reuse, R4, R40 ;  /* 0x00000004d028723c */ /* 0x040fe20000001828 */
[----:B------:R-:W-:Y:S07]  /*7070*/  MUFU.TANH R128, R24 ;  /* 0x0000001800807308 */ /* 0x000fee0000002400 */
[-C--:B------:R-:W-:Y:S03]  /*7080*/  HMMA.16816.F32 R44, R208, R6.reuse, R44 ;  /* 0x00000006d02c723c */ /* 0x080fe6000000182c */
[----:B------:R-:W1:Y:S01]  /*7090*/  MUFU.TANH R249, R33 ;  /* 0x0000002100f97308 */ /* 0x000e620000002400 */
[----:B------:R-:W2:Y:S04]  /*70a0*/  LDL.64 R20, [R1+0x30] ;  /* 0x0000300001147983 */ /* 0x000ea80000100a00 */
[C---:B------:R-:W-:Y:S04]  /*70b0*/  HMMA.16816.F32 R48, R212.reuse, R6, R48 ;  /* 0x00000006d430723c */ /* 0x040fe80000001830 */
[----:B------:R-:W-:Y:S01]  /*70c0*/  FMUL.FTZ R36, R36, c[0x0][0x320] ;  /* 0x0000c80024247a20 */ /* 0x000fe20000410000 */
[----:B------:R-:W-:Y:S01]  /*70d0*/  MUFU.TANH R241, R31 ;  /* 0x0000001f00f17308 */ /* 0x000fe20000002400 */
[----:B------:R-:W1:Y:S01]  /*70e0*/  LDSM.16.M88.4 R4, [R229+0x3800] ;  /* 0x00380000e504783b */ /* 0x000e620000000200 */
[----:B------:R-:W-:Y:S01]  /*70f0*/  FMUL.FTZ R37, R37, c[0x0][0x320] ;  /* 0x0000c80025257a20 */ /* 0x000fe20000410000 */
[----:B------:R-:W-:Y:S04]  /*7100*/  DEPBAR.LE SB0, 0x0 ;  /* 0x000080000000791a */ /* 0x000fe80000000000 */
[----:B------:R-:W-:Y:S02]  /*7110*/  FMUL.FTZ R40, R40, c[0x0][0x320] ;  /* 0x0000c80028287a20 */ /* 0x000fe40000410000 */
[----:B------:R-:W-:Y:S01]  /*7120*/  FMUL.FTZ R38, R38, c[0x0][0x320] ;  /* 0x0000c80026267a20 */ /* 0x000fe20000410000 */
[----:B------:R-:W-:Y:S01]  /*7130*/  MUFU.TANH R250, R36 ;  /* 0x0000002400fa7308 */ /* 0x000fe20000002400 */
[----:B------:R-:W-:Y:S01]  /*7140*/  FMUL.FTZ R45, R45, c[0x0][0x320] ;  /* 0x0000c8002d2d7a20 */ /* 0x000fe20000410000 */
[----:B------:R-:W-:Y:S01]  /*7150*/  BAR.SYNC.DEFER_BLOCKING 0x0 ;  /* 0x0000000000007b1d */ /* 0x000fe20000010000 */
        /* <DEDUP_REMOVED lines=10> */
[----:B------:R1:W-:Y:S01]  /*7200*/  MUFU.TANH R24, R49 ;  /* 0x0000003100187308 */ /* 0x0003e20000002400 */
[----:B------:R-:W-:Y:S02]  /*7210*/  FMUL.FTZ R51, R51, c[0x0][0x320] ;  /* 0x0000c80033337a20 */ /* 0x000fe40000410000 */
[----:B------:R-:W-:Y:S07]  /*7220*/  FMUL.FTZ R44, R44, c[0x0][0x320] ;  /* 0x0000c8002c2c7a20 */ /* 0x000fee0000410000 */
[----:B------:R-:W1:Y:S02]  /*7230*/  MUFU.TANH R0, R40 ;  /* 0x0000002800007308 */ /* 0x000e640000002400 */
[-C--:B-1----:R-:W-:Y:S05]  /*7240*/  HMMA.16816.F32 R52, R212, R4.reuse, R52 ;  /* 0x00000004d434723c */ /* 0x082fea0000001834 */
[----:B------:R-:W-:Y:S03]  /*7250*/  MOV R45, R131 ;  /* 0x00000083002d7202 */ /* 0x000fe60000000f00 */
[C---:B------:R-:W-:Y:S01]  /*7260*/  HMMA.16816.F32 R56, R208.reuse, R4, R56 ;  /* 0x00000004d038723c */ /* 0x040fe20000001838 */
[----:B------:R1:W-:Y:S03]  /*7270*/  MUFU.TANH R131, R46 ;  /* 0x0000002e00837308 */ /* 0x0003e60000002400 */
[----:B------:R-:W-:Y:S03]  /*7280*/  MOV R49, R249 ;  /* 0x000000f900317202 */ /* 0x000fe60000000f00 */
[----:B------:R-:W-:Y:S01]  /*7290*/  FMNMX.FTZ R4, R218, R137, !PT ;  /* 0x00000089da047209 */ /* 0x000fe20007810000 */
[-C--:B------:R-:W-:Y:S03]  /*72a0*/  HMMA.16816.F32 R60, R208, R6.reuse, R60 ;  /* 0x00000006d03c723c */ /* 0x080fe6000000183c */
[----:B------:R1:W-:Y:S01]  /*72b0*/  MUFU.TANH R3, R47 ;  /* 0x0000002f00037308 */ /* 0x0003e20000002400 */
[----:B------:R-:W-:Y:S02]  /*72c0*/  FMNMX.FTZ R4, R219, R4, !PT ;  /* 0x00000004db047209 */ /* 0x000fe40007810000 */
[----:B------:R-:W-:Y:S02]  /*72d0*/  FMNMX.FTZ R5, R221, R138, !PT ;  /* 0x0000008add057209 */ /* 0x000fe40007810000 */
[----:B------:R-:W-:Y:S01]  /*72e0*/  FMUL.FTZ R55, R55, c[0x0][0x320] ;  /* 0x0000c80037377a20 */ /* 0x000fe20000410000 */
[----:B------:R-:W-:Y:S04]  /*72f0*/  HMMA.16816.F32 R64, R212, R6, R64 ;  /* 0x00000006d440723c */ /* 0x000fe80000001840 */
[----:B------:R1:W1:Y:S01]  /*7300*/  MUFU.TANH R2, R55 ;  /* 0x0000003700027308 */ /* 0x0002620000002400 */
[----:B------:R-:W-:Y:S01]  /*7310*/  FMUL.FTZ R52, R52, c[0x0][0x320] ;  /* 0x0000c80034347a20 */ /* 0x000fe20000410000 */
[----:B------:R-:W-:Y:S01]  /*7320*/  FMNMX.FTZ R4, R12, R4, !PT ;  /* 0x000000040c047209 */ /* 0x000fe20007810000 */
[----:B------:R-:W-:Y:S01]  /*7330*/  FMUL.FTZ R59, R59, c[0x0][0x320] ;  /* 0x0000c8003b3b7a20 */ /* 0x000fe20000410000 */
[----:B-1----:R-:W-:Y:S01]  /*7340*/  MOV R46, R0 ;  /* 0x00000000002e7202 */ /* 0x002fe20000000f00 */
[----:B------:R-:W-:Y:S03]  /*7350*/  FMUL.FTZ R53, R53, c[0x0][0x320] ;  /* 0x0000c80035357a20 */ /* 0x000fe60000410000 */
[----:B------:R-:W-:Y:S01]  /*7360*/  FMUL.FTZ R54, R54, c[0x0][0x320] ;  /* 0x0000c80036367a20 */ /* 0x000fe20000410000 */
[----:B------:R-:W-:Y:S01]  /*7370*/  FMNMX.FTZ R4, R13, R4, !PT ;  /* 0x000000040d047209 */ /* 0x000fe20007810000 */
[----:B------:R1:W-:Y:S01]  /*7380*/  MUFU.TANH R249, R59 ;  /* 0x0000003b00f97308 */ /* 0x0003e20000002400 */
[----:B------:R-:W-:Y:S01]  /*7390*/  FMUL.FTZ R57, R57, c[0x0][0x320] ;  /* 0x0000c80039397a20 */ /* 0x000fe20000410000 */
[----:B------:R-:W-:Y:S01]  /*73a0*/  FMNMX.FTZ R5, R11, R5, !PT ;  /* 0x000000050b057209 */ /* 0x000fe20007810000 */
[----:B------:R-:W-:Y:S01]  /*73b0*/  FMUL.FTZ R56, R56, c[0x0][0x320] ;  /* 0x0000c80038387a20 */ /* 0x000fe20000410000 */
[----:B------:R-:W-:Y:S01]  /*73c0*/  MOV R47, R252 ;  /* 0x000000fc002f7202 */ /* 0x000fe20000000f00 */
[----:B------:R-:W-:Y:S02]  /*73d0*/  FMUL.FTZ R58, R58, c[0x0][0x320] ;  /* 0x0000c8003a3a7a20 */ /* 0x000fe40000410000 */
[----:B------:R-:W-:Y:S02]  /*73e0*/  FMUL.FTZ R61, R61, c[0x0][0x320] ;  /* 0x0000c8003d3d7a20 */ /* 0x000fe40000410000 */
[----:B------:R-:W-:Y:S01]  /*73f0*/  FMUL.FTZ R62, R62, c[0x0][0x320] ;  /* 0x0000c8003e3e7a20 */ /* 0x000fe20000410000 */
[----:B------:R-:W-:Y:S01]  /*7400*/  MUFU.TANH R130, R42 ;  /* 0x0000002a00827308 */ /* 0x000fe20000002400 */
[----:B------:R-:W-:Y:S02]  /*7410*/  FMUL.FTZ R60, R60, c[0x0][0x320] ;  /* 0x0000c8003c3c7a20 */ /* 0x000fe40000410000 */
[----:B------:R-:W-:Y:S02]  /*7420*/  FMUL.FTZ R64, R64, c[0x0][0x320] ;  /* 0x0000c80040407a20 */ /* 0x000fe40000410000 */
[----:B------:R-:W-:Y:S02]  /*7430*/  IMAD.MOV.U32 R55, RZ, RZ, R128 ;  /* 0x000000ffff377224 */ /* 0x000fe400078e0080 */
[----:B------:R-:W-:Y:S02]  /*7440*/  FMUL.FTZ R65, R65, c[0x0][0x320] ;  /* 0x0000c80041417a20 */ /* 0x000fe40000410000 */
[----:B------:R-:W-:Y:S01]  /*7450*/  FMUL.FTZ R66, R66, c[0x0][0x320] ;  /* 0x0000c80042427a20 */ /* 0x000fe20000410000 */
[----:B------:R1:W-:Y:S01]  /*7460*/  MUFU.TANH R42, R57 ;  /* 0x00000039002a7308 */ /* 0x0003e20000002400 */
[----:B------:R-:W-:Y:S01]  /*7470*/  FMNMX.FTZ R4, R55, R4, !PT ;  /* 0x0000000437047209 */ /* 0x000fe20007810000 */
[----:B------:R-:W-:Y:S01]  /*7480*/  FMUL.FTZ R67, R67, c[0x0][0x320] ;  /* 0x0000c80043437a20 */ /* 0x000fe20000410000 */
[----:B-1----:R-:W-:Y:S02]  /*7490*/  MOV R59, R2 ;  /* 0x00000002003b7202 */ /* 0x002fe40000000f00 */
[----:B------:R-:W-:Y:S05]  /*74a0*/  FMNMX.FTZ R2, R216, R132, !PT ;  /* 0x00000084d8027209 */ /* 0x000fea0007810000 */
[----:B------:R1:W-:Y:S01]  /*74b0*/  MUFU.TANH R40, R43 ;  /* 0x0000002b00287308 */ /* 0x0003e20000002400 */
[----:B------:R-:W-:Y:S04]  /*74c0*/  FMNMX.FTZ R2, R141, R2, !PT ;  /* 0x000000028d027209 */ /* 0x000fe80007810000 */
[----:B------:R-:W-:Y:S04]  /*74d0*/  FMNMX.FTZ R2, R16, R2, !PT ;  /* 0x0000000210027209 */ /* 0x000fe80007810000 */
[----:B------:R-:W-:Y:S01]  /*74e0*/  FMNMX.FTZ R2, R17, R2, !PT ;  /* 0x0000000211027209 */ /* 0x000fe20007810000 */
[----:B------:R1:W-:Y:S03]  /*74f0*/  MUFU.TANH R31, R50 ;  /* 0x00000032001f7308 */ /* 0x0003e60000002400 */
[----:B------:R-:W-:Y:S02]  /*7500*/  FMNMX.FTZ R2, R45, R2, !PT ;  /* 0x000000022d027209 */ /* 0x000fe40007810000 */
[----:B------:R-:W-:Y:S02]  /*7510*/  MOV R57, R3 ;  /* 0x0000000300397202 */ /* 0x000fe40000000f00 */
[----:B------:R-:W-:Y:S02]  /*7520*/  FMNMX.FTZ R3, R220, R133, !PT ;  /* 0x00000085dc037209 */ /* 0x000fe40007810000 */
[----:B------:R-:W-:Y:S01]  /*7530*/  FMNMX.FTZ R2, R47, R2, !PT ;  /* 0x000000022f027209 */ /* 0x000fe20007810000 */
[----:B------:R-:W-:Y:S01]  /*7540*/  MUFU.TANH R242, R41 ;  /* 0x0000002900f27308 */ /* 0x000fe20000002400 */
[----:B------:R-:W-:Y:S02]  /*7550*/  FMNMX.FTZ R3, R217, R3, !PT ;  /* 0x00000003d9037209 */ /* 0x000fe40007810000 */
[----:B-1----:R-:W-:Y:S02]  /*7560*/  MOV R43, R250 ;  /* 0x000000fa002b7202 */ /* 0x002fe40000000f00 */
[----:B------:R-:W-:Y:S05]  /*7570*/  FMNMX.FTZ R3, R18, R3, !PT ;  /* 0x0000000312037209 */ /* 0x000fea0007810000 */
[----:B------:R-:W1:Y:S01]  /*7580*/  MUFU.TANH R251, R32 ;  /* 0x0000002000fb7308 */ /* 0x000e620000002400 */
[----:B------:R-:W-:Y:S02]  /*7590*/  FMNMX.FTZ R3, R19, R3, !PT ;  /* 0x0000000313037209 */ /* 0x000fe40007810000 */
[----:B------:R-:W-:Y:S04]  /*75a0*/  MOV R50, R248 ;  /* 0x000000f800327202 */ /* 0x000fe80000000f00 */
[----:B------:R-:W-:Y:S03]  /*75b0*/  FMNMX.FTZ R3, R50, R3, !PT ;  /* 0x0000000332037209 */ /* 0x000fe60007810000 */
[----:B------:R1:W-:Y:S10]  /*75c0*/  MUFU.TANH R41, R48 ;  /* 0x0000003000297308 */ /* 0x0003f40000002400 */
[----:B------:R4:W-:Y:S10]  /*75d0*/  MUFU.TANH R0, R51 ;  /* 0x0000003300007308 */ /* 0x0009f40000002400 */
[----:B------:R-:W-:Y:S01]  /*75e0*/  MUFU.TANH R245, R25 ;  /* 0x0000001900f57308 */ /* 0x000fe20000002400 */
[----:B-1----:R-:W-:Y:S04]  /*75f0*/  MOV R48, R251 ;  /* 0x000000fb00307202 */ /* 0x002fe80000000f00 */
[----:B------:R-:W-:Y:S05]  /*7600*/  FMNMX.FTZ R2, R48, R2, !PT ;  /* 0x0000000230027209 */ /* 0x000fea0007810000 */
[----:B------:R-:W-:Y:S01]  /*7610*/  MUFU.TANH R223, R28 ;  /* 0x0000001c00df7308 */ /* 0x000fe20000002400 */
[----:B------:R-:W-:Y:S02]  /*7620*/  FMNMX.FTZ R2, R49, R2, !PT ;  /* 0x0000000231027209 */ /* 0x000fe40007810000 */
[----:B----4-:R-:W-:Y:S02]  /*7630*/  MOV R51, R247 ;  /* 0x000000f700337202 */ /* 0x010fe40000000f00 */
[----:B------:R-:W-:Y:S02]  /*7640*/  FMNMX.FTZ R2, R43, R2, !PT ;  /* 0x000000022b027209 */ /* 0x000fe40007810000 */
[----:B------:R-:W-:Y:S03]  /*7650*/  FMNMX.FTZ R3, R51, R3, !PT ;  /* 0x0000000333037209 */ /* 0x000fe60007810000 */
[----:B------:R-:W1:Y:S10]  /*7660*/  MUFU.TANH R246, R34 ;  /* 0x0000002200f67308 */ /* 0x000e740000002400 */
[----:B------:R1:W-:Y:S10]  /*7670*/  MUFU.TANH R28, R52 ;  /* 0x00000034001c7308 */ /* 0x0003f40000002400 */
[----:B------:R-:W4:Y:S10]  /*7680*/  MUFU.TANH R14, R14 ;  /* 0x0000000e000e7308 */ /* 0x000f340000002400 */
[----:B------:R-:W4:Y:S01]  /*7690*/  MUFU.TANH R136, R30 ;  /* 0x0000001e00887308 */ /* 0x000f220000002400 */
[----:B-1----:R-:W-:Y:S04]  /*76a0*/  MOV R52, R246 ;  /* 0x000000f600347202 */ /* 0x002fe80000000f00 */
[----:B------:R-:W-:Y:S05]  /*76b0*/  FMNMX.FTZ R3, R52, R3, !PT ;  /* 0x0000000334037209 */ /* 0x000fea0007810000 */
[----:B------:R1:W-:Y:S01]  /*76c0*/  MUFU.TANH R30, R53 ;  /* 0x00000035001e7308 */ /* 0x0003e20000002400 */
[----:B----4-:R-:W-:Y:S09]  /*76d0*/  FMNMX.FTZ R5, R14, R5, !PT ;  /* 0x000000050e057209 */ /* 0x010ff20007810000 */
[----:B------:R4:W-:Y:S01]  /*76e0*/  MUFU.TANH R128, R56 ;  /* 0x0000003800807308 */ /* 0x0009e20000002400 */
[----:B------:R-:W-:Y:S09]  /*76f0*/  MOV R34, R136 ;  /* 0x0000008800227202 */ /* 0x000ff20000000f00 */
[----:B------:R-:W2:Y:S01]  /*7700*/  MUFU.TANH R139, R26 ;  /* 0x0000001a008b7308 */ /* 0x000ea20000002400 */
[----:B-1----:R-:W-:Y:S04]  /*7710*/  MOV R53, R245 ;  /* 0x000000f500357202 */ /* 0x002fe80000000f00 */
[----:B------:R-:W-:Y:S05]  /*7720*/  FMNMX.FTZ R4, R53, R4, !PT ;  /* 0x0000000435047209 */ /* 0x000fea0007810000 */
[----:B------:R-:W-:Y:S01]  /*7730*/  MUFU.TANH R222, R29 ;  /* 0x0000001d00de7308 */ /* 0x000fe20000002400 */
[----:B----4-:R-:W-:Y:S04]  /*7740*/  MOV R56, R223 ;  /* 0x000000df00387202 */ /* 0x010fe80000000f00 */
[----:B------:R-:W-:Y:S05]  /*7750*/  FMNMX.FTZ R4, R56, R4, !PT ;  /* 0x0000000438047209 */ /* 0x000fea0007810000 */
[----:B------:R2:W1:Y:S10]  /*7760*/  MUFU.TANH R235, R35 ;  /* 0x0000002300eb7308 */ /* 0x0004740000002400 */
[----:B------:R1:W-:Y:S10]  /*7770*/  MUFU.TANH R29, R54 ;  /* 0x00000036001d7308 */ /* 0x0003f40000002400 */
[----:B------:R-:W4:Y:S01]  /*7780*/  MUFU.TANH R15, R15 ;  /* 0x0000000f000f7308 */ /* 0x000f220000002400 */
[----:B--2---:R-:W-:Y:S09]  /*7790*/  MOV R35, R139 ;  /* 0x0000008b00237202 */ /* 0x004ff20000000f00 */
[----:B------:R2:W-:Y:S01]  /*77a0*/  MUFU.TANH R252, R60 ;  /* 0x0000003c00fc7308 */ /* 0x0005e20000002400 */
[----:B-1----:R-:W-:Y:S04]  /*77b0*/  MOV R54, R235 ;  /* 0x000000eb00367202 */ /* 0x002fe80000000f00 */
[----:B------:R-:W-:Y:S05]  /*77c0*/  FMNMX.FTZ R3, R54, R3, !PT ;  /* 0x0000000336037209 */ /* 0x000fea0007810000 */
[----:B------:R1:W-:Y:S01]  /*77d0*/  MUFU.TANH R250, R58 ;  /* 0x0000003a00fa7308 */ /* 0x0003e20000002400 */
[----:B----4-:R-:W-:Y:S04]  /*77e0*/  FMNMX.FTZ R5, R15, R5, !PT ;  /* 0x000000050f057209 */ /* 0x010fe80007810000 */
[----:B------:R-:W-:Y:S05]  /*77f0*/  FMNMX.FTZ R5, R35, R5, !PT ;  /* 0x0000000523057209 */ /* 0x000fea0007810000 */
[----:B------:R-:W4:Y:S01]  /*7800*/  MUFU.TANH R129, R37 ;  /* 0x0000002500817308 */ /* 0x000f220000002400 */
[----:B--2---:R-:W-:Y:S01]  /*7810*/  MOV R60, R0 ;  /* 0x00000000003c7202 */ /* 0x004fe20000000f00 */
[----:B------:R-:W-:Y:S08]  /*7820*/  FMUL.FTZ R0, R63, c[0x0][0x320] ;  /* 0x0000c8003f007a20 */ /* 0x000ff00000410000 */
[----:B------:R-:W2:Y:S01]  /*7830*/  MUFU.TANH R33, R38 ;  /* 0x0000002600217308 */ /* 0x000ea20000002400 */
[----:B-1----:R-:W-:Y:S04]  /*7840*/  MOV R58, R222 ;  /* 0x000000de003a7202 */ /* 0x002fe80000000f00 */
[----:B------:R-:W-:Y:S05]  /*7850*/  FMNMX.FTZ R4, R58, R4, !PT ;  /* 0x000000043a047209 */ /* 0x000fea0007810000 */
[----:B------:R-:W1:Y:S01]  /*7860*/  MUFU.TANH R25, R27 ;  /* 0x0000001b00197308 */ /* 0x000e620000002400 */
[----:B------:R-:W-:Y:S02]  /*7870*/  FMNMX.FTZ R4, R46, R4, !PT ;  /* 0x000000042e047209 */ /* 0x000fe40007810000 */
[----:B----4-:R-:W-:Y:S02]  /*7880*/  FMNMX.FTZ R2, R129, R2, !PT ;  /* 0x0000000281027209 */ /* 0x010fe40007810000 */
[----:B------:R-:W-:Y:S02]  /*7890*/  FMNMX.FTZ R4, R242, R4, !PT ;  /* 0x00000004f2047209 */ /* 0x000fe40007810000 */
[----:B------:R-:W-:Y:S03]  /*78a0*/  FMNMX.FTZ R2, R41, R2, !PT ;  /* 0x0000000229027209 */ /* 0x000fe60007810000 */
[----:B------:R-:W4:Y:S01]  /*78b0*/  MUFU.TANH R32, R39 ;  /* 0x0000002700207308 */ /* 0x000f220000002400 */
[----:B------:R-:W-:Y:S02]  /*78c0*/  FMNMX.FTZ R2, R24, R2, !PT ;  /* 0x0000000218027209 */ /* 0x000fe40007810000 */
[----:B--2---:R-:W-:Y:S02]  /*78d0*/  FMNMX.FTZ R3, R33, R3, !PT ;  /* 0x0000000321037209 */ /* 0x004fe40007810000 */
[----:B------:R-:W-:Y:S05]  /*78e0*/  FMNMX.FTZ R2, R28, R2, !PT ;  /* 0x000000021c027209 */ /* 0x000fea0007810000 */
[----:B------:R-:W2:Y:S01]  /*78f0*/  MUFU.TANH R44, R44 ;  /* 0x0000002c002c7308 */ /* 0x000ea20000002400 */
[----:B------:R-:W-:Y:S02]  /*7900*/  FMNMX.FTZ R136, R30, R2, !PT ;  /* 0x000000021e887209 */ /* 0x000fe40007810000 */
[----:B-1----:R-:W-:Y:S04]  /*7910*/  FMNMX.FTZ R5, R25, R5, !PT ;  /* 0x0000000519057209 */ /* 0x002fe80007810000 */
[----:B------:R-:W-:Y:S03]  /*7920*/  FMNMX.FTZ R5, R34, R5, !PT ;  /* 0x0000000522057209 */ /* 0x000fe60007810000 */
[----:B------:R-:W1:Y:S01]  /*7930*/  MUFU.TANH R248, R64 ;  /* 0x0000004000f87308 */ /* 0x000e620000002400 */
[----:B------:R-:W-:Y:S02]  /*7940*/  FMNMX.FTZ R5, R241, R5, !PT ;  /* 0x00000005f1057209 */ /* 0x000fe40007810000 */
[----:B----4-:R-:W-:Y:S02]  /*7950*/  FMNMX.FTZ R3, R32, R3, !PT ;  /* 0x0000000320037209 */ /* 0x010fe40007810000 */
[----:B------:R-:W-:Y:S02]  /*7960*/  FMNMX.FTZ R5, R130, R5, !PT ;  /* 0x0000000582057209 */ /* 0x000fe40007810000 */
[----:B------:R-:W-:Y:S03]  /*7970*/  FMNMX.FTZ R3, R31, R3, !PT ;  /* 0x000000031f037209 */ /* 0x000fe60007810000 */
[----:B------:R4:W-:Y:S01]  /*7980*/  MUFU.TANH R139, R0 ;  /* 0x00000000008b7308 */ /* 0x0009e20000002400 */
[----:B------:R-:W-:Y:S02]  /*7990*/  FMNMX.FTZ R3, R60, R3, !PT ;  /* 0x000000033c037209 */ /* 0x000fe40007810000 */
[----:B--2---:R-:W-:Y:S02]  /*79a0*/  FMNMX.FTZ R4, R44, R4, !PT ;  /* 0x000000042c047209 */ /* 0x004fe40007810000 */
[----:B------:R-:W-:Y:S02]  /*79b0*/  FMNMX.FTZ R2, R29, R3, !PT ;  /* 0x000000031d027209 */ /* 0x000fe40007810000 */
[----:B------:R-:W-:Y:S03]  /*79c0*/  FMNMX.FTZ R3, R40, R5, !PT ;  /* 0x0000000528037209 */ /* 0x000fe60007810000 */
[----:B------:R-:W2:Y:S01]  /*79d0*/  MUFU.TANH R247, R65 ;  /* 0x0000004100f77308 */ /* 0x000ea20000002400 */
[----:B------:R-:W-:Y:S02]  /*79e0*/  FMNMX.FTZ R5, R243, R4, !PT ;  /* 0x00000004f3057209 */ /* 0x000fe40007810000 */
[----:B------:R-:W-:Y:S02]  /*79f0*/  FMNMX.FTZ R4, R59, R2, !PT ;  /* 0x000000023b047209 */ /* 0x000fe40007810000 */
[----:B-1----:R-:W-:Y:S02]  /*7a00*/  FMNMX.FTZ R136, R248, R136, !PT ;  /* 0x00000088f8887209 */ /* 0x002fe40007810000 */
[----:B------:R-:W-:Y:S03]  /*7a10*/  FMNMX.FTZ R2, R131, R3, !PT ;  /* 0x0000000383027209 */ /* 0x000fe60007810000 */
[----:B------:R-:W1:Y:S01]  /*7a20*/  MUFU.TANH R246, R66 ;  /* 0x0000004200f67308 */ /* 0x000e620000002400 */
[----:B------:R-:W-:Y:S02]  /*7a30*/  FMNMX.FTZ R2, R57, R2, !PT ;  /* 0x0000000239027209 */ /* 0x000fe40007810000 */
[----:B----4-:R-:W-:Y:S02]  /*7a40*/  FMNMX.FTZ R0, R128, R5, !PT ;  /* 0x0000000580007209 */ /* 0x010fe40007810000 */
[----:B------:R-:W-:Y:S02]  /*7a50*/  FMNMX.FTZ R2, R250, R2, !PT ;  /* 0x00000002fa027209 */ /* 0x000fe40007810000 */
[----:B------:R-:W-:Y:S03]  /*7a60*/  FMNMX.FTZ R0, R42, R0, !PT ;  /* 0x000000002a007209 */ /* 0x000fe60007810000 */
[----:B------:R-:W4:Y:S01]  /*7a70*/  MUFU.TANH R251, R61 ;  /* 0x0000003d00fb7308 */ /* 0x000f220000002400 */
[----:B--2---:R-:W-:Y:S05]  /*7a80*/  FMNMX.FTZ R136, R247, R136, !PT ;  /* 0x00000088f7887209 */ /* 0x004fea0007810000 */
[----:B------:R-:W2:Y:S04]  /*7a90*/  SHFL.BFLY PT, R6, R136, 0x2, 0x1f ;  /* 0x0c401f0088067f89 */ /* 0x000ea800000e0000 */
[----:B------:R-:W3:Y:S01]  /*7aa0*/  MUFU.TANH R245, R67 ;  /* 0x0000004300f57308 */ /* 0x000ee20000002400 */
[----:B-1----:R-:W-:Y:S02]  /*7ab0*/  FMNMX.FTZ R3, R246, R4, !PT ;  /* 0x00000004f6037209 */ /* 0x002fe40007810000 */
[----:B------:R-:W-:Y:S02]  /*7ac0*/  FMNMX.FTZ R4, R252, R0, !PT ;  /* 0x00000000fc047209 */ /* 0x000fe40007810000 */
[----:B------:R-:W-:Y:S05]  /*7ad0*/  FMNMX.FTZ R0, R249, R2, !PT ;  /* 0x00000002f9007209 */ /* 0x000fea0007810000 */
[----:B------:R-:W1:Y:S01]  /*7ae0*/  MUFU.TANH R140, R62 ;  /* 0x0000003e008c7308 */ /* 0x000e620000002400 */
[----:B----4-:R-:W-:Y:S05]  /*7af0*/  FMNMX.FTZ R4, R251, R4, !PT ;  /* 0x00000004fb047209 */ /* 0x010fea0007810000 */
[----:B------:R-:W4:Y:S01]  /*7b00*/  SHFL.BFLY PT, R5, R4, 0x2, 0x1f ;  /* 0x0c401f0004057f89 */ /* 0x000f2200000e0000 */
[----:B--2---:R-:W-:Y:S02]  /*7b10*/  FMNMX.FTZ R136, R136, R6, !PT ;  /* 0x0000000688887209 */ /* 0x004fe40007810000 */
[----:B---3--:R-:W-:Y:S05]  /*7b20*/  FMNMX.FTZ R3, R245, R3, !PT ;  /* 0x00000003f5037209 */ /* 0x008fea0007810000 */
[----:B------:R-:W2:Y:S01]  /*7b30*/  SHFL.BFLY PT, R6, R136, 0x1, 0x1f ;  /* 0x0c201f0088067f89 */ /* 0x000ea200000e0000 */
[----:B-1----:R-:W-:Y:S07]  /*7b40*/  FMNMX.FTZ R0, R140, R0, !PT ;  /* 0x000000008c007209 */ /* 0x002fee0007810000 */
[----:B------:R-:W1:Y:S01]  /*7b50*/  SHFL.BFLY PT, R135, R3, 0x2, 0x1f ;  /* 0x0c401f0003877f89 */ /* 0x000e6200000e0000 */
[----:B------:R-:W-:Y:S02]  /*7b60*/  FMNMX.FTZ R0, R139, R0, !PT ;  /* 0x000000008b007209 */ /* 0x000fe40007810000 */
[----:B----4-:R-:W-:Y:S05]  /*7b70*/  FMNMX.FTZ R4, R4, R5, !PT ;  /* 0x0000000504047209 */ /* 0x010fea0007810000 */
[----:B------:R-:W3:Y:S01]  /*7b80*/  SHFL.BFLY PT, R2, R0, 0x2, 0x1f ;  /* 0x0c401f0000027f89 */ /* 0x000ee200000e0000 */
[----:B------:R-:W-:Y:S04]  /*7b90*/  @P1 IADD3 R5, P4, R8, UR9, RZ ;  /* 0x0000000908051c10 */ /* 0x000fe8000ff9e0ff */
[C---:B------:R-:W-:Y:S02]  /*7ba0*/  @P1 LEA R8, P2, R5.reuse, c[0x0][0x1c8], 0x1 ;  /* 0x0000720005081a11 */ /* 0x040fe400078408ff */
[----:B------:R-:W-:Y:S01]  /*7bb0*/  @P1 IADD3.X R9, R10, UR8, RZ, P4, !PT ;  /* 0x000000080a091c10 */ /* 0x000fe2000a7fe4ff */
[----:B------:R-:W4:Y:S01]  /*7bc0*/  SHFL.BFLY PT, R134, R4, 0x1, 0x1f ;  /* 0x0c201f0004867f89 */ /* 0x000f2200000e0000 */
[----:B--2---:R-:W-:Y:S02]  /*7bd0*/  FMNMX.FTZ R136, R136, R6, !PT ;  /* 0x0000000688887209 */ /* 0x004fe40007810000 */
[----:B------:R-:W-:Y:S03]  /*7be0*/  @P1 LEA.HI.X R9, R5, c[0x0][0x1cc], R9, 0x1, P2 ;  /* 0x0000730005091a11 */ /* 0x000fe600010f0c09 */
[----:B------:R-:W-:Y:S01]  /*7bf0*/  FMUL.FTZ R143, R136, c[0x0][0x2d0] ;  /* 0x0000b400888f7a20 */ /* 0x000fe20000410000 */
[----:B-1----:R-:W-:Y:S05]  /*7c00*/  FMNMX.FTZ R135, R3, R135, !PT ;  /* 0x0000008703877209 */ /* 0x002fea0007810000 */
[----:B------:R-:W1:Y:S01]  /*7c10*/  SHFL.BFLY PT, R7, R135, 0x1, 0x1f ;  /* 0x0c201f0087077f89 */ /* 0x000e6200000e0000 */
[----:B---3--:R-:W-:Y:S01]  /*7c20*/  FMNMX.FTZ R2, R0, R2, !PT ;  /* 0x0000000200027209 */ /* 0x008fe20007810000 */
[----:B------:R-:W-:Y:S04]  /*7c30*/  FADD.FTZ R0, -R136, R132 ;  /* 0x0000008488007221 */ /* 0x000fe80000010100 */
[----:B------:R-:W-:Y:S02]  /*7c40*/  FMUL.FTZ R0, R0, c[0x0][0x2d0] ;  /* 0x0000b40000007a20 */ /* 0x000fe40000410000 */
[----:B------:R-:W2:Y:S01]  /*7c50*/  SHFL.BFLY PT, R3, R2, 0x1, 0x1f ;  /* 0x0c201f0002037f89 */ /* 0x000ea200000e0000 */
[----:B----4-:R-:W-:Y:S01]  /*7c60*/  FMNMX.FTZ R134, R4, R134, !PT ;  /* 0x0000008604867209 */ /* 0x010fe20007810000 */
[----:B------:R-:W-:Y:S01]  /*7c70*/  FFMA.FTZ R4, R216, c[0x0][0x2d0], -R143 ;  /* 0x0000b400d8047a23 */ /* 0x000fe2000001088f */
[----:B------:R3:W4:Y:S10]  /*7c80*/  MUFU.EX2 R132, R0 ;  /* 0x0000000000847308 */ /* 0x0007340000000800 */
[----:B------:R4:W-:Y:S01]  /*7c90*/  MUFU.EX2 R210, R4 ;  /* 0x0000000400d27308 */ /* 0x0009e20000000800 */
[----:B-1----:R-:W-:Y:S05]  /*7ca0*/  FMNMX.FTZ R135, R135, R7, !PT ;  /* 0x0000000787877209 */ /* 0x002fea0007810000 */
[----:B------:R-:W-:Y:S04]  /*7cb0*/  FMUL.FTZ R142, R135, c[0x0][0x2d0] ;  /* 0x0000b400878e7a20 */ /* 0x000fe80000410000 */
[--C-:B------:R-:W-:Y:S01]  /*7cc0*/  FFMA.FTZ R6, R217, c[0x0][0x2d0], -R142.reuse ;  /* 0x0000b400d9067a23 */ /* 0x100fe2000001088e */
[----:B--2---:R-:W-:Y:S01]  /*7cd0*/  FMNMX.FTZ R3, R2, R3, !PT ;  /* 0x0000000302037209 */ /* 0x004fe20007810000 */
[--C-:B------:R-:W-:Y:S02]  /*7ce0*/  FFMA.FTZ R5, R19, c[0x0][0x2d0], -R142.reuse ;  /* 0x0000b40013057a23 */ /* 0x100fe4000001088e */
[----:B------:R-:W-:Y:S01]  /*7cf0*/  MUFU.EX2 R216, R6 ;  /* 0x0000000600d87308 */ /* 0x000fe20000000800 */
[----:B---3--:R-:W-:Y:S02]  /*7d00*/  FADD.FTZ R0, -R135, R133 ;  /* 0x0000008587007221 */ /* 0x008fe40000010100 */
[----:B------:R-:W-:Y:S02]  /*7d10*/  FFMA.FTZ R10, R18, c[0x0][0x2d0], -R142 ;  /* 0x0000b400120a7a23 */ /* 0x000fe4000001088e */
[----:B------:R-:W-:Y:S02]  /*7d20*/  FMUL.FTZ R0, R0, c[0x0][0x2d0] ;  /* 0x0000b40000007a20 */ /* 0x000fe40000410000 */
[C---:B----4-:R-:W-:Y:S02]  /*7d30*/  FMUL.FTZ R65, R132.reuse, R201 ;  /* 0x000000c984417220 */ /* 0x050fe40000410000 */
[----:B------:R-:W-:Y:S01]  /*7d40*/  FMUL.FTZ R64, R132, R200 ;  /* 0x000000c884407220 */ /* 0x000fe20000410000 */
[----:B------:R1:W2:Y:S01]  /*7d50*/  MUFU.EX2 R133, R0 ;  /* 0x0000000000857308 */ /* 0x0002a20000000800 */
[----:B------:R-:W-:Y:S02]  /*7d60*/  FFMA.FTZ R4, R141, c[0x0][0x2d0], -R143 ;  /* 0x0000b4008d047a23 */ /* 0x000fe4000001088f */
[----:B------:R-:W-:Y:S02]  /*7d70*/  FMUL.FTZ R141, R134, c[0x0][0x2d0] ;  /* 0x0000b400868d7a20 */ /* 0x000fe40000410000 */
[C---:B------:R-:W-:Y:S02]  /*7d80*/  FMUL.FTZ R68, R132.reuse, R68 ;  /* 0x0000004484447220 */ /* 0x040fe40000410000 */
[C---:B------:R-:W-:Y:S02]  /*7d90*/  FMUL.FTZ R69, R132.reuse, R69 ;  /* 0x0000004584457220 */ /* 0x040fe40000410000 */
[C---:B------:R-:W-:Y:S01]  /*7da0*/  FMUL.FTZ R80, R132.reuse, R80 ;  /* 0x0000005084507220 */ /* 0x040fe20000410000 */
[----:B------:R3:W-:Y:S01]  /*7db0*/  MUFU.EX2 R222, R4 ;  /* 0x0000000400de7308 */ /* 0x0007e20000000800 */
[C---:B------:R-:W-:Y:S02]  /*7dc0*/  FMUL.FTZ R81, R132.reuse, R81 ;  /* 0x0000005184517220 */ /* 0x040fe40000410000 */
[C---:B------:R-:W-:Y:S02]  /*7dd0*/  FMUL.FTZ R84, R132.reuse, R84 ;  /* 0x0000005484547220 */ /* 0x040fe40000410000 */
[C---:B------:R-:W-:Y:S02]  /*7de0*/  FMUL.FTZ R85, R132.reuse, R85 ;  /* 0x0000005584557220 */ /* 0x040fe40000410000 */
[C---:B------:R-:W-:Y:S02]  /*7df0*/  FMUL.FTZ R96, R132.reuse, R96 ;  /* 0x0000006084607220 */ /* 0x040fe40000410000 */
[C---:B------:R-:W-:Y:S01]  /*7e00*/  FMUL.FTZ R97, R132.reuse, R97 ;  /* 0x0000006184617220 */ /* 0x040fe20000410000 */
[----:B------:R4:W-:Y:S01]  /*7e10*/  MUFU.EX2 R217, R10 ;  /* 0x0000000a00d97308 */ /* 0x0009e20000000800 */
[C---:B------:R-:W-:Y:S02]  /*7e20*/  FMUL.FTZ R100, R132.reuse, R100 ;  /* 0x0000006484647220 */ /* 0x040fe40000410000 */
[----:B------:R-:W-:Y:S02]  /*7e30*/  FMUL.FTZ R101, R132, R101 ;  /* 0x0000006584657220 */ /* 0x000fe40000410000 */
[----:B-1----:R-:W-:Y:S02]  /*7e40*/  FADD.FTZ R0, -R134, R137 ;  /* 0x0000008986007221 */ /* 0x002fe40000010100 */
[----:B------:R-:W-:Y:S02]  /*7e50*/  FMUL.FTZ R137, R3, c[0x0][0x2d0] ;  /* 0x0000b40003897a20 */ /* 0x000fe40000410000 */
[----:B------:R-:W-:Y:S02]  /*7e60*/  FMUL.FTZ R0, R0, c[0x0][0x2d0] ;  /* 0x0000b40000007a20 */ /* 0x000fe40000410000 */
[C---:B--2---:R-:W-:Y:S02]  /*7e70*/  FMUL.FTZ R18, R133.reuse, R154 ;  /* 0x0000009a85127220 */ /* 0x044fe40000410000 */
[----:B------:R1:W2:Y:S01]  /*7e80*/  MUFU.EX2 R2, R0 ;  /* 0x0000000000027308 */ /* 0x0002a20000000800 */
[----:B---3--:R-:W-:Y:S02]  /*7e90*/  FFMA.FTZ R4, R16, c[0x0][0x2d0], -R143 ;  /* 0x0000b40010047a23 */ /* 0x008fe4000001088f */
[----:B------:R-:W-:Y:S02]  /*7ea0*/  FMUL.FTZ R16, R132, R152 ;  /* 0x0000009884107220 */ /* 0x000fe40000410000 */
[C---:B------:R-:W-:Y:S02]  /*7eb0*/  FMUL.FTZ R19, R133.reuse, R155 ;  /* 0x0000009b85137220 */ /* 0x040fe40000410000 */
[C---:B------:R-:W-:Y:S02]  /*7ec0*/  FMUL.FTZ R67, R133.reuse, R203 ;  /* 0x000000cb85437220 */ /* 0x040fe40000410000 */
[----:B------:R-:W-:Y:S01]  /*7ed0*/  FMUL.FTZ R66, R133, R202 ;  /* 0x000000ca85427220 */ /* 0x000fe20000410000 */
[----:B------:R3:W-:Y:S01]  /*7ee0*/  MUFU.EX2 R223, R4 ;  /* 0x0000000400df7308 */ /* 0x0007e20000000800 */
[----:B----4-:R-:W-:Y:S01]  /*7ef0*/  FFMA.FTZ R10, R221, c[0x0][0x2d0], -R137 ;  /* 0x0000b400dd0a7a23 */ /* 0x010fe20000010889 */
[----:B------:R-:W-:Y:S01]  /*7f00*/  MOV R221, R57 ;  /* 0x0000003900dd7202 */ /* 0x000fe20000000f00 */
[C---:B------:R-:W-:Y:S02]  /*7f10*/  FMUL.FTZ R70, R133.reuse, R70 ;  /* 0x0000004685467220 */ /* 0x040fe40000410000 */
[C---:B------:R-:W-:Y:S02]  /*7f20*/  FMUL.FTZ R71, R133.reuse, R71 ;  /* 0x0000004785477220 */ /* 0x040fe40000410000 */
[C---:B------:R-:W-:Y:S02]  /*7f30*/  FMUL.FTZ R82, R133.reuse, R82 ;  /* 0x0000005285527220 */ /* 0x040fe40000410000 */
[C---:B------:R-:W-:Y:S01]  /*7f40*/  FMUL.FTZ R83, R133.reuse, R83 ;  /* 0x0000005385537220 */ /* 0x040fe20000410000 */
[----:B------:R-:W-:Y:S01]  /*7f50*/  MUFU.EX2 R208, R10 ;  /* 0x0000000a00d07308 */ /* 0x000fe20000000800 */
[C---:B------:R-:W-:Y:S02]  /*7f60*/  FMUL.FTZ R86, R133.reuse, R86 ;  /* 0x0000005685567220 */ /* 0x040fe40000410000 */
[----:B------:R-:W-:Y:S02]  /*7f70*/  FMUL.FTZ R87, R133, R87 ;  /* 0x0000005785577220 */ /* 0x000fe40000410000 */
[----:B-1----:R-:W-:Y:S01]  /*7f80*/  FADD.FTZ R0, -R3, R138 ;  /* 0x0000008a03007221 */ /* 0x002fe20000010100 */
[----:B------:R-:W-:Y:S01]  /*7f90*/  MOV R138, R45 ;  /* 0x0000002d008a7202 */ /* 0x000fe20000000f00 */
[----:B--2---:R-:W-:Y:S02]  /*7fa0*/  FMUL.FTZ R45, R2, R189 ;  /* 0x000000bd022d7220 */ /* 0x004fe40000410000 */
[----:B------:R-:W-:Y:S02]  /*7fb0*/  FMUL.FTZ R0, R0, c[0x0][0x2d0] ;  /* 0x0000b40000007a20 */ /* 0x000fe40000410000 */
[C---:B------:R-:W-:Y:S02]  /*7fc0*/  FMUL.FTZ R57, R2.reuse, R193 ;  /* 0x000000c102397220 */ /* 0x040fe40000410000 */
[----:B------:R-:W-:Y:S02]  /*7fd0*/  FMUL.FTZ R61, R2, R205 ;  /* 0x000000cd023d7220 */ /* 0x000fe40000410000 */
[--C-:B---3--:R-:W-:Y:S01]  /*7fe0*/  FFMA.FTZ R4, R17, c[0x0][0x2d0], -R143.reuse ;  /* 0x0000b40011047a23 */ /* 0x108fe2000001088f */
[----:B------:R-:W1:Y:S01]  /*7ff0*/  MUFU.EX2 R0, R0 ;  /* 0x0000000000007308 */ /* 0x000e620000000800 */
[----:B------:R-:W-:Y:S02]  /*8000*/  FMUL.FTZ R17, R132, R153 ;  /* 0x0000009984117220 */ /* 0x000fe40000410000 */
[----:B------:R-:W-:Y:S02]  /*8010*/  FFMA.FTZ R138, R138, c[0x0][0x2d0], -R143 ;  /* 0x0000b4008a8a7a23 */ /* 0x000fe4000001088f */
        /* <DEDUP_REMOVED lines=8> */
[----:B------:R-:W-:Y:S02]  /*80a0*/  FMUL.FTZ R93, R2, R93 ;  /* 0x0000005d025d7220 */ /* 0x000fe40000410000 */
[C---:B------:R-:W-:Y:S02]  /*80b0*/  FMUL.FTZ R98, R133.reuse, R98 ;  /* 0x0000006285627220 */ /* 0x040fe40000410000 */
[----:B------:R-:W-:Y:S02]  /*80c0*/  FMUL.FTZ R99, R133, R99 ;  /* 0x0000006385637220 */ /* 0x000fe40000410000 */
[C---:B-1----:R-:W-:Y:S02]  /*80d0*/  FMUL.FTZ R10, R0.reuse, R146 ;  /* 0x00000092000a7220 */ /* 0x042fe40000410000 */
[C---:B------:R-:W-:Y:S01]  /*80e0*/  FMUL.FTZ R26, R0.reuse, R162 ;  /* 0x000000a2001a7220 */ /* 0x040fe20000410000 */
[----:B------:R-:W-:Y:S01]  /*80f0*/  MOV R162, R44 ;  /* 0x0000002c00a27202 */ /* 0x000fe20000000f00 */
[----:B------:R-:W-:Y:S01]  /*8100*/  FMUL.FTZ R27, R0, R163 ;  /* 0x000000a3001b7220 */ /* 0x000fe20000410000 */
[----:B------:R-:W-:Y:S01]  /*8110*/  MOV R163, R28 ;  /* 0x0000001c00a37202 */ /* 0x000fe20000000f00 */
[----:B------:R-:W-:Y:S01]  /*8120*/  FMUL.FTZ R28, R2, R172 ;  /* 0x000000ac021c7220 */ /* 0x000fe20000410000 */
[----:B------:R-:W-:Y:S01]  /*8130*/  MOV R172, R30 ;  /* 0x0000001e00ac7202 */ /* 0x000fe20000000f00 */
[----:B------:R-:W-:Y:S01]  /*8140*/  FMUL.FTZ R30, R0, R174 ;  /* 0x000000ae001e7220 */ /* 0x000fe20000410000 */
[----:B--2---:R-:W-:Y:S01]  /*8150*/  F2FP.PACK_AB R146, R235, R223 ;  /* 0x000000dfeb92723e */ /* 0x004fe200000000ff */
[--C-:B------:R-:W-:Y:S01]  /*8160*/  FFMA.FTZ R4, R220, c[0x0][0x2d0], -R142.reuse ;  /* 0x0000b400dc047a23 */ /* 0x100fe2000001088e */
[----:B------:R-:W-:Y:S01]  /*8170*/  MOV R174, R60 ;  /* 0x0000003c00ae7202 */ /* 0x000fe20000000f00 */
[----:B------:R-:W-:Y:S01]  /*8180*/  MUFU.EX2 R220, R5 ;  /* 0x0000000500dc7308 */ /* 0x000fe20000000800 */
[----:B------:R-:W-:Y:S02]  /*8190*/  FMUL.FTZ R44, R2, R188 ;  /* 0x000000bc022c7220 */ /* 0x000fe40000410000 */
[----:B------:R-:W-:Y:S02]  /*81a0*/  IMAD.MOV.U32 R188, RZ, RZ, R47 ;  /* 0x000000ffffbc7224 */ /* 0x000fe400078e002f */
[----:B------:R-:W-:Y:S02]  /*81b0*/  FMUL.FTZ R47, R0, R191 ;  /* 0x000000bf002f7220 */ /* 0x000fe40000410000 */
[----:B------:R-:W-:Y:S02]  /*81c0*/  FMUL.FTZ R60, R2, R204 ;  /* 0x000000cc023c7220 */ /* 0x000fe40000410000 */
[C---:B------:R-:W-:Y:S01]  /*81d0*/  FMUL.FTZ R62, R0.reuse, R206 ;  /* 0x000000ce003e7220 */ /* 0x040fe20000410000 */
[----:B------:R1:W2:Y:S01]  /*81e0*/  MUFU.EX2 R215, R4 ;  /* 0x0000000400d77308 */ /* 0x0002a20000000800 */
[C---:B------:R-:W-:Y:S02]  /*81f0*/  FMUL.FTZ R63, R0.reuse, R207 ;  /* 0x000000cf003f7220 */ /* 0x040fe40000410000 */
[C---:B------:R-:W-:Y:S02]  /*8200*/  FMUL.FTZ R74, R0.reuse, R74 ;  /* 0x0000004a004a7220 */ /* 0x040fe40000410000 */
[C---:B------:R-:W-:Y:S02]  /*8210*/  FMUL.FTZ R75, R0.reuse, R75 ;  /* 0x0000004b004b7220 */ /* 0x040fe40000410000 */
[C---:B------:R-:W-:Y:S02]  /*8220*/  FMUL.FTZ R78, R0.reuse, R78 ;  /* 0x0000004e004e7220 */ /* 0x040fe40000410000 */
[C---:B------:R-:W-:Y:S02]  /*8230*/  FMUL.FTZ R79, R0.reuse, R79 ;  /* 0x0000004f004f7220 */ /* 0x040fe40000410000 */
[C---:B------:R-:W-:Y:S02]  /*8240*/  FMUL.FTZ R90, R0.reuse, R90 ;  /* 0x0000005a005a7220 */ /* 0x040fe40000410000 */
[C---:B------:R-:W-:Y:S02]  /*8250*/  FMUL.FTZ R91, R0.reuse, R91 ;  /* 0x0000005b005b7220 */ /* 0x040fe40000410000 */
[C---:B------:R-:W-:Y:S02]  /*8260*/  FMUL.FTZ R94, R0.reuse, R94 ;  /* 0x0000005e005e7220 */ /* 0x040fe40000410000 */
[----:B------:R-:W-:Y:S02]  /*8270*/  FMUL.FTZ R95, R0, R95 ;  /* 0x0000005f005f7220 */ /* 0x000fe40000410000 */
[C---:B------:R-:W-:Y:S02]  /*8280*/  FMUL.FTZ R102, R133.reuse, R102 ;  /* 0x0000006685667220 */ /* 0x040fe40000410000 */
[----:B------:R-:W-:Y:S02]  /*8290*/  FMUL.FTZ R103, R133, R103 ;  /* 0x0000006785677220 */ /* 0x000fe40000410000 */
[----:B------:R-:W-:Y:S01]  /*82a0*/  FMUL.FTZ R104, R2, R104 ;  /* 0x0000006802687220 */ /* 0x000fe20000410000 */
[----:B-1----:R-:W-:Y:S01]  /*82b0*/  @P1 IADD3 R4, P6, R22, UR9, RZ ;  /* 0x0000000916041c10 */ /* 0x002fe2000ffde0ff */
[----:B------:R-:W-:Y:S01]  /*82c0*/  @UP1 UIADD3 UR9, UP0, UR20, 0x80, URZ ;  /* 0x0000008014091890 */ /* 0x000fe2000ff1e03f */
[----:B------:R-:W-:Y:S02]  /*82d0*/  FMUL.FTZ R105, R2, R105 ;  /* 0x0000006902697220 */ /* 0x000fe40000410000 */
[----:B------:R-:W-:Y:S01]  /*82e0*/  @P1 LEA R6, P5, R4, c[0x0][0x1c8], 0x1 ;  /* 0x0000720004061a11 */ /* 0x000fe200078a08ff */
[C---:B------:R-:W-:Y:S01]  /*82f0*/  FMUL.FTZ R106, R0.reuse, R106 ;  /* 0x0000006a006a7220 */ /* 0x040fe20000410000 */
[----:B------:R-:W-:Y:S01]  /*8300*/  @P1 IADD3.X R7, R21, UR8, RZ, P6, !PT ;  /* 0x0000000815071c10 */ /* 0x000fe2000b7fe4ff */
[----:B------:R-:W-:Y:S01]  /*8310*/  @UP1 UIADD3.X UR8, URZ, UR14, URZ, UP0, !UPT ;  /* 0x0000000e3f081290 */ /* 0x000fe200087fe43f */
[----:B------:R-:W-:Y:S02]  /*8320*/  FMUL.FTZ R107, R0, R107 ;  /* 0x0000006b006b7220 */ /* 0x000fe40000410000 */
[----:B------:R-:W-:Y:S01]  /*8330*/  @P1 LEA.HI.X R7, R4, c[0x0][0x1cc], R7, 0x1, P5 ;  /* 0x0000730004071a11 */ /* 0x000fe200028f0c07 */
[----:B------:R-:W-:Y:S01]  /*8340*/  FMUL.FTZ R108, R2, R108 ;  /* 0x0000006c026c7220 */ /* 0x000fe20000410000 */
[----:B------:R-:W-:Y:S01]  /*8350*/  @P1 IADD3 R4, P2, R6, UR10, RZ ;  /* 0x0000000a06041c10 */ /* 0x000fe2000ff5e0ff */
[----:B------:R-:W-:Y:S02]  /*8360*/  FMUL.FTZ R109, R2, R109 ;  /* 0x0000006d026d7220 */ /* 0x000fe40000410000 */
[----:B------:R1:W-:Y:S01]  /*8370*/  @P1 LDGSTS.E.BYPASS.LTC128B.128 [R244+0x4100], [R6.64], !P3 ;  /* 0x0410000006f41fae */ /* 0x0003e2000d901d56 */
[----:B------:R-:W-:Y:S01]  /*8380*/  @P1 IADD3.X R5, R7, UR17, RZ, P2, !PT ;  /* 0x0000001107051c10 */ /* 0x000fe200097fe4ff */
[C---:B------:R-:W-:Y:S02]  /*8390*/  FMUL.FTZ R110, R0.reuse, R110 ;  /* 0x0000006e006e7220 */ /* 0x040fe40000410000 */
[----:B------:R-:W-:Y:S02]  /*83a0*/  FMUL.FTZ R111, R0, R111 ;  /* 0x0000006f006f7220 */ /* 0x000fe40000410000 */
[C---:B------:R-:W-:Y:S02]  /*83b0*/  FMUL.FTZ R112, R132.reuse, R112 ;  /* 0x0000007084707220 */ /* 0x040fe40000410000 */
[----:B------:R3:W-:Y:S01]  /*83c0*/  @P1 LDGSTS.E.BYPASS.LTC128B.128 [R244+0x6100], [R8.64], !P0 ;  /* 0x0610000008f41fae */ /* 0x0007e2000c101d56 */
[C---:B------:R-:W-:Y:S02]  /*83d0*/  FMUL.FTZ R113, R132.reuse, R113 ;  /* 0x0000007184717220 */ /* 0x040fe40000410000 */
[C---:B------:R-:W-:Y:S02]  /*83e0*/  FMUL.FTZ R114, R133.reuse, R114 ;  /* 0x0000007285727220 */ /* 0x040fe40000410000 */
[C---:B------:R-:W-:Y:S02]  /*83f0*/  FMUL.FTZ R115, R133.reuse, R115 ;  /* 0x0000007385737220 */ /* 0x040fe40000410000 */
[C---:B------:R-:W-:Y:S01]  /*8400*/  FMUL.FTZ R116, R132.reuse, R116 ;  /* 0x0000007484747220 */ /* 0x040fe20000410000 */
[----:B------:R4:W-:Y:S01]  /*8410*/  @P1 LDGSTS.E.BYPASS.LTC128B.128 [R244+0x4900], [R4.64], !P3 ;  /* 0x0490000004f41fae */ /* 0x0009e2000d901d56 */
[----:B------:R-:W-:Y:S02]  /*8420*/  FMUL.FTZ R117, R132, R117 ;  /* 0x0000007584757220 */ /* 0x000fe40000410000 */
[C---:B------:R-:W-:Y:S02]  /*8430*/  FMUL.FTZ R118, R133.reuse, R118 ;  /* 0x0000007685767220 */ /* 0x040fe40000410000 */
[----:B------:R-:W-:Y:S02]  /*8440*/  FMUL.FTZ R119, R133, R119 ;  /* 0x0000007785777220 */ /* 0x000fe40000410000 */
[C---:B------:R-:W-:Y:S01]  /*8450*/  FMUL.FTZ R120, R2.reuse, R120 ;  /* 0x0000007802787220 */ /* 0x040fe20000410000 */
[----:B------:R4:W-:Y:S01]  /*8460*/  @P1 LDGSTS.E.BYPASS.LTC128B.128 [R244+0x6900], [R4.64+0x80], !P0 ;  /* 0x0690008004f41fae */ /* 0x0009e2000c101d56 */
[----:B------:R-:W-:Y:S02]  /*8470*/  FMUL.FTZ R121, R2, R121 ;  /* 0x0000007902797220 */ /* 0x000fe40000410000 */
[--C-:B-1----:R-:W-:Y:S01]  /*8480*/  FFMA.FTZ R7, R218, c[0x0][0x2d0], -R141.reuse ;  /* 0x0000b400da077a23 */ /* 0x102fe2000001088d */
[----:B------:R-:W-:Y:S01]  /*8490*/  @P1 IADD3 R6, P2, R4, UR10, RZ ;  /* 0x0000000a04061c10 */ /* 0x000fe2000ff5e0ff */
[C---:B------:R-:W-:Y:S02]  /*84a0*/  FMUL.FTZ R122, R0.reuse, R122 ;  /* 0x0000007a007a7220 */ /* 0x040fe40000410000 */
[----:B------:R1:W-:Y:S01]  /*84b0*/  MUFU.EX2 R213, R7 ;  /* 0x0000000700d57308 */ /* 0x0003e20000000800 */
[----:B------:R-:W-:Y:S02]  /*84c0*/  FMUL.FTZ R123, R0, R123 ;  /* 0x0000007b007b7220 */ /* 0x000fe40000410000 */
[----:B------:R-:W-:Y:S02]  /*84d0*/  FMUL.FTZ R124, R2, R124 ;  /* 0x0000007c027c7220 */ /* 0x000fe40000410000 */
[--C-:B---3--:R-:W-:Y:S02]  /*84e0*/  FFMA.FTZ R8, R219, c[0x0][0x2d0], -R141.reuse ;  /* 0x0000b400db087a23 */ /* 0x108fe4000001088d */
[--C-:B------:R-:W-:Y:S02]  /*84f0*/  FFMA.FTZ R9, R12, c[0x0][0x2d0], -R141.reuse ;  /* 0x0000b4000c097a23 */ /* 0x100fe4000001088d */
[----:B------:R-:W-:Y:S01]  /*8500*/  FMUL.FTZ R12, R2, R156 ;  /* 0x0000009c020c7220 */ /* 0x000fe20000410000 */
[----:B------:R3:W-:Y:S01]  /*8510*/  MUFU.EX2 R214, R8 ;  /* 0x0000000800d67308 */ /* 0x0007e20000000800 */
[----:B------:R-:W-:Y:S01]  /*8520*/  MOV R156, R33 ;  /* 0x00000021009c7202 */ /* 0x000fe20000000f00 */
[----:B------:R-:W-:Y:S01]  /*8530*/  FMUL.FTZ R33, R132, R169 ;  /* 0x000000a984217220 */ /* 0x000fe20000410000 */
[----:B------:R-:W-:Y:S01]  /*8540*/  MOV R169, R34 ;  /* 0x0000002200a97202 */ /* 0x000fe20000000f00 */
[C---:B------:R-:W-:Y:S01]  /*8550*/  FMUL.FTZ R34, R133.reuse, R170 ;  /* 0x000000aa85227220 */ /* 0x040fe20000410000 */
[----:B------:R-:W-:Y:S01]  /*8560*/  MOV R170, R35 ;  /* 0x0000002300aa7202 */ /* 0x000fe20000000f00 */
[----:B------:R-:W-:Y:S01]  /*8570*/  FMUL.FTZ R35, R133, R171 ;  /* 0x000000ab85237220 */ /* 0x000fe20000410000 */
[----:B------:R-:W-:Y:S01]  /*8580*/  MOV R171, R58 ;  /* 0x0000003a00ab7202 */ /* 0x000fe20000000f00 */
[----:B------:R-:W-:Y:S02]  /*8590*/  FMUL.FTZ R58, R0, R194 ;  /* 0x000000c2003a7220 */ /* 0x000fe40000410000 */
[----:B------:R2:W-:Y:S01]  /*85a0*/  MUFU.EX2 R218, R9 ;  /* 0x0000000900da7308 */ /* 0x0005e20000000800 */
[----:B------:R-:W-:Y:S02]  /*85b0*/  FMUL.FTZ R125, R2, R125 ;  /* 0x0000007d027d7220 */ /* 0x000fe40000410000 */
[C---:B------:R-:W-:Y:S01]  /*85c0*/  FMUL.FTZ R126, R0.reuse, R126 ;  /* 0x0000007e007e7220 */ /* 0x040fe20000410000 */
[C---:B-1----:R-:W-:Y:S01]  /*85d0*/  @P1 IADD3.X R7, R5.reuse, UR17, RZ, P2, !PT ;  /* 0x0000001105071c10 */ /* 0x042fe200097fe4ff */
[----:B------:R-:W-:Y:S01]  /*85e0*/  FMUL.FTZ R127, R0, R127 ;  /* 0x0000007f007f7220 */ /* 0x000fe20000410000 */
[----:B----4-:R-:W-:Y:S01]  /*85f0*/  @P1 IADD3 R4, P2, R4, UR9, RZ ;  /* 0x0000000904041c10 */ /* 0x010fe2000ff5e0ff */
[--C-:B------:R-:W-:Y:S02]  /*8600*/  FFMA.FTZ R156, R156, c[0x0][0x2d0], -R142.reuse ;  /* 0x0000b4009c9c7a23 */ /* 0x100fe4000001088e */
[----:B------:R1:W-:Y:S01]  /*8610*/  @P1 LDGSTS.E.BYPASS.LTC128B.128 [R244+0x5100], [R6.64], !P3 ;  /* 0x0510000006f41fae */ /* 0x0003e2000d901d56 */
[----:B------:R-:W-:Y:S01]  /*8620*/  @P1 IADD3.X R5, R5, UR8, RZ, P2, !PT ;  /* 0x0000000805051c10 */ /* 0x000fe200097fe4ff */
[--C-:B------:R-:W-:Y:S01]  /*8630*/  FFMA.FTZ R252, R252, c[0x0][0x2d0], -R141.reuse ;  /* 0x0000b400fcfc7a23 */ /* 0x100fe2000001088d */
[----:B------:R-:W-:Y:S01]  /*8640*/  MUFU.EX2 R202, R156 ;  /* 0x0000009c00ca7308 */ /* 0x000fe20000000800 */
[--C-:B------:R-:W-:Y:S01]  /*8650*/  FFMA.FTZ R251, R251, c[0x0][0x2d0], -R141.reuse ;  /* 0x0000b400fbfb7a23 */ /* 0x100fe2000001088d */
[C---:B---3--:R-:W-:Y:S03]  /*8660*/  @P1 IADD3 R8, P4, R6.reuse, UR10, RZ ;  /* 0x0000000a06081c10 */ /* 0x048fe6000ff9e0ff */
[----:B------:R3:W-:Y:S05]  /*8670*/  @P1 LDGSTS.E.BYPASS.LTC128B.128 [R244+0x7100], [R4.64], !P0 ;  /* 0x0710000004f41fae */ /* 0x0007ea000c101d56 */
[----:B------:R-:W-:Y:S01]  /*8680*/  MUFU.EX2 R251, R251 ;  /* 0x000000fb00fb7308 */ /* 0x000fe20000000800 */
[----:B--2---:R-:W-:Y:S05]  /*8690*/  @P1 IADD3.X R9, R7, UR17, RZ, P4, !PT ;  /* 0x0000001107091c10 */ /* 0x004fea000a7fe4ff */
[----:B------:R2:W-:Y:S04]  /*86a0*/  @P1 LDGSTS.E.BYPASS.LTC128B.128 [R244+0x5900], [R8.64], !P3 ;  /* 0x0590000008f41fae */ /* 0x0005e8000d901d56 */
[----:B------:R-:W-:Y:S01]  /*86b0*/  MUFU.EX2 R252, R252 ;  /* 0x000000fc00fc7308 */ /* 0x000fe20000000800 */
[----:B---3--:R-:W-:Y:S01]  /*86c0*/  @P1 IADD3 R4, P2, R6, UR9, RZ ;  /* 0x0000000906041c10 */ /* 0x008fe2000ff5e0ff */
[----:B-1----:R-:W-:Y:S02]  /*86d0*/  FFMA.FTZ R6, R13, c[0x0][0x2d0], -R141 ;  /* 0x0000b4000d067a23 */ /* 0x002fe4000001088d */
[C---:B------:R-:W-:Y:S01]  /*86e0*/  FMUL.FTZ R13, R2.reuse, R157 ;  /* 0x0000009d020d7220 */ /* 0x040fe20000410000 */
[----:B------:R-:W-:Y:S05]  /*86f0*/  @P1 IADD3.X R5, R7, UR8, RZ, P2, !PT ;  /* 0x0000000807051c10 */ /* 0x000fea00097fe4ff */
[----:B------:R1:W3:Y:S01]  /*8700*/  MUFU.EX2 R219, R6 ;  /* 0x0000000600db7308 */ /* 0x0002e20000000800 */
[----:B------:R-:W-:Y:S01]  /*8710*/  FMUL.FTZ R7, R133, R151 ;  /* 0x0000009785077220 */ /* 0x000fe20000410000 */
[----:B------:R-:W-:Y:S01]  /*8720*/  MOV R157, R24 ;  /* 0x00000018009d7202 */ /* 0x000fe20000000f00 */
[----:B------:R-:W-:Y:S01]  /*8730*/  FMUL.FTZ R24, R2, R160 ;  /* 0x000000a002187220 */ /* 0x000fe20000410000 */
[----:B------:R4:W-:Y:S01]  /*8740*/  @P1 LDGSTS.E.BYPASS.LTC128B.128 [R244+0x7900], [R4.64], !P0 ;  /* 0x0790000004f41fae */ /* 0x0009e2000c101d56 */
[----:B------:R-:W-:Y:S01]  /*8750*/  MOV R160, R43 ;  /* 0x0000002b00a07202 */ /* 0x000fe20000000f00 */
[----:B------:R-:W-:Y:S01]  /*8760*/  FMUL.FTZ R43, R0, R179 ;  /* 0x000000b3002b7220 */ /* 0x000fe20000410000 */
[----:B------:R-:W-:Y:S01]  /*8770*/  MOV R179, R48 ;  /* 0x0000003000b37202 */ /* 0x000fe20000000f00 */
[----:B--2---:R-:W-:Y:S01]  /*8780*/  FMUL.FTZ R8, R2, R144 ;  /* 0x0000009002087220 */ /* 0x004fe20000410000 */
[----:B------:R-:W-:Y:S01]  /*8790*/  F2FP.PACK_AB R144, R222, R210 ;  /* 0x000000d2de90723e */ /* 0x000fe200000000ff */
[----:B------:R-:W-:Y:S01]  /*87a0*/  FMUL.FTZ R9, R2, R145 ;  /* 0x0000009102097220 */ /* 0x000fe20000410000 */
[----:B------:R-:W-:Y:S01]  /*87b0*/  F2FP.PACK_AB R145, R216, R215 ;  /* 0x000000d7d891723e */ /* 0x000fe200000000ff */
[----:B------:R-:W2:Y:S01]  /*87c0*/  LDSM.16.MT88.4 R20, [R225+0x100] ;  /* 0x00010000e114783b */ /* 0x000ea20000004200 */
[----:B------:R-:W-:Y:S01]  /*87d0*/  FMUL.FTZ R48, R132, R184 ;  /* 0x000000b884307220 */ /* 0x000fe20000410000 */
[----:B------:R-:W-:Y:S01]  /*87e0*/  MOV R189, R179 ;  /* 0x000000b300bd7202 */ /* 0x000fe20000000f00 */
[--C-:B------:R-:W-:Y:S02]  /*87f0*/  FFMA.FTZ R160, R160, c[0x0][0x2d0], -R143.reuse ;  /* 0x0000b400a0a07a23 */ /* 0x100fe4000001088f */
[----:B------:R-:W-:Y:S01]  /*8800*/  FFMA.FTZ R157, R157, c[0x0][0x2d0], -R143 ;  /* 0x0000b4009d9d7a23 */ /* 0x000fe2000001088f */
[----:B------:R-:W-:Y:S01]  /*8810*/  MOV R191, R189 ;  /* 0x000000bd00bf7202 */ /* 0x000fe20000000f00 */
[----:B------:R-:W-:Y:S01]  /*8820*/  MUFU.EX2 R206, R160 ;  /* 0x000000a000ce7308 */ /* 0x000fe20000000800 */
[----:B------:R-:W2:Y:S01]  /*8830*/  LDSM.16.MT88.4 R36, [R226+0x100] ;  /* 0x00010000e224783b */ /* 0x000ea20000004200 */
[----:B-1----:R-:W-:Y:S01]  /*8840*/  FMUL.FTZ R6, R133, R150 ;  /* 0x0000009685067220 */ /* 0x002fe20000410000 */
[----:B---3--:R-:W-:Y:S06]  /*8850*/  F2FP.PACK_AB R150, R219, R218 ;  /* 0x000000dadb96723e */ /* 0x008fec00000000ff */
[----:B------:R-:W-:Y:S01]  /*8860*/  LDSM.16.MT88.4 R152, [R227+0x100] ;  /* 0x00010000e398783b */ /* 0x000fe20000004200 */
[--C-:B----4-:R-:W-:Y:S02]  /*8870*/  FFMA.FTZ R4, R11, c[0x0][0x2d0], -R137.reuse ;  /* 0x0000b4000b047a23 */ /* 0x110fe40000010889 */
[----:B------:R-:W-:Y:S02]  /*8880*/  FMUL.FTZ R5, R132, R149 ;  /* 0x0000009584057220 */ /* 0x000fe40000410000 */
[----:B------:R1:W3:Y:S01]  /*8890*/  MUFU.EX2 R209, R4 ;  /* 0x0000000400d17308 */ /* 0x0002e20000000800 */
[----:B------:R-:W-:Y:S01]  /*88a0*/  FMUL.FTZ R11, R0, R147 ;  /* 0x00000093000b7220 */ /* 0x000fe20000410000 */
[----:B------:R-:W-:Y:S01]  /*88b0*/  F2FP.PACK_AB R147, R220, R217 ;  /* 0x000000d9dc93723e */ /* 0x000fe200000000ff */
[----:B------:R-:W0:Y:S01]  /*88c0*/  LDGDEPBAR ;  /* 0x00000000000079af */ /* 0x000e220000000000 */
[----:B-1----:R-:W-:Y:S01]  /*88d0*/  FFMA.FTZ R4, R14, c[0x0][0x2d0], -R137 ;  /* 0x0000b4000e047a23 */ /* 0x002fe20000010889 */
[----:B---3--:R-:W-:Y:S01]  /*88e0*/  F2FP.PACK_AB R149, R209, R208 ;  /* 0x000000d0d195723e */ /* 0x008fe200000000ff */
[----:B------:R-:W-:Y:S01]  /*88f0*/  FMUL.FTZ R14, R0, R158 ;  /* 0x0000009e000e7220 */ /* 0x000fe20000410000 */
[----:B------:R-:W-:Y:S03]  /*8900*/  MOV R158, R41 ;  /* 0x00000029009e7202 */ /* 0x000fe60000000f00 */
[----:B------:R1:W-:Y:S01]  /*8910*/  MUFU.EX2 R211, R4 ;  /* 0x0000000400d37308 */ /* 0x0003e20000000800 */
[----:B------:R-:W-:Y:S01]  /*8920*/  FMUL.FTZ R41, R2, R177 ;  /* 0x000000b102297220 */ /* 0x000fe20000410000 */
[----:B------:R-:W-:Y:S01]  /*8930*/  MOV R177, R50 ;  /* 0x0000003200b17202 */ /* 0x000fe20000000f00 */
[----:B------:R-:W-:Y:S02]  /*8940*/  FMUL.FTZ R50, R133, R186 ;  /* 0x000000ba85327220 */ /* 0x000fe40000410000 */
[----:B------:R-:W-:Y:S01]  /*8950*/  FFMA.FTZ R158, R158, c[0x0][0x2d0], -R143 ;  /* 0x0000b4009e9e7a23 */ /* 0x000fe2000001088f */
[----:B------:R-:W-:Y:S05]  /*8960*/  MOV R179, R177 ;  /* 0x000000b100b37202 */ /* 0x000fea0000000f00 */
[----:B------:R-:W-:Y:S02]  /*8970*/  IMAD.MOV.U32 R189, RZ, RZ, R179 ;  /* 0x000000ffffbd7224 */ /* 0x000fe400078e00b3 */
[----:B-1----:R-:W-:Y:S02]  /*8980*/  FFMA.FTZ R4, R15, c[0x0][0x2d0], -R137 ;  /* 0x0000b4000f047a23 */ /* 0x002fe40000010889 */
[C---:B------:R-:W-:Y:S01]  /*8990*/  FMUL.FTZ R15, R0.reuse, R159 ;  /* 0x0000009f000f7220 */ /* 0x040fe20000410000 */
[----:B------:R-:W-:Y:S01]  /*89a0*/  MOV R159, R42 ;  /* 0x0000002a009f7202 */ /* 0x000fe20000000f00 */
[----:B------:R1:W3:Y:S01]  /*89b0*/  MUFU.EX2 R212, R4 ;  /* 0x0000000400d47308 */ /* 0x0002e20000000800 */
[----:B------:R-:W-:Y:S01]  /*89c0*/  FMUL.FTZ R42, R0, R178 ;  /* 0x000000b2002a7220 */ /* 0x000fe20000410000 */
[----:B------:R-:W-:Y:S01]  /*89d0*/  MOV R178, R49 ;  /* 0x0000003100b27202 */ /* 0x000fe20000000f00 */
[C---:B------:R-:W-:Y:S02]  /*89e0*/  FMUL.FTZ R49, R132.reuse, R185 ;  /* 0x000000b984317220 */ /* 0x040fe40000410000 */
[----:B-1----:R-:W-:Y:S01]  /*89f0*/  FMUL.FTZ R4, R132, R148 ;  /* 0x0000009484047220 */ /* 0x002fe20000410000 */
[----:B------:R-:W-:Y:S02]  /*8a00*/  F2FP.PACK_AB R148, R214, R213 ;  /* 0x000000d5d694723e */ /* 0x000fe400000000ff */
[----:B---3--:R-:W-:Y:S04]  /*8a10*/  F2FP.PACK_AB R151, R212, R211 ;  /* 0x000000d3d497723e */ /* 0x008fe800000000ff */
[-C--:B--2---:R-:W-:Y:S08]  /*8a20*/  HMMA.16816.F32 R4, R144, R20.reuse, R4 ;  /* 0x000000149004723c */ /* 0x084ff00000001804 */
[C---:B------:R-:W-:Y:S07]  /*8a30*/  HMMA.16816.F32 R8, R148.reuse, R20, R8 ;  /* 0x000000149408723c */ /* 0x040fee0000001808 */
[C---:B------:R-:W-:Y:S01]  /*8a40*/  FMUL.FTZ R20, R132.reuse, R164 ;  /* 0x000000a484147220 */ /* 0x040fe20000410000 */
[-C--:B------:R-:W-:Y:S04]  /*8a50*/  HMMA.16816.F32 R12, R148, R22.reuse, R12 ;  /* 0x00000016940c723c */ /* 0x080fe8000000180c */
[----:B------:R-:W-:Y:S01]  /*8a60*/  FMUL.FTZ R21, R132, R165 ;  /* 0x000000a584157220 */ /* 0x000fe20000410000 */
[----:B------:R-:W-:Y:S01]  /*8a70*/  MOV R165, R40 ;  /* 0x0000002800a57202 */ /* 0x000fe20000000f00 */
[C---:B------:R-:W-:Y:S01]  /*8a80*/  FMUL.FTZ R40, R2.reuse, R176 ;  /* 0x000000b002287220 */ /* 0x040fe20000410000 */
[----:B------:R-:W-:Y:S01]  /*8a90*/  MOV R176, R51 ;  /* 0x0000003300b07202 */ /* 0x000fe20000000f00 */
[C---:B------:R-:W-:Y:S04]  /*8aa0*/  HMMA.16816.F32 R16, R144.reuse, R22, R16 ;  /* 0x000000169010723c */ /* 0x040fe80000001810 */
[----:B------:R-:W-:Y:S02]  /*8ab0*/  IMAD.MOV.U32 R164, RZ, RZ, R29 ;  /* 0x000000ffffa47224 */ /* 0x000fe400078e001d */
[C---:B------:R-:W-:Y:S01]  /*8ac0*/  FMUL.FTZ R29, R2.reuse, R173 ;  /* 0x000000ad021d7220 */ /* 0x040fe20000410000 */
[----:B------:R-:W-:Y:S01]  /*8ad0*/  MOV R173, R53 ;  /* 0x0000003500ad7202 */ /* 0x000fe20000000f00 */
[C---:B------:R-:W-:Y:S01]  /*8ae0*/  FMUL.FTZ R22, R133.reuse, R166 ;  /* 0x000000a685167220 */ /* 0x040fe20000410000 */
[----:B------:R-:W-:Y:S03]  /*8af0*/  MOV R166, R46 ;  /* 0x0000002e00a67202 */ /* 0x000fe60000000f00 */
[----:B------:R-:W-:Y:S01]  /*8b00*/  FMUL.FTZ R23, R133, R167 ;  /* 0x000000a785177220 */ /* 0x000fe20000410000 */
[----:B------:R-:W-:Y:S01]  /*8b10*/  MOV R167, R25 ;  /* 0x0000001900a77202 */ /* 0x000fe20000000f00 */
[----:B------:R-:W-:Y:S01]  /*8b20*/  FMUL.FTZ R25, R2, R161 ;  /* 0x000000a102197220 */ /* 0x000fe20000410000 */
[----:B------:R-:W-:Y:S01]  /*8b30*/  MOV R161, R31 ;  /* 0x0000001f00a17202 */ /* 0x000fe20000000f00 */
[----:B------:R-:W-:Y:S01]  /*8b40*/  FMUL.FTZ R31, R0, R175 ;  /* 0x000000af001f7220 */ /* 0x000fe20000410000 */
[----:B------:R-:W-:Y:S01]  /*8b50*/  MOV R175, R32 ;  /* 0x0000002000af7202 */ /* 0x000fe20000000f00 */
[----:B------:R-:W-:Y:S01]  /*8b60*/  FMUL.FTZ R32, R132, R168 ;  /* 0x000000a884207220 */ /* 0x000fe20000410000 */
[-C--:B------:R-:W-:Y:S03]  /*8b70*/  HMMA.16816.F32 R20, R144, R36.reuse, R20 ;  /* 0x000000249014723c */ /* 0x080fe60000001814 */
[----:B------:R-:W-:Y:S01]  /*8b80*/  FFMA.FTZ R161, R161, c[0x0][0x2d0], -R142 ;  /* 0x0000b400a1a17a23 */ /* 0x000fe2000001088e */
[----:B------:R-:W-:Y:S01]  /*8b90*/  MOV R168, R59 ;  /* 0x0000003b00a87202 */ /* 0x000fe20000000f00 */
[C---:B------:R-:W-:Y:S01]  /*8ba0*/  FMUL.FTZ R46, R0.reuse, R190 ;  /* 0x000000be002e7220 */ /* 0x040fe20000410000 */
[----:B------:R-:W-:Y:S01]  /*8bb0*/  MOV R190, R188 ;  /* 0x000000bc00be7202 */ /* 0x000fe20000000f00 */
[C---:B------:R-:W-:Y:S01]  /*8bc0*/  FMUL.FTZ R51, R133.reuse, R187 ;  /* 0x000000bb85337220 */ /* 0x040fe20000410000 */
[C---:B------:R-:W-:Y:S04]  /*8bd0*/  HMMA.16816.F32 R24, R148.reuse, R36, R24 ;  /* 0x000000249418723c */ /* 0x040fe80000001818 */
[----:B------:R-:W-:Y:S01]  /*8be0*/  FMUL.FTZ R59, R0, R195 ;  /* 0x000000c3003b7220 */ /* 0x000fe20000410000 */
[----:B------:R-:W-:Y:S01]  /*8bf0*/  MOV R188, R178 ;  /* 0x000000b200bc7202 */ /* 0x000fe20000000f00 */
[----:B------:R-:W-:Y:S01]  /*8c00*/  MUFU.EX2 R195, R161 ;  /* 0x000000a100c37308 */ /* 0x000fe20000000800 */
[C---:B------:R-:W-:Y:S01]  /*8c10*/  FMUL.FTZ R37, R132.reuse, R181 ;  /* 0x000000b584257220 */ /* 0x040fe20000410000 */
[-C--:B------:R-:W-:Y:S04]  /*8c20*/  HMMA.16816.F32 R28, R148, R38.reuse, R28 ;  /* 0x00000026941c723c */ /* 0x080fe8000000181c */
[----:B------:R-:W-:Y:S01]  /*8c30*/  MOV R181, R55 ;  /* 0x0000003700b57202 */ /* 0x000fe20000000f00 */
[----:B------:R-:W-:Y:S01]  /*8c40*/  FMUL.FTZ R36, R132, R180 ;  /* 0x000000b484247220 */ /* 0x000fe20000410000 */
[----:B------:R-:W-:Y:S01]  /*8c50*/  MOV R180, R56 ;  /* 0x0000003800b47202 */ /* 0x000fe20000000f00 */
[----:B------:R-:W-:Y:S01]  /*8c60*/  FMUL.FTZ R56, R2, R192 ;  /* 0x000000c002387220 */ /* 0x000fe20000410000 */
[C---:B------:R-:W-:Y:S01]  /*8c70*/  HMMA.16816.F32 R32, R144.reuse, R38, R32 ;  /* 0x000000269020723c */ /* 0x040fe20000001820 */
[----:B------:R-:W-:Y:S03]  /*8c80*/  MUFU.EX2 R192, R157 ;  /* 0x0000009d00c07308 */ /* 0x000fe60000000800 */
[----:B------:R-:W-:Y:S03]  /*8c90*/  MOV R178, R176 ;  /* 0x000000b000b27202 */ /* 0x000fe60000000f00 */
[C---:B------:R-:W-:Y:S02]  /*8ca0*/  FMUL.FTZ R38, R133.reuse, R182 ;  /* 0x000000b685267220 */ /* 0x040fe40000410000 */
[----:B------:R-:W-:Y:S03]  /*8cb0*/  IMAD.MOV.U32 R182, RZ, RZ, R54 ;  /* 0x000000ffffb67224 */ /* 0x000fe600078e0036 */
[----:B------:R-:W-:Y:S01]  /*8cc0*/  FMUL.FTZ R39, R133, R183 ;  /* 0x000000b785277220 */ /* 0x000fe20000410000 */
[----:B------:R-:W-:Y:S02]  /*8cd0*/  MOV R183, R52 ;  /* 0x0000003400b77202 */ /* 0x000fe40000000f00 */
[----:B------:R-:W1:Y:S01]  /*8ce0*/  LDSM.16.MT88.4 R52, [R228+0x100] ;  /* 0x00010000e434783b */ /* 0x000e620000004200 */
[----:B------:R-:W-:Y:S02]  /*8cf0*/  MOV R176, R182 ;  /* 0x000000b600b07202 */ /* 0x000fe40000000f00 */
[----:B------:R-:W-:Y:S02]  /*8d00*/  MOV R182, R180 ;  /* 0x000000b400b67202 */ /* 0x000fe40000000f00 */
[----:B------:R-:W-:Y:S02]  /*8d10*/  MOV R180, R170 ;  /* 0x000000aa00b47202 */ /* 0x000fe40000000f00 */
[----:B------:R-:W-:Y:S02]  /*8d20*/  MOV R170, R168 ;  /* 0x000000a800aa7202 */ /* 0x000fe40000000f00 */
[----:B------:R-:W-:Y:S02]  /*8d30*/  MOV R168, R174 ;  /* 0x000000ae00a87202 */ /* 0x000fe40000000f00 */
[----:B------:R-:W-:Y:S02]  /*8d40*/  MOV R174, R163 ;  /* 0x000000a300ae7202 */ /* 0x000fe40000000f00 */
[----:B------:R-:W-:Y:S01]  /*8d50*/  MOV R163, R167 ;  /* 0x000000a700a37202 */ /* 0x000fe20000000f00 */
[----:B------:R-:W-:Y:S01]  /*8d60*/  FFMA.FTZ R168, R168, c[0x0][0x2d0], -R142 ;  /* 0x0000b400a8a87a23 */ /* 0x000fe2000001088e */
[----:B------:R-:W-:Y:S02]  /*8d70*/  MOV R167, R241 ;  /* 0x000000f100a77202 */ /* 0x000fe40000000f00 */
[----:B------:R2:W5:Y:S01]  /*8d80*/  LDL.LU R241, [R1+0x78] ;  /* 0x0000780001f17983 */ /* 0x0005620000300800 */
[----:B------:R-:W-:Y:S02]  /*8d90*/  MOV R177, R183 ;  /* 0x000000b700b17202 */ /* 0x000fe40000000f00 */
[----:B------:R-:W-:Y:S01]  /*8da0*/  MOV R183, R181 ;  /* 0x000000b500b77202 */ /* 0x000fe20000000f00 */
[----:B------:R-:W-:Y:S01]  /*8db0*/  IMAD.MOV.U32 R181, RZ, RZ, R171 ;  /* 0x000000ffffb57224 */ /* 0x000fe200078e00ab */
[----:B------:R-:W-:Y:S02]  /*8dc0*/  MOV R171, R169 ;  /* 0x000000a900ab7202 */ /* 0x000fe40000000f00 */
[----:B------:R-:W-:Y:S02]  /*8dd0*/  MOV R169, R175 ;  /* 0x000000af00a97202 */ /* 0x000fe40000000f00 */
[----:B------:R-:W-:Y:S02]  /*8de0*/  MOV R175, R172 ;  /* 0x000000ac00af7202 */ /* 0x000fe40000000f00 */
[----:B------:R3:W-:Y:S01]  /*8df0*/  MUFU.EX2 R172, R138 ;  /* 0x0000008a00ac7308 */ /* 0x0007e20000000800 */
[----:B------:R-:W-:Y:S02]  /*8e00*/  MOV R179, R177 ;  /* 0x000000b100b37202 */ /* 0x000fe40000000f00 */
[----:B------:R-:W-:Y:S02]  /*8e10*/  MOV R177, R183 ;  /* 0x000000b700b17202 */ /* 0x000fe40000000f00 */
[----:B------:R-:W-:Y:S02]  /*8e20*/  MOV R183, R181 ;  /* 0x000000b500b77202 */ /* 0x000fe40000000f00 */
[----:B------:R-:W-:Y:S02]  /*8e30*/  MOV R181, R171 ;  /* 0x000000ab00b57202 */ /* 0x000fe40000000f00 */
[----:B------:R-:W-:Y:S01]  /*8e40*/  MOV R171, R169 ;  /* 0x000000a900ab7202 */ /* 0x000fe20000000f00 */
[----:B------:R-:W-:Y:S01]  /*8e50*/  IMAD.MOV.U32 R169, RZ, RZ, R174 ;  /* 0x000000ffffa97224 */ /* 0x000fe200078e00ae */
[----:B------:R-:W-:Y:S01]  /*8e60*/  MOV R174, R163 ;  /* 0x000000a300ae7202 */ /* 0x000fe20000000f00 */
[-C--:B-1----:R-:W-:Y:S03]  /*8e70*/  HMMA.16816.F32 R36, R144, R52.reuse, R36 ;  /* 0x000000349024723c */ /* 0x082fe60000001824 */
[----:B------:R-:W-:Y:S02]  /*8e80*/  MOV R163, R167 ;  /* 0x000000a700a37202 */ /* 0x000fe40000000f00 */
[----:B------:R-:W-:Y:S02]  /*8e90*/  MOV R167, R166 ;  /* 0x000000a600a77202 */ /* 0x000fe40000000f00 */
[----:B------:R-:W-:Y:S01]  /*8ea0*/  MOV R166, R242 ;  /* 0x000000f200a67202 */ /* 0x000fe20000000f00 */
[C---:B------:R-:W-:Y:S01]  /*8eb0*/  HMMA.16816.F32 R40, R148.reuse, R52, R40 ;  /* 0x000000349428723c */ /* 0x040fe20000001828 */
[----:B------:R2:W5:Y:S03]  /*8ec0*/  LDL.LU R242, [R1+0x74] ;  /* 0x0000740001f27983 */ /* 0x0005660000300800 */
[--C-:B------:R-:W-:Y:S02]  /*8ed0*/  FFMA.FTZ R167, R167, c[0x0][0x2d0], -R141.reuse ;  /* 0x0000b400a7a77a23 */ /* 0x100fe4000001088d */
[----:B------:R-:W-:Y:S02]  /*8ee0*/  FFMA.FTZ R166, R166, c[0x0][0x2d0], -R141 ;  /* 0x0000b400a6a67a23 */ /* 0x000fe4000001088d */
[-C--:B------:R-:W-:Y:S01]  /*8ef0*/  HMMA.16816.F32 R44, R148, R54.reuse, R44 ;  /* 0x00000036942c723c */ /* 0x080fe2000000182c */
[----:B------:R-:W-:Y:S03]  /*8f00*/  MUFU.EX2 R200, R167 ;  /* 0x000000a700c87308 */ /* 0x000fe60000000800 */
[C---:B------:R-:W-:Y:S02]  /*8f10*/  FMUL.FTZ R52, R132.reuse, R196 ;  /* 0x000000c484347220 */ /* 0x040fe40000410000 */
[----:B------:R-:W-:Y:S02]  /*8f20*/  FMUL.FTZ R53, R132, R197 ;  /* 0x000000c584357220 */ /* 0x000fe40000410000 */
[C---:B------:R-:W-:Y:S04]  /*8f30*/  HMMA.16816.F32 R48, R144.reuse, R54, R48 ;  /* 0x000000369030723c */ /* 0x040fe80000001830 */
[--C-:B---3--:R-:W-:Y:S01]  /*8f40*/  FFMA.FTZ R138, R190, c[0x0][0x2d0], -R143.reuse ;  /* 0x0000b400be8a7a23 */ /* 0x108fe2000001088f */
[----:B------:R-:W-:Y:S02]  /*8f50*/  MOV R190, R188 ;  /* 0x000000bc00be7202 */ /* 0x000fe40000000f00 */
[C---:B------:R-:W-:Y:S01]  /*8f60*/  FMUL.FTZ R54, R133.reuse, R198 ;  /* 0x000000c685367220 */ /* 0x040fe20000410000 */
[----:B------:R-:W-:Y:S01]  /*8f70*/  MOV R188, R178 ;  /* 0x000000b200bc7202 */ /* 0x000fe20000000f00 */
[----:B------:R-:W-:Y:S03]  /*8f80*/  FMUL.FTZ R55, R133, R199 ;  /* 0x000000c785377220 */ /* 0x000fe60000410000 */
[----:B------:R-:W-:Y:S02]  /*8f90*/  MOV R178, R176 ;  /* 0x000000b000b27202 */ /* 0x000fe40000000f00 */
[----:B------:R-:W-:Y:S02]  /*8fa0*/  MOV R176, R182 ;  /* 0x000000b600b07202 */ /* 0x000fe40000000f00 */
[-C--:B------:R-:W-:Y:S03]  /*8fb0*/  HMMA.16816.F32 R52, R144, R152.reuse, R52 ;  /* 0x000000989034723c */ /* 0x080fe60000001834 */
[----:B------:R-:W-:Y:S02]  /*8fc0*/  MOV R184, R190 ;  /* 0x000000be00b87202 */ /* 0x000fe40000000f00 */
[----:B------:R-:W-:Y:S02]  /*8fd0*/  MOV R182, R180 ;  /* 0x000000b400b67202 */ /* 0x000fe40000000f00 */
[----:B------:R-:W-:Y:S01]  /*8fe0*/  MOV R180, R170 ;  /* 0x000000aa00b47202 */ /* 0x000fe20000000f00 */
[C---:B------:R-:W-:Y:S04]  /*8ff0*/  HMMA.16816.F32 R56, R148.reuse, R152, R56 ;  /* 0x000000989438723c */ /* 0x040fe80000001838 */
[----:B------:R-:W-:Y:S02]  /*9000*/  MOV R170, R175 ;  /* 0x000000af00aa7202 */ /* 0x000fe40000000f00 */
[----:B------:R1:W-:Y:S01]  /*9010*/  MUFU.EX2 R175, R138 ;  /* 0x0000008a00af7308 */ /* 0x0003e20000000800 */
[----:B------:R-:W-:Y:S01]  /*9020*/  MOV R190, R188 ;  /* 0x000000bc00be7202 */ /* 0x000fe20000000f00 */
[-C--:B------:R-:W-:Y:S04]  /*9030*/  HMMA.16816.F32 R60, R148, R154.reuse, R60 ;  /* 0x0000009a943c723c */ /* 0x080fe8000000183c */
[----:B------:R-:W-:Y:S02]  /*9040*/  MOV R188, R178 ;  /* 0x000000b200bc7202 */ /* 0x000fe40000000f00 */
[----:B------:R-:W-:Y:S02]  /*9050*/  MOV R178, R176 ;  /* 0x000000b000b27202 */ /* 0x000fe40000000f00 */
[C---:B------:R-:W-:Y:S01]  /*9060*/  HMMA.16816.F32 R64, R144.reuse, R154, R64 ;  /* 0x0000009a9040723c */ /* 0x040fe20000001840 */
[----:B------:R-:W3:Y:S03]  /*9070*/  LDSM.16.MT88.4 R152, [R225+0x2100] ;  /* 0x00210000e198783b */ /* 0x000ee60000004200 */
[----:B-1----:R-:W-:Y:S01]  /*9080*/  FFMA.FTZ R138, R191, c[0x0][0x2d0], -R143 ;  /* 0x0000b400bf8a7a23 */ /* 0x002fe2000001088f */
[----:B------:R-:W-:Y:S02]  /*9090*/  MOV R191, R189 ;  /* 0x000000bd00bf7202 */ /* 0x000fe40000000f00 */
[----:B------:R-:W-:Y:S01]  /*90a0*/  MOV R189, R179 ;  /* 0x000000b300bd7202 */ /* 0x000fe20000000f00 */
[----:B------:R1:W-:Y:S01]  /*90b0*/  MUFU.EX2 R176, R138 ;  /* 0x0000008a00b07308 */ /* 0x0003e20000000800 */
[----:B------:R-:W-:Y:S03]  /*90c0*/  MOV R185, R191 ;  /* 0x000000bf00b97202 */ /* 0x000fe60000000f00 */
[----:B------:R-:W-:Y:S01]  /*90d0*/  MOV R179, R177 ;  /* 0x000000b100b37202 */ /* 0x000fe20000000f00 */
[----:B------:R-:W-:Y:S01]  /*90e0*/  IMAD.MOV.U32 R177, RZ, RZ, R183 ;  /* 0x000000ffffb17224 */ /* 0x000fe200078e00b7 */
[----:B------:R-:W-:Y:S02]  /*90f0*/  MOV R183, R182 ;  /* 0x000000b600b77202 */ /* 0x000fe40000000f00 */
[----:B------:R-:W-:Y:S02]  /*9100*/  MOV R182, R181 ;  /* 0x000000b500b67202 */ /* 0x000fe40000000f00 */
[----:B------:R-:W-:Y:S02]  /*9110*/  MOV R181, R180 ;  /* 0x000000b400b57202 */ /* 0x000fe40000000f00 */
[----:B------:R-:W-:Y:S02]  /*9120*/  MOV R180, R171 ;  /* 0x000000ab00b47202 */ /* 0x000fe40000000f00 */
[----:B------:R-:W-:Y:S02]  /*9130*/  MOV R171, R170 ;  /* 0x000000aa00ab7202 */ /* 0x000fe40000000f00 */
[----:B------:R-:W-:Y:S02]  /*9140*/  MOV R170, R169 ;  /* 0x000000a900aa7202 */ /* 0x000fe40000000f00 */
[----:B------:R-:W-:Y:S02]  /*9150*/  MOV R169, R174 ;  /* 0x000000ae00a97202 */ /* 0x000fe40000000f00 */
[----:B------:R-:W-:Y:S02]  /*9160*/  MOV R174, R163 ;  /* 0x000000a300ae7202 */ /* 0x000fe40000000f00 */
[----:B------:R-:W-:Y:S01]  /*9170*/  MOV R163, R162 ;  /* 0x000000a200a37202 */ /* 0x000fe20000000f00 */
[-C--:B---3--:R-:W-:Y:S03]  /*9180*/  HMMA.16816.F32 R68, R144, R152.reuse, R68 ;  /* 0x000000989044723c */ /* 0x088fe60000001844 */
[----:B------:R-:W-:Y:S01]  /*9190*/  MOV R162, R243 ;  /* 0x000000f300a27202 */ /* 0x000fe20000000f00 */
[----:B------:R-:W-:Y:S01]  /*91a0*/  FFMA.FTZ R163, R163, c[0x0][0x2d0], -R141 ;  /* 0x0000b400a3a37a23 */ /* 0x000fe2000001088d */
[----:B------:R2:W5:Y:S01]  /*91b0*/  LDL.LU R243, [R1+0x70] ;  /* 0x0000700001f37983 */ /* 0x0005620000300800 */
[----:B-1----:R-:W-:Y:S02]  /*91c0*/  FFMA.FTZ R138, R184, c[0x0][0x2d0], -R143 ;  /* 0x0000b400b88a7a23 */ /* 0x002fe4000001088f */
[C---:B------:R-:W-:Y:S01]  /*91d0*/  HMMA.16816.F32 R72, R148.reuse, R152, R72 ;  /* 0x000000989448723c */ /* 0x040fe20000001848 */
[----:B------:R-:W-:Y:S03]  /*91e0*/  MUFU.EX2 R194, R163 ;  /* 0x000000a300c27308 */ /* 0x000fe60000000800 */
[----:B------:R-:W-:Y:S02]  /*91f0*/  FFMA.FTZ R162, R162, c[0x0][0x2d0], -R141 ;  /* 0x0000b400a2a27a23 */ /* 0x000fe4000001088d */
[----:B------:R-:W-:Y:S01]  /*9200*/  IMAD.MOV.U32 R184, RZ, RZ, R190 ;  /* 0x000000ffffb87224 */ /* 0x000fe200078e00be */
[----:B------:R-:W-:Y:S01]  /*9210*/  MOV R190, R189 ;  /* 0x000000bd00be7202 */ /* 0x000fe20000000f00 */
[-C--:B------:R-:W-:Y:S03]  /*9220*/  HMMA.16816.F32 R76, R148, R154.reuse, R76 ;  /* 0x0000009a944c723c */ /* 0x080fe6000000184c */
[----:B------:R1:W-:Y:S01]  /*9230*/  MUFU.EX2 R191, R138 ;  /* 0x0000008a00bf7308 */ /* 0x0003e20000000800 */
[----:B------:R-:W-:Y:S02]  /*9240*/  MOV R186, R184 ;  /* 0x000000b800ba7202 */ /* 0x000fe40000000f00 */
[----:B------:R-:W-:Y:S02]  /*9250*/  MOV R189, R188 ;  /* 0x000000bc00bd7202 */ /* 0x000fe40000000f00 */
[C---:B------:R-:W-:Y:S01]  /*9260*/  HMMA.16816.F32 R80, R144.reuse, R154, R80 ;  /* 0x0000009a9050723c */ /* 0x040fe20000001850 */
[----:B------:R-:W3:Y:S03]  /*9270*/  LDSM.16.MT88.4 R152, [R226+0x2100] ;  /* 0x00210000e298783b */ /* 0x000ee60000004200 */
[----:B------:R-:W-:Y:S02]  /*9280*/  MOV R188, R179 ;  /* 0x000000b300bc7202 */ /* 0x000fe40000000f00 */
[----:B------:R-:W-:Y:S02]  /*9290*/  MOV R179, R178 ;  /* 0x000000b200b37202 */ /* 0x000fe40000000f00 */
[----:B------:R-:W-:Y:S04]  /*92a0*/  MOV R178, R177 ;  /* 0x000000b100b27202 */ /* 0x000fe80000000f00 */
[----:B------:R-:W-:Y:S02]  /*92b0*/  MOV R177, R183 ;  /* 0x000000b700b17202 */ /* 0x000fe40000000f00 */
[----:B------:R-:W-:Y:S02]  /*92c0*/  MOV R183, R182 ;  /* 0x000000b600b77202 */ /* 0x000fe40000000f00 */
[----:B------:R-:W-:Y:S02]  /*92d0*/  MOV R182, R181 ;  /* 0x000000b500b67202 */ /* 0x000fe40000000f00 */
[----:B------:R-:W-:Y:S01]  /*92e0*/  MOV R181, R171 ;  /* 0x000000ab00b57202 */ /* 0x000fe20000000f00 */
[----:B-1----:R-:W-:Y:S01]  /*92f0*/  FFMA.FTZ R138, R185, c[0x0][0x2d0], -R142 ;  /* 0x0000b400b98a7a23 */ /* 0x002fe2000001088e */
[----:B------:R-:W-:Y:S02]  /*9300*/  MOV R171, R170 ;  /* 0x000000aa00ab7202 */ /* 0x000fe40000000f00 */
[----:B------:R-:W-:Y:S01]  /*9310*/  MOV R170, R169 ;  /* 0x000000a900aa7202 */ /* 0x000fe20000000f00 */
[----:B------:R-:W-:Y:S01]  /*9320*/  IMAD.MOV.U32 R169, RZ, RZ, R174 ;  /* 0x000000ffffa97224 */ /* 0x000fe200078e00ae */
[----:B------:R-:W-:Y:S02]  /*9330*/  MOV R174, R128 ;  /* 0x0000008000ae7202 */ /* 0x000fe40000000f00 */
[----:B------:R-:W4:Y:S01]  /*9340*/  LDL.LU R128, [R1+0x6c] ;  /* 0x00006c0001807983 */ /* 0x000f220000300800 */
[----:B------:R-:W-:Y:S02]  /*9350*/  MOV R185, R190 ;  /* 0x000000be00b97202 */ /* 0x000fe40000000f00 */
[----:B------:R-:W-:Y:S02]  /*9360*/  MOV R190, R188 ;  /* 0x000000bc00be7202 */ /* 0x000fe40000000f00 */
[----:B------:R-:W-:Y:S02]  /*9370*/  MOV R187, R185 ;  /* 0x000000b900bb7202 */ /* 0x000fe40000000f00 */
[----:B------:R-:W-:Y:S02]  /*9380*/  MOV R188, R178 ;  /* 0x000000b200bc7202 */ /* 0x000fe40000000f00 */
[----:B------:R-:W-:Y:S02]  /*9390*/  MOV R178, R183 ;  /* 0x000000b700b27202 */ /* 0x000fe40000000f00 */
[----:B------:R-:W-:Y:S02]  /*93a0*/  MOV R183, R182 ;  /* 0x000000b600b77202 */ /* 0x000fe40000000f00 */
[----:B------:R-:W-:Y:S01]  /*93b0*/  MOV R182, R171 ;  /* 0x000000ab00b67202 */ /* 0x000fe20000000f00 */
[-C--:B---3--:R-:W-:Y:S01]  /*93c0*/  HMMA.16816.F32 R84, R144, R152.reuse, R84 ;  /* 0x000000989054723c */ /* 0x088fe20000001854 */
[----:B------:R1:W-:Y:S02]  /*93d0*/  MUFU.EX2 R171, R138 ;  /* 0x0000008a00ab7308 */ /* 0x0003e40000000800 */
[----:B------:R-:W-:Y:S01]  /*93e0*/  FFMA.FTZ R183, R183, c[0x0][0x2d0], -R142 ;  /* 0x0000b400b7b77a23 */ /* 0x000fe2000001088e */
[----:B------:R-:W-:Y:S02]  /*93f0*/  MOV R185, R190 ;  /* 0x000000be00b97202 */ /* 0x000fe40000000f00 */
[----:B------:R-:W-:Y:S02]  /*9400*/  MOV R184, R189 ;  /* 0x000000bd00b87202 */ /* 0x000fe40000000f00 */
[C---:B------:R-:W-:Y:S03]  /*9410*/  HMMA.16816.F32 R88, R148.reuse, R152, R88 ;  /* 0x000000989458723c */ /* 0x040fe60000001858 */
[----:B------:R-:W-:Y:S01]  /*9420*/  MUFU.EX2 R183, R183 ;  /* 0x000000b700b77308 */ /* 0x000fe20000000800 */
[----:B------:R-:W-:Y:S02]  /*9430*/  MOV R189, R179 ;  /* 0x000000b300bd7202 */ /* 0x000fe40000000f00 */
[----:B------:R-:W-:Y:S01]  /*9440*/  MOV R179, R177 ;  /* 0x000000b100b37202 */ /* 0x000fe20000000f00 */
[----:B------:R-:W-:Y:S01]  /*9450*/  IMAD.MOV.U32 R177, RZ, RZ, R170 ;  /* 0x000000ffffb17224 */ /* 0x000fe200078e00aa */
[-C--:B------:R-:W-:Y:S04]  /*9460*/  HMMA.16816.F32 R92, R148, R154.reuse, R92 ;  /* 0x0000009a945c723c */ /* 0x080fe8000000185c */
[----:B------:R-:W-:Y:S02]  /*9470*/  MOV R170, R169 ;  /* 0x000000a900aa7202 */ /* 0x000fe40000000f00 */
[----:B------:R-:W-:Y:S02]  /*9480*/  MOV R169, R174 ;  /* 0x000000ae00a97202 */ /* 0x000fe40000000f00 */
[C---:B------:R-:W-:Y:S01]  /*9490*/  HMMA.16816.F32 R96, R144.reuse, R154, R96 ;  /* 0x0000009a9060723c */ /* 0x040fe20000001860 */
[----:B------:R-:W3:Y:S03]  /*94a0*/  LDSM.16.MT88.4 R152, [R228+0x2100] ;  /* 0x00210000e498783b */ /* 0x000ee60000004200 */
[----:B------:R-:W-:Y:S01]  /*94b0*/  MOV R174, R159 ;  /* 0x0000009f00ae7202 */ /* 0x000fe20000000f00 */
[--C-:B-1----:R-:W-:Y:S01]  /*94c0*/  FFMA.FTZ R138, R186, c[0x0][0x2d0], -R142.reuse ;  /* 0x0000b400ba8a7a23 */ /* 0x102fe2000001088e */
[----:B------:R-:W-:Y:S02]  /*94d0*/  MOV R159, R129 ;  /* 0x00000081009f7202 */ /* 0x000fe40000000f00 */
[----:B------:R-:W-:Y:S01]  /*94e0*/  MOV R186, R184 ;  /* 0x000000b800ba7202 */ /* 0x000fe20000000f00 */
[----:B------:R-:W2:Y:S03]  /*94f0*/  LDL.LU R129, [R1+0x68] ;  /* 0x0000680001817983 */ /* 0x000ea60000300800 */
[----:B------:R-:W-:Y:S01]  /*9500*/  FFMA.FTZ R159, R159, c[0x0][0x2d0], -R143 ;  /* 0x0000b4009f9f7a23 */ /* 0x000fe2000001088f */
[----:B------:R-:W-:Y:S02]  /*9510*/  MOV R196, R186 ;  /* 0x000000ba00c47202 */ /* 0x000fe40000000f00 */
[----:B------:R-:W-:Y:S02]  /*9520*/  MOV R184, R189 ;  /* 0x000000bd00b87202 */ /* 0x000fe40000000f00 */
[----:B------:R-:W-:Y:S01]  /*9530*/  MOV R189, R179 ;  /* 0x000000b300bd7202 */ /* 0x000fe20000000f00 */
[----:B------:R-:W1:Y:S01]  /*9540*/  MUFU.EX2 R159, R159 ;  /* 0x0000009f009f7308 */ /* 0x000e620000000800 */
[----:B------:R-:W-:Y:S01]  /*9550*/  IMAD.MOV.U32 R179, RZ, RZ, R177 ;  /* 0x000000ffffb37224 */ /* 0x000fe200078e00b1 */
[----:B------:R-:W-:Y:S02]  /*9560*/  MOV R177, R169 ;  /* 0x000000a900b17202 */ /* 0x000fe40000000f00 */
[----:B------:R-:W-:Y:S02]  /*9570*/  MOV R169, R130 ;  /* 0x0000008200a97202 */ /* 0x000fe40000000f00 */
[----:B------:R-:W2:Y:S01]  /*9580*/  LDL.LU R130, [R1+0x64] ;  /* 0x0000640001827983 */ /* 0x000ea20000300800 */
        /* <DEDUP_REMOVED lines=10> */
[----:B-1----:R-:W-:Y:S05]  /*9630*/  MOV R167, R159 ;  /* 0x0000009f00a77202 */ /* 0x002fea0000000f00 */
[C---:B------:R-:W-:Y:S08]  /*9640*/  HMMA.16816.F32 R104, R148.reuse, R152, R104 ;  /* 0x000000989468723c */ /* 0x040ff00000001868 */
[-C--:B------:R-:W-:Y:S08]  /*9650*/  HMMA.16816.F32 R108, R148, R154.reuse, R108 ;  /* 0x0000009a946c723c */ /* 0x080ff0000000186c */
[C---:B------:R-:W-:Y:S01]  /*9660*/  HMMA.16816.F32 R112, R144.reuse, R154, R112 ;  /* 0x0000009a9070723c */ /* 0x040fe20000001870 */
[----:B------:R-:W1:Y:S03]  /*9670*/  LDSM.16.MT88.4 R152, [R227+0x2100] ;  /* 0x00210000e398783b */ /* 0x000e660000004200 */
[----:B---3--:R-:W-:Y:S01]  /*9680*/  FFMA.FTZ R138, R187, c[0x0][0x2d0], -R142 ;  /* 0x0000b400bb8a7a23 */ /* 0x008fe2000001088e */
[----:B------:R-:W-:Y:S02]  /*9690*/  MOV R187, R185 ;  /* 0x000000b900bb7202 */ /* 0x000fe40000000f00 */
[----:B------:R-:W-:Y:S01]  /*96a0*/  MOV R185, R190 ;  /* 0x000000be00b97202 */ /* 0x000fe20000000f00 */
[----:B------:R3:W-:Y:S01]  /*96b0*/  MUFU.EX2 R177, R138 ;  /* 0x0000008a00b17308 */ /* 0x0007e20000000800 */
[----:B------:R-:W-:Y:S03]  /*96c0*/  MOV R190, R188 ;  /* 0x000000bc00be7202 */ /* 0x000fe60000000f00 */
[----:B------:R-:W-:Y:S01]  /*96d0*/  IMAD.MOV.U32 R188, RZ, RZ, R178 ;  /* 0x000000ffffbc7224 */ /* 0x000fe200078e00b2 */
[----:B------:R-:W-:Y:S02]  /*96e0*/  MOV R178, R170 ;  /* 0x000000aa00b27202 */ /* 0x000fe40000000f00 */
[----:B------:R-:W-:Y:S02]  /*96f0*/  MOV R170, R169 ;  /* 0x000000a900aa7202 */ /* 0x000fe40000000f00 */
[----:B------:R-:W-:Y:S02]  /*9700*/  MOV R169, R165 ;  /* 0x000000a500a97202 */ /* 0x000fe40000000f00 */
[----:B------:R-:W-:Y:S02]  /*9710*/  MOV R165, R131 ;  /* 0x0000008300a57202 */ /* 0x000fe40000000f00 */
[----:B------:R-:W2:Y:S01]  /*9720*/  LDL.LU R131, [R1+0x60] ;  /* 0x0000600001837983 */ /* 0x000ea20000300800 */
[----:B---3--:R-:W-:Y:S01]  /*9730*/  FFMA.FTZ R138, R196, c[0x0][0x2d0], -R142 ;  /* 0x0000b400c48a7a23 */ /* 0x008fe2000001088e */
[----:B------:R-:W-:Y:S02]  /*9740*/  MOV R196, R187 ;  /* 0x000000bb00c47202 */ /* 0x000fe40000000f00 */
[----:B------:R-:W-:Y:S02]  /*9750*/  MOV R187, R186 ;  /* 0x000000ba00bb7202 */ /* 0x000fe40000000f00 */
[----:B------:R-:W-:Y:S02]  /*9760*/  MOV R186, R185 ;  /* 0x000000b900ba7202 */ /* 0x000fe40000000f00 */
[----:B------:R-:W-:Y:S01]  /*9770*/  MOV R185, R184 ;  /* 0x000000b800b97202 */ /* 0x000fe20000000f00 */
[-C--:B-1----:R-:W-:Y:S03]  /*9780*/  HMMA.16816.F32 R116, R144, R152.reuse, R116 ;  /* 0x000000989074723c */ /* 0x082fe60000001874 */
[----:B------:R-:W-:Y:S02]  /*9790*/  MOV R184, R190 ;  /* 0x000000be00b87202 */ /* 0x000fe40000000f00 */
[----:B------:R-:W-:Y:S01]  /*97a0*/  MOV R190, R189 ;  /* 0x000000bd00be7202 */ /* 0x000fe20000000f00 */
[----:B------:R-:W-:Y:S02]  /*97b0*/  IMAD.MOV.U32 R189, RZ, RZ, R188 ;  /* 0x000000ffffbd7224 */ /* 0x000fe400078e00bc */
[C---:B------:R-:W-:Y:S01]  /*97c0*/  HMMA.16816.F32 R120, R148.reuse, R152, R120 ;  /* 0x000000989478723c */ /* 0x040fe20000001878 */
[----:B------:R1:W3:Y:S07]  /*97d0*/  MUFU.EX2 R188, R138 ;  /* 0x0000008a00bc7308 */ /* 0x0002ee0000000800 */
[-C--:B------:R-:W-:Y:S01]  /*97e0*/  HMMA.16816.F32 R124, R148, R154.reuse, R124 ;  /* 0x0000009a947c723c */ /* 0x080fe2000000187c */
[----:B------:R-:W2:Y:S04]  /*97f0*/  LDL.LU R148, [R1] ;  /* 0x0000000001947983 */ /* 0x000ea80000300800 */
[----:B------:R-:W2:Y:S04]  /*9800*/  LDL.LU R201, [R1+0x8] ;  /* 0x0000080001c97983 */ /* 0x000ea80000300800 */
[----:B------:R-:W2:Y:S03]  /*9810*/  LDL.LU R198, [R1+0x4] ;  /* 0x0000040001c67983 */ /* 0x000ea60000300800 */
[--C-:B-1----:R-:W-:Y:S01]  /*9820*/  FFMA.FTZ R138, R196, c[0x0][0x2d0], -R141.reuse ;  /* 0x0000b400c48a7a23 */ /* 0x102fe2000001088d */
        /* <DEDUP_REMOVED lines=9> */
[----:B------:R1:W-:Y:S02]  /*98c0*/  MUFU.EX2 R170, R138 ;  /* 0x0000008a00aa7308 */ /* 0x0003e40000000800 */
[--C-:B-1----:R-:W-:Y:S08]  /*98d0*/  FFMA.FTZ R138, R173, c[0x0][0x2d0], -R141.reuse ;  /* 0x0000b400ad8a7a23 */ /* 0x102ff0000001088d */
[----:B------:R1:W-:Y:S02]  /*98e0*/  MUFU.EX2 R173, R138 ;  /* 0x0000008a00ad7308 */ /* 0x0003e40000000800 */
[----:B-1----:R-:W-:Y:S01]  /*98f0*/  FFMA.FTZ R138, R196, c[0x0][0x2d0], -R141 ;  /* 0x0000b400c48a7a23 */ /* 0x002fe2000001088d */
[----:B------:R-:W-:Y:S02]  /*9900*/  MOV R196, R190 ;  /* 0x000000be00c47202 */ /* 0x000fe40000000f00 */
[----:B------:R-:W-:Y:S05]  /*9910*/  MOV R190, R178 ;  /* 0x000000b200be7202 */ /* 0x000fea0000000f00 */
[----:B------:R1:W-:Y:S01]  /*9920*/  MUFU.EX2 R197, R138 ;  /* 0x0000008a00c57308 */ /* 0x0003e20000000800 */
[--C-:B------:R-:W-:Y:S02]  /*9930*/  FFMA.FTZ R178, R182, c[0x0][0x2d0], -R143.reuse ;  /* 0x0000b400b6b27a23 */ /* 0x100fe4000001088f */
[----:B------:R-:W-:Y:S07]  /*9940*/  FFMA.FTZ R182, R248, c[0x0][0x2d0], -R143 ;  /* 0x0000b400f8b67a23 */ /* 0x000fee000001088f */
[----:B------:R-:W-:Y:S10]  /*9950*/  MUFU.EX2 R178, R178 ;  /* 0x000000b200b27308 */ /* 0x000ff40000000800 */
[----:B------:R-:W-:Y:S01]  /*9960*/  MUFU.EX2 R182, R182 ;  /* 0x000000b600b67308 */ /* 0x000fe20000000800 */
[----:B-1----:R-:W-:Y:S01]  /*9970*/  FFMA.FTZ R138, R187, c[0x0][0x2d0], -R141 ;  /* 0x0000b400bb8a7a23 */ /* 0x002fe2000001088d */
[----:B------:R-:W-:Y:S01]  /*9980*/  MOV R187, R179 ;  /* 0x000000b300bb7202 */ /* 0x000fe20000000f00 */
[--C-:B------:R-:W-:Y:S02]  /*9990*/  FFMA.FTZ R179, R181, c[0x0][0x2d0], -R143.reuse ;  /* 0x0000b400b5b37a23 */ /* 0x100fe4000001088f */
[----:B------:R-:W-:Y:S01]  /*99a0*/  FFMA.FTZ R181, R247, c[0x0][0x2d0], -R143 ;  /* 0x0000b400f7b57a23 */ /* 0x000fe2000001088f */
[----:B---3--:R-:W-:Y:S04]  /*99b0*/  F2FP.PACK_AB R143, R188, R177 ;  /* 0x000000b1bc8f723e */ /* 0x008fe800000000ff */
[----:B------:R1:W3:Y:S01]  /*99c0*/  MUFU.EX2 R199, R138 ;  /* 0x0000008a00c77308 */ /* 0x0002e20000000800 */
[----:B------:R-:W-:Y:S09]  /*99d0*/  FFMA.FTZ R187, R187, c[0x0][0x2d0], -R141 ;  /* 0x0000b400bbbb7a23 */ /* 0x000ff2000001088d */
[----:B------:R-:W-:Y:S01]  /*99e0*/  MUFU.EX2 R205, R187 ;  /* 0x000000bb00cd7308 */ /* 0x000fe20000000800 */
[----:B----4-:R-:W-:Y:S09]  /*99f0*/  FMUL.FTZ R128, R132, R128 ;  /* 0x0000008084807220 */ /* 0x010ff20000410000 */
[----:B------:R-:W-:Y:S01]  /*9a00*/  MUFU.EX2 R179, R179 ;  /* 0x000000b300b37308 */ /* 0x000fe20000000800 */
[--C-:B-1----:R-:W-:Y:S01]  /*9a10*/  FFMA.FTZ R138, R186, c[0x0][0x2d0], -R137.reuse ;  /* 0x0000b400ba8a7a23 */ /* 0x102fe20000010889 */
[----:B------:R-:W-:Y:S02]  /*9a20*/  MOV R186, R185 ;  /* 0x000000b900ba7202 */ /* 0x000fe40000000f00 */
[----:B------:R-:W-:Y:S01]  /*9a30*/  MOV R185, R180 ;  /* 0x000000b400b97202 */ /* 0x000fe20000000f00 */
[----:B------:R-:W-:Y:S01]  /*9a40*/  IMAD.MOV.U32 R180, RZ, RZ, R164 ;  /* 0x000000ffffb47224 */ /* 0x000fe200078e00a4 */
[----:B---3--:R-:W-:Y:S04]  /*9a50*/  F2FP.PACK_AB R150, R199, R197 ;  /* 0x000000c5c796723e */ /* 0x008fe800000000ff */
[----:B------:R1:W-:Y:S01]  /*9a60*/  MUFU.EX2 R164, R138 ;  /* 0x0000008a00a47308 */ /* 0x0003e20000000800 */
[--C-:B------:R-:W-:Y:S09]  /*9a70*/  FFMA.FTZ R180, R180, c[0x0][0x2d0], -R142.reuse ;  /* 0x0000b400b4b47a23 */ /* 0x100ff2000001088e */
[----:B------:R-:W-:Y:S01]  /*9a80*/  MUFU.EX2 R180, R180 ;  /* 0x000000b400b47308 */ /* 0x000fe20000000800 */
[----:B-1----:R-:W-:Y:S01]  /*9a90*/  FFMA.FTZ R138, R184, c[0x0][0x2d0], -R137 ;  /* 0x0000b400b88a7a23 */ /* 0x002fe20000010889 */
[----:B------:R-:W-:Y:S02]  /*9aa0*/  MOV R184, R189 ;  /* 0x000000bd00b87202 */ /* 0x000fe40000000f00 */
[----:B------:R-:W-:Y:S02]  /*9ab0*/  MOV R189, R169 ;  /* 0x000000a900bd7202 */ /* 0x000fe40000000f00 */
[----:B------:R-:W-:Y:S01]  /*9ac0*/  MOV R169, R165 ;  /* 0x000000a500a97202 */ /* 0x000fe20000000f00 */
[----:B------:R-:W-:Y:S03]  /*9ad0*/  FFMA.FTZ R184, R184, c[0x0][0x2d0], -R141 ;  /* 0x0000b400b8b87a23 */ /* 0x000fe6000001088d */
[----:B------:R1:W3:Y:S01]  /*9ae0*/  MUFU.EX2 R165, R138 ;  /* 0x0000008a00a57308 */ /* 0x0002e20000000800 */
[----:B------:R-:W-:Y:S01]  /*9af0*/  F2FP.PACK_AB R141, R174, R171 ;  /* 0x000000abae8d723e */ /* 0x000fe200000000ff */
[--C-:B------:R-:W-:Y:S02]  /*9b00*/  FFMA.FTZ R153, R189, c[0x0][0x2d0], -R137.reuse ;  /* 0x0000b400bd997a23 */ /* 0x100fe40000010889 */
[----:B--2---:R-:W-:Y:S02]  /*9b10*/  FMUL.FTZ R129, R132, R129 ;  /* 0x0000008184817220 */ /* 0x004fe40000410000 */
[--C-:B------:R-:W-:Y:S02]  /*9b20*/  FFMA.FTZ R152, R169, c[0x0][0x2d0], -R137.reuse ;  /* 0x0000b400a9987a23 */ /* 0x100fe40000010889 */
[--C-:B------:R-:W-:Y:S01]  /*9b30*/  FFMA.FTZ R169, R140, c[0x0][0x2d0], -R137.reuse ;  /* 0x0000b4008ca97a23 */ /* 0x100fe20000010889 */
[----:B------:R-:W-:Y:S01]  /*9b40*/  F2FP.PACK_AB R140, R175, R172 ;  /* 0x000000acaf8c723e */ /* 0x000fe200000000ff */
[----:B------:R-:W-:Y:S01]  /*9b50*/  MUFU.EX2 R248, R153 ;  /* 0x0000009900f87308 */ /* 0x000fe20000000800 */
[----:B------:R-:W-:Y:S09]  /*9b60*/  FMUL.FTZ R130, R133, R130 ;  /* 0x0000008285827220 */ /* 0x000ff20000410000 */
[----:B------:R2:W-:Y:S01]  /*9b70*/  MUFU.EX2 R189, R162 ;  /* 0x000000a200bd7308 */ /* 0x0005e20000000800 */
[--C-:B-1----:R-:W-:Y:S01]  /*9b80*/  FFMA.FTZ R138, R186, c[0x0][0x2d0], -R137.reuse ;  /* 0x0000b400ba8a7a23 */ /* 0x102fe20000010889 */
[----:B---3--:R-:W-:Y:S01]  /*9b90*/  F2FP.PACK_AB R149, R165, R164 ;  /* 0x000000a4a595723e */ /* 0x008fe200000000ff */
[--C-:B------:R-:W-:Y:S02]  /*9ba0*/  FFMA.FTZ R186, R246, c[0x0][0x2d0], -R142.reuse ;  /* 0x0000b400f6ba7a23 */ /* 0x100fe4000001088e */
[--C-:B------:R-:W-:Y:S05]  /*9bb0*/  FFMA.FTZ R246, R250, c[0x0][0x2d0], -R137.reuse ;  /* 0x0000b400faf67a23 */ /* 0x100fea0000010889 */
[----:B------:R1:W-:Y:S10]  /*9bc0*/  MUFU.EX2 R193, R138 ;  /* 0x0000008a00c17308 */ /* 0x0003f40000000800 */
[----:B------:R-:W-:Y:S01]  /*9bd0*/  MUFU.EX2 R207, R186 ;  /* 0x000000ba00cf7308 */ /* 0x000fe20000000800 */
[----:B--2---:R-:W-:Y:S09]  /*9be0*/  LDSM.16.MT88.4 R160, [R227+0x1100] ;  /* 0x00110000e3a0783b */ /* 0x004ff20000004200 */
[----:B------:R-:W-:Y:S01]  /*9bf0*/  MUFU.EX2 R246, R246 ;  /* 0x000000f600f67308 */ /* 0x000fe20000000800 */
[--C-:B-1----:R-:W-:Y:S09]  /*9c00*/  FFMA.FTZ R138, R196, c[0x0][0x2d0], -R137.reuse ;  /* 0x0000b400c48a7a23 */ /* 0x102ff20000010889 */
[----:B------:R-:W1:Y:S10]  /*9c10*/  MUFU.EX2 R204, R138 ;  /* 0x0000008a00cc7308 */ /* 0x000e740000000800 */
[----:B------:R2:W-:Y:S01]  /*9c20*/  MUFU.EX2 R196, R158 ;  /* 0x0000009e00c47308 */ /* 0x0005e20000000800 */
[----:B------:R-:W-:Y:S01]  /*9c30*/  FMUL.FTZ R131, R133, R131 ;  /* 0x0000008385837220 */ /* 0x000fe20000410000 */
[----:B-1----:R-:W-:Y:S01]  /*9c40*/  F2FP.PACK_AB R151, R204, R193 ;  /* 0x000000c1cc97723e */ /* 0x002fe200000000ff */
[--C-:B------:R-:W-:Y:S05]  /*9c50*/  FFMA.FTZ R138, R221, c[0x0][0x2d0], -R137.reuse ;  /* 0x0000b400dd8a7a23 */ /* 0x100fea0000010889 */
[----:B------:R-:W-:Y:S01]  /*9c60*/  HMMA.16816.F32 R128, R144, R154, R128 ;  /* 0x0000009a9080723c */ /* 0x000fe20000001880 */
[----:B------:R-:W1:Y:S01]  /*9c70*/  LDSM.16.MT88.4 R144, [R225+0x900] ;  /* 0x00090000e190783b */ /* 0x000e620000004200 */
[----:B------:R3:W-:Y:S05]  /*9c80*/  MUFU.EX2 R250, R138 ;  /* 0x0000008a00fa7308 */ /* 0x0007ea0000000800 */
[--C-:B------:R-:W-:Y:S02]  /*9c90*/  FFMA.FTZ R155, R185, c[0x0][0x2d0], -R142.reuse ;  /* 0x0000b400b99b7a23 */ /* 0x100fe4000001088e */
[----:B------:R-:W-:Y:S01]  /*9ca0*/  FFMA.FTZ R185, R245, c[0x0][0x2d0], -R142 ;  /* 0x0000b400f5b97a23 */ /* 0x000fe2000001088e */
[----:B--2---:R-:W-:Y:S02]  /*9cb0*/  LDSM.16.MT88.4 R156, [R228+0x1100] ;  /* 0x00110000e49c783b */ /* 0x004fe40000004200 */
[----:B------:R-:W-:Y:S01]  /*9cc0*/  F2FP.PACK_AB R142, R191, R176 ;  /* 0x000000b0bf8e723e */ /* 0x000fe200000000ff */
[--C-:B------:R-:W-:Y:S01]  /*9cd0*/  FFMA.FTZ R154, R190, c[0x0][0x2d0], -R137.reuse ;  /* 0x0000b400be9a7a23 */ /* 0x100fe20000010889 */
[----:B------:R-:W-:Y:S01]  /*9ce0*/  MUFU.EX2 R155, R155 ;  /* 0x0000009b009b7308 */ /* 0x000fe20000000800 */
[--C-:B------:R-:W-:Y:S02]  /*9cf0*/  FFMA.FTZ R245, R249, c[0x0][0x2d0], -R137.reuse ;  /* 0x0000b400f9f57a23 */ /* 0x100fe40000010889 */
[----:B------:R-:W-:Y:S02]  /*9d00*/  FFMA.FTZ R137, R139, c[0x0][0x2d0], -R137 ;  /* 0x0000b4008b897a23 */ /* 0x000fe40000010889 */
[----:B------:R-:W2:Y:S05]  /*9d10*/  LDL.LU R139, [R1+0xc] ;  /* 0x00000c00018b7983 */ /* 0x000eaa0000300800 */
[----:B------:R-:W-:Y:S01]  /*9d20*/  MUFU.EX2 R247, R154 ;  /* 0x0000009a00f77308 */ /* 0x000fe20000000800 */
[----:B------:R-:W-:Y:S01]  /*9d30*/  FFMA.FTZ R132, R132, R148, R210 ;  /* 0x0000009484847223 */ /* 0x000fe200000100d2 */
[----:B------:R-:W-:Y:S08]  /*9d40*/  F2FP.PACK_AB R148, R173, R170 ;  /* 0x000000aaad94723e */ /* 0x000ff000000000ff */
[----:B------:R-:W-:Y:S01]  /*9d50*/  MUFU.EX2 R249, R152 ;  /* 0x0000009800f97308 */ /* 0x000fe20000000800 */
[----:B------:R-:W-:Y:S02]  /*9d60*/  FFMA.FTZ R133, R133, R201, R215 ;  /* 0x000000c985857223 */ /* 0x000fe400000100d7 */
[----:B------:R-:W-:Y:S02]  /*9d70*/  FADD.FTZ R132, R222, R132 ;  /* 0x00000084de847221 */ /* 0x000fe40000010000 */
[----:B------:R-:W-:Y:S01]  /*9d80*/  FADD.FTZ R133, R216, R133 ;  /* 0x00000085d8857221 */ /* 0x000fe20000010000 */
[-C--:B-1----:R-:W-:Y:S04]  /*9d90*/  HMMA.16816.F32 R4, R140, R144.reuse, R4 ;  /* 0x000000908c04723c */ /* 0x082fe80000001804 */
[----:B------:R1:W-:Y:S01]  /*9da0*/  MUFU.EX2 R201, R181 ;  /* 0x000000b500c97308 */ /* 0x0003e20000000800 */
[----:B---3--:R-:W-:Y:S02]  /*9db0*/  FADD.FTZ R138, R223, R132 ;  /* 0x00000084df8a7221 */ /* 0x008fe40000010000 */
[----:B------:R-:W-:Y:S01]  /*9dc0*/  FADD.FTZ R132, R217, R133 ;  /* 0x00000085d9847221 */ /* 0x000fe20000010000 */
[C---:B------:R-:W-:Y:S04]  /*9dd0*/  HMMA.16816.F32 R8, R148.reuse, R144, R8 ;  /* 0x000000909408723c */ /* 0x040fe80000001808 */
[----:B------:R-:W-:Y:S02]  /*9de0*/  FADD.FTZ R133, R235, R138 ;  /* 0x0000008aeb857221 */ /* 0x000fe40000010000 */
[----:B------:R-:W3:Y:S01]  /*9df0*/  MUFU.EX2 R210, R185 ;  /* 0x000000b900d27308 */ /* 0x000ee20000000800 */
[----:B------:R4:W5:Y:S01]  /*9e00*/  LDL.LU R235, [R1+0x5c] ;  /* 0x00005c0001eb7983 */ /* 0x0009620000300800 */
[----:B------:R-:W-:Y:S01]  /*9e10*/  FFMA.FTZ R2, R2, R198, R213 ;  /* 0x000000c602027223 */ /* 0x000fe200000100d5 */
[-C--:B------:R-:W-:Y:S03]  /*9e20*/  HMMA.16816.F32 R12, R148, R146.reuse, R12 ;  /* 0x00000092940c723c */ /* 0x080fe6000000180c */
[----:B------:R-:W-:Y:S02]  /*9e30*/  FADD.FTZ R2, R214, R2 ;  /* 0x00000002d6027221 */ /* 0x000fe40000010000 */
[----:B------:R-:W-:Y:S02]  /*9e40*/  FADD.FTZ R132, R220, R132 ;  /* 0x00000084dc847221 */ /* 0x000fe40000010000 */
[----:B------:R4:W2:Y:S01]  /*9e50*/  MUFU.EX2 R198, R184 ;  /* 0x000000b800c67308 */ /* 0x0008a20000000800 */
[C---:B------:R-:W-:Y:S01]  /*9e60*/  HMMA.16816.F32 R16, R140.reuse, R146, R16 ;  /* 0x000000928c10723c */ /* 0x040fe20000001810 */
[----:B------:R-:W4:Y:S03]  /*9e70*/  LDSM.16.MT88.4 R144, [R226+0x900] ;  /* 0x00090000e290783b */ /* 0x000f260000004200 */
[----:B------:R-:W-:Y:S01]  /*9e80*/  FADD.FTZ R2, R218, R2 ;  /* 0x00000002da027221 */ /* 0x000fe20000010000 */
[----:B-1----:R-:W-:Y:S01]  /*9e90*/  MOV R181, R202 ;  /* 0x000000ca00b57202 */ /* 0x002fe20000000f00 */
[----:B------:R-:W-:Y:S02]  /*9ea0*/  FADD.FTZ R132, R171, R132 ;  /* 0x00000084ab847221 */ /* 0x000fe40000010000 */
[----:B------:R-:W-:Y:S01]  /*9eb0*/  FADD.FTZ R2, R219, R2 ;  /* 0x00000002db027221 */ /* 0x000fe20000010000 */
[----:B------:R-:W-:Y:S01]  /*9ec0*/  LDSM.16.MT88.4 R220, [R228+0x3900] ;  /* 0x00390000e4dc783b */ /* 0x000fe20000004200 */
[----:B------:R-:W-:Y:S02]  /*9ed0*/  MUFU.EX2 R190, R168 ;  /* 0x000000a800be7308 */ /* 0x000fe40000000800 */
[----:B------:R-:W-:Y:S02]  /*9ee0*/  FADD.FTZ R2, R170, R2 ;  /* 0x00000002aa027221 */ /* 0x000fe40000010000 */
[----:B------:R-:W-:Y:S02]  /*9ef0*/  FADD.FTZ R133, R172, R133 ;  /* 0x00000085ac857221 */ /* 0x000fe40000010000 */
[----:B------:R-:W-:Y:S01]  /*9f00*/  FADD.FTZ R132, R174, R132 ;  /* 0x00000084ae847221 */ /* 0x000fe20000010000 */
[----:B------:R-:W-:Y:S03]  /*9f10*/  LDSM.16.MT88.4 R216, [R226+0x3900] ;  /* 0x00390000e2d8783b */ /* 0x000fe60000004200 */
[----:B------:R1:W-:Y:S01]  /*9f20*/  MUFU.EX2 R168, R166 ;  /* 0x000000a600a87308 */ /* 0x0003e20000000800 */
[----:B------:R-:W-:Y:S01]  /*9f30*/  FADD.FTZ R132, R177, R132 ;  /* 0x00000084b1847221 */ /* 0x000fe20000010000 */
[----:B---3--:R-:W-:Y:S03]  /*9f40*/  MOV R177, R210 ;  /* 0x000000d200b17202 */ /* 0x008fe60000000f00 */
[----:B----4-:R-:W-:Y:S05]  /*9f50*/  LDSM.16.MT88.4 R184, [R228+0x1900] ;  /* 0x00190000e4b8783b */ /* 0x010fea0000004200 */
[----:B------:R-:W-:Y:S10]  /*9f60*/  MUFU.EX2 R138, R137 ;  /* 0x00000089008a7308 */ /* 0x000ff40000000800 */
[----:B------:R-:W3:Y:S01]  /*9f70*/  MUFU.EX2 R245, R245 ;  /* 0x000000f500f57308 */ /* 0x000ee20000000800 */
[-C--:B------:R-:W-:Y:S03]  /*9f80*/  HMMA.16816.F32 R20, R140, R144.reuse, R20 ;  /* 0x000000908c14723c */ /* 0x080fe60000001814 */
[----:B-1----:R-:W-:Y:S02]  /*9f90*/  MOV R166, R155 ;  /* 0x0000009b00a67202 */ /* 0x002fe40000000f00 */
[----:B------:R-:W-:Y:S03]  /*9fa0*/  LDSM.16.MT88.4 R152, [R226+0x1100] ;  /* 0x00110000e298783b */ /* 0x000fe60000004200 */
[C---:B------:R-:W-:Y:S08]  /*9fb0*/  HMMA.16816.F32 R24, R148.reuse, R144, R24 ;  /* 0x000000909418723c */ /* 0x040ff00000001818 */
[-C--:B------:R-:W-:Y:S08]  /*9fc0*/  HMMA.16816.F32 R28, R148, R146.reuse, R28 ;  /* 0x00000092941c723c */ /* 0x080ff0000000181c */
[C---:B------:R-:W-:Y:S01]  /*9fd0*/  HMMA.16816.F32 R32, R140.reuse, R146, R32 ;  /* 0x000000928c20723c */ /* 0x040fe20000001820 */
[----:B------:R-:W1:Y:S07]  /*9fe0*/  LDSM.16.MT88.4 R144, [R228+0x900] ;  /* 0x00090000e490783b */ /* 0x000e6e0000004200 */
[-C--:B-1----:R-:W-:Y:S08]  /*9ff0*/  HMMA.16816.F32 R36, R140, R144.reuse, R36 ;  /* 0x000000908c24723c */ /* 0x082ff00000001824 */
        /* <DEDUP_REMOVED lines=11> */
[-C--:B------:R-:W-:Y:S04]  /*a0b0*/  HMMA.16816.F32 R76, R148, R146.reuse, R76 ;  /* 0x00000092944c723c */ /* 0x080fe8000000184c */
[----:B--2---:R-:W-:Y:S01]  /*a0c0*/  FFMA.FTZ R0, R0, R139, R208 ;  /* 0x0000008b00007223 */ /* 0x004fe200000100d0 */
[----:B------:R-:W-:Y:S01]  /*a0d0*/  F2FP.PACK_AB R208, R205, R198 ;  /* 0x000000c6cdd0723e */ /* 0x000fe200000000ff */
[----:B------:R-:W1:Y:S02]  /*a0e0*/  MUFU.EX2 R139, R169 ;  /* 0x000000a9008b7308 */ /* 0x000e640000000800 */
[C---:B------:R-:W-:Y:S01]  /*a0f0*/  HMMA.16816.F32 R80, R140.reuse, R146, R80 ;  /* 0x000000928c50723c */ /* 0x040fe20000001850 */
[----:B------:R-:W2:Y:S03]  /*a100*/  LDSM.16.MT88.4 R144, [R226+0x2900] ;  /* 0x00290000e290783b */ /* 0x000ea60000004200 */
[----:B------:R-:W-:Y:S01]  /*a110*/  FADD.FTZ R0, R209, R0 ;  /* 0x00000000d1007221 */ /* 0x000fe20000010000 */
[----:B---3--:R-:W-:Y:S03]  /*a120*/  F2FP.PACK_AB R209, R245, R246 ;  /* 0x000000f6f5d1723e */ /* 0x008fe600000000ff */
[----:B------:R-:W-:Y:S04]  /*a130*/  FADD.FTZ R0, R211, R0 ;  /* 0x00000000d3007221 */ /* 0x000fe80000010000 */
[----:B------:R-:W-:Y:S02]  /*a140*/  FADD.FTZ R0, R212, R0 ;  /* 0x00000000d4007221 */ /* 0x000fe40000010000 */
[----:B------:R-:W-:Y:S02]  /*a150*/  LDSM.16.MT88.4 R212, [R225+0x3900] ;  /* 0x00390000e1d4783b */ /* 0x000fe40000004200 */
[----:B------:R-:W-:Y:S02]  /*a160*/  FADD.FTZ R137, R164, R0 ;  /* 0x00000000a4897221 */ /* 0x000fe40000010000 */
[----:B------:R-:W-:Y:S02]  /*a170*/  FADD.FTZ R0, R175, R133 ;  /* 0x00000085af007221 */ /* 0x000fe40000010000 */
[----:B------:R-:W-:Y:S02]  /*a180*/  FADD.FTZ R133, R173, R2 ;  /* 0x00000002ad857221 */ /* 0x000fe40000010000 */
[----:B------:R-:W-:Y:S01]  /*a190*/  FADD.FTZ R2, R176, R0 ;  /* 0x00000000b0027221 */ /* 0x000fe20000010000 */
[----:B------:R-:W-:Y:S01]  /*a1a0*/  MOV R176, R201 ;  /* 0x000000c900b07202 */ /* 0x000fe20000000f00 */
[----:B------:R-:W-:Y:S01]  /*a1b0*/  IMAD.MOV.U32 R0, RZ, RZ, R200 ;  /* 0x000000ffff007224 */ /* 0x000fe200078e00c8 */
[----:B-1----:R-:W-:Y:S01]  /*a1c0*/  F2FP.PACK_AB R211, R138, R139 ;  /* 0x0000008b8ad3723e */ /* 0x002fe200000000ff */
[----:B------:R-:W-:Y:S01]  /*a1d0*/  FADD.FTZ R137, R165, R137 ;  /* 0x00000089a5897221 */ /* 0x000fe20000010000 */
[-C--:B--2---:R-:W-:Y:S08]  /*a1e0*/  HMMA.16816.F32 R84, R140, R144.reuse, R84 ;  /* 0x000000908c54723c */ /* 0x084ff00000001854 */
        /* <DEDUP_REMOVED lines=10> */
[C---:B------:R-:W-:Y:S07]  /*a290*/  HMMA.16816.F32 R120, R148.reuse, R144, R120 ;  /* 0x000000909478723c */ /* 0x040fee0000001878 */
[----:B------:R-:W-:Y:S01]  /*a2a0*/  F2FP.PACK_AB R144, R168, R200 ;  /* 0x000000c8a890723e */ /* 0x000fe200000000ff */
[-C--:B------:R-:W-:Y:S01]  /*a2b0*/  HMMA.16816.F32 R124, R148, R146.reuse, R124 ;  /* 0x00000092947c723c */ /* 0x080fe2000000187c */
[----:B------:R-:W1:Y:S03]  /*a2c0*/  LDSM.16.MT88.4 R148, [R225+0x1100] ;  /* 0x00110000e194783b */ /* 0x000e660000004200 */
[----:B------:R-:W-:Y:S04]  /*a2d0*/  F2FP.PACK_AB R145, R248, R247 ;  /* 0x000000f7f891723e */ /* 0x000fe800000000ff */
[----:B------:R-:W-:Y:S07]  /*a2e0*/  HMMA.16816.F32 R128, R140, R146, R128 ;  /* 0x000000928c80723c */ /* 0x000fee0000001880 */
[----:B------:R-:W-:Y:S02]  /*a2f0*/  F2FP.PACK_AB R141, R166, R202 ;  /* 0x000000caa68d723e */ /* 0x000fe400000000ff */
[----:B------:R-:W-:Y:S01]  /*a300*/  F2FP.PACK_AB R140, R167, R206 ;  /* 0x000000cea78c723e */ /* 0x000fe200000000ff */
[----:B------:R-:W-:Y:S02]  /*a310*/  LDSM.16.MT88.4 R200, [R227+0x1900] ;  /* 0x00190000e3c8783b */ /* 0x000fe40000004200 */
[----:B------:R-:W-:Y:S02]  /*a320*/  F2FP.PACK_AB R142, R192, R196 ;  /* 0x000000c4c08e723e */ /* 0x000fe400000000ff */
[----:B------:R-:W-:Y:S02]  /*a330*/  F2FP.PACK_AB R143, R190, R195 ;  /* 0x000000c3be8f723e */ /* 0x000fe400000000ff */
[----:B------:R-:W-:Y:S02]  /*a340*/  F2FP.PACK_AB R146, R189, R194 ;  /* 0x000000c2bd92723e */ /* 0x000fe400000000ff */
[----:B------:R-:W-:Y:S03]  /*a350*/  F2FP.PACK_AB R147, R250, R249 ;  /* 0x000000f9fa93723e */ /* 0x000fe600000000ff */
[-C--:B-1----:R-:W-:Y:S08]  /*a360*/  HMMA.16816.F32 R4, R140, R148.reuse, R4 ;  /* 0x000000948c04723c */ /* 0x082ff00000001804 */
[C---:B------:R-:W-:Y:S08]  /*a370*/  HMMA.16816.F32 R8, R144.reuse, R148, R8 ;  /* 0x000000949008723c */ /* 0x040ff00000001808 */
[-C--:B------:R-:W-:Y:S08]  /*a380*/  HMMA.16816.F32 R12, R144, R150.reuse, R12 ;  /* 0x00000096900c723c */ /* 0x080ff0000000180c */
[C---:B------:R-:W-:Y:S01]  /*a390*/  HMMA.16816.F32 R16, R140.reuse, R150, R16 ;  /* 0x000000968c10723c */ /* 0x040fe20000001810 */
[----:B------:R-:W1:Y:S07]  /*a3a0*/  LDSM.16.MT88.4 R148, [R225+0x3100] ;  /* 0x00310000e194783b */ /* 0x000e6e0000004200 */
[-C--:B------:R-:W-:Y:S08]  /*a3b0*/  HMMA.16816.F32 R20, R140, R152.reuse, R20 ;  /* 0x000000988c14723c */ /* 0x080ff00000001814 */
[C---:B------:R-:W-:Y:S08]  /*a3c0*/  HMMA.16816.F32 R24, R144.reuse, R152, R24 ;  /* 0x000000989018723c */ /* 0x040ff00000001818 */
[-C--:B------:R-:W-:Y:S08]  /*a3d0*/  HMMA.16816.F32 R28, R144, R154.reuse, R28 ;  /* 0x0000009a901c723c */ /* 0x080ff0000000181c */
[C---:B------:R-:W-:Y:S01]  /*a3e0*/  HMMA.16816.F32 R32, R140.reuse, R154, R32 ;  /* 0x0000009a8c20723c */ /* 0x040fe20000001820 */
[----:B------:R-:W2:Y:S07]  /*a3f0*/  LDSM.16.MT88.4 R152, [R226+0x3100] ;  /* 0x00310000e298783b */ /* 0x000eae0000004200 */
[-C--:B------:R-:W-:Y:S08]  /*a400*/  HMMA.16816.F32 R36, R140, R156.reuse, R36 ;  /* 0x0000009c8c24723c */ /* 0x080ff00000001824 */
[C---:B------:R-:W-:Y:S08]  /*a410*/  HMMA.16816.F32 R40, R144.reuse, R156, R40 ;  /* 0x0000009c9028723c */ /* 0x040ff00000001828 */
[-C--:B------:R-:W-:Y:S08]  /*a420*/  HMMA.16816.F32 R44, R144, R158.reuse, R44 ;  /* 0x0000009e902c723c */ /* 0x080ff0000000182c */
[C---:B------:R-:W-:Y:S01]  /*a430*/  HMMA.16816.F32 R48, R140.reuse, R158, R48 ;  /* 0x0000009e8c30723c */ /* 0x040fe20000001830 */
[----:B------:R-:W3:Y:S07]  /*a440*/  LDSM.16.MT88.4 R156, [R228+0x3100] ;  /* 0x00310000e49c783b */ /* 0x000eee0000004200 */
[-C--:B------:R-:W-:Y:S08]  /*a450*/  HMMA.16816.F32 R52, R140, R160.reuse, R52 ;  /* 0x000000a08c34723c */ /* 0x080ff00000001834 */
[C---:B------:R-:W-:Y:S08]  /*a460*/  HMMA.16816.F32 R56, R144.reuse, R160, R56 ;  /* 0x000000a09038723c */ /* 0x040ff00000001838 */
[-C--:B------:R-:W-:Y:S08]  /*a470*/  HMMA.16816.F32 R60, R144, R162.reuse, R60 ;  /* 0x000000a2903c723c */ /* 0x080ff0000000183c */
[C---:B------:R-:W-:Y:S01]  /*a480*/  HMMA.16816.F32 R64, R140.reuse, R162, R64 ;  /* 0x000000a28c40723c */ /* 0x040fe20000001840 */
[----:B------:R-:W4:Y:S07]  /*a490*/  LDSM.16.MT88.4 R160, [R227+0x3100] ;  /* 0x00310000e3a0783b */ /* 0x000f2e0000004200 */
[-C--:B-1----:R-:W-:Y:S08]  /*a4a0*/  HMMA.16816.F32 R68, R140, R148.reuse, R68 ;  /* 0x000000948c44723c */ /* 0x082ff00000001844 */
[C---:B------:R-:W-:Y:S08]  /*a4b0*/  HMMA.16816.F32 R72, R144.reuse, R148, R72 ;  /* 0x000000949048723c */ /* 0x040ff00000001848 */
[-C--:B------:R-:W-:Y:S08]  /*a4c0*/  HMMA.16816.F32 R76, R144, R150.reuse, R76 ;  /* 0x00000096904c723c */ /* 0x080ff0000000184c */
[C---:B------:R-:W-:Y:S08]  /*a4d0*/  HMMA.16816.F32 R80, R140.reuse, R150, R80 ;  /* 0x000000968c50723c */ /* 0x040ff00000001850 */
[-C--:B--2---:R-:W-:Y:S08]  /*a4e0*/  HMMA.16816.F32 R84, R140, R152.reuse, R84 ;  /* 0x000000988c54723c */ /* 0x084ff00000001854 */
[C---:B------:R-:W-:Y:S08]  /*a4f0*/  HMMA.16816.F32 R88, R144.reuse, R152, R88 ;  /* 0x000000989058723c */ /* 0x040ff00000001858 */
[-C--:B------:R-:W-:Y:S08]  /*a500*/  HMMA.16816.F32 R92, R144, R154.reuse, R92 ;  /* 0x0000009a905c723c */ /* 0x080ff0000000185c */
[C---:B------:R-:W-:Y:S01]  /*a510*/  HMMA.16816.F32 R96, R140.reuse, R154, R96 ;  /* 0x0000009a8c60723c */ /* 0x040fe20000001860 */
[----:B------:R-:W1:Y:S07]  /*a520*/  LDSM.16.MT88.4 R152, [R225+0x1900] ;  /* 0x00190000e198783b */ /* 0x000e6e0000004200 */
[-C--:B---3--:R-:W-:Y:S08]  /*a530*/  HMMA.16816.F32 R100, R140, R156.reuse, R100 ;  /* 0x0000009c8c64723c */ /* 0x088ff00000001864 */
[C---:B------:R-:W-:Y:S07]  /*a540*/  HMMA.16816.F32 R104, R144.reuse, R156, R104 ;  /* 0x0000009c9068723c */ /* 0x040fee0000001868 */
[----:B------:R-:W-:Y:S01]  /*a550*/  MOV R157, R168 ;  /* 0x000000a8009d7202 */ /* 0x000fe20000000f00 */
[-C--:B------:R-:W-:Y:S01]  /*a560*/  HMMA.16816.F32 R108, R144, R158.reuse, R108 ;  /* 0x0000009e906c723c */ /* 0x080fe2000000186c */
[----:B------:R-:W2:Y:S07]  /*a570*/  LDSM.16.MT88.4 R168, [R226+0x1900] ;  /* 0x00190000e2a8783b */ /* 0x000eae0000004200 */
[C---:B------:R-:W-:Y:S08]  /*a580*/  HMMA.16816.F32 R112, R140.reuse, R158, R112 ;  /* 0x0000009e8c70723c */ /* 0x040ff00000001870 */
[-C--:B----4-:R-:W-:Y:S08]  /*a590*/  HMMA.16816.F32 R116, R140, R160.reuse, R116 ;  /* 0x000000a08c74723c */ /* 0x090ff00000001874 */
[C---:B------:R-:W-:Y:S08]  /*a5a0*/  HMMA.16816.F32 R120, R144.reuse, R160, R120 ;  /* 0x000000a09078723c */ /* 0x040ff00000001878 */
[-C--:B------:R-:W-:Y:S08]  /*a5b0*/  HMMA.16816.F32 R124, R144, R162.reuse, R124 ;  /* 0x000000a2907c723c */ /* 0x080ff0000000187c */
[----:B------:R-:W-:Y:S07]  /*a5c0*/  HMMA.16816.F32 R128, R140, R162, R128 ;  /* 0x000000a28c80723c */ /* 0x000fee0000001880 */
[----:B------:R-:W-:Y:S02]  /*a5d0*/  F2FP.PACK_AB R140, R179, R178 ;  /* 0x000000b2b38c723e */ /* 0x000fe400000000ff */
[----:B------:R-:W-:Y:S03]  /*a5e0*/  F2FP.PACK_AB R142, R176, R182 ;  /* 0x000000b6b08e723e */ /* 0x000fe600000000ff */
[----:B------:R-:W-:Y:S02]  /*a5f0*/  F2FP.PACK_AB R141, R183, R180 ;  /* 0x000000b4b78d723e */ /* 0x000fe400000000ff */
[----:B------:R-:W-:Y:S02]  /*a600*/  F2FP.PACK_AB R143, R210, R207 ;  /* 0x000000cfd28f723e */ /* 0x000fe400000000ff */
[----:B------:R-:W-:Y:S05]  /*a610*/  F2FP.PACK_AB R210, R251, R252 ;  /* 0x000000fcfbd2723e */ /* 0x000fea00000000ff */
[-C--:B-1----:R-:W-:Y:S01]  /*a620*/  HMMA.16816.F32 R148, R140, R152.reuse, R4 ;  /* 0x000000988c94723c */ /* 0x082fe20000001804 */
[----:B------:R-:W1:Y:S07]  /*a630*/  LDSM.16.MT88.4 R4, [R227+0x3900] ;  /* 0x00390000e304783b */ /* 0x000e6e0000004200 */
[C---:B------:R-:W-:Y:S07]  /*a640*/  HMMA.16816.F32 R144, R208.reuse, R152, R8 ;  /* 0x00000098d090723c */ /* 0x040fee0000001808 */
[----:B------:R-:W-:Y:S02]  /*a650*/  MOV R9, R157 ;  /* 0x0000009d00097202 */ /* 0x000fe40000000f00 */
[-C--:B------:R-:W-:Y:S03]  /*a660*/  HMMA.16816.F32 R156, R208, R154.reuse, R12 ;  /* 0x0000009ad09c723c */ /* 0x080fe6000000180c */
[----:B------:R-:W-:Y:S02]  /*a670*/  MOV R10, R166 ;  /* 0x000000a6000a7202 */ /* 0x000fe40000000f00 */
[----:B------:R-:W-:Y:S02]  /*a680*/  MOV R11, R167 ;  /* 0x000000a7000b7202 */ /* 0x000fe40000000f00 */
[----:B------:R-:W-:Y:S01]  /*a690*/  MOV R15, R177 ;  /* 0x000000b1000f7202 */ /* 0x000fe20000000f00 */
[C---:B------:R-:W-:Y:S04]  /*a6a0*/  HMMA.16816.F32 R152, R140.reuse, R154, R16 ;  /* 0x0000009a8c98723c */ /* 0x040fe80000001810 */
[----:B------:R-:W-:Y:S01]  /*a6b0*/  MOV R14, R176 ;  /* 0x000000b0000e7202 */ /* 0x000fe20000000f00 */
[----:B------:R-:W-:Y:S01]  /*a6c0*/  IMAD.MOV.U32 R13, RZ, RZ, R207 ;  /* 0x000000ffff0d7224 */ /* 0x000fe200078e00cf */
[----:B------:R-:W-:Y:S02]  /*a6d0*/  MOV R12, R182 ;  /* 0x000000b6000c7202 */ /* 0x000fe40000000f00 */
[-C--:B--2---:R-:W-:Y:S04]  /*a6e0*/  HMMA.16816.F32 R164, R140, R168.reuse, R20 ;  /* 0x000000a88ca4723c */ /* 0x084fe80000001814 */
[----:B------:R-:W-:Y:S02]  /*a6f0*/  MOV R19, R205 ;  /* 0x000000cd00137202 */ /* 0x000fe40000000f00 */
[----:B------:R-:W-:Y:S02]  /*a700*/  MOV R18, R183 ;  /* 0x000000b700127202 */ /* 0x000fe40000000f00 */
[C---:B------:R-:W-:Y:S04]  /*a710*/  HMMA.16816.F32 R160, R208.reuse, R168, R24 ;  /* 0x000000a8d0a0723c */ /* 0x040fe80000001818 */
[----:B------:R-:W-:Y:S02]  /*a720*/  MOV R17, R179 ;  /* 0x000000b300117202 */ /* 0x000fe40000000f00 */
[----:B------:R-:W-:Y:S01]  /*a730*/  MOV R16, R198 ;  /* 0x000000c600107202 */ /* 0x000fe20000000f00 */
[----:B------:R-:W-:Y:S01]  /*a740*/  IMAD.MOV.U32 R25, RZ, RZ, R195 ;  /* 0x000000ffff197224 */ /* 0x000fe200078e00c3 */
[-C--:B------:R-:W-:Y:S04]  /*a750*/  HMMA.16816.F32 R172, R208, R170.reuse, R28 ;  /* 0x000000aad0ac723c */ /* 0x080fe8000000181c */
[----:B------:R-:W-:Y:S02]  /*a760*/  MOV R23, R180 ;  /* 0x000000b400177202 */ /* 0x000fe40000000f00 */
[----:B------:R-:W-:Y:S02]  /*a770*/  MOV R22, R178 ;  /* 0x000000b200167202 */ /* 0x000fe40000000f00 */
[C---:B------:R-:W-:Y:S04]  /*a780*/  HMMA.16816.F32 R168, R140.reuse, R170, R32 ;  /* 0x000000aa8ca8723c */ /* 0x040fe80000001820 */
[----:B------:R-:W-:Y:S02]  /*a790*/  MOV R28, R181 ;  /* 0x000000b5001c7202 */ /* 0x000fe40000000f00 */
[----:B------:R-:W-:Y:S02]  /*a7a0*/  MOV R20, R190 ;  /* 0x000000be00147202 */ /* 0x000fe40000000f00 */
[-C--:B------:R-:W-:Y:S04]  /*a7b0*/  HMMA.16816.F32 R180, R140, R184.reuse, R36 ;  /* 0x000000b88cb4723c */ /* 0x080fe80000001824 */
[----:B------:R-:W-:Y:S02]  /*a7c0*/  MOV R21, R189 ;  /* 0x000000bd00157202 */ /* 0x000fe40000000f00 */
[----:B------:R-:W-:Y:S02]  /*a7d0*/  MOV R31, R9 ;  /* 0x00000009001f7202 */ /* 0x000fe40000000f00 */
[C---:B------:R-:W-:Y:S04]  /*a7e0*/  HMMA.16816.F32 R176, R208.reuse, R184, R40 ;  /* 0x000000b8d0b0723c */ /* 0x040fe80000001828 */
[----:B------:R-:W-:Y:S02]  /*a7f0*/  MOV R30, R10 ;  /* 0x0000000a001e7202 */ /* 0x000fe40000000f00 */
[----:B------:R-:W-:Y:S02]  /*a800*/  MOV R33, R191 ;  /* 0x000000bf00217202 */ /* 0x000fe40000000f00 */
[----:B------:R-:W-:Y:S02]  /*a810*/  MOV R10, R188 ;  /* 0x000000bc000a7202 */ /* 0x000fe40000000f00 */
[-C--:B------:R-:W-:Y:S03]  /*a820*/  HMMA.16816.F32 R188, R208, R186.reuse, R44 ;  /* 0x000000bad0bc723c */ /* 0x080fe6000000182c */
[----:B------:R-:W-:Y:S01]  /*a830*/  MOV R24, R196 ;  /* 0x000000c400187202 */ /* 0x000fe20000000f00 */
[----:B------:R-:W-:Y:S01]  /*a840*/  FADD.FTZ R2, R33, R2 ;  /* 0x0000000221027221 */ /* 0x000fe20000010000 */
[----:B------:R-:W-:Y:S01]  /*a850*/  MOV R26, R194 ;  /* 0x000000c2001a7202 */ /* 0x000fe20000000f00 */
[----:B------:R-:W-:Y:S01]  /*a860*/  FADD.FTZ R10, R10, R132 ;  /* 0x000000840a0a7221 */ /* 0x000fe20000010000 */
[----:B------:R-:W-:Y:S01]  /*a870*/  MOV R27, R192 ;  /* 0x000000c0001b7202 */ /* 0x000fe20000000f00 */
[C---:B------:R-:W-:Y:S04]  /*a880*/  HMMA.16816.F32 R184, R140.reuse, R186, R48 ;  /* 0x000000ba8cb8723c */ /* 0x040fe80000001830 */
[----:B------:R-:W-:Y:S02]  /*a890*/  MOV R29, R11 ;  /* 0x0000000b001d7202 */ /* 0x000fe40000000f00 */
[----:B------:R-:W-:Y:S02]  /*a8a0*/  MOV R11, R0 ;  /* 0x00000000000b7202 */ /* 0x000fe40000000f00 */
[----:B------:R-:W-:Y:S04]  /*a8b0*/  MOV R9, R199 ;  /* 0x000000c700097202 */ /* 0x000fe80000000f00 */
[----:B------:R-:W-:Y:S02]  /*a8c0*/  MOV R0, R197 ;  /* 0x000000c500007202 */ /* 0x000fe40000000f00 */
[-C--:B------:R-:W-:Y:S03]  /*a8d0*/  HMMA.16816.F32 R196, R140, R200.reuse, R52 ;  /* 0x000000c88cc4723c */ /* 0x080fe60000001834 */
[----:B------:R-:W-:Y:S01]  /*a8e0*/  MOV R8, R193 ;  /* 0x000000c100087202 */ /* 0x000fe20000000f00 */
[----:B------:R-:W-:Y:S01]  /*a8f0*/  FADD.FTZ R0, R0, R133 ;  /* 0x0000008500007221 */ /* 0x000fe20000010000 */
[----:B------:R-:W-:Y:S02]  /*a900*/  MOV R35, R206 ;  /* 0x000000ce00237202 */ /* 0x000fe40000000f00 */
[----:B------:R-:W-:Y:S01]  /*a910*/  MOV R34, R204 ;  /* 0x000000cc00227202 */ /* 0x000fe20000000f00 */
[C---:B------:R-:W-:Y:S04]  /*a920*/  HMMA.16816.F32 R192, R208.reuse, R200, R56 ;  /* 0x000000c8d0c0723c */ /* 0x040fe80000001838 */
[----:B------:R-:W-:Y:S01]  /*a930*/  FADD.FTZ R2, R35, R2 ;  /* 0x0000000223027221 */ /* 0x000fe20000010000 */
[----:B------:R-:W-:Y:S01]  /*a940*/  MOV R133, R135 ;  /* 0x0000008700857202 */ /* 0x000fe20000000f00 */
[----:B------:R-:W-:Y:S01]  /*a950*/  FADD.FTZ R9, R9, R0 ;  /* 0x0000000009097221 */ /* 0x000fe20000010000 */
[----:B------:R-:W-:Y:S01]  /*a960*/  MOV R132, R136 ;  /* 0x0000008800847202 */ /* 0x000fe20000000f00 */
[-C--:B------:R-:W-:Y:S04]  /*a970*/  HMMA.16816.F32 R204, R208, R202.reuse, R60 ;  /* 0x000000cad0cc723c */ /* 0x080fe8000000183c */
[----:B------:R-:W-:Y:S02]  /*a980*/  FADD.FTZ R0, R28, R10 ;  /* 0x0000000a1c007221 */ /* 0x000fe40000010000 */
[----:B------:R-:W-:Y:S02]  /*a990*/  FADD.FTZ R11, R11, R9 ;  /* 0x000000090b0b7221 */ /* 0x000fe40000010000 */
[C---:B------:R-:W-:Y:S04]  /*a9a0*/  HMMA.16816.F32 R200, R140.reuse, R202, R64 ;  /* 0x000000ca8cc8723c */ /* 0x040fe80000001840 */
[----:B------:R-:W-:Y:S02]  /*a9b0*/  FADD.FTZ R9, R29, R2 ;  /* 0x000000021d097221 */ /* 0x000fe40000010000 */
[----:B------:R-:W-:Y:S01]  /*a9c0*/  FADD.FTZ R8, R8, R137 ;  /* 0x0000008908087221 */ /* 0x000fe20000010000 */
[----:B------:R-:W-:Y:S01]  /*a9d0*/  MOV R137, R134 ;  /* 0x0000008600897202 */ /* 0x000fe20000000f00 */
[-C--:B------:R-:W-:Y:S04]  /*a9e0*/  HMMA.16816.F32 R68, R140, R212.reuse, R68 ;  /* 0x000000d48c44723c */ /* 0x080fe80000001844 */
[----:B------:R-:W-:Y:S04]  /*a9f0*/  FADD.FTZ R8, R34, R8 ;  /* 0x0000000822087221 */ /* 0x000fe80000010000 */
[C---:B------:R-:W-:Y:S04]  /*aa00*/  HMMA.16816.F32 R72, R208.reuse, R212, R72 ;  /* 0x000000d4d048723c */ /* 0x040fe80000001848 */
[----:B------:R-:W-:Y:S02]  /*aa10*/  FADD.FTZ R10, R247, R8 ;  /* 0x00000008f70a7221 */ /* 0x000fe40000010000 */
[----:B------:R-:W-:Y:S02]  /*aa20*/  FADD.FTZ R8, R30, R0 ;  /* 0x000000001e087221 */ /* 0x000fe40000010000 */
[-C--:B------:R-:W-:Y:S04]  /*aa30*/  HMMA.16816.F32 R76, R208, R214.reuse, R76 ;  /* 0x000000d6d04c723c */ /* 0x080fe8000000184c */
[----:B------:R-:W-:Y:S02]  /*aa40*/  FADD.FTZ R0, R24, R9 ;  /* 0x0000000918007221 */ /* 0x000fe40000010000 */
[----:B------:R-:W-:Y:S02]  /*aa50*/  FADD.FTZ R2, R248, R10 ;  /* 0x0000000af8027221 */ /* 0x000fe40000010000 */
[C---:B------:R-:W-:Y:S04]  /*aa60*/  HMMA.16816.F32 R80, R140.reuse, R214, R80 ;  /* 0x000000d68c50723c */ /* 0x040fe80000001850 */
[----:B------:R-:W-:Y:S02]  /*aa70*/  FADD.FTZ R10, R25, R8 ;  /* 0x00000008190a7221 */ /* 0x000fe40000010000 */
[----:B------:R-:W-:Y:S02]  /*aa80*/  FADD.FTZ R9, R27, R0 ;  /* 0x000000001b097221 */ /* 0x000fe40000010000 */
[-C--:B------:R-:W-:Y:S04]  /*aa90*/  HMMA.16816.F32 R84, R140, R216.reuse, R84 ;  /* 0x000000d88c54723c */ /* 0x080fe80000001854 */
[----:B------:R-:W-:Y:S04]  /*aaa0*/  FADD.FTZ R9, R22, R9 ;  /* 0x0000000916097221 */ /* 0x000fe80000010000 */
[C---:B------:R-:W-:Y:S08]  /*aab0*/  HMMA.16816.F32 R88, R208.reuse, R216, R88 ;  /* 0x000000d8d058723c */ /* 0x040ff00000001858 */
[-C--:B------:R-:W-:Y:S08]  /*aac0*/  HMMA.16816.F32 R92, R208, R218.reuse, R92 ;  /* 0x000000dad05c723c */ /* 0x080ff0000000185c */
[C---:B------:R-:W-:Y:S08]  /*aad0*/  HMMA.16816.F32 R96, R140.reuse, R218, R96 ;  /* 0x000000da8c60723c */ /* 0x040ff00000001860 */
[-C--:B------:R-:W-:Y:S08]  /*aae0*/  HMMA.16816.F32 R100, R140, R220.reuse, R100 ;  /* 0x000000dc8c64723c */ /* 0x080ff00000001864 */
[C---:B------:R-:W-:Y:S08]  /*aaf0*/  HMMA.16816.F32 R104, R208.reuse, R220, R104 ;  /* 0x000000dcd068723c */ /* 0x040ff00000001868 */
[-C--:B------:R-:W-:Y:S08]  /*ab00*/  HMMA.16816.F32 R108, R208, R222.reuse, R108 ;  /* 0x000000ded06c723c */ /* 0x080ff0000000186c */
[C---:B------:R-:W-:Y:S08]  /*ab10*/  HMMA.16816.F32 R112, R140.reuse, R222, R112 ;  /* 0x000000de8c70723c */ /* 0x040ff00000001870 */
[-C--:B-1----:R-:W-:Y:S08]  /*ab20*/  HMMA.16816.F32 R116, R140, R4.reuse, R116 ;  /* 0x000000048c74723c */ /* 0x082ff00000001874 */
[C---:B------:R-:W-:Y:S07]  /*ab30*/  HMMA.16816.F32 R120, R208.reuse, R4, R120 ;  /* 0x00000004d078723c */ /* 0x040fee0000001878 */
[----:B------:R-:W-:Y:S01]  /*ab40*/  FADD.FTZ R4, R31, R11 ;  /* 0x0000000b1f047221 */ /* 0x000fe20000010000 */
[-C--:B------:R-:W-:Y:S04]  /*ab50*/  HMMA.16816.F32 R124, R208, R6.reuse, R124 ;  /* 0x00000006d07c723c */ /* 0x080fe8000000187c */
        /* <DEDUP_REMOVED lines=17> */
[----:B------:R1:W-:Y:S01]  /*ac70*/  STL [R1], R5 ;  /* 0x0000000501007387 */ /* 0x0003e20000100800 */
[----:B------:R-:W-:Y:S02]  /*ac80*/  FADD.FTZ R2, R251, R2 ;  /* 0x00000002fb027221 */ /* 0x000fe40000010000 */
[----:B------:R-:W-:Y:S02]  /*ac90*/  FADD.FTZ R4, R15, R4 ;  /* 0x000000040f047221 */ /* 0x000fe40000010000 */
[----:B------:R-:W-:Y:S03]  /*aca0*/  FADD.FTZ R0, R139, R7 ;  /* 0x000000078b007221 */ /* 0x000fe60000010000 */
[----:B------:R1:W-:Y:S01]  /*acb0*/  STL [R1+0x8], R4 ;  /* 0x0000080401007387 */ /* 0x0003e20000100800 */
[----:B------:R-:W-:Y:S01]  /*acc0*/  FADD.FTZ R0, R138, R0 ;  /* 0x000000008a007221 */ /* 0x000fe20000010000 */
[----:B------:R-:W-:Y:S02]  /*acd0*/  MOV R138, R3 ;  /* 0x00000003008a7202 */ /* 0x000fe40000000f00 */
[----:B------:R1:W-:Y:S04]  /*ace0*/  STL [R1+0x4], R2 ;  /* 0x0000040201007387 */ /* 0x0003e80000100800 */
[----:B------:R1:W-:Y:S01]  /*acf0*/  STL [R1+0xc], R0 ;  /* 0x00000c0001007387 */ /* 0x0003e20000100800 */
[----:B------:R-:W-:-:S05]  /*ad00*/  @P1 BRA `(.L_x_646) ;  /* 0xffffb19000001947 */ /* 0x000fca000383ffff */
.L_x_645:
[----:B-1----:R-:W3:Y:S04]  /*ad10*/  LDL.LU R5, [R1] ;  /* 0x0000000001057983 */ /* 0x002ee80000300800 */
[----:B------:R-:W4:Y:S04]  /*ad20*/  LDL.LU R4, [R1+0x8] ;  /* 0x0000080001047983 */ /* 0x000f280000300800 */
[----:B--2---:R-:W2:Y:S04]  /*ad30*/  LDL.LU R2, [R1+0x4] ;  /* 0x0000040001027983 */ /* 0x004ea80000300800 */
[----:B------:R-:W2:Y:S04]  /*ad40*/  LDL.LU R0, [R1+0xc] ;  /* 0x00000c0001007983 */ /* 0x000ea80000300800 */
[----:B------:R-:W2:Y:S01]  /*ad50*/  LDL.LU R11, [R1+0x54] ;  /* 0x00005400010b7983 */ /* 0x000ea20000300800 */
[----:B------:R-:W-:-:S03]  /*ad60*/  MOV R138, c[0x0][0x4e8] ;  /* 0x00013a00008a7a02 */ /* 0x000fc60000000f00 */
[----:B------:R-:W2:Y:S01]  /*ad70*/  LDL.LU R139, [R1+0x58] ;  /* 0x00005800018b7983 */ /* 0x000ea20000300800 */
[----:B------:R-:W-:-:S03]  /*ad80*/  ISETP.NE.AND P0, PT, R138, 0x1, PT ;  /* 0x000000018a00780c */ /* 0x000fc60003f05270 */
[----:B------:R-:W1:Y:S04]  /*ad90*/  S2R R6, SR_CTAID.Y ;  /* 0x0000000000067919 */ /* 0x000e680000002600 */
[----:B------:R-:W1:Y:S02]  /*ada0*/  S2R R9, SR_TID.X ;  /* 0x0000000000097919 */ /* 0x000e640000002100 */
[----:B-1----:R-:W-:Y:S01]  /*adb0*/  IMAD.WIDE.U32 R18, R6, c[0x0][0x490], RZ ;  /* 0x0001240006127a25 */ /* 0x002fe200078e00ff */
[----:B------:R-:W-:-:S03]  /*adc0*/  SHF.R.S32.HI R137, RZ, 0x1f, R9 ;  /* 0x0000001fff897819 */ /* 0x000fc60000011409 */
[----:B------:R-:W-:Y:S01]  /*add0*/  IMAD.WIDE.U32 R20, R6, c[0x0][0x3e8], RZ ;  /* 0x0000fa0006147a25 */ /* 0x000fe200078e00ff */
[----:B------:R-:W-:Y:S06]  /*ade0*/  BAR.SYNC.DEFER_BLOCKING 0x1, 0x80 ;  /* 0x0042000000007b1d */ /* 0x000fec0000010000 */
[----:B---3--:R-:W1:Y:S04]  /*adf0*/  SHFL.BFLY PT, R12, R5, 0x2, 0x1f ;  /* 0x0c401f00050c7f89 */ /* 0x008e6800000e0000 */
[----:B----4-:R-:W3:Y:S04]  /*ae00*/  SHFL.BFLY PT, R10, R4, 0x2, 0x1f ;  /* 0x0c401f00040a7f89 */ /* 0x010ee800000e0000 */
[----:B--2---:R-:W2:Y:S04]  /*ae10*/  SHFL.BFLY PT, R8, R2, 0x2, 0x1f ;  /* 0x0c401f0002087f89 */ /* 0x004ea800000e0000 */
[----:B------:R-:W4:Y:S01]  /*ae20*/  SHFL.BFLY PT, R7, R0, 0x2, 0x1f ;  /* 0x0c401f0000077f89 */ /* 0x000f2200000e0000 */
[----:B------:R-:W-:Y:S01]  /*ae30*/  MOV R16, R11 ;  /* 0x0000000b00107202 */ /* 0x000fe20000000f00 */
[----:B-1----:R-:W-:-:S02]  /*ae40*/  FADD.FTZ R12, R12, R5 ;  /* 0x000000050c0c7221 */ /* 0x002fc40000010000 */
[----:B---3--:R-:W-:Y:S02]  /*ae50*/  FADD.FTZ R10, R10, R4 ;  /* 0x000000040a0a7221 */ /* 0x008fe40000010000 */
[----:B--2---:R-:W-:-:S03]  /*ae60*/  FADD.FTZ R8, R8, R2 ;  /* 0x0000000208087221 */ /* 0x004fc60000010000 */
[----:B------:R-:W1:Y:S01]  /*ae70*/  SHFL.BFLY PT, R2, R10, 0x1, 0x1f ;  /* 0x0c201f000a027f89 */ /* 0x000e6200000e0000 */
[----:B----4-:R-:W-:-:S03]  /*ae80*/  FADD.FTZ R7, R7, R0 ;  /* 0x0000000007077221 */ /* 0x010fc60000010000 */
[----:B------:R-:W2:Y:S04]  /*ae90*/  SHFL.BFLY PT, R4, R8, 0x1, 0x1f ;  /* 0x0c201f0008047f89 */ /* 0x000ea800000e0000 */
[----:B------:R-:W3:Y:S04]  /*aea0*/  SHFL.BFLY PT, R0, R12, 0x1, 0x1f ;  /* 0x0c201f000c007f89 */ /* 0x000ee800000e0000 */
[----:B------:R-:W4:Y:S01]  /*aeb0*/  SHFL.BFLY PT, R5, R7, 0x1, 0x1f ;  /* 0x0c201f0007057f89 */ /* 0x000f2200000e0000 */
[----:B-1----:R-:W-:Y:S01]  /*aec0*/  FADD.FTZ R10, R10, R2 ;  /* 0x000000020a0a7221 */ /* 0x002fe20000010000 */
[----:B------:R-:W-:Y:S01]  /*aed0*/  SHF.R.S32.HI R2, RZ, 0x1f, R6 ;  /* 0x0000001fff027819 */ /* 0x000fe20000011406 */
[----:B--2---:R-:W-:-:S03]  /*aee0*/  FADD.FTZ R8, R8, R4 ;  /* 0x0000000408087221 */ /* 0x004fc60000010000 */
[----:B------:R-:W-:Y:S01]  /*aef0*/  FSETP.NE.FTZ.AND P4, PT, R10, RZ, PT ;  /* 0x000000ff0a00720b */ /* 0x000fe20003f95000 */
[C---:B------:R-:W-:Y:S01]  /*af00*/  IMAD R26, R2.reuse, c[0x0][0x490], RZ ;  /* 0x00012400021a7a24 */ /* 0x040fe200078e02ff */
[----:B------:R-:W-:Y:S01]  /*af10*/  MOV R4, RZ ;  /* 0x000000ff00047202 */ /* 0x000fe20000000f00 */
[----:B------:R-:W-:Y:S02]  /*af20*/  IMAD R14, R2, c[0x0][0x3e8], RZ ;  /* 0x0000fa00020e7a24 */ /* 0x000fe400078e02ff */
[----:B------:R-:W-:Y:S01]  /*af30*/  @P0 IMAD.HI.U32 R2, R11, c[0x0][0x4ec], RZ ;  /* 0x00013b000b020a27 */ /* 0x000fe200078e00ff */
[----:B------:R-:W-:-:S03]  /*af40*/  FSETP.NE.FTZ.AND P2, PT, R8, RZ, PT ;  /* 0x000000ff0800720b */ /* 0x000fc60003f55000 */
[----:B---3--:R-:W-:Y:S01]  /*af50*/  FADD.FTZ R12, R12, R0 ;  /* 0x000000000c0c7221 */ /* 0x008fe20000010000 */
[----:B------:R-:W-:Y:S01]  /*af60*/  @P0 SHF.R.U32.HI R16, RZ, c[0x0][0x4f0], R2 ;  /* 0x00013c00ff100a19 */ /* 0x000fe20000011602 */
[----:B----4-:R-:W-:Y:S01]  /*af70*/  FADD.FTZ R7, R7, R5 ;  /* 0x0000000507077221 */ /* 0x010fe20000010000 */
[----:B------:R-:W-:Y:S01]  /*af80*/  MOV R0, RZ ;  /* 0x000000ff00007202 */ /* 0x000fe20000000f00 */
[----:B------:R-:W1:Y:S01]  /*af90*/  @P4 MUFU.RCP R4, R10 ;  /* 0x0000000a00044308 */ /* 0x000e620000001000 */
[----:B------:R-:W-:Y:S01]  /*afa0*/  IADD3 R2, -R16, RZ, RZ ;  /* 0x000000ff10027210 */ /* 0x000fe20007ffe1ff */
[----:B------:R-:W-:Y:S01]  /*afb0*/  IMAD R26, R6, c[0x0][0x494], R26 ;  /* 0x00012500061a7a24 */ /* 0x000fe200078e021a */
[----:B------:R-:W-:Y:S01]  /*afc0*/  FSETP.NE.FTZ.AND P5, PT, R12, RZ, PT ;  /* 0x000000ff0c00720b */ /* 0x000fe20003fb5000 */
[----:B------:R-:W-:Y:S01]  /*afd0*/  IMAD R14, R6, c[0x0][0x3ec], R14 ;  /* 0x0000fb00060e7a24 */ /* 0x000fe200078e020e */
[----:B------:R-:W-:Y:S01]  /*afe0*/  FSETP.NE.FTZ.AND P1, PT, R7, RZ, PT ;  /* 0x000000ff0700720b */ /* 0x000fe20003f35000 */
[----:B------:R-:W-:Y:S01]  /*aff0*/  IMAD R132, R2, c[0x0][0x4e8], R11 ;  /* 0x00013a0002847a24 */ /* 0x000fe200078e020b */
[----:B------:R-:W-:-:S02]  /*b000*/  MOV R2, RZ ;  /* 0x000000ff00027202 */ /* 0x000fc40000000f00 */
[----:B------:R-:W-:Y:S02]  /*b010*/  IADD3 R27, R19, R26, RZ ;  /* 0x0000001a131b7210 */ /* 0x000fe40007ffe0ff */
[----:B------:R-:W-:Y:S02]  /*b020*/  MOV R26, R18 ;  /* 0x00000012001a7202 */ /* 0x000fe40000000f00 */
[----:B------:R-:W2:Y:S01]  /*b030*/  @P2 MUFU.RCP R2, R8 ;  /* 0x0000000800022308 */ /* 0x000ea20000001000 */
[----:B------:R-:W-:-:S07]  /*b040*/  LEA.HI R6, R137, R9, RZ, 0x2 ;  /* 0x0000000989067211 */ /* 0x000fce00078f10ff */
[----:B------:R-:W3:Y:S01]  /*b050*/  @P5 MUFU.RCP R0, R12 ;  /* 0x0000000c00005308 */ /* 0x000ee20000001000 */
[C---:B-1----:R-:W-:Y:S01]  /*b060*/  FMUL.FTZ R151, R4.reuse, R151 ;  /* 0x0000009704977220 */ /* 0x042fe20000410000 */
[----:B------:R-:W-:Y:S01]  /*b070*/  LEA.HI R137, R137, R9, RZ, 0x5 ;  /* 0x0000000989897211 */ /* 0x000fe200078f28ff */
[C---:B------:R-:W-:Y:S01]  /*b080*/  FMUL.FTZ R150, R4.reuse, R150 ;  /* 0x0000009604967220 */ /* 0x040fe20000410000 */
[----:B------:R-:W-:Y:S01]  /*b090*/  IADD3 R15, R21, R14, RZ ;  /* 0x0000000e150f7210 */ /* 0x000fe20007ffe0ff */
[----:B------:R-:W-:Y:S01]  /*b0a0*/  FMUL.FTZ R155, R4, R155 ;  /* 0x0000009b049b7220 */ /* 0x000fe20000410000 */
[----:B------:R-:W-:Y:S01]  /*b0b0*/  LOP3.LUT R5, R137, 0xffffffe0, RZ, 0xc0, !PT ;  /* 0xffffffe089057812 */ /* 0x000fe200078ec0ff */
[----:B--2---:R-:W-:Y:S01]  /*b0c0*/  FMUL.FTZ R39, R2, R92 ;  /* 0x0000005c02277220 */ /* 0x004fe20000410000 */
[----:B------:R-:W-:Y:S01]  /*b0d0*/  LOP3.LUT R17, R6, 0xfffffffc, RZ, 0xc0, !PT ;  /* 0xfffffffc06117812 */ /* 0x000fe200078ec0ff */
[----:B------:R-:W2:Y:S01]  /*b0e0*/  LDL.LU R92, [R1+0x4c] ;  /* 0x00004c00015c7983 */ /* 0x000ea20000300800 */
[----:B------:R-:W-:Y:S01]  /*b0f0*/  FMUL.FTZ R89, R2, R89 ;  /* 0x0000005902597220 */ /* 0x000fe20000410000 */
[----:B------:R-:W-:Y:S01]  /*b100*/  IADD3 R5, -R5, R9, RZ ;  /* 0x0000000905057210 */ /* 0x000fe20007ffe1ff */
[----:B---3--:R-:W-:-:S03]  /*b110*/  FMUL.FTZ R149, R0, R149 ;  /* 0x0000009500957220 */ /* 0x008fc60000410000 */
[----:B------:R-:W-:Y:S01]  /*b120*/  LOP3.LUT P3, RZ, R5, 0x3, RZ, 0xc0, !PT ;  /* 0x0000000305ff7812 */ /* 0x000fe2000786c0ff */
        /* <DEDUP_REMOVED lines=16> */
[C---:B------:R-:W-:Y:S01]  /*b230*/  FMUL.FTZ R53, R0.reuse, R68 ;  /* 0x0000004400357220 */ /* 0x040fe20000410000 */
[----:B------:R-:W-:Y:S01]  /*b240*/  MOV R14, R20 ;  /* 0x00000014000e7202 */ /* 0x000fe20000000f00 */
        /* <DEDUP_REMOVED lines=28> */
[----:B------:R-:W-:Y:S01]  /*b410*/  @P2 MUFU.LG2 R8, R8 ;  /* 0x0000000800082308 */ /* 0x000fe20000000c00 */
[C---:B------:R-:W-:Y:S01]  /*b420*/  FMUL.FTZ R49, R0.reuse, R80 ;  /* 0x0000005000317220 */ /* 0x040fe20000410000 */
[----:B------:R-:W-:Y:S01]  /*b430*/  IADD3 R17, -R17, R9, RZ ;  /* 0x0000000911117210 */ /* 0x000fe20007ffe1ff */
        /* <DEDUP_REMOVED lines=12> */
[----:B------:R-:W-:Y:S01]  /*b500*/  MOV R0, RZ ;  /* 0x000000ff00007202 */ /* 0x000fe20000000f00 */
[----:B------:R-:W-:Y:S02]  /*b510*/  FMUL.FTZ R43, R2, R88 ;  /* 0x00000058022b7220 */ /* 0x000fe40000410000 */
[----:B------:R1:W5:Y:S03]  /*b520*/  LDL R88, [R1+0x10] ;  /* 0x0000100001587983 */ /* 0x0003660000100800 */
[----:B------:R-:W3:Y:S01]  /*b530*/  @P1 MUFU.RCP R0, R7 ;  /* 0x0000000700001308 */ /* 0x000ee20000001000 */
[----:B------:R-:W-:-:S02]  /*b540*/  F2FP.PACK_AB R43, R89, R43 ;  /* 0x0000002b592b723e */ /* 0x000fc400000000ff */
[----:B------:R-:W4:Y:S01]  /*b550*/  LDL R89, [R1+0x50] ;  /* 0x0000500001597983 */ /* 0x000f220000100800 */
[C---:B---3--:R-:W-:Y:S02]  /*b560*/  FMUL.FTZ R91, R0.reuse, R91 ;  /* 0x0000005b005b7220 */ /* 0x048fe40000410000 */
[----:B------:R-:W-:-:S05]  /*b570*/  FMUL.FTZ R42, R0, R90 ;  /* 0x0000005a002a7220 */ /* 0x000fca0000410000 */
[----:B------:R-:W-:Y:S02]  /*b580*/  F2FP.PACK_AB R42, R91, R42 ;  /* 0x0000002a5b2a723e */ /* 0x000fe400000000ff */
[----:B------:R1:W5:Y:S01]  /*b590*/  LDL.64 R90, [R1+0x18] ;  /* 0x00001800015a7983 */ /* 0x0003620000100a00 */
[C---:B------:R-:W-:Y:S02]  /*b5a0*/  FMUL.FTZ R80, R4.reuse, R102 ;  /* 0x0000006604507220 */ /* 0x040fe40000410000 */
[----:B------:R-:W-:Y:S02]  /*b5b0*/  FMUL.FTZ R68, R4, R130 ;  /* 0x0000008204447220 */ /* 0x000fe40000410000 */
[----:B------:R-:W3:Y:S01]  /*b5c0*/  S2R R4, SR_CTAID.Z ;  /* 0x0000000000047919 */ /* 0x000ee20000002700 */
[C---:B------:R-:W-:Y:S01]  /*b5d0*/  FMUL.FTZ R145, R2.reuse, R145 ;  /* 0x0000009102917220 */ /* 0x040fe20000410000 */
[----:B------:R-:W-:Y:S01]  /*b5e0*/  SHF.R.S32.HI R5, RZ, 0x2, R6 ;  /* 0x00000002ff057819 */ /* 0x000fe20000011406 */
        /* <DEDUP_REMOVED lines=28> */
[----:B------:R-:W-:Y:S01]  /*b7b0*/  SHF.R.S32.HI R2, RZ, 0x1f, R6 ;  /* 0x0000001fff027819 */ /* 0x000fe20000011406 */
[----:B------:R-:W1:Y:S01]  /*b7c0*/  @P1 MUFU.LG2 R7, R7 ;  /* 0x0000000700071308 */ /* 0x000e620000000c00 */
[----:B---3--:R-:W-:Y:S02]  /*b7d0*/  SHF.R.S32.HI R6, RZ, 0x1f, R4 ;  /* 0x0000001fff067819 */ /* 0x008fe40000011404 */
[----:B------:R-:W-:-:S03]  /*b7e0*/  LEA.HI R2, R2, R5, RZ, 0x3 ;  /* 0x0000000502027211 */ /* 0x000fc600078f18ff */
[----:B------:R-:W-:Y:S01]  /*b7f0*/  IMAD R86, R6, c[0x0][0x498], RZ ;  /* 0x0001260006567a24 */ /* 0x000fe200078e02ff */
[----:B------:R-:W-:Y:S01]  /*b800*/  LOP3.LUT R2, R2, 0xfffffff8, RZ, 0xc0, !PT ;  /* 0xfffffff802027812 */ /* 0x000fe200078ec0ff */
[----:B------:R-:W-:Y:S02]  /*b810*/  IMAD R85, R6, c[0x0][0x3f0], RZ ;  /* 0x0000fc0006557a24 */ /* 0x000fe400078e02ff */
[C---:B------:R-:W-:Y:S01]  /*b820*/  FMUL.FTZ R50, R0.reuse, R74 ;  /* 0x0000004a00327220 */ /* 0x040fe20000410000 */
[----:B------:R-:W-:Y:S01]  /*b830*/  IADD3 R5, R5, -R2, RZ ;  /* 0x8000000205057210 */ /* 0x000fe20007ffe0ff */
[C---:B------:R-:W-:Y:S01]  /*b840*/  FMUL.FTZ R46, R0.reuse, R78 ;  /* 0x0000004e002e7220 */ /* 0x040fe20000410000 */
[----:B------:R-:W-:Y:S01]  /*b850*/  @P4 MOV R2, 0x3f317218 ;  /* 0x3f31721800024802 */ /* 0x000fe20000000f00 */
        /* <DEDUP_REMOVED lines=27> */
[----:B------:R-:W-:Y:S01]  /*ba10*/  FMUL.FTZ R66, R0, R126 ;  /* 0x0000007e00427220 */ /* 0x000fe20000410000 */
[----:B------:R-:W-:Y:S01]  /*ba20*/  @P2 MOV R0, 0x3f317218 ;  /* 0x3f31721800002802 */ /* 0x000fe20000000f00 */
[C---:B------:R-:W-:Y:S02]  /*ba30*/  IMAD R86, R4.reuse, c[0x0][0x49c], R86 ;  /* 0x0001270004567a24 */ /* 0x040fe400078e0256 */
[C---:B------:R-:W-:Y:S02]  /*ba40*/  IMAD R85, R4.reuse, c[0x0][0x3f4], R85 ;  /* 0x0000fd0004557a24 */ /* 0x040fe400078e0255 */
[----:B------:R-:W-:Y:S01]  /*ba50*/  IMAD.WIDE.U32 R26, R4, c[0x0][0x498], R26 ;  /* 0x00012600041a7a25 */ /* 0x000fe200078e001a */
[----:B------:R-:W-:-:S03]  /*ba60*/  @P1 MOV R9, 0x3f317218 ;  /* 0x3f31721800091802 */ /* 0x000fc60000000f00 */
[----:B------:R-:W-:Y:S01]  /*ba70*/  IMAD.WIDE.U32 R14, R4, c[0x0][0x3f0], R14 ;  /* 0x0000fc00040e7a25 */ /* 0x000fe200078e000e */
[----:B------:R-:W-:-:S03]  /*ba80*/  @P5 MOV R4, 0x3f317218 ;  /* 0x3f31721800045802 */ /* 0x000fc60000000f00 */
[----:B------:R-:W-:Y:S02]  /*ba90*/  @P4 FMUL.FTZ R6, R2, c[0x0][0x2d0] ;  /* 0x0000b40002064a20 */ /* 0x000fe40000410000 */
[----:B------:R-:W-:Y:S02]  /*baa0*/  @P5 FMUL.FTZ R11, R4, c[0x0][0x2d0] ;  /* 0x0000b400040b5a20 */ /* 0x000fe40000410000 */
[----:B------:R-:W-:Y:S02]  /*bab0*/  @P2 FMUL.FTZ R2, R0, c[0x0][0x2d0] ;  /* 0x0000b40000022a20 */ /* 0x000fe40000410000 */
[----:B-1----:R-:W-:Y:S02]  /*bac0*/  @P1 FMUL.FTZ R4, R7, 0.69314718246459960938 ;  /* 0x3f31721807041820 */ /* 0x002fe40000410000 */
[----:B------:R-:W-:Y:S01]  /*bad0*/  @P1 FMUL.FTZ R0, R9, c[0x0][0x2d0] ;  /* 0x0000b40009001a20 */ /* 0x000fe20000410000 */
[----:B------:R-:W-:Y:S01]  /*bae0*/  MOV R83, 0xff800000 ;  /* 0xff80000000537802 */ /* 0x000fe20000000f00 */
[----:B------:R-:W-:-:S02]  /*baf0*/  @P2 FMUL.FTZ R8, R8, 0.69314718246459960938 ;  /* 0x3f31721808082820 */ /* 0x000fc40000410000 */
[----:B------:R-:W-:Y:S01]  /*bb00*/  @P1 FFMA.FTZ R83, R0, R3, R4 ;  /* 0x0000000300531223 */ /* 0x000fe20000010004 */
[----:B------:R-:W-:Y:S01]  /*bb10*/  SHF.R.S32.HI R0, RZ, 0x5, R137 ;  /* 0x00000005ff007819 */ /* 0x000fe20000011489 */
[----:B------:R-:W1:Y:S01]  /*bb20*/  @P4 MUFU.LG2 R10, R10 ;  /* 0x0000000a000a4308 */ /* 0x000e620000000c00 */
[----:B------:R-:W-:Y:S01]  /*bb30*/  MOV R84, 0xff800000 ;  /* 0xff80000000547802 */ /* 0x000fe20000000f00 */
[----:B------:R-:W-:Y:S01]  /*bb40*/  @P2 FFMA.FTZ R84, R2, R134, R8 ;  /* 0x0000008602542223 */ /* 0x000fe20000010008 */
[----:B------:R-:W-:Y:S02]  /*bb50*/  SHF.R.S32.HI R2, RZ, 0x1f, R0 ;  /* 0x0000001fff027819 */ /* 0x000fe40000011400 */
[----:B------:R-:W-:Y:S02]  /*bb60*/  LEA.HI R4, R17, R17, RZ, 0x1 ;  /* 0x0000001111047211 */ /* 0x000fe400078f08ff */
[----:B------:R-:W-:-:S04]  /*bb70*/  LEA.HI R2, R2, R0, RZ, 0x2 ;  /* 0x0000000002027211 */ /* 0x000fc800078f10ff */
[----:B------:R-:W-:Y:S02]  /*bb80*/  LOP3.LUT R3, R2, 0xffffffc, RZ, 0xc0, !PT ;  /* 0x0ffffffc02037812 */ /* 0x000fe400078ec0ff */
[----:B------:R-:W-:Y:S02]  /*bb90*/  LOP3.LUT R2, R4, 0x1ffffffe, RZ, 0xc0, !PT ;  /* 0x1ffffffe04027812 */ /* 0x000fe400078ec0ff */
[----:B------:R-:W-:Y:S01]  /*bba0*/  F2FP.PACK_AB R44, R87, R44 ;  /* 0x0000002c572c723e */ /* 0x000fe200000000ff */
[----:B-1----:R-:W-:Y:S01]  /*bbb0*/  @P4 FMUL.FTZ R10, R10, 0.69314718246459960938 ;  /* 0x3f3172180a0a4820 */ /* 0x002fe20000410000 */
[----:B------:R-:W1:Y:S01]  /*bbc0*/  S2R R87, SR_CTAID.X ;  /* 0x0000000000577919 */ /* 0x000e620000002500 */
[----:B------:R-:W-:Y:S02]  /*bbd0*/  IADD3 R8, R17, -R2, RZ ;  /* 0x8000000211087210 */ /* 0x000fe40007ffe0ff */
[----:B------:R-:W-:Y:S02]  /*bbe0*/  IADD3 R9, R0, -R3, RZ ;  /* 0x8000000300097210 */ /* 0x000fe40007ffe0ff */
[----:B------:R-:W-:-:S02]  /*bbf0*/  LOP3.LUT R2, R5, 0x1, RZ, 0xc0, !PT ;  /* 0x0000000105027812 */ /* 0x000fc400078ec0ff */
[C---:B------:R-:W-:Y:S02]  /*bc00*/  SHF.L.U32 R3, R5.reuse, 0x6, RZ ;  /* 0x0000000605037819 */ /* 0x040fe400000006ff */
[----:B------:R-:W-:Y:S01]  /*bc10*/  MOV R81, 0xff800000 ;  /* 0xff80000000517802 */ /* 0x000fe20000000f00 */
[----:B------:R-:W-:Y:S01]  /*bc20*/  @P4 FFMA.FTZ R81, R6, R135, R10 ;  /* 0x0000008706514223 */ /* 0x000fe2000001000a */
[----:B------:R-:W-:Y:S02]  /*bc30*/  R2P PR, R5, 0x6 ;  /* 0x0000000605007804 */ /* 0x000fe40000000000 */
[----:B------:R-:W-:Y:S02]  /*bc40*/  ISETP.NE.U32.AND P4, PT, R2, 0x1, PT ;  /* 0x000000010200780c */ /* 0x000fe40003f85070 */
[----:B------:R-:W-:Y:S02]  /*bc50*/  LOP3.LUT R2, R3, 0x1c0, RZ, 0xc0, !PT ;  /* 0x000001c003027812 */ /* 0x000fe400078ec0ff */
[----:B------:R-:W-:-:S02]  /*bc60*/  LEA R10, R0, R17, 0x9 ;  /* 0x00000011000a7211 */ /* 0x000fc400078e48ff */
[----:B------:R-:W-:Y:S02]  /*bc70*/  SHF.L.U32 R0, R4, 0x5, RZ ;  /* 0x0000000504007819 */ /* 0x000fe400000006ff */
[----:B------:R-:W-:Y:S01]  /*bc80*/  LEA.HI R7, R2, R2, RZ, 0x1d ;  /* 0x0000000202077211 */ /* 0x000fe200078fe8ff */
[----:B------:R-:W3:Y:S01]  /*bc90*/  @P5 MUFU.LG2 R12, R12 ;  /* 0x0000000c000c5308 */ /* 0x000ee20000000c00 */
[----:B------:R-:W-:Y:S02]  /*bca0*/  SHF.R.S32.HI R5, RZ, 0x2, R139 ;  /* 0x00000002ff057819 */ /* 0x000fe4000001148b */
[----:B------:R-:W-:Y:S02]  /*bcb0*/  SHF.R.S32.HI R6, RZ, 0x1f, R16 ;  /* 0x0000001fff067819 */ /* 0x000fe40000011410 */
[----:B------:R-:W-:Y:S02]  /*bcc0*/  LOP3.LUT R4, R0, 0xffffffc0, RZ, 0xc0, !PT ;  /* 0xffffffc000047812 */ /* 0x000fe400078ec0ff */
[----:B------:R-:W-:-:S02]  /*bcd0*/  LEA R7, R10, R7, 0x1 ;  /* 0x000000070a077211 */ /* 0x000fc400078e08ff */
[----:B------:R-:W-:Y:S01]  /*bce0*/  LEA R0, R9, R5, 0x4 ;  /* 0x0000000509007211 */ /* 0x000fe200078e20ff */
[----:B------:R-:W-:Y:S01]  /*bcf0*/  IMAD R5, R6, c[0x0][0x3e0], RZ ;  /* 0x0000f80006057a24 */ /* 0x000fe200078e02ff */
[----:B------:R-:W-:Y:S02]  /*bd00*/  LEA R4, R8, R4, 0x3 ;  /* 0x0000000408047211 */ /* 0x000fe400078e18ff */
[----:B------:R-:W-:Y:S01]  /*bd10*/  SHF.L.U32 R7, R7, 0x1, RZ ;  /* 0x0000000107077819 */ /* 0x000fe200000006ff */
[----:B------:R-:W-:Y:S01]  /*bd20*/  IMAD R9, R16, c[0x0][0x3e4], R5 ;  /* 0x0000f90010097a24 */ /* 0x000fe200078e0205 */
[----:B------:R-:W-:Y:S02]  /*bd30*/  IADD3 R6, R0, R4, RZ ;  /* 0x0000000400067210 */ /* 0x000fe40007ffe0ff */
[----:B------:R-:W-:Y:S02]  /*bd40*/  IADD3 R5, R7, 0x80, RZ ;  /* 0x0000008007057810 */ /* 0x000fe40007ffe0ff */
[----:B-1----:R-:W-:-:S02]  /*bd50*/  LEA R0, R87, R0, 0x7 ;  /* 0x0000000057007211 */ /* 0x002fc400078e38ff */
[----:B------:R-:W-:Y:S01]  /*bd60*/  IADD3 R3, R15, R85, RZ ;  /* 0x000000550f037210 */ /* 0x000fe20007ffe0ff */
[----:B------:R-:W-:Y:S01]  /*bd70*/  IMAD R85, R138, c[0x0][0x388], RZ ;  /* 0x0000e2008a557a24 */ /* 0x000fe200078e02ff */
[----:B------:R-:W-:Y:S02]  /*bd80*/  IADD3 R8, R7, 0x70, RZ ;  /* 0x0000007007087810 */ /* 0x000fe40007ffe0ff */
[----:B------:R-:W-:Y:S01]  /*bd90*/  @P4 IADD3 R8, R5, 0x10, RZ ;  /* 0x0000001005084810 */ /* 0x000fe20007ffe0ff */
[----:B---3--:R-:W-:Y:S01]  /*bda0*/  @P5 FMUL.FTZ R12, R12, 0.69314718246459960938 ;  /* 0x3f3172180c0c5820 */ /* 0x008fe20000410000 */
[----:B------:R-:W-:Y:S02]  /*bdb0*/  LEA R6, R87, R6, 0x7 ;  /* 0x0000000657067211 */ /* 0x000fe400078e38ff */
[C---:B------:R-:W-:Y:S02]  /*bdc0*/  IADD3 R5, R0.reuse, 0x40, RZ ;  /* 0x0000004000057810 */ /* 0x040fe40007ffe0ff */
[----:B------:R-:W-:-:S02]  /*bdd0*/  IADD3 R4, R0, 0x8, RZ ;  /* 0x0000000800047810 */ /* 0x000fc40007ffe0ff */
[----:B------:R-:W-:Y:S02]  /*bde0*/  MOV R2, R14 ;  /* 0x0000000e00027202 */ /* 0x000fe40000000f00 */
[----:B------:R-:W-:Y:S01]  /*bdf0*/  MOV R82, 0xff800000 ;  /* 0xff80000000527802 */ /* 0x000fe20000000f00 */
[----:B------:R-:W-:Y:S01]  /*be00*/  @P5 FFMA.FTZ R82, R11, R136, R12 ;  /* 0x000000880b525223 */ /* 0x000fe2000001000c */
[-C--:B------:R-:W-:Y:S01]  /*be10*/  ISETP.GE.OR P4, PT, R5, R85.reuse, P3 ;  /* 0x000000550500720c */ /* 0x080fe20001f86670 */
[----:B------:R-:W-:Y:S01]  /*be20*/  @P0 IMAD.HI.U32 R5, R6, c[0x0][0x4ec], RZ ;  /* 0x00013b0006050a27 */ /* 0x000fe200078e00ff */
[-C--:B------:R-:W-:Y:S02]  /*be30*/  ISETP.GE.OR P5, PT, R4, R85.reuse, P3 ;  /* 0x000000550400720c */ /* 0x080fe40001fa6670 */
[----:B------:R-:W-:Y:S01]  /*be40*/  IADD3 R4, R0, 0x48, RZ ;  /* 0x0000004800047810 */ /* 0x000fe20007ffe0ff */
[----:B------:R-:W-:Y:S01]  /*be50*/  IMAD.WIDE.U32 R2, R16, c[0x0][0x3e0], R2 ;  /* 0x0000f80010027a25 */ /* 0x000fe200078e0002 */
[----:B------:R-:W-:-:S02]  /*be60*/  ISETP.GE.OR P6, PT, R0, R85, P3 ;  /* 0x000000550000720c */ /* 0x000fc40001fc6670 */
[----:B------:R-:W-:Y:S02]  /*be70*/  MOV R0, R6 ;  /* 0x0000000600007202 */ /* 0x000fe40000000f00 */
[----:B------:R-:W-:Y:S02]  /*be80*/  @P0 SHF.R.U32.HI R0, RZ, c[0x0][0x4f0], R5 ;  /* 0x00013c00ff000a19 */ /* 0x000fe40000011605 */
[----:B------:R-:W-:Y:S02]  /*be90*/  ISETP.GE.OR P3, PT, R4, R85, P3 ;  /* 0x000000550400720c */ /* 0x000fe40001f66670 */
[----:B------:R-:W-:Y:S02]  /*bea0*/  SHF.R.S32.HI R4, RZ, 0x1f, R132 ;  /* 0x0000001fff047819 */ /* 0x000fe40000011484 */
[----:B------:R-:W-:Y:S02]  /*beb0*/  IADD3 R3, R3, R9, RZ ;  /* 0x0000000903037210 */ /* 0x000fe40007ffe0ff */
[----:B------:R-:W-:Y:S01]  /*bec0*/  IADD3 R9, -R0, RZ, RZ ;  /* 0x000000ff00097210 */ /* 0x000fe20007ffe1ff */
[----:B------:R-:W-:Y:S01]  /*bed0*/  IMAD R5, R4, c[0x0][0x3d8], RZ ;  /* 0x0000f60004057a24 */ /* 0x000fe200078e02ff */
[----:B------:R-:W-:Y:S01]  /*bee0*/  SHF.R.S32.HI R10, RZ, 0x1f, R0 ;  /* 0x0000001fff0a7819 */ /* 0x000fe20000011400 */
[----:B------:R-:W-:Y:S01]  /*bef0*/  IMAD.WIDE.U32 R16, R132, c[0x0][0x3d8], R2 ;  /* 0x0000f60084107a25 */ /* 0x000fe200078e0002 */
[----:B------:R-:W-:-:S02]  /*bf00*/  IADD3 R4, P0, R0, R26, RZ ;  /* 0x0000001a00047210 */ /* 0x000fc40007f1e0ff */
[----:B------:R-:W-:Y:S01]  /*bf10*/  MOV R2, 0x20 ;  /* 0x0000002000027802 */ /* 0x000fe20000000f00 */
[----:B------:R-:W-:Y:S01]  /*bf20*/  IMAD R0, R9, c[0x0][0x4e8], R6 ;  /* 0x00013a0009007a24 */ /* 0x000fe200078e0206 */
[----:B------:R-:W-:Y:S02]  /*bf30*/  F2FP.PACK_AB R11, R151, R150 ;  /* 0x00000096970b723e */ /* 0x000fe400000000ff */
[----:B------:R-:W-:Y:S02]  /*bf40*/  SEL R9, R2, 0xffffffe0, !P1 ;  /* 0xffffffe002097807 */ /* 0x000fe40004800000 */
[----:B------:R-:W-:Y:S01]  /*bf50*/  SHF.R.S32.HI R2, RZ, 0x1f, R0 ;  /* 0x0000001fff027819 */ /* 0x000fe20000011400 */
[----:B------:R1:W-:Y:S01]  /*bf60*/  STS [R7+0x480], R11 ;  /* 0x0004800b07007388 */ /* 0x0003e20000000800 */
[----:B------:R-:W-:Y:S02]  /*bf70*/  F2FP.PACK_AB R12, R149, R148 ;  /* 0x00000094950c723e */ /* 0x000fe400000000ff */
[----:B------:R-:W-:-:S02]  /*bf80*/  F2FP.PACK_AB R13, R153, R13 ;  /* 0x0000000d990d723e */ /* 0x000fc400000000ff */
[----:B------:R-:W-:Y:S02]  /*bf90*/  F2FP.PACK_AB R18, R155, R18 ;  /* 0x000000129b12723e */ /* 0x000fe400000000ff */
[----:B------:R-:W-:Y:S02]  /*bfa0*/  F2FP.PACK_AB R19, R145, R19 ;  /* 0x000000139113723e */ /* 0x000fe400000000ff */
[----:B------:R-:W-:Y:S02]  /*bfb0*/  F2FP.PACK_AB R22, R147, R22 ;  /* 0x000000169316723e */ /* 0x000fe400000000ff */
[----:B------:R-:W-:Y:S02]  /*bfc0*/  IADD3 R6, R7, R9, RZ ;  /* 0x0000000907067210 */ /* 0x000fe40007ffe0ff */
[----:B------:R-:W-:Y:S01]  /*bfd0*/  F2FP.PACK_AB R21, R157, R21 ;  /* 0x000000159d15723e */ /* 0x000fe200000000ff */
[----:B-1----:R-:W-:Y:S01]  /*bfe0*/  IMAD R11, R132, c[0x0][0x3dc], R5 ;  /* 0x0000f700840b7a24 */ /* 0x002fe200078e0205 */
[----:B------:R-:W-:Y:S01]  /*bff0*/  IADD3.X R5, R10, R27, R86, P0, !PT ;  /* 0x0000001b0a057210 */ /* 0x000fe200007fe456 */
[----:B------:R-:W-:-:S04]  /*c000*/  IMAD R10, R2, c[0x0][0x488], RZ ;  /* 0x00012200020a7a24 */ /* 0x000fc800078e02ff */
[----:B------:R-:W-:Y:S01]  /*c010*/  IMAD.WIDE.U32 R2, R0, c[0x0][0x488], R4 ;  /* 0x0001220000027a25 */ /* 0x000fe200078e0004 */
[----:B------:R-:W-:-:S03]  /*c020*/  MOV R5, 0x40 ;  /* 0x0000004000057802 */ /* 0x000fc60000000f00 */
[----:B------:R-:W-:Y:S01]  /*c030*/  IMAD R0, R0, c[0x0][0x48c], R10 ;  /* 0x0001230000007a24 */ /* 0x000fe200078e020a */
[----:B------:R-:W-:Y:S02]  /*c040*/  IADD3 R4, R9, R8, RZ ;  /* 0x0000000809047210 */ /* 0x000fe40007ffe0ff */
[----:B------:R-:W-:Y:S02]  /*c050*/  F2FP.PACK_AB R20, R159, R20 ;  /* 0x000000149f14723e */ /* 0x000fe400000000ff */
[----:B------:R-:W-:Y:S02]  /*c060*/  LEA R10, P0, R2, c[0x0][0x450], 0x2 ;  /* 0x00011400020a7a11 */ /* 0x000fe400078010ff */
[----:B------:R-:W-:Y:S01]  /*c070*/  IADD3 R9, R3, R0, RZ ;  /* 0x0000000003097210 */ /* 0x000fe20007ffe0ff */
[----:B------:R-:W-:Y:S01]  /*c080*/  STS [R7+0x80], R12 ;  /* 0x0000800c07007388 */ /* 0x000fe20000000800 */
[----:B------:R-:W-:Y:S02]  /*c090*/  F2FP.PACK_AB R23, R165, R23 ;  /* 0x00000017a517723e */ /* 0x000fe400000000ff */
[----:B------:R-:W-:-:S02]  /*c0a0*/  F2FP.PACK_AB R24, R167, R24 ;  /* 0x00000018a718723e */ /* 0x000fc400000000ff */
[----:B------:R-:W-:Y:S01]  /*c0b0*/  SEL R3, R5, 0xffffffc0, !P2 ;  /* 0xffffffc005037807 */ /* 0x000fe20005000000 */
[----:B------:R-:W-:Y:S01]  /*c0c0*/  STS [R8], R13 ;  /* 0x0000000d08007388 */ /* 0x000fe20000000800 */
        /* <DEDUP_REMOVED lines=8> */
[----:B------:R-:W-:Y:S01]  /*c150*/  STS [R7+0x2480], R22 ;  /* 0x0024801607007388 */ /* 0x000fe20000000800 */
[----:B------:R-:W-:Y:S02]  /*c160*/  LEA.HI.X R9, R2, c[0x0][0x454], R9, 0x2, P0 ;  /* 0x0001150002097a11 */ /* 0x000fe400000f1409 */
[----:B------:R-:W-:Y:S01]  /*c170*/  F2FP.PACK_AB R35, R181, R35 ;  /* 0x00000023b523723e */ /* 0x000fe200000000ff */
[----:B------:R-:W-:Y:S01]  /*c180*/  STS [R8+0x2000], R21 ;  /* 0x0020001508007388 */ /* 0x000fe20000000800 */
[----:B------:R-:W-:Y:S02]  /*c190*/  F2FP.PACK_AB R34, R183, R34 ;  /* 0x00000022b722723e */ /* 0x000fe400000000ff */
[----:B------:R-:W-:Y:S01]  /*c1a0*/  IADD3 R2, R7, R3, RZ ;  /* 0x0000000307027210 */ /* 0x000fe20007ffe0ff */
[----:B------:R-:W-:Y:S01]  /*c1b0*/  STS [R8+0x2400], R20 ;  /* 0x0024001408007388 */ /* 0x000fe20000000800 */
[----:B------:R-:W-:-:S02]  /*c1c0*/  F2FP.PACK_AB R32, R185, R32 ;  /* 0x00000020b920723e */ /* 0x000fc400000000ff */
[----:B------:R-:W-:Y:S01]  /*c1d0*/  F2FP.PACK_AB R31, R187, R31 ;  /* 0x0000001fbb1f723e */ /* 0x000fe200000000ff */
[----:B------:R-:W-:Y:S01]  /*c1e0*/  STS [R6+0x80], R23 ;  /* 0x0000801706007388 */ /* 0x000fe20000000800 */
[----:B------:R-:W-:Y:S02]  /*c1f0*/  IADD3 R5, R3, R8, RZ ;  /* 0x0000000803057210 */ /* 0x000fe40007ffe0ff */
[----:B------:R-:W-:Y:S01]  /*c200*/  F2FP.PACK_AB R33, R177, R33 ;  /* 0x00000021b121723e */ /* 0x000fe200000000ff */
[----:B------:R-:W-:Y:S01]  /*c210*/  STS [R6+0x480], R24 ;  /* 0x0004801806007388 */ /* 0x000fe20000000800 */
[----:B------:R-:W-:Y:S02]  /*c220*/  F2FP.PACK_AB R38, R179, R38 ;  /* 0x00000026b326723e */ /* 0x000fe400000000ff */
[----:B------:R-:W-:Y:S01]  /*c230*/  F2FP.PACK_AB R63, R189, R63 ;  /* 0x0000003fbd3f723e */ /* 0x000fe200000000ff */
[----:B------:R-:W-:Y:S01]  /*c240*/  STS [R4], R25 ;  /* 0x0000001904007388 */ /* 0x000fe20000000800 */
[----:B------:R-:W-:-:S03]  /*c250*/  F2FP.PACK_AB R62, R191, R62 ;  /* 0x0000003ebf3e723e */ /* 0x000fc600000000ff */
[----:B------:R-:W-:Y:S01]  /*c260*/  STS [R4+0x400], R28 ;  /* 0x0004001c04007388 */ /* 0x000fe20000000800 */
[----:B------:R-:W-:Y:S02]  /*c270*/  F2FP.PACK_AB R61, R197, R61 ;  /* 0x0000003dc53d723e */ /* 0x000fe400000000ff */
[----:B------:R-:W-:Y:S01]  /*c280*/  F2FP.PACK_AB R60, R199, R60 ;  /* 0x0000003cc73c723e */ /* 0x000fe200000000ff */
[----:B------:R-:W-:Y:S01]  /*c290*/  STS [R6+0x2080], R29 ;  /* 0x0020801d06007388 */ /* 0x000fe20000000800 */
[----:B------:R-:W-:-:S03]  /*c2a0*/  IADD3 R0, R3, R6, RZ ;  /* 0x0000000603007210 */ /* 0x000fc60007ffe0ff */
        /* <DEDUP_REMOVED lines=88> */
[----:B------:R-:W1:Y:S04]  /*c830*/  SHFL.IDX PT, R15, R9, RZ, 0x1c1f ;  /* 0x001c1fff090f7589 */ /* 0x000e6800000e0000 */
[----:B------:R-:W-:Y:S06]  /*c840*/  BAR.SYNC.DEFER_BLOCKING 0x1, 0x80 ;  /* 0x0042000000007b1d */ /* 0x000fec0000010000 */
[----:B------:R-:W-:Y:S04]  /*c850*/  SHFL.IDX PT, R6, R10, 0x1, 0x1c1f ;  /* 0x003c1f000a067f89 */ /* 0x000fe800000e0000 */
[----:B------:R-:W3:Y:S04]  /*c860*/  SHFL.IDX PT, R7, R9, 0x1, 0x1c1f ;  /* 0x003c1f0009077f89 */ /* 0x000ee800000e0000 */
[----:B------:R-:W-:Y:S04]  /*c870*/  SHFL.IDX PT, R12, R10, 0x2, 0x1c1f ;  /* 0x005c1f000a0c7f89 */ /* 0x000fe800000e0000 */
[----:B------:R-:W4:Y:S04]  /*c880*/  SHFL.IDX PT, R13, R9, 0x2, 0x1c1f ;  /* 0x005c1f00090d7f89 */ /* 0x000f2800000e0000 */
[----:B------:R-:W-:Y:S04]  /*c890*/  SHFL.IDX PT, R8, R10, 0x3, 0x1c1f ;  /* 0x007c1f000a087f89 */ /* 0x000fe800000e0000 */
[----:B------:R-:W4:Y:S01]  /*c8a0*/  SHFL.IDX PT, R9, R9, 0x3, 0x1c1f ;  /* 0x007c1f0009097f89 */ /* 0x000f2200000e0000 */
[----:B--2---:R-:W-:-:S03]  /*c8b0*/  SHF.L.U32 R4, R92, 0x1, RZ ;  /* 0x000000015c047819 */ /* 0x004fc600000006ff */
[----:B-1----:R-:W-:Y:S04]  /*c8c0*/  @!P6 ST.E [R14.64], R82 ;  /* 0x000000520e00e985 */ /* 0x002fe8000c101916 */
[----:B---3--:R1:W-:Y:S04]  /*c8d0*/  @!P5 ST.E [R6.64], R81 ;  /* 0x000000510600d985 */ /* 0x0083e8000c101916 */
[----:B----4-:R2:W-:Y:S04]  /*c8e0*/  @!P4 ST.E [R12.64], R84 ;  /* 0x000000540c00c985 */ /* 0x0105e8000c101916 */
[----:B------:R2:W-:Y:S04]  /*c8f0*/  @!P3 ST.E [R8.64], R83 ;  /* 0x000000530800b985 */ /* 0x0005e8000c101916 */
[----:B------:R2:W3:Y:S04]  /*c900*/  LDS.128 R24, [R4+0x880] ;  /* 0x0008800004187984 */ /* 0x0004e80000000c00 */
[----:B------:R2:W4:Y:S04]  /*c910*/  LDS.128 R32, [R4+0x1080] ;  /* 0x0010800004207984 */ /* 0x0005280000000c00 */
[----:B------:R2:W1:Y:S04]  /*c920*/  LDS.128 R40, [R4+0x1880] ;  /* 0x0018800004287984 */ /* 0x0004680000000c00 */
[----:B------:R2:W1:Y:S04]  /*c930*/  LDS.128 R48, [R4+0x2080] ;  /* 0x0020800004307984 */ /* 0x0004680000000c00 */
[----:B------:R2:W2:Y:S04]  /*c940*/  LDS.128 R56, [R4+0x2880] ;  /* 0x0028800004387984 */ /* 0x0004a80000000c00 */
        /* <DEDUP_REMOVED lines=8> */
[----:B------:R2:W2:Y:S01]  /*c9d0*/  LDS.128 R72, [R4+0x7880] ;  /* 0x0078800004487984 */ /* 0x0004a20000000c00 */
[----:B------:R-:W-:-:S02]  /*c9e0*/  IADD3 R0, R17, R11, RZ ;  /* 0x0000000b11007210 */ /* 0x000fc40007ffe0ff */
[----:B-1----:R-:W-:-:S04]  /*c9f0*/  LEA R7, P0, R16, c[0x0][0x380], 0x1 ;  /* 0x0000e00010077a11 */ /* 0x002fc800078008ff */
[----:B------:R-:W-:Y:S02]  /*ca00*/  LEA.HI.X R6, R16, c[0x0][0x384], R0, 0x1, P0 ;  /* 0x0000e10010067a11 */ /* 0x000fe400000f0c00 */
[----:B------:R-:W-:Y:S01]  /*ca10*/  ISETP.GE.AND P0, PT, R89, R85, PT ;  /* 0x000000555900720c */ /* 0x000fe20003f06270 */
[----:B------:R1:W1:Y:S01]  /*ca20*/  SHFL.IDX PT, R2, R7, RZ, 0x181f ;  /* 0x00181fff07027589 */ /* 0x00026200000e0000 */
[----:B------:R-:W-:Y:S03]  /*ca30*/  BSSY B0, `(.L_x_647) ;  /* 0x000000e000007945 */ /* 0x000fe60003800000 */
[----:B------:R1:W1:Y:S08]  /*ca40*/  SHFL.IDX PT, R3, R6, RZ, 0x181f ;  /* 0x00181fff06037589 */ /* 0x00027000000e0000 */
[----:B------:R-:W-:Y:S05]  /*ca50*/  @P0 BRA `(.L_x_648) ;  /* 0x000000b000000947 */ /* 0x000fea0003800000 */
[----:B--234-:R-:W2:Y:S01]  /*ca60*/  LDS.128 R12, [R4+0x80] ;  /* 0x00008000040c7984 */ /* 0x01cea20000000c00 */
[----:B-----5:R-:W-:-:S02]  /*ca70*/  ISETP.GE.AND P0, PT, R88, c[0x0][0x3c8], PT ;  /* 0x0000f20058007a0c */ /* 0x020fc40003f06270 */
[----:B------:R-:W-:Y:S01]  /*ca80*/  ISETP.GE.AND P1, PT, R90, c[0x0][0x3c8], PT ;  /* 0x0000f2005a007a0c */ /* 0x000fe20003f26270 */
[----:B------:R3:W4:Y:S10]  /*ca90*/  LDS.128 R8, [R4+0x4080] ;  /* 0x0040800004087984 */ /* 0x0007340000000c00 */
[----:B------:R-:W-:-:S04]  /*caa0*/  @!P0 SHF.R.S32.HI R0, RZ, 0x1f, R88 ;  /* 0x0000001fff008819 */ /* 0x000fc80000011458 */
[----:B------:R-:W-:-:S04]  /*cab0*/  @!P0 LEA.HI R0, R0, R88, RZ, 0x3 ;  /* 0x0000005800008211 */ /* 0x000fc800078f18ff */
[----:B------:R-:W-:Y:S01]  /*cac0*/  @!P0 LOP3.LUT R0, R0, 0xfffffff8, RZ, 0xc0, !PT ;  /* 0xfffffff800008812 */ /* 0x000fe200078ec0ff */
[----:B-1-3--:R-:W-:-:S04]  /*cad0*/  @!P1 IMAD.WIDE R4, R90, 0x2, R2 ;  /* 0x000000025a049825 */ /* 0x00afc800078e0202 */
[----:B------:R-:W-:Y:S01]  /*cae0*/  @!P0 IMAD.WIDE R2, R0, 0x2, R2 ;  /* 0x0000000200028825 */ /* 0x000fe200078e0202 */
[----:B--2---:R1:W-:Y:S04]  /*caf0*/  @!P1 ST.E.128 [R4.64], R12 ;  /* 0x0000000c04009985 */ /* 0x0043e8000c101d16 */
[----:B----4-:R1:W-:Y:S02]  /*cb00*/  @!P0 ST.E.128 [R2.64], R8 ;  /* 0x0000000802008985 */ /* 0x0103e4000c101d16 */
.L_x_648:
[----:B---34-:R-:W-:Y:S05]  /*cb10*/  BSYNC B0 ;  /* 0x0000000000007941 */ /* 0x018fea0003800000 */
.L_x_647:
[----:B------:R-:W-:Y:S01]  /*cb20*/  IADD3 R0, R89, 0x10, RZ ;  /* 0x0000001059007810 */ /* 0x000fe20007ffe0ff */
[----:B-1----:R1:W3:Y:S01]  /*cb30*/  SHFL.IDX PT, R3, R6, 0x1, 0x181f ;  /* 0x00381f0006037f89 */ /* 0x0022e200000e0000 */
[----:B------:R-:W-:Y:S02]  /*cb40*/  BSSY B0, `(.L_x_649) ;  /* 0x000000d000007945 */ /* 0x000fe40003800000 */
[----:B------:R-:W-:Y:S01]  /*cb50*/  ISETP.GE.AND P0, PT, R0, R85, PT ;  /* 0x000000550000720c */ /* 0x000fe20003f06270 */
[----:B------:R1:W4:-:S12]  /*cb60*/  SHFL.IDX PT, R2, R7, 0x1, 0x181f ;  /* 0x00381f0007027f89 */ /* 0x00031800000e0000 */
[----:B------:R-:W-:Y:S05]  /*cb70*/  @P0 BRA `(.L_x_650) ;  /* 0x0000009000000947 */ /* 0x000fea0003800000 */
[----:B-----5:R-:W-:Y:S02]  /*cb80*/  ISETP.GE.AND P0, PT, R88, c[0x0][0x3c8], PT ;  /* 0x0000f20058007a0c */ /* 0x020fe40003f06270 */
[----:B------:R-:W-:-:S11]  /*cb90*/  ISETP.GE.AND P1, PT, R90, c[0x0][0x3c8], PT ;  /* 0x0000f2005a007a0c */ /* 0x000fd60003f26270 */
[----:B------:R-:W-:Y:S02]  /*cba0*/  @!P0 SHF.R.S32.HI R0, RZ, 0x1f, R88 ;  /* 0x0000001fff008819 */ /* 0x000fe40000011458 */
[----:B--234-:R-:W-:Y:S02]  /*cbb0*/  @!P1 IMAD.WIDE R4, R90, 0x2, R2 ;  /* 0x000000025a049825 */ /* 0x01cfe400078e0202 */
[----:B------:R-:W-:-:S03]  /*cbc0*/  @!P0 LEA.HI R0, R0, R88, RZ, 0x3 ;  /* 0x0000005800008211 */ /* 0x000fc600078f18ff */
[----:B------:R2:W-:Y:S01]  /*cbd0*/  @!P1 ST.E.128 [R4.64], R24 ;  /* 0x0000001804009985 */ /* 0x0005e2000c101d16 */
[----:B------:R-:W-:-:S05]  /*cbe0*/  @!P0 LOP3.LUT R0, R0, 0xfffffff8, RZ, 0xc0, !PT ;  /* 0xfffffff800008812 */ /* 0x000fca00078ec0ff */
[----:B------:R-:W-:-:S05]  /*cbf0*/  @!P0 IMAD.WIDE R2, R0, 0x2, R2 ;  /* 0x0000000200028825 */ /* 0x000fca00078e0202 */
[----:B------:R2:W-:Y:S02]  /*cc00*/  @!P0 ST.E.128 [R2.64], R20 ;  /* 0x0000001402008985 */ /* 0x0005e4000c101d16 */
.L_x_650:
[----:B------:R-:W-:Y:S05]  /*cc10*/  BSYNC B0 ;  /* 0x0000000000007941 */ /* 0x000fea0003800000 */
.L_x_649:
[----:B------:R-:W-:Y:S01]  /*cc20*/  IADD3 R0, R89, 0x20, RZ ;  /* 0x0000002059007810 */ /* 0x000fe20007ffe0ff */
[----:B--23--:R2:W3:Y:S01]  /*cc30*/  SHFL.IDX PT, R3, R6, 0x2, 0x181f ;  /* 0x00581f0006037f89 */ /* 0x00c4e200000e0000 */
[----:B------:R-:W-:Y:S02]  /*cc40*/  BSSY B0, `(.L_x_651) ;  /* 0x000000d000007945 */ /* 0x000fe40003800000 */
[----:B------:R-:W-:Y:S01]  /*cc50*/  ISETP.GE.AND P0, PT, R0, R85, PT ;  /* 0x000000550000720c */ /* 0x000fe20003f06270 */
[----:B----4-:R2:W4:-:S12]  /*cc60*/  SHFL.IDX PT, R2, R7, 0x2, 0x181f ;  /* 0x00581f0007027f89 */ /* 0x01051800000e0000 */
[----:B------:R-:W-:Y:S05]  /*cc70*/  @P0 BRA `(.L_x_652) ;  /* 0x0000009000000947 */ /* 0x000fea0003800000 */
[----:B-----5:R-:W-:Y:S02]  /*cc80*/  ISETP.GE.AND P0, PT, R88, c[0x0][0x3c8], PT ;  /* 0x0000f20058007a0c */ /* 0x020fe40003f06270 */
        /* <DEDUP_REMOVED lines=8> */
.L_x_652:
[----:B------:R-:W-:Y:S05]  /*cd10*/  BSYNC B0 ;  /* 0x0000000000007941 */ /* 0x000fea0003800000 */
.L_x_651:
[----:B------:R-:W-:Y:S01]  /*cd20*/  IADD3 R0, R89, 0x30, RZ ;  /* 0x0000003059007810 */ /* 0x000fe20007ffe0ff */
[----:B---3--:R3:W1:Y:S01]  /*cd30*/  SHFL.IDX PT, R3, R6, 0x3, 0x181f ;  /* 0x00781f0006037f89 */ /* 0x00866200000e0000 */
        /* <DEDUP_REMOVED lines=9> */
[----:B------:R1:W-:Y:S01]  /*cdd0*/  @!P1 ST.E.128 [R4.64], R40 ;  /* 0x0000002804009985 */ /* 0x0003e2000c101d16 */
[----:B------:R-:W-:-:S05]  /*cde0*/  @!P0 LOP3.LUT R0, R0, 0xfffffff8, RZ, 0xc0, !PT ;  /* 0xfffffff800008812 */ /* 0x000fca00078ec0ff */
[----:B------:R-:W-:-:S05]  /*cdf0*/  @!P0 IMAD.WIDE R2, R0, 0x2, R2 ;  /* 0x0000000200028825 */ /* 0x000fca00078e0202 */
[----:B------:R1:W-:Y:S02]  /*ce00*/  @!P0 ST.E.128 [R2.64], R36 ;  /* 0x0000002402008985 */ /* 0x0003e4000c101d16 */
.L_x_654:
[----:B------:R-:W-:Y:S05]  /*ce10*/  BSYNC B0 ;  /* 0x0000000000007941 */ /* 0x000fea0003800000 */
.L_x_653:
[----:B------:R-:W-:Y:S01]  /*ce20*/  IADD3 R0, R89, 0x40, RZ ;  /* 0x0000004059007810 */ /* 0x000fe20007ffe0ff */
[----:B-1----:R1:W2:Y:S01]  /*ce30*/  SHFL.IDX PT, R3, R6, 0x4, 0x181f ;  /* 0x00981f0006037f89 */ /* 0x0022a200000e0000 */
[----:B------:R-:W-:Y:S02]  /*ce40*/  BSSY B0, `(.L_x_655) ;  /* 0x000000d000007945 */ /* 0x000fe40003800000 */
[----:B------:R-:W-:Y:S01]  /*ce50*/  ISETP.GE.AND P0, PT, R0, R85, PT ;  /* 0x000000550000720c */ /* 0x000fe20003f06270 */
[----:B----4-:R1:W4:-:S12]  /*ce60*/  SHFL.IDX PT, R2, R7, 0x4, 0x181f ;  /* 0x00981f0007027f89 */ /* 0x01031800000e0000 */
        /* <DEDUP_REMOVED lines=10> */
.L_x_656:
[----:B------:R-:W-:Y:S05]  /*cf10*/  BSYNC B0 ;  /* 0x0000000000007941 */ /* 0x000fea0003800000 */
.L_x_655:
        /* <DEDUP_REMOVED lines=15> */
.L_x_658:
[----:B------:R-:W-:Y:S05]  /*d010*/  BSYNC B0 ;  /* 0x0000000000007941 */ /* 0x000fea0003800000 */
.L_x_657:
        /* <DEDUP_REMOVED lines=15> */
.L_x_660:
[----:B------:R-:W-:Y:S05]  /*d110*/  BSYNC B0 ;  /* 0x0000000000007941 */ /* 0x000fea0003800000 */
.L_x_659:
[----:B------:R-:W-:Y:S01]  /*d120*/  IADD3 R0, R89, 0x70, RZ ;  /* 0x0000007059007810 */ /* 0x000fe20007ffe0ff */
[----:B--2---:R2:W1:Y:S03]  /*d130*/  SHFL.IDX PT, R3, R6, 0x7, 0x181f ;  /* 0x00f81f0006037f89 */ /* 0x00446600000e0000 */
[----:B------:R-:W-:Y:S01]  /*d140*/  ISETP.GE.AND P0, PT, R0, R85, PT ;  /* 0x000000550000720c */ /* 0x000fe20003f06270 */
[----:B----4-:R2:W4:-:S12]  /*d150*/  SHFL.IDX PT, R2, R7, 0x7, 0x181f ;  /* 0x00f81f0007027f89 */ /* 0x01051800000e0000 */
[----:B------:R-:W-:Y:S05]  /*d160*/  @P0 EXIT ;  /* 0x000000000000094d */ /* 0x000fea0003800000 */
[----:B-----5:R-:W-:-:S13]  /*d170*/  ISETP.GE.AND P0, PT, R90, c[0x0][0x3c8], PT ;  /* 0x0000f2005a007a0c */ /* 0x020fda0003f06270 */
        /* <DEDUP_REMOVED lines=10> */
.L_x_661:
        /* <DEDUP_REMOVED lines=14> */
.L_x_1723:


//--------------------- .text._ZN7cutlass13device_kernelIN5flash19enable_sm80_to_sm89INS1_16FlashAttnFwdSm80INS1_25CollectiveMainloopFwdSm80ILi4ELi1ELb0EN4cute5tupleIJNS5_1CILi128EEENS7_ILi64EEES8_EEELi128ENS_6half_tEfNS_4arch4Sm80ELb0ELb0ELb1ELb1ELb0ELb0ELb1ELb0EEENS1_21CollectiveEpilogueFwdINS6_IJS8_S8_S9_EEENS6_IJNS7_ILi1EEESH_SH_EEESB_SD_Li128ELb1ELb1ELb0ELb0EEENS1_19SingleTileSchedulerILb1ELb0ELb1ELi128EEEEEEEEEvNT_6ParamsE --------------------------
	.section	.text._ZN7cutlass13device_kernelIN5flash19enable_sm80_to_sm89INS1_16FlashAttnFwdSm80INS1_25CollectiveMainloopFwdSm80ILi4ELi1ELb0EN4cute5tupleIJNS5_1CILi128EEENS7_ILi64EEES8_EEELi128ENS_6half_tEfNS_4arch4Sm80ELb0ELb0ELb1ELb1ELb0ELb0ELb1ELb0EEENS1_21CollectiveEpilogueFwdINS6_IJS8_S8_S9_EEENS6_IJNS7_ILi1EEESH_SH_EEESB_SD_Li128ELb1ELb1ELb0ELb0EEENS1_19SingleTileSchedulerILb1ELb0ELb1ELi128EEEEEEEEEvNT_6ParamsE,"ax",@progbits
	.sectioninfo	@"SHI_REGISTERS=255"
	.align	128
.text._ZN7cutlass13device_kernelIN5flash19enable_sm80_to_sm89INS1_16FlashAttnFwdSm80INS1_25CollectiveMainloopFwdSm80ILi4ELi1ELb0EN4cute5tupleIJNS5_1CILi128EEENS7_ILi64EEES8_EEELi128ENS_6half_tEfNS_4arch4Sm80ELb0ELb0ELb1ELb1ELb0ELb0ELb1ELb0EEENS1_21CollectiveEpilogueFwdINS6_IJS8_S8_S9_EEENS6_IJNS7_ILi1EEESH_SH_EEESB_SD_Li128ELb1ELb1ELb0ELb0EEENS1_19SingleTileSchedulerILb1ELb0ELb1ELi128EEEEEEEEEvNT_6ParamsE:
        .type           _ZN7cutlass13device_kernelIN5flash19enable_sm80_to_sm89INS1_16FlashAttnFwdSm80INS1_25CollectiveMainloopFwdSm80ILi4ELi1ELb0EN4cute5tupleIJNS5_1CILi128EEENS7_ILi64EEES8_EEELi128ENS_6half_tEfNS_4arch4Sm80ELb0ELb0ELb1ELb1ELb0ELb0ELb1ELb0EEENS1_21CollectiveEpilogueFwdINS6_IJS8_S8_S9_EEENS6_IJNS7_ILi1EEESH_SH_EEESB_SD_Li128ELb1ELb1ELb0ELb0EEENS1_19SingleTileSchedulerILb1ELb0ELb1ELi128EEEEEEEEEvNT_6ParamsE,@function
        .size           _ZN7cutlass13device_kernelIN5flash19enable_sm80_to_sm89INS1_16FlashAttnFwdSm80INS1_25CollectiveMainloopFwdSm80ILi4ELi1ELb0EN4cute5tupleIJNS5_1CILi128EEENS7_ILi64EEES8_EEELi128ENS_6half_tEfNS_4arch4Sm80ELb0ELb0ELb1ELb1ELb0ELb0ELb1ELb0EEENS1_21CollectiveEpilogueFwdINS6_IJS8_S8_S9_EEENS6_IJNS7_ILi1EEESH_SH_EEESB_SD_Li128ELb1ELb1ELb0ELb0EEENS1_19SingleTileSchedulerILb1ELb0ELb1ELi128EEEEEEEEEvNT_6ParamsE,(.L_x_1724 - _ZN7cutlass13device_kernelIN5flash19enable_sm80_to_sm89INS1_16FlashAttnFwdSm80INS1_25CollectiveMainloopFwdSm80ILi4ELi1ELb0EN4cute5tupleIJNS5_1CILi128EEENS7_ILi64EEES8_EEELi128ENS_6half_tEfNS_4arch4Sm80ELb0ELb0ELb1ELb1ELb0ELb0ELb1ELb0EEENS1_21CollectiveEpilogueFwdINS6_IJS8_S8_S9_EEENS6_IJNS7_ILi1EEESH_SH_EEESB_SD_Li128ELb1ELb1ELb0ELb0EEENS1_19SingleTileSchedulerILb1ELb0ELb1ELi128EEEEEEEEEvNT_6ParamsE)
        .other          _ZN7cutlass13device_kernelIN5flash19enable_sm80_to_sm89INS1_16FlashAttnFwdSm80INS1_25CollectiveMainloopFwdSm80ILi4ELi1ELb0EN4cute5tupleIJNS5_1CILi128EEENS7_ILi64EEES8_EEELi128ENS_6half_tEfNS_4arch4Sm80ELb0ELb0ELb1ELb1ELb0ELb0ELb1ELb0EEENS1_21CollectiveEpilogueFwdINS6_IJS8_S8_S9_EEENS6_IJNS7_ILi1EEESH_SH_EEESB_SD_Li128ELb1ELb1ELb0ELb0EEENS1_19SingleTileSchedulerILb1ELb0ELb1ELi128EEEEEEEEEvNT_6ParamsE,@"STO_CUDA_ENTRY STV_DEFAULT"
_ZN7cutlass13device_kernelIN5flash19enable_sm80_to_sm89INS1_16FlashAttnFwdSm80INS1_25CollectiveMainloopFwdSm80ILi4ELi1ELb0EN4cute5tupleIJNS5_1CILi128EEENS7_ILi64EEES8_EEELi128ENS_6half_tEfNS_4arch4Sm80ELb0ELb0ELb1ELb1ELb0ELb0ELb1ELb0EEENS1_21CollectiveEpilogueFwdINS6_IJS8_S8_S9_EEENS6_IJNS7_ILi1EEESH_SH_EEESB_SD_Li128ELb1ELb1ELb0ELb0EEENS1_19SingleTileSchedulerILb1ELb0ELb1ELi128EEEEEEEEEvNT_6ParamsE:
        /* <DEDUP_REMOVED lines=17> */
.L_x_663:
        /* <DEDUP_REMOVED lines=8> */
.L_x_665:
[----:B------:R-:W-:-:S05]  /*0190*/  MOV R0, c[0x0][0x54c] ;  /* 0x0001530000007a02 */ /* 0x000fca0000000f00 */
.L_x_664:
[----:B-----5:R-:W-:Y:S01]  /*01a0*/  IMAD R0, R0, c[0x0][0x548], RZ ;  /* 0x0001520000007a24 */ /* 0x020fe200078e02ff */
[----:B-1----:R-:W-:-:S04]  /*01b0*/  SHF.L.U32 R2, R60, 0x7, RZ ;  /* 0x000000073c027819 */ /* 0x002fc800000006ff */
[----:B------:R-:W-:-:S04]  /*01c0*/  ISETP.GE.AND P0, PT, R2, R0, PT ;  /* 0x000000000200720c */ /* 0x000fc80003f06270 */
[----:B------:R-:W-:-:S05]  /*01d0*/  SEL R0, R5, 0xffffffff, !P0 ;  /* 0xffffffff05007807 */ /* 0x000fca0004000000 */
[----:B------:R1:W-:Y:S01]  /*01e0*/  STL [R1+0x44], R0 ;  /* 0x0000440001007387 */ /* 0x0003e20000100800 */
[----:B------:R-:W-:Y:S05]  /*01f0*/  BRA `(.L_x_666) ;  /* 0x0000013000007947 */ /* 0x000fea0003800000 */
.L_x_662:
[----:B---3--:R-:W-:-:S04]  /*0200*/  ISETP.NE.U32.AND P0, PT, RZ, c[0x0][0x568], PT ;  /* 0x00015a00ff007a0c */ /* 0x008fc80003f05070 */
[----:B------:R-:W-:-:S13]  /*0210*/  ISETP.NE.AND.EX P0, PT, RZ, c[0x0][0x56c], PT, P0 ;  /* 0x00015b00ff007a0c */ /* 0x000fda0003f05300 */
[----:B------:R-:W-:Y:S05]  /*0220*/  @!P0 BRA `(.L_x_667) ;  /* 0x0000002000008947 */ /* 0x000fea0003800000 */
[----:B------:R1:W5:Y:S01]  /*0230*/  LDG.E R0, [R2.64] ;  /* 0x0000001002007981 */ /* 0x000362000c1e1900 */
[----:B------:R-:W-:Y:S05]  /*0240*/  BRA `(.L_x_668) ;  /* 0x0000009000007947 */ /* 0x000fea0003800000 */
.L_x_667:
        /* <DEDUP_REMOVED lines=8> */
.L_x_669:
[----:B------:R-:W-:-:S05]  /*02d0*/  MOV R0, c[0x0][0x54c] ;  /* 0x0001530000007a02 */ /* 0x000fca0000000f00 */
.L_x_668:
[----:B-----5:R-:W-:Y:S01]  /*02e0*/  IMAD R0, R0, c[0x0][0x548], RZ ;  /* 0x0001520000007a24 */ /* 0x020fe200078e02ff */
[----:B-1----:R-:W-:-:S04]  /*02f0*/  SHF.L.U32 R2, R60, 0x7, RZ ;  /* 0x000000073c027819 */ /* 0x002fc800000006ff */
[----:B------:R-:W-:-:S04]  /*0300*/  ISETP.GE.AND P0, PT, R2, R0, PT ;  /* 0x000000000200720c */ /* 0x000fc80003f06270 */
[----:B------:R-:W-:-:S05]  /*0310*/  SEL R0, R5, 0xffffffff, !P0 ;  /* 0xffffffff05007807 */ /* 0x000fca0004000000 */
[----:B------:R1:W-:Y:S04]  /*0320*/  STL [R1+0x44], R0 ;  /* 0x0000440001007387 */ /* 0x0003e80000100800 */
.L_x_666:
        /* <DEDUP_REMOVED lines=11> */
[----:B------:R-:W-:Y:S01]  /*03e0*/  @P1 IMAD.WIDE R2, R61, R10, c[0x0][0x370] ;  /* 0x0000dc003d021625 */ /* 0x000fe200078e020a */
[----:B------:R-:W-:-:S03]  /*03f0*/  CS2R R8, SRZ ;  /* 0x0000000000087805 */ /* 0x000fc6000001ff00 */
[----:B------:R-:W-:Y:S01]  /*0400*/  IMAD.MOV.U32 R20, RZ, RZ, c[0x0][0x168] ;  /* 0x00005a00ff147624 */ /* 0x000fe200078e00ff */
[----:B-1----:R1:W2:Y:S01]  /*0410*/  @P1 LDG.E R0, [R2.64] ;  /* 0x0000001002001981 */ /* 0x0022a2000c1e1900 */
        /* <DEDUP_REMOVED lines=11> */
[----:B------:R1:W2:Y:S04]  /*04d0*/  LDG.E R0, [R4.64] ;  /* 0x0000001004007981 */ /* 0x0002a8000c1e1900 */
[----:B-1----:R-:W2:Y:S02]  /*04e0*/  LDG.E R4, [R4.64+0x4] ;  /* 0x0000041004047981 */ /* 0x002ea4000c1e1900 */
[----:B--2--5:R-:W-:-:S02]  /*04f0*/  IADD3 R20, -R0, R4, RZ ;  /* 0x0000000400147210 */ /* 0x024fc40007ffe1ff */
.L_x_670:
[----:B------:R-:W-:-:S04]  /*0500*/  ISETP.NE.U32.AND P0, PT, RZ, c[0x0][0x368], PT ;  /* 0x0000da00ff007a0c */ /* 0x000fc80003f05070 */
[----:B------:R-:W-:-:S13]  /*0510*/  ISETP.NE.AND.EX P0, PT, RZ, c[0x0][0x36c], PT, P0 ;  /* 0x0000db00ff007a0c */ /* 0x000fda0003f05300 */
[----:B------:R-:W-:Y:S05]  /*0520*/  @!P0 BRA `(.L_x_671) ;  /* 0x0000004000008947 */ /* 0x000fea0003800000 */
[----:B------:R-:W-:-:S05]  /*0530*/  IMAD.WIDE R2, R61, R10, c[0x0][0x368] ;  /* 0x0000da003d027625 */ /* 0x000fca00078e020a */
[----:B------:R-:W2:Y:S02]  /*0540*/  LDG.E R0, [R2.64] ;  /* 0x0000001002007981 */ /* 0x000ea4000c1e1900 */
[----:B--2---:R1:W2:Y:S02]  /*0550*/  R2UR UR19, R0 ;  /* 0x00000000001373c2 */ /* 0x0042a400000e0000 */
[----:B-12---:R-:W-:Y:S05]  /*0560*/  BRA `(.L_x_672) ;  /* 0x0000006000007947 */ /* 0x006fea0003800000 */
.L_x_671:
[----:B------:R-:W-:Y:S05]  /*0570*/  @!P4 BRA `(.L_x_672) ;  /* 0x000000500000c947 */ /* 0x000fea0003800000 */
[----:B------:R1:W2:Y:S04]  /*0580*/  LDG.E R0, [R2.64] ;  /* 0x0000001002007981 */ /* 0x0002a8000c1e1900 */
[----:B-1----:R-:W3:Y:S01]  /*0590*/  LDG.E R2, [R2.64+0x4] ;  /* 0x0000041002027981 */ /* 0x002ee2000c1e1900 */
[----:B--2---:R-:W1:Y:S08]  /*05a0*/  R2UR UR5, R0 ;  /* 0x00000000000573c2 */ /* 0x004e7000000e0000 */
[----:B---3--:R-:W1:Y:S02]  /*05b0*/  R2UR UR6, R2 ;  /* 0x00000000020673c2 */ /* 0x008e6400000e0000 */
[----:B-1----:R-:W-:-:S06]  /*05c0*/  UIADD3 UR19, -UR5, UR6, URZ ;  /* 0x0000000605137290 */ /* 0x002fcc000fffe13f */
.L_x_672:
[----:B------:R-:W-:Y:S01]  /*05d0*/  UIADD3 UR19, -UR4, UR19, URZ ;  /* 0x0000001304137290 */ /* 0x000fe2000fffe13f */
[----:B-----5:R-:W-:Y:S01]  /*05e0*/  IADD3 R9, R9, UR4, RZ ;  /* 0x0000000409097c10 */ /* 0x020fe2000fffe0ff */
[----:B------:R-:W-:Y:S01]  /*05f0*/  CS2R R14, SRZ ;  /* 0x00000000000e7805 */ /* 0x000fe2000001ff00 */
[----:B------:R-:W-:Y:S01]  /*0600*/  PLOP3.LUT P0, PT, PT, PT, PT, 0x80, 0x0 ;  /* 0x000000000000781c */ /* 0x000fe20003f0f070 */
[----:B------:R-:W-:Y:S01]  /*0610*/  UISETP.GE.AND UP0, UPT, UR19, 0x1, UPT ;  /* 0x000000011300788c */ /* 0x000fe2000bf06270 */
[----:B------:R-:W-:Y:S01]  /*0620*/  IMAD.MOV.U32 R126, RZ, RZ, RZ ;  /* 0x000000ffff7e7224 */ /* 0x000fe200078e00ff */
[----:B------:R-:W-:Y:S01]  /*0630*/  UIADD3 UR4, UR19, 0x3f, URZ ;  /* 0x0000003f13047890 */ /* 0x000fe2000fffe03f */
[----:B------:R-:W-:Y:S01]  /*0640*/  IMAD.MOV.U32 R124, RZ, RZ, RZ ;  /* 0x000000ffff7c7224 */ /* 0x000fe200078e00ff */
[----:B------:R-:W-:Y:S01]  /*0650*/  CS2R R130, SRZ ;  /* 0x0000000000827805 */ /* 0x000fe2000001ff00 */
[----:B------:R-:W-:Y:S01]  /*0660*/  CS2R R128, SRZ ;  /* 0x0000000000807805 */ /* 0x000fe2000001ff00 */
[----:B------:R-:W-:Y:S01]  /*0670*/  PLOP3.LUT P1, PT, PT, PT, UP0, 0x80, 0x0 ;  /* 0x000000000000781c */ /* 0x000fe20003f2f008 */
[----:B------:R-:W-:Y:S01]  /*0680*/  USHF.R.S32.HI UR18, URZ, 0x1f, UR4 ;  /* 0x0000001f3f127899 */ /* 0x000fe20008011404 */
[----:B------:R-:W-:Y:S01]  /*0690*/  CS2R R16, SRZ ;  /* 0x0000000000107805 */ /* 0x000fe2000001ff00 */
[----:B------:R-:W-:Y:S01]  /*06a0*/  MOV R122, RZ ;  /* 0x000000ff007a7202 */ /* 0x000fe20000000f00 */
[----:B------:R-:W-:Y:S01]  /*06b0*/  CS2R R120, SRZ ;  /* 0x0000000000787805 */ /* 0x000fe2000001ff00 */
[----:B------:R-:W-:Y:S01]  /*06c0*/  ULEA.HI UR18, UR18, UR4, URZ, 0x6 ;  /* 0x0000000412127291 */ /* 0x000fe2000f8f303f */
        /* <DEDUP_REMOVED lines=25> */
[----:B------:R-:W-:Y:S01]  /*0860*/  MOV R33, RZ ;  /* 0x000000ff00217202 */ /* 0x000fe20000000f00 */
[----:B------:R-:W-:Y:S01]  /*0870*/  IMAD.MOV.U32 R84, RZ, RZ, RZ ;  /* 0x000000ffff547224 */ /* 0x000fe200078e00ff */
[----:B------:R-:W-:Y:S01]  /*0880*/  CS2R R78, SRZ ;  /* 0x00000000004e7805 */ /* 0x000fe2000001ff00 */
        /* <DEDUP_REMOVED lines=45> */
[----:B------:R-:W-:Y:S01]  /*0b60*/  MOV R154, RZ ;  /* 0x000000ff009a7202 */ /* 0x000fe20000000f00 */
[----:B------:R-:W-:Y:S01]  /*0b70*/  CS2R R152, SRZ ;  /* 0x0000000000987805 */ /* 0x000fe2000001ff00 */
[----:B------:R-:W-:Y:S01]  /*0b80*/  CS2R R142, SRZ ;  /* 0x00000000008e7805 */ /* 0x000fe2000001ff00 */
[----:B------:R-:W-:Y:S01]  /*0b90*/  CS2R R58, SRZ ;  /* 0x00000000003a7805 */ /* 0x000fe2000001ff00 */
[----:B------:R-:W-:Y:S01]  /*0ba0*/  IMAD.MOV.U32 R140, RZ, RZ, RZ ;  /* 0x000000ffff8c7224 */ /* 0x000fe200078e00ff */
[----:B------:R-:W-:Y:S01]  /*0bb0*/  MOV R146, RZ ;  /* 0x000000ff00927202 */ /* 0x000fe20000000f00 */
[----:B------:R-:W-:Y:S01]  /*0bc0*/  IMAD.MOV.U32 R144, RZ, RZ, RZ ;  /* 0x000000ffff907224 */ /* 0x000fe200078e00ff */
[----:B------:R-:W-:Y:S01]  /*0bd0*/  CS2R R64, SRZ ;  /* 0x0000000000407805 */ /* 0x000fe2000001ff00 */
[----:B------:R-:W-:Y:S01]  /*0be0*/  CS2R R62, SRZ ;  /* 0x00000000003e7805 */ /* 0x000fe2000001ff00 */
[----:B------:R-:W-:Y:S05]  /*0bf0*/  @!P1 BRA `(.L_x_673) ;  /* 0x0000bf1000009947 */ /* 0x000fea0003800000 */
[----:B------:R-:W-:-:S04]  /*0c00*/  ISETP.NE.U32.AND P2, PT, RZ, c[0x0][0x340], PT ;  /* 0x0000d000ff007a0c */ /* 0x000fc80003f45070 */
[----:B------:R-:W-:-:S13]  /*0c10*/  ISETP.NE.AND.EX P2, PT, RZ, c[0x0][0x344], PT, P2 ;  /* 0x0000d100ff007a0c */ /* 0x000fda0003f45320 */
[----:B------:R-:W-:-:S05]  /*0c20*/  @P2 IMAD.WIDE R2, R61, R10, c[0x0][0x340] ;  /* 0x0000d0003d022625 */ /* 0x000fca00078e020a */
[----:B------:R1:W2:Y:S01]  /*0c30*/  @P2 LDG.E R19, [R2.64] ;  /* 0x0000001002132981 */ /* 0x0002a2000c1e1900 */
[----:B------:R-:W-:Y:S01]  /*0c40*/  SHF.R.S32.HI R25, RZ, 0x1f, R155 ;  /* 0x0000001fff197819 */ /* 0x000fe2000001149b */
[----:B------:R-:W-:Y:S01]  /*0c50*/  IMAD.MOV.U32 R6, RZ, RZ, c[0x0][0x2c4] ;  /* 0x0000b100ff067624 */ /* 0x000fe200078e00ff */
[----:B------:R-:W-:Y:S01]  /*0c60*/  SHF.R.S32.HI R0, RZ, 0x1f, R8 ;  /* 0x0000001fff007819 */ /* 0x000fe20000011408 */
[----:B------:R-:W3:Y:S01]  /*0c70*/  S2R R17, SR_CTAID.Y ;  /* 0x0000000000117919 */ /* 0x000ee20000002600 */
[-C--:B------:R-:W-:Y:S01]  /*0c80*/  LEA.HI R4, R25, R155.reuse, RZ, 0x3 ;  /* 0x0000009b19047211 */ /* 0x080fe200078f18ff */
[----:B------:R-:W-:Y:S01]  /*0c90*/  IMAD.MOV.U32 R26, RZ, RZ, 0x20 ;  /* 0x00000020ff1a7424 */ /* 0x000fe200078e00ff */
[----:B------:R-:W-:Y:S01]  /*0ca0*/  ISETP.NE.AND P1, PT, R6, 0x1, PT ;  /* 0x000000010600780c */ /* 0x000fe20003f25270 */
[----:B------:R-:W-:Y:S01]  /*0cb0*/  IMAD R0, R0, c[0x0][0x178], RZ ;  /* 0x00005e0000007a24 */ /* 0x000fe200078e02ff */
[----:B------:R-:W-:Y:S01]  /*0cc0*/  SHF.R.S32.HI R33, RZ, 0x3, R4 ;  /* 0x00000003ff217819 */ /* 0x000fe20000011404 */
[----:B------:R-:W-:Y:S01]  /*0cd0*/  BSSY B0, `(.L_x_674) ;  /* 0x0000076000007945 */ /* 0x000fe20003800000 */
[----:B------:R-:W-:Y:S01]  /*0ce0*/  LOP3.LUT R4, R4, 0xfffffff8, RZ, 0xc0, !PT ;  /* 0xfffffff804047812 */ /* 0x000fe200078ec0ff */
[----:B------:R-:W-:Y:S01]  /*0cf0*/  IMAD R0, R8, c[0x0][0x17c], R0 ;  /* 0x00005f0008007a24 */ /* 0x000fe200078e0200 */
[----:B------:R-:W-:Y:S01]  /*0d00*/  SHF.R.S32.HI R7, RZ, 0x1f, R9 ;  /* 0x0000001fff077819 */ /* 0x000fe20000011409 */
[----:B------:R-:W-:Y:S01]  /*0d10*/  IMAD.SHL.U32 R5, R33, 0x40, RZ ;  /* 0x0000004021057824 */ /* 0x000fe200078e00ff */
[----:B------:R-:W-:-:S02]  /*0d20*/  IADD3 R32, -R4, R155, RZ ;  /* 0x0000009b04207210 */ /* 0x000fc40007ffe1ff */
[----:B------:R-:W-:Y:S02]  /*0d30*/  SHF.R.S32.HI R18, RZ, 0x1f, R61 ;  /* 0x0000001fff127819 */ /* 0x000fe4000001143d */
[----:B------:R-:W-:Y:S01]  /*0d40*/  LEA.HI R24, R25, R155, RZ, 0x4 ;  /* 0x0000009b19187211 */ /* 0x000fe200078f20ff */
[----:B------:R-:W-:Y:S01]  /*0d50*/  IMAD.SHL.U32 R12, R32, 0x8, RZ ;  /* 0x00000008200c7824 */ /* 0x000fe200078e00ff */
[----:B------:R-:W-:Y:S01]  /*0d60*/  SEL R10, R18, RZ, !P5 ;  /* 0x000000ff120a7207 */ /* 0x000fe20006800000 */
[----:B-1----:R-:W-:-:S03]  /*0d70*/  IMAD.WIDE.U32 R2, R8, c[0x0][0x178], RZ ;  /* 0x00005e0008027a25 */ /* 0x002fc600078e00ff */
[----:B------:R-:W-:Y:S02]  /*0d80*/  SHF.R.S32.HI R13, RZ, 0x1f, R12 ;  /* 0x0000001fff0d7819 */ /* 0x000fe4000001140c */
[----:B---3--:R-:W-:Y:S01]  /*0d90*/  SHF.R.S32.HI R16, RZ, 0x1f, R17 ;  /* 0x0000001fff107819 */ /* 0x008fe20000011411 */
[----:B------:R-:W-:Y:S01]  /*0da0*/  IMAD.IADD R3, R3, 0x1, R0 ;  /* 0x0000000103037824 */ /* 0x000fe200078e0200 */
[----:B------:R-:W-:Y:S01]  /*0db0*/  LOP3.LUT R0, R5, 0x1c0, RZ, 0xc0, !PT ;  /* 0x000001c005007812 */ /* 0x000fe200078ec0ff */
[----:B------:R-:W-:Y:S01]  /*0dc0*/  IMAD R10, R10, c[0x0][0x1c0], RZ ;  /* 0x000070000a0a7a24 */ /* 0x000fe200078e02ff */
[----:B------:R-:W-:Y:S01]  /*0dd0*/  IADD3 R5, R12, 0x40, RZ ;  /* 0x000000400c057810 */ /* 0x000fe20007ffe0ff */
[----:B------:R-:W-:Y:S01]  /*0de0*/  IMAD R8, R16, c[0x0][0x1b8], RZ ;  /* 0x00006e0010087a24 */ /* 0x000fe200078e02ff */
[----:B------:R-:W-:Y:S01]  /*0df0*/  LOP3.LUT R6, R0, 0x38, R12, 0xf8, !PT ;  /* 0x0000003800067812 */ /* 0x000fe200078ef80c */
[----:B------:R-:W-:Y:S01]  /*0e00*/  IMAD.WIDE.U32 R2, R17, c[0x0][0x1b8], R2 ;  /* 0x00006e0011027a25 */ /* 0x000fe200078e0002 */
[----:B------:R-:W-:-:S02]  /*0e10*/  SHF.R.U32.HI R4, RZ, 0x3, R0 ;  /* 0x00000003ff047819 */ /* 0x000fc40000011600 */
[-C--:B------:R-:W-:Y:S01]  /*0e20*/  IADD3 R0, P0, R9, R33.reuse, RZ ;  /* 0x0000002109007210 */ /* 0x080fe20007f1e0ff */
[----:B------:R-:W-:Y:S01]  /*0e30*/  IMAD R8, R17, c[0x0][0x1bc], R8 ;  /* 0x00006f0011087a24 */ /* 0x000fe200078e0208 */
[----:B------:R-:W-:Y:S02]  /*0e40*/  LOP3.LUT R21, R6, R4, RZ, 0x3c, !PT ;  /* 0x0000000406157212 */ /* 0x000fe400078e3cff */
[----:B------:R-:W-:Y:S01]  /*0e50*/  LEA R9, R32, R33, 0x4 ;  /* 0x0000002120097211 */ /* 0x000fe200078e20ff */
[----:B------:R-:W-:Y:S01]  /*0e60*/  IMAD.IADD R3, R3, 0x1, R8 ;  /* 0x0000000103037824 */ /* 0x000fe200078e0208 */
[----:B------:R-:W-:Y:S01]  /*0e70*/  LEA.HI.X.SX32 R4, R33, R7, 0x1, P0 ;  /* 0x0000000721047211 */ /* 0x000fe200000f0eff */
[----:B------:R-:W-:Y:S01]  /*0e80*/  IMAD.WIDE.U32 R6, R0, c[0x0][0x1e0], R12 ;  /* 0x0000780000067a25 */ /* 0x000fe200078e000c */
[----:B------:R-:W-:Y:S02]  /*0e90*/  ISETP.GE.AND P0, PT, R5, c[0x0][0x1d4], PT ;  /* 0x0000750005007a0c */ /* 0x000fe40003f06270 */
[----:B------:R-:W-:Y:S01]  /*0ea0*/  SEL R8, R61, RZ, !P5 ;  /* 0x000000ff3d087207 */ /* 0x000fe20006800000 */
[----:B------:R-:W-:Y:S01]  /*0eb0*/  IMAD R9, R60, 0x80, R9 ;  /* 0x000000803c097824 */ /* 0x000fe200078e0209 */
[----:B------:R-:W-:Y:S01]  /*0ec0*/  ISETP.GE.AND P3, PT, R12, c[0x0][0x1d4], PT ;  /* 0x000075000c007a0c */ /* 0x000fe20003f66270 */
[----:B------:R-:W-:-:S02]  /*0ed0*/  IMAD R5, R4, c[0x0][0x1e0], RZ ;  /* 0x0000780004057a24 */ /* 0x000fc400078e02ff */
[----:B------:R-:W-:Y:S02]  /*0ee0*/  IMAD R4, R4, c[0x0][0x208], RZ ;  /* 0x0000820004047a24 */ /* 0x000fe400078e02ff */
[----:B------:R-:W-:-:S04]  /*0ef0*/  @P1 IMAD.HI.U32 R11, R9, c[0x0][0x2c8], RZ ;  /* 0x0000b200090b1a27 */ /* 0x000fc800078e00ff */
[C---:B------:R-:W-:Y:S02]  /*0f00*/  IMAD R14, R0.reuse, c[0x0][0x1e4], R5 ;  /* 0x00007900000e7a24 */ /* 0x040fe400078e0205 */
[C---:B------:R-:W-:Y:S02]  /*0f10*/  IMAD R15, R0.reuse, c[0x0][0x20c], R4 ;  /* 0x00008300000f7a24 */ /* 0x040fe400078e0204 */
[----:B------:R-:W-:Y:S01]  /*0f20*/  IMAD.WIDE.U32 R4, R0, c[0x0][0x208], R12 ;  /* 0x0000820000047a25 */ /* 0x000fe200078e000c */
[----:B------:R-:W-:Y:S02]  /*0f30*/  MOV R0, R9 ;  /* 0x0000000900007202 */ /* 0x000fe40000000f00 */
[----:B------:R-:W-:Y:S01]  /*0f40*/  @P1 SHF.R.U32.HI R0, RZ, c[0x0][0x2cc], R11 ;  /* 0x0000b300ff001a19 */ /* 0x000fe2000001160b */
[C---:B------:R-:W-:Y:S02]  /*0f50*/  IMAD R11, R8.reuse, c[0x0][0x1c4], R10 ;  /* 0x00007100080b7a24 */ /* 0x040fe400078e020a */
[----:B------:R-:W-:Y:S01]  /*0f60*/  IMAD.WIDE.U32 R2, R8, c[0x0][0x1c0], R2 ;  /* 0x0000700008027a25 */ /* 0x000fe200078e0002 */
[----:B------:R-:W-:-:S02]  /*0f70*/  IADD3 R10, -R0, RZ, RZ ;  /* 0x000000ff000a7210 */ /* 0x000fc40007ffe1ff */
[----:B------:R-:W-:Y:S01]  /*0f80*/  SHF.R.S32.HI R8, RZ, 0x1f, R0 ;  /* 0x0000001fff087819 */ /* 0x000fe20000011400 */
[----:B------:R-:W-:Y:S02]  /*0f90*/  IMAD.IADD R3, R3, 0x1, R11 ;  /* 0x0000000103037824 */ /* 0x000fe400078e020b */
[----:B------:R-:W-:Y:S01]  /*0fa0*/  IMAD R10, R10, c[0x0][0x2c4], R9 ;  /* 0x0000b1000a0a7a24 */ /* 0x000fe200078e0209 */
[----:B------:R-:W-:Y:S01]  /*0fb0*/  LOP3.LUT R9, R24, 0xfffffff0, RZ, 0xc0, !PT ;  /* 0xfffffff018097812 */ /* 0x000fe200078ec0ff */
[----:B------:R-:W-:Y:S02]  /*0fc0*/  IMAD R8, R8, c[0x0][0x1b0], RZ ;  /* 0x00006c0008087a24 */ /* 0x000fe400078e02ff */
[----:B------:R-:W-:Y:S01]  /*0fd0*/  IMAD.WIDE.U32 R2, R0, c[0x0][0x1b0], R2 ;  /* 0x00006c0000027a25 */ /* 0x000fe200078e0002 */
[----:B------:R-:W-:-:S03]  /*0fe0*/  SHF.R.S32.HI R11, RZ, 0x1f, R10 ;  /* 0x0000001fff0b7819 */ /* 0x000fc6000001140a */
[----:B------:R-:W-:Y:S02]  /*0ff0*/  IMAD R8, R0, c[0x0][0x1b4], R8 ;  /* 0x00006d0000087a24 */ /* 0x000fe400078e0208 */
[----:B------:R-:W-:Y:S02]  /*1000*/  IMAD.IADD R7, R7, 0x1, R14 ;  /* 0x0000000107077824 */ /* 0x000fe400078e020e */
[----:B------:R-:W-:Y:S01]  /*1010*/  IMAD.IADD R5, R5, 0x1, R15 ;  /* 0x0000000105057824 */ /* 0x000fe200078e020f */
[----:B------:R-:W-:Y:S01]  /*1020*/  IADD3 R3, R3, R8, RZ ;  /* 0x0000000803037210 */ /* 0x000fe20007ffe0ff */
[----:B------:R-:W-:Y:S02]  /*1030*/  IMAD R11, R11, c[0x0][0x1a8], RZ ;  /* 0x00006a000b0b7a24 */ /* 0x000fe400078e02ff */
[----:B------:R-:W-:Y:S02]  /*1040*/  IMAD.IADD R0, R155, 0x1, -R9 ;  /* 0x000000019b007824 */ /* 0x000fe400078e0a09 */
[----:B------:R-:W-:-:S04]  /*1050*/  IMAD.WIDE.U32 R8, R17, c[0x0][0x1e8], R6 ;  /* 0x00007a0011087a25 */ /* 0x000fc800078e0006 */
[----:B------:R-:W-:-:S04]  /*1060*/  IMAD.WIDE.U32 R6, R17, c[0x0][0x210], R4 ;  /* 0x0000840011067a25 */ /* 0x000fc800078e0004 */
[C---:B------:R-:W-:Y:S02]  /*1070*/  IMAD R14, R16.reuse, c[0x0][0x1e8], RZ ;  /* 0x00007a00100e7a24 */ /* 0x040fe400078e02ff */
[----:B------:R-:W-:Y:S01]  /*1080*/  IMAD R15, R16, c[0x0][0x210], RZ ;  /* 0x00008400100f7a24 */ /* 0x000fe200078e02ff */
[----:B------:R-:W-:Y:S01]  /*1090*/  SHF.R.S32.HI R16, RZ, 0x1f, R0 ;  /* 0x0000001fff107819 */ /* 0x000fe20000011400 */
[C---:B------:R-:W-:Y:S02]  /*10a0*/  IMAD R11, R10.reuse, c[0x0][0x1ac], R11 ;  /* 0x00006b000a0b7a24 */ /* 0x040fe400078e020b */
[----:B------:R-:W-:Y:S01]  /*10b0*/  IMAD.WIDE.U32 R4, R10, c[0x0][0x1a8], R2 ;  /* 0x00006a000a047a25 */ /* 0x000fe200078e0002 */
[----:B------:R-:W-:-:S03]  /*10c0*/  LEA.HI R23, R16, R0, RZ, 0x3 ;  /* 0x0000000010177211 */ /* 0x000fc600078f18ff */
[----:B------:R-:W-:Y:S01]  /*10d0*/  IMAD R14, R17, c[0x0][0x1ec], R14 ;  /* 0x00007b00110e7a24 */ /* 0x000fe200078e020e */
[----:B------:R-:W-:Y:S01]  /*10e0*/  LOP3.LUT R10, R23, 0xfffffff8, RZ, 0xc0, !PT ;  /* 0xfffffff8170a7812 */ /* 0x000fe200078ec0ff */
[----:B------:R-:W-:Y:S01]  /*10f0*/  IMAD R15, R17, c[0x0][0x214], R15 ;  /* 0x00008500110f7a24 */ /* 0x000fe200078e020f */
[----:B------:R-:W-:Y:S01]  /*1100*/  LEA R17, P1, R4, c[0x0][0x160], 0x1 ;  /* 0x0000580004117a11 */ /* 0x000fe200078208ff */
[----:B------:R-:W-:Y:S01]  /*1110*/  IMAD.IADD R2, R5, 0x1, R11 ;  /* 0x0000000105027824 */ /* 0x000fe200078e020b */
[----:B------:R-:W-:Y:S01]  /*1120*/  IADD3 R22, R0, -R10, RZ ;  /* 0x8000000a00167210 */ /* 0x000fe20007ffe0ff */
[----:B------:R-:W-:Y:S01]  /*1130*/  IMAD.IADD R9, R9, 0x1, R14 ;  /* 0x0000000109097824 */ /* 0x000fe200078e020e */
[----:B------:R-:W-:Y:S01]  /*1140*/  IADD3 R7, R7, R15, RZ ;  /* 0x0000000f07077210 */ /* 0x000fe20007ffe0ff */
[----:B------:R-:W-:Y:S01]  /*1150*/  IMAD R15, R20, c[0x0][0x2c4], RZ ;  /* 0x0000b100140f7a24 */ /* 0x000fe200078e02ff */
[----:B------:R-:W-:Y:S01]  /*1160*/  LEA.HI.X R16, R4, c[0x0][0x164], R2, 0x1, P1 ;  /* 0x0000590004107a11 */ /* 0x000fe200008f0c02 */
[----:B------:R-:W-:Y:S01]  /*1170*/  IMAD.SHL.U32 R14, R32, 0x8, RZ ;  /* 0x00000008200e7824 */ /* 0x000fe200078e00ff */
[----:B------:R-:W-:Y:S01]  /*1180*/  LEA.HI R11, R25, R155, RZ, 0x6 ;  /* 0x0000009b190b7211 */ /* 0x000fe200078f30ff */
[----:B------:R1:W3:Y:S01]  /*1190*/  SHFL.IDX PT, R4, R17, RZ, 0x181f ;  /* 0x00181fff11047589 */ /* 0x0002e200000e0000 */
[----:B------:R-:W-:-:S02]  /*11a0*/  MOV R20, 0x10 ;  /* 0x0000001000147802 */ /* 0x000fc40000000f00 */
[----:B------:R-:W-:Y:S01]  /*11b0*/  ISETP.GE.AND P5, PT, R14, c[0x0][0x198], PT ;  /* 0x000066000e007a0c */ /* 0x000fe20003fa6270 */
[----:B------:R1:W4:Y:S01]  /*11c0*/  SHFL.IDX PT, R5, R16, RZ, 0x181f ;  /* 0x00181fff10057589 */ /* 0x00032200000e0000 */
[----:B------:R-:W-:-:S04]  /*11d0*/  SHF.L.U32 R11, R11, 0x3, RZ ;  /* 0x000000030b0b7819 */ /* 0x000fc800000006ff */
[----:B------:R-:W-:Y:S02]  /*11e0*/  LOP3.LUT R11, R21, 0xfffffe00, R11, 0xf8, !PT ;  /* 0xfffffe00150b7812 */ /* 0x000fe400078ef80b */
[--C-:B--2---:R-:W-:Y:S01]  /*11f0*/  @P2 SHF.R.S32.HI R3, RZ, 0x1f, R19.reuse ;  /* 0x0000001fff032819 */ /* 0x104fe20000011413 */
[----:B------:R-:W-:Y:S01]  /*1200*/  @P2 IMAD.MOV.U32 R2, RZ, RZ, R19 ;  /* 0x000000ffff022224 */ /* 0x000fe200078e0013 */
[----:B------:R-:W-:Y:S01]  /*1210*/  @!P2 MOV R2, R61 ;  /* 0x0000003d0002a202 */ /* 0x000fe20000000f00 */
[----:B------:R-:W-:Y:S01]  /*1220*/  @!P2 IMAD.MOV.U32 R3, RZ, RZ, R18 ;  /* 0x000000ffff03a224 */ /* 0x000fe200078e0012 */
[----:B------:R-:W-:Y:S02]  /*1230*/  LEA R19, R60, R33, 0x7 ;  /* 0x000000213c137211 */ /* 0x000fe400078e38ff */
[----:B------:R-:W-:Y:S02]  /*1240*/  SEL R0, R2, RZ, !P4 ;  /* 0x000000ff02007207 */ /* 0x000fe40006000000 */
[----:B------:R-:W-:-:S02]  /*1250*/  SEL R2, R3, RZ, !P4 ;  /* 0x000000ff03027207 */ /* 0x000fc40006000000 */
[----:B------:R-:W-:Y:S01]  /*1260*/  ISETP.GE.AND P6, PT, R19, R15, PT ;  /* 0x0000000f1300720c */ /* 0x000fe20003fc6270 */
[----:B------:R-:W-:Y:S01]  /*1270*/  IMAD.WIDE.U32 R36, R0, c[0x0][0x218], R6 ;  /* 0x0000860000247a25 */ /* 0x000fe200078e0006 */
[----:B------:R-:W-:-:S03]  /*1280*/  IADD3 R18, R14, 0x40, RZ ;  /* 0x000000400e127810 */ /* 0x000fc60007ffe0ff */
[----:B------:R-:W-:Y:S01]  /*1290*/  IMAD R3, R2, c[0x0][0x1f0], RZ ;  /* 0x00007c0002037a24 */ /* 0x000fe200078e02ff */
[----:B------:R-:W-:Y:S01]  /*12a0*/  ISETP.GE.AND P4, PT, R18, c[0x0][0x198], PT ;  /* 0x0000660012007a0c */ /* 0x000fe20003f86270 */
[----:B------:R-:W-:Y:S02]  /*12b0*/  IMAD R2, R2, c[0x0][0x218], RZ ;  /* 0x0000860002027a24 */ /* 0x000fe400078e02ff */
[----:B------:R-:W-:Y:S01]  /*12c0*/  IMAD R10, R0, c[0x0][0x1f4], R3 ;  /* 0x00007d00000a7a24 */ /* 0x000fe200078e0203 */
[----:B------:R-:W-:Y:S01]  /*12d0*/  R2P PR, R22, 0x6 ;  /* 0x0000000616007804 */ /* 0x000fe20000000000 */
[C---:B------:R-:W-:Y:S02]  /*12e0*/  IMAD R2, R0.reuse, c[0x0][0x21c], R2 ;  /* 0x0000870000027a24 */ /* 0x040fe400078e0202 */
[----:B------:R-:W-:Y:S02]  /*12f0*/  IMAD.WIDE.U32 R28, R0, c[0x0][0x1f0], R8 ;  /* 0x00007c00001c7a25 */ /* 0x000fe400078e0008 */
[----:B------:R-:W-:-:S02]  /*1300*/  SEL R3, R20, 0xfffffff0, !P1 ;  /* 0xfffffff014037807 */ /* 0x000fc40004800000 */
[----:B------:R-:W-:Y:S01]  /*1310*/  IADD3 R34, R37, R2, RZ ;  /* 0x0000000225227210 */ /* 0x000fe20007ffe0ff */
[----:B------:R-:W-:Y:S01]  /*1320*/  IMAD.IADD R31, R29, 0x1, R10 ;  /* 0x000000011d1f7824 */ /* 0x000fe200078e020a */
[----:B------:R1:W-:Y:S01]  /*1330*/  STL.64 [R1+0x38], R28 ;  /* 0x0000381c01007387 */ /* 0x0003e20000100a00 */
[----:B------:R-:W-:-:S03]  /*1340*/  SEL R0, R26, 0xffffffe0, !P2 ;  /* 0xffffffe01a007807 */ /* 0x000fc60005000000 */
[----:B------:R1:W-:Y:S04]  /*1350*/  STL.64 [R1+0x30], R36 ;  /* 0x0000302401007387 */ /* 0x0003e80000100a00 */
[----:B------:R1:W-:Y:S04]  /*1360*/  STL [R1+0x40], R34 ;  /* 0x0000402201007387 */ /* 0x0003e80000100800 */
[----:B------:R1:W-:Y:S01]  /*1370*/  STL [R1+0x2c], R31 ;  /* 0x00002c1f01007387 */ /* 0x0003e20000100800 */
[----:B------:R-:W-:Y:S05]  /*1380*/  @P6 BRA `(.L_x_675) ;  /* 0x000000a000006947 */ /* 0x000fea0003800000 */
[----:B---34-:R-:W-:Y:S02]  /*1390*/  SHF.R.S32.HI R2, RZ, 0x1f, R18 ;  /* 0x0000001fff027819 */ /* 0x018fe40000011412 */
[----:B------:R-:W-:-:S02]  /*13a0*/  LEA R6, P1, R14, R4, 0x1 ;  /* 0x000000040e067211 */ /* 0x000fc400078208ff */
[----:B------:R-:W-:Y:S02]  /*13b0*/  LEA.HI R2, R2, R18, RZ, 0x3 ;  /* 0x0000001202027211 */ /* 0x000fe400078f18ff */
[----:B------:R-:W-:Y:S02]  /*13c0*/  LEA.HI.X R7, R14, R5, R13, 0x1, P1 ;  /* 0x000000050e077211 */ /* 0x000fe400008f0c0d */
[----:B------:R-:W-:Y:S01]  /*13d0*/  LOP3.LUT R8, R2, 0xfffffff8, RZ, 0xc0, !PT ;  /* 0xfffffff802087812 */ /* 0x000fe200078ec0ff */
[----:B------:R-:W-:-:S04]  /*13e0*/  IMAD.SHL.U32 R2, R11, 0x2, RZ ;  /* 0x000000020b027824 */ /* 0x000fc800078e00ff */
[----:B------:R-:W-:Y:S01]  /*13f0*/  IMAD.WIDE R4, R8, 0x2, R4 ;  /* 0x0000000208047825 */ /* 0x000fe200078e0204 */
[----:B------:R-:W-:Y:S01]  /*1400*/  @!PT LDS RZ, [RZ] ;  /* 0x00000000fffff984 */ /* 0x000fe20000000800 */
[----:B------:R2:W-:Y:S04]  /*1410*/  LDGSTS.E.BYPASS.LTC128B.128 [R2+0x8100], [R6.64], !P5 ;  /* 0x0810000006027fae */ /* 0x0005e8000e901d50 */
[----:B------:R2:W-:Y:S02]  /*1420*/  LDGSTS.E.BYPASS.LTC128B.128 [R2+0xc100], [R4.64], !P4 ;  /* 0x0c10000004027fae */ /* 0x0005e4000e101d50 */
.L_x_675:
[----:B---34-:R-:W-:Y:S05]  /*1430*/  BSYNC B0 ;  /* 0x0000000000007941 */ /* 0x018fea0003800000 */
.L_x_674:
[----:B--2---:R-:W-:Y:S01]  /*1440*/  IADD3 R2, R19, 0x10, RZ ;  /* 0x0000001013027810 */ /* 0x004fe20007ffe0ff */
[----:B------:R2:W3:Y:S01]  /*1450*/  SHFL.IDX PT, R5, R16, 0x1, 0x181f ;  /* 0x00381f0010057f89 */ /* 0x0004e200000e0000 */
[----:B------:R-:W-:Y:S02]  /*1460*/  BSSY B0, `(.L_x_676) ;  /* 0x000000e000007945 */ /* 0x000fe40003800000 */
[----:B------:R-:W-:Y:S01]  /*1470*/  ISETP.GE.AND P1, PT, R2, R15, PT ;  /* 0x0000000f0200720c */ /* 0x000fe20003f26270 */
[----:B------:R2:W4:-:S12]  /*1480*/  SHFL.IDX PT, R4, R17, 0x1, 0x181f ;  /* 0x00381f0011047f89 */ /* 0x00051800000e0000 */
[----:B------:R-:W-:Y:S05]  /*1490*/  @P1 BRA `(.L_x_677) ;  /* 0x000000a000001947 */ /* 0x000fea0003800000 */
[----:B------:R-:W-:Y:S02]  /*14a0*/  SHF.R.S32.HI R2, RZ, 0x1f, R18 ;  /* 0x0000001fff027819 */ /* 0x000fe40000011412 */
[----:B----4-:R-:W-:Y:S02]  /*14b0*/  LEA R6, P1, R14, R4, 0x1 ;  /* 0x000000040e067211 */ /* 0x010fe400078208ff */
[----:B------:R-:W-:Y:S02]  /*14c0*/  LEA.HI R2, R2, R18, RZ, 0x3 ;  /* 0x0000001202027211 */ /* 0x000fe400078f18ff */
[----:B---3--:R-:W-:Y:S02]  /*14d0*/  LEA.HI.X R7, R14, R5, R13, 0x1, P1 ;  /* 0x000000050e077211 */ /* 0x008fe400008f0c0d */
[----:B------:R-:W-:Y:S01]  /*14e0*/  LOP3.LUT R8, R2, 0xfffffff8, RZ, 0xc0, !PT ;  /* 0xfffffff802087812 */ /* 0x000fe200078ec0ff */
[----:B------:R-:W-:-:S04]  /*14f0*/  IMAD.SHL.U32 R2, R11, 0x2, RZ ;  /* 0x000000020b027824 */ /* 0x000fc800078e00ff */
[----:B------:R-:W-:Y:S01]  /*1500*/  IMAD.WIDE R4, R8, 0x2, R4 ;  /* 0x0000000208047825 */ /* 0x000fe200078e0204 */
[----:B------:R-:W-:Y:S01]  /*1510*/  @!PT LDS RZ, [RZ] ;  /* 0x00000000fffff984 */ /* 0x000fe20000000800 */
[----:B------:R3:W-:Y:S04]  /*1520*/  LDGSTS.E.BYPASS.LTC128B.128 [R2+0x8900], [R6.64], !P5 ;  /* 0x0890000006027fae */ /* 0x0007e8000e901d50 */
[----:B------:R3:W-:Y:S02]  /*1530*/  LDGSTS.E.BYPASS.LTC128B.128 [R2+0xc900], [R4.64], !P4 ;  /* 0x0c90000004027fae */ /* 0x0007e4000e101d50 */
.L_x_677:
[----:B------:R-:W-:Y:S05]  /*1540*/  BSYNC B0 ;  /* 0x0000000000007941 */ /* 0x000fea0003800000 */
.L_x_676:
[----:B---3--:R-:W-:Y:S01]  /*1550*/  IADD3 R2, R19, 0x20, RZ ;  /* 0x0000002013027810 */ /* 0x008fe20007ffe0ff */
[----:B------:R3:W1:Y:S01]  /*1560*/  SHFL.IDX PT, R5, R16, 0x2, 0x181f ;  /* 0x00581f0010057f89 */ /* 0x00066200000e0000 */
[----:B------:R-:W-:Y:S02]  /*1570*/  BSSY B0, `(.L_x_678) ;  /* 0x000000e000007945 */ /* 0x000fe40003800000 */
[----:B------:R-:W-:Y:S01]  /*1580*/  ISETP.GE.AND P1, PT, R2, R15, PT ;  /* 0x0000000f0200720c */ /* 0x000fe20003f26270 */
[----:B----4-:R3:W4:-:S12]  /*1590*/  SHFL.IDX PT, R4, R17, 0x2, 0x181f ;  /* 0x00581f0011047f89 */ /* 0x01071800000e0000 */
[----:B------:R-:W-:Y:S05]  /*15a0*/  @P1 BRA `(.L_x_679) ;  /* 0x000000a000001947 */ /* 0x000fea0003800000 */
[----:B------:R-:W-:Y:S02]  /*15b0*/  SHF.R.S32.HI R2, RZ, 0x1f, R18 ;  /* 0x0000001fff027819 */ /* 0x000fe40000011412 */
[----:B----4-:R-:W-:Y:S02]  /*15c0*/  LEA R6, P1, R14, R4, 0x1 ;  /* 0x000000040e067211 */ /* 0x010fe400078208ff */
[----:B------:R-:W-:Y:S02]  /*15d0*/  LEA.HI R2, R2, R18, RZ, 0x3 ;  /* 0x0000001202027211 */ /* 0x000fe400078f18ff */
[----:B-1----:R-:W-:Y:S02]  /*15e0*/  LEA.HI.X R7, R14, R5, R13, 0x1, P1 ;  /* 0x000000050e077211 */ /* 0x002fe400008f0c0d */
[----:B------:R-:W-:Y:S01]  /*15f0*/  LOP3.LUT R8, R2, 0xfffffff8, RZ, 0xc0, !PT ;  /* 0xfffffff802087812 */ /* 0x000fe200078ec0ff */
[----:B------:R-:W-:-:S04]  /*1600*/  IMAD.SHL.U32 R2, R11, 0x2, RZ ;  /* 0x000000020b027824 */ /* 0x000fc800078e00ff */
[----:B------:R-:W-:Y:S01]  /*1610*/  IMAD.WIDE R4, R8, 0x2, R4 ;  /* 0x0000000208047825 */ /* 0x000fe200078e0204 */
[----:B------:R-:W-:Y:S01]  /*1620*/  @!PT LDS RZ, [RZ] ;  /* 0x00000000fffff984 */ /* 0x000fe20000000800 */
[----:B------:R1:W-:Y:S04]  /*1630*/  LDGSTS.E.BYPASS.LTC128B.128 [R2+0x9100], [R6.64], !P5 ;  /* 0x0910000006027fae */ /* 0x0003e8000e901d50 */
[----:B------:R1:W-:Y:S02]  /*1640*/  LDGSTS.E.BYPASS.LTC128B.128 [R2+0xd100], [R4.64], !P4 ;  /* 0x0d10000004027fae */ /* 0x0003e4000e101d50 */
.L_x_679:
[----:B------:R-:W-:Y:S05]  /*1650*/  BSYNC B0 ;  /* 0x0000000000007941 */ /* 0x000fea0003800000 */
.L_x_678:
[----:B-1----:R-:W-:Y:S01]  /*1660*/  IADD3 R2, R19, 0x30, RZ ;  /* 0x0000003013027810 */ /* 0x002fe20007ffe0ff */
[----:B------:R1:W2:Y:S01]  /*1670*/  SHFL.IDX PT, R5, R16, 0x3, 0x181f ;  /* 0x00781f0010057f89 */ /* 0x0002a200000e0000 */
[----:B------:R-:W-:Y:S02]  /*1680*/  BSSY B0, `(.L_x_680) ;  /* 0x000000e000007945 */ /* 0x000fe40003800000 */
[----:B------:R-:W-:Y:S01]  /*1690*/  ISETP.GE.AND P1, PT, R2, R15, PT ;  /* 0x0000000f0200720c */ /* 0x000fe20003f26270 */
[----:B----4-:R1:W4:-:S12]  /*16a0*/  SHFL.IDX PT, R4, R17, 0x3, 0x181f ;  /* 0x00781f0011047f89 */ /* 0x01031800000e0000 */
[----:B------:R-:W-:Y:S05]  /*16b0*/  @P1 BRA `(.L_x_681) ;  /* 0x000000a000001947 */ /* 0x000fea0003800000 */
[----:B------:R-:W-:Y:S02]  /*16c0*/  SHF.R.S32.HI R2, RZ, 0x1f, R18 ;  /* 0x0000001fff027819 */ /* 0x000fe40000011412 */
[----:B----4-:R-:W-:Y:S02]  /*16d0*/  LEA R6, P1, R14, R4, 0x1 ;  /* 0x000000040e067211 */ /* 0x010fe400078208ff */
[----:B------:R-:W-:Y:S02]  /*16e0*/  LEA.HI R2, R2, R18, RZ, 0x3 ;  /* 0x0000001202027211 */ /* 0x000fe400078f18ff */
[----:B--2---:R-:W-:Y:S02]  /*16f0*/  LEA.HI.X R7, R14, R5, R13, 0x1, P1 ;  /* 0x000000050e077211 */ /* 0x004fe400008f0c0d */
[----:B------:R-:W-:Y:S01]  /*1700*/  LOP3.LUT R8, R2, 0xfffffff8, RZ, 0xc0, !PT ;  /* 0xfffffff802087812 */ /* 0x000fe200078ec0ff */
[----:B------:R-:W-:-:S04]  /*1710*/  IMAD.SHL.U32 R2, R11, 0x2, RZ ;  /* 0x000000020b027824 */ /* 0x000fc800078e00ff */
[----:B------:R-:W-:Y:S01]  /*1720*/  IMAD.WIDE R4, R8, 0x2, R4 ;  /* 0x0000000208047825 */ /* 0x000fe200078e0204 */
[----:B------:R-:W-:Y:S01]  /*1730*/  @!PT LDS RZ, [RZ] ;  /* 0x00000000fffff984 */ /* 0x000fe20000000800 */
[----:B------:R2:W-:Y:S04]  /*1740*/  LDGSTS.E.BYPASS.LTC128B.128 [R2+0x9900], [R6.64], !P5 ;  /* 0x0990000006027fae */ /* 0x0005e8000e901d50 */
[----:B------:R2:W-:Y:S02]  /*1750*/  LDGSTS.E.BYPASS.LTC128B.128 [R2+0xd900], [R4.64], !P4 ;  /* 0x0d90000004027fae */ /* 0x0005e4000e101d50 */
.L_x_681:
[----:B------:R-:W-:Y:S05]  /*1760*/  BSYNC B0 ;  /* 0x0000000000007941 */ /* 0x000fea0003800000 */
.L_x_680:
[----:B--2---:R-:W-:Y:S01]  /*1770*/  IADD3 R2, R19, 0x40, RZ ;  /* 0x0000004013027810 */ /* 0x004fe20007ffe0ff */
        /* <DEDUP_REMOVED lines=15> */
.L_x_683:
[----:B------:R-:W-:Y:S05]  /*1870*/  BSYNC B0 ;  /* 0x0000000000007941 */ /* 0x000fea0003800000 */
.L_x_682:
        /* <DEDUP_REMOVED lines=16> */
.L_x_685:
[----:B------:R-:W-:Y:S05]  /*1980*/  BSYNC B0 ;  /* 0x0000000000007941 */ /* 0x000fea0003800000 */
.L_x_684:
        /* <DEDUP_REMOVED lines=16> */
.L_x_687:
[----:B------:R-:W-:Y:S05]  /*1a90*/  BSYNC B0 ;  /* 0x0000000000007941 */ /* 0x000fea0003800000 */
.L_x_686:
[----:B-1--4-:R-:W1:Y:S01]  /*1aa0*/  SHFL.IDX PT, R4, R17, 0x7, 0x181f ;  /* 0x00f81f0011047f89 */ /* 0x012e6200000e0000 */
[----:B------:R-:W-:Y:S01]  /*1ab0*/  IADD3 R2, R19, 0x70, RZ ;  /* 0x0000007013027810 */ /* 0x000fe20007ffe0ff */
[----:B------:R-:W-:Y:S01]  /*1ac0*/  ULEA.HI.SX32 UR15, UR18, 0xffffffff, 0x1a ;  /* 0xffffffff120f7891 */ /* 0x000fe2000f8fd23f */
[----:B------:R-:W-:Y:S01]  /*1ad0*/  IMAD.MOV.U32 R156, RZ, RZ, R30 ;  /* 0x000000ffff9c7224 */ /* 0x000fe200078e001e */
[----:B------:R-:W4:Y:S01]  /*1ae0*/  SHFL.IDX PT, R5, R16, 0x7, 0x181f ;  /* 0x00f81f0010057f89 */ /* 0x000f2200000e0000 */
[----:B------:R-:W-:Y:S01]  /*1af0*/  ISETP.GE.AND P6, PT, R2, R15, PT ;  /* 0x0000000f0200720c */ /* 0x000fe20003fc6270 */
[----:B------:R-:W-:Y:S01]  /*1b00*/  ULDC.64 UR6, c[0x0][0x1e0] ;  /* 0x0000780000067ab9 */ /* 0x000fe20000000a00 */
[----:B------:R-:W-:Y:S01]  /*1b10*/  IADD3 R2, -R33, UR19, RZ ;  /* 0x0000001321027c10 */ /* 0x000fe2000fffe1ff */
[----:B------:R-:W-:Y:S01]  /*1b20*/  IMAD.U32 R7, RZ, RZ, UR15 ;  /* 0x0000000fff077e24 */ /* 0x000fe2000f8e00ff */
[----:B------:R-:W-:Y:S01]  /*1b30*/  UMOV UR20, 0x6 ;  /* 0x0000000600147882 */ /* 0x000fe20000000000 */
[----:B------:R-:W-:Y:S01]  /*1b40*/  IMAD.MOV.U32 R157, RZ, RZ, R31 ;  /* 0x000000ffff9d7224 */ /* 0x000fe200078e001f */
[----:B------:R-:W-:Y:S01]  /*1b50*/  USHF.L.U32 UR21, UR6, 0x6, URZ ;  /* 0x0000000606157899 */ /* 0x000fe2000800063f */
[----:B------:R-:W-:Y:S01]  /*1b60*/  IMAD R2, R7, -0x40, R2 ;  /* 0xffffffc007027824 */ /* 0x000fe200078e0202 */
[----:B------:R-:W-:Y:S01]  /*1b70*/  USHF.L.U64.HI UR20, UR6, UR20, UR7 ;  /* 0x0000001406147299 */ /* 0x000fe20008010207 */
[----:B------:R-:W-:Y:S01]  /*1b80*/  IMAD.MOV.U32 R156, RZ, RZ, R28 ;  /* 0x000000ffff9c7224 */ /* 0x000fe200078e001c */
[----:B------:R-:W-:Y:S01]  /*1b90*/  USHF.R.S32.HI UR9, URZ, 0x1f, UR15 ;  /* 0x0000001f3f097899 */ /* 0x000fe2000801140f */
[----:B------:R-:W-:Y:S01]  /*1ba0*/  IMAD.SHL.U32 R244, R11, 0x2, RZ ;  /* 0x000000020bf47824 */ /* 0x000fe200078e00ff */
[----:B------:R-:W-:Y:S01]  /*1bb0*/  ISETP.GE.AND P2, PT, R2, 0x1, PT ;  /* 0x000000010200780c */ /* 0x000fe20003f46270 */
[----:B------:R-:W-:Y:S01]  /*1bc0*/  UIMAD UR4, UR20, UR15, URZ ;  /* 0x0000000f140472a4 */ /* 0x000fe2000f8e023f */
[----:B------:R-:W-:Y:S01]  /*1bd0*/  @!P6 SHF.R.S32.HI R6, RZ, 0x1f, R18 ;  /* 0x0000001fff06e819 */ /* 0x000fe20000011412 */
[----:B------:R-:W-:Y:S01]  /*1be0*/  UIMAD.WIDE.U32 UR10, UR6, 0x20, URZ ;  /* 0x00000020060a78a5 */ /* 0x000fe2000f8e003f */
[----:B------:R-:W-:Y:S01]  /*1bf0*/  MOV R153, UR21 ;  /* 0x0000001500997c02 */ /* 0x000fe20008000f00 */
[----:B------:R-:W-:Y:S01]  /*1c00*/  UIMAD UR4, UR9, UR21, UR4 ;  /* 0x00000015090472a4 */ /* 0x000fe2000f8e0204 */
[----:B------:R-:W-:Y:S01]  /*1c10*/  @!P6 LEA.HI R8, R6, R18, RZ, 0x3 ;  /* 0x000000120608e211 */ /* 0x000fe200078f18ff */
[----:B------:R-:W-:Y:S01]  /*1c20*/  USHF.L.U32 UR8, UR7, 0x5, URZ ;  /* 0x0000000507087899 */ /* 0x000fe2000800063f */
[----:B-1----:R-:W-:Y:S01]  /*1c30*/  @!P6 LEA R6, P1, R14, R4, 0x1 ;  /* 0x000000040e06e211 */ /* 0x002fe200078208ff */
[----:B------:R-:W-:Y:S01]  /*1c40*/  STL.64 [R1+0x28], R156 ;  /* 0x0000289c01007387 */ /* 0x000fe20000100a00 */
[----:B------:R-:W-:Y:S01]  /*1c50*/  @!P6 LOP3.LUT R8, R8, 0xfffffff8, RZ, 0xc0, !PT ;  /* 0xfffffff80808e812 */ /* 0x000fe200078ec0ff */
[----:B------:R-:W-:Y:S01]  /*1c60*/  UIADD3 UR8, UR11, UR8, URZ ;  /* 0x000000080b087290 */ /* 0x000fe2000fffe03f */
[----:B----4-:R-:W-:-:S02]  /*1c70*/  @!P6 LEA.HI.X R7, R14, R5, R13, 0x1, P1 ;  /* 0x000000050e07e211 */ /* 0x010fc400008f0c0d */
[----:B------:R-:W-:Y:S01]  /*1c80*/  ISETP.GE.AND P1, PT, R2, 0x11, PT ;  /* 0x000000110200780c */ /* 0x000fe20003f26270 */
[----:B------:R-:W-:Y:S01]  /*1c90*/  @!P6 IMAD.WIDE R8, R8, 0x2, R4 ;  /* 0x000000020808e825 */ /* 0x000fe200078e0204 */
[----:B------:R-:W-:Y:S01]  /*1ca0*/  SHF.R.S32.HI R14, RZ, 0x4, R24 ;  /* 0x00000004ff0e7819 */ /* 0x000fe20000011418 */
[----:B------:R-:W-:Y:S01]  /*1cb0*/  @!PT LDS RZ, [RZ] ;  /* 0x00000000fffff984 */ /* 0x000fe20000000800 */
[----:B------:R1:W-:Y:S01]  /*1cc0*/  @!P6 LDGSTS.E.BYPASS.LTC128B.128 [R244+0xb900], [R6.64], !P5 ;  /* 0x0b90000006f4efae */ /* 0x0003e2000e901d50 */
[C---:B------:R-:W-:Y:S01]  /*1cd0*/  ISETP.GE.AND P5, PT, R2.reuse, 0x31, PT ;  /* 0x000000310200780c */ /* 0x040fe20003fa6270 */
[----:B------:R-:W-:Y:S01]  /*1ce0*/  IMAD.WIDE.U32 R4, R153, UR15, R156 ;  /* 0x0000000f99047c25 */ /* 0x000fe2000f8e009c */
[----:B------:R-:W-:Y:S01]  /*1cf0*/  LEA.HI R154, R25, R155, RZ, 0x5 ;  /* 0x0000009b199a7211 */ /* 0x000fe200078f28ff */
[----:B------:R4:W-:Y:S01]  /*1d00*/  @!P6 LDGSTS.E.BYPASS.LTC128B.128 [R244+0xf900], [R8.64], !P4 ;  /* 0x0f90000008f4efae */ /* 0x0009e2000e101d50 */
[----:B------:R-:W-:Y:S02]  /*1d10*/  ISETP.GE.AND P6, PT, R2, 0x21, PT ;  /* 0x000000210200780c */ /* 0x000fe40003fc6270 */
[----:B------:R-:W-:Y:S01]  /*1d20*/  IADD3 R5, R5, UR4, RZ ;  /* 0x0000000405057c10 */ /* 0x000fe2000fffe0ff */
[----:B------:R-:W0:Y:S04]  /*1d30*/  LDGDEPBAR ;  /* 0x00000000000079af */ /* 0x000e280000000000 */
[----:B------:R-:W-:Y:S01]  /*1d40*/  BAR.SYNC.DEFER_BLOCKING 0x0 ;  /* 0x0000000000007b1d */ /* 0x000fe20000010000 */
[----:B------:R-:W-:-:S04]  /*1d50*/  @P2 LEA R12, P4, R4, c[0x0][0x1c8], 0x1 ;  /* 0x00007200040c2a11 */ /* 0x000fc800078808ff */
[----:B------:R-:W-:Y:S01]  /*1d60*/  @P2 LEA.HI.X R13, R4, c[0x0][0x1cc], R5, 0x1, P4 ;  /* 0x00007300040d2a11 */ /* 0x000fe200020f0c05 */
[----:B------:R-:W-:-:S05]  /*1d70*/  VOTEU.ANY UP0, P5 ;  /* 0x00000000003f7886 */ /* 0x000fca0002800100 */
[----:B------:R-:W-:Y:S01]  /*1d80*/  @UP0 UIMAD UR4, UR7, 0x30, URZ ;  /* 0x00000030070408a4 */ /* 0x000fe2000f8e023f */
[----:B-1----:R-:W-:Y:S01]  /*1d90*/  IMAD.U32 R6, RZ, RZ, UR7 ;  /* 0x00000007ff067e24 */ /* 0x002fe2000f8e00ff */
[----:B----4-:R-:W-:-:S04]  /*1da0*/  MOV R8, c[0x0][0x1e0] ;  /* 0x0000780000087a02 */ /* 0x010fc80000000f00 */
[C---:B------:R-:W-:Y:S01]  /*1db0*/  @P1 LEA R2, P4, R8.reuse, R4, 0x4 ;  /* 0x0000000408021211 */ /* 0x040fe200078820ff */
[----:B------:R-:W-:Y:S01]  /*1dc0*/  @!PT LDS RZ, [RZ] ;  /* 0x00000000fffff984 */ /* 0x000fe20000000800 */
[----:B------:R-:W-:Y:S01]  /*1dd0*/  @!PT LDS RZ, [RZ] ;  /* 0x00000000fffff984 */ /* 0x000fe20000000800 */
[----:B------:R-:W-:Y:S01]  /*1de0*/  @!PT LDS RZ, [RZ] ;  /* 0x00000000fffff984 */ /* 0x000fe20000000800 */
[----:B------:R1:W-:Y:S03]  /*1df0*/  @P2 LDGSTS.E.BYPASS.LTC128B.128 [R244+0x4100], [R12.64], !P3 ;  /* 0x041000000cf42fae */ /* 0x0003e6000d901d50 */
[C---:B------:R-:W-:Y:S01]  /*1e00*/  @P1 LEA.HI.X R6, R8.reuse, R5, R6, 0x4, P4 ;  /* 0x0000000508061211 */ /* 0x040fe200020f2406 */
[----:B------:R-:W-:Y:S01]  /*1e10*/  @P5 IMAD.WIDE.U32 R8, R8, 0x30, R4 ;  /* 0x0000003008085825 */ /* 0x000fe200078e0004 */
[C---:B------:R-:W-:Y:S01]  /*1e20*/  @P1 LEA R10, P4, R2.reuse, c[0x0][0x1c8], 0x1 ;  /* 0x00007200020a1a11 */ /* 0x040fe200078808ff */
[----:B------:R1:W-:Y:S03]  /*1e30*/  @P2 LDGSTS.E.BYPASS.LTC128B.128 [R244+0x6100], [R12.64+0x80], !P0 ;  /* 0x061000800cf42fae */ /* 0x0003e6000c101d50 */
[----:B------:R-:W-:-:S02]  /*1e40*/  @P1 LEA.HI.X R11, R2, c[0x0][0x1cc], R6, 0x1, P4 ;  /* 0x00007300020b1a11 */ /* 0x000fc400020f0c06 */
[----:B------:R-:W-:-:S03]  /*1e50*/  @P6 IADD3 R2, P4, R4, UR10, RZ ;  /* 0x0000000a04026c10 */ /* 0x000fc6000ff9e0ff */
[----:B------:R4:W-:Y:S01]  /*1e60*/  @P1 LDGSTS.E.BYPASS.LTC128B.128 [R244+0x4900], [R10.64], !P3 ;  /* 0x049000000af41fae */ /* 0x0009e2000d901d50 */
[----:B------:R-:W-:Y:S02]  /*1e70*/  @P6 IADD3.X R4, R5, UR8, RZ, P4, !PT ;  /* 0x0000000805046c10 */ /* 0x000fe4000a7fe4ff */
[----:B------:R-:W-:Y:S01]  /*1e80*/  LEA.HI R5, R24, R14, RZ, 0x1 ;  /* 0x0000000e18057211 */ /* 0x000fe200078f08ff */
[----:B------:R4:W-:Y:S01]  /*1e90*/  @P1 LDGSTS.E.BYPASS.LTC128B.128 [R244+0x6900], [R10.64+0x80], !P0 ;  /* 0x069000800af41fae */ /* 0x0009e2000c101d50 */
[C---:B------:R-:W-:Y:S02]  /*1ea0*/  @P6 LEA R6, P4, R2.reuse, c[0x0][0x1c8], 0x1 ;  /* 0x0000720002066a11 */ /* 0x040fe400078808ff */
[----:B------:R-:W-:Y:S02]  /*1eb0*/  LOP3.LUT R5, R5, 0xfffffffe, RZ, 0xc0, !PT ;  /* 0xfffffffe05057812 */ /* 0x000fe400078ec0ff */
[----:B------:R-:W-:Y:S02]  /*1ec0*/  @P6 LEA.HI.X R7, R2, c[0x0][0x1cc], R4, 0x1, P4 ;  /* 0x0000730002076a11 */ /* 0x000fe400020f0c04 */
[----:B------:R-:W-:Y:S01]  /*1ed0*/  @P5 IADD3 R2, R9, UR4, RZ ;  /* 0x0000000409025c10 */ /* 0x000fe2000fffe0ff */
[----:B------:R-:W-:Y:S01]  /*1ee0*/  IMAD.IADD R9, R14, 0x1, -R5 ;  /* 0x000000010e097824 */ /* 0x000fe200078e0a05 */
[----:B------:R-:W-:Y:S01]  /*1ef0*/  @P5 LEA R4, P4, R8, c[0x0][0x1c8], 0x1 ;  /* 0x0000720008045a11 */ /* 0x000fe200078808ff */
[----:B------:R5:W-:Y:S01]  /*1f00*/  @P6 LDGSTS.E.BYPASS.LTC128B.128 [R244+0x5100], [R6.64], !P3 ;  /* 0x0510000006f46fae */ /* 0x000be2000d901d50 */
[----:B------:R-:W-:Y:S01]  /*1f10*/  ULDC.64 UR4, c[0x0][0x208] ;  /* 0x0000820000047ab9 */ /* 0x000fe20000000a00 */
[----:B------:R-:W-:Y:S01]  /*1f20*/  LOP3.LUT P1, RZ, R32, 0x2, RZ, 0xc0, !PT ;  /* 0x0000000220ff7812 */ /* 0x000fe2000782c0ff */
[----:B------:R-:W-:Y:S01]  /*1f30*/  UIMAD UR9, UR9, UR4, URZ ;  /* 0x00000004090972a4 */ /* 0x000fe2000f8e023f */
[----:B------:R-:W-:Y:S01]  /*1f40*/  @P5 LEA.HI.X R5, R8, c[0x0][0x1cc], R2, 0x1, P4 ;  /* 0x0000730008055a11 */ /* 0x000fe200020f0c02 */
[----:B------:R5:W-:Y:S01]  /*1f50*/  @P6 LDGSTS.E.BYPASS.LTC128B.128 [R244+0x7100], [R6.64+0x80], !P0 ;  /* 0x0710008006f46fae */ /* 0x000be2000c101d50 */
[----:B------:R-:W-:Y:S01]  /*1f60*/  SHF.L.U32 R2, R22, 0x6, RZ ;  /* 0x0000000616027819 */ /* 0x000fe200000006ff */
[----:B------:R-:W-:Y:S01]  /*1f70*/  IMAD.SHL.U32 R8, R33, 0x8, RZ ;  /* 0x0000000821087824 */ /* 0x000fe200078e00ff */
[----:B------:R-:W-:Y:S01]  /*1f80*/  UIMAD.WIDE.U32 UR12, UR15, UR4, URZ ;  /* 0x000000040f0c72a5 */ /* 0x000fe2000f8e003f */
[----:B------:R2:W-:Y:S01]  /*1f90*/  @P5 LDGSTS.E.BYPASS.LTC128B.128 [R244+0x5900], [R4.64], !P3 ;  /* 0x0590000004f45fae */ /* 0x0005e2000d901d50 */
[----:B------:R-:W-:-:S02]  /*1fa0*/  UIMAD UR9, UR15, UR5, UR9 ;  /* 0x000000050f0972a4 */ /* 0x000fc4000f8e0209 */
[----:B------:R-:W-:Y:S01]  /*1fb0*/  UIMAD UR15, UR15, -0x40, UR19 ;  /* 0xffffffc00f0f78a4 */ /* 0x000fe2000f8e0213 */
[----:B------:R2:W-:Y:S01]  /*1fc0*/  @P5 LDGSTS.E.BYPASS.LTC128B.128 [R244+0x7900], [R4.64+0x80], !P0 ;  /* 0x0790008004f45fae */ /* 0x0005e2000c101d50 */
[----:B------:R-:W-:-:S03]  /*1fd0*/  UIADD3 UR9, UR13, UR9, URZ ;  /* 0x000000090d097290 */ /* 0x000fc6000fffe03f */
[----:B------:R-:W0:Y:S01]  /*1fe0*/  LDGDEPBAR ;  /* 0x00000000000079af */ /* 0x000e220000000000 */
[----:B-----5:R-:W-:Y:S01]  /*1ff0*/  IMAD.SHL.U32 R6, R32, 0x40, RZ ;  /* 0x0000004020067824 */ /* 0x020fe200078e00ff */
[----:B--2---:R-:W-:Y:S01]  /*2000*/  LOP3.LUT R4, R2, 0x1c0, RZ, 0xc0, !PT ;  /* 0x000001c002047812 */ /* 0x004fe200078ec0ff */
[----:B------:R-:W-:-:S04]  /*2010*/  DEPBAR.LE SB0, 0x1 ;  /* 0x000080400000791a */ /* 0x000fc80000000000 */
[----:B------:R-:W-:-:S04]  /*2020*/  DEPBAR.LE SB0, 0x0 ;  /* 0x000080000000791a */ /* 0x000fc80000000000 */
[----:B------:R-:W-:Y:S02]  /*2030*/  LOP3.LUT R2, R6, 0x1c0, RZ, 0xc0, !PT ;  /* 0x000001c006027812 */ /* 0x000fe400078ec0ff */
[----:B------:R-:W-:Y:S02]  /*2040*/  SHF.L.U32 R5, R9, 0x3, RZ ;  /* 0x0000000309057819 */ /* 0x000fe400000006ff */
[----:B------:R-:W-:Y:S02]  /*2050*/  LOP3.LUT R8, R2, 0x8, R8, 0xf8, !PT ;  /* 0x0000000802087812 */ /* 0x000fe400078ef808 */
[----:B------:R-:W-:Y:S01]  /*2060*/  SHF.R.U32.HI R6, RZ, 0x3, R2 ;  /* 0x00000003ff067819 */ /* 0x000fe20000011602 */
[----:B------:R-:W-:Y:S01]  /*2070*/  IMAD.SHL.U32 R2, R154, 0x20, RZ ;  /* 0x000000209a027824 */ /* 0x000fe200078e00ff */
[----:B------:R-:W-:Y:S01]  /*2080*/  LOP3.LUT R7, R4, 0x8, R5, 0xf8, !PT ;  /* 0x0000000804077812 */ /* 0x000fe200078ef805 */
[----:B------:R-:W-:Y:S01]  /*2090*/  IMAD.SHL.U32 R5, R23, 0x40, RZ ;  /* 0x0000004017057824 */ /* 0x000fe200078e00ff */
[----:B------:R-:W-:-:S02]  /*20a0*/  SHF.R.U32.HI R4, RZ, 0x3, R4 ;  /* 0x00000003ff047819 */ /* 0x000fc40000011604 */
[----:B------:R-:W-:Y:S02]  /*20b0*/  LOP3.LUT R6, R8, R6, RZ, 0x3c, !PT ;  /* 0x0000000608067212 */ /* 0x000fe400078e3cff */
[----:B------:R-:W-:Y:S02]  /*20c0*/  LOP3.LUT R152, R7, R4, RZ, 0x3c, !PT ;  /* 0x0000000407987212 */ /* 0x000fe400078e3cff */
[----:B------:R-:W-:Y:S02]  /*20d0*/  LOP3.LUT R147, R5, 0xfffffe00, RZ, 0xc0, !PT ;  /* 0xfffffe0005937812 */ /* 0x000fe400078ec0ff */
[----:B------:R-:W-:Y:S02]  /*20e0*/  LOP3.LUT R4, R2, 0x7ffffc00, RZ, 0xc0, !PT ;  /* 0x7ffffc0002047812 */ /* 0x000fe400078ec0ff */
[----:B------:R-:W-:Y:S02]  /*20f0*/  LEA R2, R9, R6, 0x9 ;  /* 0x0000000609027211 */ /* 0x000fe400078e48ff */
[----:B------:R-:W-:-:S03]  /*2100*/  IADD3 R4, R152, R147, R4 ;  /* 0x0000009398047210 */ /* 0x000fc60007ffe004 */
[----:B------:R-:W-:Y:S01]  /*2110*/  IMAD.SHL.U32 R224, R2, 0x2, RZ ;  /* 0x0000000202e07824 */ /* 0x000fe200078e00ff */
[----:B------:R-:W-:Y:S01]  /*2120*/  BAR.SYNC.DEFER_BLOCKING 0x0 ;  /* 0x0000000000007b1d */ /* 0x000fe20000010000 */
[----:B------:R-:W-:-:S03]  /*2130*/  IMAD.SHL.U32 R231, R4, 0x2, RZ ;  /* 0x0000000204e77824 */ /* 0x000fc600078e00ff */
[C---:B------:R-:W-:Y:S02]  /*2140*/  IADD3 R2, R224.reuse, 0x4100, RZ ;  /* 0x00004100e0027810 */ /* 0x040fe40007ffe0ff */
[----:B------:R-:W-:Y:S02]  /*2150*/  IADD3 R235, R224, 0x4120, RZ ;  /* 0x00004120e0eb7810 */ /* 0x000fe40007ffe0ff */
[----:B------:R-:W-:Y:S02]  /*2160*/  @P1 IADD3 R235, R2, -0x20, RZ ;  /* 0xffffffe002eb1810 */ /* 0x000fe40007ffe0ff */
[-C--:B------:R-:W-:Y:S02]  /*2170*/  LEA R233, R3, R231.reuse, 0x1 ;  /* 0x000000e703e97211 */ /* 0x080fe400078e08ff */
[C---:B------:R-:W-:Y:S02]  /*2180*/  LEA R232, R0.reuse, R231, 0x1 ;  /* 0x000000e700e87211 */ /* 0x040fe400078e08ff */
[----:B------:R-:W-:-:S02]  /*2190*/  LEA R234, R0, R233, 0x1 ;  /* 0x000000e900ea7211 */ /* 0x000fc400078e08ff */
[----:B------:R-:W-:Y:S01]  /*21a0*/  IADD3 R243, R235, 0x800, RZ ;  /* 0x00000800ebf37810 */ /* 0x000fe20007ffe0ff */
[----:B------:R-:W-:Y:S01]  /*21b0*/  IMAD R236, R3, 0x2, R232 ;  /* 0x0000000203ec7824 */ /* 0x000fe200078e02e8 */
[C---:B------:R-:W-:Y:S02]  /*21c0*/  IADD3 R242, R235.reuse, 0x1000, RZ ;  /* 0x00001000ebf27810 */ /* 0x040fe40007ffe0ff */
[C---:B------:R-:W-:Y:S02]  /*21d0*/  IADD3 R241, R235.reuse, 0x1800, RZ ;  /* 0x00001800ebf17810 */ /* 0x040fe40007ffe0ff */
[C---:B------:R-:W-:Y:S01]  /*21e0*/  IADD3 R240, R235.reuse, 0x2000, RZ ;  /* 0x00002000ebf07810 */ /* 0x040fe20007ffe0ff */
[----:B------:R-:W-:Y:S01]  /*21f0*/  LDSM.16.M88.4 R4, [R231+0xa100] ;  /* 0x00a10000e704783b */ /* 0x000fe20000000200 */
[C---:B------:R-:W-:Y:S02]  /*2200*/  IADD3 R239, R235.reuse, 0x2800, RZ ;  /* 0x00002800ebef7810 */ /* 0x040fe40007ffe0ff */
[C---:B------:R-:W-:Y:S01]  /*2210*/  IADD3 R238, R235.reuse, 0x3000, RZ ;  /* 0x00003000ebee7810 */ /* 0x040fe20007ffe0ff */
[----:B-1----:R-:W1:Y:S01]  /*2220*/  LDSM.16.M88.4 R12, [R224+0x4100] ;  /* 0x00410000e00c783b */ /* 0x002e620000000200 */
[----:B------:R-:W-:-:S03]  /*2230*/  IADD3 R237, R235, 0x3800, RZ ;  /* 0x00003800ebed7810 */ /* 0x000fc60007ffe0ff */
[----:B---3--:R-:W2:Y:S04]  /*2240*/  LDSM.16.M88.4 R16, [R224+0x4900] ;  /* 0x00490000e010783b */ /* 0x008ea80000000200 */
[----:B------:R-:W3:Y:S04]  /*2250*/  LDSM.16.M88.4 R24, [R224+0x5100] ;  /* 0x00510000e018783b */ /* 0x000ee80000000200 */
[----:B------:R-:W5:Y:S04]  /*2260*/  LDSM.16.M88.4 R28, [R224+0x5900] ;  /* 0x00590000e01c783b */ /* 0x000f680000000200 */
[----:B----4-:R-:W4:Y:S04]  /*2270*/  LDSM.16.M88.4 R8, [R231+0x8100] ;  /* 0x00810000e708783b */ /* 0x010f280000000200 */
[----:B------:R-:W-:Y:S04]  /*2280*/  LDSM.16.M88.4 R20, [R233+0xa100] ;  /* 0x00a10000e914783b */ /* 0x000fe80000000200 */
[----:B------:R-:W4:Y:S04]  /*2290*/  LDSM.16.M88.4 R52, [R235] ;  /* 0x00000000eb34783b */ /* 0x000f280000000200 */
[----:B------:R-:W4:Y:S04]  /*22a0*/  LDSM.16.M88.4 R48, [R235+0x800] ;  /* 0x00080000eb30783b */ /* 0x000f280000000200 */
[----:B------:R-:W4:Y:S01]  /*22b0*/  LDSM.16.M88.4 R44, [R235+0x1000] ;  /* 0x00100000eb2c783b */ /* 0x000f220000000200 */
[C---:B-1----:R-:W-:Y:S08]  /*22c0*/  HMMA.16816.F32 R40, R4.reuse, R12, RZ ;  /* 0x0000000c0428723c */ /* 0x042ff000000018ff */
[C---:B--2---:R-:W-:Y:S08]  /*22d0*/  HMMA.16816.F32 R56, R4.reuse, R16, RZ ;  /* 0x000000100438723c */ /* 0x044ff000000018ff */
[C---:B---3--:R-:W-:Y:S08]  /*22e0*/  HMMA.16816.F32 R60, R4.reuse, R24, RZ ;  /* 0x00000018043c723c */ /* 0x048ff000000018ff */
[C---:B-----5:R-:W-:Y:S08]  /*22f0*/  HMMA.16816.F32 R64, R4.reuse, R28, RZ ;  /* 0x0000001c0440723c */ /* 0x060ff000000018ff */
[C---:B------:R-:W-:Y:S08]  /*2300*/  HMMA.16816.F32 R72, R4.reuse, R14, RZ ;  /* 0x0000000e0448723c */ /* 0x040ff000000018ff */
[C---:B------:R-:W-:Y:S08]  /*2310*/  HMMA.16816.F32 R80, R4.reuse, R18, RZ ;  /* 0x000000120450723c */ /* 0x040ff000000018ff */
[C---:B------:R-:W-:Y:S08]  /*2320*/  HMMA.16816.F32 R92, R4.reuse, R26, RZ ;  /* 0x0000001a045c723c */ /* 0x040ff000000018ff */
[----:B------:R-:W-:Y:S07]  /*2330*/  HMMA.16816.F32 R88, R4, R30, RZ ;  /* 0x0000001e0458723c */ /* 0x000fee00000018ff */
[----:B------:R-:W-:Y:S01]  /*2340*/  IMAD.U32 R6, RZ, RZ, UR12 ;  /* 0x0000000cff067e24 */ /* 0x000fe2000f8e00ff */
[----:B------:R-:W-:Y:S01]  /*2350*/  MOV R4, UR9 ;  /* 0x0000000900047c02 */ /* 0x000fe20008000f00 */
[----:B------:R-:W-:Y:S01]  /*2360*/  USHF.L.U32 UR9, UR4, 0x5, URZ ;  /* 0x0000000504097899 */ /* 0x000fe2000800063f */
[C---:B----4-:R-:W-:Y:S01]  /*2370*/  HMMA.16816.F32 R104, R8.reuse, R12, RZ ;  /* 0x0000000c0868723c */ /* 0x050fe200000018ff */
[----:B------:R-:W-:Y:S01]  /*2380*/  UMOV UR12, 0x5 ;  /* 0x00000005000c7882 */ /* 0x000fe20000000000 */
[C---:B------:R-:W-:Y:S01]  /*2390*/  LEA R2, P1, R6.reuse, R36, 0x6 ;  /* 0x0000002406027211 */ /* 0x040fe200078230ff */
[----:B------:R-:W-:Y:S01]  /*23a0*/  USHF.L.U64.HI UR12, UR4, UR12, UR5 ;  /* 0x0000000c040c7299 */ /* 0x000fe20008010205 */
[----:B------:R-:W1:Y:S01]  /*23b0*/  LDSM.16.M88.4 R36, [R235+0x1800] ;  /* 0x00180000eb24783b */ /* 0x000e620000000200 */
[----:B------:R-:W-:Y:S01]  /*23c0*/  IMAD.U32 R7, RZ, RZ, UR13 ;  /* 0x0000000dff077e24 */ /* 0x000fe2000f8e00ff */
[----:B------:R-:W-:Y:S01]  /*23d0*/  LEA.HI.X R5, R6, R34, R4, 0x6, P1 ;  /* 0x0000002206057211 */ /* 0x000fe200008f3404 */
[----:B------:R-:W-:Y:S01]  /*23e0*/  UIADD3 UR14, UP0, UR9, 0x80, URZ ;  /* 0x00000080090e7890 */ /* 0x000fe2000ff1e03f */
[C---:B------:R-:W-:Y:S01]  /*23f0*/  LEA R4, P1, R2.reuse, c[0x0][0x1f8], 0x1 ;  /* 0x00007e0002047a11 */ /* 0x040fe200078208ff */
[----:B------:R-:W-:Y:S02]  /*2400*/  HMMA.16816.F32 R120, R8, R14, RZ ;  /* 0x0000000e0878723c */ /* 0x000fe400000018ff */
[----:B------:R-:W-:Y:S01]  /*2410*/  UIADD3.X UR13, URZ, UR12, URZ, UP0, !UPT ;  /* 0x0000000c3f0d7290 */ /* 0x000fe200087fe43f */
[----:B------:R-:W-:Y:S01]  /*2420*/  LEA.HI.X R5, R2, c[0x0][0x1fc], R5, 0x1, P1 ;  /* 0x00007f0002057a11 */ /* 0x000fe200008f0c05 */
[----:B------:R-:W-:Y:S01]  /*2430*/  UISETP.GE.AND UP0, UPT, UR19, 0x41, UPT ;  /* 0x000000411300788c */ /* 0x000fe2000bf06270 */
[----:B------:R-:W-:-:S02]  /*2440*/  IADD3 R2, -R33, UR15, RZ ;  /* 0x0000000f21027c10 */ /* 0x000fc4000fffe1ff */
[----:B------:R-:W-:Y:S01]  /*2450*/  IADD3 R6, P1, R4, UR9, RZ ;  /* 0x0000000904067c10 */ /* 0x000fe2000ff3e0ff */
[C---:B------:R-:W-:Y:S01]  /*2460*/  HMMA.16816.F32 R100, R8.reuse, R16, RZ ;  /* 0x000000100864723c */ /* 0x040fe200000018ff */
[C---:B------:R-:W-:Y:S02]  /*2470*/  ISETP.LT.OR P5, PT, R2.reuse, 0x1, P3 ;  /* 0x000000010200780c */ /* 0x040fe40001fa1670 */
[C---:B------:R-:W-:Y:S02]  /*2480*/  ISETP.LT.OR P4, PT, R2.reuse, 0x1, P0 ;  /* 0x000000010200780c */ /* 0x040fe40000781670 */
[C---:B------:R-:W-:Y:S02]  /*2490*/  ISETP.LT.OR P2, PT, R2.reuse, 0x11, P3 ;  /* 0x000000110200780c */ /* 0x040fe40001f41670 */
[----:B------:R-:W-:Y:S01]  /*24a0*/  IADD3.X R7, R5, UR12, RZ, P1, !PT ;  /* 0x0000000c05077c10 */ /* 0x000fe20008ffe4ff */
[C---:B------:R-:W-:Y:S01]  /*24b0*/  HMMA.16816.F32 R116, R8.reuse, R18, RZ ;  /* 0x000000120874723c */ /* 0x040fe200000018ff */
[----:B------:R-:W2:Y:S05]  /*24c0*/  LDSM.16.M88.4 R16, [R233+0x8100] ;  /* 0x00810000e910783b */ /* 0x000eaa0000000200 */
[----:B------:R-:W-:Y:S01]  /*24d0*/  @!PT LDS RZ, [RZ] ;  /* 0x00000000fffff984 */ /* 0x000fe20000000800 */
[----:B------:R-:W-:Y:S01]  /*24e0*/  @!PT LDS RZ, [RZ] ;  /* 0x00000000fffff984 */ /* 0x000fe20000000800 */
[----:B------:R-:W-:Y:S01]  /*24f0*/  @!PT LDS RZ, [RZ] ;  /* 0x00000000fffff984 */ /* 0x000fe20000000800 */
[----:B------:R3:W-:Y:S01]  /*2500*/  LDGSTS.E.BYPASS.LTC128B.128 [R244+0x100], [R4.64], !P5 ;  /* 0x0010000004f47fae */ /* 0x0007e2000e901d50 */
[----:B------:R-:W-:Y:S01]  /*2510*/  ISETP.LT.OR P5, PT, R2, 0x11, P0 ;  /* 0x000000110200780c */ /* 0x000fe200007a1670 */
[C---:B------:R-:W-:Y:S02]  /*2520*/  HMMA.16816.F32 R96, R8.reuse, R24, RZ ;  /* 0x000000180860723c */ /* 0x040fe400000018ff */
[----:B------:R3:W-:Y:S04]  /*2530*/  LDGSTS.E.BYPASS.LTC128B.128 [R244+0x2100], [R4.64+0x80], !P4 ;  /* 0x0210008004f47fae */ /* 0x0007e8000e101d50 */
[----:B------:R4:W-:Y:S02]  /*2540*/  LDGSTS.E.BYPASS.LTC128B.128 [R244+0x900], [R6.64], !P2 ;  /* 0x0090000006f47fae */ /* 0x0009e4000d101d50 */
[C---:B------:R-:W-:Y:S08]  /*2550*/  HMMA.16816.F32 R108, R8.reuse, R26, RZ ;  /* 0x0000001a086c723c */ /* 0x040ff000000018ff */
[C---:B------:R-:W-:Y:S08]  /*2560*/  HMMA.16816.F32 R84, R8.reuse, R28, RZ ;  /* 0x0000001c0854723c */ /* 0x040ff000000018ff */
[----:B------:R-:W-:Y:S07]  /*2570*/  HMMA.16816.F32 R68, R8, R30, RZ ;  /* 0x0000001e0844723c */ /* 0x000fee00000018ff */
[----:B------:R-:W-:Y:S01]  /*2580*/  IMAD.U32 R10, RZ, RZ, UR9 ;  /* 0x00000009ff0a7e24 */ /* 0x000fe2000f8e00ff */
[----:B------:R-:W-:Y:S04]  /*2590*/  HMMA.16816.F32 R76, R20, R52, R40 ;  /* 0x00000034144c723c */ /* 0x000fe80000001828 */
[----:B------:R-:W-:-:S02]  /*25a0*/  IADD3 R10, P6, P1, R10, 0x80, R4 ;  /* 0x000000800a0a7810 */ /* 0x000fc400079de004 */
[----:B---3--:R-:W-:Y:S02]  /*25b0*/  IADD3 R4, P4, R6, UR9, RZ ;  /* 0x0000000906047c10 */ /* 0x008fe4000ff9e0ff */
[----:B------:R-:W-:Y:S01]  /*25c0*/  IADD3.X R11, RZ, UR12, R5, P6, P1 ;  /* 0x0000000cff0b7c10 */ /* 0x000fe2000b7e2405 */
[C---:B------:R-:W-:Y:S01]  /*25d0*/  HMMA.16816.F32 R136, R20.reuse, R48, R56 ;  /* 0x000000301488723c */ /* 0x040fe20000001838 */
[----:B------:R-:W-:Y:S02]  /*25e0*/  ISETP.LT.OR P1, PT, R2, 0x21, P3 ;  /* 0x000000210200780c */ /* 0x000fe40001f21670 */
[----:B------:R-:W-:Y:S01]  /*25f0*/  IADD3.X R5, R7, UR12, RZ, P4, !PT ;  /* 0x0000000c07057c10 */ /* 0x000fe2000a7fe4ff */
[----:B------:R3:W-:Y:S01]  /*2600*/  LDGSTS.E.BYPASS.LTC128B.128 [R244+0x2900], [R10.64], !P5 ;  /* 0x029000000af47fae */ /* 0x0007e2000e901d50 */
[----:B------:R-:W-:Y:S02]  /*2610*/  IADD3 R8, P4, R4, UR9, RZ ;  /* 0x0000000904087c10 */ /* 0x000fe4000ff9e0ff */
[----:B----4-:R-:W-:Y:S01]  /*2620*/  IADD3 R6, P2, R6, UR14, RZ ;  /* 0x0000000e06067c10 */ /* 0x010fe2000ff5e0ff */
[----:B------:R-:W-:Y:S01]  /*2630*/  HMMA.16816.F32 R60, R20, R44, R60 ;  /* 0x0000002c143c723c */ /* 0x000fe2000000183c */
[----:B------:R-:W-:-:S02]  /*2640*/  IADD3.X R9, R5, UR12, RZ, P4, !PT ;  /* 0x0000000c05097c10 */ /* 0x000fc4000a7fe4ff */
[C---:B------:R-:W-:Y:S02]  /*2650*/  ISETP.LT.OR P6, PT, R2.reuse, 0x21, P0 ;  /* 0x000000210200780c */ /* 0x040fe400007c1670 */
[C---:B------:R-:W-:Y:S01]  /*2660*/  ISETP.LT.OR P5, PT, R2.reuse, 0x31, P3 ;  /* 0x000000310200780c */ /* 0x040fe20001fa1670 */
[----:B------:R4:W-:Y:S01]  /*2670*/  LDGSTS.E.BYPASS.LTC128B.128 [R244+0x1100], [R4.64], !P1 ;  /* 0x0110000004f47fae */ /* 0x0009e2000c901d50 */
[----:B------:R-:W-:Y:S01]  /*2680*/  ISETP.LT.OR P4, PT, R2, 0x31, P0 ;  /* 0x000000310200780c */ /* 0x000fe20000781670 */
[----:B------:R-:W-:Y:S01]  /*2690*/  IMAD.MOV.U32 R2, RZ, RZ, 0x40 ;  /* 0x00000040ff027424 */ /* 0x000fe200078e00ff */
[----:B------:R-:W-:Y:S01]  /*26a0*/  IADD3.X R7, R7, UR13, RZ, P2, !PT ;  /* 0x0000000d07077c10 */ /* 0x000fe200097fe4ff */
[----:B-1----:R-:W-:Y:S01]  /*26b0*/  HMMA.16816.F32 R64, R20, R36, R64 ;  /* 0x000000241440723c */ /* 0x002fe20000001840 */
[----:B------:R-:W-:-:S04]  /*26c0*/  LOP3.LUT P2, RZ, R32, 0x4, RZ, 0xc0, !PT ;  /* 0x0000000420ff7812 */ /* 0x000fc8000784c0ff */
[----:B------:R-:W-:Y:S01]  /*26d0*/  SEL R2, R2, 0xffffffc0, !P2 ;  /* 0xffffffc002027807 */ /* 0x000fe20005000000 */
[----:B------:R1:W-:Y:S02]  /*26e0*/  LDGSTS.E.BYPASS.LTC128B.128 [R244+0x3100], [R6.64], !P6 ;  /* 0x0310000006f47fae */ /* 0x0003e4000f101d50 */
[----:B------:R-:W-:Y:S02]  /*26f0*/  HMMA.16816.F32 R72, R20, R54, R72 ;  /* 0x000000361448723c */ /* 0x000fe40000001848 */
[----:B------:R-:W-:Y:S01]  /*2700*/  IMAD.IADD R230, R224, 0x1, R2 ;  /* 0x00000001e0e67824 */ /* 0x000fe200078e0202 */
[----:B------:R3:W-:Y:S01]  /*2710*/  LDGSTS.E.BYPASS.LTC128B.128 [R244+0x1900], [R8.64], !P5 ;  /* 0x0190000008f47fae */ /* 0x0007e2000e901d50 */
[----:B------:R-:W-:-:S04]  /*2720*/  IMAD.IADD R229, R2, 0x1, R235 ;  /* 0x0000000102e57824 */ /* 0x000fc800078e02eb */
[----:B------:R-:W-:Y:S01]  /*2730*/  HMMA.16816.F32 R80, R20, R50, R80 ;  /* 0x000000321450723c */ /* 0x000fe20000001850 */
[----:B----4-:R-:W-:-:S07]  /*2740*/  IADD3 R4, P1, R4, UR14, RZ ;  /* 0x0000000e04047c10 */ /* 0x010fce000ff3e0ff */
[----:B------:R-:W-:Y:S01]  /*2750*/  HMMA.16816.F32 R140, R20, R46, R92 ;  /* 0x0000002e148c723c */ /* 0x000fe2000000185c */
[----:B------:R-:W-:Y:S02]  /*2760*/  IADD3.X R5, R5, UR13, RZ, P1, !PT ;  /* 0x0000000d05057c10 */ /* 0x000fe40008ffe4ff */
[----:B------:R-:W-:-:S03]  /*2770*/  PLOP3.LUT P1, PT, PT, PT, UP0, 0x80, 0x0 ;  /* 0x000000000000781c */ /* 0x000fc60003f2f008 */
[----:B------:R1:W-:Y:S02]  /*2780*/  LDGSTS.E.BYPASS.LTC128B.128 [R244+0x3900], [R4.64], !P4 ;  /* 0x0390000004f47fae */ /* 0x0003e4000e101d50 */
[----:B------:R-:W-:Y:S02]  /*2790*/  HMMA.16816.F32 R132, R20, R38, R88 ;  /* 0x000000261484723c */ /* 0x000fe40000001858 */
[----:B------:R-:W-:Y:S04]  /*27a0*/  LDSM.16.M88.4 R40, [R230+0x4100] ;  /* 0x00410000e628783b */ /* 0x000fe80000000200 */
[----:B------:R-:W4:Y:S02]  /*27b0*/  LDSM.16.M88.4 R12, [R232+0x8100] ;  /* 0x00810000e80c783b */ /* 0x000f240000000200 */
[C---:B--2---:R-:W-:Y:S02]  /*27c0*/  HMMA.16816.F32 R124, R16.reuse, R48, R100 ;  /* 0x00000030107c723c */ /* 0x044fe40000001864 */
[----:B---3--:R-:W2:Y:S04]  /*27d0*/  LDSM.16.M88.4 R8, [R232+0xa100] ;  /* 0x00a10000e808783b */ /* 0x008ea80000000200 */
[----:B------:R-:W3:Y:S02]  /*27e0*/  LDSM.16.M88.4 R24, [R230+0x5100] ;  /* 0x00510000e618783b */ /* 0x000ee40000000200 */
[C---:B------:R-:W-:Y:S02]  /*27f0*/  HMMA.16816.F32 R128, R16.reuse, R44, R96 ;  /* 0x0000002c1080723c */ /* 0x040fe40000001860 */
[----:B------:R-:W5:Y:S04]  /*2800*/  LDSM.16.M88.4 R20, [R230+0x5900] ;  /* 0x00590000e614783b */ /* 0x000f680000000200 */
[----:B------:R-:W2:Y:S02]  /*2810*/  LDSM.16.M88.4 R28, [R230+0x4900] ;  /* 0x00490000e61c783b */ /* 0x000ea40000000200 */
[C---:B------:R-:W-:Y:S02]  /*2820*/  HMMA.16816.F32 R112, R16.reuse, R36, R84 ;  /* 0x000000241070723c */ /* 0x040fe40000001854 */
[----:B------:R-:W-:Y:S04]  /*2830*/  LDSM.16.M88.4 R32, [R231+0xc100] ;  /* 0x00c10000e720783b */ /* 0x000fe80000000200 */
[----:B------:R-:W-:Y:S02]  /*2840*/  LDSM.16.M88.4 R88, [R229+0x1000] ;  /* 0x00100000e558783b */ /* 0x000fe40000000200 */
[C---:B-1----:R-:W-:Y:S02]  /*2850*/  HMMA.16816.F32 R4, R16.reuse, R52, R104 ;  /* 0x000000341004723c */ /* 0x042fe40000001868 */
[----:B------:R-:W0:Y:S06]  /*2860*/  LDGDEPBAR ;  /* 0x00000000000079af */ /* 0x000e2c0000000000 */
[C---:B------:R-:W-:Y:S08]  /*2870*/  HMMA.16816.F32 R104, R16.reuse, R50, R116 ;  /* 0x000000321068723c */ /* 0x040ff00000001874 */
[C---:B------:R-:W-:Y:S01]  /*2880*/  HMMA.16816.F32 R92, R16.reuse, R54, R120 ;  /* 0x00000036105c723c */ /* 0x040fe20000001878 */
[----:B------:R-:W-:Y:S07]  /*2890*/  LDSM.16.M88.4 R52, [R229+0x800] ;  /* 0x00080000e534783b */ /* 0x000fee0000000200 */
[C---:B------:R-:W-:Y:S01]  /*28a0*/  HMMA.16816.F32 R100, R16.reuse, R46, R108 ;  /* 0x0000002e1064723c */ /* 0x040fe2000000186c */
[----:B------:R-:W-:Y:S07]  /*28b0*/  LDSM.16.M88.4 R108, [R229+0x1800] ;  /* 0x00180000e56c783b */ /* 0x000fee0000000200 */
[----:B------:R-:W-:Y:S01]  /*28c0*/  HMMA.16816.F32 R48, R16, R38, R68 ;  /* 0x000000261030723c */ /* 0x000fe20000001844 */
[----:B------:R-:W-:Y:S04]  /*28d0*/  LDSM.16.M88.4 R16, [R229] ;  /* 0x00000000e510783b */ /* 0x000fe80000000200 */
[----:B------:R-:W1:Y:S03]  /*28e0*/  LDSM.16.M88.4 R36, [R234+0x8100] ;  /* 0x00810000ea24783b */ /* 0x000e660000000200 */
[-C--:B----4-:R-:W-:Y:S01]  /*28f0*/  HMMA.16816.F32 R44, R12, R40.reuse, R4 ;  /* 0x000000280c2c723c */ /* 0x090fe20000001804 */
[----:B------:R-:W4:Y:S07]  /*2900*/  LDSM.16.M88.4 R4, [R234+0xa100] ;  /* 0x00a10000ea04783b */ /* 0x000f2e0000000200 */
[C---:B--2---:R-:W-:Y:S08]  /*2910*/  HMMA.16816.F32 R56, R8.reuse, R40, R76 ;  /* 0x000000280838723c */ /* 0x044ff0000000184c */
[C---:B---3--:R-:W-:Y:S01]  /*2920*/  HMMA.16816.F32 R76, R8.reuse, R24, R60 ;  /* 0x00000018084c723c */ /* 0x048fe2000000183c */
[----:B------:R-:W2:Y:S07]  /*2930*/  LDSM.16.M88.4 R60, [R224+0x6100] ;  /* 0x00610000e03c783b */ /* 0x000eae0000000200 */
[C---:B-----5:R-:W-:Y:S08]  /*2940*/  HMMA.16816.F32 R68, R8.reuse, R20, R64 ;  /* 0x000000140844723c */ /* 0x060ff00000001840 */
        /* <DEDUP_REMOVED lines=8> */
[C---:B------:R-:W-:Y:S08]  /*29d0*/  HMMA.16816.F32 R92, R12.reuse, R28, R124 ;  /* 0x0000001c0c5c723c */ /* 0x040ff0000000187c */
[C---:B------:R-:W-:Y:S01]  /*29e0*/  HMMA.16816.F32 R104, R12.reuse, R30, R104 ;  /* 0x0000001e0c68723c */ /* 0x040fe20000001868 */
[----:B------:R-:W1:Y:S07]  /*29f0*/  LDSM.16.M88.4 R28, [R231+0xe100] ;  /* 0x00e10000e71c783b */ /* 0x000e6e0000000200 */
[C---:B------:R-:W-:Y:S08]  /*2a00*/  HMMA.16816.F32 R128, R12.reuse, R24, R128 ;  /* 0x000000180c80723c */ /* 0x040ff00000001880 */
[C---:B------:R-:W-:Y:S01]  /*2a10*/  HMMA.16816.F32 R100, R12.reuse, R26, R100 ;  /* 0x0000001a0c64723c */ /* 0x040fe20000001864 */
[----:B------:R-:W-:Y:S07]  /*2a20*/  LDSM.16.M88.4 R24, [R233+0xc100] ;  /* 0x00c10000e918783b */ /* 0x000fee0000000200 */
[----:B------:R-:W-:Y:S01]  /*2a30*/  HMMA.16816.F32 R112, R12, R22, R48 ;  /* 0x000000160c70723c */ /* 0x000fe20000001830 */
[----:B------:R-:W-:Y:S04]  /*2a40*/  LDSM.16.M88.4 R20, [R233+0xe100] ;  /* 0x00e10000e914783b */ /* 0x000fe80000000200 */
[----:B------:R-:W-:Y:S03]  /*2a50*/  LDSM.16.M88.4 R48, [R230+0x6100] ;  /* 0x00610000e630783b */ /* 0x000fe60000000200 */
[----:B----4-:R-:W-:Y:S01]  /*2a60*/  HMMA.16816.F32 R12, R4, R16, R56 ;  /* 0x00000010040c723c */ /* 0x010fe20000001838 */
[----:B------:R-:W3:Y:S07]  /*2a70*/  LDSM.16.M88.4 R56, [R235+0x2000] ;  /* 0x00200000eb38783b */ /* 0x000eee0000000200 */
[----:B--2---:R-:W-:Y:S08]  /*2a80*/  HMMA.16816.F32 R8, R32, R60, R8 ;  /* 0x0000003c2008723c */ /* 0x004ff00000001808 */
[C---:B------:R-:W-:Y:S08]  /*2a90*/  HMMA.16816.F32 R148, R4.reuse, R110, R64 ;  /* 0x0000006e0494723c */ /* 0x040ff00000001840 */
[-C--:B------:R-:W-:Y:S08]  /*2aa0*/  HMMA.16816.F32 R96, R4, R18.reuse, R96 ;  /* 0x000000120460723c */ /* 0x080ff00000001860 */
[----:B------:R-:W-:Y:S01]  /*2ab0*/  HMMA.16816.F32 R64, R36, R18, R40 ;  /* 0x000000122440723c */ /* 0x000fe20000001828 */
[----:B------:R-:W2:Y:S04]  /*2ac0*/  LDSM.16.M88.4 R16, [R232+0xc100] ;  /* 0x00c10000e810783b */ /* 0x000ea80000000200 */
        /* <DEDUP_REMOVED lines=8> */
[----:B---3--:R-:W-:Y:S01]  /*2b50*/  HMMA.16816.F32 R44, R24, R56, R8 ;  /* 0x00000038182c723c */ /* 0x008fe20000001808 */
[----:B------:R-:W3:Y:S07]  /*2b60*/  LDSM.16.M88.4 R8, [R234+0xc100] ;  /* 0x00c10000ea08783b */ /* 0x000eee0000000200 */
[C---:B------:R-:W-:Y:S08]  /*2b70*/  HMMA.16816.F32 R92, R36.reuse, R52, R92 ;  /* 0x00000034245c723c */ /* 0x040ff0000000185c */
[----:B------:R-:W-:Y:S08]  /*2b80*/  HMMA.16816.F32 R104, R36, R54, R104 ;  /* 0x000000362468723c */ /* 0x000ff00000001868 */
[----:B------:R-:W-:Y:S01]  /*2b90*/  HMMA.16816.F32 R52, R20, R56, R4 ;  /* 0x000000381434723c */ /* 0x000fe20000001804 */
[----:B------:R-:W-:Y:S07]  /*2ba0*/  LDSM.16.M88.4 R4, [R236+0xe100] ;  /* 0x00e10000ec04783b */ /* 0x000fee0000000200 */
[----:B--2---:R-:W-:Y:S01]  /*2bb0*/  HMMA.16816.F32 R68, R16, R48, R44 ;  /* 0x000000301044723c */ /* 0x004fe2000000182c */
[----:B------:R-:W2:Y:S07]  /*2bc0*/  LDSM.16.M88.4 R44, [R224+0x6900] ;  /* 0x00690000e02c783b */ /* 0x000eae0000000200 */
[-C--:B------:R-:W-:Y:S08]  /*2bd0*/  HMMA.16816.F32 R64, R32, R62.reuse, R64 ;  /* 0x0000003e2040723c */ /* 0x080ff00000001840 */
[----:B------:R-:W-:Y:S08]  /*2be0*/  HMMA.16816.F32 R72, R28, R62, R96 ;  /* 0x0000003e1c48723c */ /* 0x000ff00000001860 */
[----:B-1----:R-:W-:Y:S01]  /*2bf0*/  HMMA.16816.F32 R60, R12, R48, R52 ;  /* 0x000000300c3c723c */ /* 0x002fe20000001834 */
[----:B------:R-:W1:Y:S07]  /*2c00*/  LDSM.16.M88.4 R52, [R235+0x2800] ;  /* 0x00280000eb34783b */ /* 0x000e6e0000000200 */
[----:B------:R-:W-:Y:S08]  /*2c10*/  HMMA.16816.F32 R64, R24, R58, R64 ;  /* 0x0000003a1840723c */ /* 0x000ff00000001840 */
[----:B---3--:R-:W-:Y:S08]  /*2c20*/  HMMA.16816.F32 R76, R8, R40, R68 ;  /* 0x00000028084c723c */ /* 0x008ff00000001844 */
[----:B------:R-:W-:Y:S08]  /*2c30*/  HMMA.16816.F32 R72, R20, R58, R72 ;  /* 0x0000003a1448723c */ /* 0x000ff00000001848 */
[----:B--2---:R-:W-:Y:S08]  /*2c40*/  HMMA.16816.F32 R68, R32, R44, R92 ;  /* 0x0000002c2044723c */ /* 0x004ff0000000185c */
        /* <DEDUP_REMOVED lines=196> */
[----:B------:R5:W1:Y:S08]  /*3890*/  MUFU.TANH R22, R4 ;  /* 0x0000000400167308 */ /* 0x000a700000002400 */
[----:B------:R1:W1:Y:S01]  /*38a0*/  MUFU.TANH R44, R2 ;  /* 0x00000002002c7308 */ /* 0x0002620000002400 */
[----:B-----5:R-:W-:Y:S01]  /*38b0*/  LOP3.LUT R4, R152, R147, RZ, 0xfc, !PT ;  /* 0x0000009398047212 */ /* 0x020fe200078efcff */
[----:B-1----:R-:W-:-:S06]  /*38c0*/  FMUL.FTZ R2, R71, c[0x0][0x320] ;  /* 0x0000c80047027a20 */ /* 0x002fcc0000410000 */
[----:B------:R1:W1:Y:S02]  /*38d0*/  MUFU.TANH R40, R2 ;  /* 0x0000000200287308 */ /* 0x0002640000002400 */
[----:B-1----:R-:W-:-:S06]  /*38e0*/  FMUL.FTZ R2, R55, c[0x0][0x320] ;  /* 0x0000c80037027a20 */ /* 0x002fcc0000410000 */
[----:B------:R1:W1:Y:S01]  /*38f0*/  MUFU.TANH R50, R2 ;  /* 0x0000000200327308 */ /* 0x0002620000002400 */
[----:B------:R-:W-:Y:S06]  /*3900*/  BAR.SYNC.DEFER_BLOCKING 0x0 ;  /* 0x0000000000007b1d */ /* 0x000fec0000010000 */
[----:B------:R-:W-:Y:S05]  /*3910*/  @!P1 BRA `(.L_x_688) ;  /* 0x0000024000009947 */ /* 0x000fea0003800000 */
[----:B--234-:R-:W-:-:S04]  /*3920*/  ULEA.HI.SX32 UR5, UR18, 0xfffffffe, 0x1a ;  /* 0xfffffffe12057891 */ /* 0x01cfc8000f8fd23f */
        /* <DEDUP_REMOVED lines=9> */
[----:B-1----:R-:W-:-:S03]  /*39c0*/  IADD3 R2, R9, UR4, RZ ;  /* 0x0000000409027c10 */ /* 0x002fc6000fffe0ff */
[----:B------:R-:W-:Y:S01]  /*39d0*/  UIADD3.X UR4, URZ, UR8, URZ, UP0, !UPT ;  /* 0x000000083f047290 */ /* 0x000fe200087fe43f */
        /* <DEDUP_REMOVED lines=24> */
.L_x_688:
[----:B-1234-:R-:W-:Y:S01]  /*3b60*/  LOP3.LUT R2, R154, 0xffffffe0, RZ, 0xc0, !PT ;  /* 0xffffffe09a027812 */ /* 0x01efe200078ec0ff */
[----:B------:R-:W-:Y:S01]  /*3b70*/  IMAD.U32 R5, RZ, RZ, UR15 ;  /* 0x0000000fff057e24 */ /* 0x000fe2000f8e00ff */
[----:B------:R-:W-:Y:S01]  /*3b80*/  STL [R1+0x88], R244 ;  /* 0x000088f401007387 */ /* 0x000fe20000100800 */
[----:B------:R-:W-:-:S02]  /*3b90*/  IMAD.SHL.U32 R225, R4, 0x2, RZ ;  /* 0x0000000204e17824 */ /* 0x000fc400078e00ff */
[----:B------:R-:W-:Y:S01]  /*3ba0*/  IMAD.IADD R2, R155, 0x1, -R2 ;  /* 0x000000019b027824 */ /* 0x000fe200078e0a02 */
[----:B------:R-:W-:Y:S01]  /*3bb0*/  STL [R1+0x84], R243 ;  /* 0x000084f301007387 */ /* 0x000fe20000100800 */
[----:B------:R-:W-:Y:S01]  /*3bc0*/  IMAD R226, R3, 0x2, R225 ;  /* 0x0000000203e27824 */ /* 0x000fe200078e02e1 */
[C---:B------:R-:W-:Y:S02]  /*3bd0*/  LEA R228, R0.reuse, R225, 0x1 ;  /* 0x000000e100e47211 */ /* 0x040fe400078e08ff */
[----:B------:R-:W-:Y:S01]  /*3be0*/  SHF.R.S32.HI R8, RZ, 0x1f, R2 ;  /* 0x0000001fff087819 */ /* 0x000fe20000011402 */
[----:B------:R-:W-:Y:S01]  /*3bf0*/  STL [R1+0x80], R242 ;  /* 0x000080f201007387 */ /* 0x000fe20000100800 */
[----:B------:R-:W-:Y:S02]  /*3c00*/  IMAD R227, R0, 0x2, R226 ;  /* 0x0000000200e37824 */ /* 0x000fe400078e02e2 */
[----:B------:R-:W-:Y:S01]  /*3c10*/  LEA.HI R8, R8, R2, RZ, 0x2 ;  /* 0x0000000208087211 */ /* 0x000fe200078f10ff */
[----:B------:R-:W-:Y:S03]  /*3c20*/  STL [R1+0x7c], R241 ;  /* 0x00007cf101007387 */ /* 0x000fe60000100800 */
[----:B------:R-:W-:Y:S01]  /*3c30*/  LOP3.LUT R8, R8, 0x7ffffffc, RZ, 0xc0, !PT ;  /* 0x7ffffffc08087812 */ /* 0x000fe200078ec0ff */
[----:B------:R-:W-:Y:S03]  /*3c40*/  STL [R1+0x78], R240 ;  /* 0x000078f001007387 */ /* 0x000fe60000100800 */
[----:B------:R-:W-:Y:S01]  /*3c50*/  IADD3 R8, R2, -R8, RZ ;  /* 0x8000000802087210 */ /* 0x000fe20007ffe0ff */
[----:B------:R-:W-:Y:S04]  /*3c60*/  STL [R1+0x74], R239 ;  /* 0x000074ef01007387 */ /* 0x000fe80000100800 */
[----:B------:R-:W-:Y:S01]  /*3c70*/  IMAD R8, R8, -0x2, R5 ;  /* 0xfffffffe08087824 */ /* 0x000fe200078e0205 */
[----:B------:R-:W-:Y:S04]  /*3c80*/  STL [R1+0x70], R238 ;  /* 0x000070ee01007387 */ /* 0x000fe80000100800 */
[C---:B------:R-:W-:Y:S01]  /*3c90*/  ISETP.GT.AND P6, PT, R8.reuse, RZ, PT ;  /* 0x000000ff0800720c */ /* 0x040fe20003fc4270 */
[----:B------:R-:W-:Y:S01]  /*3ca0*/  STL [R1+0x6c], R237 ;  /* 0x00006ced01007387 */ /* 0x000fe20000100800 */
[----:B------:R-:W-:-:S02]  /*3cb0*/  ISETP.GT.AND P5, PT, R8, 0x1, PT ;  /* 0x000000010800780c */ /* 0x000fc40003fa4270 */
[----:B------:R-:W-:Y:S01]  /*3cc0*/  ISETP.GT.AND P4, PT, R8, 0x8, PT ;  /* 0x000000080800780c */ /* 0x000fe20003f84270 */
[----:B------:R-:W-:Y:S01]  /*3cd0*/  STL [R1+0x68], R236 ;  /* 0x000068ec01007387 */ /* 0x000fe20000100800 */
[----:B------:R-:W-:Y:S02]  /*3ce0*/  FSEL R6, R142, -INF , P6 ;  /* 0xff8000008e067808 */ /* 0x000fe40003000000 */
[----:B------:R-:W-:Y:S01]  /*3cf0*/  FSEL R7, R141, -INF , P5 ;  /* 0xff8000008d077808 */ /* 0x000fe20002800000 */
[----:B------:R-:W-:Y:S01]  /*3d00*/  STL [R1+0x64], R235 ;  /* 0x000064eb01007387 */ /* 0x000fe20000100800 */
[----:B------:R-:W-:Y:S02]  /*3d10*/  ISETP.GT.AND P2, PT, R8, 0x9, PT ;  /* 0x000000090800780c */ /* 0x000fe40003f44270 */
[----:B------:R-:W-:Y:S01]  /*3d20*/  FSEL R9, R106, -INF , P4 ;  /* 0xff8000006a097808 */ /* 0x000fe20002000000 */
[----:B------:R-:W-:Y:S01]  /*3d30*/  STL [R1+0x60], R234 ;  /* 0x000060ea01007387 */ /* 0x000fe20000100800 */
[----:B------:R-:W-:-:S02]  /*3d40*/  FMNMX.FTZ R135, R6, R7, !PT ;  /* 0x0000000706877209 */ /* 0x000fc40007810000 */
[----:B------:R-:W-:Y:S01]  /*3d50*/  FSEL R11, R108, -INF , P6 ;  /* 0xff8000006c0b7808 */ /* 0x000fe20003000000 */
        /* <DEDUP_REMOVED lines=15> */
[----:B------:R1:W-:Y:S01]  /*3e50*/  STL [R1+0x48], R224 ;  /* 0x000048e001007387 */ /* 0x0003e20000100800 */
[----:B------:R-:W-:-:S02]  /*3e60*/  FMNMX.FTZ R135, R10, R135, !PT ;  /* 0x000000870a877209 */ /* 0x000fc40007810000 */
[----:B------:R-:W-:Y:S01]  /*3e70*/  FSEL R126, R110, -INF , P4 ;  /* 0xff8000006e7e7808 */ /* 0x000fe20002000000 */
[----:B------:R-:W-:Y:S01]  /*3e80*/  LDSM.16.MT88.4 R60, [R225+0x900] ;  /* 0x00090000e13c783b */ /* 0x000fe20000004200 */
[----:B------:R-:W-:Y:S02]  /*3e90*/  FSEL R15, R104, -INF , P4 ;  /* 0xff800000680f7808 */ /* 0x000fe40002000000 */
[----:B------:R-:W-:Y:S01]  /*3ea0*/  FSEL R110, R140, -INF , P4 ;  /* 0xff8000008c6e7808 */ /* 0x000fe20002000000 */
[----:B------:R-:W-:Y:S01]  /*3eb0*/  LDSM.16.MT88.4 R100, [R228+0x2100] ;  /* 0x00210000e464783b */ /* 0x000fe20000004200 */
[----:B------:R-:W-:Y:S02]  /*3ec0*/  ISETP.GT.AND P4, PT, R8, 0x18, PT ;  /* 0x000000180800780c */ /* 0x000fe40003f84270 */
[----:B------:R-:W-:Y:S01]  /*3ed0*/  FSEL R18, R93, -INF , P5 ;  /* 0xff8000005d127808 */ /* 0x000fe20002800000 */
[----:B------:R-:W-:Y:S01]  /*3ee0*/  LDSM.16.MT88.4 R56, [R227+0x900] ;  /* 0x00090000e338783b */ /* 0x000fe20000004200 */
        /* <DEDUP_REMOVED lines=8> */
[----:B------:R-:W0:Y:S01]  /*3f70*/  LDGDEPBAR ;  /* 0x00000000000079af */ /* 0x000e220000000000 */
[----:B------:R-:W-:-:S02]  /*3f80*/  FMNMX.FTZ R135, R18, R135, !PT ;  /* 0x0000008712877209 */ /* 0x000fc40007810000 */
[----:B------:R-:W-:Y:S02]  /*3f90*/  FSEL R23, R90, -INF , P6 ;  /* 0xff8000005a177808 */ /* 0x000fe40003000000 */
[----:B------:R-:W-:Y:S02]  /*3fa0*/  FSEL R132, R96, -INF , P6 ;  /* 0xff80000060847808 */ /* 0x000fe40003000000 */
[----:B------:R-:W-:Y:S02]  /*3fb0*/  FSEL R116, R99, -INF , P6 ;  /* 0xff80000063747808 */ /* 0x000fe40003000000 */
[----:B------:R-:W-:Y:S02]  /*3fc0*/  ISETP.GT.AND P6, PT, R8, 0x20, PT ;  /* 0x000000200800780c */ /* 0x000fe40003fc4270 */
[----:B------:R-:W-:Y:S02]  /*3fd0*/  FSEL R20, R85, -INF , P2 ;  /* 0xff80000055147808 */ /* 0x000fe40001000000 */
[----:B------:R-:W-:-:S02]  /*3fe0*/  FMNMX.FTZ R135, R19, R135, !PT ;  /* 0x0000008713877209 */ /* 0x000fc40007810000 */
[----:B------:R-:W-:Y:S02]  /*3ff0*/  FSEL R24, R89, -INF , P5 ;  /* 0xff80000059187808 */ /* 0x000fe40002800000 */
[----:B------:R-:W-:Y:S02]  /*4000*/  FSEL R133, R95, -INF , P5 ;  /* 0xff8000005f857808 */ /* 0x000fe40002800000 */
[----:B------:R-:W-:Y:S02]  /*4010*/  FSEL R118, R97, -INF , P5 ;  /* 0xff80000061767808 */ /* 0x000fe40002800000 */
[----:B------:R-:W-:Y:S01]  /*4020*/  ISETP.GT.AND P5, PT, R8, 0x21, PT ;  /* 0x000000210800780c */ /* 0x000fe20003fa4270 */
[----:B------:R-:W-:Y:S01]  /*4030*/  LDSM.16.MT88.4 R96, [R226+0x2100] ;  /* 0x00210000e260783b */ /* 0x000fe20000004200 */
        /* <DEDUP_REMOVED lines=19> */
[----:B------:R-:W-:Y:S02]  /*4170*/  FSEL R177, R69, -INF , P2 ;  /* 0xff80000045b17808 */ /* 0x000fe40001000000 */
[----:B------:R-:W-:Y:S01]  /*4180*/  FMNMX.FTZ R135, R176, R135, !PT ;  /* 0x00000087b0877209 */ /* 0x000fe20007810000 */
[----:B------:R-:W-:Y:S01]  /*4190*/  LDSM.16.MT88.4 R68, [R226+0x2900] ;  /* 0x00290000e244783b */ /* 0x000fe20000004200 */
[----:B------:R-:W-:-:S02]  /*41a0*/  ISETP.GT.AND P4, PT, R8, 0x30, PT ;  /* 0x000000300800780c */ /* 0x000fc40003f84270 */
[----:B------:R-:W-:Y:S02]  /*41b0*/  FSEL R182, R72, -INF , P6 ;  /* 0xff80000048b67808 */ /* 0x000fe40003000000 */
[----:B------:R-:W-:Y:S02]  /*41c0*/  FSEL R170, R80, -INF , P6 ;  /* 0xff80000050aa7808 */ /* 0x000fe40003000000 */
[----:B------:R-:W-:Y:S02]  /*41d0*/  FSEL R168, R84, -INF , P6 ;  /* 0xff80000054a87808 */ /* 0x000fe40003000000 */
[----:B------:R-:W-:Y:S01]  /*41e0*/  ISETP.GT.AND P6, PT, R8, 0x31, PT ;  /* 0x000000310800780c */ /* 0x000fe20003fc4270 */
[----:B------:R-:W-:Y:S01]  /*41f0*/  LDSM.16.MT88.4 R84, [R228+0x100] ;  /* 0x00010000e454783b */ /* 0x000fe20000004200 */
[----:B------:R-:W-:Y:S02]  /*4200*/  FSEL R13, R30, -INF , P4 ;  /* 0xff8000001e0d7808 */ /* 0x000fe40002000000 */
[----:B------:R-:W-:-:S02]  /*4210*/  FMNMX.FTZ R135, R177, R135, !PT ;  /* 0x00000087b1877209 */ /* 0x000fc40007810000 */
[----:B------:R-:W-:Y:S01]  /*4220*/  FSEL R181, R45, -INF , P5 ;  /* 0xff8000002db57808 */ /* 0x000fe20002800000 */
[----:B------:R-:W-:Y:S01]  /*4230*/  STL [R1+0x4], R13 ;  /* 0x0000040d01007387 */ /* 0x000fe20000100800 */
[----:B------:R-:W-:Y:S02]  /*4240*/  FSEL R169, R75, -INF , P5 ;  /* 0xff8000004ba97808 */ /* 0x000fe40002800000 */
[----:B------:R-:W-:Y:S01]  /*4250*/  FSEL R166, R82, -INF , P5 ;  /* 0xff80000052a67808 */ /* 0x000fe20002800000 */
[----:B------:R-:W-:Y:S01]  /*4260*/  LDSM.16.MT88.4 R44, [R225+0x100] ;  /* 0x00010000e12c783b */ /* 0x000fe20000004200 */
[----:B------:R-:W-:Y:S02]  /*4270*/  ISETP.GT.AND P5, PT, R8, 0x38, PT ;  /* 0x000000380800780c */ /* 0x000fe40003fa4270 */
[----:B------:R-:W-:Y:S01]  /*4280*/  FSEL R12, R29, -INF , P6 ;  /* 0xff8000001d0c7808 */ /* 0x000fe20003000000 */
[----:B------:R-:W-:Y:S01]  /*4290*/  LDSM.16.MT88.4 R80, [R226+0x100] ;  /* 0x00010000e250783b */ /* 0x000fe20000004200 */
[----:B------:R-:W-:-:S02]  /*42a0*/  FMNMX.FTZ R135, R13, R135, !PT ;  /* 0x000000870d877209 */ /* 0x000fc40007810000 */
[----:B------:R-:W-:Y:S01]  /*42b0*/  ISETP.GT.AND P4, PT, R8, 0x39, PT ;  /* 0x000000390800780c */ /* 0x000fe20003f84270 */
[----:B------:R-:W-:Y:S01]  /*42c0*/  STL [R1], R12 ;  /* 0x0000000c01007387 */ /* 0x000fe20000100800 */
[----:B-1----:R-:W-:Y:S02]  /*42d0*/  FSEL R224, R22, -INF , P5 ;  /* 0xff80000016e07808 */ /* 0x002fe40002800000 */
[----:B------:R-:W-:Y:S01]  /*42e0*/  FMNMX.FTZ R135, R12, R135, !PT ;  /* 0x000000870c877209 */ /* 0x000fe20007810000 */
[----:B------:R-:W-:Y:S01]  /*42f0*/  LDSM.16.MT88.4 R72, [R225+0x2900] ;  /* 0x00290000e148783b */ /* 0x000fe20000004200 */
[----:B------:R-:W-:Y:S02]  /*4300*/  FSEL R243, R21, -INF , P4 ;  /* 0xff80000015f37808 */ /* 0x000fe40002000000 */
[----:B------:R-:W-:Y:S01]  /*4310*/  FMNMX.FTZ R135, R224, R135, !PT ;  /* 0x00000087e0877209 */ /* 0x000fe20007810000 */
[----:B------:R-:W-:Y:S01]  /*4320*/  STL [R1+0x8c], R224 ;  /* 0x00008ce001007387 */ /* 0x000fe20000100800 */
[----:B------:R-:W-:-:S02]  /*4330*/  FSEL R179, R40, -INF , P2 ;  /* 0xff80000028b37808 */ /* 0x000fc40001000000 */
[----:B------:R-:W-:Y:S01]  /*4340*/  FMNMX.FTZ R135, R243, R135, !PT ;  /* 0x00000087f3877209 */ /* 0x000fe20007810000 */
[----:B------:R-:W-:Y:S01]  /*4350*/  STL [R1+0x90], R243 ;  /* 0x000090f301007387 */ /* 0x000fe20000100800 */
[----:B------:R-:W-:Y:S02]  /*4360*/  FSEL R165, R67, -INF , P2 ;  /* 0xff80000043a57808 */ /* 0x000fe40001000000 */
[----:B------:R-:W-:Y:S01]  /*4370*/  FSEL R139, R65, -INF , P2 ;  /* 0xff800000418b7808 */ /* 0x000fe20001000000 */
[----:B------:R-:W1:Y:S01]  /*4380*/  SHFL.BFLY PT, R2, R135, 0x2, 0x1f ;  /* 0x0c401f0087027f89 */ /* 0x000e6200000e0000 */
[----:B------:R-:W-:Y:S02]  /*4390*/  FSEL R207, R31, -INF , P6 ;  /* 0xff8000001fcf7808 */ /* 0x000fe40003000000 */
[----:B------:R-:W-:Y:S02]  /*43a0*/  FSEL R206, R28, -INF , P5 ;  /* 0xff8000001cce7808 */ /* 0x000fe40002800000 */
[----:B------:R-:W-:-:S02]  /*43b0*/  FSEL R203, R27, -INF , P4 ;  /* 0xff8000001bcb7808 */ /* 0x000fc40002000000 */
[----:B------:R-:W-:Y:S02]  /*43c0*/  FMNMX.FTZ R0, R108, R109, !PT ;  /* 0x0000006d6c007209 */ /* 0x000fe40007810000 */
[----:B------:R-:W-:Y:S02]  /*43d0*/  FSEL R204, R53, -INF , P6 ;  /* 0xff80000035cc7808 */ /* 0x000fe40003000000 */
[----:B------:R-:W-:Y:S02]  /*43e0*/  FMNMX.FTZ R0, R110, R0, !PT ;  /* 0x000000006e007209 */ /* 0x000fe40007810000 */
[----:B------:R-:W-:Y:S02]  /*43f0*/  FSEL R191, R34, -INF , P5 ;  /* 0xff80000022bf7808 */ /* 0x000fe40002800000 */
[----:B------:R-:W-:Y:S02]  /*4400*/  FMNMX.FTZ R0, R111, R0, !PT ;  /* 0x000000006f007209 */ /* 0x000fe40007810000 */
[----:B------:R-:W-:-:S02]  /*4410*/  FSEL R190, R33, -INF , P4 ;  /* 0xff80000021be7808 */ /* 0x000fc40002000000 */
[----:B------:R-:W-:Y:S02]  /*4420*/  FMNMX.FTZ R0, R116, R0, !PT ;  /* 0x0000000074007209 */ /* 0x000fe40007810000 */
[----:B------:R-:W-:Y:S02]  /*4430*/  FSEL R186, R50, -INF , P6 ;  /* 0xff80000032ba7808 */ /* 0x000fe40003000000 */
[----:B------:R-:W-:Y:S02]  /*4440*/  FMNMX.FTZ R0, R118, R0, !PT ;  /* 0x0000000076007209 */ /* 0x000fe40007810000 */
[----:B-1----:R-:W-:Y:S02]  /*4450*/  FMNMX.FTZ R135, R135, R2, !PT ;  /* 0x0000000287877209 */ /* 0x002fe40007810000 */
[----:B------:R-:W-:Y:S02]  /*4460*/  FMNMX.FTZ R0, R117, R0, !PT ;  /* 0x0000000075007209 */ /* 0x000fe40007810000 */
[----:B------:R-:W-:Y:S01]  /*4470*/  FSEL R185, R48, -INF , P5 ;  /* 0xff80000030b97808 */ /* 0x000fe20002800000 */
[----:B------:R-:W1:Y:S01]  /*4480*/  SHFL.BFLY PT, R2, R135, 0x1, 0x1f ;  /* 0x0c201f0087027f89 */ /* 0x000e6200000e0000 */
[----:B------:R-:W-:-:S02]  /*4490*/  FMNMX.FTZ R0, R119, R0, !PT ;  /* 0x0000000077007209 */ /* 0x000fc40007810000 */
        /* <DEDUP_REMOVED lines=10> */
[----:B------:R-:W-:Y:S01]  /*4540*/  FMNMX.FTZ R2, R15, R2, !PT ;  /* 0x000000020f027209 */ /* 0x000fe20007810000 */
[----:B------:R-:W-:Y:S03]  /*4550*/  STL [R1+0x94], R135 ;  /* 0x0000948701007387 */ /* 0x000fe60000100800 */
[----:B------:R-:W-:-:S02]  /*4560*/  FMNMX.FTZ R2, R16, R2, !PT ;  /* 0x0000000210027209 */ /* 0x000fc40007810000 */
[----:B------:R-:W-:Y:S02]  /*4570*/  FSEL R13, R13, RZ, P2 ;  /* 0x000000ff0d0d7208 */ /* 0x000fe40001000000 */
[----:B------:R-:W-:Y:S02]  /*4580*/  FMNMX.FTZ R2, R23, R2, !PT ;  /* 0x0000000217027209 */ /* 0x000fe40007810000 */
[----:B------:R-:W-:Y:S02]  /*4590*/  ISETP.GT.AND P2, PT, R8, 0x30, PT ;  /* 0x000000300800780c */ /* 0x000fe40003f44270 */
[----:B------:R-:W-:Y:S02]  /*45a0*/  FMNMX.FTZ R2, R24, R2, !PT ;  /* 0x0000000218027209 */ /* 0x000fe40007810000 */
[----:B------:R-:W-:Y:S02]  /*45b0*/  FSEL R233, R32, -INF , P2 ;  /* 0xff80000020e97808 */ /* 0x000fe40001000000 */
[----:B------:R-:W-:-:S04]  /*45c0*/  FMNMX.FTZ R2, R25, R2, !PT ;  /* 0x0000000219027209 */ /* 0x000fc80007810000 */
        /* <DEDUP_REMOVED lines=8> */
[----:B------:R-:W-:-:S05]  /*4650*/  FMNMX.FTZ R2, R203, R2, !PT ;  /* 0x00000002cb027209 */ /* 0x000fca0007810000 */
[----:B------:R-:W1:Y:S02]  /*4660*/  SHFL.BFLY PT, R5, R2, 0x2, 0x1f ;  /* 0x0c401f0002057f89 */ /* 0x000e6400000e0000 */
[----:B-1----:R-:W-:-:S05]  /*4670*/  FMNMX.FTZ R2, R2, R5, !PT ;  /* 0x0000000502027209 */ /* 0x002fca0007810000 */
[----:B------:R-:W1:Y:S02]  /*4680*/  SHFL.BFLY PT, R5, R2, 0x1, 0x1f ;  /* 0x0c201f0002057f89 */ /* 0x000e6400000e0000 */
[----:B-1----:R-:W-:Y:S01]  /*4690*/  FMNMX.FTZ R2, R2, R5, !PT ;  /* 0x0000000502027209 */ /* 0x002fe20007810000 */
[----:B------:R-:W-:-:S03]  /*46a0*/  FFMA.FTZ R5, R6, c[0x0][0x2d0], -R13 ;  /* 0x0000b40006057a23 */ /* 0x000fc6000001080d */
[C---:B------:R-:W-:Y:S01]  /*46b0*/  FSETP.NEU.FTZ.AND P2, PT, R2.reuse, -INF , PT ;  /* 0xff8000000200780b */ /* 0x040fe20003f5d000 */
[----:B------:R-:W-:Y:S01]  /*46c0*/  FMUL.FTZ R12, R2, c[0x0][0x2d0] ;  /* 0x0000b400020c7a20 */ /* 0x000fe20000410000 */
[----:B------:R1:W-:Y:S04]  /*46d0*/  MUFU.EX2 R235, R5 ;  /* 0x0000000500eb7308 */ /* 0x0003e80000000800 */
[----:B------:R-:W-:Y:S02]  /*46e0*/  FSEL R12, R12, RZ, P2 ;  /* 0x000000ff0c0c7208 */ /* 0x000fe40001000000 */
[----:B------:R-:W-:Y:S02]  /*46f0*/  ISETP.GT.AND P2, PT, R8, 0x30, PT ;  /* 0x000000300800780c */ /* 0x000fe40003f44270 */
[----:B------:R-:W-:Y:S01]  /*4700*/  FMNMX.FTZ R8, R124, R125, !PT ;  /* 0x0000007d7c087209 */ /* 0x000fe20007810000 */
[--C-:B------:R-:W-:Y:S01]  /*4710*/  FFMA.FTZ R3, R15, c[0x0][0x2d0], -R12.reuse ;  /* 0x0000b4000f037a23 */ /* 0x100fe2000001080c */
[----:B------:R-:W-:Y:S01]  /*4720*/  FSEL R205, R52, -INF , P2 ;  /* 0xff80000034cd7808 */ /* 0x000fe20001000000 */
[----:B------:R-:W-:Y:S01]  /*4730*/  FFMA.FTZ R4, R14, c[0x0][0x2d0], -R12 ;  /* 0x0000b4000e047a23 */ /* 0x000fe2000001080c */
[----:B------:R-:W-:Y:S01]  /*4740*/  FMNMX.FTZ R8, R126, R8, !PT ;  /* 0x000000087e087209 */ /* 0x000fe20007810000 */
[----:B------:R2:W-:Y:S01]  /*4750*/  MUFU.EX2 R234, R3 ;  /* 0x0000000300ea7308 */ /* 0x0005e20000000800 */
[----:B------:R-:W-:Y:S01]  /*4760*/  FMNMX.FTZ R0, R205, R0, !PT ;  /* 0x00000000cd007209 */ /* 0x000fe20007810000 */
[----:B------:R-:W-:Y:S01]  /*4770*/  LDSM.16.MT88.4 R52, [R226+0x900] ;  /* 0x00090000e234783b */ /* 0x000fe20000004200 */
[----:B-1----:R-:W-:Y:S01]  /*4780*/  FFMA.FTZ R5, R7, c[0x0][0x2d0], -R13 ;  /* 0x0000b40007057a23 */ /* 0x002fe2000001080d */
[----:B------:R-:W-:-:S02]  /*4790*/  FSEL R187, R187, -INF , P2 ;  /* 0xff800000bbbb7808 */ /* 0x000fc40001000000 */
[----:B------:R-:W-:Y:S02]  /*47a0*/  FMNMX.FTZ R0, R204, R0, !PT ;  /* 0x00000000cc007209 */ /* 0x000fe40007810000 */
[----:B------:R1:W3:Y:S02]  /*47b0*/  MUFU.EX2 R236, R5 ;  /* 0x0000000500ec7308 */ /* 0x0002e40000000800 */
[----:B------:R-:W-:-:S04]  /*47c0*/  FMNMX.FTZ R0, R191, R0, !PT ;  /* 0x00000000bf007209 */ /* 0x000fc80007810000 */
[----:B------:R-:W-:Y:S01]  /*47d0*/  FMNMX.FTZ R0, R190, R0, !PT ;  /* 0x00000000be007209 */ /* 0x000fe20007810000 */
[----:B--2---:R-:W-:Y:S01]  /*47e0*/  FFMA.FTZ R3, R16, c[0x0][0x2d0], -R12 ;  /* 0x0000b40010037a23 */ /* 0x004fe2000001080c */
[----:B------:R3:W-:Y:S01]  /*47f0*/  MUFU.EX2 R200, R4 ;  /* 0x0000000400c87308 */ /* 0x0007e20000000800 */
[----:B-1----:R-:W-:-:S07]  /*4800*/  FFMA.FTZ R5, R9, c[0x0][0x2d0], -R13 ;  /* 0x0000b40009057a23 */ /* 0x002fce000001080d */
[----:B------:R1:W2:Y:S01]  /*4810*/  MUFU.EX2 R201, R3 ;  /* 0x0000000300c97308 */ /* 0x0002a20000000800 */
[----:B------:R-:W4:Y:S07]  /*4820*/  SHFL.BFLY PT, R9, R0, 0x2, 0x1f ;  /* 0x0c401f0000097f89 */ /* 0x000f2e00000e0000 */
[----:B------:R4:W-:Y:S01]  /*4830*/  MUFU.EX2 R135, R5 ;  /* 0x0000000500877308 */ /* 0x0009e20000000800 */
[----:B---3--:R-:W-:Y:S01]  /*4840*/  F2FP.PACK_AB R4, R236, R235 ;  /* 0x000000ebec04723e */ /* 0x008fe200000000ff */
[----:B-1----:R-:W-:Y:S01]  /*4850*/  FFMA.FTZ R3, R17, c[0x0][0x2d0], -R13 ;  /* 0x0000b40011037a23 */ /* 0x002fe2000001080d */
[----:B--2---:R-:W-:-:S05]  /*4860*/  F2FP.PACK_AB R7, R201, R234 ;  /* 0x000000eac907723e */ /* 0x004fca00000000ff */
[----:B------:R1:W-:Y:S01]  /*4870*/  MUFU.EX2 R241, R3 ;  /* 0x0000000300f17308 */ /* 0x0003e20000000800 */
[----:B----4-:R-:W-:Y:S01]  /*4880*/  FFMA.FTZ R5, R10, c[0x0][0x2d0], -R13 ;  /* 0x0000b4000a057a23 */ /* 0x010fe2000001080d */
[----:B------:R-:W-:-:S06]  /*4890*/  FMNMX.FTZ R0, R0, R9, !PT ;  /* 0x0000000900007209 */ /* 0x000fcc0007810000 */
[----:B------:R2:W3:Y:S01]  /*48a0*/  MUFU.EX2 R224, R5 ;  /* 0x0000000500e07308 */ /* 0x0004e20000000800 */
[----:B------:R-:W4:Y:S01]  /*48b0*/  SHFL.BFLY PT, R16, R0, 0x1, 0x1f ;  /* 0x0c201f0000107f89 */ /* 0x000f2200000e0000 */
[----:B-1----:R-:W-:-:S06]  /*48c0*/  FFMA.FTZ R3, R18, c[0x0][0x2d0], -R13 ;  /* 0x0000b40012037a23 */ /* 0x002fcc000001080d */
[----:B------:R1:W-:Y:S01]  /*48d0*/  MUFU.EX2 R231, R3 ;  /* 0x0000000300e77308 */ /* 0x0003e20000000800 */
[----:B--2---:R-:W-:Y:S01]  /*48e0*/  FFMA.FTZ R5, R11, c[0x0][0x2d0], -R12 ;  /* 0x0000b4000b057a23 */ /* 0x004fe2000001080c */
[----:B---3--:R-:W-:-:S06]  /*48f0*/  F2FP.PACK_AB R6, R224, R135 ;  /* 0x00000087e006723e */ /* 0x008fcc00000000ff */
[----:B------:R-:W2:Y:S01]  /*4900*/  MUFU.EX2 R188, R5 ;  /* 0x0000000500bc7308 */ /* 0x000ea20000000800 */
[----:B----4-:R-:W-:Y:S02]  /*4910*/  FMNMX.FTZ R137, R0, R16, !PT ;  /* 0x0000001000897209 */ /* 0x010fe40007810000 */
[----:B-1----:R-:W-:Y:S01]  /*4920*/  FMNMX.FTZ R3, R127, R8, !PT ;  /* 0x000000087f037209 */ /* 0x002fe20007810000 */
[----:B------:R-:W-:Y:S01]  /*4930*/  FFMA.FTZ R8, R19, c[0x0][0x2d0], -R13 ;  /* 0x0000b40013087a23 */ /* 0x000fe2000001080d */
[----:B------:R-:W-:Y:S02]  /*4940*/  FSETP.NEU.FTZ.AND P2, PT, R137, -INF , PT ;  /* 0xff8000008900780b */ /* 0x000fe40003f5d000 */
[----:B------:R-:W-:Y:S01]  /*4950*/  FMNMX.FTZ R3, R132, R3, !PT ;  /* 0x0000000384037209 */ /* 0x000fe20007810000 */
[----:B------:R1:W-:Y:S03]  /*4960*/  MUFU.EX2 R237, R8 ;  /* 0x0000000800ed7308 */ /* 0x0003e60000000800 */
[----:B------:R-:W-:-:S02]  /*4970*/  FMNMX.FTZ R3, R133, R3, !PT ;  /* 0x0000000385037209 */ /* 0x000fc40007810000 */
[----:B--2---:R-:W-:Y:S02]  /*4980*/  F2FP.PACK_AB R5, R200, R188 ;  /* 0x000000bcc805723e */ /* 0x004fe400000000ff */
[----:B------:R-:W-:-:S05]  /*4990*/  FMNMX.FTZ R3, R134, R3, !PT ;  /* 0x0000000386037209 */ /* 0x000fca0007810000 */
[----:B------:R-:W-:Y:S01]  /*49a0*/  HMMA.16816.F32 R64, R4, R44, RZ ;  /* 0x0000002c0440723c */ /* 0x000fe200000018ff */
[----:B-1----:R-:W-:-:S04]  /*49b0*/  FFMA.FTZ R8, R20, c[0x0][0x2d0], -R13 ;  /* 0x0000b40014087a23 */ /* 0x002fc8000001080d */
[----:B------:R1:W2:Y:S03]  /*49c0*/  MUFU.EX2 R238, R8 ;  /* 0x0000000800ee7308 */ /* 0x0002a60000000800 */
[C---:B------:R-:W-:Y:S08]  /*49d0*/  HMMA.16816.F32 R156, R4.reuse, R88, RZ ;  /* 0x00000058049c723c */ /* 0x040ff000000018ff */
[----:B------:R-:W-:Y:S01]  /*49e0*/  HMMA.16816.F32 R140, R4, R100, RZ ;  /* 0x00000064048c723c */ /* 0x000fe200000018ff */
[----:B-1----:R-:W-:Y:S01]  /*49f0*/  FMNMX.FTZ R8, R138, R3, !PT ;  /* 0x000000038a087209 */ /* 0x002fe20007810000 */
[----:B------:R-:W-:Y:S01]  /*4a00*/  FFMA.FTZ R3, R23, c[0x0][0x2d0], -R12 ;  /* 0x0000b40017037a23 */ /* 0x000fe2000001080c */
[----:B--2---:R-:W-:-:S05]  /*4a10*/  F2FP.PACK_AB R10, R238, R237 ;  /* 0x000000edee0a723e */ /* 0x004fca00000000ff */
[C---:B------:R-:W-:Y:S01]  /*4a20*/  HMMA.16816.F32 R128, R4.reuse, R104, RZ ;  /* 0x000000680480723c */ /* 0x040fe200000018ff */
[----:B------:R-:W-:Y:S01]  /*4a30*/  FMNMX.FTZ R8, R170, R8, !PT ;  /* 0x00000008aa087209 */ /* 0x000fe20007810000 */
[----:B------:R1:W-:Y:S06]  /*4a40*/  MUFU.EX2 R240, R3 ;  /* 0x0000000300f07308 */ /* 0x0003ec0000000800 */
[C---:B------:R-:W-:Y:S08]  /*4a50*/  HMMA.16816.F32 R152, R4.reuse, R80, RZ ;  /* 0x000000500498723c */ /* 0x040ff000000018ff */
[----:B------:R-:W-:Y:S01]  /*4a60*/  HMMA.16816.F32 R160, R4, R84, RZ ;  /* 0x0000005404a0723c */ /* 0x000fe200000018ff */
[----:B-1----:R-:W-:Y:S01]  /*4a70*/  FMNMX.FTZ R3, R169, R8, !PT ;  /* 0x00000008a9037209 */ /* 0x002fe20007810000 */
[----:B------:R-:W-:-:S03]  /*4a80*/  FFMA.FTZ R8, R24, c[0x0][0x2d0], -R12 ;  /* 0x0000b40018087a23 */ /* 0x000fc6000001080c */
[----:B------:R-:W-:Y:S01]  /*4a90*/  FMNMX.FTZ R3, R167, R3, !PT ;  /* 0x00000003a7037209 */ /* 0x000fe20007810000 */
[----:B------:R1:W2:Y:S02]  /*4aa0*/  MUFU.EX2 R242, R8 ;  /* 0x0000000800f27308 */ /* 0x0002a40000000800 */
[----:B------:R-:W-:Y:S01]  /*4ab0*/  HMMA.16816.F32 R148, R4, R92, RZ ;  /* 0x0000005c0494723c */ /* 0x000fe200000018ff */
[----:B------:R-:W-:-:S04]  /*4ac0*/  FMNMX.FTZ R3, R165, R3, !PT ;  /* 0x00000003a5037209 */ /* 0x000fc80007810000 */
[----:B------:R-:W-:-:S03]  /*4ad0*/  FMNMX.FTZ R3, R187, R3, !PT ;  /* 0x00000003bb037209 */ /* 0x000fc60007810000 */
[----:B------:R-:W-:Y:S01]  /*4ae0*/  HMMA.16816.F32 R144, R4, R96, RZ ;  /* 0x000000600490723c */ /* 0x000fe200000018ff */
[----:B------:R-:W-:-:S04]  /*4af0*/  FMNMX.FTZ R3, R186, R3, !PT ;  /* 0x00000003ba037209 */ /* 0x000fc80007810000 */
[----:B------:R-:W-:Y:S01]  /*4b00*/  FMNMX.FTZ R3, R185, R3, !PT ;  /* 0x00000003b9037209 */ /* 0x000fe20007810000 */
[----:B-1----:R-:W-:Y:S01]  /*4b10*/  FFMA.FTZ R8, R25, c[0x0][0x2d0], -R12 ;  /* 0x0000b40019087a23 */ /* 0x002fe2000001080c */
[----:B--2---:R-:W-:Y:S01]  /*4b20*/  F2FP.PACK_AB R9, R242, R240 ;  /* 0x000000f0f209723e */ /* 0x004fe200000000ff */
[----:B------:R-:W-:Y:S01]  /*4b30*/  HMMA.16816.F32 R120, R4, R46, RZ ;  /* 0x0000002e0478723c */ /* 0x000fe200000018ff */
[----:B------:R-:W-:Y:S01]  /*4b40*/  FMNMX.FTZ R14, R184, R3, !PT ;  /* 0x00000003b80e7209 */ /* 0x000fe20007810000 */
[----:B------:R1:W-:Y:S01]  /*4b50*/  MUFU.EX2 R202, R8 ;  /* 0x0000000800ca7308 */ /* 0x0003e20000000800 */
[----:B------:R-:W-:-:S03]  /*4b60*/  FMUL.FTZ R3, R137, c[0x0][0x2d0] ;  /* 0x0000b40089037a20 */ /* 0x000fc60000410000 */
[----:B------:R-:W2:Y:S02]  /*4b70*/  SHFL.BFLY PT, R15, R14, 0x2, 0x1f ;  /* 0x0c401f000e0f7f89 */ /* 0x000ea400000e0000 */
[----:B------:R-:W-:Y:S01]  /*4b80*/  FSEL R3, R3, RZ, P2 ;  /* 0x000000ff03037208 */ /* 0x000fe20001000000 */
[C---:B------:R-:W-:Y:S08]  /*4b90*/  HMMA.16816.F32 R112, R4.reuse, R82, RZ ;  /* 0x000000520470723c */ /* 0x040ff000000018ff */
[----:B------:R-:W-:Y:S01]  /*4ba0*/  HMMA.16816.F32 R40, R4, R86, RZ ;  /* 0x000000560428723c */ /* 0x000fe200000018ff */
[----:B-1----:R-:W-:-:S04]  /*4bb0*/  FFMA.FTZ R8, R26, c[0x0][0x2d0], -R12 ;  /* 0x0000b4001a087a23 */ /* 0x002fc8000001080c */
[----:B------:R1:W3:Y:S03]  /*4bc0*/  MUFU.EX2 R232, R8 ;  /* 0x0000000800e87308 */ /* 0x0002e60000000800 */
[----:B------:R-:W-:Y:S01]  /*4bd0*/  HMMA.16816.F32 R36, R4, R90, RZ ;  /* 0x0000005a0424723c */ /* 0x000fe200000018ff */
[----:B--2---:R-:W-:-:S07]  /*4be0*/  FMNMX.FTZ R0, R14, R15, !PT ;  /* 0x0000000f0e007209 */ /* 0x004fce0007810000 */
[----:B------:R-:W-:Y:S01]  /*4bf0*/  HMMA.16816.F32 R32, R4, R94, RZ ;  /* 0x0000005e0420723c */ /* 0x000fe200000018ff */
[----:B-1----:R-:W-:Y:S02]  /*4c00*/  F2FP.PACK_AB R8, R231, R241 ;  /* 0x000000f1e708723e */ /* 0x002fe400000000ff */
[----:B---3--:R-:W-:-:S05]  /*4c10*/  F2FP.PACK_AB R11, R232, R202 ;  /* 0x000000cae80b723e */ /* 0x008fca00000000ff */
[----:B------:R-:W-:Y:S08]  /*4c20*/  HMMA.16816.F32 R28, R4, R98, RZ ;  /* 0x00000062041c723c */ /* 0x000ff000000018ff */
[----:B------:R-:W-:Y:S01]  /*4c30*/  HMMA.16816.F32 R192, R8, R60, R64 ;  /* 0x0000003c08c0723c */ /* 0x000fe20000001840 */
[----:B------:R-:W-:Y:S07]  /*4c40*/  LDSM.16.MT88.4 R64, [R227+0x2900] ;  /* 0x00290000e340783b */ /* 0x000fee0000004200 */
[C---:B------:R-:W-:Y:S08]  /*4c50*/  HMMA.16816.F32 R24, R4.reuse, R102, RZ ;  /* 0x000000660418723c */ /* 0x040ff000000018ff */
[----:B------:R-:W-:Y:S01]  /*4c60*/  HMMA.16816.F32 R20, R4, R106, RZ ;  /* 0x0000006a0414723c */ /* 0x000fe200000018ff */
[----:B------:R-:W1:Y:S06]  /*4c70*/  SHFL.BFLY PT, R5, R0, 0x1, 0x1f ;  /* 0x0c201f0000057f89 */ /* 0x000e6c00000e0000 */
[--C-:B------:R-:W-:Y:S01]  /*4c80*/  FFMA.FTZ R4, R108, c[0x0][0x2d0], -R3.reuse ;  /* 0x0000b4006c047a23 */ /* 0x100fe20000010803 */
[C---:B------:R-:W-:Y:S03]  /*4c90*/  HMMA.16816.F32 R172, R8.reuse, R56, R156 ;  /* 0x0000003808ac723c */ /* 0x040fe6000000189c */
[----:B------:R2:W-:Y:S05]  /*4ca0*/  MUFU.EX2 R189, R4 ;  /* 0x0000000400bd7308 */ /* 0x0005ea0000000800 */
[C---:B------:R-:W-:Y:S08]  /*4cb0*/  HMMA.16816.F32 R140, R8.reuse, R48, R140 ;  /* 0x00000030088c723c */ /* 0x040ff0000000188c */
[----:B------:R-:W-:Y:S01]  /*4cc0*/  HMMA.16816.F32 R248, R8, R76, R160 ;  /* 0x0000004c08f8723c */ /* 0x000fe200000018a0 */
[----:B-1----:R-:W-:Y:S01]  /*4cd0*/  FMNMX.FTZ R136, R0, R5, !PT ;  /* 0x0000000500887209 */ /* 0x002fe20007810000 */
[----:B------:R-:W-:-:S02]  /*4ce0*/  FFMA.FTZ R0, R118, c[0x0][0x2d0], -R3 ;  /* 0x0000b40076007a23 */ /* 0x000fc40000010803 */
[----:B--2---:R-:W-:Y:S01]  /*4cf0*/  FFMA.FTZ R4, R109, c[0x0][0x2d0], -R3 ;  /* 0x0000b4006d047a23 */ /* 0x004fe20000010803 */
[----:B------:R-:W-:-:S03]  /*4d00*/  FSETP.NEU.FTZ.AND P2, PT, R136, -INF , PT ;  /* 0xff8000008800780b */ /* 0x000fc60003f5d000 */
[----:B------:R1:W-:Y:S01]  /*4d10*/  MUFU.EX2 R14, R4 ;  /* 0x00000004000e7308 */ /* 0x0003e20000000800 */
[C---:B------:R-:W-:Y:S01]  /*4d20*/  HMMA.16816.F32 R128, R8.reuse, R64, R128 ;  /* 0x000000400880723c */ /* 0x040fe20000001880 */
[----:B------:R-:W-:Y:S01]  /*4d30*/  MOV R162, R173 ;  /* 0x000000ad00a27202 */ /* 0x000fe20000000f00 */
[----:B------:R-:W-:Y:S02]  /*4d40*/  IMAD.MOV.U32 R160, RZ, RZ, R172 ;  /* 0x000000ffffa07224 */ /* 0x000fe400078e00ac */
[----:B------:R-:W-:Y:S02]  /*4d50*/  IMAD.MOV.U32 R163, RZ, RZ, R175 ;  /* 0x000000ffffa37224 */ /* 0x000fe400078e00af */
[----:B------:R-:W-:Y:S01]  /*4d60*/  IMAD.MOV.U32 R161, RZ, RZ, R174 ;  /* 0x000000ffffa17224 */ /* 0x000fe200078e00ae */
[----:B------:R-:W-:Y:S01]  /*4d70*/  MOV R173, R143 ;  /* 0x0000008f00ad7202 */ /* 0x000fe20000000f00 */
[----:B------:R-:W-:Y:S01]  /*4d80*/  HMMA.16816.F32 R148, R8, R72, R148 ;  /* 0x000000480894723c */ /* 0x000fe20000001894 */
[----:B------:R-:W-:-:S02]  /*4d90*/  IMAD.MOV.U32 R172, RZ, RZ, R142 ;  /* 0x000000ffffac7224 */ /* 0x000fc400078e008e */
[----:B------:R-:W-:Y:S02]  /*4da0*/  IMAD.MOV.U32 R142, RZ, RZ, R188 ;  /* 0x000000ffff8e7224 */ /* 0x000fe400078e00bc */
[----:B------:R-:W-:Y:S01]  /*4db0*/  IMAD.MOV.U32 R174, RZ, RZ, R141 ;  /* 0x000000ffffae7224 */ /* 0x000fe200078e008d */
[----:B------:R-:W-:Y:S01]  /*4dc0*/  MOV R141, R200 ;  /* 0x000000c8008d7202 */ /* 0x000fe20000000f00 */
[----:B-1----:R-:W-:Y:S01]  /*4dd0*/  FFMA.FTZ R4, R110, c[0x0][0x2d0], -R3 ;  /* 0x0000b4006e047a23 */ /* 0x002fe20000010803 */
[C---:B------:R-:W-:Y:S03]  /*4de0*/  HMMA.16816.F32 R196, R8.reuse, R52, R152 ;  /* 0x0000003408c4723c */ /* 0x040fe60000001898 */
[----:B------:R1:W2:Y:S05]  /*4df0*/  MUFU.EX2 R6, R4 ;  /* 0x0000000400067308 */ /* 0x0002aa0000000800 */
[----:B------:R-:W-:Y:S01]  /*4e00*/  IMAD.MOV.U32 R16, RZ, RZ, R130 ;  /* 0x000000ffff107224 */ /* 0x000fe200078e0082 */
[----:B------:R-:W-:Y:S01]  /*4e10*/  MOV R5, R129 ;  /* 0x0000008100057202 */ /* 0x000fe20000000f00 */
[----:B------:R-:W-:Y:S01]  /*4e20*/  IMAD.MOV.U32 R7, RZ, RZ, R131 ;  /* 0x000000ffff077224 */ /* 0x000fe200078e0083 */
[----:B------:R-:W-:Y:S01]  /*4e30*/  HMMA.16816.F32 R144, R8, R68, R144 ;  /* 0x000000440890723c */ /* 0x000fe20000001890 */
[----:B------:R-:W-:-:S04]  /*4e40*/  IMAD.MOV.U32 R118, RZ, RZ, R128 ;  /* 0x000000ffff767224 */ /* 0x000fc800078e0080 */
[----:B------:R-:W-:Y:S01]  /*4e50*/  MOV R17, R151 ;  /* 0x0000009700117202 */ /* 0x000fe20000000f00 */
[----:B------:R-:W-:Y:S01]  /*4e60*/  IMAD.MOV.U32 R230, RZ, RZ, R150 ;  /* 0x000000ffffe67224 */ /* 0x000fe200078e0096 */
[----:B------:R-:W-:Y:S01]  /*4e70*/  MOV R175, R149 ;  /* 0x0000009500af7202 */ /* 0x000fe20000000f00 */
[----:B-1----:R-:W-:Y:S01]  /*4e80*/  FFMA.FTZ R4, R111, c[0x0][0x2d0], -R3 ;  /* 0x0000b4006f047a23 */ /* 0x002fe20000010803 */
[----:B--2---:R-:W-:Y:S01]  /*4e90*/  MOV R143, R6 ;  /* 0x00000006008f7202 */ /* 0x004fe20000000f00 */
[----:B------:R-:W-:Y:S01]  /*4ea0*/  HMMA.16816.F32 R128, R8, R54, R112 ;  /* 0x000000360880723c */ /* 0x000fe20000001870 */
[----:B------:R1:W2:Y:S01]  /*4eb0*/  MUFU.EX2 R6, R0 ;  /* 0x0000000000067308 */ /* 0x0002a20000000800 */
[----:B------:R-:W-:-:S05]  /*4ec0*/  IMAD.MOV.U32 R229, RZ, RZ, R148 ;  /* 0x000000ffffe57224 */ /* 0x000fca00078e0094 */
[----:B------:R-:W-:Y:S01]  /*4ed0*/  IMAD.MOV.U32 R114, RZ, RZ, R230 ;  /* 0x000000ffff727224 */ /* 0x000fe200078e00e6 */
[C---:B------:R-:W-:Y:S01]  /*4ee0*/  HMMA.16816.F32 R148, R8.reuse, R62, R120 ;  /* 0x0000003e0894723c */ /* 0x040fe20000001878 */
[----:B------:R3:W4:Y:S05]  /*4ef0*/  MUFU.EX2 R15, R4 ;  /* 0x00000004000f7308 */ /* 0x00072a0000000800 */
[----:B------:R-:W-:Y:S01]  /*4f00*/  IMAD.MOV.U32 R111, RZ, RZ, R145 ;  /* 0x000000ffff6f7224 */ /* 0x000fe200078e0091 */
[----:B------:R-:W-:Y:S01]  /*4f10*/  MOV R120, R203 ;  /* 0x000000cb00787202 */ /* 0x000fe20000000f00 */
[C---:B------:R-:W-:Y:S01]  /*4f20*/  HMMA.16816.F32 R152, R8.reuse, R78, R40 ;  /* 0x0000004e0898723c */ /* 0x040fe20000001828 */
[----:B-1----:R-:W-:Y:S01]  /*4f30*/  FMUL.FTZ R0, R136, c[0x0][0x2d0] ;  /* 0x0000b40088007a20 */ /* 0x002fe20000410000 */
[----:B------:R-:W-:Y:S01]  /*4f40*/  MOV R122, R16 ;  /* 0x00000010007a7202 */ /* 0x000fe20000000f00 */
[----:B--2---:R-:W-:Y:S01]  /*4f50*/  IMAD.MOV.U32 R115, RZ, RZ, R6 ;  /* 0x000000ffff737224 */ /* 0x004fe200078e0006 */
[----:B------:R-:W-:Y:S01]  /*4f60*/  MOV R109, R146 ;  /* 0x00000092006d7202 */ /* 0x000fe20000000f00 */
[----:B------:R-:W-:Y:S01]  /*4f70*/  IMAD.MOV.U32 R123, RZ, RZ, R7 ;  /* 0x000000ffff7b7224 */ /* 0x000fe200078e0007 */
[----:B------:R-:W-:Y:S01]  /*4f80*/  FSEL R0, R0, RZ, P2 ;  /* 0x000000ff00007208 */ /* 0x000fe20001000000 */
[----:B------:R-:W-:Y:S01]  /*4f90*/  IMAD.MOV.U32 R121, RZ, RZ, R5 ;  /* 0x000000ffff797224 */ /* 0x000fe200078e0005 */
[----:B------:R-:W-:Y:S01]  /*4fa0*/  HMMA.16816.F32 R220, R8, R74, R32 ;  /* 0x0000004a08dc723c */ /* 0x000fe20000001820 */
[----:B---3--:R-:W-:-:S02]  /*4fb0*/  FFMA.FTZ R4, R116, c[0x0][0x2d0], -R3 ;  /* 0x0000b40074047a23 */ /* 0x008fc40000010803 */
[----:B------:R-:W-:Y:S01]  /*4fc0*/  IMAD.MOV.U32 R116, RZ, RZ, R140 ;  /* 0x000000ffff747224 */ /* 0x000fe200078e008c */
[----:B------:R-:W-:Y:S01]  /*4fd0*/  MOV R41, R121 ;  /* 0x0000007900297202 */ /* 0x000fe20000000f00 */
[----:B------:R1:W-:Y:S01]  /*4fe0*/  MUFU.EX2 R183, R4 ;  /* 0x0000000400b77308 */ /* 0x0003e20000000800 */
[----:B------:R-:W-:Y:S02]  /*4ff0*/  IMAD.MOV.U32 R140, RZ, RZ, R201 ;  /* 0x000000ffff8c7224 */ /* 0x000fe400078e00c9 */
[----:B------:R-:W-:Y:S01]  /*5000*/  HMMA.16816.F32 R216, R8, R70, R28 ;  /* 0x0000004608d8723c */ /* 0x000fe2000000181c */
[----:B------:R-:W-:Y:S02]  /*5010*/  IMAD.MOV.U32 R110, RZ, RZ, R147 ;  /* 0x000000ffff6e7224 */ /* 0x000fe400078e0093 */
[----:B------:R-:W-:Y:S02]  /*5020*/  IMAD.MOV.U32 R108, RZ, RZ, R144 ;  /* 0x000000ffff6c7224 */ /* 0x000fe400078e0090 */
[----:B------:R-:W-:-:S02]  /*5030*/  IMAD.MOV.U32 R43, RZ, RZ, R123 ;  /* 0x000000ffff2b7224 */ /* 0x000fc400078e007b */
[----:B------:R-:W-:Y:S01]  /*5040*/  IMAD.MOV.U32 R42, RZ, RZ, R122 ;  /* 0x000000ffff2a7224 */ /* 0x000fe200078e007a */
[----:B------:R-:W-:Y:S01]  /*5050*/  HMMA.16816.F32 R212, R8, R50, R24 ;  /* 0x0000003208d4723c */ /* 0x000fe20000001818 */
[----:B-1----:R-:W-:Y:S02]  /*5060*/  FFMA.FTZ R4, R117, c[0x0][0x2d0], -R3 ;  /* 0x0000b40075047a23 */ /* 0x002fe40000010803 */
[----:B------:R-:W-:-:S05]  /*5070*/  IMAD.MOV.U32 R117, RZ, RZ, R17 ;  /* 0x000000ffff757224 */ /* 0x000fca00078e0011 */
[----:B------:R-:W-:Y:S01]  /*5080*/  HMMA.16816.F32 R208, R8, R66, R20 ;  /* 0x0000004208d0723c */ /* 0x000fe20000001814 */
[----:B------:R1:W-:Y:S02]  /*5090*/  MUFU.EX2 R239, R4 ;  /* 0x0000000400ef7308 */ /* 0x0003e40000000800 */
[----:B-1----:R-:W-:Y:S02]  /*50a0*/  FFMA.FTZ R4, R119, c[0x0][0x2d0], -R3 ;  /* 0x0000b40077047a23 */ /* 0x002fe40000010803 */
[----:B------:R-:W-:-:S04]  /*50b0*/  IMAD.MOV.U32 R119, RZ, RZ, R202 ;  /* 0x000000ffff777224 */ /* 0x000fc800078e00ca */
[----:B------:R1:W2:Y:S01]  /*50c0*/  MUFU.EX2 R243, R4 ;  /* 0x0000000400f37308 */ /* 0x0002a20000000800 */
[----:B------:R-:W-:Y:S01]  /*50d0*/  HMMA.16816.F32 R200, R8, R58, R36 ;  /* 0x0000003a08c8723c */ /* 0x000fe20000001824 */
[----:B------:R-:W-:-:S06]  /*50e0*/  IMAD.MOV.U32 R40, RZ, RZ, R119 ;  /* 0x000000ffff287224 */ /* 0x000fcc00078e0077 */
[----:B------:R-:W-:Y:S02]  /*50f0*/  F2FP.PACK_AB R8, R14, R189 ;  /* 0x000000bd0e08723e */ /* 0x000fe400000000ff */
[----:B----4-:R-:W-:Y:S01]  /*5100*/  F2FP.PACK_AB R10, R15, R143 ;  /* 0x0000008f0f0a723e */ /* 0x010fe200000000ff */
[----:B-1----:R-:W-:Y:S01]  /*5110*/  FFMA.FTZ R4, R124, c[0x0][0x2d0], -R0 ;  /* 0x0000b4007c047a23 */ /* 0x002fe20000010800 */
[----:B--2---:R-:W-:-:S03]  /*5120*/  F2FP.PACK_AB R6, R243, R239 ;  /* 0x000000eff306723e */ /* 0x004fc600000000ff */
[----:B------:R1:W-:Y:S02]  /*5130*/  MUFU.EX2 R113, R4 ;  /* 0x0000000400717308 */ /* 0x0003e40000000800 */
[----:B-1----:R-:W-:-:S06]  /*5140*/  FFMA.FTZ R4, R125, c[0x0][0x2d0], -R0 ;  /* 0x0000b4007d047a23 */ /* 0x002fcc0000010800 */
[----:B------:R1:W2:Y:S02]  /*5150*/  MUFU.EX2 R112, R4 ;  /* 0x0000000400707308 */ /* 0x0002a40000000800 */
[----:B-1----:R-:W-:Y:S01]  /*5160*/  FFMA.FTZ R4, R126, c[0x0][0x2d0], -R0 ;  /* 0x0000b4007e047a23 */ /* 0x002fe20000010800 */
[----:B--2---:R-:W-:-:S05]  /*5170*/  F2FP.PACK_AB R9, R112, R113 ;  /* 0x000000717009723e */ /* 0x004fca00000000ff */
[----:B------:R1:W-:Y:S02]  /*5180*/  MUFU.EX2 R188, R4 ;  /* 0x0000000400bc7308 */ /* 0x0003e40000000800 */
[----:B-1----:R-:W-:-:S06]  /*5190*/  FFMA.FTZ R4, R127, c[0x0][0x2d0], -R0 ;  /* 0x0000b4007f047a23 */ /* 0x002fcc0000010800 */
[----:B------:R1:W2:Y:S02]  /*51a0*/  MUFU.EX2 R244, R4 ;  /* 0x0000000400f47308 */ /* 0x0002a40000000800 */
[----:B-1----:R-:W-:Y:S01]  /*51b0*/  FFMA.FTZ R4, R132, c[0x0][0x2d0], -R0 ;  /* 0x0000b40084047a23 */ /* 0x002fe20000010800 */
[----:B--2---:R-:W-:Y:S02]  /*51c0*/  F2FP.PACK_AB R11, R244, R188 ;  /* 0x000000bcf40b723e */ /* 0x004fe400000000ff */
[----:B------:R-:W-:-:S03]  /*51d0*/  MOV R132, R117 ;  /* 0x0000007500847202 */ /* 0x000fc60000000f00 */
[----:B------:R1:W-:Y:S02]  /*51e0*/  MUFU.EX2 R252, R4 ;  /* 0x0000000400fc7308 */ /* 0x0003e40000000800 */
[C---:B------:R-:W-:Y:S07]  /*51f0*/  HMMA.16816.F32 R16, R8.reuse, R80, RZ ;  /* 0x000000500810723c */ /* 0x040fee00000018ff */
[----:B------:R-:W-:Y:S01]  /*5200*/  IMAD.MOV.U32 R80, RZ, RZ, R172 ;  /* 0x000000ffff507224 */ /* 0x000fe200078e00ac */
[----:B------:R-:W-:Y:S01]  /*5210*/  HMMA.16816.F32 R20, R8, R44, RZ ;  /* 0x0000002c0814723c */ /* 0x000fe200000018ff */
[----:B------:R-:W-:-:S02]  /*5220*/  IMAD.MOV.U32 R81, RZ, RZ, R116 ;  /* 0x000000ffff517224 */ /* 0x000fc400078e0074 */
[----:B-1----:R-:W-:Y:S01]  /*5230*/  FFMA.FTZ R4, R133, c[0x0][0x2d0], -R0 ;  /* 0x0000b40085047a23 */ /* 0x002fe20000010800 */
[----:B------:R-:W-:-:S03]  /*5240*/  MOV R133, R175 ;  /* 0x000000af00857202 */ /* 0x000fc60000000f00 */
[----:B------:R-:W-:Y:S01]  /*5250*/  IMAD.MOV.U32 R44, RZ, RZ, R110 ;  /* 0x000000ffff2c7224 */ /* 0x000fe200078e006e */
[----:B------:R1:W2:Y:S01]  /*5260*/  MUFU.EX2 R245, R4 ;  /* 0x0000000400f57308 */ /* 0x0002a20000000800 */
[----:B------:R-:W-:Y:S01]  /*5270*/  HMMA.16816.F32 R36, R8, R84, RZ ;  /* 0x000000540824723c */ /* 0x000fe200000018ff */
[----:B------:R-:W-:-:S06]  /*5280*/  IMAD.MOV.U32 R45, RZ, RZ, R109 ;  /* 0x000000ffff2d7224 */ /* 0x000fcc00078e006d */
[----:B------:R-:W-:Y:S01]  /*5290*/  MOV R85, R115 ;  /* 0x0000007300557202 */ /* 0x000fe20000000f00 */
[----:B------:R-:W-:Y:S01]  /*52a0*/  HMMA.16816.F32 R32, R8, R88, RZ ;  /* 0x000000580820723c */ /* 0x000fe200000018ff */
[----:B-1----:R-:W-:Y:S01]  /*52b0*/  FFMA.FTZ R4, R134, c[0x0][0x2d0], -R0 ;  /* 0x0000b40086047a23 */ /* 0x002fe20000010800 */
[----:B--2---:R-:W-:-:S06]  /*52c0*/  F2FP.PACK_AB R5, R245, R252 ;  /* 0x000000fcf505723e */ /* 0x004fcc00000000ff */
[C---:B------:R-:W-:Y:S01]  /*52d0*/  HMMA.16816.F32 R28, R8.reuse, R92, RZ ;  /* 0x0000005c081c723c */ /* 0x040fe200000018ff */
[----:B------:R-:W-:Y:S01]  /*52e0*/  MOV R134, R108 ;  /* 0x0000006c00867202 */ /* 0x000fe20000000f00 */
[----:B------:R1:W-:Y:S03]  /*52f0*/  MUFU.EX2 R247, R4 ;  /* 0x0000000400f77308 */ /* 0x0003e60000000800 */
[----:B------:R-:W-:Y:S02]  /*5300*/  MOV R88, R134 ;  /* 0x0000008600587202 */ /* 0x000fe40000000f00 */
[----:B------:R-:W-:Y:S01]  /*5310*/  IMAD.MOV.U32 R93, RZ, RZ, R183 ;  /* 0x000000ffff5d7224 */ /* 0x000fe200078e00b7 */
[----:B------:R-:W-:Y:S07]  /*5320*/  HMMA.16816.F32 R24, R8, R96, RZ ;  /* 0x000000600818723c */ /* 0x000fee00000018ff */
[----:B------:R-:W-:Y:S01]  /*5330*/  MOV R96, R40 ;  /* 0x0000002800607202 */ /* 0x000fe20000000f00 */
[----:B------:R-:W-:-:S02]  /*5340*/  IMAD.MOV.U32 R97, RZ, RZ, R140 ;  /* 0x000000ffff617224 */ /* 0x000fc400078e008c */
[----:B-1----:R-:W-:Y:S01]  /*5350*/  FFMA.FTZ R4, R138, c[0x0][0x2d0], -R0 ;  /* 0x0000b4008a047a23 */ /* 0x002fe20000010800 */
[----:B------:R-:W-:-:S03]  /*5360*/  MOV R138, R111 ;  /* 0x0000006f008a7202 */ /* 0x000fc60000000f00 */
[----:B------:R1:W2:Y:S01]  /*5370*/  MUFU.EX2 R246, R4 ;  /* 0x0000000400f67308 */ /* 0x0002a20000000800 */
[----:B------:R-:W-:Y:S02]  /*5380*/  MOV R89, R138 ;  /* 0x0000008a00597202 */ /* 0x000fe40000000f00 */
[----:B-1----:R-:W-:Y:S01]  /*5390*/  F2FP.PACK_AB R4, R115, R183 ;  /* 0x000000b77304723e */ /* 0x002fe200000000ff */
[----:B------:R-:W-:Y:S01]  /*53a0*/  IMAD.MOV.U32 R115, RZ, RZ, R229 ;  /* 0x000000ffff737224 */ /* 0x000fe200078e00e5 */
[----:B--2---:R-:W-:-:S07]  /*53b0*/  F2FP.PACK_AB R7, R246, R247 ;  /* 0x000000f7f607723e */ /* 0x004fce00000000ff */
[----:B------:R-:W-:Y:S07]  /*53c0*/  HMMA.16816.F32 R156, R4, R52, R16 ;  /* 0x00000034049c723c */ /* 0x000fee0000001810 */
[----:B------:R-:W-:Y:S01]  /*53d0*/  IMAD.MOV.U32 R52, RZ, RZ, R120 ;  /* 0x000000ffff347224 */ /* 0x000fe200078e0078 */
[----:B------:R-:W-:Y:S01]  /*53e0*/  HMMA.16816.F32 R16, R8, R104, RZ ;  /* 0x000000680810723c */ /* 0x000fe200000018ff */
[----:B------:R-:W-:Y:S02]  /*53f0*/  IMAD.MOV.U32 R53, RZ, RZ, R118 ;  /* 0x000000ffff357224 */ /* 0x000fe400078e0076 */
[----:B------:R-:W-:-:S02]  /*5400*/  IMAD.MOV.U32 R84, RZ, RZ, R52 ;  /* 0x000000ffff547224 */ /* 0x000fc400078e0034 */
[----:B------:R-:W-:Y:S01]  /*5410*/  IMAD.MOV.U32 R52, RZ, RZ, R115 ;  /* 0x000000ffff347224 */ /* 0x000fe200078e0073 */
[----:B------:R-:W-:Y:S01]  /*5420*/  MOV R115, R141 ;  /* 0x0000008d00737202 */ /* 0x000fe20000000f00 */
[----:B------:R-:W-:Y:S01]  /*5430*/  IMAD.MOV.U32 R104, RZ, RZ, R81 ;  /* 0x000000ffff687224 */ /* 0x000fe200078e0051 */
[----:B------:R-:W-:Y:S01]  /*5440*/  HMMA.16816.F32 R144, R4, R60, R20 ;  /* 0x0000003c0490723c */ /* 0x000fe20000001814 */
[----:B------:R-:W-:-:S06]  /*5450*/  IMAD.MOV.U32 R81, RZ, RZ, R143 ;  /* 0x000000ffff517224 */ /* 0x000fcc00078e008f */
[----:B------:R-:W-:Y:S01]  /*5460*/  IMAD.MOV.U32 R60, RZ, RZ, R174 ;  /* 0x000000ffff3c7224 */ /* 0x000fe200078e00ae */
[----:B------:R-:W-:Y:S01]  /*5470*/  HMMA.16816.F32 R20, R8, R100, RZ ;  /* 0x000000640814723c */ /* 0x000fe200000018ff */
[----:B------:R-:W-:Y:S02]  /*5480*/  MOV R61, R173 ;  /* 0x000000ad003d7202 */ /* 0x000fe40000000f00 */
[----:B------:R-:W-:-:S04]  /*5490*/  IMAD.MOV.U32 R105, RZ, RZ, R60 ;  /* 0x000000ffff697224 */ /* 0x000fc800078e003c */
[----:B------:R-:W-:Y:S01]  /*54a0*/  IMAD.MOV.U32 R100, RZ, RZ, R42 ;  /* 0x000000ffff647224 */ /* 0x000fe200078e002a */
[----:B------:R-:W-:Y:S01]  /*54b0*/  HMMA.16816.F32 R16, R4, R64, R16 ;  /* 0x000000400410723c */ /* 0x000fe20000001810 */
[----:B------:R-:W-:-:S07]  /*54c0*/  MOV R101, R43 ;  /* 0x0000002b00657202 */ /* 0x000fce0000000f00 */
[C---:B------:R-:W-:Y:S07]  /*54d0*/  HMMA.16816.F32 R172, R4.reuse, R76, R36 ;  /* 0x0000004c04ac723c */ /* 0x040fee0000001824 */
[----:B------:R-:W-:Y:S01]  /*54e0*/  IMAD.MOV.U32 R77, RZ, RZ, R41 ;  /* 0x000000ffff4d7224 */ /* 0x000fe200078e0029 */
[C---:B------:R-:W-:Y:S08]  /*54f0*/  HMMA.16816.F32 R108, R4.reuse, R56, R32 ;  /* 0x00000038046c723c */ /* 0x040ff00000001820 */
[----:B------:R-:W-:Y:S01]  /*5500*/  HMMA.16816.F32 R124, R4, R72, R28 ;  /* 0x00000048047c723c */ /* 0x000fe2000000181c */
[----:B------:R-:W-:Y:S01]  /*5510*/  IMAD.MOV.U32 R76, RZ, RZ, R17 ;  /* 0x000000ffff4c7224 */ /* 0x000fe200078e0011 */
[----:B------:R-:W-:Y:S01]  /*5520*/  MOV R230, R18 ;  /* 0x0000001200e67202 */ /* 0x000fe20000000f00 */
[----:B------:R-:W-:-:S02]  /*5530*/  IMAD.MOV.U32 R92, RZ, RZ, R16 ;  /* 0x000000ffff5c7224 */ /* 0x000fc400078e0010 */
[----:B------:R-:W-:-:S03]  /*5540*/  IMAD.MOV.U32 R229, RZ, RZ, R19 ;  /* 0x000000ffffe57224 */ /* 0x000fc600078e0013 */
[C---:B------:R-:W-:Y:S07]  /*5550*/  HMMA.16816.F32 R32, R8.reuse, R86, RZ ;  /* 0x000000560820723c */ /* 0x040fee00000018ff */
[----:B------:R-:W-:Y:S01]  /*5560*/  IMAD.MOV.U32 R86, RZ, RZ, R44 ;  /* 0x000000ffff567224 */ /* 0x000fe200078e002c */
[----:B------:R-:W-:Y:S01]  /*5570*/  HMMA.16816.F32 R28, R8, R90, RZ ;  /* 0x0000005a081c723c */ /* 0x000fe200000018ff */
[----:B------:R-:W-:Y:S01]  /*5580*/  IMAD.MOV.U32 R87, RZ, RZ, R80 ;  /* 0x000000ffff577224 */ /* 0x000fe200078e0050 */
[----:B------:R-:W-:-:S05]  /*5590*/  MOV R80, R188 ;  /* 0x000000bc00507202 */ /* 0x000fca0000000f00 */
[----:B------:R-:W-:Y:S01]  /*55a0*/  IMAD.MOV.U32 R91, RZ, RZ, R45 ;  /* 0x000000ffff5b7224 */ /* 0x000fe200078e002d */
[----:B------:R-:W-:Y:S01]  /*55b0*/  HMMA.16816.F32 R116, R4, R68, R24 ;  /* 0x000000440474723c */ /* 0x000fe20000001818 */
[----:B------:R-:W-:-:S07]  /*55c0*/  IMAD.MOV.U32 R90, RZ, RZ, R132 ;  /* 0x000000ffff5a7224 */ /* 0x000fce00078e0084 */
[----:B------:R-:W-:Y:S08]  /*55d0*/  HMMA.16816.F32 R120, R4, R48, R20 ;  /* 0x000000300478723c */ /* 0x000ff00000001814 */
[C---:B------:R-:W-:Y:S08]  /*55e0*/  HMMA.16816.F32 R40, R8.reuse, R46, RZ ;  /* 0x0000002e0828723c */ /* 0x040ff000000018ff */
[C---:B------:R-:W-:Y:S07]  /*55f0*/  HMMA.16816.F32 R36, R8.reuse, R82, RZ ;  /* 0x000000520824723c */ /* 0x040fee00000018ff */
[----:B------:R-:W-:Y:S01]  /*5600*/  IMAD.MOV.U32 R83, RZ, RZ, R53 ;  /* 0x000000ffff537224 */ /* 0x000fe200078e0035 */
[----:B------:R-:W-:Y:S01]  /*5610*/  HMMA.16816.F32 R24, R8, R94, RZ ;  /* 0x0000005e0818723c */ /* 0x000fe200000018ff */
[----:B------:R-:W-:Y:S01]  /*5620*/  IMAD.MOV.U32 R53, RZ, RZ, R133 ;  /* 0x000000ffff357224 */ /* 0x000fe200078e0085 */
[----:B------:R-:W-:-:S05]  /*5630*/  MOV R82, R61 ;  /* 0x0000003d00527202 */ /* 0x000fca0000000f00 */
[----:B------:R-:W-:Y:S01]  /*5640*/  IMAD.MOV.U32 R94, RZ, RZ, R163 ;  /* 0x000000ffff5e7224 */ /* 0x000fe200078e00a3 */
[----:B------:R-:W-:Y:S01]  /*5650*/  HMMA.16816.F32 R20, R8, R98, RZ ;  /* 0x000000620814723c */ /* 0x000fe200000018ff */
[----:B------:R-:W-:Y:S01]  /*5660*/  MOV R95, R114 ;  /* 0x00000072005f7202 */ /* 0x000fe20000000f00 */
[----:B------:R-:W-:-:S05]  /*5670*/  IMAD.MOV.U32 R114, RZ, RZ, R142 ;  /* 0x000000ffff727224 */ /* 0x000fca00078e008e */
[----:B------:R-:W-:Y:S01]  /*5680*/  MOV R98, R162 ;  /* 0x000000a200627202 */ /* 0x000fe20000000f00 */
[----:B------:R-:W-:Y:S01]  /*5690*/  HMMA.16816.F32 R16, R8, R102, RZ ;  /* 0x000000660810723c */ /* 0x000fe200000018ff */
[----:B------:R-:W-:-:S06]  /*56a0*/  IMAD.MOV.U32 R99, RZ, RZ, R161 ;  /* 0x000000ffff637224 */ /* 0x000fcc00078e00a1 */
[----:B------:R-:W-:Y:S01]  /*56b0*/  IMAD.MOV.U32 R103, RZ, RZ, R160 ;  /* 0x000000ffff677224 */ /* 0x000fe200078e00a0 */
[----:B------:R-:W-:Y:S07]  /*56c0*/  HMMA.16816.F32 R44, R8, R106, RZ ;  /* 0x0000006a082c723c */ /* 0x000fee00000018ff */
[----:B------:R-:W-:Y:S01]  /*56d0*/  FFMA.FTZ R8, R168, c[0x0][0x2d0], -R3 ;  /* 0x0000b400a8087a23 */ /* 0x000fe20000010803 */
[----:B------:R-:W-:Y:S01]  /*56e0*/  HMMA.16816.F32 R40, R4, R62, R40 ;  /* 0x0000003e0428723c */ /* 0x000fe20000001828 */
[----:B------:R-:W-:-:S02]  /*56f0*/  IMAD.MOV.U32 R168, RZ, RZ, R103 ;  /* 0x000000ffffa87224 */ /* 0x000fc400078e0067 */
[----:B------:R1:W-:Y:S01]  /*5700*/  MUFU.EX2 R134, R8 ;  /* 0x0000000800867308 */ /* 0x0003e20000000800 */
[----:B------:R-:W-:Y:S02]  /*5710*/  IMAD.MOV.U32 R103, RZ, RZ, R95 ;  /* 0x000000ffff677224 */ /* 0x000fe400078e005f */
[----:B------:R-:W-:Y:S02]  /*5720*/  IMAD.MOV.U32 R95, RZ, RZ, R83 ;  /* 0x000000ffff5f7224 */ /* 0x000fe400078e0053 */
[----:B------:R-:W-:Y:S01]  /*5730*/  IMAD.MOV.U32 R83, RZ, RZ, R76 ;  /* 0x000000ffff537224 */ /* 0x000fe200078e004c */
[----:B------:R-:W-:Y:S01]  /*5740*/  MOV R76, R85 ;  /* 0x00000055004c7202 */ /* 0x000fe20000000f00 */
[C---:B------:R-:W-:Y:S08]  /*5750*/  HMMA.16816.F32 R36, R4.reuse, R54, R36 ;  /* 0x000000360424723c */ /* 0x040ff00000001824 */
[----:B------:R-:W-:Y:S01]  /*5760*/  HMMA.16816.F32 R32, R4, R78, R32 ;  /* 0x0000004e0420723c */ /* 0x000fe20000001820 */
[----:B-1----:R-:W-:-:S04]  /*5770*/  FFMA.FTZ R8, R166, c[0x0][0x2d0], -R3 ;  /* 0x0000b400a6087a23 */ /* 0x002fc80000010803 */
[----:B------:R1:W-:Y:S03]  /*5780*/  MUFU.EX2 R138, R8 ;  /* 0x00000008008a7308 */ /* 0x0003e60000000800 */
[C---:B------:R-:W-:Y:S08]  /*5790*/  HMMA.16816.F32 R28, R4.reuse, R58, R28 ;  /* 0x0000003a041c723c */ /* 0x040ff0000000181c */
[C---:B------:R-:W-:Y:S01]  /*57a0*/  HMMA.16816.F32 R72, R4.reuse, R74, R24 ;  /* 0x0000004a0448723c */ /* 0x040fe20000001818 */
[----:B------:R-:W-:Y:S01]  /*57b0*/  MOV R54, R103 ;  /* 0x0000006700367202 */ /* 0x000fe20000000f00 */
[----:B-1----:R-:W-:Y:S01]  /*57c0*/  FFMA.FTZ R8, R164, c[0x0][0x2d0], -R3 ;  /* 0x0000b400a4087a23 */ /* 0x002fe20000010803 */
[----:B------:R-:W-:Y:S05]  /*57d0*/  LDSM.16.MT88.4 R24, [R226+0x1100] ;  /* 0x00110000e218783b */ /* 0x000fea0000004200 */
[C---:B------:R-:W-:Y:S01]  /*57e0*/  HMMA.16816.F32 R68, R4.reuse, R70, R20 ;  /* 0x000000460444723c */ /* 0x040fe20000001814 */
[----:B------:R1:W-:Y:S01]  /*57f0*/  MUFU.EX2 R188, R8 ;  /* 0x0000000800bc7308 */ /* 0x0003e20000000800 */
[----:B------:R-:W-:Y:S01]  /*5800*/  IMAD.MOV.U32 R103, RZ, RZ, R95 ;  /* 0x000000ffff677224 */ /* 0x000fe200078e005f */
[----:B------:R-:W-:Y:S05]  /*5810*/  LDSM.16.MT88.4 R20, [R228+0x1100] ;  /* 0x00110000e414783b */ /* 0x000fea0000004200 */
[C---:B------:R-:W-:Y:S08]  /*5820*/  HMMA.16816.F32 R48, R4.reuse, R50, R16 ;  /* 0x000000320430723c */ /* 0x040ff00000001810 */
[----:B------:R-:W-:Y:S01]  /*5830*/  HMMA.16816.F32 R44, R4, R66, R44 ;  /* 0x00000042042c723c */ /* 0x000fe2000000182c */
[----:B-1----:R-:W-:Y:S01]  /*5840*/  FFMA.FTZ R8, R139, c[0x0][0x2d0], -R3 ;  /* 0x0000b4008b087a23 */ /* 0x002fe20000010803 */
[----:B------:R-:W1:Y:S03]  /*5850*/  LDSM.16.MT88.4 R16, [R225+0x1100] ;  /* 0x00110000e110783b */ /* 0x000e660000004200 */
[----:B------:R2:W3:Y:S01]  /*5860*/  MUFU.EX2 R139, R8 ;  /* 0x00000008008b7308 */ /* 0x0004e20000000800 */
[----:B------:R-:W-:-:S02]  /*5870*/  IMAD.MOV.U32 R95, RZ, RZ, R83 ;  /* 0x000000ffff5f7224 */ /* 0x000fc400078e0053 */
[----:B------:R-:W-:Y:S02]  /*5880*/  FFMA.FTZ R4, R176, c[0x0][0x2d0], -R13 ;  /* 0x0000b400b0047a23 */ /* 0x000fe4000001080d */
[----:B--2---:R-:W-:Y:S01]  /*5890*/  FFMA.FTZ R8, R170, c[0x0][0x2d0], -R0 ;  /* 0x0000b400aa087a23 */ /* 0x004fe20000010800 */
[----:B------:R-:W-:Y:S02]  /*58a0*/  MOV R170, R99 ;  /* 0x0000006300aa7202 */ /* 0x000fe40000000f00 */
[----:B------:R2:W-:Y:S01]  /*58b0*/  MUFU.EX2 R60, R4 ;  /* 0x00000004003c7308 */ /* 0x0005e20000000800 */
[----:B------:R-:W-:Y:S01]  /*58c0*/  MOV R99, R87 ;  /* 0x0000005700637202 */ /* 0x000fe20000000f00 */
[----:B------:R-:W-:Y:S01]  /*58d0*/  IMAD.MOV.U32 R87, RZ, RZ, R100 ;  /* 0x000000ffff577224 */ /* 0x000fe200078e0064 */
[----:B---3--:R-:W-:Y:S01]  /*58e0*/  F2FP.PACK_AB R10, R139, R188 ;  /* 0x000000bc8b0a723e */ /* 0x008fe200000000ff */
[----:B------:R-:W-:-:S04]  /*58f0*/  IMAD.MOV.U32 R100, RZ, RZ, R84 ;  /* 0x000000ffff647224 */ /* 0x000fc800078e0054 */
[----:B------:R3:W-:Y:S01]  /*5900*/  MUFU.EX2 R64, R8 ;  /* 0x0000000800407308 */ /* 0x0007e20000000800 */
[----:B------:R-:W-:Y:S01]  /*5910*/  MOV R83, R224 ;  /* 0x000000e000537202 */ /* 0x000fe20000000f00 */
[----:B--2---:R-:W-:-:S06]  /*5920*/  FFMA.FTZ R4, R177, c[0x0][0x2d0], -R13 ;  /* 0x0000b400b1047a23 */ /* 0x004fcc000001080d */
[----:B------:R2:W4:Y:S01]  /*5930*/  MUFU.EX2 R61, R4 ;  /* 0x00000004003d7308 */ /* 0x0005220000000800 */
[----:B---3--:R-:W-:Y:S02]  /*5940*/  FFMA.FTZ R8, R169, c[0x0][0x2d0], -R0 ;  /* 0x0000b400a9087a23 */ /* 0x008fe40000010800 */
[----:B------:R-:W-:Y:S01]  /*5950*/  IMAD.MOV.U32 R169, RZ, RZ, R98 ;  /* 0x000000ffffa97224 */ /* 0x000fe200078e0062 */
[----:B------:R-:W-:-:S04]  /*5960*/  MOV R98, R90 ;  /* 0x0000005a00627202 */ /* 0x000fc80000000f00 */
[----:B------:R3:W1:Y:S01]  /*5970*/  MUFU.EX2 R65, R8 ;  /* 0x0000000800417308 */ /* 0x0006620000000800 */
[----:B------:R-:W-:Y:S02]  /*5980*/  IMAD.MOV.U32 R90, RZ, RZ, R91 ;  /* 0x000000ffff5a7224 */ /* 0x000fe400078e005b */
[----:B------:R-:W-:Y:S01]  /*5990*/  IMAD.MOV.U32 R91, RZ, RZ, R86 ;  /* 0x000000ffff5b7224 */ /* 0x000fe200078e0056 */
[----:B------:R-:W-:Y:S01]  /*59a0*/  MOV R86, R77 ;  /* 0x0000004d00567202 */ /* 0x000fe20000000f00 */
[----:B------:R-:W-:Y:S02]  /*59b0*/  IMAD.MOV.U32 R77, RZ, RZ, R135 ;  /* 0x000000ffff4d7224 */ /* 0x000fe400078e0087 */
[----:B------:R1:W5:Y:S01]  /*59c0*/  LDL.LU R135, [R1+0x94] ;  /* 0x0000940001877983 */ /* 0x0003620000300800 */
[----:B--2---:R-:W-:Y:S01]  /*59d0*/  FFMA.FTZ R4, R182, c[0x0][0x2d0], -R12 ;  /* 0x0000b400b6047a23 */ /* 0x004fe2000001080c */
[----:B----4-:R-:W-:-:S03]  /*59e0*/  F2FP.PACK_AB R6, R61, R60 ;  /* 0x0000003c3d06723e */ /* 0x010fc600000000ff */
[----:B------:R2:W-:Y:S01]  /*59f0*/  MUFU.EX2 R56, R4 ;  /* 0x0000000400387308 */ /* 0x0005e20000000800 */
[----:B---3--:R-:W-:Y:S01]  /*5a00*/  FFMA.FTZ R8, R167, c[0x0][0x2d0], -R0 ;  /* 0x0000b400a7087a23 */ /* 0x008fe20000010800 */
[----:B-1----:R-:W-:-:S06]  /*5a10*/  F2FP.PACK_AB R9, R65, R64 ;  /* 0x000000404109723e */ /* 0x002fcc00000000ff */
[----:B------:R1:W-:Y:S01]  /*5a20*/  MUFU.EX2 R132, R8 ;  /* 0x0000000800847308 */ /* 0x0003e20000000800 */
[----:B--2---:R-:W-:-:S07]  /*5a30*/  FFMA.FTZ R4, R181, c[0x0][0x2d0], -R12 ;  /* 0x0000b400b5047a23 */ /* 0x004fce000001080c */
[----:B------:R2:W3:Y:S01]  /*5a40*/  MUFU.EX2 R57, R4 ;  /* 0x0000000400397308 */ /* 0x0004e20000000800 */
[----:B-1----:R-:W-:-:S07]  /*5a50*/  FFMA.FTZ R8, R165, c[0x0][0x2d0], -R0 ;  /* 0x0000b400a5087a23 */ /* 0x002fce0000010800 */
[----:B------:R1:W4:Y:S01]  /*5a60*/  MUFU.EX2 R133, R8 ;  /* 0x0000000800857308 */ /* 0x0003220000000800 */
[----:B--2---:R-:W-:Y:S01]  /*5a70*/  FFMA.FTZ R4, R180, c[0x0][0x2d0], -R12 ;  /* 0x0000b400b4047a23 */ /* 0x004fe2000001080c */
[----:B---3--:R-:W-:-:S06]  /*5a80*/  F2FP.PACK_AB R5, R57, R56 ;  /* 0x000000383905723e */ /* 0x008fcc00000000ff */
[----:B------:R2:W-:Y:S01]  /*5a90*/  MUFU.EX2 R58, R4 ;  /* 0x00000004003a7308 */ /* 0x0005e20000000800 */
[----:B-1----:R-:W-:Y:S01]  /*5aa0*/  FFMA.FTZ R8, R178, c[0x0][0x2d0], -R13 ;  /* 0x0000b400b2087a23 */ /* 0x002fe2000001080d */
[----:B----4-:R-:W-:-:S06]  /*5ab0*/  F2FP.PACK_AB R11, R133, R132 ;  /* 0x00000084850b723e */ /* 0x010fcc00000000ff */
[----:B------:R1:W-:Y:S01]  /*5ac0*/  MUFU.EX2 R62, R8 ;  /* 0x00000008003e7308 */ /* 0x0003e20000000800 */
[----:B--2---:R-:W-:-:S07]  /*5ad0*/  FFMA.FTZ R4, R179, c[0x0][0x2d0], -R12 ;  /* 0x0000b400b3047a23 */ /* 0x004fce000001080c */
[----:B------:R-:W2:Y:S01]  /*5ae0*/  MUFU.EX2 R59, R4 ;  /* 0x00000004003b7308 */ /* 0x000ea20000000800 */
[----:B-1----:R-:W-:Y:S02]  /*5af0*/  FFMA.FTZ R8, R171, c[0x0][0x2d0], -R13 ;  /* 0x0000b400ab087a23 */ /* 0x002fe4000001080d */
[----:B------:R-:W-:Y:S02]  /*5b00*/  IMAD.MOV.U32 R171, RZ, RZ, R94 ;  /* 0x000000ffffab7224 */ /* 0x000fe400078e005e */
[----:B------:R-:W-:-:S03]  /*5b10*/  IMAD.MOV.U32 R94, RZ, RZ, R82 ;  /* 0x000000ffff5e7224 */ /* 0x000fc600078e0052 */
[----:B------:R1:W3:Y:S01]  /*5b20*/  MUFU.EX2 R63, R8 ;  /* 0x00000008003f7308 */ /* 0x0002e20000000800 */
[----:B------:R-:W-:Y:S01]  /*5b30*/  IMAD.MOV.U32 R82, RZ, RZ, R101 ;  /* 0x000000ffff527224 */ /* 0x000fe200078e0065 */
[----:B------:R-:W-:Y:S01]  /*5b40*/  MOV R101, R96 ;  /* 0x0000006000657202 */ /* 0x000fe20000000f00 */
[----:B------:R-:W-:Y:S02]  /*5b50*/  IMAD.MOV.U32 R96, RZ, RZ, R243 ;  /* 0x000000ffff607224 */ /* 0x000fe400078e00f3 */
[----:B------:R-:W4:Y:S01]  /*5b60*/  LDL.LU R243, [R1+0x90] ;  /* 0x0000900001f37983 */ /* 0x000f220000300800 */
[----:B--2---:R-:W-:-:S03]  /*5b70*/  F2FP.PACK_AB R7, R59, R58 ;  /* 0x0000003a3b07723e */ /* 0x004fc600000000ff */
[----:B------:R-:W2:Y:S04]  /*5b80*/  LDL.LU R84, [R1+0x4] ;  /* 0x0000040001547983 */ /* 0x000ea80000300800 */
[----:B------:R-:W2:Y:S01]  /*5b90*/  LDL.LU R85, [R1] ;  /* 0x0000000001557983 */ /* 0x000ea20000300800 */
[----:B-1----:R-:W-:-:S03]  /*5ba0*/  F2FP.PACK_AB R8, R138, R134 ;  /* 0x000000868a08723e */ /* 0x002fc600000000ff */
[----:B------:R-:W2:Y:S01]  /*5bb0*/  LDL.LU R224, [R1+0x8c] ;  /* 0x00008c0001e07983 */ /* 0x000ea20000300800 */
[----:B---3--:R-:W-:-:S03]  /*5bc0*/  F2FP.PACK_AB R4, R63, R62 ;  /* 0x0000003e3f04723e */ /* 0x008fc600000000ff */
[-C--:B------:R-:W-:Y:S08]  /*5bd0*/  HMMA.16816.F32 R144, R8, R16.reuse, R144 ;  /* 0x000000100890723c */ /* 0x080ff00000001890 */
        /* <DEDUP_REMOVED lines=13> */
[----:B------:R-:W3:Y:S07]  /*5cb0*/  LDSM.16.MT88.4 R20, [R226+0x3100] ;  /* 0x00310000e214783b */ /* 0x000eee0000004200 */
[-C--:B-1----:R-:W-:Y:S08]  /*5cc0*/  HMMA.16816.F32 R108, R8, R16.reuse, R108 ;  /* 0x00000010086c723c */ /* 0x082ff0000000186c */
[C---:B------:R-:W-:Y:S08]  /*5cd0*/  HMMA.16816.F32 R196, R4.reuse, R16, R168 ;  /* 0x0000001004c4723c */ /* 0x040ff000000018a8 */
[-C--:B------:R-:W-:Y:S08]  /*5ce0*/  HMMA.16816.F32 R200, R4, R18.reuse, R200 ;  /* 0x0000001204c8723c */ /* 0x080ff000000018c8 */
[----:B------:R-:W-:Y:S01]  /*5cf0*/  HMMA.16816.F32 R248, R8, R18, R28 ;  /* 0x0000001208f8723c */ /* 0x000fe2000000181c */
[----:B------:R-:W1:Y:S01]  /*5d00*/  LDSM.16.MT88.4 R16, [R228+0x3100] ;  /* 0x00310000e410783b */ /* 0x000e620000004200 */
[----:B------:R-:W-:Y:S01]  /*5d10*/  IMAD.MOV.U32 R55, RZ, RZ, R98 ;  /* 0x000000ffff377224 */ /* 0x000fe200078e0062 */
[----:B------:R-:W-:Y:S01]  /*5d20*/  MOV R102, R94 ;  /* 0x0000005e00667202 */ /* 0x000fe20000000f00 */
[----:B------:R-:W-:Y:S01]  /*5d30*/  IMAD.MOV.U32 R107, RZ, RZ, R99 ;  /* 0x000000ffff6b7224 */ /* 0x000fe200078e0063 */
[----:B------:R-:W1:Y:S01]  /*5d40*/  LDSM.16.MT88.4 R28, [R227+0x3100] ;  /* 0x00310000e31c783b */ /* 0x000e620000004200 */
[----:B------:R-:W-:Y:S01]  /*5d50*/  IMAD.MOV.U32 R98, RZ, RZ, R86 ;  /* 0x000000ffff627224 */ /* 0x000fe200078e0056 */
[----:B------:R-:W-:Y:S01]  /*5d60*/  MOV R86, R76 ;  /* 0x0000004c00567202 */ /* 0x000fe20000000f00 */
        /* <DEDUP_REMOVED lines=10> */
[----:B------:R-:W-:-:S02]  /*5e10*/  IMAD.MOV.U32 R169, RZ, RZ, R98 ;  /* 0x000000ffffa97224 */ /* 0x000fc400078e0062 */
[----:B------:R-:W-:Y:S02]  /*5e20*/  IMAD.MOV.U32 R78, RZ, RZ, R95 ;  /* 0x000000ffff4e7224 */ /* 0x000fe400078e005f */
[----:B------:R-:W-:Y:S02]  /*5e30*/  IMAD.MOV.U32 R130, RZ, RZ, R109 ;  /* 0x000000ffff827224 */ /* 0x000fe400078e006d */
[----:B------:R-:W-:Y:S01]  /*5e40*/  IMAD.MOV.U32 R129, RZ, RZ, R110 ;  /* 0x000000ffff817224 */ /* 0x000fe200078e006e */
[C---:B---3--:R-:W-:Y:S01]  /*5e50*/  HMMA.16816.F32 R52, R4.reuse, R24, R52 ;  /* 0x000000180434723c */ /* 0x048fe20000001834 */
[----:B------:R-:W-:Y:S01]  /*5e60*/  IMAD.MOV.U32 R102, RZ, RZ, R83 ;  /* 0x000000ffff667224 */ /* 0x000fe200078e0053 */
[----:B------:R-:W-:Y:S01]  /*5e70*/  MOV R83, R240 ;  /* 0x000000f000537202 */ /* 0x000fe20000000f00 */
[----:B------:R-:W-:Y:S01]  /*5e80*/  IMAD.MOV.U32 R170, RZ, RZ, R99 ;  /* 0x000000ffffaa7224 */ /* 0x000fe200078e0063 */
[----:B------:R-:W-:Y:S01]  /*5e90*/  MOV R99, R97 ;  /* 0x0000006100637202 */ /* 0x000fe20000000f00 */
[----:B------:R-:W-:Y:S01]  /*5ea0*/  IMAD.MOV.U32 R95, RZ, RZ, R241 ;  /* 0x000000ffff5f7224 */ /* 0x000fe200078e00f1 */
[----:B------:R-:W-:Y:S01]  /*5eb0*/  MOV R168, R94 ;  /* 0x0000005e00a87202 */ /* 0x000fe20000000f00 */
[----:B------:R-:W-:Y:S01]  /*5ec0*/  IMAD.MOV.U32 R76, RZ, RZ, R239 ;  /* 0x000000ffff4c7224 */ /* 0x000fe200078e00ef */
[----:B------:R-:W-:Y:S01]  /*5ed0*/  HMMA.16816.F32 R88, R4, R20, R88 ;  /* 0x000000140458723c */ /* 0x000fe20000001858 */
[----:B------:R-:W-:Y:S01]  /*5ee0*/  IMAD.MOV.U32 R94, RZ, RZ, R93 ;  /* 0x000000ffff5e7224 */ /* 0x000fe200078e005d */
[----:B------:R3:W5:Y:S01]  /*5ef0*/  LDL.LU R244, [R1+0x88] ;  /* 0x0000880001f47983 */ /* 0x0007620000300800 */
        /* <DEDUP_REMOVED lines=24> */
[----:B------:R-:W-:Y:S02]  /*6080*/  IMAD.MOV.U32 R87, RZ, RZ, R82 ;  /* 0x000000ffff577224 */ /* 0x000fe400078e0052 */
[----:B------:R-:W-:Y:S01]  /*6090*/  IMAD.MOV.U32 R154, RZ, RZ, R94 ;  /* 0x000000ffff9a7224 */ /* 0x000fe200078e005e */
[C---:B-1----:R-:W-:Y:S08]  /*60a0*/  HMMA.16816.F32 R104, R4.reuse, R16, R104 ;  /* 0x000000100468723c */ /* 0x042ff00000001868 */
[----:B------:R-:W-:Y:S08]  /*60b0*/  HMMA.16816.F32 R192, R4, R28, R192 ;  /* 0x0000001c04c0723c */ /* 0x000ff000000018c0 */
[----:B------:R-:W-:Y:S01]  /*60c0*/  HMMA.16816.F32 R48, R8, R18, R48 ;  /* 0x000000120830723c */ /* 0x000fe20000001830 */
[----:B------:R-:W-:-:S02]  /*60d0*/  IMAD.MOV.U32 R15, RZ, RZ, R232 ;  /* 0x000000ffff0f7224 */ /* 0x000fc400078e00e8 */
[----:B----4-:R-:W-:-:S05]  /*60e0*/  IMAD.MOV.U32 R77, RZ, RZ, R243 ;  /* 0x000000ffff4d7224 */ /* 0x010fca00078e00f3 */
[----:B------:R-:W-:Y:S01]  /*60f0*/  HMMA.16816.F32 R44, R8, R30, R44 ;  /* 0x0000001e082c723c */ /* 0x000fe2000000182c */
[----:B------:R-:W-:Y:S01]  /*6100*/  MOV R96, R242 ;  /* 0x000000f200607202 */ /* 0x000fe20000000f00 */
[----:B------:R3:W5:Y:S01]  /*6110*/  LDL.LU R243, [R1+0x84] ;  /* 0x0000840001f37983 */ /* 0x0007620000300800 */
[----:B------:R-:W-:Y:S02]  /*6120*/  IMAD.MOV.U32 R98, RZ, RZ, R77 ;  /* 0x000000ffff627224 */ /* 0x000fe400078e004d */
        /* <DEDUP_REMOVED lines=9> */
[----:B------:R3:W5:Y:S01]  /*61c0*/  LDL.LU R242, [R1+0x80] ;  /* 0x0000800001f27983 */ /* 0x0007620000300800 */
[----:B------:R-:W-:-:S02]  /*61d0*/  IMAD.MOV.U32 R168, RZ, RZ, R77 ;  /* 0x000000ffffa87224 */ /* 0x000fc400078e004d */
[----:B------:R-:W-:Y:S01]  /*61e0*/  IMAD.MOV.U32 R155, RZ, RZ, R99 ;  /* 0x000000ffff9b7224 */ /* 0x000fe200078e0063 */
[C---:B------:R-:W-:Y:S01]  /*61f0*/  HMMA.16816.F32 R76, R4.reuse, R26, R220 ;  /* 0x0000001a044c723c */ /* 0x040fe200000018dc */
[----:B------:R-:W-:Y:S01]  /*6200*/  MOV R99, R93 ;  /* 0x0000005d00637202 */ /* 0x000fe20000000f00 */
[----:B------:R-:W-:Y:S01]  /*6210*/  IMAD.MOV.U32 R96, RZ, RZ, R238 ;  /* 0x000000ffff607224 */ /* 0x000fe200078e00ee */
[----:B------:R3:W5:Y:S04]  /*6220*/  LDL.LU R241, [R1+0x7c] ;  /* 0x00007c0001f17983 */ /* 0x0007680000300800 */
[----:B------:R-:W-:Y:S01]  /*6230*/  IMAD.MOV.U32 R223, RZ, RZ, R92 ;  /* 0x000000ffffdf7224 */ /* 0x000fe200078e005c */
[----:B------:R3:W5:Y:S01]  /*6240*/  LDL.LU R240, [R1+0x78] ;  /* 0x0000780001f07983 */ /* 0x0007620000300800 */
[C---:B------:R-:W-:Y:S03]  /*6250*/  HMMA.16816.F32 R92, R4.reuse, R22, R216 ;  /* 0x00000016045c723c */ /* 0x040fe600000018d8 */
[----:B------:R3:W5:Y:S04]  /*6260*/  LDL.LU R239, [R1+0x74] ;  /* 0x0000740001ef7983 */ /* 0x0007680000300800 */
[----:B------:R-:W-:Y:S01]  /*6270*/  IMAD.MOV.U32 R219, RZ, RZ, R111 ;  /* 0x000000ffffdb7224 */ /* 0x000fe200078e006f */
[----:B------:R3:W5:Y:S01]  /*6280*/  LDL.LU R238, [R1+0x70] ;  /* 0x0000700001ee7983 */ /* 0x0007620000300800 */
[C---:B------:R-:W-:Y:S03]  /*6290*/  HMMA.16816.F32 R108, R4.reuse, R18, R212 ;  /* 0x00000012046c723c */ /* 0x040fe600000018d4 */
[----:B------:R3:W5:Y:S04]  /*62a0*/  LDL.LU R237, [R1+0x6c] ;  /* 0x00006c0001ed7983 */ /* 0x0007680000300800 */
[----:B------:R-:W-:Y:S01]  /*62b0*/  MOV R212, R86 ;  /* 0x0000005600d47202 */ /* 0x000fe20000000f00 */
[----:B------:R-:W-:Y:S01]  /*62c0*/  IMAD.MOV.U32 R213, RZ, RZ, R87 ;  /* 0x000000ffffd57224 */ /* 0x000fe200078e0057 */
[----:B--2---:R-:W-:Y:S01]  /*62d0*/  MOV R214, R84 ;  /* 0x0000005400d67202 */ /* 0x004fe20000000f00 */
[----:B------:R-:W-:Y:S01]  /*62e0*/  IMAD.MOV.U32 R215, RZ, RZ, R85 ;  /* 0x000000ffffd77224 */ /* 0x000fe200078e0055 */
[----:B------:R3:W5:Y:S01]  /*62f0*/  LDL.LU R236, [R1+0x68] ;  /* 0x0000680001ec7983 */ /* 0x0007620000300800 */
[----:B------:R-:W-:Y:S03]  /*6300*/  HMMA.16816.F32 R84, R4, R30, R208 ;  /* 0x0000001e0454723c */ /* 0x000fe600000018d0 */
[----:B------:R3:W5:Y:S04]  /*6310*/  LDL.LU R235, [R1+0x64] ;  /* 0x0000640001eb7983 */ /* 0x0007680000300800 */
[----:B------:R-:W-:Y:S01]  /*6320*/  MOV R211, R223 ;  /* 0x000000df00d37202 */ /* 0x000fe20000000f00 */
[----:B------:R-:W-:Y:S01]  /*6330*/  FFMA.FTZ R4, R205, c[0x0][0x2d0], -R3 ;  /* 0x0000b400cd047a23 */ /* 0x000fe20000010803 */
[C---:B------:R-:W-:Y:S01]  /*6340*/  HMMA.16816.F32 R220, R8.reuse, R24, R124 ;  /* 0x0000001808dc723c */ /* 0x040fe2000000187c */
[----:B------:R-:W-:Y:S01]  /*6350*/  IMAD.MOV.U32 R6, RZ, RZ, R212 ;  /* 0x000000ffff067224 */ /* 0x000fe200078e00d4 */
[----:B------:R-:W-:Y:S01]  /*6360*/  MOV R7, R213 ;  /* 0x000000d500077202 */ /* 0x000fe20000000f00 */
[----:B------:R-:W-:Y:S01]  /*6370*/  IMAD.MOV.U32 R5, RZ, RZ, R100 ;  /* 0x000000ffff057224 */ /* 0x000fe200078e0064 */
[----:B------:R3:W5:Y:S03]  /*6380*/  LDL.LU R234, [R1+0x60] ;  /* 0x0000600001ea7983 */ /* 0x0007660000300800 */
[----:B------:R-:W-:Y:S01]  /*6390*/  IMAD.MOV.U32 R124, RZ, RZ, R219 ;  /* 0x000000ffff7c7224 */ /* 0x000fe200078e00db */
[----:B------:R-:W-:Y:S01]  /*63a0*/  MOV R127, R67 ;  /* 0x00000043007f7202 */ /* 0x000fe20000000f00 */
[C---:B------:R-:W-:Y:S01]  /*63b0*/  HMMA.16816.F32 R216, R8.reuse, R26, R72 ;  /* 0x0000001a08d8723c */ /* 0x040fe20000001848 */
[----:B------:R-:W-:Y:S01]  /*63c0*/  IMAD.MOV.U32 R125, RZ, RZ, R66 ;  /* 0x000000ffff7d7224 */ /* 0x000fe200078e0042 */
[----:B------:R3:W5:Y:S05]  /*63d0*/  LDL.LU R233, [R1+0x5c] ;  /* 0x00005c0001e97983 */ /* 0x00076a0000300800 */
[----:B------:R-:W-:Y:S01]  /*63e0*/  MOV R75, R211 ;  /* 0x000000d3004b7202 */ /* 0x000fe20000000f00 */
[----:B------:R-:W-:Y:S01]  /*63f0*/  IMAD.MOV.U32 R73, RZ, RZ, R214 ;  /* 0x000000ffff497224 */ /* 0x000fe200078e00d6 */
[----:B------:R-:W-:Y:S01]  /*6400*/  HMMA.16816.F32 R208, R8, R22, R68 ;  /* 0x0000001608d0723c */ /* 0x000fe20000001844 */
[----:B------:R1:W-:Y:S01]  /*6410*/  MUFU.EX2 R23, R4 ;  /* 0x0000000400177308 */ /* 0x0003e20000000800 */
[----:B------:R-:W-:Y:S01]  /*6420*/  MOV R74, R215 ;  /* 0x000000d7004a7202 */ /* 0x000fe20000000f00 */
[----:B------:R-:W-:Y:S01]  /*6430*/  IMAD.MOV.U32 R126, RZ, RZ, R102 ;  /* 0x000000ffff7e7224 */ /* 0x000fe200078e0066 */
[----:B------:R-:W-:Y:S01]  /*6440*/  MOV R67, R103 ;  /* 0x0000006700437202 */ /* 0x000fe20000000f00 */
[----:B------:R3:W5:Y:S01]  /*6450*/  LDL.LU R232, [R1+0x58] ;  /* 0x0000580001e87983 */ /* 0x0007620000300800 */
[----:B-1----:R-:W-:-:S02]  /*6460*/  FFMA.FTZ R4, R204, c[0x0][0x2d0], -R3 ;  /* 0x0000b400cc047a23 */ /* 0x002fc40000010803 */
[----:B------:R-:W-:Y:S01]  /*6470*/  HMMA.16816.F32 R212, R8, R20, R116 ;  /* 0x0000001408d4723c */ /* 0x000fe20000001874 */
[----:B------:R-:W-:Y:S01]  /*6480*/  IMAD.MOV.U32 R27, RZ, RZ, R74 ;  /* 0x000000ffff1b7224 */ /* 0x000fe200078e004a */
[----:B------:R-:W-:Y:S01]  /*6490*/  MOV R66, R101 ;  /* 0x0000006500427202 */ /* 0x000fe20000000f00 */
[----:B------:R1:W2:Y:S01]  /*64a0*/  MUFU.EX2 R24, R4 ;  /* 0x0000000400187308 */ /* 0x0002a20000000800 */
[----:B------:R-:W-:Y:S01]  /*64b0*/  MOV R72, R75 ;  /* 0x0000004b00487202 */ /* 0x000fe20000000f00 */
[----:B------:R-:W-:Y:S01]  /*64c0*/  IMAD.MOV.U32 R70, RZ, RZ, R5 ;  /* 0x000000ffff467224 */ /* 0x000fe200078e0005 */
[----:B------:R-:W-:Y:S01]  /*64d0*/  MOV R71, R154 ;  /* 0x0000009a00477202 */ /* 0x000fe20000000f00 */
[----:B------:R3:W5:Y:S01]  /*64e0*/  LDL.LU R231, [R1+0x54] ;  /* 0x0000540001e77983 */ /* 0x0007620000300800 */
[--C-:B-1----:R-:W-:Y:S02]  /*64f0*/  FFMA.FTZ R4, R191, c[0x0][0x2d0], -R3.reuse ;  /* 0x0000b400bf047a23 */ /* 0x102fe40000010803 */
[----:B------:R-:W-:-:S04]  /*6500*/  FFMA.FTZ R3, R190, c[0x0][0x2d0], -R3 ;  /* 0x0000b400be037a23 */ /* 0x000fc80000010803 */
[----:B------:R1:W-:Y:S02]  /*6510*/  MUFU.EX2 R25, R3 ;  /* 0x0000000300197308 */ /* 0x0003e40000000800 */
[----:B-1----:R-:W-:-:S06]  /*6520*/  FFMA.FTZ R3, R187, c[0x0][0x2d0], -R0 ;  /* 0x0000b400bb037a23 */ /* 0x002fcc0000010800 */
[----:B------:R1:W-:Y:S01]  /*6530*/  MUFU.EX2 R20, R3 ;  /* 0x0000000300147308 */ /* 0x0003e20000000800 */
[----:B------:R-:W-:Y:S01]  /*6540*/  HMMA.16816.F32 R100, R8, R16, R120 ;  /* 0x000000100864723c */ /* 0x000fe20000001878 */
[----:B-1----:R-:W-:-:S06]  /*6550*/  FFMA.FTZ R3, R186, c[0x0][0x2d0], -R0 ;  /* 0x0000b400ba037a23 */ /* 0x002fcc0000010800 */
[----:B------:R1:W4:Y:S02]  /*6560*/  MUFU.EX2 R21, R3 ;  /* 0x0000000300157308 */ /* 0x0003240000000800 */
[--C-:B-1----:R-:W-:Y:S02]  /*6570*/  FFMA.FTZ R3, R185, c[0x0][0x2d0], -R0.reuse ;  /* 0x0000b400b9037a23 */ /* 0x102fe40000010800 */
[----:B------:R-:W-:Y:S01]  /*6580*/  FFMA.FTZ R0, R184, c[0x0][0x2d0], -R0 ;  /* 0x0000b400b8007a23 */ /* 0x000fe20000010800 */
[----:B------:R-:W-:Y:S01]  /*6590*/  MOV R74, R230 ;  /* 0x000000e6004a7202 */ /* 0x000fe20000000f00 */
[----:B------:R-:W-:Y:S01]  /*65a0*/  IMAD.MOV.U32 R75, RZ, RZ, R229 ;  /* 0x000000ffff4b7224 */ /* 0x000fe200078e00e5 */
[----:B------:R-:W-:Y:S01]  /*65b0*/  MOV R5, R152 ;  /* 0x0000009800057202 */ /* 0x000fe20000000f00 */
[----:B------:R1:W-:Y:S01]  /*65c0*/  MUFU.EX2 R19, R0 ;  /* 0x0000000000137308 */ /* 0x0003e20000000800 */
[----:B------:R-:W-:Y:S07]  /*65d0*/  LDSM.16.MT88.4 R184, [R228+0x1900] ;  /* 0x00190000e4b8783b */ /* 0x000fee0000004200 */
[----:B------:R-:W2:Y:S01]  /*65e0*/  MUFU.EX2 R26, R4 ;  /* 0x00000004001a7308 */ /* 0x000ea20000000800 */
[----:B------:R-:W-:Y:S01]  /*65f0*/  IMAD.MOV.U32 R68, RZ, RZ, R71 ;  /* 0x000000ffff447224 */ /* 0x000fe200078e0047 */
[----:B------:R3:W5:Y:S01]  /*6600*/  LDL.LU R230, [R1+0x50] ;  /* 0x0000500001e67983 */ /* 0x0007620000300800 */
[----:B------:R-:W-:-:S03]  /*6610*/  IMAD.MOV.U32 R190, RZ, RZ, R99 ;  /* 0x000000ffffbe7224 */ /* 0x000fc600078e0063 */
[----:B------:R3:W5:Y:S01]  /*6620*/  LDL.LU R229, [R1+0x4c] ;  /* 0x00004c0001e57983 */ /* 0x0007620000300800 */
[--C-:B-1----:R-:W-:Y:S02]  /*6630*/  FFMA.FTZ R0, R73, c[0x0][0x2d0], -R13.reuse ;  /* 0x0000b40049007a23 */ /* 0x102fe4000001080d */
[----:B------:R-:W-:Y:S01]  /*6640*/  IMAD.MOV.U32 R73, RZ, RZ, R124 ;  /* 0x000000ffff497224 */ /* 0x000fe200078e007c */
[----:B------:R-:W-:Y:S01]  /*6650*/  MOV R124, R224 ;  /* 0x000000e0007c7202 */ /* 0x000fe20000000f00 */
[----:B------:R1:W-:Y:S08]  /*6660*/  MUFU.EX2 R16, R0 ;  /* 0x0000000000107308 */ /* 0x0003f00000000800 */
[----:B------:R-:W2:Y:S01]  /*6670*/  MUFU.EX2 R22, R3 ;  /* 0x0000000300167308 */ /* 0x000ea20000000800 */
[----:B------:R-:W-:Y:S01]  /*6680*/  HMMA.16816.F32 R116, R8, R28, R72 ;  /* 0x0000001c0874723c */ /* 0x000fe20000001848 */
[----:B------:R-:W-:Y:S01]  /*6690*/  IMAD.MOV.U32 R30, RZ, RZ, R190 ;  /* 0x000000ffff1e7224 */ /* 0x000fe200078e00be */
[----:B------:R3:W5:Y:S01]  /*66a0*/  LDL.LU R224, [R1+0x48] ;  /* 0x0000480001e07983 */ /* 0x0007620000300800 */
[----:B-1----:R-:W-:-:S04]  /*66b0*/  FFMA.FTZ R0, R27, c[0x0][0x2d0], -R13 ;  /* 0x0000b4001b007a23 */ /* 0x002fc8000001080d */
[----:B------:R1:W1:Y:S01]  /*66c0*/  MUFU.EX2 R17, R0 ;  /* 0x0000000000117308 */ /* 0x0002620000000800 */
[----:B------:R-:W-:Y:S02]  /*66d0*/  IMAD.MOV.U32 R75, RZ, RZ, R153 ;  /* 0x000000ffff4b7224 */ /* 0x000fe400078e0099 */
[----:B------:R-:W-:Y:S01]  /*66e0*/  IMAD.MOV.U32 R72, RZ, RZ, R155 ;  /* 0x000000ffff487224 */ /* 0x000fe200078e009b */
[----:B------:R-:W-:Y:S01]  /*66f0*/  MOV R73, R171 ;  /* 0x000000ab00497202 */ /* 0x000fe20000000f00 */
[----:B------:R-:W2:Y:S01]  /*6700*/  LDSM.16.MT88.4 R152, [R225+0x1900] ;  /* 0x00190000e198783b */ /* 0x000ea20000004200 */
[----:B------:R-:W-:Y:S02]  /*6710*/  IMAD.MOV.U32 R74, RZ, RZ, R169 ;  /* 0x000000ffff4a7224 */ /* 0x000fe400078e00a9 */
[----:B-1----:R-:W-:-:S04]  /*6720*/  FFMA.FTZ R0, R124, c[0x0][0x2d0], -R13 ;  /* 0x0000b4007c007a23 */ /* 0x002fc8000001080d */
[----:B------:R1:W-:Y:S01]  /*6730*/  MUFU.EX2 R18, R0 ;  /* 0x0000000000127308 */ /* 0x0003e20000000800 */
[----:B------:R-:W-:Y:S01]  /*6740*/  MOV R124, R170 ;  /* 0x000000aa007c7202 */ /* 0x000fe20000000f00 */
[----:B-1----:R-:W-:Y:S02]  /*6750*/  FFMA.FTZ R0, R125, c[0x0][0x2d0], -R13 ;  /* 0x0000b4007d007a23 */ /* 0x002fe4000001080d */
[----:B------:R-:W-:Y:S01]  /*6760*/  IMAD.MOV.U32 R125, RZ, RZ, R98 ;  /* 0x000000ffff7d7224 */ /* 0x000fe200078e0062 */
[----:B------:R-:W-:-:S03]  /*6770*/  MOV R98, R15 ;  /* 0x0000000f00627202 */ /* 0x000fc60000000f00 */
[----:B------:R1:W-:Y:S01]  /*6780*/  MUFU.EX2 R15, R0 ;  /* 0x00000000000f7308 */ /* 0x0003e20000000800 */
[--C-:B------:R-:W-:Y:S02]  /*6790*/  FFMA.FTZ R3, R206, c[0x0][0x2d0], -R12.reuse ;  /* 0x0000b400ce037a23 */ /* 0x100fe4000001080c */
[----:B-1----:R-:W-:Y:S02]  /*67a0*/  FFMA.FTZ R0, R168, c[0x0][0x2d0], -R12 ;  /* 0x0000b400a8007a23 */ /* 0x002fe4000001080c */
[----:B------:R-:W1:Y:S03]  /*67b0*/  LDSM.16.MT88.4 R168, [R226+0x1900] ;  /* 0x00190000e2a8783b */ /* 0x000e660000004200 */
[----:B------:R2:W-:Y:S01]  /*67c0*/  MUFU.EX2 R27, R0 ;  /* 0x00000000001b7308 */ /* 0x0005e20000000800 */
[----:B------:R-:W-:Y:S02]  /*67d0*/  FADD.FTZ R9, R189, R14 ;  /* 0x0000000ebd097221 */ /* 0x000fe40000010000 */
[----:B--2---:R-:W-:-:S05]  /*67e0*/  FFMA.FTZ R0, R207, c[0x0][0x2d0], -R12 ;  /* 0x0000b400cf007a23 */ /* 0x004fca000001080c */
[----:B------:R2:W1:Y:S01]  /*67f0*/  MUFU.EX2 R13, R0 ;  /* 0x00000000000d7308 */ /* 0x0004620000000800 */
[----:B------:R-:W-:Y:S01]  /*6800*/  MOV R205, R72 ;  /* 0x0000004800cd7202 */ /* 0x000fe20000000f00 */
[----:B------:R-:W-:Y:S01]  /*6810*/  IMAD.MOV.U32 R69, RZ, RZ, R73 ;  /* 0x000000ffff457224 */ /* 0x000fe200078e0049 */
[----:B------:R-:W-:Y:S01]  /*6820*/  MOV R72, R125 ;  /* 0x0000007d00487202 */ /* 0x000fe20000000f00 */
[----:B--2---:R-:W-:-:S04]  /*6830*/  FFMA.FTZ R0, R70, c[0x0][0x2d0], -R12 ;  /* 0x0000b40046007a23 */ /* 0x004fc8000001080c */
[----:B------:R-:W-:Y:S08]  /*6840*/  MUFU.EX2 R12, R3 ;  /* 0x00000003000c7308 */ /* 0x000ff00000000800 */
[----:B------:R-:W2:Y:S01]  /*6850*/  MUFU.EX2 R14, R0 ;  /* 0x00000000000e7308 */ /* 0x000ea20000000800 */
        /* <DEDUP_REMOVED lines=9> */
[----:B------:R-:W-:Y:S01]  /*68f0*/  FADD.FTZ R11, R68, R205 ;  /* 0x000000cd440b7221 */ /* 0x000fe20000010000 */
        /* <DEDUP_REMOVED lines=8> */
[----:B------:R-:W-:Y:S01]  /*6980*/  F2FP.PACK_AB R128, R24, R23 ;  /* 0x000000171880723e */ /* 0x000fe200000000ff */
[----:B------:R-:W-:Y:S01]  /*6990*/  IMAD.MOV.U32 R73, RZ, RZ, R125 ;  /* 0x000000ffff497224 */ /* 0x000fe200078e007d */
[----:B----4-:R-:W-:Y:S01]  /*69a0*/  F2FP.PACK_AB R129, R21, R20 ;  /* 0x000000141581723e */ /* 0x010fe200000000ff */
[----:B------:R-:W-:Y:S01]  /*69b0*/  IMAD.MOV.U32 R75, RZ, RZ, R127 ;  /* 0x000000ffff4b7224 */ /* 0x000fe200078e007f */
[----:B------:R-:W-:-:S02]  /*69c0*/  F2FP.PACK_AB R130, R25, R26 ;  /* 0x0000001a1982723e */ /* 0x000fc400000000ff */
[----:B------:R-:W-:Y:S02]  /*69d0*/  F2FP.PACK_AB R131, R19, R22 ;  /* 0x000000161383723e */ /* 0x000fe400000000ff */
[----:B------:R-:W-:Y:S02]  /*69e0*/  F2FP.PACK_AB R124, R17, R16 ;  /* 0x00000010117c723e */ /* 0x000fe400000000ff */
[----:B-1----:R-:W-:Y:S02]  /*69f0*/  F2FP.PACK_AB R125, R13, R27 ;  /* 0x0000001b0d7d723e */ /* 0x002fe400000000ff */
[----:B------:R-:W-:Y:S02]  /*6a00*/  F2FP.PACK_AB R126, R15, R18 ;  /* 0x000000120f7e723e */ /* 0x000fe400000000ff */
[----:B--2---:R-:W-:Y:S01]  /*6a10*/  F2FP.PACK_AB R127, R14, R12 ;  /* 0x0000000c0e7f723e */ /* 0x004fe200000000ff */
[----:B------:R-:W-:Y:S01]  /*6a20*/  HMMA.16816.F32 R144, R128, R152, R144 ;  /* 0x000000988090723c */ /* 0x000fe20000001890 */
[----:B------:R-:W-:-:S02]  /*6a30*/  IMAD.MOV.U32 R0, RZ, RZ, R81 ;  /* 0x000000ffff007224 */ /* 0x000fc400078e0051 */
[----:B------:R-:W-:-:S05]  /*6a40*/  IMAD.MOV.U32 R10, RZ, RZ, R5 ;  /* 0x000000ffff0a7224 */ /* 0x000fca00078e0005 */
[C---:B------:R-:W-:Y:S08]  /*6a50*/  HMMA.16816.F32 R140, R124.reuse, R152, R140 ;  /* 0x000000987c8c723c */ /* 0x040ff0000000188c */
[-C--:B------:R-:W-:Y:S08]  /*6a60*/  HMMA.16816.F32 R148, R124, R154.reuse, R148 ;  /* 0x0000009a7c94723c */ /* 0x080ff00000001894 */
[C---:B------:R-:W-:Y:S07]  /*6a70*/  HMMA.16816.F32 R152, R128.reuse, R154, R40 ;  /* 0x0000009a8098723c */ /* 0x040fee0000001828 */
[----:B------:R-:W-:Y:S01]  /*6a80*/  MOV R43, R191 ;  /* 0x000000bf002b7202 */ /* 0x000fe20000000f00 */
[----:B------:R-:W-:Y:S01]  /*6a90*/  HMMA.16816.F32 R172, R128, R184, R172 ;  /* 0x000000b880ac723c */ /* 0x000fe200000018ac */
[----:B------:R-:W-:Y:S01]  /*6aa0*/  IMAD.MOV.U32 R40, RZ, RZ, R68 ;  /* 0x000000ffff287224 */ /* 0x000fe200078e0044 */
[----:B------:R-:W-:Y:S01]  /*6ab0*/  MOV R191, R82 ;  /* 0x0000005200bf7202 */ /* 0x000fe20000000f00 */
[----:B------:R-:W-:-:S05]  /*6ac0*/  IMAD.MOV.U32 R68, RZ, RZ, R83 ;  /* 0x000000ffff447224 */ /* 0x000fca00078e0053 */
[C---:B------:R-:W-:Y:S08]  /*6ad0*/  HMMA.16816.F32 R176, R124.reuse, R184, R176 ;  /* 0x000000b87cb0723c */ /* 0x040ff000000018b0 */
[----:B------:R-:W-:Y:S08]  /*6ae0*/  HMMA.16816.F32 R180, R124, R186, R180 ;  /* 0x000000ba7cb4723c */ /* 0x000ff000000018b4 */
[-C--:B------:R-:W-:Y:S08]  /*6af0*/  HMMA.16816.F32 R156, R128, R168.reuse, R156 ;  /* 0x000000a8809c723c */ /* 0x080ff0000000189c */
[C---:B------:R-:W-:Y:S08]  /*6b00*/  HMMA.16816.F32 R160, R124.reuse, R168, R160 ;  /* 0x000000a87ca0723c */ /* 0x040ff000000018a0 */
[----:B------:R-:W-:Y:S08]  /*6b10*/  HMMA.16816.F32 R164, R124, R170, R164 ;  /* 0x000000aa7ca4723c */ /* 0x000ff000000018a4 */
[C---:B------:R-:W-:Y:S07]  /*6b20*/  HMMA.16816.F32 R184, R128.reuse, R186, R32 ;  /* 0x000000ba80b8723c */ /* 0x040fee0000001820 */
[----:B------:R-:W-:Y:S01]  /*6b30*/  MOV R35, R80 ;  /* 0x0000005000237202 */ /* 0x000fe20000000f00 */
[----:B------:R-:W-:Y:S01]  /*6b40*/  HMMA.16816.F32 R168, R128, R170, R36 ;  /* 0x000000aa80a8723c */ /* 0x000fe20000001824 */
[----:B------:R-:W1:Y:S06]  /*6b50*/  LDSM.16.MT88.4 R80, [R225+0x3900] ;  /* 0x00390000e150783b */ /* 0x000e6c0000004200 */
[----:B------:R-:W-:Y:S01]  /*6b60*/  MOV R37, R71 ;  /* 0x0000004700257202 */ /* 0x000fe20000000f00 */
[----:B------:R-:W-:Y:S01]  /*6b70*/  IMAD.MOV.U32 R71, RZ, RZ, R7 ;  /* 0x000000ffff477224 */ /* 0x000fe200078e0007 */
[----:B------:R-:W-:-:S02]  /*6b80*/  MOV R36, R6 ;  /* 0x0000000600247202 */ /* 0x000fc40000000f00 */
[----:B------:R-:W2:Y:S01]  /*6b90*/  LDSM.16.MT88.4 R4, [R227+0x3900] ;  /* 0x00390000e304783b */ /* 0x000ea20000004200 */
[----:B------:R-:W-:Y:S01]  /*6ba0*/  MOV R3, R114 ;  /* 0x0000007200037202 */ /* 0x000fe20000000f00 */
[----:B------:R-:W-:Y:S02]  /*6bb0*/  IMAD.MOV.U32 R34, RZ, RZ, R115 ;  /* 0x000000ffff227224 */ /* 0x000fe400078e0073 */
[----:B------:R-:W-:Y:S02]  /*6bc0*/  FADD.FTZ R0, R0, R9 ;  /* 0x0000000900007221 */ /* 0x000fe40000010000 */
[----:B------:R-:W-:Y:S01]  /*6bd0*/  FADD.FTZ R3, R3, R34 ;  /* 0x0000002203037221 */ /* 0x000fe20000010000 */
[----:B------:R-:W-:Y:S01]  /*6be0*/  MOV R121, R73 ;  /* 0x0000004900797202 */ /* 0x000fe20000000f00 */
[----:B------:R-:W-:Y:S01]  /*6bf0*/  FADD.FTZ R8, R113, R112 ;  /* 0x0000007071087221 */ /* 0x000fe20000010000 */
[----:B------:R-:W-:Y:S01]  /*6c00*/  MOV R123, R75 ;  /* 0x0000004b007b7202 */ /* 0x000fe20000000f00 */
[----:B------:R-:W-:Y:S01]  /*6c10*/  IMAD.MOV.U32 R120, RZ, RZ, R72 ;  /* 0x000000ffff787224 */ /* 0x000fe200078e0048 */
[----:B------:R-:W-:Y:S01]  /*6c20*/  MOV R41, R205 ;  /* 0x000000cd00297202 */ /* 0x000fe20000000f00 */
[----:B------:R-:W-:-:S02]  /*6c30*/  IMAD.MOV.U32 R122, RZ, RZ, R74 ;  /* 0x000000ffff7a7224 */ /* 0x000fc400078e004a */
[----:B------:R-:W-:Y:S01]  /*6c40*/  IMAD.MOV.U32 R29, RZ, RZ, R67 ;  /* 0x000000ffff1d7224 */ /* 0x000fe200078e0043 */
[----:B------:R-:W-:Y:S01]  /*6c50*/  MOV R39, R69 ;  /* 0x0000004500277202 */ /* 0x000fe20000000f00 */
[----:B------:R-:W-:Y:S01]  /*6c60*/  FADD.FTZ R10, R10, R3 ;  /* 0x000000030a0a7221 */ /* 0x000fe20000010000 */
[----:B------:R-:W-:Y:S01]  /*6c70*/  LDSM.16.MT88.4 R112, [R228+0x3900] ;  /* 0x00390000e470783b */ /* 0x000fe20000004200 */
[----:B------:R-:W-:Y:S02]  /*6c80*/  FADD.FTZ R9, R37, R0 ;  /* 0x0000000025097221 */ /* 0x000fe40000010000 */
[----:B------:R-:W-:Y:S02]  /*6c90*/  IMAD.MOV.U32 R38, RZ, RZ, R70 ;  /* 0x000000ffff267224 */ /* 0x000fe400078e0046 */
[----:B------:R-:W-:Y:S01]  /*6ca0*/  FADD.FTZ R8, R35, R8 ;  /* 0x0000000823087221 */ /* 0x000fe20000010000 */
[----:B------:R-:W-:Y:S01]  /*6cb0*/  MOV R189, R29 ;  /* 0x0000001d00bd7202 */ /* 0x000fe20000000f00 */
[----:B------:R-:W-:-:S02]  /*6cc0*/  FADD.FTZ R11, R36, R11 ;  /* 0x0000000b240b7221 */ /* 0x000fc40000010000 */
[----:B------:R-:W-:Y:S02]  /*6cd0*/  FADD.FTZ R0, R40, R10 ;  /* 0x0000000a28007221 */ /* 0x000fe40000010000 */
[----:B------:R-:W-:Y:S01]  /*6ce0*/  FADD.FTZ R9, R41, R9 ;  /* 0x0000000929097221 */ /* 0x000fe20000010000 */
[----:B-1----:R-:W-:Y:S01]  /*6cf0*/  HMMA.16816.F32 R72, R124, R80, R52 ;  /* 0x000000507c48723c */ /* 0x002fe20000001834 */
[----:B------:R-:W-:Y:S01]  /*6d00*/  MOV R70, R66 ;  /* 0x0000004200467202 */ /* 0x000fe20000000f00 */
[----:B------:R-:W-:Y:S01]  /*6d10*/  IMAD.MOV.U32 R42, RZ, RZ, R204 ;  /* 0x000000ffff2a7224 */ /* 0x000fe200078e00cc */
[----:B------:R-:W-:Y:S01]  /*6d20*/  MOV R67, R98 ;  /* 0x0000006200437202 */ /* 0x000fe20000000f00 */
[----:B------:R-:W-:-:S03]  /*6d30*/  IMAD.MOV.U32 R69, RZ, RZ, R97 ;  /* 0x000000ffff457224 */ /* 0x000fc600078e0061 */
[----:B------:R-:W-:Y:S01]  /*6d40*/  MOV R52, R120 ;  /* 0x0000007800347202 */ /* 0x000fe20000000f00 */
[----:B------:R-:W-:Y:S01]  /*6d50*/  IMAD.MOV.U32 R53, RZ, RZ, R121 ;  /* 0x000000ffff357224 */ /* 0x000fe200078e0079 */
[----:B------:R-:W-:Y:S01]  /*6d60*/  MOV R54, R122 ;  /* 0x0000007a00367202 */ /* 0x000fe20000000f00 */
[----:B------:R-:W-:Y:S01]  /*6d70*/  IMAD.MOV.U32 R55, RZ, RZ, R123 ;  /* 0x000000ffff377224 */ /* 0x000fe200078e007b */
[-C--:B--2---:R-:W-:Y:S01]  /*6d80*/  HMMA.16816.F32 R116, R128, R4.reuse, R116 ;  /* 0x000000048074723c */ /* 0x084fe20000001874 */
[----:B------:R-:W-:Y:S01]  /*6d90*/  MOV R66, R96 ;  /* 0x0000006000427202 */ /* 0x000fe20000000f00 */
[----:B------:R-:W-:Y:S01]  /*6da0*/  FADD.FTZ R3, R39, R11 ;  /* 0x0000000b27037221 */ /* 0x000fe20000010000 */
[----:B------:R-:W1:Y:S01]  /*6db0*/  LDSM.16.MT88.4 R204, [R227+0x1900] ;  /* 0x00190000e3cc783b */ /* 0x000e620000004200 */
[----:B------:R-:W-:Y:S01]  /*6dc0*/  IMAD.MOV.U32 R28, RZ, RZ, R68 ;  /* 0x000000ffff1c7224 */ /* 0x000fe200078e0044 */
[----:B------:R-:W-:Y:S02]  /*6dd0*/  MOV R31, R191 ;  /* 0x000000bf001f7202 */ /* 0x000fe40000000f00 */
[----:B------:R-:W2:Y:S01]  /*6de0*/  LDSM.16.MT88.4 R96, [R226+0x3900] ;  /* 0x00390000e260783b */ /* 0x000ea20000004200 */
[----:B------:R-:W-:Y:S01]  /*6df0*/  HMMA.16816.F32 R120, R124, R4, R192 ;  /* 0x000000047c78723c */ /* 0x000fe200000018c0 */
[----:B------:R-:W-:-:S06]  /*6e00*/  MOV R191, R71 ;  /* 0x0000004700bf7202 */ /* 0x000fcc0000000f00 */
[----:B------:R-:W-:Y:S02]  /*6e10*/  FADD.FTZ R4, R38, R8 ;  /* 0x0000000826047221 */ /* 0x000fe40000010000 */
[----:B------:R-:W-:Y:S02]  /*6e20*/  FADD.FTZ R5, R43, R0 ;  /* 0x000000002b057221 */ /* 0x000fe40000010000 */
[----:B------:R-:W-:Y:S02]  /*6e30*/  FADD.FTZ R0, R189, R9 ;  /* 0x00000009bd007221 */ /* 0x000fe40000010000 */
[----:B------:R-:W-:Y:S02]  /*6e40*/  FADD.FTZ R8, R252, R4 ;  /* 0x00000004fc087221 */ /* 0x000fe40000010000 */
[----:B------:R-:W-:Y:S02]  /*6e50*/  FADD.FTZ R4, R42, R3 ;  /* 0x000000032a047221 */ /* 0x000fe40000010000 */
[----:B------:R-:W-:Y:S01]  /*6e60*/  FADD.FTZ R0, R28, R0 ;  /* 0x000000001c007221 */ /* 0x000fe20000010000 */
[----:B------:R-:W-:Y:S01]  /*6e70*/  MOV R29, R69 ;  /* 0x00000045001d7202 */ /* 0x000fe20000000f00 */
[----:B------:R-:W-:-:S02]  /*6e80*/  FADD.FTZ R3, R245, R8 ;  /* 0x00000008f5037221 */ /* 0x000fc40000010000 */
[----:B------:R-:W-:Y:S02]  /*6e90*/  IMAD.MOV.U32 R190, RZ, RZ, R70 ;  /* 0x000000ffffbe7224 */ /* 0x000fe400078e0046 */
[----:B------:R-:W-:Y:S02]  /*6ea0*/  FADD.FTZ R5, R31, R5 ;  /* 0x000000051f057221 */ /* 0x000fe40000010000 */
[----:B------:R-:W-:Y:S02]  /*6eb0*/  FADD.FTZ R4, R30, R4 ;  /* 0x000000041e047221 */ /* 0x000fe40000010000 */
[----:B------:R-:W-:Y:S02]  /*6ec0*/  FADD.FTZ R0, R191, R0 ;  /* 0x00000000bf007221 */ /* 0x000fe40000010000 */
[----:B------:R-:W-:Y:S02]  /*6ed0*/  FADD.FTZ R3, R247, R3 ;  /* 0x00000003f7037221 */ /* 0x000fe40000010000 */
[----:B------:R-:W-:-:S02]  /*6ee0*/  FADD.FTZ R5, R190, R5 ;  /* 0x00000005be057221 */ /* 0x000fc40000010000 */
[----:B------:R-:W-:Y:S02]  /*6ef0*/  FADD.FTZ R4, R29, R4 ;  /* 0x000000041d047221 */ /* 0x000fe40000010000 */
        /* <DEDUP_REMOVED lines=26> */
[----:B------:R-:W-:Y:S01]  /*70a0*/  FADD.FTZ R5, R13, R5 ;  /* 0x000000050d057221 */ /* 0x000fe20000010000 */
[----:B-1----:R-:W-:Y:S01]  /*70b0*/  HMMA.16816.F32 R196, R124, R204, R196 ;  /* 0x000000cc7cc4723c */ /* 0x002fe200000018c4 */
[----:B------:R-:W-:Y:S02]  /*70c0*/  FADD.FTZ R4, R17, R4 ;  /* 0x0000000411047221 */ /* 0x000fe40000010000 */
[----:B------:R-:W-:-:S02]  /*70d0*/  FADD.FTZ R0, R25, R0 ;  /* 0x0000000019007221 */ /* 0x000fc40000010000 */
[----:B------:R-:W-:-:S03]  /*70e0*/  FADD.FTZ R3, R22, R3 ;  /* 0x0000000316037221 */ /* 0x000fc60000010000 */
[----:B------:R-:W-:Y:S01]  /*70f0*/  HMMA.16816.F32 R200, R124, R206, R200 ;  /* 0x000000ce7cc8723c */ /* 0x000fe200000018c8 */
[----:B------:R-:W-:Y:S02]  /*7100*/  FADD.FTZ R5, R12, R5 ;  /* 0x000000050c057221 */ /* 0x000fe40000010000 */
[----:B------:R-:W-:-:S05]  /*7110*/  FADD.FTZ R4, R18, R4 ;  /* 0x0000000412047221 */ /* 0x000fca0000010000 */
[C---:B------:R-:W-:Y:S01]  /*7120*/  HMMA.16816.F32 R76, R124.reuse, R82, R76 ;  /* 0x000000527c4c723c */ /* 0x040fe2000000184c */
[----:B------:R1:W-:Y:S07]  /*7130*/  STL [R1+0x8], R0 ;  /* 0x0000080001007387 */ /* 0x0003ee0000100800 */
[C---:B--2---:R-:W-:Y:S08]  /*7140*/  HMMA.16816.F32 R88, R124.reuse, R96, R88 ;  /* 0x000000607c58723c */ /* 0x044ff00000001858 */
[C---:B------:R-:W-:Y:S08]  /*7150*/  HMMA.16816.F32 R92, R124.reuse, R98, R92 ;  /* 0x000000627c5c723c */ /* 0x040ff0000000185c */
[----:B------:R-:W-:Y:S01]  /*7160*/  HMMA.16816.F32 R104, R124, R112, R104 ;  /* 0x000000707c68723c */ /* 0x000fe20000001868 */
[----:B-1----:R-:W-:-:S07]  /*7170*/  FADD.FTZ R0, R14, R5 ;  /* 0x000000050e007221 */ /* 0x002fce0000010000 */
        /* <DEDUP_REMOVED lines=10> */
[----:B------:R-:W-:Y:S07]  /*7220*/  HMMA.16816.F32 R128, R128, R6, R44 ;  /* 0x000000068080723c */ /* 0x000fee000000182c */
[----:B------:R-:W-:-:S02]  /*7230*/  FADD.FTZ R6, R19, R3 ;  /* 0x0000000313067221 */ /* 0x000fc40000010000 */
[----:B------:R-:W-:-:S03]  /*7240*/  FADD.FTZ R3, R15, R4 ;  /* 0x000000040f037221 */ /* 0x000fc60000010000 */
[----:B------:R3:W-:Y:S04]  /*7250*/  STL [R1+0xc], R6 ;  /* 0x00000c0601007387 */ /* 0x0007e80000100800 */
[----:B------:R3:W-:Y:S04]  /*7260*/  STL [R1+0x10], R0 ;  /* 0x0000100001007387 */ /* 0x0007e80000100800 */
[----:B------:R3:W-:Y:S01]  /*7270*/  STL [R1+0x14], R3 ;  /* 0x0000140301007387 */ /* 0x0007e20000100800 */
[----:B------:R-:W-:Y:S05]  /*7280*/  @!P1 BRA `(.L_x_689) ;  /* 0x00004cf000009947 */ /* 0x000fea0003800000 */
[----:B------:R-:W2:Y:S04]  /*7290*/  LDL.64 R30, [R1+0x30] ;  /* 0x00003000011e7983 */ /* 0x000ea80000100a00 */
[----:B------:R-:W4:Y:S04]  /*72a0*/  LDL.64 R28, [R1+0x38] ;  /* 0x00003800011c7983 */ /* 0x000f280000100a00 */
[----:B---3--:R-:W3:Y:S04]  /*72b0*/  LDL R191, [R1+0x40] ;  /* 0x0000400001bf7983 */ /* 0x008ee80000100800 */
[----:B------:R-:W3:Y:S01]  /*72c0*/  LDL.64 R66, [R1+0x28] ;  /* 0x0000280001427983 */ /* 0x000ee20000100a00 */
[----:B------:R-:W-:Y:S01]  /*72d0*/  MOV R138, R2 ;  /* 0x00000002008a7202 */ /* 0x000fe20000000f00 */
[----:B------:R-:W-:Y:S01]  /*72e0*/  IMAD.MOV.U32 R132, RZ, RZ, R136 ;  /* 0x000000ffff847224 */ /* 0x000fe200078e0088 */
[----:B------:R-:W-:Y:S01]  /*72f0*/  ULEA.HI.SX32 UR21, UR18, 0xfffffffe, 0x1a ;  /* 0xfffffffe12157891 */ /* 0x000fe2000f8fd23f */
[----:B------:R-:W-:Y:S01]  /*7300*/  IMAD.MOV.U32 R3, RZ, RZ, R137 ;  /* 0x000000ffff037224 */ /* 0x000fe200078e0089 */
[----:B------:R-:W-:Y:S01]  /*7310*/  ULDC.64 UR6, c[0x0][0x208] ;  /* 0x0000820000067ab9 */ /* 0x000fe20000000a00 */
[----:B-----5:R-:W-:Y:S01]  /*7320*/  IMAD.MOV.U32 R133, RZ, RZ, R135 ;  /* 0x000000ffff857224 */ /* 0x020fe200078e0087 */
[----:B------:R-:W-:Y:S01]  /*7330*/  ULDC.64 UR4, c[0x0][0x1e0] ;  /* 0x0000780000047ab9 */ /* 0x000fe20000000a00 */
[----:B--2---:R-:W-:-:S02]  /*7340*/  IADD3 R4, P2, R30, 0x40, RZ ;  /* 0x000000401e047810 */ /* 0x004fc40007f5e0ff */
[----:B----4-:R-:W-:-:S03]  /*7350*/  IADD3 R0, P1, R28, 0x40, RZ ;  /* 0x000000401c007810 */ /* 0x010fc60007f3e0ff */
[----:B------:R-:W-:Y:S01]  /*7360*/  STL [R1+0x24], R4 ;  /* 0x0000240401007387 */ /* 0x000fe20000100800 */
[----:B---3--:R-:W-:-:S03]  /*7370*/  IADD3.X R2, RZ, R191, RZ, P2, !PT ;  /* 0x000000bfff027210 */ /* 0x008fc600017fe4ff */
[----:B------:R1:W-:Y:S04]  /*7380*/  STL [R1+0x1c], R0 ;  /* 0x00001c0001007387 */ /* 0x0003e80000100800 */
[----:B------:R2:W-:Y:S01]  /*7390*/  STL [R1+0x20], R2 ;  /* 0x0000200201007387 */ /* 0x0005e20000100800 */
[----:B-1----:R-:W-:-:S05]  /*73a0*/  IMAD.X R0, RZ, RZ, R67, P1 ;  /* 0x000000ffff007224 */ /* 0x002fca00008e0643 */
[----:B------:R2:W-:Y:S02]  /*73b0*/  STL [R1+0x18], R0 ;  /* 0x0000180001007387 */ /* 0x0005e40000100800 */
.L_x_690:
[----:B------:R-:W3:Y:S01]  /*73c0*/  LDL.64 R134, [R1+0x30] ;  /* 0x0000300001867983 */ /* 0x000ee20000100a00 */
[----:B------:R-:W-:Y:S04]  /*73d0*/  DEPBAR.LE SB0, 0x0 ;  /* 0x000080000000791a */ /* 0x000fe80000000000 */
[----:B------:R-:W-:Y:S01]  /*73e0*/  USHF.R.S32.HI UR15, URZ, 0x1f, UR21 ;  /* 0x0000001f3f0f7899 */ /* 0x000fe20008011415 */
[----:B--2---:R-:W2:Y:S01]  /*73f0*/  LDL R2, [R1+0x40] ;  /* 0x0000400001027983 */ /* 0x004ea20000100800 */
[----:B------:R-:W-:Y:S02]  /*7400*/  UIMAD.WIDE.U32 UR22, UR21, UR6, URZ ;  /* 0x00000006151672a5 */ /* 0x000fe4000f8e003f */
[----:B------:R-:W-:Y:S01]  /*7410*/  UIMAD UR15, UR15, UR6, URZ ;  /* 0x000000060f0f72a4 */ /* 0x000fe2000f8e023f */
[----:B------:R-:W4:Y:S01]  /*7420*/  LDL R136, [R1+0x24] ;  /* 0x0000240001887983 */ /* 0x000f220000100800 */
[----:B------:R-:W-:Y:S02]  /*7430*/  USHF.L.U32 UR18, UR22, 0x6, URZ ;  /* 0x0000000616127899 */ /* 0x000fe4000800063f */
[----:B------:R-:W-:Y:S01]  /*7440*/  UIMAD UR15, UR21, UR7, UR15 ;  /* 0x00000007150f72a4 */ /* 0x000fe2000f8e020f */
[----:B------:R-:W4:Y:S01]  /*7450*/  LDL R139, [R1+0x20] ;  /* 0x00002000018b7983 */ /* 0x000f220000100800 */
[----:B------:R-:W-:Y:S02]  /*7460*/  UISETP.GT.AND UP1, UPT, UR21, URZ, UPT ;  /* 0x0000003f1500728c */ /* 0x000fe4000bf24270 */
[----:B------:R-:W-:Y:S01]  /*7470*/  UIADD3 UR15, UR23, UR15, URZ ;  /* 0x0000000f170f7290 */ /* 0x000fe2000fffe03f */
[----:B------:R-:W-:Y:S01]  /*7480*/  BAR.SYNC.DEFER_BLOCKING 0x0 ;  /* 0x0000000000007b1d */ /* 0x000fe20000010000 */
[----:B------:R-:W-:Y:S02]  /*7490*/  UIADD3 UR21, UR21, -0x1, URZ ;  /* 0xffffffff15157890 */ /* 0x000fe4000fffe03f */
[----:B------:R-:W-:Y:S05]  /*74a0*/  USHF.L.U64.HI UR15, UR22, 0x6, UR15 ;  /* 0x00000006160f7899 */ /* 0x000fea000801020f */
[----:B------:R-:W-:Y:S01]  /*74b0*/  STL [R1+0x70], R129 ;  /* 0x0000708101007387 */ /* 0x000fe20000100800 */
[----:B------:R-:W-:Y:S02]  /*74c0*/  @UP1 UIMAD.WIDE.U32 UR22, UR21, UR4, URZ ;  /* 0x00000004151612a5 */ /* 0x000fe4000f8e003f */
[----:B------:R-:W-:Y:S01]  /*74d0*/  @UP1 USHF.L.U32 UR19, UR4, 0x5, URZ ;  /* 0x0000000504131899 */ /* 0x000fe2000800063f */
[----:B------:R-:W-:Y:S01]  /*74e0*/  STL [R1+0x6c], R130 ;  /* 0x00006c8201007387 */ /* 0x000fe20000100800 */
[----:B------:R-:W-:Y:S03]  /*74f0*/  @UP1 USHF.L.U64.HI UR20, UR4, 0x5, UR5 ;  /* 0x0000000504141899 */ /* 0x000fe60008010205 */
[----:B------:R-:W-:Y:S04]  /*7500*/  STL [R1+0x68], R131 ;  /* 0x0000688301007387 */ /* 0x000fe80000100800 */
[----:B-----5:R-:W-:Y:S04]  /*7510*/  STL [R1+0x48], R235 ;  /* 0x000048eb01007387 */ /* 0x020fe80000100800 */
[----:B------:R-:W-:Y:S08]  /*7520*/  LDSM.16.M88.4 R64, [R231+0x8100] ;  /* 0x00810000e740783b */ /* 0x000ff00000000200 */
[----:B------:R-:W1:Y:S08]  /*7530*/  LDSM.16.M88.4 R16, [R224+0x4100] ;  /* 0x00410000e010783b */ /* 0x000e700000000200 */
[----:B------:R-:W1:Y:S08]  /*7540*/  LDSM.16.M88.4 R60, [R231+0xa100] ;  /* 0x00a10000e73c783b */ /* 0x000e700000000200 */
[----:B------:R-:W1:Y:S08]  /*7550*/  LDSM.16.M88.4 R32, [R224+0x4900] ;  /* 0x00490000e020783b */ /* 0x000e700000000200 */
[----:B------:R-:W1:Y:S08]  /*7560*/  LDSM.16.M88.4 R48, [R224+0x5100] ;  /* 0x00510000e030783b */ /* 0x000e700000000200 */
[----:B------:R-:W1:Y:S02]  /*7570*/  LDSM.16.M88.4 R188, [R224+0x5900] ;  /* 0x00590000e0bc783b */ /* 0x000e640000000200 */
[-C--:B-1----:R-:W-:Y:S06]  /*7580*/  HMMA.16816.F32 R4, R64, R16.reuse, RZ ;  /* 0x000000104004723c */ /* 0x082fec00000018ff */
[----:B------:R-:W-:Y:S02]  /*7590*/  LDSM.16.M88.4 R208, [R233+0x8100] ;  /* 0x00810000e9d0783b */ /* 0x000fe40000000200 */
[C---:B------:R-:W-:Y:S06]  /*75a0*/  HMMA.16816.F32 R8, R60.reuse, R16, RZ ;  /* 0x000000103c08723c */ /* 0x040fec00000018ff */
[----:B------:R-:W1:Y:S02]  /*75b0*/  LDSM.16.M88.4 R212, [R235] ;  /* 0x00000000ebd4783b */ /* 0x000e640000000200 */
[-C--:B------:R-:W-:Y:S06]  /*75c0*/  HMMA.16816.F32 R12, R60, R18.reuse, RZ ;  /* 0x000000123c0c723c */ /* 0x080fec00000018ff */
[----:B------:R-:W1:Y:S02]  /*75d0*/  LDSM.16.M88.4 R216, [R233+0xa100] ;  /* 0x00a10000e9d8783b */ /* 0x000e640000000200 */
[C---:B------:R-:W-:Y:S06]  /*75e0*/  HMMA.16816.F32 R16, R64.reuse, R18, RZ ;  /* 0x000000124010723c */ /* 0x040fec00000018ff */
        /* <DEDUP_REMOVED lines=8> */
[-C--:B------:R-:W-:Y:S03]  /*7670*/  HMMA.16816.F32 R28, R60, R34.reuse, RZ ;  /* 0x000000223c1c723c */ /* 0x080fe600000018ff */
[----:B------:R-:W-:Y:S05]  /*7680*/  STL [R1+0x64], R233 ;  /* 0x000064e901007387 */ /* 0x000fea0000100800 */
[C---:B------:R-:W-:Y:S08]  /*7690*/  HMMA.16816.F32 R32, R64.reuse, R34, RZ ;  /* 0x000000224020723c */ /* 0x040ff000000018ff */
[-C--:B------:R-:W-:Y:S08]  /*76a0*/  HMMA.16816.F32 R36, R64, R48.reuse, RZ ;  /* 0x000000304024723c */ /* 0x080ff000000018ff */
[C---:B------:R-:W-:Y:S08]  /*76b0*/  HMMA.16816.F32 R40, R60.reuse, R48, RZ ;  /* 0x000000303c28723c */ /* 0x040ff000000018ff */
[-C--:B------:R-:W-:Y:S08]  /*76c0*/  HMMA.16816.F32 R44, R60, R50.reuse, RZ ;  /* 0x000000323c2c723c */ /* 0x080ff000000018ff */
[C---:B------:R-:W-:Y:S08]  /*76d0*/  HMMA.16816.F32 R48, R64.reuse, R50, RZ ;  /* 0x000000324030723c */ /* 0x040ff000000018ff */
[-C--:B------:R-:W-:Y:S08]  /*76e0*/  HMMA.16816.F32 R52, R64, R188.reuse, RZ ;  /* 0x000000bc4034723c */ /* 0x080ff000000018ff */
[C---:B------:R-:W-:Y:S08]  /*76f0*/  HMMA.16816.F32 R56, R60.reuse, R188, RZ ;  /* 0x000000bc3c38723c */ /* 0x040ff000000018ff */
[-C--:B------:R-:W-:Y:S08]  /*7700*/  HMMA.16816.F32 R60, R60, R190.reuse, RZ ;  /* 0x000000be3c3c723c */ /* 0x080ff000000018ff */
[----:B------:R-:W-:Y:S01]  /*7710*/  HMMA.16816.F32 R64, R64, R190, RZ ;  /* 0x000000be4040723c */ /* 0x000fe200000018ff */
[----:B------:R-:W1:Y:S07]  /*7720*/  LDSM.16.M88.4 R188, [R243] ;  /* 0x00000000f3bc783b */ /* 0x000e6e0000000200 */
[-C--:B-1----:R-:W-:Y:S08]  /*7730*/  HMMA.16816.F32 R4, R208, R212.reuse, R4 ;  /* 0x000000d4d004723c */ /* 0x082ff00000001804 */
[C---:B------:R-:W-:Y:S08]  /*7740*/  HMMA.16816.F32 R8, R216.reuse, R212, R8 ;  /* 0x000000d4d808723c */ /* 0x040ff00000001808 */
[-C--:B------:R-:W-:Y:S08]  /*7750*/  HMMA.16816.F32 R12, R216, R214.reuse, R12 ;  /* 0x000000d6d80c723c */ /* 0x080ff0000000180c */
[C---:B------:R-:W-:Y:S01]  /*7760*/  HMMA.16816.F32 R16, R208.reuse, R214, R16 ;  /* 0x000000d6d010723c */ /* 0x040fe20000001810 */
[----:B------:R-:W1:Y:S07]  /*7770*/  LDSM.16.M88.4 R212, [R242] ;  /* 0x00000000f2d4783b */ /* 0x000e6e0000000200 */
[-C--:B------:R-:W-:Y:S08]  /*7780*/  HMMA.16816.F32 R20, R208, R188.reuse, R20 ;  /* 0x000000bcd014723c */ /* 0x080ff00000001814 */
[C---:B------:R-:W-:Y:S08]  /*7790*/  HMMA.16816.F32 R24, R216.reuse, R188, R24 ;  /* 0x000000bcd818723c */ /* 0x040ff00000001818 */
[-C--:B------:R-:W-:Y:S08]  /*77a0*/  HMMA.16816.F32 R28, R216, R190.reuse, R28 ;  /* 0x000000bed81c723c */ /* 0x080ff0000000181c */
[C---:B------:R-:W-:Y:S01]  /*77b0*/  HMMA.16816.F32 R32, R208.reuse, R190, R32 ;  /* 0x000000bed020723c */ /* 0x040fe20000001820 */
[----:B------:R-:W4:Y:S07]  /*77c0*/  LDSM.16.M88.4 R188, [R241] ;  /* 0x00000000f1bc783b */ /* 0x000f2e0000000200 */
[-C--:B-1----:R-:W-:Y:S08]  /*77d0*/  HMMA.16816.F32 R36, R208, R212.reuse, R36 ;  /* 0x000000d4d024723c */ /* 0x082ff00000001824 */
[C---:B------:R-:W-:Y:S08]  /*77e0*/  HMMA.16816.F32 R40, R216.reuse, R212, R40 ;  /* 0x000000d4d828723c */ /* 0x040ff00000001828 */
[-C--:B------:R-:W-:Y:S04]  /*77f0*/  HMMA.16816.F32 R44, R216, R214.reuse, R44 ;  /* 0x000000d6d82c723c */ /* 0x080fe8000000182c */
[----:B---3--:R-:W-:Y:S04]  /*7800*/  IADD3 R0, P2, R134, UR18, RZ ;  /* 0x0000001286007c10 */ /* 0x008fe8000ff5e0ff */
[C---:B------:R-:W-:Y:S04]  /*7810*/  HMMA.16816.F32 R48, R208.reuse, R214, R48 ;  /* 0x000000d6d030723c */ /* 0x040fe80000001830 */
[----:B------:R-:W-:Y:S02]  /*7820*/  LEA R134, P1, R0, c[0x0][0x1f8], 0x1 ;  /* 0x00007e0000867a11 */ /* 0x000fe400078208ff */
[----:B--2---:R-:W-:Y:S02]  /*7830*/  IADD3.X R2, R2, UR15, RZ, P2, !PT ;  /* 0x0000000f02027c10 */ /* 0x004fe400097fe4ff */
[-C--:B----4-:R-:W-:Y:S04]  /*7840*/  HMMA.16816.F32 R52, R208, R188.reuse, R52 ;  /* 0x000000bcd034723c */ /* 0x090fe80000001834 */
[----:B------:R-:W-:Y:S02]  /*7850*/  LEA.HI.X R135, R0, c[0x0][0x1fc], R2, 0x1, P1 ;  /* 0x00007f0000877a11 */ /* 0x000fe400008f0c02 */
[----:B------:R-:W-:Y:S01]  /*7860*/  IADD3 R0, P2, R136, UR18, RZ ;  /* 0x0000001288007c10 */ /* 0x000fe2000ff5e0ff */
[----:B------:R-:W-:Y:S01]  /*7870*/  @UP1 USHF.L.U32 UR18, UR22, 0x6, URZ ;  /* 0x0000000616121899 */ /* 0x000fe2000800063f */
[C---:B------:R-:W-:Y:S01]  /*7880*/  HMMA.16816.F32 R56, R216.reuse, R188, R56 ;  /* 0x000000bcd838723c */ /* 0x040fe20000001838 */
[----:B------:R-:W-:Y:S01]  /*7890*/  @!PT LDS RZ, [RZ] ;  /* 0x00000000fffff984 */ /* 0x000fe20000000800 */
[----:B------:R-:W-:Y:S01]  /*78a0*/  @!PT LDS RZ, [RZ] ;  /* 0x00000000fffff984 */ /* 0x000fe20000000800 */
[----:B------:R-:W-:Y:S01]  /*78b0*/  @!PT LDS RZ, [RZ] ;  /* 0x00000000fffff984 */ /* 0x000fe20000000800 */
[----:B------:R1:W-:Y:S03]  /*78c0*/  LDGSTS.E.BYPASS.LTC128B.128 [R244+0x100], [R134.64], !P3 ;  /* 0x0010000086f47fae */ /* 0x0003e6000d901d50 */
[C---:B------:R-:W-:Y:S02]  /*78d0*/  LEA R136, P1, R0.reuse, c[0x0][0x1f8], 0x1 ;  /* 0x00007e0000887a11 */ /* 0x040fe400078208ff */
[----:B------:R-:W-:Y:S01]  /*78e0*/  IADD3.X R2, R139, UR15, RZ, P2, !PT ;  /* 0x0000000f8b027c10 */ /* 0x000fe200097fe4ff */
[----:B------:R-:W-:Y:S01]  /*78f0*/  @UP1 USHF.R.S32.HI UR15, URZ, 0x1f, UR21 ;  /* 0x0000001f3f0f1899 */ /* 0x000fe20008011415 */
[-C--:B------:R-:W-:Y:S03]  /*7900*/  HMMA.16816.F32 R60, R216, R190.reuse, R60 ;  /* 0x000000bed83c723c */ /* 0x080fe6000000183c */
[----:B------:R-:W-:Y:S01]  /*7910*/  @UP1 UIMAD UR15, UR15, UR4, URZ ;  /* 0x000000040f0f12a4 */ /* 0x000fe2000f8e023f */
[----:B------:R-:W-:Y:S03]  /*7920*/  LEA.HI.X R137, R0, c[0x0][0x1fc], R2, 0x1, P1 ;  /* 0x00007f0000897a11 */ /* 0x000fe600008f0c02 */
[----:B------:R-:W-:Y:S01]  /*7930*/  @UP1 UIMAD UR15, UR21, UR5, UR15 ;  /* 0x00000005150f12a4 */ /* 0x000fe2000f8e020f */
[----:B------:R-:W-:Y:S01]  /*7940*/  HMMA.16816.F32 R64, R208, R190, R64 ;  /* 0x000000bed040723c */ /* 0x000fe20000001840 */
[----:B------:R2:W-:Y:S02]  /*7950*/  LDGSTS.E.BYPASS.LTC128B.128 [R244+0x2100], [R136.64], !P0 ;  /* 0x0210000088f47fae */ /* 0x0005e4000c101d50 */
[----:B------:R-:W-:Y:S04]  /*7960*/  @UP1 UIADD3 UR15, UR23, UR15, URZ ;  /* 0x0000000f170f1290 */ /* 0x000fe8000fffe03f */
[----:B------:R-:W-:Y:S01]  /*7970*/  @UP1 USHF.L.U64.HI UR15, UR22, 0x6, UR15 ;  /* 0x00000006160f1899 */ /* 0x000fe2000801020f */
[----:B-1----:R-:W-:Y:S04]  /*7980*/  IADD3 R134, P1, R134, UR9, RZ ;  /* 0x0000000986867c10 */ /* 0x002fe8000ff3e0ff */
[----:B------:R-:W-:Y:S02]  /*7990*/  IADD3.X R135, R135, UR12, RZ, P1, !PT ;  /* 0x0000000c87877c10 */ /* 0x000fe40008ffe4ff */
[C---:B------:R-:W-:Y:S03]  /*79a0*/  IADD3 R212, P4, R134.reuse, UR14, RZ ;  /* 0x0000000e86d47c10 */ /* 0x040fe6000ff9e0ff */
[----:B------:R1:W-:Y:S01]  /*79b0*/  LDGSTS.E.BYPASS.LTC128B.128 [R244+0x900], [R134.64], !P3 ;  /* 0x0090000086f47fae */ /* 0x0003e2000d901d50 */
[C---:B------:R-:W-:Y:S02]  /*79c0*/  IADD3.X R213, R135.reuse, UR13, RZ, P4, !PT ;  /* 0x0000000d87d57c10 */ /* 0x040fe4000a7fe4ff */
[----:B--2---:R-:W-:Y:S05]  /*79d0*/  IADD3 R136, P1, R134, UR9, RZ ;  /* 0x0000000986887c10 */ /* 0x004fea000ff3e0ff */
[----:B------:R1:W-:Y:S01]  /*79e0*/  LDGSTS.E.BYPASS.LTC128B.128 [R244+0x2900], [R134.64+0x80], !P0 ;  /* 0x0290008086f47fae */ /* 0x0003e2000c101d50 */
[----:B------:R-:W-:Y:S02]  /*79f0*/  IADD3.X R137, R135, UR12, RZ, P1, !PT ;  /* 0x0000000c87897c10 */ /* 0x000fe40008ffe4ff */
[C---:B------:R-:W-:Y:S05]  /*7a00*/  IADD3 R188, P2, R136.reuse, UR9, RZ ;  /* 0x0000000988bc7c10 */ /* 0x040fea000ff5e0ff */
[----:B------:R2:W-:Y:S01]  /*7a10*/  LDGSTS.E.BYPASS.LTC128B.128 [R244+0x1100], [R136.64], !P3 ;  /* 0x0110000088f47fae */ /* 0x0005e2000d901d50 */
[C---:B------:R-:W-:Y:S07]  /*7a20*/  IADD3.X R189, R137.reuse, UR12, RZ, P2, !PT ;  /* 0x0000000c89bd7c10 */ /* 0x040fee00097fe4ff */
[----:B------:R3:W-:Y:S08]  /*7a30*/  LDGSTS.E.BYPASS.LTC128B.128 [R244+0x3100], [R212.64], !P0 ;  /* 0x03100000d4f47fae */ /* 0x0007f0000c101d50 */
[----:B------:R4:W-:Y:S01]  /*7a40*/  LDGSTS.E.BYPASS.LTC128B.128 [R244+0x1900], [R188.64], !P3 ;  /* 0x01900000bcf47fae */ /* 0x0009e2000d901d50 */
[----:B-1----:R-:W-:Y:S04]  /*7a50*/  IADD3 R134, P1, R136, UR14, RZ ;  /* 0x0000000e88867c10 */ /* 0x002fe8000ff3e0ff */
[----:B------:R-:W-:Y:S02]  /*7a60*/  IADD3.X R135, R137, UR13, RZ, P1, !PT ;  /* 0x0000000d89877c10 */ /* 0x000fe40008ffe4ff */
[----:B------:R-:W-:Y:S03]  /*7a70*/  PLOP3.LUT P1, PT, PT, PT, UP1, 0x80, 0x0 ;  /* 0x000000000000781c */ /* 0x000fe60003f2f018 */
[----:B------:R1:W-:Y:S08]  /*7a80*/  LDGSTS.E.BYPASS.LTC128B.128 [R244+0x3900], [R134.64], !P0 ;  /* 0x0390000086f47fae */ /* 0x0003f0000c101d50 */
[----:B---3--:R-:W-:Y:S08]  /*7a90*/  LDSM.16.M88.4 R212, [R232+0x8100] ;  /* 0x00810000e8d4783b */ /* 0x008ff00000000200 */
[----:B------:R-:W3:Y:S08]  /*7aa0*/  LDSM.16.M88.4 R216, [R230+0x4100] ;  /* 0x00410000e6d8783b */ /* 0x000ef00000000200 */
[----:B----4-:R-:W4:Y:S08]  /*7ab0*/  LDSM.16.M88.4 R188, [R232+0xa100] ;  /* 0x00a10000e8bc783b */ /* 0x010f300000000200 */
[----:B------:R-:W1:Y:S08]  /*7ac0*/  LDSM.16.M88.4 R208, [R230+0x4900] ;  /* 0x00490000e6d0783b */ /* 0x000e700000000200 */
[----:B------:R-:W0:Y:S01]  /*7ad0*/  LDGDEPBAR ;  /* 0x00000000000079af */ /* 0x000e220000000000 */
[-C--:B---3--:R-:W-:Y:S08]  /*7ae0*/  HMMA.16816.F32 R4, R212, R216.reuse, R4 ;  /* 0x000000d8d404723c */ /* 0x088ff00000001804 */
[C---:B----4-:R-:W-:Y:S08]  /*7af0*/  HMMA.16816.F32 R8, R188.reuse, R216, R8 ;  /* 0x000000d8bc08723c */ /* 0x050ff00000001808 */
[-C--:B------:R-:W-:Y:S08]  /*7b00*/  HMMA.16816.F32 R12, R188, R218.reuse, R12 ;  /* 0x000000dabc0c723c */ /* 0x080ff0000000180c */
[C---:B------:R-:W-:Y:S01]  /*7b10*/  HMMA.16816.F32 R16, R212.reuse, R218, R16 ;  /* 0x000000dad410723c */ /* 0x040fe20000001810 */
[----:B------:R-:W3:Y:S07]  /*7b20*/  LDSM.16.M88.4 R216, [R230+0x5100] ;  /* 0x00510000e6d8783b */ /* 0x000eee0000000200 */
[-C--:B-1----:R-:W-:Y:S08]  /*7b30*/  HMMA.16816.F32 R20, R212, R208.reuse, R20 ;  /* 0x000000d0d414723c */ /* 0x082ff00000001814 */
[C---:B------:R-:W-:Y:S08]  /*7b40*/  HMMA.16816.F32 R24, R188.reuse, R208, R24 ;  /* 0x000000d0bc18723c */ /* 0x040ff00000001818 */
[-C--:B------:R-:W-:Y:S08]  /*7b50*/  HMMA.16816.F32 R28, R188, R210.reuse, R28 ;  /* 0x000000d2bc1c723c */ /* 0x080ff0000000181c */
[C---:B------:R-:W-:Y:S01]  /*7b60*/  HMMA.16816.F32 R32, R212.reuse, R210, R32 ;  /* 0x000000d2d420723c */ /* 0x040fe20000001820 */
[----:B------:R-:W1:Y:S07]  /*7b70*/  LDSM.16.M88.4 R208, [R230+0x5900] ;  /* 0x00590000e6d0783b */ /* 0x000e6e0000000200 */
[-C--:B---3--:R-:W-:Y:S08]  /*7b80*/  HMMA.16816.F32 R36, R212, R216.reuse, R36 ;  /* 0x000000d8d424723c */ /* 0x088ff00000001824 */
[C---:B------:R-:W-:Y:S08]  /*7b90*/  HMMA.16816.F32 R40, R188.reuse, R216, R40 ;  /* 0x000000d8bc28723c */ /* 0x040ff00000001828 */
[-C--:B------:R-:W-:Y:S08]  /*7ba0*/  HMMA.16816.F32 R44, R188, R218.reuse, R44 ;  /* 0x000000dabc2c723c */ /* 0x080ff0000000182c */
[C---:B------:R-:W-:Y:S01]  /*7bb0*/  HMMA.16816.F32 R48, R212.reuse, R218, R48 ;  /* 0x000000dad430723c */ /* 0x040fe20000001830 */
[----:B------:R-:W-:Y:S07]  /*7bc0*/  LDSM.16.M88.4 R216, [R229] ;  /* 0x00000000e5d8783b */ /* 0x000fee0000000200 */
[-C--:B-1----:R-:W-:Y:S08]  /*7bd0*/  HMMA.16816.F32 R52, R212, R208.reuse, R52 ;  /* 0x000000d0d434723c */ /* 0x082ff00000001834 */
[C---:B------:R-:W-:Y:S08]  /*7be0*/  HMMA.16816.F32 R56, R188.reuse, R208, R56 ;  /* 0x000000d0bc38723c */ /* 0x040ff00000001838 */
[-C--:B------:R-:W-:Y:S01]  /*7bf0*/  HMMA.16816.F32 R60, R188, R210.reuse, R60 ;  /* 0x000000d2bc3c723c */ /* 0x080fe2000000183c */
[----:B------:R-:W1:Y:S07]  /*7c00*/  LDSM.16.M88.4 R188, [R234+0x8100] ;  /* 0x00810000eabc783b */ /* 0x000e6e0000000200 */
[----:B------:R-:W-:Y:S01]  /*7c10*/  HMMA.16816.F32 R64, R212, R210, R64 ;  /* 0x000000d2d440723c */ /* 0x000fe20000001840 */
[----:B------:R-:W3:Y:S08]  /*7c20*/  LDSM.16.M88.4 R208, [R234+0xa100] ;  /* 0x00a10000ead0783b */ /* 0x000ef00000000200 */
[----:B------:R-:W4:Y:S01]  /*7c30*/  LDSM.16.M88.4 R212, [R229+0x800] ;  /* 0x00080000e5d4783b */ /* 0x000f220000000200 */
[-C--:B-1----:R-:W-:Y:S08]  /*7c40*/  HMMA.16816.F32 R4, R188, R216.reuse, R4 ;  /* 0x000000d8bc04723c */ /* 0x082ff00000001804 */
[C---:B---3--:R-:W-:Y:S08]  /*7c50*/  HMMA.16816.F32 R8, R208.reuse, R216, R8 ;  /* 0x000000d8d008723c */ /* 0x048ff00000001808 */
[-C--:B------:R-:W-:Y:S08]  /*7c60*/  HMMA.16816.F32 R12, R208, R218.reuse, R12 ;  /* 0x000000dad00c723c */ /* 0x080ff0000000180c */
[C---:B------:R-:W-:Y:S01]  /*7c70*/  HMMA.16816.F32 R16, R188.reuse, R218, R16 ;  /* 0x000000dabc10723c */ /* 0x040fe20000001810 */
[----:B------:R-:W1:Y:S07]  /*7c80*/  LDSM.16.M88.4 R216, [R229+0x1000] ;  /* 0x00100000e5d8783b */ /* 0x000e6e0000000200 */
[-C--:B----4-:R-:W-:Y:S08]  /*7c90*/  HMMA.16816.F32 R20, R188, R212.reuse, R20 ;  /* 0x000000d4bc14723c */ /* 0x090ff00000001814 */
[C---:B------:R-:W-:Y:S08]  /*7ca0*/  HMMA.16816.F32 R24, R208.reuse, R212, R24 ;  /* 0x000000d4d018723c */ /* 0x040ff00000001818 */
[-C--:B------:R-:W-:Y:S08]  /*7cb0*/  HMMA.16816.F32 R28, R208, R214.reuse, R28 ;  /* 0x000000d6d01c723c */ /* 0x080ff0000000181c */
[C---:B------:R-:W-:Y:S01]  /*7cc0*/  HMMA.16816.F32 R32, R188.reuse, R214, R32 ;  /* 0x000000d6bc20723c */ /* 0x040fe20000001820 */
[----:B------:R-:W3:Y:S07]  /*7cd0*/  LDSM.16.M88.4 R212, [R229+0x1800] ;  /* 0x00180000e5d4783b */ /* 0x000eee0000000200 */
[-C--:B-1----:R-:W-:Y:S08]  /*7ce0*/  HMMA.16816.F32 R36, R188, R216.reuse, R36 ;  /* 0x000000d8bc24723c */ /* 0x082ff00000001824 */
[C---:B------:R-:W-:Y:S08]  /*7cf0*/  HMMA.16816.F32 R40, R208.reuse, R216, R40 ;  /* 0x000000d8d028723c */ /* 0x040ff00000001828 */
[-C--:B------:R-:W-:Y:S08]  /*7d00*/  HMMA.16816.F32 R44, R208, R218.reuse, R44 ;  /* 0x000000dad02c723c */ /* 0x080ff0000000182c */
[C---:B------:R-:W-:Y:S01]  /*7d10*/  HMMA.16816.F32 R48, R188.reuse, R218, R48 ;  /* 0x000000dabc30723c */ /* 0x040fe20000001830 */
[----:B------:R-:W-:Y:S07]  /*7d20*/  LDSM.16.M88.4 R216, [R224+0x6100] ;  /* 0x00610000e0d8783b */ /* 0x000fee0000000200 */
[-C--:B---3--:R-:W-:Y:S08]  /*7d30*/  HMMA.16816.F32 R52, R188, R212.reuse, R52 ;  /* 0x000000d4bc34723c */ /* 0x088ff00000001834 */
        /* <DEDUP_REMOVED lines=20> */
[----:B------:R-:W-:Y:S07]  /*7e80*/  LDSM.16.M88.4 R216, [R240] ;  /* 0x00000000f0d8783b */ /* 0x000fee0000000200 */
[-C--:B---3--:R-:W-:Y:S08]  /*7e90*/  HMMA.16816.F32 R52, R208, R212.reuse, R52 ;  /* 0x000000d4d034723c */ /* 0x088ff00000001834 */
[C---:B------:R-:W-:Y:S08]  /*7ea0*/  HMMA.16816.F32 R56, R188.reuse, R212, R56 ;  /* 0x000000d4bc38723c */ /* 0x040ff00000001838 */
[-C--:B------:R-:W-:Y:S01]  /*7eb0*/  HMMA.16816.F32 R60, R188, R214.reuse, R60 ;  /* 0x000000d6bc3c723c */ /* 0x080fe2000000183c */
[----:B------:R-:W1:Y:S07]  /*7ec0*/  LDSM.16.M88.4 R188, [R233+0xc100] ;  /* 0x00c10000e9bc783b */ /* 0x000e6e0000000200 */
[----:B------:R-:W-:Y:S01]  /*7ed0*/  HMMA.16816.F32 R64, R208, R214, R64 ;  /* 0x000000d6d040723c */ /* 0x000fe20000001840 */
[----:B------:R-:W3:Y:S08]  /*7ee0*/  LDSM.16.M88.4 R208, [R233+0xe100] ;  /* 0x00e10000e9d0783b */ /* 0x000ef00000000200 */
[----:B------:R-:W4:Y:S01]  /*7ef0*/  LDSM.16.M88.4 R212, [R239] ;  /* 0x00000000efd4783b */ /* 0x000f220000000200 */
[-C--:B-1----:R-:W-:Y:S08]  /*7f00*/  HMMA.16816.F32 R4, R188, R216.reuse, R4 ;  /* 0x000000d8bc04723c */ /* 0x082ff00000001804 */
[C---:B---3--:R-:W-:Y:S08]  /*7f10*/  HMMA.16816.F32 R8, R208.reuse, R216, R8 ;  /* 0x000000d8d008723c */ /* 0x048ff00000001808 */
[-C--:B------:R-:W-:Y:S08]  /*7f20*/  HMMA.16816.F32 R12, R208, R218.reuse, R12 ;  /* 0x000000dad00c723c */ /* 0x080ff0000000180c */
[C---:B------:R-:W-:Y:S01]  /*7f30*/  HMMA.16816.F32 R16, R188.reuse, R218, R16 ;  /* 0x000000dabc10723c */ /* 0x040fe20000001810 */
[----:B------:R-:W1:Y:S07]  /*7f40*/  LDSM.16.M88.4 R216, [R238] ;  /* 0x00000000eed8783b */ /* 0x000e6e0000000200 */
[-C--:B----4-:R-:W-:Y:S08]  /*7f50*/  HMMA.16816.F32 R20, R188, R212.reuse, R20 ;  /* 0x000000d4bc14723c */ /* 0x090ff00000001814 */
[C---:B------:R-:W-:Y:S08]  /*7f60*/  HMMA.16816.F32 R24, R208.reuse, R212, R24 ;  /* 0x000000d4d018723c */ /* 0x040ff00000001818 */
[-C--:B------:R-:W-:Y:S08]  /*7f70*/  HMMA.16816.F32 R28, R208, R214.reuse, R28 ;  /* 0x000000d6d01c723c */ /* 0x080ff0000000181c */
[C---:B------:R-:W-:Y:S01]  /*7f80*/  HMMA.16816.F32 R32, R188.reuse, R214, R32 ;  /* 0x000000d6bc20723c */ /* 0x040fe20000001820 */
[----:B------:R-:W3:Y:S07]  /*7f90*/  LDSM.16.M88.4 R212, [R237] ;  /* 0x00000000edd4783b */ /* 0x000eee0000000200 */
        /* <DEDUP_REMOVED lines=32> */
[----:B------:R-:W3:Y:S07]  /*81a0*/  LDSM.16.M88.4 R208, [R236+0xe100] ;  /* 0x00e10000ecd0783b */ /* 0x000eee0000000200 */
[-C--:B-1----:R-:W-:Y:S08]  /*81b0*/  HMMA.16816.F32 R4, R216, R188.reuse, R4 ;  /* 0x000000bcd804723c */ /* 0x082ff00000001804 */
[C---:B---3--:R-:W-:Y:S08]  /*81c0*/  HMMA.16816.F32 R8, R208.reuse, R188, R8 ;  /* 0x000000bcd008723c */ /* 0x048ff00000001808 */
[-C--:B------:R-:W-:Y:S08]  /*81d0*/  HMMA.16816.F32 R12, R208, R190.reuse, R12 ;  /* 0x000000bed00c723c */ /* 0x080ff0000000180c */
[----:B------:R-:W-:Y:S01]  /*81e0*/  FMUL.FTZ R4, R4, c[0x0][0x320] ;  /* 0x0000c80004047a20 */ /* 0x000fe20000410000 */
[C---:B------:R-:W-:Y:S03]  /*81f0*/  HMMA.16816.F32 R16, R216.reuse, R190, R16 ;  /* 0x000000bed810723c */ /* 0x040fe60000001810 */
[----:B------:R-:W1:Y:S01]  /*8200*/  MUFU.TANH R213, R4 ;  /* 0x0000000400d57308 */ /* 0x000e620000002400 */
[----:B------:R-:W-:Y:S02]  /*8210*/  FMUL.FTZ R5, R5, c[0x0][0x320] ;  /* 0x0000c80005057a20 */ /* 0x000fe40000410000 */
[----:B------:R-:W-:Y:S02]  /*8220*/  FMUL.FTZ R6, R6, c[0x0][0x320] ;  /* 0x0000c80006067a20 */ /* 0x000fe40000410000 */
[----:B------:R-:W-:Y:S04]  /*8230*/  FMUL.FTZ R7, R7, c[0x0][0x320] ;  /* 0x0000c80007077a20 */ /* 0x000fe80000410000 */
        /* <DEDUP_REMOVED lines=17> */
[----:B----4-:R-:W4:Y:S09]  /*8350*/  LDSM.16.M88.4 R4, [R229+0x2800] ;  /* 0x00280000e504783b */ /* 0x010f320000000200 */
[----:B------:R-:W-:Y:S10]  /*8360*/  MUFU.TANH R222, R10 ;  /* 0x0000000a00de7308 */ /* 0x000ff40000002400 */
[----:B------:R1:W-:Y:S10]  /*8370*/  MUFU.TANH R223, R11 ;  /* 0x0000000b00df7308 */ /* 0x0003f40000002400 */
[----:B------:R-:W-:Y:S10]  /*8380*/  MUFU.TANH R18, R18 ;  /* 0x0000001200127308 */ /* 0x000ff40000002400 */
[----:B------:R-:W2:Y:S01]  /*8390*/  MUFU.TANH R16, R16 ;  /* 0x0000001000107308 */ /* 0x000ea20000002400 */
[----:B-1----:R-:W1:Y:S01]  /*83a0*/  LDSM.16.M88.4 R8, [R229+0x3000] ;  /* 0x00300000e508783b */ /* 0x002e620000000200 */
[-C--:B----4-:R-:W-:Y:S08]  /*83b0*/  HMMA.16816.F32 R20, R216, R4.reuse, R20 ;  /* 0x00000004d814723c */ /* 0x090ff00000001814 */
[----:B------:R-:W-:Y:S01]  /*83c0*/  MUFU.TANH R12, R12 ;  /* 0x0000000c000c7308 */ /* 0x000fe20000002400 */
[C---:B------:R-:W-:Y:S09]  /*83d0*/  HMMA.16816.F32 R24, R208.reuse, R4, R24 ;  /* 0x00000004d018723c */ /* 0x040ff20000001818 */
[----:B------:R-:W-:Y:S01]  /*83e0*/  MUFU.TANH R19, R19 ;  /* 0x0000001300137308 */ /* 0x000fe20000002400 */
[-C--:B------:R-:W-:Y:S08]  /*83f0*/  HMMA.16816.F32 R28, R208, R6.reuse, R28 ;  /* 0x00000006d01c723c */ /* 0x080ff0000000181c */
[C---:B------:R-:W-:Y:S01]  /*8400*/  HMMA.16816.F32 R32, R216.reuse, R6, R32 ;  /* 0x00000006d820723c */ /* 0x040fe20000001820 */
[----:B------:R-:W4:Y:S01]  /*8410*/  MUFU.TANH R17, R17 ;  /* 0x0000001100117308 */ /* 0x000f220000002400 */
[----:B------:R-:W3:Y:S01]  /*8420*/  LDSM.16.M88.4 R4, [R229+0x3800] ;  /* 0x00380000e504783b */ /* 0x000ee20000000200 */
[----:B------:R-:W-:Y:S04]  /*8430*/  DEPBAR.LE SB0, 0x0 ;  /* 0x000080000000791a */ /* 0x000fe80000000000 */
[----:B------:R-:W-:Y:S02]  /*8440*/  FMUL.FTZ R22, R22, c[0x0][0x320] ;  /* 0x0000c80016167a20 */ /* 0x000fe40000410000 */
[----:B------:R-:W-:Y:S02]  /*8450*/  FMUL.FTZ R23, R23, c[0x0][0x320] ;  /* 0x0000c80017177a20 */ /* 0x000fe40000410000 */
[----:B--2---:R-:W-:Y:S01]  /*8460*/  MUFU.TANH R136, R22 ;  /* 0x0000001600887308 */ /* 0x004fe20000002400 */
[----:B------:R-:W-:Y:S01]  /*8470*/  BAR.SYNC.DEFER_BLOCKING 0x0 ;  /* 0x0000000000007b1d */ /* 0x000fe20000010000 */
[----:B------:R-:W-:Y:S01]  /*8480*/  FMUL.FTZ R27, R27, c[0x0][0x320] ;  /* 0x0000c8001b1b7a20 */ /* 0x000fe20000410000 */
[-C--:B-1----:R-:W-:Y:S05]  /*8490*/  HMMA.16816.F32 R36, R216, R8.reuse, R36 ;  /* 0x00000008d824723c */ /* 0x082fea0000001824 */
[----:B------:R-:W-:Y:S02]  /*84a0*/  FMUL.FTZ R31, R31, c[0x0][0x320] ;  /* 0x0000c8001f1f7a20 */ /* 0x000fe40000410000 */
[----:B------:R-:W-:Y:S01]  /*84b0*/  MUFU.TANH R252, R23 ;  /* 0x0000001700fc7308 */ /* 0x000fe20000002400 */
[----:B------:R-:W-:Y:S01]  /*84c0*/  FMUL.FTZ R26, R26, c[0x0][0x320] ;  /* 0x0000c8001a1a7a20 */ /* 0x000fe20000410000 */
[C---:B------:R-:W-:Y:S04]  /*84d0*/  HMMA.16816.F32 R40, R208.reuse, R8, R40 ;  /* 0x00000008d028723c */ /* 0x040fe80000001828 */
[----:B------:R-:W-:Y:S02]  /*84e0*/  FMUL.FTZ R21, R21, c[0x0][0x320] ;  /* 0x0000c80015157a20 */ /* 0x000fe40000410000 */
[----:B------:R-:W-:Y:S02]  /*84f0*/  FMUL.FTZ R28, R28, c[0x0][0x320] ;  /* 0x0000c8001c1c7a20 */ /* 0x000fe40000410000 */
[----:B------:R1:W-:Y:S01]  /*8500*/  MUFU.TANH R139, R31 ;  /* 0x0000001f008b7308 */ /* 0x0003e20000002400 */
[-C--:B------:R-:W-:Y:S03]  /*8510*/  HMMA.16816.F32 R44, R208, R10.reuse, R44 ;  /* 0x0000000ad02c723c */ /* 0x080fe6000000182c */
[----:B------:R-:W-:Y:S02]  /*8520*/  FMUL.FTZ R20, R20, c[0x0][0x320] ;  /* 0x0000c80014147a20 */ /* 0x000fe40000410000 */
[----:B------:R-:W-:Y:S02]  /*8530*/  FMUL.FTZ R24, R24, c[0x0][0x320] ;  /* 0x0000c80018187a20 */ /* 0x000fe40000410000 */
[----:B------:R-:W-:Y:S01]  /*8540*/  FMUL.FTZ R36, R36, c[0x0][0x320] ;  /* 0x0000c80024247a20 */ /* 0x000fe20000410000 */
[C---:B------:R-:W-:Y:S01]  /*8550*/  HMMA.16816.F32 R48, R216.reuse, R10, R48 ;  /* 0x0000000ad830723c */ /* 0x040fe20000001830 */
[----:B------:R-:W2:Y:S03]  /*8560*/  MUFU.TANH R137, R26 ;  /* 0x0000001a00897308 */ /* 0x000ea60000002400 */
[----:B------:R-:W-:Y:S02]  /*8570*/  FMUL.FTZ R37, R37, c[0x0][0x320] ;  /* 0x0000c80025257a20 */ /* 0x000fe40000410000 */
[----:B------:R-:W-:Y:S02]  /*8580*/  FMUL.FTZ R38, R38, c[0x0][0x320] ;  /* 0x0000c80026267a20 */ /* 0x000fe40000410000 */
[-C--:B---3--:R-:W-:Y:S03]  /*8590*/  HMMA.16816.F32 R52, R216, R4.reuse, R52 ;  /* 0x00000004d834723c */ /* 0x088fe60000001834 */
[----:B------:R-:W-:Y:S01]  /*85a0*/  MUFU.TANH R246, R36 ;  /* 0x0000002400f67308 */ /* 0x000fe20000002400 */
[----:B------:R-:W-:Y:S02]  /*85b0*/  FMUL.FTZ R41, R41, c[0x0][0x320] ;  /* 0x0000c80029297a20 */ /* 0x000fe40000410000 */
[----:B------:R-:W-:Y:S01]  /*85c0*/  FMUL.FTZ R39, R39, c[0x0][0x320] ;  /* 0x0000c80027277a20 */ /* 0x000fe20000410000 */
[----:B-1----:R-:W3:Y:S01]  /*85d0*/  LDL R31, [R1+0x18] ;  /* 0x00001800011f7983 */ /* 0x002ee20000100800 */
[C---:B------:R-:W-:Y:S04]  /*85e0*/  HMMA.16816.F32 R56, R208.reuse, R4, R56 ;  /* 0x00000004d038723c */ /* 0x040fe80000001838 */
[----:B------:R-:W-:Y:S01]  /*85f0*/  FMUL.FTZ R45, R45, c[0x0][0x320] ;  /* 0x0000c8002d2d7a20 */ /* 0x000fe20000410000 */
[----:B------:R-:W-:Y:S01]  /*8600*/  MUFU.TANH R22, R41 ;  /* 0x0000002900167308 */ /* 0x000fe20000002400 */
[----:B------:R-:W-:Y:S01]  /*8610*/  FMUL.FTZ R46, R46, c[0x0][0x320] ;  /* 0x0000c8002e2e7a20 */ /* 0x000fe20000410000 */
[----:B------:R-:W-:Y:S01]  /*8620*/  FMNMX.FTZ R4, R213, R3, !PT ;  /* 0x00000003d5047209 */ /* 0x000fe20007810000 */
[-C--:B------:R-:W-:Y:S04]  /*8630*/  HMMA.16816.F32 R60, R208, R6.reuse, R60 ;  /* 0x00000006d03c723c */ /* 0x080fe8000000183c */
[----:B------:R-:W-:Y:S01]  /*8640*/  FMUL.FTZ R49, R49, c[0x0][0x320] ;  /* 0x0000c80031317a20 */ /* 0x000fe20000410000 */
[----:B------:R-:W-:Y:S01]  /*8650*/  FMNMX.FTZ R4, R212, R4, !PT ;  /* 0x00000004d4047209 */ /* 0x000fe20007810000 */
[----:B------:R-:W-:Y:S01]  /*8660*/  FMUL.FTZ R51, R51, c[0x0][0x320] ;  /* 0x0000c80033337a20 */ /* 0x000fe20000410000 */
[----:B------:R1:W-:Y:S01]  /*8670*/  MUFU.TANH R2, R37 ;  /* 0x0000002500027308 */ /* 0x0003e20000002400 */
[----:B------:R-:W-:Y:S01]  /*8680*/  FMUL.FTZ R55, R55, c[0x0][0x320] ;  /* 0x0000c80037377a20 */ /* 0x000fe20000410000 */
[----:B------:R-:W-:Y:S04]  /*8690*/  HMMA.16816.F32 R64, R216, R6, R64 ;  /* 0x00000006d840723c */ /* 0x000fe80000001840 */
[----:B------:R-:W-:Y:S01]  /*86a0*/  FMUL.FTZ R54, R54, c[0x0][0x320] ;  /* 0x0000c80036367a20 */ /* 0x000fe20000410000 */
[----:B------:R-:W-:Y:S01]  /*86b0*/  FMNMX.FTZ R4, R16, R4, !PT ;  /* 0x0000000410047209 */ /* 0x000fe20007810000 */
[----:B------:R-:W-:Y:S02]  /*86c0*/  FMUL.FTZ R52, R52, c[0x0][0x320] ;  /* 0x0000c80034347a20 */ /* 0x000fe40000410000 */
[----:B------:R2:W2:Y:S01]  /*86d0*/  MUFU.TANH R8, R49 ;  /* 0x0000003100087308 */ /* 0x0004a20000002400 */
[----:B------:R-:W-:Y:S03]  /*86e0*/  FMUL.FTZ R53, R53, c[0x0][0x320] ;  /* 0x0000c80035357a20 */ /* 0x000fe60000410000 */
[----:B------:R-:W-:Y:S01]  /*86f0*/  FMUL.FTZ R43, R43, c[0x0][0x320] ;  /* 0x0000c8002b2b7a20 */ /* 0x000fe20000410000 */
[----:B----4-:R-:W-:Y:S01]  /*8700*/  FMNMX.FTZ R4, R17, R4, !PT ;  /* 0x0000000411047209 */ /* 0x010fe20007810000 */
[----:B------:R-:W-:Y:S02]  /*8710*/  FMUL.FTZ R50, R50, c[0x0][0x320] ;  /* 0x0000c80032327a20 */ /* 0x000fe40000410000 */
[----:B------:R-:W-:Y:S02]  /*8720*/  FMUL.FTZ R60, R60, c[0x0][0x320] ;  /* 0x0000c8003c3c7a20 */ /* 0x000fe40000410000 */
[----:B------:R4:W-:Y:S01]  /*8730*/  MUFU.TANH R10, R50 ;  /* 0x00000032000a7308 */ /* 0x0009e20000002400 */
[----:B------:R-:W-:Y:S02]  /*8740*/  FMUL.FTZ R61, R61, c[0x0][0x320] ;  /* 0x0000c8003d3d7a20 */ /* 0x000fe40000410000 */
[----:B------:R-:W-:Y:S01]  /*8750*/  FMUL.FTZ R62, R62, c[0x0][0x320] ;  /* 0x0000c8003e3e7a20 */ /* 0x000fe20000410000 */
[----:B-1----:R-:W3:Y:S01]  /*8760*/  LDL.64 R36, [R1+0x28] ;  /* 0x0000280001247983 */ /* 0x002ee20000100a00 */
[----:B------:R-:W-:Y:S02]  /*8770*/  FMUL.FTZ R25, R25, c[0x0][0x320] ;  /* 0x0000c80019197a20 */ /* 0x000fe40000410000 */
[----:B------:R-:W-:Y:S02]  /*8780*/  FMUL.FTZ R65, R65, c[0x0][0x320] ;  /* 0x0000c80041417a20 */ /* 0x000fe40000410000 */
[----:B------:R-:W-:Y:S01]  /*8790*/  FMUL.FTZ R64, R64, c[0x0][0x320] ;  /* 0x0000c80040407a20 */ /* 0x000fe20000410000 */
[----:B------:R1:W-:Y:S01]  /*87a0*/  MUFU.TANH R41, R51 ;  /* 0x0000003300297308 */ /* 0x0003e20000002400 */
[----:B------:R-:W-:Y:S02]  /*87b0*/  FMUL.FTZ R35, R35, c[0x0][0x320] ;  /* 0x0000c80023237a20 */ /* 0x000fe40000410000 */
[----:B------:R-:W-:Y:S01]  /*87c0*/  FMUL.FTZ R29, R29, c[0x0][0x320] ;  /* 0x0000c8001d1d7a20 */ /* 0x000fe20000410000 */
[----:B--2---:R-:W-:Y:S01]  /*87d0*/  MOV R49, R137 ;  /* 0x0000008900317202 */ /* 0x004fe20000000f00 */
[----:B------:R-:W-:Y:S02]  /*87e0*/  FMUL.FTZ R40, R40, c[0x0][0x320] ;  /* 0x0000c80028287a20 */ /* 0x000fe40000410000 */
[----:B------:R-:W-:Y:S02]  /*87f0*/  FMUL.FTZ R67, R67, c[0x0][0x320] ;  /* 0x0000c80043437a20 */ /* 0x000fe40000410000 */
[----:B------:R-:W-:Y:S01]  /*8800*/  FMUL.FTZ R66, R66, c[0x0][0x320] ;  /* 0x0000c80042427a20 */ /* 0x000fe20000410000 */
[----:B------:R-:W-:Y:S01]  /*8810*/  MUFU.TANH R11, R43 ;  /* 0x0000002b000b7308 */ /* 0x000fe20000002400 */
[----:B------:R-:W-:Y:S02]  /*8820*/  FMUL.FTZ R47, R47, c[0x0][0x320] ;  /* 0x0000c8002f2f7a20 */ /* 0x000fe40000410000 */
[----:B------:R-:W-:Y:S01]  /*8830*/  FMUL.FTZ R58, R58, c[0x0][0x320] ;  /* 0x0000c8003a3a7a20 */ /* 0x000fe20000410000 */
[----:B----4-:R-:W-:Y:S01]  /*8840*/  MOV R50, R252 ;  /* 0x000000fc00327202 */ /* 0x010fe20000000f00 */
[----:B------:R-:W-:Y:S02]  /*8850*/  FMUL.FTZ R59, R59, c[0x0][0x320] ;  /* 0x0000c8003b3b7a20 */ /* 0x000fe40000410000 */
[----:B------:R-:W-:Y:S02]  /*8860*/  FMUL.FTZ R42, R42, c[0x0][0x320] ;  /* 0x0000c8002a2a7a20 */ /* 0x000fe40000410000 */
[----:B------:R-:W-:Y:S01]  /*8870*/  FMUL.FTZ R57, R57, c[0x0][0x320] ;  /* 0x0000c80039397a20 */ /* 0x000fe20000410000 */
[----:B------:R2:W-:Y:S01]  /*8880*/  MUFU.TANH R23, R60 ;  /* 0x0000003c00177308 */ /* 0x0005e20000002400 */
[----:B------:R-:W-:Y:S02]  /*8890*/  FMUL.FTZ R48, R48, c[0x0][0x320] ;  /* 0x0000c80030307a20 */ /* 0x000fe40000410000 */
[----:B------:R-:W-:Y:S01]  /*88a0*/  FMUL.FTZ R56, R56, c[0x0][0x320] ;  /* 0x0000c80038387a20 */ /* 0x000fe20000410000 */
[----:B-1----:R-:W-:Y:S01]  /*88b0*/  MOV R51, R8 ;  /* 0x0000000800337202 */ /* 0x002fe20000000f00 */
[----:B------:R-:W-:Y:S02]  /*88c0*/  FMUL.FTZ R34, R34, c[0x0][0x320] ;  /* 0x0000c80022227a20 */ /* 0x000fe40000410000 */
[----:B------:R-:W-:Y:S02]  /*88d0*/  FMUL.FTZ R32, R32, c[0x0][0x320] ;  /* 0x0000c80020207a20 */ /* 0x000fe40000410000 */
[----:B------:R-:W-:Y:S01]  /*88e0*/  FMUL.FTZ R33, R33, c[0x0][0x320] ;  /* 0x0000c80021217a20 */ /* 0x000fe20000410000 */
[----:B------:R1:W4:Y:S01]  /*88f0*/  MUFU.TANH R0, R48 ;  /* 0x0000003000007308 */ /* 0x0003220000002400 */
[----:B------:R-:W-:Y:S02]  /*8900*/  FMUL.FTZ R44, R44, c[0x0][0x320] ;  /* 0x0000c8002c2c7a20 */ /* 0x000fe40000410000 */
[----:B------:R-:W-:Y:S07]  /*8910*/  FMUL.FTZ R30, R30, c[0x0][0x320] ;  /* 0x0000c8001e1e7a20 */ /* 0x000fee0000410000 */
[----:B------:R4:W-:Y:S01]  /*8920*/  MUFU.TANH R26, R57 ;  /* 0x00000039001a7308 */ /* 0x0009e20000002400 */
[----:B--2---:R-:W-:Y:S09]  /*8930*/  MOV R60, R246 ;  /* 0x000000f6003c7202 */ /* 0x004ff20000000f00 */
[----:B------:R-:W-:Y:S01]  /*8940*/  MUFU.TANH R130, R27 ;  /* 0x0000001b00827308 */ /* 0x000fe20000002400 */
[----:B-1----:R-:W-:Y:S09]  /*8950*/  MOV R48, R136 ;  /* 0x0000008800307202 */ /* 0x002ff20000000f00 */
[----:B------:R1:W-:Y:S01]  /*8960*/  MUFU.TANH R27, R56 ;  /* 0x00000038001b7308 */ /* 0x0003e20000002400 */
[----:B----4-:R-:W-:Y:S02]  /*8970*/  MOV R57, R2 ;  /* 0x0000000200397202 */ /* 0x010fe40000000f00 */
[----:B------:R-:W-:Y:S07]  /*8980*/  FMNMX.FTZ R2, R215, R132, !PT ;  /* 0x00000084d7027209 */ /* 0x000fee0007810000 */
[----:B------:R-:W-:Y:S01]  /*8990*/  MUFU.TANH R243, R38 ;  /* 0x0000002600f37308 */ /* 0x000fe20000002400 */
[----:B------:R-:W-:Y:S09]  /*89a0*/  FMNMX.FTZ R5, R214, R2, !PT ;  /* 0x00000002d6057209 */ /* 0x000ff20007810000 */
[----:B------:R2:W-:Y:S01]  /*89b0*/  MUFU.TANH R129, R39 ;  /* 0x0000002700817308 */ /* 0x0005e20000002400 */
[----:B-1----:R-:W-:Y:S02]  /*89c0*/  MOV R56, R0 ;  /* 0x0000000000387202 */ /* 0x002fe40000000f00 */
[----:B------:R-:W-:Y:S07]  /*89d0*/  FMNMX.FTZ R0, R221, R133, !PT ;  /* 0x00000085dd007209 */ /* 0x000fee0007810000 */
[----:B------:R-:W1:Y:S01]  /*89e0*/  MUFU.TANH R8, R55 ;  /* 0x0000003700087308 */ /* 0x000e620000002400 */
[----:B------:R-:W-:Y:S02]  /*89f0*/  FMNMX.FTZ R2, R220, R0, !PT ;  /* 0x00000000dc027209 */ /* 0x000fe40007810000 */
[----:B------:R-:W-:Y:S02]  /*8a00*/  FMNMX.FTZ R0, R18, R5, !PT ;  /* 0x0000000512007209 */ /* 0x000fe40007810000 */
[----:B------:R-:W-:Y:S02]  /*8a10*/  FMNMX.FTZ R2, R12, R2, !PT ;  /* 0x000000020c027209 */ /* 0x000fe40007810000 */
[----:B------:R-:W-:Y:S03]  /*8a20*/  FMNMX.FTZ R0, R19, R0, !PT ;  /* 0x0000000013007209 */ /* 0x000fe60007810000 */
[----:B------:R-:W-:Y:S01]  /*8a30*/  MUFU.TANH R251, R21 ;  /* 0x0000001500fb7308 */ /* 0x000fe20000002400 */
[----:B------:R-:W-:Y:S01]  /*8a40*/  FMNMX.FTZ R0, R48, R0, !PT ;  /* 0x0000000030007209 */ /* 0x000fe20007810000 */
[----:B--2---:R-:W2:Y:S03]  /*8a50*/  LDL.64 R38, [R1+0x38] ;  /* 0x0000380001267983 */ /* 0x004ea60000100a00 */
[----:B------:R-:W-:Y:S05]  /*8a60*/  FMNMX.FTZ R0, R50, R0, !PT ;  /* 0x0000000032007209 */ /* 0x000fea0007810000 */
[----:B------:R-:W-:Y:S10]  /*8a70*/  MUFU.TANH R21, R28 ;  /* 0x0000001c00157308 */ /* 0x000ff40000002400 */
[----:B------:R1:W-:Y:S10]  /*8a80*/  MUFU.TANH R28, R61 ;  /* 0x0000003d001c7308 */ /* 0x0003f40000002400 */
[----:B------:R-:W4:Y:S10]  /*8a90*/  MUFU.TANH R13, R13 ;  /* 0x0000000d000d7308 */ /* 0x000f340000002400 */
[----:B------:R-:W-:Y:S01]  /*8aa0*/  MUFU.TANH R246, R64 ;  /* 0x0000004000f67308 */ /* 0x000fe20000002400 */
[----:B-1----:R-:W-:Y:S02]  /*8ab0*/  MOV R61, R8 ;  /* 0x00000008003d7202 */ /* 0x002fe40000000f00 */
[----:B------:R-:W2:Y:S07]  /*8ac0*/  LDL R8, [R1+0x1c] ;  /* 0x00001c0001087983 */ /* 0x000eae0000100800 */
[----:B------:R-:W1:Y:S01]  /*8ad0*/  MUFU.TANH R242, R24 ;  /* 0x0000001800f27308 */ /* 0x000e620000002400 */
[----:B----4-:R-:W-:Y:S09]  /*8ae0*/  FMNMX.FTZ R5, R13, R2, !PT ;  /* 0x000000020d057209 */ /* 0x010ff20007810000 */
[----:B------:R-:W4:Y:S10]  /*8af0*/  MUFU.TANH R248, R20 ;  /* 0x0000001400f87308 */ /* 0x000f340000002400 */
[----:B------:R-:W-:Y:S01]  /*8b00*/  MUFU.TANH R218, R65 ;  /* 0x0000004100da7308 */ /* 0x000fe20000002400 */
[----:B-1----:R-:W-:Y:S04]  /*8b10*/  MOV R64, R242 ;  /* 0x000000f200407202 */ /* 0x002fe80000000f00 */
[----:B------:R-:W-:Y:S05]  /*8b20*/  FMNMX.FTZ R5, R64, R5, !PT ;  /* 0x0000000540057209 */ /* 0x000fea0007810000 */
[----:B------:R-:W1:Y:S01]  /*8b30*/  MUFU.TANH R241, R25 ;  /* 0x0000001900f17308 */ /* 0x000e620000002400 */
[----:B----4-:R-:W-:Y:S04]  /*8b40*/  FMNMX.FTZ R4, R248, R4, !PT ;  /* 0x00000004f8047209 */ /* 0x010fe80007810000 */
[----:B------:R-:W-:Y:S05]  /*8b50*/  FMNMX.FTZ R4, R251, R4, !PT ;  /* 0x00000004fb047209 */ /* 0x000fea0007810000 */
[----:B------:R-:W4:Y:S10]  /*8b60*/  MUFU.TANH R250, R34 ;  /* 0x0000002200fa7308 */ /* 0x000f340000002400 */
[----:B------:R-:W4:Y:S01]  /*8b70*/  MUFU.TANH R245, R32 ;  /* 0x0000002000f57308 */ /* 0x000f220000002400 */
[----:B-1----:R-:W-:Y:S04]  /*8b80*/  MOV R65, R241 ;  /* 0x000000f100417202 */ /* 0x002fe80000000f00 */
[----:B------:R-:W-:Y:S05]  /*8b90*/  FMNMX.FTZ R5, R65, R5, !PT ;  /* 0x0000000541057209 */ /* 0x000fea0007810000 */
[----:B------:R-:W1:Y:S01]  /*8ba0*/  MUFU.TANH R249, R35 ;  /* 0x0000002300f97308 */ /* 0x000e620000002400 */
[----:B------:R-:W-:Y:S02]  /*8bb0*/  FMNMX.FTZ R5, R21, R5, !PT ;  /* 0x0000000515057209 */ /* 0x000fe40007810000 */
[----:B----4-:R-:W-:Y:S07]  /*8bc0*/  FMNMX.FTZ R0, R250, R0, !PT ;  /* 0x00000000fa007209 */ /* 0x010fee0007810000 */
[----:B------:R-:W4:Y:S01]  /*8bd0*/  MUFU.TANH R247, R33 ;  /* 0x0000002100f77308 */ /* 0x000f220000002400 */
[----:B------:R-:W-:Y:S09]  /*8be0*/  FMNMX.FTZ R4, R245, R4, !PT ;  /* 0x00000004f5047209 */ /* 0x000ff20007810000 */
[----:B------:R-:W4:Y:S01]  /*8bf0*/  MUFU.TANH R24, R29 ;  /* 0x0000001d00187308 */ /* 0x000f220000002400 */
[----:B-1----:R-:W-:Y:S04]  /*8c00*/  FMNMX.FTZ R0, R249, R0, !PT ;  /* 0x00000000f9007209 */ /* 0x002fe80007810000 */
[----:B------:R-:W-:Y:S05]  /*8c10*/  FMNMX.FTZ R0, R243, R0, !PT ;  /* 0x00000000f3007209 */ /* 0x000fea0007810000 */
[----:B------:R-:W1:Y:S01]  /*8c20*/  MUFU.TANH R25, R40 ;  /* 0x0000002800197308 */ /* 0x000e620000002400 */
[----:B------:R-:W-:Y:S02]  /*8c30*/  FMNMX.FTZ R0, R129, R0, !PT ;  /* 0x0000000081007209 */ /* 0x000fe40007810000 */
[----:B----4-:R-:W-:Y:S02]  /*8c40*/  FMNMX.FTZ R4, R247, R4, !PT ;  /* 0x00000004f7047209 */ /* 0x010fe40007810000 */
[----:B------:R-:W-:Y:S02]  /*8c50*/  FMNMX.FTZ R0, R10, R0, !PT ;  /* 0x000000000a007209 */ /* 0x000fe40007810000 */
[----:B------:R-:W-:Y:S03]  /*8c60*/  FMNMX.FTZ R4, R60, R4, !PT ;  /* 0x000000043c047209 */ /* 0x000fe60007810000 */
[----:B------:R-:W-:Y:S01]  /*8c70*/  MUFU.TANH R9, R54 ;  /* 0x0000003600097308 */ /* 0x000fe20000002400 */
[----:B------:R-:W-:Y:S02]  /*8c80*/  FMNMX.FTZ R0, R41, R0, !PT ;  /* 0x0000000029007209 */ /* 0x000fe40007810000 */
[----:B------:R-:W-:Y:S02]  /*8c90*/  FMNMX.FTZ R4, R57, R4, !PT ;  /* 0x0000000439047209 */ /* 0x000fe40007810000 */
[----:B------:R-:W-:Y:S02]  /*8ca0*/  FMNMX.FTZ R5, R24, R5, !PT ;  /* 0x0000000518057209 */ /* 0x000fe40007810000 */
[----:B------:R-:W-:Y:S02]  /*8cb0*/  FMNMX.FTZ R4, R56, R4, !PT ;  /* 0x0000000438047209 */ /* 0x000fe40007810000 */
[----:B------:R-:W-:Y:S01]  /*8cc0*/  MOV R33, R139 ;  /* 0x0000008b00217202 */ /* 0x000fe20000000f00 */
[----:B------:R-:W4:Y:S01]  /*8cd0*/  MUFU.TANH R44, R44 ;  /* 0x0000002c002c7308 */ /* 0x000f220000002400 */
[----:B------:R-:W-:Y:S02]  /*8ce0*/  FMNMX.FTZ R4, R51, R4, !PT ;  /* 0x0000000433047209 */ /* 0x000fe40007810000 */
[----:B-1----:R-:W-:Y:S04]  /*8cf0*/  FMNMX.FTZ R5, R25, R5, !PT ;  /* 0x0000000519057209 */ /* 0x002fe80007810000 */
[----:B------:R-:W-:Y:S03]  /*8d00*/  FMNMX.FTZ R5, R22, R5, !PT ;  /* 0x0000000516057209 */ /* 0x000fe60007810000 */
[----:B------:R1:W-:Y:S10]  /*8d10*/  MUFU.TANH R29, R67 ;  /* 0x00000043001d7308 */ /* 0x0003f40000002400 */
[----:B------:R-:W3:Y:S01]  /*8d20*/  MUFU.TANH R131, R45 ;  /* 0x0000002d00837308 */ /* 0x000ee20000002400 */
[----:B----4-:R-:W-:Y:S09]  /*8d30*/  FMNMX.FTZ R5, R44, R5, !PT ;  /* 0x000000052c057209 */ /* 0x010ff20007810000 */
[----:B------:R-:W4:Y:S01]  /*8d40*/  MUFU.TANH R45, R52 ;  /* 0x00000034002d7308 */ /* 0x000f220000002400 */
[----:B-1----:R-:W-:Y:S04]  /*8d50*/  MOV R67, R9 ;  /* 0x0000000900437202 */ /* 0x002fe80000000f00 */
[----:B------:R-:W-:Y:S05]  /*8d60*/  FMNMX.FTZ R0, R67, R0, !PT ;  /* 0x0000000043007209 */ /* 0x000fea0007810000 */
[----:B------:R-:W1:Y:S01]  /*8d70*/  MUFU.TANH R252, R53 ;  /* 0x0000003500fc7308 */ /* 0x000e620000002400 */
[----:B------:R-:W-:Y:S02]  /*8d80*/  FMNMX.FTZ R2, R61, R0, !PT ;  /* 0x000000003d027209 */ /* 0x000fe40007810000 */
[----:B---3--:R-:W-:Y:S04]  /*8d90*/  FMNMX.FTZ R5, R131, R5, !PT ;  /* 0x0000000583057209 */ /* 0x008fe80007810000 */
[----:B------:R-:W-:Y:S03]  /*8da0*/  FMNMX.FTZ R0, R27, R5, !PT ;  /* 0x000000051b007209 */ /* 0x000fe60007810000 */
[----:B------:R-:W3:Y:S01]  /*8db0*/  MUFU.TANH R14, R14 ;  /* 0x0000000e000e7308 */ /* 0x000ee20000002400 */
[----:B------:R-:W-:Y:S02]  /*8dc0*/  FMNMX.FTZ R5, R222, R138, !PT ;  /* 0x0000008ade057209 */ /* 0x000fe40007810000 */
[----:B------:R-:W-:Y:S02]  /*8dd0*/  FMNMX.FTZ R0, R26, R0, !PT ;  /* 0x000000001a007209 */ /* 0x000fe40007810000 */
[----:B----4-:R-:W-:Y:S02]  /*8de0*/  FMNMX.FTZ R4, R45, R4, !PT ;  /* 0x000000042d047209 */ /* 0x010fe40007810000 */
[----:B------:R-:W-:Y:S02]  /*8df0*/  FMNMX.FTZ R0, R23, R0, !PT ;  /* 0x0000000017007209 */ /* 0x000fe40007810000 */
[----:B------:R-:W-:Y:S01]  /*8e00*/  FMNMX.FTZ R5, R223, R5, !PT ;  /* 0x00000005df057209 */ /* 0x000fe20007810000 */
[----:B------:R-:W4:Y:S01]  /*8e10*/  MUFU.TANH R15, R15 ;  /* 0x0000000f000f7308 */ /* 0x000f220000002400 */
[----:B------:R-:W-:Y:S02]  /*8e20*/  FMNMX.FTZ R0, R28, R0, !PT ;  /* 0x000000001c007209 */ /* 0x000fe40007810000 */
[----:B-1----:R-:W-:Y:S03]  /*8e30*/  FMNMX.FTZ R4, R252, R4, !PT ;  /* 0x00000004fc047209 */ /* 0x002fe60007810000 */
[----:B------:R-:W1:Y:S01]  /*8e40*/  SHFL.BFLY PT, R135, R0, 0x2, 0x1f ;  /* 0x0c401f0000877f89 */ /* 0x000e6200000e0000 */
[----:B------:R-:W-:Y:S03]  /*8e50*/  FMNMX.FTZ R4, R246, R4, !PT ;  /* 0x00000004f6047209 */ /* 0x000fe60007810000 */
[----:B------:R-:W1:Y:S01]  /*8e60*/  MUFU.TANH R235, R30 ;  /* 0x0000001e00eb7308 */ /* 0x000e620000002400 */
[----:B------:R-:W-:Y:S02]  /*8e70*/  FMNMX.FTZ R4, R218, R4, !PT ;  /* 0x00000004da047209 */ /* 0x000fe40007810000 */
[----:B---3--:R-:W-:Y:S03]  /*8e80*/  FMNMX.FTZ R5, R14, R5, !PT ;  /* 0x000000050e057209 */ /* 0x008fe60007810000 */
[----:B------:R-:W3:Y:S04]  /*8e90*/  SHFL.BFLY PT, R7, R4, 0x2, 0x1f ;  /* 0x0c401f0004077f89 */ /* 0x000ee800000e0000 */
[----:B------:R-:W3:Y:S01]  /*8ea0*/  MUFU.TANH R30, R66 ;  /* 0x00000042001e7308 */ /* 0x000ee20000002400 */
[----:B----4-:R-:W-:Y:S04]  /*8eb0*/  FMNMX.FTZ R5, R15, R5, !PT ;  /* 0x000000050f057209 */ /* 0x010fe80007810000 */
[----:B------:R-:W-:Y:S05]  /*8ec0*/  FMNMX.FTZ R5, R49, R5, !PT ;  /* 0x0000000531057209 */ /* 0x000fea0007810000 */
[----:B------:R-:W4:Y:S01]  /*8ed0*/  MUFU.TANH R34, R42 ;  /* 0x0000002a00227308 */ /* 0x000f220000002400 */
[----:B-1----:R-:W-:Y:S02]  /*8ee0*/  FMNMX.FTZ R135, R0, R135, !PT ;  /* 0x0000008700877209 */ /* 0x002fe40007810000 */
[----:B------:R-:W-:Y:S02]  /*8ef0*/  FMNMX.FTZ R5, R130, R5, !PT ;  /* 0x0000000582057209 */ /* 0x000fe40007810000 */
[----:B------:R-:W-:Y:S04]  /*8f00*/  MOV R32, R235 ;  /* 0x000000eb00207202 */ /* 0x000fe80000000f00 */
[----:B------:R-:W-:Y:S01]  /*8f10*/  FMNMX.FTZ R5, R32, R5, !PT ;  /* 0x0000000520057209 */ /* 0x000fe20007810000 */
[----:B------:R1:W1:Y:S01]  /*8f20*/  MUFU.TANH R20, R46 ;  /* 0x0000002e00147308 */ /* 0x0002620000002400 */
[----:B---3--:R-:W-:Y:S02]  /*8f30*/  FMNMX.FTZ R4, R4, R7, !PT ;  /* 0x0000000704047209 */ /* 0x008fe40007810000 */
[----:B------:R-:W-:Y:S02]  /*8f40*/  FMNMX.FTZ R0, R33, R5, !PT ;  /* 0x0000000521007209 */ /* 0x000fe40007810000 */
[----:B------:R-:W-:Y:S01]  /*8f50*/  FMNMX.FTZ R2, R30, R2, !PT ;  /* 0x000000021e027209 */ /* 0x000fe20007810000 */
[----:B------:R-:W3:Y:S01]  /*8f60*/  SHFL.BFLY PT, R137, R4, 0x1, 0x1f ;  /* 0x0c201f0004897f89 */ /* 0x000ee200000e0000 */
[----:B------:R-:W-:Y:S02]  /*8f70*/  MOV R43, R30 ;  /* 0x0000001e002b7202 */ /* 0x000fe40000000f00 */
[----:B------:R-:W-:Y:S01]  /*8f80*/  FMNMX.FTZ R2, R29, R2, !PT ;  /* 0x000000021d027209 */ /* 0x000fe20007810000 */
[----:B------:R3:W3:Y:S01]  /*8f90*/  MUFU.TANH R66, R47 ;  /* 0x0000002f00427308 */ /* 0x0006e20000002400 */
[----:B----4-:R-:W-:Y:S01]  /*8fa0*/  FMNMX.FTZ R5, R34, R0, !PT ;  /* 0x0000000022057209 */ /* 0x010fe20007810000 */
[----:B------:R-:W-:Y:S02]  /*8fb0*/  FMUL.FTZ R0, R63, c[0x0][0x320] ;  /* 0x0000c8003f007a20 */ /* 0x000fe40000410000 */
[----:B------:R-:W4:Y:S01]  /*8fc0*/  SHFL.BFLY PT, R6, R2, 0x2, 0x1f ;  /* 0x0c401f0002067f89 */ /* 0x000f2200000e0000 */
[----:B------:R-:W-:Y:S02]  /*8fd0*/  MOV R42, R10 ;  /* 0x0000000a002a7202 */ /* 0x000fe40000000f00 */
[----:B------:R-:W-:Y:S03]  /*8fe0*/  FMNMX.FTZ R5, R11, R5, !PT ;  /* 0x000000050b057209 */ /* 0x000fe60007810000 */
[----:B------:R4:W-:Y:S01]  /*8ff0*/  MUFU.TANH R139, R0 ;  /* 0x00000000008b7308 */ /* 0x0009e20000002400 */
[----:B------:R-:W-:Y:S02]  /*9000*/  MOV R63, R22 ;  /* 0x00000016003f7202 */ /* 0x000fe40000000f00 */
[----:B-1----:R-:W-:Y:S02]  /*9010*/  MOV R46, R29 ;  /* 0x0000001d002e7202 */ /* 0x002fe40000000f00 */
[----:B---3--:R-:W-:Y:S05]  /*9020*/  FMNMX.FTZ R137, R4, R137, !PT ;  /* 0x0000008904897209 */ /* 0x008fea0007810000 */
[----:B------:R1:W3:Y:S01]  /*9030*/  MUFU.TANH R242, R58 ;  /* 0x0000003a00f27308 */ /* 0x0002e20000002400 */
[----:B------:R-:W-:Y:S02]  /*9040*/  FMNMX.FTZ R4, R20, R5, !PT ;  /* 0x0000000514047209 */ /* 0x000fe40007810000 */
[----:B------:R-:W-:Y:S01]  /*9050*/  MOV R47, R28 ;  /* 0x0000001c002f7202 */ /* 0x000fe20000000f00 */
[C---:B------:R-:W-:Y:S01]  /*9060*/  FMUL.FTZ R189, R137.reuse, c[0x0][0x2d0] ;  /* 0x0000b40089bd7a20 */ /* 0x040fe20000410000 */
[----:B------:R-:W-:Y:S02]  /*9070*/  FMNMX.FTZ R4, R66, R4, !PT ;  /* 0x0000000442047209 */ /* 0x000fe40007810000 */
[----:B----4-:R-:W-:Y:S03]  /*9080*/  FMNMX.FTZ R2, R2, R6, !PT ;  /* 0x0000000602027209 */ /* 0x010fe60007810000 */
[----:B------:R4:W3:Y:S01]  /*9090*/  MUFU.TANH R235, R59 ;  /* 0x0000003b00eb7308 */ /* 0x0008e20000002400 */
[----:B------:R-:W3:Y:S01]  /*90a0*/  SHFL.BFLY PT, R6, R135, 0x1, 0x1f ;  /* 0x0c201f0087067f89 */ /* 0x000ee200000e0000 */
[----:B------:R-:W-:Y:S04]  /*90b0*/  FADD.FTZ R0, -R137, R3 ;  /* 0x0000000389007221 */ /* 0x000fe80000010100 */
[----:B------:R-:W-:Y:S03]  /*90c0*/  FMUL.FTZ R0, R0, c[0x0][0x2d0] ;  /* 0x0000b40000007a20 */ /* 0x000fe60000410000 */
[----:B------:R-:W3:Y:S01]  /*90d0*/  SHFL.BFLY PT, R136, R2, 0x1, 0x1f ;  /* 0x0c201f0002887f89 */ /* 0x000ee200000e0000 */
[----:B------:R3:W-:Y:S01]  /*90e0*/  MUFU.TANH R188, R62 ;  /* 0x0000003e00bc7308 */ /* 0x0007e20000002400 */
[----:B-1----:R-:W-:Y:S09]  /*90f0*/  MOV R58, R27 ;  /* 0x0000001b003a7202 */ /* 0x002ff20000000f00 */
[----:B------:R1:W1:Y:S01]  /*9100*/  MUFU.EX2 R134, R0 ;  /* 0x0000000000867308 */ /* 0x0002620000000800 */
[----:B----4-:R-:W-:Y:S02]  /*9110*/  MOV R59, R26 ;  /* 0x0000001a003b7202 */ /* 0x010fe40000000f00 */
[----:B---3--:R-:W-:Y:S05]  /*9120*/  FMNMX.FTZ R135, R135, R6, !PT ;  /* 0x0000000687877209 */ /* 0x008fea0007810000 */
[----:B------:R-:W-:Y:S01]  /*9130*/  FMUL.FTZ R190, R135, c[0x0][0x2d0] ;  /* 0x0000b40087be7a20 */ /* 0x000fe20000410000 */
[----:B------:R-:W-:Y:S02]  /*9140*/  FMNMX.FTZ R136, R2, R136, !PT ;  /* 0x0000008802887209 */ /* 0x000fe40007810000 */
[----:B------:R-:W-:Y:S01]  /*9150*/  FMNMX.FTZ R2, R242, R4, !PT ;  /* 0x00000004f2027209 */ /* 0x000fe20007810000 */
[----:B------:R-:W-:Y:S01]  /*9160*/  FFMA.FTZ R4, R213, c[0x0][0x2d0], -R189 ;  /* 0x0000b400d5047a23 */ /* 0x000fe200000108bd */
[----:B------:R-:W-:Y:S01]  /*9170*/  MOV R62, R23 ;  /* 0x00000017003e7202 */ /* 0x000fe20000000f00 */
[C---:B------:R-:W-:Y:S02]  /*9180*/  FMUL.FTZ R191, R136.reuse, c[0x0][0x2d0] ;  /* 0x0000b40088bf7a20 */ /* 0x040fe40000410000 */
[----:B------:R2:W-:Y:S01]  /*9190*/  MUFU.EX2 R216, R4 ;  /* 0x0000000400d87308 */ /* 0x0005e20000000800 */
[----:B------:R-:W-:Y:S01]  /*91a0*/  FFMA.FTZ R10, R221, c[0x0][0x2d0], -R190 ;  /* 0x0000b400dd0a7a23 */ /* 0x000fe200000108be */
[----:B------:R-:W-:Y:S02]  /*91b0*/  MOV R221, R11 ;  /* 0x0000000b00dd7202 */ /* 0x000fe40000000f00 */
[----:B-1----:R-:W-:Y:S01]  /*91c0*/  FMNMX.FTZ R0, R235, R2, !PT ;  /* 0x00000002eb007209 */ /* 0x002fe20007810000 */
[----:B------:R-:W-:Y:S02]  /*91d0*/  FADD.FTZ R2, -R136, R132 ;  /* 0x0000008488027221 */ /* 0x000fe40000010100 */
[----:B------:R-:W-:Y:S01]  /*91e0*/  FMUL.FTZ R68, R134, R68 ;  /* 0x0000004486447220 */ /* 0x000fe20000410000 */
[----:B------:R-:W-:Y:S01]  /*91f0*/  FMNMX.FTZ R0, R188, R0, !PT ;  /* 0x00000000bc007209 */ /* 0x000fe20007810000 */
[----:B------:R-:W-:Y:S02]  /*9200*/  FMUL.FTZ R2, R2, c[0x0][0x2d0] ;  /* 0x0000b40002027a20 */ /* 0x000fe40000410000 */
[C---:B------:R-:W-:Y:S01]  /*9210*/  FMUL.FTZ R69, R134.reuse, R69 ;  /* 0x0000004586457220 */ /* 0x040fe20000410000 */
[----:B------:R-:W-:Y:S01]  /*9220*/  FMNMX.FTZ R0, R139, R0, !PT ;  /* 0x000000008b007209 */ /* 0x000fe20007810000 */
[----:B------:R1:W3:Y:S01]  /*9230*/  MUFU.EX2 R132, R2 ;  /* 0x0000000200847308 */ /* 0x0002e20000000800 */
[C---:B------:R-:W-:Y:S02]  /*9240*/  FMUL.FTZ R80, R134.reuse, R80 ;  /* 0x0000005086507220 */ /* 0x040fe40000410000 */
[C---:B------:R-:W-:Y:S01]  /*9250*/  FMUL.FTZ R81, R134.reuse, R81 ;  /* 0x0000005186517220 */ /* 0x040fe20000410000 */
[----:B------:R-:W4:Y:S01]  /*9260*/  SHFL.BFLY PT, R3, R0, 0x2, 0x1f ;  /* 0x0c401f0000037f89 */ /* 0x000f2200000e0000 */
[C---:B------:R-:W-:Y:S02]  /*9270*/  FMUL.FTZ R84, R134.reuse, R84 ;  /* 0x0000005486547220 */ /* 0x040fe40000410000 */
[C---:B------:R-:W-:Y:S02]  /*9280*/  FMUL.FTZ R85, R134.reuse, R85 ;  /* 0x0000005586557220 */ /* 0x040fe40000410000 */
[----:B------:R-:W-:Y:S01]  /*9290*/  FMUL.FTZ R96, R134, R96 ;  /* 0x0000006086607220 */ /* 0x000fe20000410000 */
[----:B--2---:R-:W-:Y:S01]  /*92a0*/  @P1 IADD3 R4, P4, R8, UR18, RZ ;  /* 0x0000001208041c10 */ /* 0x004fe2000ff9e0ff */
[C---:B------:R-:W-:Y:S02]  /*92b0*/  FMUL.FTZ R97, R134.reuse, R97 ;  /* 0x0000006186617220 */ /* 0x040fe40000410000 */
[----:B------:R-:W-:Y:S01]  /*92c0*/  FMUL.FTZ R100, R134, R100 ;  /* 0x0000006486647220 */ /* 0x000fe20000410000 */
[----:B------:R-:W-:Y:S01]  /*92d0*/  @P1 LEA R8, P2, R4, c[0x0][0x1c8], 0x1 ;  /* 0x0000720004081a11 */ /* 0x000fe200078408ff */
[C---:B------:R-:W-:Y:S01]  /*92e0*/  FMUL.FTZ R101, R134.reuse, R101 ;  /* 0x0000006586657220 */ /* 0x040fe20000410000 */
[----:B------:R-:W-:Y:S01]  /*92f0*/  @P1 IADD3.X R9, R31, UR15, RZ, P4, !PT ;  /* 0x0000000f1f091c10 */ /* 0x000fe2000a7fe4ff */
[C---:B------:R-:W-:Y:S02]  /*9300*/  FMUL.FTZ R112, R134.reuse, R112 ;  /* 0x0000007086707220 */ /* 0x040fe40000410000 */
[----:B------:R-:W-:Y:S01]  /*9310*/  FMUL.FTZ R113, R134, R113 ;  /* 0x0000007186717220 */ /* 0x000fe20000410000 */
[----:B------:R-:W-:Y:S01]  /*9320*/  @P1 LEA.HI.X R9, R4, c[0x0][0x1cc], R9, 0x1, P2 ;  /* 0x0000730004091a11 */ /* 0x000fe200010f0c09 */
[----:B------:R-:W-:Y:S02]  /*9330*/  FMUL.FTZ R116, R134, R116 ;  /* 0x0000007486747220 */ /* 0x000fe40000410000 */
[----:B-1----:R-:W-:Y:S02]  /*9340*/  FADD.FTZ R2, -R135, R133 ;  /* 0x0000008587027221 */ /* 0x002fe40000010100 */
[----:B---3--:R-:W-:Y:S01]  /*9350*/  FMUL.FTZ R35, R132, R171 ;  /* 0x000000ab84237220 */ /* 0x008fe20000410000 */
[----:B------:R-:W-:Y:S01]  /*9360*/  MOV R171, R41 ;  /* 0x0000002900ab7202 */ /* 0x000fe20000000f00 */
[----:B------:R-:W-:Y:S01]  /*9370*/  FMUL.FTZ R2, R2, c[0x0][0x2d0] ;  /* 0x0000b40002027a20 */ /* 0x000fe20000410000 */
[----:B----4-:R-:W-:Y:S01]  /*9380*/  FMNMX.FTZ R0, R0, R3, !PT ;  /* 0x0000000300007209 */ /* 0x010fe20007810000 */
[--C-:B------:R-:W-:Y:S02]  /*9390*/  FFMA.FTZ R3, R17, c[0x0][0x2d0], -R189.reuse ;  /* 0x0000b40011037a23 */ /* 0x100fe400000108bd */
[----:B------:R1:W2:Y:S01]  /*93a0*/  MUFU.EX2 R133, R2 ;  /* 0x0000000200857308 */ /* 0x0002a20000000800 */
[----:B------:R-:W-:Y:S01]  /*93b0*/  FMUL.FTZ R17, R134, R153 ;  /* 0x0000009986117220 */ /* 0x000fe20000410000 */
[----:B------:R-:W-:Y:S01]  /*93c0*/  MOV R153, R56 ;  /* 0x0000003800997202 */ /* 0x000fe20000000f00 */
[C---:B------:R-:W-:Y:S02]  /*93d0*/  FMUL.FTZ R70, R132.reuse, R70 ;  /* 0x0000004684467220 */ /* 0x040fe40000410000 */
        /* <DEDUP_REMOVED lines=8> */
[C---:B------:R-:W-:Y:S02]  /*9460*/  FMUL.FTZ R102, R132.reuse, R102 ;  /* 0x0000006684667220 */ /* 0x040fe40000410000 */
[C---:B------:R-:W-:Y:S02]  /*9470*/  FMUL.FTZ R103, R132.reuse, R103 ;  /* 0x0000006784677220 */ /* 0x040fe40000410000 */
[----:B------:R-:W-:Y:S02]  /*9480*/  FMUL.FTZ R114, R132, R114 ;  /* 0x0000007284727220 */ /* 0x000fe40000410000 */
[----:B-1----:R-:W-:Y:S02]  /*9490*/  FFMA.FTZ R2, R212, c[0x0][0x2d0], -R189 ;  /* 0x0000b400d4027a23 */ /* 0x002fe400000108bd */
[----:B------:R-:W-:Y:S01]  /*94a0*/  MUFU.EX2 R212, R10 ;  /* 0x0000000a00d47308 */ /* 0x000fe20000000800 */
[C---:B--2---:R-:W-:Y:S01]  /*94b0*/  FMUL.FTZ R41, R133.reuse, R177 ;  /* 0x000000b185297220 */ /* 0x044fe20000410000 */
[----:B------:R-:W-:Y:S01]  /*94c0*/  MOV R177, R42 ;  /* 0x0000002a00b17202 */ /* 0x000fe20000000f00 */
[C---:B------:R-:W-:Y:S01]  /*94d0*/  FMUL.FTZ R28, R133.reuse, R164 ;  /* 0x000000a4851c7220 */ /* 0x040fe20000410000 */
[----:B------:R-:W-:Y:S01]  /*94e0*/  MOV R164, R33 ;  /* 0x0000002100a47202 */ /* 0x000fe20000000f00 */
[----:B------:R-:W-:Y:S02]  /*94f0*/  FMUL.FTZ R29, R133, R165 ;  /* 0x000000a5851d7220 */ /* 0x000fe40000410000 */
[----:B---3--:R-:W-:Y:S02]  /*9500*/  FFMA.FTZ R3, R215, c[0x0][0x2d0], -R191 ;  /* 0x0000b400d7037a23 */ /* 0x008fe400000108bf */
[----:B------:R-:W-:Y:S01]  /*9510*/  FMUL.FTZ R33, R134, R169 ;  /* 0x000000a986217220 */ /* 0x000fe20000410000 */
[----:B------:R1:W-:Y:S01]  /*9520*/  MUFU.EX2 R217, R2 ;  /* 0x0000000200d97308 */ /* 0x0003e20000000800 */
[C---:B------:R-:W-:Y:S01]  /*9530*/  FMUL.FTZ R40, R133.reuse, R176 ;  /* 0x000000b085287220 */ /* 0x040fe20000410000 */
        /* <DEDUP_REMOVED lines=12> */
[C---:B------:R-:W-:Y:S02]  /*9600*/  FMUL.FTZ R105, R133.reuse, R105 ;  /* 0x0000006985697220 */ /* 0x040fe40000410000 */
[----:B-1----:R-:W-:Y:S02]  /*9610*/  FFMA.FTZ R2, R16, c[0x0][0x2d0], -R189 ;  /* 0x0000b40010027a23 */ /* 0x002fe400000108bd */
[C---:B------:R-:W-:Y:S01]  /*9620*/  FMUL.FTZ R16, R134.reuse, R152 ;  /* 0x0000009886107220 */ /* 0x040fe20000410000 */
[----:B------:R-:W-:Y:S01]  /*9630*/  MOV R152, R48 ;  /* 0x0000003000987202 */ /* 0x000fe20000000f00 */
[----:B------:R1:W-:Y:S01]  /*9640*/  MUFU.EX2 R240, R2 ;  /* 0x0000000200f07308 */ /* 0x0003e20000000800 */
[----:B------:R-:W-:Y:S02]  /*9650*/  FMUL.FTZ R48, R134, R184 ;  /* 0x000000b886307220 */ /* 0x000fe40000410000 */
[C---:B------:R-:W-:Y:S02]  /*9660*/  FMUL.FTZ R108, R133.reuse, R108 ;  /* 0x0000006c856c7220 */ /* 0x040fe40000410000 */
[--C-:B--2---:R-:W-:Y:S02]  /*9670*/  FFMA.FTZ R3, R214, c[0x0][0x2d0], -R191.reuse ;  /* 0x0000b400d6037a23 */ /* 0x104fe400000108bf */
[C---:B------:R-:W-:Y:S02]  /*9680*/  FMUL.FTZ R109, R133.reuse, R109 ;  /* 0x0000006d856d7220 */ /* 0x040fe40000410000 */
[----:B------:R-:W-:Y:S01]  /*9690*/  FMUL.FTZ R115, R132, R115 ;  /* 0x0000007384737220 */ /* 0x000fe20000410000 */
[----:B------:R2:W-:Y:S01]  /*96a0*/  MUFU.EX2 R233, R3 ;  /* 0x0000000300e97308 */ /* 0x0005e20000000800 */
[----:B------:R-:W-:Y:S02]  /*96b0*/  FMUL.FTZ R117, R134, R117 ;  /* 0x0000007586757220 */ /* 0x000fe40000410000 */
[C---:B------:R-:W-:Y:S02]  /*96c0*/  FMUL.FTZ R118, R132.reuse, R118 ;  /* 0x0000007684767220 */ /* 0x040fe40000410000 */
[----:B------:R-:W-:Y:S02]  /*96d0*/  FMUL.FTZ R119, R132, R119 ;  /* 0x0000007784777220 */ /* 0x000fe40000410000 */
[C---:B------:R-:W-:Y:S02]  /*96e0*/  FMUL.FTZ R120, R133.reuse, R120 ;  /* 0x0000007885787220 */ /* 0x040fe40000410000 */
[C---:B------:R-:W-:Y:S02]  /*96f0*/  FMUL.FTZ R121, R133.reuse, R121 ;  /* 0x0000007985797220 */ /* 0x040fe40000410000 */
[C---:B------:R-:W-:Y:S02]  /*9700*/  FMUL.FTZ R124, R133.reuse, R124 ;  /* 0x0000007c857c7220 */ /* 0x040fe40000410000 */
[----:B------:R-:W-:Y:S01]  /*9710*/  FMUL.FTZ R125, R133, R125 ;  /* 0x0000007d857d7220 */ /* 0x000fe20000410000 */
[----:B-1----:R-:W1:Y:S01]  /*9720*/  SHFL.BFLY PT, R2, R0, 0x1, 0x1f ;  /* 0x0c201f0000027f89 */ /* 0x002e6200000e0000 */
[----:B------:R-:W-:Y:S02]  /*9730*/  FMUL.FTZ R128, R134, R128 ;  /* 0x0000008086807220 */ /* 0x000fe40000410000 */
[----:B------:R-:W-:Y:S02]  /*9740*/  FFMA.FTZ R152, R152, c[0x0][0x2d0], -R191 ;  /* 0x0000b40098987a23 */ /* 0x000fe400000108bf */
[----:B------:R-:W-:Y:S02]  /*9750*/  FFMA.FTZ R153, R153, c[0x0][0x2d0], -R189 ;  /* 0x0000b40099997a23 */ /* 0x000fe400000108bd */
[----:B--2---:R-:W-:Y:S02]  /*9760*/  FFMA.FTZ R3, R18, c[0x0][0x2d0], -R191 ;  /* 0x0000b40012037a23 */ /* 0x004fe400000108bf */
[C---:B------:R-:W-:Y:S01]  /*9770*/  FMUL.FTZ R18, R132.reuse, R154 ;  /* 0x0000009a84127220 */ /* 0x040fe20000410000 */
[----:B------:R-:W-:Y:S01]  /*9780*/  MOV R154, R51 ;  /* 0x00000033009a7202 */ /* 0x000fe20000000f00 */
[----:B------:R2:W-:Y:S01]  /*9790*/  MUFU.EX2 R224, R3 ;  /* 0x0000000300e07308 */ /* 0x0005e20000000800 */
[----:B------:R-:W-:Y:S03]  /*97a0*/  FMUL.FTZ R51, R132, R187 ;  /* 0x000000bb84337220 */ /* 0x000fe60000410000 */
[----:B------:R-:W-:Y:S01]  /*97b0*/  FFMA.FTZ R154, R154, c[0x0][0x2d0], -R189 ;  /* 0x0000b4009a9a7a23 */ /* 0x000fe200000108bd */
[----:B-1----:R-:W-:Y:S01]  /*97c0*/  FMNMX.FTZ R2, R0, R2, !PT ;  /* 0x0000000200027209 */ /* 0x002fe20007810000 */
[----:B------:R-:W-:Y:S02]  /*97d0*/  FFMA.FTZ R0, R19, c[0x0][0x2d0], -R191 ;  /* 0x0000b40013007a23 */ /* 0x000fe400000108bf */
[----:B------:R-:W-:Y:S01]  /*97e0*/  FMUL.FTZ R19, R132, R155 ;  /* 0x0000009b84137220 */ /* 0x000fe20000410000 */
[----:B------:R-:W-:Y:S01]  /*97f0*/  MOV R155, R62 ;  /* 0x0000003e009b7202 */ /* 0x000fe20000000f00 */
[----:B------:R1:W-:Y:S01]  /*9800*/  MUFU.EX2 R241, R0 ;  /* 0x0000000000f17308 */ /* 0x0003e20000000800 */
[----:B--2---:R-:W-:Y:S01]  /*9810*/  @P1 IADD3 R3, P6, R38, UR18, RZ ;  /* 0x0000001226031c10 */ /* 0x004fe2000ffde0ff */
[----:B------:R-:W-:Y:S03]  /*9820*/  @UP1 UIADD3 UR18, UP0, UR10, 0x80, URZ ;  /* 0x000000800a121890 */ /* 0x000fe6000ff1e03f */
[----:B------:R-:W-:Y:S02]  /*9830*/  @P1 LEA R6, P5, R3, c[0x0][0x1c8], 0x1 ;  /* 0x0000720003061a11 */ /* 0x000fe400078a08ff */
[----:B------:R-:W-:Y:S01]  /*9840*/  @P1 IADD3.X R5, R37, UR15, RZ, P6, !PT ;  /* 0x0000000f25051c10 */ /* 0x000fe2000b7fe4ff */
[----:B------:R-:W-:Y:S01]  /*9850*/  @UP1 UIADD3.X UR15, URZ, UR8, URZ, UP0, !UPT ;  /* 0x000000083f0f1290 */ /* 0x000fe200087fe43f */
[----:B------:R-:W-:Y:S02]  /*9860*/  @P1 IADD3 R4, P4, R6, UR19, RZ ;  /* 0x0000001306041c10 */ /* 0x000fe4000ff9e0ff */
[----:B------:R-:W-:Y:S01]  /*9870*/  @P1 LEA.HI.X R7, R3, c[0x0][0x1cc], R5, 0x1, P5 ;  /* 0x0000730003071a11 */ /* 0x000fe200028f0c05 */
[----:B------:R-:W-:Y:S01]  /*9880*/  FFMA.FTZ R3, R220, c[0x0][0x2d0], -R190 ;  /* 0x0000b400dc037a23 */ /* 0x000fe200000108be */
[----:B------:R-:W-:Y:S01]  /*9890*/  MOV R220, R32 ;  /* 0x0000002000dc7202 */ /* 0x000fe20000000f00 */
[----:B------:R-:W-:Y:S01]  /*98a0*/  FMUL.FTZ R32, R134, R168 ;  /* 0x000000a886207220 */ /* 0x000fe20000410000 */
[----:B------:R-:W-:Y:S01]  /*98b0*/  @P1 IADD3.X R5, R7, UR20, RZ, P4, !PT ;  /* 0x0000001407051c10 */ /* 0x000fe2000a7fe4ff */
[----:B------:R2:W-:Y:S01]  /*98c0*/  @P1 LDGSTS.E.BYPASS.LTC128B.128 [R244+0x4100], [R6.64], !P3 ;  /* 0x0410000006f41fae */ /* 0x0005e2000d901d50 */
[----:B------:R3:W-:Y:S01]  /*98d0*/  MUFU.EX2 R214, R3 ;  /* 0x0000000300d67308 */ /* 0x0007e20000000800 */
[----:B-1----:R-:W-:Y:S01]  /*98e0*/  FADD.FTZ R0, -R2, R138 ;  /* 0x0000008a02007221 */ /* 0x002fe20000010100 */
[----:B------:R-:W-:Y:S02]  /*98f0*/  MOV R138, R21 ;  /* 0x00000015008a7202 */ /* 0x000fe40000000f00 */
[----:B------:R-:W-:Y:S01]  /*9900*/  MOV R168, R57 ;  /* 0x0000003900a87202 */ /* 0x000fe20000000f00 */
[----:B------:R-:W-:Y:S02]  /*9910*/  FMUL.FTZ R0, R0, c[0x0][0x2d0] ;  /* 0x0000b40000007a20 */ /* 0x000fe40000410000 */
[----:B------:R1:W-:Y:S01]  /*9920*/  @P1 LDGSTS.E.BYPASS.LTC128B.128 [R244+0x6100], [R8.64], !P0 ;  /* 0x0610000008f41fae */ /* 0x0003e2000c101d50 */
[C---:B------:R-:W-:Y:S03]  /*9930*/  FMUL.FTZ R57, R133.reuse, R197 ;  /* 0x000000c585397220 */ /* 0x040fe60000410000 */
[----:B------:R-:W4:Y:S04]  /*9940*/  MUFU.EX2 R0, R0 ;  /* 0x0000000000007308 */ /* 0x000f280000000800 */
[----:B------:R4:W-:Y:S08]  /*9950*/  @P1 LDGSTS.E.BYPASS.LTC128B.128 [R244+0x4900], [R4.64], !P3 ;  /* 0x0490000004f41fae */ /* 0x0009f0000d901d50 */
[----:B------:R4:W-:Y:S01]  /*9960*/  @P1 LDGSTS.E.BYPASS.LTC128B.128 [R244+0x6900], [R4.64+0x80], !P0 ;  /* 0x0690008004f41fae */ /* 0x0009e2000c101d50 */
[--C-:B---3--:R-:W-:Y:S01]  /*9970*/  FFMA.FTZ R3, R12, c[0x0][0x2d0], -R190.reuse ;  /* 0x0000b4000c037a23 */ /* 0x108fe200000108be */
[C---:B--2---:R-:W-:Y:S01]  /*9980*/  @P1 IADD3 R6, P2, R4.reuse, UR19, RZ ;  /* 0x0000001304061c10 */ /* 0x044fe2000ff5e0ff */
[C---:B------:R-:W-:Y:S02]  /*9990*/  FMUL.FTZ R12, R133.reuse, R148 ;  /* 0x00000094850c7220 */ /* 0x040fe40000410000 */
[----:B------:R2:W-:Y:S01]  /*99a0*/  MUFU.EX2 R215, R3 ;  /* 0x0000000300d77308 */ /* 0x0005e20000000800 */
[----:B------:R-:W-:Y:S01]  /*99b0*/  MOV R148, R24 ;  /* 0x0000001800947202 */ /* 0x000fe20000000f00 */
[----:B------:R-:W-:Y:S01]  /*99c0*/  FMUL.FTZ R24, R133, R160 ;  /* 0x000000a085187220 */ /* 0x000fe20000410000 */
[C---:B------:R-:W-:Y:S02]  /*99d0*/  @P1 IADD3.X R7, R5.reuse, UR20, RZ, P2, !PT ;  /* 0x0000001405071c10 */ /* 0x040fe400097fe4ff */
[----:B------:R-:W-:Y:S02]  /*99e0*/  @P1 IADD3 R10, P2, R4, UR18, RZ ;  /* 0x00000012040a1c10 */ /* 0x000fe4000ff5e0ff */
[----:B-1----:R-:W-:Y:S01]  /*99f0*/  @P1 IADD3 R8, P4, R6, UR19, RZ ;  /* 0x0000001306081c10 */ /* 0x002fe2000ff9e0ff */
[----:B------:R1:W-:Y:S01]  /*9a00*/  @P1 LDGSTS.E.BYPASS.LTC128B.128 [R244+0x5100], [R6.64], !P3 ;  /* 0x0510000006f41fae */ /* 0x0003e2000d901d50 */
[----:B------:R-:W-:Y:S01]  /*9a10*/  @P1 IADD3.X R11, R5, UR15, RZ, P2, !PT ;  /* 0x0000000f050b1c10 */ /* 0x000fe200097fe4ff */
[C---:B----4-:R-:W-:Y:S01]  /*9a20*/  FMUL.FTZ R26, R0.reuse, R162 ;  /* 0x000000a2001a7220 */ /* 0x050fe20000410000 */
[----:B------:R-:W-:Y:S01]  /*9a30*/  @P1 IADD3.X R9, R7, UR20, RZ, P4, !PT ;  /* 0x0000001407091c10 */ /* 0x000fe2000a7fe4ff */
[C---:B------:R-:W-:Y:S01]  /*9a40*/  FMUL.FTZ R27, R0.reuse, R163 ;  /* 0x000000a3001b7220 */ /* 0x040fe20000410000 */
[----:B------:R-:W-:Y:S01]  /*9a50*/  MOV R160, R43 ;  /* 0x0000002b00a07202 */ /* 0x000fe20000000f00 */
[----:B------:R-:W-:Y:S01]  /*9a60*/  FMUL.FTZ R42, R0, R178 ;  /* 0x000000b2002a7220 */ /* 0x000fe20000410000 */
[----:B------:R-:W-:Y:S01]  /*9a70*/  MOV R178, R138 ;  /* 0x0000008a00b27202 */ /* 0x000fe20000000f00 */
[----:B------:R3:W-:Y:S01]  /*9a80*/  @P1 LDGSTS.E.BYPASS.LTC128B.128 [R244+0x7100], [R10.64], !P0 ;  /* 0x071000000af41fae */ /* 0x0007e2000c101d50 */
[----:B------:R-:W-:Y:S01]  /*9a90*/  FFMA.FTZ R138, R248, c[0x0][0x2d0], -R189 ;  /* 0x0000b400f88a7a23 */ /* 0x000fe200000108bd */
[----:B------:R-:W-:Y:S01]  /*9aa0*/  MOV R176, R148 ;  /* 0x0000009400b07202 */ /* 0x000fe20000000f00 */
[C---:B------:R-:W-:Y:S01]  /*9ab0*/  FMUL.FTZ R30, R0.reuse, R166 ;  /* 0x000000a6001e7220 */ /* 0x040fe20000410000 */
[----:B------:R-:W-:Y:S01]  /*9ac0*/  MOV R166, R221 ;  /* 0x000000dd00a67202 */ /* 0x000fe20000000f00 */
[----:B------:R-:W-:Y:S01]  /*9ad0*/  FMUL.FTZ R31, R0, R167 ;  /* 0x000000a7001f7220 */ /* 0x000fe20000410000 */
[----:B------:R-:W-:Y:S01]  /*9ae0*/  @P1 IADD3 R4, P2, R6, UR18, RZ ;  /* 0x0000001206041c10 */ /* 0x000fe2000ff5e0ff */
[----:B------:R-:W-:Y:S01]  /*9af0*/  FMUL.FTZ R43, R0, R179 ;  /* 0x000000b3002b7220 */ /* 0x000fe20000410000 */
[----:B------:R4:W-:Y:S01]  /*9b00*/  @P1 LDGSTS.E.BYPASS.LTC128B.128 [R244+0x5900], [R8.64], !P3 ;  /* 0x0590000008f41fae */ /* 0x0009e2000d901d50 */
[--C-:B--2---:R-:W-:Y:S01]  /*9b10*/  FFMA.FTZ R3, R13, c[0x0][0x2d0], -R190.reuse ;  /* 0x0000b4000d037a23 */ /* 0x104fe200000108be */
[----:B------:R-:W-:Y:S01]  /*9b20*/  @P1 IADD3.X R5, R7, UR15, RZ, P2, !PT ;  /* 0x0000000f07051c10 */ /* 0x000fe200097fe4ff */
[----:B------:R-:W-:Y:S01]  /*9b30*/  FMUL.FTZ R13, R133, R149 ;  /* 0x00000095850d7220 */ /* 0x000fe20000410000 */
[----:B------:R-:W-:Y:S01]  /*9b40*/  MOV R167, R34 ;  /* 0x0000002200a77202 */ /* 0x000fe20000000f00 */
[----:B------:R2:W2:Y:S01]  /*9b50*/  MUFU.EX2 R219, R3 ;  /* 0x0000000300db7308 */ /* 0x0004a20000000800 */
[----:B------:R-:W-:Y:S01]  /*9b60*/  FMUL.FTZ R34, R132, R170 ;  /* 0x000000aa84227220 */ /* 0x000fe20000410000 */
[----:B------:R-:W-:Y:S01]  /*9b70*/  MOV R179, R65 ;  /* 0x0000004100b37202 */ /* 0x000fe20000000f00 */
[----:B------:R2:W-:Y:S01]  /*9b80*/  @P1 LDGSTS.E.BYPASS.LTC128B.128 [R244+0x7900], [R4.64], !P0 ;  /* 0x0790000004f41fae */ /* 0x0005e2000c101d50 */
[----:B------:R-:W-:Y:S01]  /*9b90*/  FMUL.FTZ R62, R0, R202 ;  /* 0x000000ca003e7220 */ /* 0x000fe20000410000 */
[----:B------:R-:W-:Y:S01]  /*9ba0*/  MOV R162, R67 ;  /* 0x0000004300a27202 */ /* 0x000fe20000000f00 */
[----:B-1----:R-:W-:Y:S01]  /*9bb0*/  FMUL.FTZ R7, R132, R147 ;  /* 0x0000009384077220 */ /* 0x002fe20000410000 */
[----:B------:R-:W-:Y:S01]  /*9bc0*/  F2FP.PACK_AB R147, R241, R224 ;  /* 0x000000e0f193723e */ /* 0x000fe200000000ff */
[----:B------:R-:W-:Y:S01]  /*9bd0*/  FMUL.FTZ R63, R0, R203 ;  /* 0x000000cb003f7220 */ /* 0x000fe20000410000 */
[----:B------:R-:W-:Y:S01]  /*9be0*/  MOV R163, R66 ;  /* 0x0000004200a37202 */ /* 0x000fe20000000f00 */
[----:B------:R-:W-:Y:S01]  /*9bf0*/  FMUL.FTZ R65, R134, R205 ;  /* 0x000000cd86417220 */ /* 0x000fe20000410000 */
[----:B------:R-:W-:Y:S01]  /*9c00*/  LDSM.16.MT88.4 R36, [R226+0x100] ;  /* 0x00010000e224783b */ /* 0x000fe20000004200 */
[----:B------:R-:W-:Y:S02]  /*9c10*/  FMUL.FTZ R66, R132, R206 ;  /* 0x000000ce84427220 */ /* 0x000fe40000410000 */
[C---:B---3--:R-:W-:Y:S02]  /*9c20*/  FMUL.FTZ R10, R0.reuse, R142 ;  /* 0x0000008e000a7220 */ /* 0x048fe40000410000 */
[----:B------:R-:W-:Y:S02]  /*9c30*/  FMUL.FTZ R11, R0, R143 ;  /* 0x0000008f000b7220 */ /* 0x000fe40000410000 */
[----:B------:R-:W-:Y:S01]  /*9c40*/  FMUL.FTZ R67, R132, R207 ;  /* 0x000000cf84437220 */ /* 0x000fe20000410000 */
[----:B------:R-:W-:Y:S01]  /*9c50*/  LDSM.16.MT88.4 R52, [R228+0x100] ;  /* 0x00010000e434783b */ /* 0x000fe20000004200 */
[----:B------:R-:W-:Y:S01]  /*9c60*/  FMUL.FTZ R74, R0, R74 ;  /* 0x0000004a004a7220 */ /* 0x000fe20000410000 */
[----:B------:R-:W-:Y:S01]  /*9c70*/  MUFU.EX2 R207, R153 ;  /* 0x0000009900cf7308 */ /* 0x000fe20000000800 */
[----:B----4-:R-:W-:Y:S01]  /*9c80*/  FMUL.FTZ R8, R133, R140 ;  /* 0x0000008c85087220 */ /* 0x010fe20000410000 */
[----:B------:R-:W-:Y:S01]  /*9c90*/  F2FP.PACK_AB R140, R214, R212 ;  /* 0x000000d4d68c723e */ /* 0x000fe200000000ff */
[----:B--2---:R-:W-:Y:S01]  /*9ca0*/  FMUL.FTZ R3, R2, c[0x0][0x2d0] ;  /* 0x0000b40002037a20 */ /* 0x004fe20000410000 */
[----:B------:R-:W-:Y:S01]  /*9cb0*/  F2FP.PACK_AB R142, R219, R215 ;  /* 0x000000d7db8e723e */ /* 0x000fe200000000ff */
[----:B------:R-:W-:Y:S01]  /*9cc0*/  FMUL.FTZ R9, R133, R141 ;  /* 0x0000008d85097220 */ /* 0x000fe20000410000 */
[----:B------:R-:W0:Y:S01]  /*9cd0*/  LDGDEPBAR ;  /* 0x00000000000079af */ /* 0x000e220000000000 */
[--C-:B------:R-:W-:Y:S01]  /*9ce0*/  FFMA.FTZ R6, R222, c[0x0][0x2d0], -R3.reuse ;  /* 0x0000b400de067a23 */ /* 0x100fe20000010803 */
[----:B------:R-:W-:Y:S01]  /*9cf0*/  MOV R222, R20 ;  /* 0x0000001400de7202 */ /* 0x000fe20000000f00 */
[--C-:B------:R-:W-:Y:S01]  /*9d00*/  FFMA.FTZ R4, R223, c[0x0][0x2d0], -R3.reuse ;  /* 0x0000b400df047a23 */ /* 0x100fe20000010803 */
[----:B------:R-:W-:Y:S01]  /*9d10*/  MOV R223, R25 ;  /* 0x0000001900df7202 */ /* 0x000fe20000000f00 */
[----:B------:R1:W-:Y:S01]  /*9d20*/  MUFU.EX2 R208, R6 ;  /* 0x0000000600d07308 */ /* 0x0003e20000000800 */
[----:B------:R-:W-:Y:S01]  /*9d30*/  FMUL.FTZ R5, R134, R145 ;  /* 0x0000009186057220 */ /* 0x000fe20000410000 */
[----:B------:R-:W-:Y:S01]  /*9d40*/  F2FP.PACK_AB R145, R233, R213 ;  /* 0x000000d5e991723e */ /* 0x000fe200000000ff */
[----:B------:R-:W2:Y:S01]  /*9d50*/  LDSM.16.MT88.4 R20, [R225+0x100] ;  /* 0x00010000e114783b */ /* 0x000ea20000004200 */
[C---:B------:R-:W-:Y:S01]  /*9d60*/  FMUL.FTZ R25, R133.reuse, R161 ;  /* 0x000000a185197220 */ /* 0x040fe20000410000 */
[----:B------:R-:W-:Y:S01]  /*9d70*/  MOV R165, R222 ;  /* 0x000000de00a57202 */ /* 0x000fe20000000f00 */
[----:B------:R-:W-:Y:S01]  /*9d80*/  FMUL.FTZ R75, R0, R75 ;  /* 0x0000004b004b7220 */ /* 0x000fe20000410000 */
[----:B------:R-:W-:Y:S01]  /*9d90*/  MOV R222, R44 ;  /* 0x0000002c00de7202 */ /* 0x000fe20000000f00 */
[C---:B------:R-:W-:Y:S01]  /*9da0*/  FMUL.FTZ R44, R133.reuse, R180 ;  /* 0x000000b4852c7220 */ /* 0x040fe20000410000 */
[----:B------:R-:W-:Y:S01]  /*9db0*/  MOV R180, R64 ;  /* 0x0000004000b47202 */ /* 0x000fe20000000f00 */
[----:B------:R3:W4:Y:S01]  /*9dc0*/  MUFU.EX2 R209, R4 ;  /* 0x0000000400d17308 */ /* 0x0007220000000800 */
[----:B------:R-:W-:Y:S01]  /*9dd0*/  MOV R170, R223 ;  /* 0x000000df00aa7202 */ /* 0x000fe20000000f00 */
[----:B------:R-:W-:Y:S01]  /*9de0*/  FMUL.FTZ R64, R134, R204 ;  /* 0x000000cc86407220 */ /* 0x000fe20000410000 */
[----:B------:R-:W-:Y:S01]  /*9df0*/  MOV R223, R47 ;  /* 0x0000002f00df7202 */ /* 0x000fe20000000f00 */
[C---:B------:R-:W-:Y:S01]  /*9e00*/  FMUL.FTZ R47, R0.reuse, R183 ;  /* 0x000000b7002f7220 */ /* 0x040fe20000410000 */
[----:B------:R-:W-:Y:S01]  /*9e10*/  MOV R161, R61 ;  /* 0x0000003d00a17202 */ /* 0x000fe20000000f00 */
[----:B------:R-:W-:Y:S02]  /*9e20*/  FMUL.FTZ R61, R133, R201 ;  /* 0x000000c9853d7220 */ /* 0x000fe40000410000 */
[C---:B------:R-:W-:Y:S02]  /*9e30*/  FMUL.FTZ R78, R0.reuse, R78 ;  /* 0x0000004e004e7220 */ /* 0x040fe40000410000 */
[C---:B------:R-:W-:Y:S02]  /*9e40*/  FMUL.FTZ R79, R0.reuse, R79 ;  /* 0x0000004f004f7220 */ /* 0x040fe40000410000 */
[----:B------:R-:W-:Y:S02]  /*9e50*/  FMUL.FTZ R90, R0, R90 ;  /* 0x0000005a005a7220 */ /* 0x000fe40000410000 */
[----:B-1----:R-:W-:Y:S01]  /*9e60*/  FMUL.FTZ R6, R132, R146 ;  /* 0x0000009284067220 */ /* 0x002fe20000410000 */
[----:B------:R-:W-:Y:S01]  /*9e70*/  F2FP.PACK_AB R146, R231, R240 ;  /* 0x000000f0e792723e */ /* 0x000fe200000000ff */
[C---:B------:R-:W-:Y:S02]  /*9e80*/  FMUL.FTZ R91, R0.reuse, R91 ;  /* 0x0000005b005b7220 */ /* 0x040fe40000410000 */
[C---:B------:R-:W-:Y:S02]  /*9e90*/  FMUL.FTZ R94, R0.reuse, R94 ;  /* 0x0000005e005e7220 */ /* 0x040fe40000410000 */
[C---:B------:R-:W-:Y:S02]  /*9ea0*/  FMUL.FTZ R95, R0.reuse, R95 ;  /* 0x0000005f005f7220 */ /* 0x040fe40000410000 */
[----:B------:R-:W-:Y:S02]  /*9eb0*/  FMUL.FTZ R106, R0, R106 ;  /* 0x0000006a006a7220 */ /* 0x000fe40000410000 */
[--C-:B---3--:R-:W-:Y:S01]  /*9ec0*/  FFMA.FTZ R4, R14, c[0x0][0x2d0], -R3.reuse ;  /* 0x0000b4000e047a23 */ /* 0x108fe20000010803 */
[----:B----4-:R-:W-:Y:S01]  /*9ed0*/  F2FP.PACK_AB R141, R209, R208 ;  /* 0x000000d0d18d723e */ /* 0x010fe200000000ff */
[C---:B------:R-:W-:Y:S02]  /*9ee0*/  FMUL.FTZ R14, R0.reuse, R150 ;  /* 0x00000096000e7220 */ /* 0x040fe40000410000 */
        /* <DEDUP_REMOVED lines=8> */
[--C-:B------:R-:W-:Y:S02]  /*9f70*/  FFMA.FTZ R188, R188, c[0x0][0x2d0], -R3.reuse ;  /* 0x0000b400bcbc7a23 */ /* 0x100fe40000010803 */
[----:B-1----:R-:W-:Y:S02]  /*9f80*/  FFMA.FTZ R4, R15, c[0x0][0x2d0], -R3 ;  /* 0x0000b4000f047a23 */ /* 0x002fe40000010803 */
[----:B------:R-:W-:Y:S02]  /*9f90*/  FMUL.FTZ R15, R0, R151 ;  /* 0x00000097000f7220 */ /* 0x000fe40000410000 */
[----:B------:R1:W3:Y:S01]  /*9fa0*/  MUFU.EX2 R211, R4 ;  /* 0x0000000400d37308 */ /* 0x0002e20000000800 */
[----:B------:R-:W4:Y:S01]  /*9fb0*/  LDSM.16.MT88.4 R148, [R227+0x100] ;  /* 0x00010000e394783b */ /* 0x000f220000004200 */
[C---:B-1----:R-:W-:Y:S01]  /*9fc0*/  FMUL.FTZ R4, R134.reuse, R144 ;  /* 0x0000009086047220 */ /* 0x042fe20000410000 */
[----:B------:R-:W-:Y:S02]  /*9fd0*/  F2FP.PACK_AB R144, R217, R216 ;  /* 0x000000d8d990723e */ /* 0x000fe400000000ff */
[----:B---3--:R-:W-:Y:S05]  /*9fe0*/  F2FP.PACK_AB R143, R211, R210 ;  /* 0x000000d2d38f723e */ /* 0x008fea00000000ff */
[-C--:B--2---:R-:W-:Y:S08]  /*9ff0*/  HMMA.16816.F32 R4, R144, R20.reuse, R4 ;  /* 0x000000149004723c */ /* 0x084ff00000001804 */
[C---:B------:R-:W-:Y:S07]  /*a000*/  HMMA.16816.F32 R8, R140.reuse, R20, R8 ;  /* 0x000000148c08723c */ /* 0x040fee0000001808 */
[C---:B------:R-:W-:Y:S01]  /*a010*/  FMUL.FTZ R20, R134.reuse, R156 ;  /* 0x0000009c86147220 */ /* 0x040fe20000410000 */
[-C--:B------:R-:W-:Y:S04]  /*a020*/  HMMA.16816.F32 R12, R140, R22.reuse, R12 ;  /* 0x000000168c0c723c */ /* 0x080fe8000000180c */
[----:B------:R-:W-:Y:S01]  /*a030*/  FMUL.FTZ R21, R134, R157 ;  /* 0x0000009d86157220 */ /* 0x000fe20000410000 */
[----:B------:R-:W-:Y:S01]  /*a040*/  MOV R157, R59 ;  /* 0x0000003b009d7202 */ /* 0x000fe20000000f00 */
[----:B------:R-:W-:Y:S01]  /*a050*/  FMUL.FTZ R59, R0, R199 ;  /* 0x000000c7003b7220 */ /* 0x000fe20000410000 */
[----:B------:R-:W-:Y:S01]  /*a060*/  MOV R156, R45 ;  /* 0x0000002d009c7202 */ /* 0x000fe20000000f00 */
[C---:B------:R-:W-:Y:S04]  /*a070*/  HMMA.16816.F32 R16, R144.reuse, R22, R16 ;  /* 0x000000169010723c */ /* 0x040fe80000001810 */
[C---:B------:R-:W-:Y:S01]  /*a080*/  FMUL.FTZ R45, R133.reuse, R181 ;  /* 0x000000b5852d7220 */ /* 0x040fe20000410000 */
[----:B------:R-:W-:Y:S01]  /*a090*/  MOV R181, R50 ;  /* 0x0000003200b57202 */ /* 0x000fe20000000f00 */
[C---:B------:R-:W-:Y:S02]  /*a0a0*/  FMUL.FTZ R50, R132.reuse, R186 ;  /* 0x000000ba84327220 */ /* 0x040fe40000410000 */
[C---:B------:R-:W-:Y:S01]  /*a0b0*/  FMUL.FTZ R22, R132.reuse, R158 ;  /* 0x0000009e84167220 */ /* 0x040fe20000410000 */
[----:B------:R-:W-:Y:S03]  /*a0c0*/  MOV R158, R58 ;  /* 0x0000003a009e7202 */ /* 0x000fe60000000f00 */
[----:B------:R-:W-:Y:S01]  /*a0d0*/  FMUL.FTZ R23, R132, R159 ;  /* 0x0000009f84177220 */ /* 0x000fe20000410000 */
[----:B------:R-:W-:Y:S01]  /*a0e0*/  MOV R159, R46 ;  /* 0x0000002e009f7202 */ /* 0x000fe20000000f00 */
[C---:B------:R-:W-:Y:S01]  /*a0f0*/  FMUL.FTZ R46, R0.reuse, R182 ;  /* 0x000000b6002e7220 */ /* 0x040fe20000410000 */
[----:B------:R-:W-:Y:S01]  /*a100*/  MOV R182, R181 ;  /* 0x000000b500b67202 */ /* 0x000fe20000000f00 */
[----:B------:R-:W-:Y:S01]  /*a110*/  FMUL.FTZ R58, R0, R198 ;  /* 0x000000c6003a7220 */ /* 0x000fe20000410000 */
[----:B------:R-:W-:Y:S02]  /*a120*/  MOV R181, R180 ;  /* 0x000000b400b57202 */ /* 0x000fe40000000f00 */
[-C--:B------:R-:W-:Y:S03]  /*a130*/  HMMA.16816.F32 R20, R144, R36.reuse, R20 ;  /* 0x000000249014723c */ /* 0x080fe60000001814 */
[----:B------:R-:W-:Y:S02]  /*a140*/  MOV R180, R179 ;  /* 0x000000b300b47202 */ /* 0x000fe40000000f00 */
[----:B------:R-:W-:Y:S02]  /*a150*/  MOV R179, R178 ;  /* 0x000000b200b37202 */ /* 0x000fe40000000f00 */
[----:B------:R-:W-:Y:S01]  /*a160*/  MOV R178, R176 ;  /* 0x000000b000b27202 */ /* 0x000fe20000000f00 */
[C---:B------:R-:W-:Y:S04]  /*a170*/  HMMA.16816.F32 R24, R140.reuse, R36, R24 ;  /* 0x000000248c18723c */ /* 0x040fe80000001818 */
[----:B------:R-:W-:Y:S02]  /*a180*/  MOV R176, R129 ;  /* 0x0000008100b07202 */ /* 0x000fe40000000f00 */
[----:B------:R-:W2:Y:S01]  /*a190*/  LDL.LU R129, [R1+0x70] ;  /* 0x0000700001817983 */ /* 0x000ea20000300800 */
[C---:B------:R-:W-:Y:S01]  /*a1a0*/  FMUL.FTZ R37, R134.reuse, R173 ;  /* 0x000000ad86257220 */ /* 0x040fe20000410000 */
[-C--:B------:R-:W-:Y:S01]  /*a1b0*/  HMMA.16816.F32 R28, R140, R38.reuse, R28 ;  /* 0x000000268c1c723c */ /* 0x080fe2000000181c */
[----:B------:R1:W-:Y:S03]  /*a1c0*/  MUFU.EX2 R173, R138 ;  /* 0x0000008a00ad7308 */ /* 0x0003e60000000800 */
[----:B------:R-:W-:Y:S01]  /*a1d0*/  FMUL.FTZ R36, R134, R172 ;  /* 0x000000ac86247220 */ /* 0x000fe20000410000 */
[----:B------:R-:W-:Y:S01]  /*a1e0*/  MOV R172, R60 ;  /* 0x0000003c00ac7202 */ /* 0x000fe20000000f00 */
[----:B------:R-:W-:Y:S02]  /*a1f0*/  FMUL.FTZ R60, R133, R200 ;  /* 0x000000c8853c7220 */ /* 0x000fe40000410000 */
[C---:B------:R-:W-:Y:S07]  /*a200*/  HMMA.16816.F32 R32, R144.reuse, R38, R32 ;  /* 0x000000269020723c */ /* 0x040fee0000001820 */
[C---:B------:R-:W-:Y:S02]  /*a210*/  FMUL.FTZ R39, R132.reuse, R175 ;  /* 0x000000af84277220 */ /* 0x040fe40000410000 */
[----:B------:R-:W-:Y:S03]  /*a220*/  FMUL.FTZ R38, R132, R174 ;  /* 0x000000ae84267220 */ /* 0x000fe60000410000 */
[----:B------:R-:W-:Y:S01]  /*a230*/  MOV R174, R49 ;  /* 0x0000003100ae7202 */ /* 0x000fe20000000f00 */
[C---:B------:R-:W-:Y:S02]  /*a240*/  FMUL.FTZ R49, R134.reuse, R185 ;  /* 0x000000b986317220 */ /* 0x040fe40000410000 */
[----:B------:R-:W-:Y:S01]  /*a250*/  MUFU.EX2 R185, R154 ;  /* 0x0000009a00b97308 */ /* 0x000fe20000000800 */
[-C--:B------:R-:W-:Y:S03]  /*a260*/  HMMA.16816.F32 R36, R144, R52.reuse, R36 ;  /* 0x000000349024723c */ /* 0x080fe60000001824 */
[--C-:B-1----:R-:W-:Y:S05]  /*a270*/  FFMA.FTZ R138, R251, c[0x0][0x2d0], -R189.reuse ;  /* 0x0000b400fb8a7a23 */ /* 0x102fea00000108bd */
[C---:B------:R-:W-:Y:S01]  /*a280*/  HMMA.16816.F32 R40, R140.reuse, R52, R40 ;  /* 0x000000348c28723c */ /* 0x040fe20000001828 */
[----:B------:R1:W-:Y:S06]  /*a290*/  MUFU.EX2 R175, R138 ;  /* 0x0000008a00af7308 */ /* 0x0003ec0000000800 */
[C---:B------:R-:W-:Y:S01]  /*a2a0*/  FMUL.FTZ R53, R134.reuse, R193 ;  /* 0x000000c186357220 */ /* 0x040fe20000410000 */
[-C--:B------:R-:W-:Y:S04]  /*a2b0*/  HMMA.16816.F32 R44, R140, R54.reuse, R44 ;  /* 0x000000368c2c723c */ /* 0x080fe8000000182c */
[----:B------:R-:W-:Y:S04]  /*a2c0*/  FMUL.FTZ R52, R134, R192 ;  /* 0x000000c086347220 */ /* 0x000fe80000410000 */
[C---:B------:R-:W-:Y:S07]  /*a2d0*/  HMMA.16816.F32 R48, R144.reuse, R54, R48 ;  /* 0x000000369030723c */ /* 0x040fee0000001830 */
[C---:B------:R-:W-:Y:S02]  /*a2e0*/  FMUL.FTZ R54, R132.reuse, R194 ;  /* 0x000000c284367220 */ /* 0x040fe40000410000 */
[----:B-1----:R-:W-:Y:S03]  /*a2f0*/  FFMA.FTZ R138, R245, c[0x0][0x2d0], -R189 ;  /* 0x0000b400f58a7a23 */ /* 0x002fe600000108bd */
[----:B------:R-:W-:Y:S01]  /*a300*/  FMUL.FTZ R55, R132, R195 ;  /* 0x000000c384377220 */ /* 0x000fe20000410000 */
[----:B------:R1:W-:Y:S01]  /*a310*/  MUFU.EX2 R193, R138 ;  /* 0x0000008a00c17308 */ /* 0x0003e20000000800 */
[----:B------:R-:W-:Y:S05]  /*a320*/  FFMA.FTZ R245, R235, c[0x0][0x2d0], -R3 ;  /* 0x0000b400ebf57a23 */ /* 0x000fea0000010803 */
[-C--:B----4-:R-:W-:Y:S04]  /*a330*/  HMMA.16816.F32 R52, R144, R148.reuse, R52 ;  /* 0x000000949034723c */ /* 0x090fe80000001834 */
[----:B------:R-:W-:Y:S04]  /*a340*/  MUFU.EX2 R245, R245 ;  /* 0x000000f500f57308 */ /* 0x000fe80000000800 */
[C---:B------:R-:W-:Y:S08]  /*a350*/  HMMA.16816.F32 R56, R140.reuse, R148, R56 ;  /* 0x000000948c38723c */ /* 0x040ff00000001838 */
[-C--:B------:R-:W-:Y:S04]  /*a360*/  HMMA.16816.F32 R60, R140, R150.reuse, R60 ;  /* 0x000000968c3c723c */ /* 0x080fe8000000183c */
[----:B-1----:R-:W-:Y:S02]  /*a370*/  FFMA.FTZ R138, R247, c[0x0][0x2d0], -R189 ;  /* 0x0000b400f78a7a23 */ /* 0x002fe400000108bd */
[----:B------:R-:W-:Y:S02]  /*a380*/  MUFU.EX2 R247, R152 ;  /* 0x0000009800f77308 */ /* 0x000fe40000000800 */
[C---:B------:R-:W-:Y:S01]  /*a390*/  HMMA.16816.F32 R64, R144.reuse, R150, R64 ;  /* 0x000000969040723c */ /* 0x040fe20000001840 */
[----:B------:R-:W1:Y:S07]  /*a3a0*/  LDSM.16.MT88.4 R148, [R225+0x2100] ;  /* 0x00210000e194783b */ /* 0x000e6e0000004200 */
[----:B------:R3:W-:Y:S04]  /*a3b0*/  MUFU.EX2 R221, R138 ;  /* 0x0000008a00dd7308 */ /* 0x0007e80000000800 */
[--C-:B---3--:R-:W-:Y:S01]  /*a3c0*/  FFMA.FTZ R138, R182, c[0x0][0x2d0], -R191.reuse ;  /* 0x0000b400b68a7a23 */ /* 0x108fe200000108bf */
[----:B------:R-:W-:Y:S02]  /*a3d0*/  MOV R182, R181 ;  /* 0x000000b500b67202 */ /* 0x000fe40000000f00 */
[----:B------:R-:W-:Y:S03]  /*a3e0*/  MOV R181, R180 ;  /* 0x000000b400b57202 */ /* 0x000fe60000000f00 */
[----:B------:R3:W-:Y:S01]  /*a3f0*/  MUFU.EX2 R195, R138 ;  /* 0x0000008a00c37308 */ /* 0x0007e20000000800 */
[----:B------:R-:W-:Y:S02]  /*a400*/  MOV R180, R179 ;  /* 0x000000b300b47202 */ /* 0x000fe40000000f00 */
[----:B------:R-:W-:Y:S01]  /*a410*/  MOV R179, R178 ;  /* 0x000000b200b37202 */ /* 0x000fe20000000f00 */
[-C--:B-1----:R-:W-:Y:S03]  /*a420*/  HMMA.16816.F32 R68, R144, R148.reuse, R68 ;  /* 0x000000949044723c */ /* 0x082fe60000001844 */
[----:B------:R-:W-:Y:S02]  /*a430*/  MOV R178, R174 ;  /* 0x000000ae00b27202 */ /* 0x000fe40000000f00 */
[----:B------:R-:W-:Y:S02]  /*a440*/  MOV R174, R130 ;  /* 0x0000008200ae7202 */ /* 0x000fe40000000f00 */
[----:B------:R-:W3:Y:S01]  /*a450*/  LDL.LU R130, [R1+0x6c] ;  /* 0x00006c0001827983 */ /* 0x000ee20000300800 */
[C---:B------:R-:W-:Y:S04]  /*a460*/  HMMA.16816.F32 R72, R140.reuse, R148, R72 ;  /* 0x000000948c48723c */ /* 0x040fe80000001848 */
[----:B------:R-:W-:Y:S02]  /*a470*/  MOV R183, R181 ;  /* 0x000000b500b77202 */ /* 0x000fe40000000f00 */
[----:B------:R-:W-:Y:S02]  /*a480*/  MOV R181, R179 ;  /* 0x000000b300b57202 */ /* 0x000fe40000000f00 */
[-C--:B------:R-:W-:Y:S04]  /*a490*/  HMMA.16816.F32 R76, R140, R150.reuse, R76 ;  /* 0x000000968c4c723c */ /* 0x080fe8000000184c */
[----:B------:R-:W-:Y:S01]  /*a4a0*/  MOV R179, R174 ;  /* 0x000000ae00b37202 */ /* 0x000fe20000000f00 */
[--C-:B---3--:R-:W-:Y:S01]  /*a4b0*/  FFMA.FTZ R138, R250, c[0x0][0x2d0], -R191.reuse ;  /* 0x0000b400fa8a7a23 */ /* 0x108fe200000108bf */
[----:B------:R-:W-:Y:S02]  /*a4c0*/  MOV R174, R168 ;  /* 0x000000a800ae7202 */ /* 0x000fe40000000f00 */
[C---:B------:R-:W-:Y:S01]  /*a4d0*/  HMMA.16816.F32 R80, R144.reuse, R150, R80 ;  /* 0x000000969050723c */ /* 0x040fe20000001850 */
[----:B------:R1:W-:Y:S01]  /*a4e0*/  MUFU.EX2 R199, R138 ;  /* 0x0000008a00c77308 */ /* 0x0003e20000000800 */
[----:B------:R-:W3:Y:S02]  /*a4f0*/  LDSM.16.MT88.4 R148, [R226+0x2100] ;  /* 0x00210000e294783b */ /* 0x000ee40000004200 */
[----:B------:R-:W-:Y:S02]  /*a500*/  MOV R168, R156 ;  /* 0x0000009c00a87202 */ /* 0x000fe40000000f00 */
[----:B------:R-:W-:Y:S04]  /*a510*/  MOV R156, R131 ;  /* 0x00000083009c7202 */ /* 0x000fe80000000f00 */
[----:B------:R-:W3:Y:S02]  /*a520*/  LDL.LU R131, [R1+0x68] ;  /* 0x0000680001837983 */ /* 0x000ee40000300800 */
[----:B-1----:R-:W-:Y:S04]  /*a530*/  FFMA.FTZ R138, R249, c[0x0][0x2d0], -R191 ;  /* 0x0000b400f98a7a23 */ /* 0x002fe800000108bf */
[----:B------:R1:W-:Y:S01]  /*a540*/  MUFU.EX2 R184, R138 ;  /* 0x0000008a00b87308 */ /* 0x0003e20000000800 */
[-C--:B---3--:R-:W-:Y:S08]  /*a550*/  HMMA.16816.F32 R84, R144, R148.reuse, R84 ;  /* 0x000000949054723c */ /* 0x088ff00000001854 */
[C---:B------:R-:W-:Y:S04]  /*a560*/  HMMA.16816.F32 R88, R140.reuse, R148, R88 ;  /* 0x000000948c58723c */ /* 0x040fe80000001858 */
[--C-:B-1----:R-:W-:Y:S01]  /*a570*/  FFMA.FTZ R138, R182, c[0x0][0x2d0], -R190.reuse ;  /* 0x0000b400b68a7a23 */ /* 0x102fe200000108be */
[----:B------:R-:W-:Y:S02]  /*a580*/  MOV R182, R180 ;  /* 0x000000b400b67202 */ /* 0x000fe40000000f00 */
[----:B------:R-:W-:Y:S01]  /*a590*/  MOV R180, R178 ;  /* 0x000000b200b47202 */ /* 0x000fe20000000f00 */
[-C--:B------:R-:W-:Y:S04]  /*a5a0*/  HMMA.16816.F32 R92, R140, R150.reuse, R92 ;  /* 0x000000968c5c723c */ /* 0x080fe8000000185c */
[----:B------:R-:W-:Y:S02]  /*a5b0*/  MOV R178, R172 ;  /* 0x000000ac00b27202 */ /* 0x000fe40000000f00 */
[----:B------:R1:W-:Y:S02]  /*a5c0*/  MUFU.EX2 R172, R138 ;  /* 0x0000008a00ac7308 */ /* 0x0003e40000000800 */
[C---:B------:R-:W-:Y:S01]  /*a5d0*/  HMMA.16816.F32 R96, R144.reuse, R150, R96 ;  /* 0x000000969060723c */ /* 0x040fe20000001860 */
[----:B------:R-:W3:Y:S03]  /*a5e0*/  LDSM.16.MT88.4 R148, [R228+0x2100] ;  /* 0x00210000e494783b */ /* 0x000ee60000004200 */
[--C-:B-1----:R-:W-:Y:S01]  /*a5f0*/  FFMA.FTZ R138, R183, c[0x0][0x2d0], -R190.reuse ;  /* 0x0000b400b78a7a23 */ /* 0x102fe200000108be */
[----:B------:R-:W-:Y:S02]  /*a600*/  MOV R183, R182 ;  /* 0x000000b600b77202 */ /* 0x000fe40000000f00 */
[----:B------:R-:W-:Y:S02]  /*a610*/  MOV R182, R181 ;  /* 0x000000b500b67202 */ /* 0x000fe40000000f00 */
[----:B------:R-:W-:Y:S03]  /*a620*/  MOV R181, R180 ;  /* 0x000000b400b57202 */ /* 0x000fe60000000f00 */
[----:B------:R-:W-:Y:S02]  /*a630*/  MOV R180, R179 ;  /* 0x000000b300b47202 */ /* 0x000fe40000000f00 */
[----:B------:R-:W-:Y:S02]  /*a640*/  MOV R179, R178 ;  /* 0x000000b200b37202 */ /* 0x000fe40000000f00 */
[----:B------:R-:W-:Y:S02]  /*a650*/  MOV R178, R174 ;  /* 0x000000ae00b27202 */ /* 0x000fe40000000f00 */
[----:B------:R-:W-:Y:S02]  /*a660*/  MOV R174, R168 ;  /* 0x000000a800ae7202 */ /* 0x000fe40000000f00 */
[----:B------:R-:W-:Y:S02]  /*a670*/  MOV R168, R156 ;  /* 0x0000009c00a87202 */ /* 0x000fe40000000f00 */
[----:B------:R-:W-:Y:S01]  /*a680*/  MOV R156, R222 ;  /* 0x000000de009c7202 */ /* 0x000fe20000000f00 */
[----:B------:R-:W-:Y:S01]  /*a690*/  FFMA.FTZ R174, R174, c[0x0][0x2d0], -R189 ;  /* 0x0000b400aeae7a23 */ /* 0x000fe200000108bd */
[-C--:B---3--:R-:W-:Y:S03]  /*a6a0*/  HMMA.16816.F32 R100, R144, R148.reuse, R100 ;  /* 0x000000949064723c */ /* 0x088fe60000001864 */
[----:B------:R-:W-:Y:S02]  /*a6b0*/  MOV R222, R242 ;  /* 0x000000f200de7202 */ /* 0x000fe40000000f00 */
[----:B------:R1:W3:Y:S03]  /*a6c0*/  MUFU.EX2 R242, R138 ;  /* 0x0000008a00f27308 */ /* 0x0002e60000000800 */
[C---:B------:R-:W-:Y:S08]  /*a6d0*/  HMMA.16816.F32 R104, R140.reuse, R148, R104 ;  /* 0x000000948c68723c */ /* 0x040ff00000001868 */
[-C--:B------:R-:W-:Y:S08]  /*a6e0*/  HMMA.16816.F32 R108, R140, R150.reuse, R108 ;  /* 0x000000968c6c723c */ /* 0x080ff0000000186c */
[C---:B------:R-:W-:Y:S01]  /*a6f0*/  HMMA.16816.F32 R112, R144.reuse, R150, R112 ;  /* 0x000000969070723c */ /* 0x040fe20000001870 */
[----:B------:R-:W3:Y:S03]  /*a700*/  LDSM.16.MT88.4 R148, [R227+0x2100] ;  /* 0x00210000e394783b */ /* 0x000ee60000004200 */
[--C-:B-1----:R-:W-:Y:S04]  /*a710*/  FFMA.FTZ R138, R183, c[0x0][0x2d0], -R190.reuse ;  /* 0x0000b400b78a7a23 */ /* 0x102fe800000108be */
[----:B------:R1:W-:Y:S01]  /*a720*/  MUFU.EX2 R202, R138 ;  /* 0x0000008a00ca7308 */ /* 0x0003e20000000800 */
[----:B--2---:R-:W-:Y:S03]  /*a730*/  FMUL.FTZ R129, R134, R129 ;  /* 0x0000008186817220 */ /* 0x004fe60000410000 */
[--C-:B-1----:R-:W-:Y:S06]  /*a740*/  FFMA.FTZ R138, R182, c[0x0][0x2d0], -R190.reuse ;  /* 0x0000b400b68a7a23 */ /* 0x102fec00000108be */
[----:B------:R1:W-:Y:S01]  /*a750*/  MUFU.EX2 R187, R138 ;  /* 0x0000008a00bb7308 */ /* 0x0003e20000000800 */
[-C--:B---3--:R-:W-:Y:S08]  /*a760*/  HMMA.16816.F32 R116, R144, R148.reuse, R116 ;  /* 0x000000949074723c */ /* 0x088ff00000001874 */
[C---:B------:R-:W-:Y:S07]  /*a770*/  HMMA.16816.F32 R120, R140.reuse, R148, R120 ;  /* 0x000000948c78723c */ /* 0x040fee0000001878 */
[----:B------:R-:W-:Y:S01]  /*a780*/  F2FP.PACK_AB R148, R242, R172 ;  /* 0x000000acf294723e */ /* 0x000fe200000000ff */
[-C--:B------:R-:W-:Y:S04]  /*a790*/  HMMA.16816.F32 R124, R140, R150.reuse, R124 ;  /* 0x000000968c7c723c */ /* 0x080fe8000000187c */
[--C-:B-1----:R-:W-:Y:S01]  /*a7a0*/  FFMA.FTZ R138, R181, c[0x0][0x2d0], -R3.reuse ;  /* 0x0000b400b58a7a23 */ /* 0x102fe20000010803 */
[----:B------:R-:W-:Y:S02]  /*a7b0*/  MOV R181, R180 ;  /* 0x000000b400b57202 */ /* 0x000fe40000000f00 */
[----:B------:R-:W-:Y:S02]  /*a7c0*/  MOV R180, R179 ;  /* 0x000000b300b47202 */ /* 0x000fe40000000f00 */
[----:B------:R-:W-:Y:S03]  /*a7d0*/  MOV R179, R178 ;  /* 0x000000b200b37202 */ /* 0x000fe60000000f00 */
[----:B------:R-:W-:Y:S02]  /*a7e0*/  MOV R178, R164 ;  /* 0x000000a400b27202 */ /* 0x000fe40000000f00 */
[----:B------:R1:W-:Y:S01]  /*a7f0*/  MUFU.EX2 R164, R138 ;  /* 0x0000008a00a47308 */ /* 0x0003e20000000800 */
[----:B------:R-:W-:Y:S02]  /*a800*/  F2FP.PACK_AB R142, R221, R193 ;  /* 0x000000c1dd8e723e */ /* 0x000fe400000000ff */
[----:B------:R-:W-:Y:S02]  /*a810*/  F2FP.PACK_AB R143, R184, R199 ;  /* 0x000000c7b88f723e */ /* 0x000fe400000000ff */
[----:B------:R-:W-:Y:S02]  /*a820*/  F2FP.PACK_AB R140, R175, R173 ;  /* 0x000000adaf8c723e */ /* 0x000fe400000000ff */
[----:B------:R-:W-:Y:S01]  /*a830*/  F2FP.PACK_AB R141, R195, R247 ;  /* 0x000000f7c38d723e */ /* 0x000fe200000000ff */
[----:B-1----:R-:W-:Y:S01]  /*a840*/  FFMA.FTZ R138, R181, c[0x0][0x2d0], -R3 ;  /* 0x0000b400b58a7a23 */ /* 0x002fe20000010803 */
[----:B------:R-:W-:Y:S02]  /*a850*/  MOV R181, R180 ;  /* 0x000000b400b57202 */ /* 0x000fe40000000f00 */
[----:B------:R-:W-:Y:S02]  /*a860*/  MOV R180, R179 ;  /* 0x000000b300b47202 */ /* 0x000fe40000000f00 */
[----:B------:R-:W-:Y:S01]  /*a870*/  MOV R179, R177 ;  /* 0x000000b100b37202 */ /* 0x000fe20000000f00 */
[--C-:B------:R-:W-:Y:S01]  /*a880*/  FFMA.FTZ R152, R181, c[0x0][0x2d0], -R189.reuse ;  /* 0x0000b400b5987a23 */ /* 0x100fe200000108bd */
[----:B------:R-:W-:Y:S02]  /*a890*/  MOV R177, R176 ;  /* 0x000000b000b17202 */ /* 0x000fe40000000f00 */
[----:B------:R-:W-:Y:S01]  /*a8a0*/  MOV R176, R243 ;  /* 0x000000f300b07202 */ /* 0x000fe20000000f00 */
[----:B------:R1:W-:Y:S03]  /*a8b0*/  MUFU.EX2 R192, R152 ;  /* 0x0000009800c07308 */ /* 0x0003e60000000800 */
[----:B------:R-:W-:Y:S01]  /*a8c0*/  MOV R181, R176 ;  /* 0x000000b000b57202 */ /* 0x000fe20000000f00 */
[----:B------:R-:W-:Y:S06]  /*a8d0*/  FFMA.FTZ R176, R252, c[0x0][0x2d0], -R189 ;  /* 0x0000b400fcb07a23 */ /* 0x000fec00000108bd */
[----:B------:R2:W3:Y:S10]  /*a8e0*/  MUFU.EX2 R243, R138 ;  /* 0x0000008a00f37308 */ /* 0x0004f40000000800 */
[----:B------:R-:W-:Y:S01]  /*a8f0*/  MUFU.EX2 R176, R176 ;  /* 0x000000b000b07308 */ /* 0x000fe20000000800 */
[----:B-1----:R-:W4:Y:S01]  /*a900*/  LDL.LU R152, [R1+0x8] ;  /* 0x0000080001987983 */ /* 0x002f220000300800 */
[--C-:B--2---:R-:W-:Y:S01]  /*a910*/  FFMA.FTZ R138, R220, c[0x0][0x2d0], -R3.reuse ;  /* 0x0000b400dc8a7a23 */ /* 0x104fe20000010803 */
[----:B---3--:R-:W-:Y:S07]  /*a920*/  F2FP.PACK_AB R149, R243, R164 ;  /* 0x000000a4f395723e */ /* 0x008fee00000000ff */
[----:B------:R1:W-:Y:S01]  /*a930*/  MUFU.EX2 R220, R138 ;  /* 0x0000008a00dc7308 */ /* 0x0003e20000000800 */
[----:B------:R-:W-:Y:S02]  /*a940*/  FMUL.FTZ R130, R132, R130 ;  /* 0x0000008284827220 */ /* 0x000fe40000410000 */
[----:B-1----:R-:W-:Y:S07]  /*a950*/  FFMA.FTZ R138, R178, c[0x0][0x2d0], -R3 ;  /* 0x0000b400b28a7a23 */ /* 0x002fee0000010803 */
[----:B------:R-:W1:Y:S01]  /*a960*/  MUFU.EX2 R178, R138 ;  /* 0x0000008a00b27308 */ /* 0x000e620000000800 */
[----:B------:R-:W-:Y:S07]  /*a970*/  FMUL.FTZ R131, R132, R131 ;  /* 0x0000008384837220 */ /* 0x000fee0000410000 */
[----:B------:R-:W-:Y:S01]  /*a980*/  HMMA.16816.F32 R128, R144, R150, R128 ;  /* 0x000000969080723c */ /* 0x000fe20000001880 */
[----:B------:R-:W2:Y:S06]  /*a990*/  LDSM.16.MT88.4 R144, [R225+0x900] ;  /* 0x00090000e190783b */ /* 0x000eac0000004200 */
[----:B------:R-:W-:Y:S02]  /*a9a0*/  F2FP.PACK_AB R150, R187, R202 ;  /* 0x000000cabb96723e */ /* 0x000fe400000000ff */
[----:B-1----:R-:W-:Y:S03]  /*a9b0*/  F2FP.PACK_AB R151, R178, R220 ;  /* 0x000000dcb297723e */ /* 0x002fe600000000ff */
[--C-:B------:R-:W-:Y:S01]  /*a9c0*/  FFMA.FTZ R138, R180, c[0x0][0x2d0], -R189.reuse ;  /* 0x0000b400b48a7a23 */ /* 0x100fe200000108bd */
[----:B------:R-:W-:Y:S01]  /*a9d0*/  MOV R180, R177 ;  /* 0x000000b100b47202 */ /* 0x000fe20000000f00 */
[----:B------:R-:W-:Y:S02]  /*a9e0*/  FFMA.FTZ R177, R246, c[0x0][0x2d0], -R189 ;  /* 0x0000b400f6b17a23 */ /* 0x000fe400000108bd */
[----:B------:R-:W-:Y:S01]  /*a9f0*/  FFMA.FTZ R246, R222, c[0x0][0x2d0], -R3 ;  /* 0x0000b400def67a23 */ /* 0x000fe20000010803 */
[----:B------:R1:W-:Y:S01]  /*aa00*/  MUFU.EX2 R200, R138 ;  /* 0x0000008a00c87308 */ /* 0x0003e20000000800 */
[----:B------:R-:W-:Y:S09]  /*aa10*/  FFMA.FTZ R189, R218, c[0x0][0x2d0], -R189 ;  /* 0x0000b400dabd7a23 */ /* 0x000ff200000108bd */
[----:B------:R-:W-:Y:S10]  /*aa20*/  MUFU.EX2 R197, R189 ;  /* 0x000000bd00c57308 */ /* 0x000ff40000000800 */
[----:B------:R-:W-:Y:S01]  /*aa30*/  MUFU.EX2 R177, R177 ;  /* 0x000000b100b17308 */ /* 0x000fe20000000800 */
[-C--:B--2---:R-:W-:Y:S05]  /*aa40*/  HMMA.16816.F32 R4, R140, R144.reuse, R4 ;  /* 0x000000908c04723c */ /* 0x084fea0000001804 */
[--C-:B-1----:R-:W-:Y:S04]  /*aa50*/  FFMA.FTZ R138, R181, c[0x0][0x2d0], -R191.reuse ;  /* 0x0000b400b58a7a23 */ /* 0x102fe800000108bf */
[----:B------:R-:W-:Y:S01]  /*aa60*/  MUFU.EX2 R246, R246 ;  /* 0x000000f600f67308 */ /* 0x000fe20000000800 */
[C---:B------:R-:W-:Y:S08]  /*aa70*/  HMMA.16816.F32 R8, R148.reuse, R144, R8 ;  /* 0x000000909408723c */ /* 0x040ff00000001808 */
[-C--:B------:R-:W-:Y:S01]  /*aa80*/  HMMA.16816.F32 R12, R148, R146.reuse, R12 ;  /* 0x00000092940c723c */ /* 0x080fe2000000180c */
[----:B------:R1:W-:Y:S07]  /*aa90*/  MUFU.EX2 R181, R138 ;  /* 0x0000008a00b57308 */ /* 0x0003ee0000000800 */
[C---:B------:R-:W-:Y:S01]  /*aaa0*/  HMMA.16816.F32 R16, R140.reuse, R146, R16 ;  /* 0x000000928c10723c */ /* 0x040fe20000001810 */
[----:B------:R-:W2:Y:S03]  /*aab0*/  LDSM.16.MT88.4 R144, [R226+0x900] ;  /* 0x00090000e290783b */ /* 0x000ea60000004200 */
[--C-:B-1----:R-:W-:Y:S04]  /*aac0*/  FFMA.FTZ R138, R180, c[0x0][0x2d0], -R191.reuse ;  /* 0x0000b400b48a7a23 */ /* 0x102fe800000108bf */
[----:B------:R1:W-:Y:S01]  /*aad0*/  MUFU.EX2 R201, R138 ;  /* 0x0000008a00c97308 */ /* 0x0003e20000000800 */
[-C--:B--2---:R-:W-:Y:S03]  /*aae0*/  HMMA.16816.F32 R20, R140, R144.reuse, R20 ;  /* 0x000000908c14723c */ /* 0x084fe60000001814 */
[--C-:B-1----:R-:W-:Y:S05]  /*aaf0*/  FFMA.FTZ R138, R179, c[0x0][0x2d0], -R191.reuse ;  /* 0x0000b400b38a7a23 */ /* 0x102fea00000108bf */
[C---:B------:R-:W-:Y:S01]  /*ab00*/  HMMA.16816.F32 R24, R148.reuse, R144, R24 ;  /* 0x000000909418723c */ /* 0x040fe20000001818 */
[----:B------:R1:W-:Y:S07]  /*ab10*/  MUFU.EX2 R206, R138 ;  /* 0x0000008a00ce7308 */ /* 0x0003ee0000000800 */
[-C--:B------:R-:W-:Y:S08]  /*ab20*/  HMMA.16816.F32 R28, R148, R146.reuse, R28 ;  /* 0x00000092941c723c */ /* 0x080ff0000000181c */
[C---:B------:R-:W-:Y:S01]  /*ab30*/  HMMA.16816.F32 R32, R140.reuse, R146, R32 ;  /* 0x000000928c20723c */ /* 0x040fe20000001820 */
[----:B------:R-:W2:Y:S03]  /*ab40*/  LDSM.16.MT88.4 R144, [R228+0x900] ;  /* 0x00090000e490783b */ /* 0x000ea60000004200 */
[--C-:B-1----:R-:W-:Y:S02]  /*ab50*/  FFMA.FTZ R138, R171, c[0x0][0x2d0], -R191.reuse ;  /* 0x0000b400ab8a7a23 */ /* 0x102fe400000108bf */
[--C-:B------:R-:W-:Y:S02]  /*ab60*/  FFMA.FTZ R171, R155, c[0x0][0x2d0], -R190.reuse ;  /* 0x0000b4009bab7a23 */ /* 0x100fe400000108be */
[----:B------:R1:W-:Y:S10]  /*ab70*/  MUFU.EX2 R204, R138 ;  /* 0x0000008a00cc7308 */ /* 0x0003f40000000800 */
[----:B------:R-:W-:Y:S01]  /*ab80*/  MUFU.EX2 R179, R171 ;  /* 0x000000ab00b37308 */ /* 0x000fe20000000800 */
[--C-:B-1----:R-:W-:Y:S02]  /*ab90*/  FFMA.FTZ R138, R170, c[0x0][0x2d0], -R190.reuse ;  /* 0x0000b400aa8a7a23 */ /* 0x102fe400000108be */
[--C-:B------:R-:W-:Y:S01]  /*aba0*/  FFMA.FTZ R170, R157, c[0x0][0x2d0], -R190.reuse ;  /* 0x0000b4009daa7a23 */ /* 0x100fe200000108be */
[-C--:B--2---:R-:W-:Y:S06]  /*abb0*/  HMMA.16816.F32 R36, R140, R144.reuse, R36 ;  /* 0x000000908c24723c */ /* 0x084fec0000001824 */
[----:B------:R1:W-:Y:S02]  /*abc0*/  MUFU.EX2 R196, R138 ;  /* 0x0000008a00c47308 */ /* 0x0003e40000000800 */
[C---:B------:R-:W-:Y:S08]  /*abd0*/  HMMA.16816.F32 R40, R148.reuse, R144, R40 ;  /* 0x000000909428723c */ /* 0x040ff00000001828 */
[----:B------:R-:W-:Y:S01]  /*abe0*/  MUFU.EX2 R182, R170 ;  /* 0x000000aa00b67308 */ /* 0x000fe20000000800 */
[-C--:B------:R-:W-:Y:S08]  /*abf0*/  HMMA.16816.F32 R44, R148, R146.reuse, R44 ;  /* 0x00000092942c723c */ /* 0x080ff0000000182c */
[C---:B------:R-:W-:Y:S01]  /*ac00*/  HMMA.16816.F32 R48, R140.reuse, R146, R48 ;  /* 0x000000928c30723c */ /* 0x040fe20000001830 */
[----:B------:R-:W2:Y:S03]  /*ac10*/  LDSM.16.MT88.4 R144, [R227+0x900] ;  /* 0x00090000e390783b */ /* 0x000ea60000004200 */
[--C-:B-1----:R-:W-:Y:S02]  /*ac20*/  FFMA.FTZ R138, R169, c[0x0][0x2d0], -R190.reuse ;  /* 0x0000b400a98a7a23 */ /* 0x102fe400000108be */
[--C-:B------:R-:W-:Y:S02]  /*ac30*/  FFMA.FTZ R169, R162, c[0x0][0x2d0], -R191.reuse ;  /* 0x0000b400a2a97a23 */ /* 0x100fe400000108bf */
[----:B------:R1:W-:Y:S10]  /*ac40*/  MUFU.EX2 R203, R138 ;  /* 0x0000008a00cb7308 */ /* 0x0003f40000000800 */
[----:B------:R-:W-:Y:S01]  /*ac50*/  MUFU.EX2 R235, R169 ;  /* 0x000000a900eb7308 */ /* 0x000fe20000000800 */
[----:B-1----:R-:W-:Y:S02]  /*ac60*/  FFMA.FTZ R138, R156, c[0x0][0x2d0], -R190 ;  /* 0x0000b4009c8a7a23 */ /* 0x002fe400000108be */
[----:B------:R-:W3:Y:S07]  /*ac70*/  LDL.LU R156, [R1+0xc] ;  /* 0x00000c00019c7983 */ /* 0x000eee0000300800 */
[----:B------:R1:W-:Y:S01]  /*ac80*/  MUFU.EX2 R205, R138 ;  /* 0x0000008a00cd7308 */ /* 0x0003e20000000800 */
[-C--:B--2---:R-:W-:Y:S03]  /*ac90*/  HMMA.16816.F32 R52, R140, R144.reuse, R52 ;  /* 0x000000908c34723c */ /* 0x084fe60000001834 */
[----:B----4-:R-:W-:Y:S05]  /*aca0*/  FFMA.FTZ R134, R134, R152, R216 ;  /* 0x0000009886867223 */ /* 0x010fea00000100d8 */
[C---:B------:R-:W-:Y:S01]  /*acb0*/  HMMA.16816.F32 R56, R148.reuse, R144, R56 ;  /* 0x000000909438723c */ /* 0x040fe20000001838 */
[----:B------:R-:W-:Y:S03]  /*acc0*/  LDSM.16.MT88.4 R152, [R226+0x1100] ;  /* 0x00110000e298783b */ /* 0x000fe60000004200 */
[----:B------:R-:W-:Y:S04]  /*acd0*/  FADD.FTZ R134, R217, R134 ;  /* 0x00000086d9867221 */ /* 0x000fe80000010000 */
[-C--:B------:R-:W-:Y:S04]  /*ace0*/  HMMA.16816.F32 R60, R148, R146.reuse, R60 ;  /* 0x00000092943c723c */ /* 0x080fe8000000183c */
[----:B------:R-:W-:Y:S02]  /*acf0*/  FADD.FTZ R134, R240, R134 ;  /* 0x00000086f0867221 */ /* 0x000fe40000010000 */
[----:B-1----:R-:W-:Y:S02]  /*ad00*/  FFMA.FTZ R138, R168, c[0x0][0x2d0], -R190 ;  /* 0x0000b400a88a7a23 */ /* 0x002fe400000108be */
[C---:B------:R-:W-:Y:S01]  /*ad10*/  HMMA.16816.F32 R64, R140.reuse, R146, R64 ;  /* 0x000000928c40723c */ /* 0x040fe20000001840 */
[----:B------:R-:W1:Y:S01]  /*ad20*/  LDSM.16.MT88.4 R144, [R225+0x2900] ;  /* 0x00290000e190783b */ /* 0x000e620000004200 */
[----:B------:R2:W-:Y:S02]  /*ad30*/  MUFU.EX2 R186, R138 ;  /* 0x0000008a00ba7308 */ /* 0x0005e40000000800 */
[----:B------:R-:W-:Y:S02]  /*ad40*/  FFMA.FTZ R168, R161, c[0x0][0x2d0], -R191 ;  /* 0x0000b400a1a87a23 */ /* 0x000fe400000108bf */
[----:B------:R-:W-:Y:S06]  /*ad50*/  FADD.FTZ R134, R231, R134 ;  /* 0x00000086e7867221 */ /* 0x000fec0000010000 */
[----:B------:R4:W4:Y:S01]  /*ad60*/  MUFU.EX2 R183, R168 ;  /* 0x000000a800b77308 */ /* 0x0009220000000800 */
[----:B------:R-:W-:Y:S01]  /*ad70*/  FADD.FTZ R134, R173, R134 ;  /* 0x00000086ad867221 */ /* 0x000fe20000010000 */
[----:B------:R-:W-:Y:S03]  /*ad80*/  MOV R173, R184 ;  /* 0x000000b800ad7202 */ /* 0x000fe60000000f00 */
[----:B------:R-:W-:Y:S02]  /*ad90*/  FADD.FTZ R134, R175, R134 ;  /* 0x00000086af867221 */ /* 0x000fe40000010000 */
[----:B--2---:R-:W-:Y:S02]  /*ada0*/  FFMA.FTZ R138, R167, c[0x0][0x2d0], -R3 ;  /* 0x0000b400a78a7a23 */ /* 0x004fe40000010803 */
[----:B------:R-:W-:Y:S02]  /*adb0*/  FFMA.FTZ R167, R160, c[0x0][0x2d0], -R191 ;  /* 0x0000b400a0a77a23 */ /* 0x000fe400000108bf */
[----:B------:R2:W-:Y:S01]  /*adc0*/  MUFU.EX2 R249, R138 ;  /* 0x0000008a00f97308 */ /* 0x0005e20000000800 */
[----:B----4-:R-:W-:Y:S01]  /*add0*/  LDSM.16.MT88.4 R168, [R226+0x1900] ;  /* 0x00190000e2a8783b */ /* 0x010fe20000004200 */
[----:B------:R-:W-:Y:S08]  /*ade0*/  F2FP.PACK_AB R189, R183, R235 ;  /* 0x000000ebb7bd723e */ /* 0x000ff000000000ff */
[----:B------:R4:W-:Y:S01]  /*adf0*/  MUFU.EX2 R180, R167 ;  /* 0x000000a700b47308 */ /* 0x0009e20000000800 */
[-C--:B-1----:R-:W-:Y:S08]  /*ae00*/  HMMA.16816.F32 R68, R140, R144.reuse, R68 ;  /* 0x000000908c44723c */ /* 0x082ff00000001844 */
[C---:B------:R-:W-:Y:S04]  /*ae10*/  HMMA.16816.F32 R72, R148.reuse, R144, R72 ;  /* 0x000000909448723c */ /* 0x040fe80000001848 */
[----:B--2---:R-:W-:Y:S02]  /*ae20*/  FFMA.FTZ R138, R166, c[0x0][0x2d0], -R3 ;  /* 0x0000b400a68a7a23 */ /* 0x004fe40000010803 */
[----:B------:R-:W-:Y:S02]  /*ae30*/  FFMA.FTZ R166, R159, c[0x0][0x2d0], -R191 ;  /* 0x0000b4009fa67a23 */ /* 0x000fe400000108bf */
[-C--:B------:R-:W-:Y:S01]  /*ae40*/  HMMA.16816.F32 R76, R148, R146.reuse, R76 ;  /* 0x00000092944c723c */ /* 0x080fe2000000184c */
[----:B------:R1:W-:Y:S03]  /*ae50*/  MUFU.EX2 R191, R174 ;  /* 0x000000ae00bf7308 */ /* 0x0003e60000000800 */
[----:B----4-:R-:W-:Y:S04]  /*ae60*/  MOV R167, R207 ;  /* 0x000000cf00a77202 */ /* 0x010fe80000000f00 */
[C---:B------:R-:W-:Y:S01]  /*ae70*/  HMMA.16816.F32 R80, R140.reuse, R146, R80 ;  /* 0x000000928c50723c */ /* 0x040fe20000001850 */
[----:B------:R-:W2:Y:S02]  /*ae80*/  LDSM.16.MT88.4 R144, [R226+0x2900] ;  /* 0x00290000e290783b */ /* 0x000ea40000004200 */
[----:B------:R4:W-:Y:S10]  /*ae90*/  MUFU.EX2 R198, R166 ;  /* 0x000000a600c67308 */ /* 0x0009f40000000800 */
[----:B------:R2:W-:Y:S01]  /*aea0*/  MUFU.EX2 R248, R138 ;  /* 0x0000008a00f87308 */ /* 0x0005e20000000800 */
[----:B-1----:R-:W-:Y:S02]  /*aeb0*/  MOV R174, R220 ;  /* 0x000000dc00ae7202 */ /* 0x002fe40000000f00 */
[-C--:B----4-:R-:W-:Y:S01]  /*aec0*/  MOV R166, R206.reuse ;  /* 0x000000ce00a67202 */ /* 0x090fe20000000f00 */
[--C-:B--2---:R-:W-:Y:S02]  /*aed0*/  FFMA.FTZ R138, R165, c[0x0][0x2d0], -R3.reuse ;  /* 0x0000b400a58a7a23 */ /* 0x104fe40000010803 */
[--C-:B------:R-:W-:Y:S01]  /*aee0*/  FFMA.FTZ R165, R158, c[0x0][0x2d0], -R190.reuse ;  /* 0x0000b4009ea57a23 */ /* 0x100fe200000108be */
[-C--:B------:R-:W-:Y:S03]  /*aef0*/  HMMA.16816.F32 R84, R140, R144.reuse, R84 ;  /* 0x000000908c54723c */ /* 0x080fe60000001854 */
[----:B------:R1:W-:Y:S01]  /*af00*/  MUFU.EX2 R250, R138 ;  /* 0x0000008a00fa7308 */ /* 0x0003e20000000800 */
[----:B------:R-:W-:Y:S04]  /*af10*/  FFMA.FTZ R190, R223, c[0x0][0x2d0], -R190 ;  /* 0x0000b400dfbe7a23 */ /* 0x000fe800000108be */
[C---:B------:R-:W-:Y:S05]  /*af20*/  HMMA.16816.F32 R88, R148.reuse, R144, R88 ;  /* 0x000000909458723c */ /* 0x040fea0000001858 */
[----:B------:R2:W-:Y:S03]  /*af30*/  MUFU.EX2 R252, R190 ;  /* 0x000000be00fc7308 */ /* 0x0005e60000000800 */
[-C--:B------:R-:W-:Y:S07]  /*af40*/  HMMA.16816.F32 R92, R148, R146.reuse, R92 ;  /* 0x00000092945c723c */ /* 0x080fee000000185c */
[----:B------:R4:W-:Y:S01]  /*af50*/  MUFU.EX2 R194, R165 ;  /* 0x000000a500c27308 */ /* 0x0009e20000000800 */
[C---:B------:R-:W-:Y:S01]  /*af60*/  HMMA.16816.F32 R96, R140.reuse, R146, R96 ;  /* 0x000000928c60723c */ /* 0x040fe20000001860 */
[----:B------:R-:W4:Y:S03]  /*af70*/  LDSM.16.MT88.4 R144, [R228+0x2900] ;  /* 0x00290000e490783b */ /* 0x000f260000004200 */
[--C-:B-1----:R-:W-:Y:S02]  /*af80*/  FFMA.FTZ R138, R163, c[0x0][0x2d0], -R3.reuse ;  /* 0x0000b400a38a7a23 */ /* 0x102fe40000010803 */
[----:B------:R-:W-:Y:S03]  /*af90*/  FFMA.FTZ R3, R139, c[0x0][0x2d0], -R3 ;  /* 0x0000b4008b037a23 */ /* 0x000fe60000010803 */
[----:B------:R-:W1:Y:S01]  /*afa0*/  MUFU.EX2 R251, R138 ;  /* 0x0000008a00fb7308 */ /* 0x000e620000000800 */
[----:B------:R-:W-:Y:S02]  /*afb0*/  LDSM.16.MT88.4 R160, [R227+0x1100] ;  /* 0x00110000e3a0783b */ /* 0x000fe40000004200 */
[----:B--2---:R-:W-:Y:S07]  /*afc0*/  F2FP.PACK_AB R190, R197, R177 ;  /* 0x000000b1c5be723e */ /* 0x004fee00000000ff */
[----:B------:R-:W-:Y:S01]  /*afd0*/  MUFU.EX2 R139, R188 ;  /* 0x000000bc008b7308 */ /* 0x000fe20000000800 */
[----:B----4-:R-:W-:Y:S01]  /*afe0*/  MOV R165, R205 ;  /* 0x000000cd00a57202 */ /* 0x010fe20000000f00 */
[-C--:B------:R-:W-:Y:S08]  /*aff0*/  HMMA.16816.F32 R100, R140, R144.reuse, R100 ;  /* 0x000000908c64723c */ /* 0x080ff00000001864 */
[C---:B------:R-:W-:Y:S08]  /*b000*/  HMMA.16816.F32 R104, R148.reuse, R144, R104 ;  /* 0x000000909468723c */ /* 0x040ff00000001868 */
[-C--:B------:R-:W-:Y:S08]  /*b010*/  HMMA.16816.F32 R108, R148, R146.reuse, R108 ;  /* 0x00000092946c723c */ /* 0x080ff0000000186c */
[C---:B------:R-:W-:Y:S01]  /*b020*/  HMMA.16816.F32 R112, R140.reuse, R146, R112 ;  /* 0x000000928c70723c */ /* 0x040fe20000001870 */
[----:B------:R-:W2:Y:S07]  /*b030*/  LDSM.16.MT88.4 R144, [R227+0x2900] ;  /* 0x00290000e390783b */ /* 0x000eae0000004200 */
[-C--:B--2---:R-:W-:Y:S08]  /*b040*/  HMMA.16816.F32 R116, R140, R144.reuse, R116 ;  /* 0x000000908c74723c */ /* 0x084ff00000001874 */
[C---:B------:R-:W-:Y:S01]  /*b050*/  HMMA.16816.F32 R120, R148.reuse, R144, R120 ;  /* 0x000000909478723c */ /* 0x040fe20000001878 */
[----:B------:R-:W2:Y:S04]  /*b060*/  LDL.LU R145, [R1+0x14] ;  /* 0x0000140001917983 */ /* 0x000ea80000300800 */
[----:B------:R-:W4:Y:S03]  /*b070*/  LDL.LU R144, [R1+0x10] ;  /* 0x0000100001907983 */ /* 0x000f260000300800 */
[-C--:B------:R-:W-:Y:S01]  /*b080*/  HMMA.16816.F32 R124, R148, R146.reuse, R124 ;  /* 0x00000092947c723c */ /* 0x080fe2000000187c */
[----:B------:R-:W1:Y:S07]  /*b090*/  LDSM.16.MT88.4 R148, [R225+0x1100] ;  /* 0x00110000e194783b */ /* 0x000e6e0000004200 */
[----:B------:R-:W-:Y:S07]  /*b0a0*/  HMMA.16816.F32 R128, R140, R146, R128 ;  /* 0x000000928c80723c */ /* 0x000fee0000001880 */
[----:B------:R-:W-:Y:S02]  /*b0b0*/  F2FP.PACK_AB R142, R185, R207 ;  /* 0x000000cfb98e723e */ /* 0x000fe400000000ff */
[----:B------:R-:W-:Y:S03]  /*b0c0*/  F2FP.PACK_AB R143, R204, R206 ;  /* 0x000000cecc8f723e */ /* 0x000fe600000000ff */
[----:B------:R-:W-:Y:S01]  /*b0d0*/  F2FP.PACK_AB R140, R200, R192 ;  /* 0x000000c0c88c723e */ /* 0x000fe200000000ff */
[----:B---3--:R-:W-:Y:S01]  /*b0e0*/  FFMA.FTZ R132, R132, R156, R213 ;  /* 0x0000009c84847223 */ /* 0x008fe200000100d5 */
[----:B------:R-:W-:Y:S01]  /*b0f0*/  F2FP.PACK_AB R141, R201, R181 ;  /* 0x000000b5c98d723e */ /* 0x000fe200000000ff */
[----:B------:R-:W3:Y:S01]  /*b100*/  LDSM.16.MT88.4 R156, [R228+0x1100] ;  /* 0x00110000e49c783b */ /* 0x000ee20000004200 */
[----:B------:R-:W-:Y:S01]  /*b110*/  F2FP.PACK_AB R146, R186, R205 ;  /* 0x000000cdba92723e */ /* 0x000fe200000000ff */
[----:B------:R-:W-:Y:S01]  /*b120*/  FADD.FTZ R132, R233, R132 ;  /* 0x00000084e9847221 */ /* 0x000fe20000010000 */
[----:B-1----:R-:W-:Y:S03]  /*b130*/  F2FP.PACK_AB R147, R251, R250 ;  /* 0x000000fafb93723e */ /* 0x002fe600000000ff */
[----:B------:R-:W-:Y:S02]  /*b140*/  FADD.FTZ R132, R224, R132 ;  /* 0x00000084e0847221 */ /* 0x000fe40000010000 */
[----:B------:R1:W5:Y:S02]  /*b150*/  LDL.LU R233, [R1+0x64] ;  /* 0x0000640001e97983 */ /* 0x0003640000300800 */
[----:B------:R-:W-:Y:S02]  /*b160*/  FADD.FTZ R132, R241, R132 ;  /* 0x00000084f1847221 */ /* 0x000fe40000010000 */
[----:B------:R1:W5:Y:S02]  /*b170*/  LDL.LU R240, [R1+0x60] ;  /* 0x0000600001f07983 */ /* 0x0003640000300800 */
[----:B------:R-:W-:Y:S02]  /*b180*/  FADD.FTZ R247, R247, R132 ;  /* 0x00000084f7f77221 */ /* 0x000fe40000010000 */
[----:B------:R1:W5:Y:S01]  /*b190*/  LDL.LU R224, [R1+0x5c] ;  /* 0x00005c0001e07983 */ /* 0x0003620000300800 */
[-C--:B------:R-:W-:Y:S03]  /*b1a0*/  HMMA.16816.F32 R4, R140, R148.reuse, R4 ;  /* 0x000000948c04723c */ /* 0x080fe60000001804 */
[----:B------:R1:W5:Y:S04]  /*b1b0*/  LDL.LU R231, [R1+0x58] ;  /* 0x0000580001e77983 */ /* 0x0003680000300800 */
[----:B------:R1:W5:Y:S01]  /*b1c0*/  LDL.LU R241, [R1+0x54] ;  /* 0x0000540001f17983 */ /* 0x0003620000300800 */
[----:B--2---:R-:W-:Y:S01]  /*b1d0*/  FFMA.FTZ R138, R133, R145, R212 ;  /* 0x00000091858a7223 */ /* 0x004fe200000100d4 */
[----:B------:R-:W-:Y:S03]  /*b1e0*/  F2FP.PACK_AB R145, R248, R249 ;  /* 0x000000f9f891723e */ /* 0x000fe600000000ff */
[----:B----4-:R-:W-:Y:S01]  /*b1f0*/  FFMA.FTZ R133, R0, R144, R208 ;  /* 0x0000009000857223 */ /* 0x010fe200000100d0 */
[----:B------:R-:W-:Y:S01]  /*b200*/  F2FP.PACK_AB R144, R203, R196 ;  /* 0x000000c4cb90723e */ /* 0x000fe200000000ff */
[----:B------:R-:W-:Y:S01]  /*b210*/  FADD.FTZ R0, R214, R138 ;  /* 0x0000008ad6007221 */ /* 0x000fe20000010000 */
[----:B------:R-:W-:Y:S01]  /*b220*/  F2FP.PACK_AB R208, R182, R194 ;  /* 0x000000c2b6d0723e */ /* 0x000fe200000000ff */
[----:B------:R2:W4:Y:S01]  /*b230*/  MUFU.EX2 R138, R3 ;  /* 0x00000003008a7308 */ /* 0x0005220000000800 */
[----:B------:R-:W-:Y:S01]  /*b240*/  FADD.FTZ R133, R209, R133 ;  /* 0x00000085d1857221 */ /* 0x000fe20000010000 */
[----:B------:R-:W-:Y:S01]  /*b250*/  F2FP.PACK_AB R209, R245, R246 ;  /* 0x000000f6f5d1723e */ /* 0x000fe200000000ff */
[----:B------:R-:W-:Y:S01]  /*b260*/  FADD.FTZ R0, R215, R0 ;  /* 0x00000000d7007221 */ /* 0x000fe20000010000 */
[C---:B------:R-:W-:Y:S01]  /*b270*/  HMMA.16816.F32 R8, R144.reuse, R148, R8 ;  /* 0x000000949008723c */ /* 0x040fe20000001808 */
[----:B------:R-:W-:Y:S03]  /*b280*/  LDSM.16.MT88.4 R212, [R225+0x3900] ;  /* 0x00390000e1d4783b */ /* 0x000fe60000004200 */
[----:B------:R-:W-:Y:S01]  /*b290*/  FADD.FTZ R133, R210, R133 ;  /* 0x00000085d2857221 */ /* 0x000fe20000010000 */
[----:B------:R-:W-:Y:S03]  /*b2a0*/  F2FP.PACK_AB R210, R252, R179 ;  /* 0x000000b3fcd2723e */ /* 0x000fe600000000ff */
[-C--:B------:R-:W-:Y:S08]  /*b2b0*/  HMMA.16816.F32 R12, R144, R150.reuse, R12 ;  /* 0x00000096900c723c */ /* 0x080ff0000000180c */
[C---:B------:R-:W-:Y:S01]  /*b2c0*/  HMMA.16816.F32 R16, R140.reuse, R150, R16 ;  /* 0x000000968c10723c */ /* 0x040fe20000001810 */
[----:B------:R-:W1:Y:S03]  /*b2d0*/  LDSM.16.MT88.4 R148, [R225+0x3100] ;  /* 0x00310000e194783b */ /* 0x000e660000004200 */
[----:B--2---:R-:W-:Y:S02]  /*b2e0*/  FADD.FTZ R3, R219, R0 ;  /* 0x00000000db037221 */ /* 0x004fe40000010000 */
[----:B------:R-:W-:Y:S01]  /*b2f0*/  FADD.FTZ R0, R211, R133 ;  /* 0x00000085d3007221 */ /* 0x000fe20000010000 */
[----:B----4-:R-:W-:Y:S01]  /*b300*/  F2FP.PACK_AB R211, R138, R139 ;  /* 0x0000008b8ad3723e */ /* 0x010fe200000000ff */
[-C--:B------:R-:W-:Y:S01]  /*b310*/  HMMA.16816.F32 R20, R140, R152.reuse, R20 ;  /* 0x000000988c14723c */ /* 0x080fe20000001814 */
[----:B------:R-:W-:Y:S03]  /*b320*/  LDSM.16.MT88.4 R216, [R226+0x3900] ;  /* 0x00390000e2d8783b */ /* 0x000fe60000004200 */
[----:B------:R-:W-:Y:S01]  /*b330*/  FADD.FTZ R132, R164, R0 ;  /* 0x00000000a4847221 */ /* 0x000fe20000010000 */
[----:B------:R-:W-:Y:S01]  /*b340*/  MOV R0, R191 ;  /* 0x000000bf00007202 */ /* 0x000fe20000000f00 */
[----:B------:R-:W-:Y:S01]  /*b350*/  FADD.FTZ R133, R172, R3 ;  /* 0x00000003ac857221 */ /* 0x000fe20000010000 */
[----:B------:R-:W-:Y:S01]  /*b360*/  MOV R3, R204 ;  /* 0x000000cc00037202 */ /* 0x000fe20000000f00 */
[C---:B------:R-:W-:Y:S01]  /*b370*/  HMMA.16816.F32 R24, R144.reuse, R152, R24 ;  /* 0x000000989018723c */ /* 0x040fe20000001818 */
[----:B------:R-:W-:Y:S03]  /*b380*/  LDSM.16.MT88.4 R204, [R227+0x1900] ;  /* 0x00190000e3cc783b */ /* 0x000fe60000004200 */
[----:B------:R-:W-:Y:S02]  /*b390*/  F2FP.PACK_AB R188, R176, R0 ;  /* 0x00000000b0bc723e */ /* 0x000fe400000000ff */
[----:B------:R-:W-:Y:S02]  /*b3a0*/  F2FP.PACK_AB R191, R198, R180 ;  /* 0x000000b4c6bf723e */ /* 0x000fe400000000ff */
[-C--:B------:R-:W-:Y:S08]  /*b3b0*/  HMMA.16816.F32 R28, R144, R154.reuse, R28 ;  /* 0x0000009a901c723c */ /* 0x080ff0000000181c */
[C---:B------:R-:W-:Y:S01]  /*b3c0*/  HMMA.16816.F32 R32, R140.reuse, R154, R32 ;  /* 0x0000009a8c20723c */ /* 0x040fe20000001820 */
[----:B------:R-:W2:Y:S07]  /*b3d0*/  LDSM.16.MT88.4 R152, [R226+0x3100] ;  /* 0x00310000e298783b */ /* 0x000eae0000004200 */
[-C--:B---3--:R-:W-:Y:S08]  /*b3e0*/  HMMA.16816.F32 R36, R140, R156.reuse, R36 ;  /* 0x0000009c8c24723c */ /* 0x088ff00000001824 */
        /* <DEDUP_REMOVED lines=10> */
[C---:B------:R-:W-:Y:S07]  /*b490*/  HMMA.16816.F32 R72, R144.reuse, R148, R72 ;  /* 0x000000949048723c */ /* 0x040fee0000001848 */
[----:B------:R-:W-:Y:S01]  /*b4a0*/  MOV R149, R187 ;  /* 0x000000bb00957202 */ /* 0x000fe20000000f00 */
        /* <DEDUP_REMOVED lines=10> */
[-C--:B------:R-:W-:Y:S08]  /*b550*/  HMMA.16816.F32 R108, R144, R158.reuse, R108 ;  /* 0x0000009e906c723c */ /* 0x080ff0000000186c */
[C---:B------:R-:W-:Y:S08]  /*b560*/  HMMA.16816.F32 R112, R140.reuse, R158, R112 ;  /* 0x0000009e8c70723c */ /* 0x040ff00000001870 */
[-C--:B----4-:R-:W-:Y:S08]  /*b570*/  HMMA.16816.F32 R116, R140, R160.reuse, R116 ;  /* 0x000000a08c74723c */ /* 0x090ff00000001874 */
[C---:B------:R-:W-:Y:S07]  /*b580*/  HMMA.16816.F32 R120, R144.reuse, R160, R120 ;  /* 0x000000a09078723c */ /* 0x040fee0000001878 */
[----:B------:R-:W-:Y:S01]  /*b590*/  MOV R160, R185 ;  /* 0x000000b900a07202 */ /* 0x000fe20000000f00 */
[-C--:B------:R-:W-:Y:S01]  /*b5a0*/  HMMA.16816.F32 R124, R144, R162.reuse, R124 ;  /* 0x000000a2907c723c */ /* 0x080fe2000000187c */
[----:B------:R-:W2:Y:S03]  /*b5b0*/  LDSM.16.MT88.4 R184, [R228+0x1900] ;  /* 0x00190000e4b8783b */ /* 0x000ea60000004200 */
[----:B------:R-:W-:Y:S04]  /*b5c0*/  MOV R161, R221 ;  /* 0x000000dd00a17202 */ /* 0x000fe80000000f00 */
[----:B------:R-:W-:Y:S01]  /*b5d0*/  HMMA.16816.F32 R128, R140, R162, R128 ;  /* 0x000000a28c80723c */ /* 0x000fe20000001880 */
[----:B------:R-:W3:Y:S07]  /*b5e0*/  LDSM.16.MT88.4 R220, [R228+0x3900] ;  /* 0x00390000e4dc783b */ /* 0x000eee0000004200 */
        /* <DEDUP_REMOVED lines=9> */
[----:B------:R-:W-:Y:S02]  /*b680*/  MOV R12, R157 ;  /* 0x0000009d000c7202 */ /* 0x000fe40000000f00 */
[----:B------:R-:W-:Y:S02]  /*b690*/  MOV R14, R197 ;  /* 0x000000c5000e7202 */ /* 0x000fe40000000f00 */
[-C--:B------:R-:W-:Y:S04]  /*b6a0*/  HMMA.16816.F32 R156, R188, R168.reuse, R20 ;  /* 0x000000a8bc9c723c */ /* 0x080fe80000001814 */
[----:B------:R-:W-:Y:S02]  /*b6b0*/  MOV R18, R177 ;  /* 0x000000b100127202 */ /* 0x000fe40000000f00 */
[----:B------:R-:W-:Y:S02]  /*b6c0*/  MOV R13, R179 ;  /* 0x000000b3000d7202 */ /* 0x000fe40000000f00 */
[----:B------:R-:W-:Y:S02]  /*b6d0*/  MOV R20, R160 ;  /* 0x000000a000147202 */ /* 0x000fe40000000f00 */
[C---:B------:R-:W-:Y:S04]  /*b6e0*/  HMMA.16816.F32 R160, R208.reuse, R168, R24 ;  /* 0x000000a8d0a0723c */ /* 0x040fe80000001818 */
[----:B------:R-:W-:Y:S02]  /*b6f0*/  MOV R21, R3 ;  /* 0x0000000300157202 */ /* 0x000fe40000000f00 */
[----:B------:R-:W-:Y:S02]  /*b700*/  MOV R23, R176 ;  /* 0x000000b000177202 */ /* 0x000fe40000000f00 */
[----:B------:R-:W-:Y:S04]  /*b710*/  MOV R27, R165 ;  /* 0x000000a5001b7202 */ /* 0x000fe80000000f00 */
        /* <DEDUP_REMOVED lines=9> */
[-C--:B--2---:R-:W-:Y:S04]  /*b7b0*/  HMMA.16816.F32 R172, R188, R184.reuse, R36 ;  /* 0x000000b8bcac723c */ /* 0x084fe80000001824 */
[----:B------:R-:W-:Y:S02]  /*b7c0*/  MOV R31, R203 ;  /* 0x000000cb001f7202 */ /* 0x000fe40000000f00 */
[----:B------:R-:W-:Y:S02]  /*b7d0*/  MOV R30, R202 ;  /* 0x000000ca001e7202 */ /* 0x000fe40000000f00 */
[----:B------:R-:W-:Y:S04]  /*b7e0*/  MOV R29, R201 ;  /* 0x000000c9001d7202 */ /* 0x000fe80000000f00 */
        /* <DEDUP_REMOVED lines=17> */
[----:B------:R-:W-:Y:S01]  /*b900*/  FADD.FTZ R0, R242, R133 ;  /* 0x00000085f2007221 */ /* 0x000fe20000010000 */
[----:B------:R-:W-:Y:S01]  /*b910*/  MOV R37, R38 ;  /* 0x0000002600257202 */ /* 0x000fe20000000f00 */
[----:B------:R2:W5:Y:S01]  /*b920*/  LDL.LU R242, [R1+0x50] ;  /* 0x0000500001f27983 */ /* 0x0005620000300800 */
        /* <DEDUP_REMOVED lines=15> */
[----:B------:R-:W-:Y:S01]  /*ba20*/  MOV R30, R31 ;  /* 0x0000001f001e7202 */ /* 0x000fe20000000f00 */
[----:B------:R-:W-:Y:S01]  /*ba30*/  FADD.FTZ R0, R37, R0 ;  /* 0x0000000025007221 */ /* 0x000fe20000010000 */
[----:B------:R-:W-:Y:S01]  /*ba40*/  MOV R31, R24 ;  /* 0x00000018001f7202 */ /* 0x000fe20000000f00 */
[----:B------:R-:W-:Y:S01]  /*ba50*/  FADD.FTZ R12, R38, R12 ;  /* 0x0000000c260c7221 */ /* 0x000fe20000010000 */
[----:B------:R-:W-:Y:S01]  /*ba60*/  MOV R24, R25 ;  /* 0x0000001900187202 */ /* 0x000fe20000000f00 */
[----:B------:R-:W-:Y:S01]  /*ba70*/  FADD.FTZ R9, R9, R0 ;  /* 0x0000000009097221 */ /* 0x000fe20000010000 */
[----:B------:R-:W-:Y:S02]  /*ba80*/  MOV R25, R26 ;  /* 0x0000001a00197202 */ /* 0x000fe40000000f00 */
[----:B------:R-:W-:Y:S02]  /*ba90*/  MOV R26, R27 ;  /* 0x0000001b001a7202 */ /* 0x000fe40000000f00 */
[----:B------:R-:W-:Y:S02]  /*baa0*/  MOV R27, R20 ;  /* 0x00000014001b7202 */ /* 0x000fe40000000f00 */
[----:B------:R-:W-:Y:S02]  /*bab0*/  MOV R20, R21 ;  /* 0x0000001500147202 */ /* 0x000fe40000000f00 */
[----:B------:R-:W-:Y:S02]  /*bac0*/  MOV R21, R235 ;  /* 0x000000eb00157202 */ /* 0x000fe40000000f00 */
[----:B------:R2:W5:Y:S01]  /*bad0*/  LDL.LU R235, [R1+0x48] ;  /* 0x0000480001eb7983 */ /* 0x0005620000300800 */
[----:B------:R-:W-:Y:S02]  /*bae0*/  MOV R33, R181 ;  /* 0x000000b500217202 */ /* 0x000fe40000000f00 */
[-C--:B------:R-:W-:Y:S03]  /*baf0*/  HMMA.16816.F32 R180, R208, R186.reuse, R44 ;  /* 0x000000bad0b4723c */ /* 0x080fe6000000182c */
[----:B------:R-:W-:Y:S02]  /*bb00*/  MOV R32, R192 ;  /* 0x000000c000207202 */ /* 0x000fe40000000f00 */
[----:B------:R-:W-:Y:S02]  /*bb10*/  MOV R34, R196 ;  /* 0x000000c400227202 */ /* 0x000fe40000000f00 */
[----:B------:R-:W-:Y:S01]  /*bb20*/  MOV R3, R195 ;  /* 0x000000c300037202 */ /* 0x000fe20000000f00 */
[C---:B------:R-:W-:Y:S04]  /*bb30*/  HMMA.16816.F32 R184, R188.reuse, R186, R48 ;  /* 0x000000babcb8723c */ /* 0x040fe80000001830 */
[----:B------:R-:W-:Y:S01]  /*bb40*/  MOV R8, R193 ;  /* 0x000000c100087202 */ /* 0x000fe20000000f00 */
[----:B------:R-:W-:Y:S01]  /*bb50*/  FADD.FTZ R3, R3, R247 ;  /* 0x000000f703037221 */ /* 0x000fe20000010000 */
[----:B------:R-:W-:Y:S02]  /*bb60*/  MOV R132, R136 ;  /* 0x0000008800847202 */ /* 0x000fe40000000f00 */
[-C--:B------:R-:W-:Y:S04]  /*bb70*/  HMMA.16816.F32 R192, R188, R204.reuse, R52 ;  /* 0x000000ccbcc0723c */ /* 0x080fe80000001834 */
[----:B------:R-:W-:Y:S01]  /*bb80*/  FADD.FTZ R3, R36, R3 ;  /* 0x0000000324037221 */ /* 0x000fe20000010000 */
[----:B------:R-:W-:Y:S01]  /*bb90*/  MOV R133, R135 ;  /* 0x0000008700857202 */ /* 0x000fe20000000f00 */
[----:B------:R-:W-:Y:S02]  /*bba0*/  FADD.FTZ R8, R8, R134 ;  /* 0x0000008608087221 */ /* 0x000fe40000010000 */
        /* <DEDUP_REMOVED lines=25> */
[-C--:B---3--:R-:W-:Y:S08]  /*bd40*/  HMMA.16816.F32 R100, R188, R220.reuse, R100 ;  /* 0x000000dcbc64723c */ /* 0x088ff00000001864 */
        /* <DEDUP_REMOVED lines=24> */
[----:B------:R-:W-:Y:S01]  /*bed0*/  STL [R1+0x8], R5 ;  /* 0x0000080501007387 */ /* 0x000fe20000100800 */
[----:B------:R-:W-:Y:S02]  /*bee0*/  FADD.FTZ R3, R252, R3 ;  /* 0x00000003fc037221 */ /* 0x000fe40000010000 */
[----:B------:R-:W-:Y:S02]  /*bef0*/  FADD.FTZ R4, R15, R4 ;  /* 0x000000040f047221 */ /* 0x000fe40000010000 */
[----:B------:R-:W-:Y:S03]  /*bf00*/  FADD.FTZ R0, R139, R7 ;  /* 0x000000078b007221 */ /* 0x000fe60000010000 */
[----:B------:R-:W-:Y:S01]  /*bf10*/  STL [R1+0xc], R4 ;  /* 0x00000c0401007387 */ /* 0x000fe20000100800 */
[----:B------:R-:W-:Y:S01]  /*bf20*/  FADD.FTZ R0, R138, R0 ;  /* 0x000000008a007221 */ /* 0x000fe20000010000 */
[----:B------:R-:W-:Y:S02]  /*bf30*/  MOV R138, R2 ;  /* 0x00000002008a7202 */ /* 0x000fe40000000f00 */
[----:B------:R1:W-:Y:S04]  /*bf40*/  STL [R1+0x14], R3 ;  /* 0x0000140301007387 */ /* 0x0003e80000100800 */
[----:B------:R2:W-:Y:S01]  /*bf50*/  STL [R1+0x10], R0 ;  /* 0x0000100001007387 */ /* 0x0005e20000100800 */
[----:B-1----:R-:W-:Y:S01]  /*bf60*/  MOV R3, R137 ;  /* 0x0000008900037202 */ /* 0x002fe20000000f00 */
[----:B------:R-:W-:-:S05]  /*bf70*/  @P1 BRA `(.L_x_690) ;  /* 0xffffb44000001947 */ /* 0x000fca000383ffff */
.L_x_689:
[----:B--23--:R-:W2:Y:S04]  /*bf80*/  LDL.LU R0, [R1+0x8] ;  /* 0x0000080001007983 */ /* 0x00cea80000300800 */
[----:B------:R-:W3:Y:S04]  /*bf90*/  LDL.LU R4, [R1+0xc] ;  /* 0x00000c0001047983 */ /* 0x000ee80000300800 */
[----:B------:R-:W4:Y:S04]  /*bfa0*/  LDL.LU R8, [R1+0x14] ;  /* 0x0000140001087983 */ /* 0x000f280000300800 */
[----:B------:R-:W4:Y:S01]  /*bfb0*/  LDL.LU R5, [R1+0x10] ;  /* 0x0000100001057983 */ /* 0x000f220000300800 */
[----:B------:R-:W-:-:S02]  /*bfc0*/  MOV R62, 0xff800000 ;  /* 0xff800000003e7802 */ /* 0x000fc40000000f00 */
[----:B------:R-:W-:Y:S02]  /*bfd0*/  MOV R63, 0xff800000 ;  /* 0xff800000003f7802 */ /* 0x000fe40000000f00 */
[----:B------:R-:W-:Y:S02]  /*bfe0*/  MOV R64, 0xff800000 ;  /* 0xff80000000407802 */ /* 0x000fe40000000f00 */
[----:B------:R-:W-:Y:S02]  /*bff0*/  MOV R65, 0xff800000 ;  /* 0xff80000000417802 */ /* 0x000fe40000000f00 */
[----:B------:R-:W-:Y:S01]  /*c000*/  PLOP3.LUT P0, PT, PT, PT, PT, 0x8, 0x0 ;  /* 0x000000000000781c */ /* 0x000fe20003f0e170 */
[----:B--2---:R-:W1:Y:S04]  /*c010*/  SHFL.BFLY PT, R11, R0, 0x2, 0x1f ;  /* 0x0c401f00000b7f89 */ /* 0x004e6800000e0000 */
[----:B---3--:R-:W2:Y:S04]  /*c020*/  SHFL.BFLY PT, R9, R4, 0x2, 0x1f ;  /* 0x0c401f0004097f89 */ /* 0x008ea800000e0000 */
[----:B----4-:R-:W3:Y:S04]  /*c030*/  SHFL.BFLY PT, R7, R8, 0x2, 0x1f ;  /* 0x0c401f0008077f89 */ /* 0x010ee800000e0000 */
[----:B------:R-:W4:Y:S01]  /*c040*/  SHFL.BFLY PT, R6, R5, 0x2, 0x1f ;  /* 0x0c401f0005067f89 */ /* 0x000f2200000e0000 */
[----:B-1----:R-:W-:-:S02]  /*c050*/  FADD.FTZ R11, R11, R0 ;  /* 0x000000000b0b7221 */ /* 0x002fc40000010000 */
[----:B--2---:R-:W-:-:S03]  /*c060*/  FADD.FTZ R9, R9, R4 ;  /* 0x0000000409097221 */ /* 0x004fc60000010000 */
[----:B------:R-:W1:Y:S01]  /*c070*/  SHFL.BFLY PT, R0, R11, 0x1, 0x1f ;  /* 0x0c201f000b007f89 */ /* 0x000e6200000e0000 */
[----:B---3--:R-:W-:-:S03]  /*c080*/  FADD.FTZ R7, R7, R8 ;  /* 0x0000000807077221 */ /* 0x008fc60000010000 */
[----:B------:R-:W2:Y:S01]  /*c090*/  SHFL.BFLY PT, R4, R9, 0x1, 0x1f ;  /* 0x0c201f0009047f89 */ /* 0x000ea200000e0000 */
[----:B----4-:R-:W-:-:S03]  /*c0a0*/  FADD.FTZ R6, R6, R5 ;  /* 0x0000000506067221 */ /* 0x010fc60000010000 */
[----:B------:R-:W3:Y:S04]  /*c0b0*/  SHFL.BFLY PT, R3, R7, 0x1, 0x1f ;  /* 0x0c201f0007037f89 */ /* 0x000ee800000e0000 */
[----:B------:R-:W4:Y:S01]  /*c0c0*/  SHFL.BFLY PT, R5, R6, 0x1, 0x1f ;  /* 0x0c201f0006057f89 */ /* 0x000f2200000e0000 */
[----:B-1----:R-:W-:Y:S01]  /*c0d0*/  FADD.FTZ R11, R11, R0 ;  /* 0x000000000b0b7221 */ /* 0x002fe20000010000 */
[----:B------:R-:W-:Y:S01]  /*c0e0*/  MOV R0, RZ ;  /* 0x000000ff00007202 */ /* 0x000fe20000000f00 */
[----:B--2---:R-:W-:-:S03]  /*c0f0*/  FADD.FTZ R9, R9, R4 ;  /* 0x0000000409097221 */ /* 0x004fc60000010000 */
[----:B------:R-:W-:Y:S02]  /*c100*/  FSETP.NE.FTZ.AND P4, PT, R11, RZ, PT ;  /* 0x000000ff0b00720b */ /* 0x000fe40003f95000 */
[----:B------:R-:W-:Y:S01]  /*c110*/  MOV R4, RZ ;  /* 0x000000ff00047202 */ /* 0x000fe20000000f00 */
[----:B---3--:R-:W-:Y:S01]  /*c120*/  FADD.FTZ R7, R7, R3 ;  /* 0x0000000307077221 */ /* 0x008fe20000010000 */
[----:B------:R-:W-:Y:S02]  /*c130*/  FSETP.NE.FTZ.AND P3, PT, R9, RZ, PT ;  /* 0x000000ff0900720b */ /* 0x000fe40003f75000 */
[----:B------:R-:W-:Y:S01]  /*c140*/  MOV R3, RZ ;  /* 0x000000ff00037202 */ /* 0x000fe20000000f00 */
[----:B----4-:R-:W-:Y:S01]  /*c150*/  FADD.FTZ R6, R5, R6 ;  /* 0x0000000605067221 */ /* 0x010fe20000010000 */
[----:B------:R-:W-:-:S04]  /*c160*/  FSETP.NE.FTZ.AND P2, PT, R7, RZ, PT ;  /* 0x000000ff0700720b */ /* 0x000fc80003f55000 */
[----:B------:R-:W-:Y:S01]  /*c170*/  FSETP.NE.FTZ.AND P1, PT, R6, RZ, PT ;  /* 0x000000ff0600720b */ /* 0x000fe20003f35000 */
[----:B------:R-:W1:Y:S08]  /*c180*/  @P4 MUFU.RCP R0, R11 ;  /* 0x0000000b00004308 */ /* 0x000e700000001000 */
[----:B------:R-:W2:Y:S04]  /*c190*/  @P2 MUFU.RCP R3, R7 ;  /* 0x0000000700032308 */ /* 0x000ea80000001000 */
[----:B------:R-:W-:Y:S01]  /*c1a0*/  @P1 MOV R8, 0x3f317218 ;  /* 0x3f31721800081802 */ /* 0x000fe20000000f00 */
[----:B-1----:R-:W-:-:S03]  /*c1b0*/  FMUL.FTZ R144, R0, R144 ;  /* 0x0000009000907220 */ /* 0x002fc60000410000 */
[----:B------:R-:W1:Y:S01]  /*c1c0*/  @P3 MUFU.RCP R4, R9 ;  /* 0x0000000900043308 */ /* 0x000e620000001000 */
[C---:B------:R-:W-:Y:S02]  /*c1d0*/  FMUL.FTZ R58, R0.reuse, R145 ;  /* 0x00000091003a7220 */ /* 0x040fe40000410000 */
[C---:B------:R-:W-:Y:S02]  /*c1e0*/  FMUL.FTZ R152, R0.reuse, R152 ;  /* 0x0000009800987220 */ /* 0x040fe40000410000 */
[C---:B------:R-:W-:Y:S02]  /*c1f0*/  FMUL.FTZ R153, R0.reuse, R153 ;  /* 0x0000009900997220 */ /* 0x040fe40000410000 */
[C---:B------:R-:W-:Y:S01]  /*c200*/  FMUL.FTZ R156, R0.reuse, R156 ;  /* 0x0000009c009c7220 */ /* 0x040fe20000410000 */
[----:B------:R-:W-:Y:S01]  /*c210*/  @P4 MUFU.LG2 R11, R11 ;  /* 0x0000000b000b4308 */ /* 0x000fe20000000c00 */
[C---:B------:R-:W-:Y:S02]  /*c220*/  FMUL.FTZ R52, R0.reuse, R157 ;  /* 0x0000009d00347220 */ /* 0x040fe40000410000 */
[----:B------:R-:W-:-:S02]  /*c230*/  FMUL.FTZ R168, R0, R168 ;  /* 0x000000a800a87220 */ /* 0x000fc40000410000 */
[C---:B------:R-:W-:Y:S02]  /*c240*/  FMUL.FTZ R169, R0.reuse, R169 ;  /* 0x000000a900a97220 */ /* 0x040fe40000410000 */
[C---:B------:R-:W-:Y:S01]  /*c250*/  FMUL.FTZ R172, R0.reuse, R172 ;  /* 0x000000ac00ac7220 */ /* 0x040fe20000410000 */
[----:B------:R-:W-:Y:S01]  /*c260*/  @P3 MUFU.LG2 R9, R9 ;  /* 0x0000000900093308 */ /* 0x000fe20000000c00 */
[C---:B------:R-:W-:Y:S02]  /*c270*/  FMUL.FTZ R50, R0.reuse, R173 ;  /* 0x000000ad00327220 */ /* 0x040fe40000410000 */
[C---:B------:R-:W-:Y:S02]  /*c280*/  FMUL.FTZ R184, R0.reuse, R184 ;  /* 0x000000b800b87220 */ /* 0x040fe40000410000 */
[C---:B------:R-:W-:Y:S02]  /*c290*/  FMUL.FTZ R46, R0.reuse, R185 ;  /* 0x000000b9002e7220 */ /* 0x040fe40000410000 */
[C---:B------:R-:W-:Y:S01]  /*c2a0*/  FMUL.FTZ R192, R0.reuse, R192 ;  /* 0x000000c000c07220 */ /* 0x040fe20000410000 */
[----:B------:R-:W-:Y:S01]  /*c2b0*/  @P2 MUFU.LG2 R7, R7 ;  /* 0x0000000700072308 */ /* 0x000fe20000000c00 */
        /* <DEDUP_REMOVED lines=18> */
[----:B------:R-:W-:Y:S01]  /*c3e0*/  FMUL.FTZ R129, R0, R129 ;  /* 0x0000008100817220 */ /* 0x000fe20000410000 */
[----:B------:R-:W-:Y:S01]  /*c3f0*/  MOV R0, RZ ;  /* 0x000000ff00007202 */ /* 0x000fe20000000f00 */
[----:B--2---:R-:W-:-:S02]  /*c400*/  FMUL.FTZ R140, R3, R140 ;  /* 0x0000008c038c7220 */ /* 0x004fc40000410000 */
[C---:B------:R-:W-:Y:S02]  /*c410*/  FMUL.FTZ R59, R3.reuse, R141 ;  /* 0x0000008d033b7220 */ /* 0x040fe40000410000 */
[C---:B------:R-:W-:Y:S01]  /*c420*/  FMUL.FTZ R148, R3.reuse, R148 ;  /* 0x0000009403947220 */ /* 0x040fe20000410000 */
[----:B------:R-:W2:Y:S01]  /*c430*/  @P1 MUFU.RCP R0, R6 ;  /* 0x0000000600001308 */ /* 0x000ea20000001000 */
[C---:B------:R-:W-:Y:S02]  /*c440*/  FMUL.FTZ R56, R3.reuse, R149 ;  /* 0x0000009503387220 */ /* 0x040fe40000410000 */
[C---:B------:R-:W-:Y:S02]  /*c450*/  FMUL.FTZ R160, R3.reuse, R160 ;  /* 0x000000a003a07220 */ /* 0x040fe40000410000 */
[C---:B------:R-:W-:Y:S02]  /*c460*/  FMUL.FTZ R55, R3.reuse, R161 ;  /* 0x000000a103377220 */ /* 0x040fe40000410000 */
[C---:B------:R-:W-:Y:S01]  /*c470*/  FMUL.FTZ R164, R3.reuse, R164 ;  /* 0x000000a403a47220 */ /* 0x040fe20000410000 */
[----:B------:R-:W3:Y:S01]  /*c480*/  @P1 MUFU.LG2 R6, R6 ;  /* 0x0000000600061308 */ /* 0x000ee20000000c00 */
        /* <DEDUP_REMOVED lines=25> */
[----:B------:R-:W-:Y:S01]  /*c620*/  @P3 MOV R3, 0x3f317218 ;  /* 0x3f31721800033802 */ /* 0x000fe20000000f00 */
[----:B-1----:R-:W-:-:S02]  /*c630*/  FMUL.FTZ R146, R4, R146 ;  /* 0x0000009204927220 */ /* 0x002fc40000410000 */
        /* <DEDUP_REMOVED lines=32> */
[C---:B--2---:R-:W-:Y:S02]  /*c840*/  FMUL.FTZ R142, R0.reuse, R142 ;  /* 0x0000008e008e7220 */ /* 0x044fe40000410000 */
        /* <DEDUP_REMOVED lines=31> */
[----:B------:R-:W-:Y:S01]  /*ca40*/  @P2 MOV R0, 0x3f317218 ;  /* 0x3f31721800002802 */ /* 0x000fe20000000f00 */
[----:B------:R-:W-:Y:S02]  /*ca50*/  @P3 FMUL.FTZ R5, R3, c[0x0][0x2d0] ;  /* 0x0000b40003053a20 */ /* 0x000fe40000410000 */
[----:B------:R-:W-:Y:S02]  /*ca60*/  @P4 FMUL.FTZ R10, R4, c[0x0][0x2d0] ;  /* 0x0000b400040a4a20 */ /* 0x000fe40000410000 */
[----:B------:R-:W-:-:S02]  /*ca70*/  @P2 FMUL.FTZ R3, R0, c[0x0][0x2d0] ;  /* 0x0000b40000032a20 */ /* 0x000fc40000410000 */
[----:B------:R-:W-:Y:S02]  /*ca80*/  @P4 FMUL.FTZ R11, R11, 0.69314718246459960938 ;  /* 0x3f3172180b0b4820 */ /* 0x000fe40000410000 */
[----:B------:R-:W-:Y:S02]  /*ca90*/  @P3 FMUL.FTZ R9, R9, 0.69314718246459960938 ;  /* 0x3f31721809093820 */ /* 0x000fe40000410000 */
[----:B------:R-:W-:Y:S02]  /*caa0*/  @P2 FMUL.FTZ R7, R7, 0.69314718246459960938 ;  /* 0x3f31721807072820 */ /* 0x000fe40000410000 */
[----:B---3--:R-:W-:Y:S02]  /*cab0*/  @P1 FMUL.FTZ R4, R6, 0.69314718246459960938 ;  /* 0x3f31721806041820 */ /* 0x008fe40000410000 */
[----:B------:R-:W-:Y:S02]  /*cac0*/  @P1 FMUL.FTZ R0, R8, c[0x0][0x2d0] ;  /* 0x0000b40008001a20 */ /* 0x000fe40000410000 */
[----:B------:R-:W-:-:S02]  /*cad0*/  @P4 FFMA.FTZ R62, R10, R137, R11 ;  /* 0x000000890a3e4223 */ /* 0x000fc4000001000b */
[----:B------:R-:W-:Y:S02]  /*cae0*/  @P3 FFMA.FTZ R63, R5, R136, R9 ;  /* 0x00000088053f3223 */ /* 0x000fe40000010009 */
[----:B-----5:R-:W-:Y:S02]  /*caf0*/  @P2 FFMA.FTZ R64, R3, R135, R7 ;  /* 0x0000008703402223 */ /* 0x020fe40000010007 */
[----:B------:R-:W-:Y:S02]  /*cb00*/  @P1 FFMA.FTZ R65, R0, R2, R4 ;  /* 0x0000000200411223 */ /* 0x000fe40000010004 */
.L_x_673:
        /* <DEDUP_REMOVED lines=62> */
[----:B------:R-:W-:Y:S01]  /*cef0*/  STS [R0+0x80], R58 ;  /* 0x0000803a00007388 */ /* 0x000fe20000000800 */
[----:B------:R-:W-:-:S02]  /*cf00*/  F2FP.PACK_AB R202, R203, R202 ;  /* 0x000000cacbca723e */ /* 0x000fc400000000ff */
[----:B------:R-:W-:Y:S01]  /*cf10*/  F2FP.PACK_AB R39, R39, R68 ;  /* 0x000000442727723e */ /* 0x000fe200000000ff */
[----:B------:R-:W-:Y:S01]  /*cf20*/  STS [R0+0x480], R57 ;  /* 0x0004803900007388 */ /* 0x000fe20000000800 */
[----:B------:R-:W-:Y:S02]  /*cf30*/  F2FP.PACK_AB R38, R38, R70 ;  /* 0x000000462626723e */ /* 0x000fe400000000ff */
[----:B------:R-:W-:Y:S01]  /*cf40*/  F2FP.PACK_AB R36, R36, R80 ;  /* 0x000000502424723e */ /* 0x000fe200000000ff */
[----:B------:R1:W-:Y:S01]  /*cf50*/  STS [R2], R7 ;  /* 0x0000000702007388 */ /* 0x0003e20000000800 */
        /* <DEDUP_REMOVED lines=18> */
[----:B-1----:R-:W-:Y:S01]  /*d080*/  IMAD.MOV.U32 R7, RZ, RZ, 0x40 ;  /* 0x00000040ff077424 */ /* 0x002fe200078e00ff */
[----:B------:R-:W-:Y:S02]  /*d090*/  F2FP.PACK_AB R25, R25, R94 ;  /* 0x0000005e1919723e */ /* 0x000fe400000000ff */
[----:B------:R-:W-:Y:S01]  /*d0a0*/  STS [R3+0x480], R51 ;  /* 0x0004803303007388 */ /* 0x000fe20000000800 */
[----:B------:R-:W-:-:S02]  /*d0b0*/  F2FP.PACK_AB R24, R24, R100 ;  /* 0x000000641818723e */ /* 0x000fc400000000ff */
[----:B------:R-:W-:Y:S01]  /*d0c0*/  SEL R7, R7, 0xffffffc0, !P2 ;  /* 0xffffffc007077807 */ /* 0x000fe20005000000 */
[----:B------:R1:W-:Y:S01]  /*d0d0*/  STS [R4+0x400], R6 ;  /* 0x0004000604007388 */ /* 0x0003e20000000800 */
        /* <DEDUP_REMOVED lines=17> */
[----:B-1----:R-:W-:Y:S01]  /*d1f0*/  IMAD.IADD R6, R0, 0x1, R7 ;  /* 0x0000000100067824 */ /* 0x002fe200078e0207 */
[----:B------:R-:W-:Y:S02]  /*d200*/  F2FP.PACK_AB R16, R16, R122 ;  /* 0x0000007a1010723e */ /* 0x000fe400000000ff */
[----:B------:R-:W-:Y:S01]  /*d210*/  F2FP.PACK_AB R15, R15, R124 ;  /* 0x0000007c0f0f723e */ /* 0x000fe200000000ff */
[----:B---3--:R-:W-:Y:S01]  /*d220*/  IMAD.IADD R8, R7, 0x1, R2 ;  /* 0x0000000107087824 */ /* 0x008fe200078e0202 */
[----:B------:R-:W-:Y:S01]  /*d230*/  STS [R6+0x80], R50 ;  /* 0x0000803206007388 */ /* 0x000fe20000000800 */
[----:B------:R-:W-:Y:S02]  /*d240*/  F2FP.PACK_AB R14, R14, R126 ;  /* 0x0000007e0e0e723e */ /* 0x000fe400000000ff */
[----:B------:R-:W-:Y:S01]  /*d250*/  ISETP.NE.U32.AND P1, PT, RZ, c[0x0][0x500], PT ;  /* 0x00014000ff007a0c */ /* 0x000fe20003f25070 */
[----:B------:R-:W-:Y:S01]  /*d260*/  STS [R6+0x480], R49 ;  /* 0x0004803106007388 */ /* 0x000fe20000000800 */
[----:B------:R-:W-:-:S02]  /*d270*/  ISETP.NE.U32.AND P0, PT, RZ, c[0x0][0x508], PT ;  /* 0x00014200ff007a0c */ /* 0x000fc40003f05070 */
[----:B------:R-:W-:Y:S01]  /*d280*/  ISETP.NE.AND.EX P1, PT, RZ, c[0x0][0x504], PT, P1 ;  /* 0x00014100ff007a0c */ /* 0x000fe20003f25310 */
[----:B------:R1:W-:Y:S01]  /*d290*/  STS [R8+0x400], R5 ;  /* 0x0004000508007388 */ /* 0x0003e20000000800 */
[----:B------:R-:W-:-:S03]  /*d2a0*/  ISETP.NE.AND.EX P0, PT, RZ, c[0x0][0x50c], PT, P0 ;  /* 0x00014300ff007a0c */ /* 0x000fc60003f05300 */
[----:B------:R-:W-:Y:S04]  /*d2b0*/  STS [R8], R46 ;  /* 0x0000002e08007388 */ /* 0x000fe80000000800 */
[----:B------:R-:W-:Y:S04]  /*d2c0*/  STS [R6+0x2080], R48 ;  /* 0x0020803006007388 */ /* 0x000fe80000000800 */
[----:B------:R-:W-:Y:S04]  /*d2d0*/  STS [R6+0x2480], R178 ;  /* 0x002480b206007388 */ /* 0x000fe80000000800 */
[----:B------:R-:W-:Y:S04]  /*d2e0*/  STS [R8+0x2000], R47 ;  /* 0x0020002f08007388 */ /* 0x000fe80000000800 */
[----:B------:R-:W-:Y:S01]  /*d2f0*/  STS [R8+0x2400], R182 ;  /* 0x002400b608007388 */ /* 0x000fe20000000800 */
[----:B-1----:R-:W-:-:S02]  /*d300*/  IMAD.IADD R5, R7, 0x1, R3 ;  /* 0x0000000107057824 */ /* 0x002fc400078e0203 */
        /* <DEDUP_REMOVED lines=22> */
[----:B------:R-:W-:Y:S01]  /*d470*/  STS [R3+0x6480], R29 ;  /* 0x0064801d03007388 */ /* 0x000fe20000000800 */
[----:B-1----:R-:W-:-:S03]  /*d480*/  IMAD.MOV.U32 R2, RZ, RZ, 0x4 ;  /* 0x00000004ff027424 */ /* 0x002fc600078e00ff */
        /* <DEDUP_REMOVED lines=14> */
[----:B------:R1:W-:Y:S04]  /*d570*/  STS [R5+0x6080], R11 ;  /* 0x0060800b05007388 */ /* 0x0003e80000000800 */
[----:B------:R1:W-:Y:S04]  /*d580*/  STS [R5+0x6480], R16 ;  /* 0x0064801005007388 */ /* 0x0003e80000000800 */
[----:B------:R1:W-:Y:S04]  /*d590*/  STS [R7+0x6000], R15 ;  /* 0x0060000f07007388 */ /* 0x0003e80000000800 */
[----:B------:R1:W-:Y:S01]  /*d5a0*/  STS [R7+0x6400], R14 ;  /* 0x0064000e07007388 */ /* 0x0003e20000000800 */
[----:B--2---:R-:W-:-:S03]  /*d5b0*/  IMAD.WIDE R8, R69, R2, c[0x0][0x500] ;  /* 0x0001400045087625 */ /* 0x004fc600078e0202 */
[----:B------:R-:W-:Y:S06]  /*d5c0*/  BAR.SYNC.DEFER_BLOCKING 0x1, 0x80 ;  /* 0x0042000000007b1d */ /* 0x000fec0000010000 */
[----:B------:R-:W2:Y:S01]  /*d5d0*/  @P1 LDG.E R0, [R8.64] ;  /* 0x0000001008001981 */ /* 0x000ea2000c1e1900 */
[----:B------:R-:W-:Y:S02]  /*d5e0*/  IMAD.MOV.U32 R20, RZ, RZ, c[0x0][0x388] ;  /* 0x0000e200ff147624 */ /* 0x000fe400078e00ff */
[----:B------:R-:W-:-:S05]  /*d5f0*/  @P0 IMAD.WIDE R2, R69, R2, c[0x0][0x508] ;  /* 0x0001420045020625 */ /* 0x000fca00078e0202 */
[----:B------:R3:W5:Y:S02]  /*d600*/  @P0 LDG.E R20, [R2.64] ;  /* 0x0000001002140981 */ /* 0x000764000c1e1900 */
[----:B---3--:R-:W-:Y:S02]  /*d610*/  CS2R R2, SRZ ;  /* 0x0000000000027805 */ /* 0x008fe4000001ff00 */
[--C-:B--2---:R-:W-:Y:S01]  /*d620*/  @P1 SHF.R.S32.HI R3, RZ, 0x1f, R0.reuse ;  /* 0x0000001fff031819 */ /* 0x104fe20000011400 */
[----:B------:R-:W-:Y:S01]  /*d630*/  @P1 IMAD.MOV.U32 R2, RZ, RZ, R0 ;  /* 0x000000ffff021224 */ /* 0x000fe200078e0000 */
[----:B------:R-:W-:Y:S05]  /*d640*/  @P0 BRA `(.L_x_692) ;  /* 0x0000004000000947 */ /* 0x000fea0003800000 */
[----:B-1----:R-:W-:Y:S05]  /*d650*/  @!P1 BRA `(.L_x_692) ;  /* 0x0000003000009947 */ /* 0x002fea0003800000 */
[----:B------:R-:W2:Y:S04]  /*d660*/  LDG.E R4, [R8.64] ;  /* 0x0000001008047981 */ /* 0x000ea8000c1e1900 */
[----:B------:R-:W2:Y:S02]  /*d670*/  LDG.E R0, [R8.64+0x4] ;  /* 0x0000041008007981 */ /* 0x000ea4000c1e1900 */
[----:B--2--5:R-:W-:-:S02]  /*d680*/  IADD3 R20, -R4, R0, RZ ;  /* 0x0000000004147210 */ /* 0x024fc40007ffe1ff */
.L_x_692:
[----:B-1----:R-:W-:Y:S01]  /*d690*/  LOP3.LUT R0, R61, 0xffffffe0, RZ, 0xc0, !PT ;  /* 0xffffffe03d007812 */ /* 0x002fe200078ec0ff */
[----:B------:R-:W-:Y:S01]  /*d6a0*/  IMAD.MOV.U32 R6, RZ, RZ, c[0x0][0x4e8] ;  /* 0x00013a00ff067624 */ /* 0x000fe200078e00ff */
[----:B------:R-:W-:Y:S01]  /*d6b0*/  SHF.R.S32.HI R5, RZ, 0x1f, R60 ;  /* 0x0000001fff057819 */ /* 0x000fe2000001143c */
[----:B------:R-:W1:Y:S01]  /*d6c0*/  S2R R23, SR_CTAID.X ;  /* 0x0000000000177919 */ /* 0x000e620000002500 */
[----:B------:R-:W-:Y:S01]  /*d6d0*/  LEA.HI R4, R32, R32, RZ, 0x1 ;  /* 0x0000002020047211 */ /* 0x000fe200078f08ff */
[----:B------:R-:W-:Y:S01]  /*d6e0*/  IMAD.IADD R0, R67, 0x1, -R0 ;  /* 0x0000000143007824 */ /* 0x000fe200078e0a00 */
[----:B------:R-:W-:Y:S01]  /*d6f0*/  LEA.HI R5, R5, R60, RZ, 0x2 ;  /* 0x0000003c05057211 */ /* 0x000fe200078f10ff */
[----:B------:R-:W2:Y:S01]  /*d700*/  S2R R13, SR_CTAID.Y ;  /* 0x00000000000d7919 */ /* 0x000ea20000002600 */
[----:B------:R-:W-:Y:S01]  /*d710*/  ISETP.NE.AND P2, PT, R6, 0x1, PT ;  /* 0x000000010600780c */ /* 0x000fe20003f45270 */
[----:B-----5:R-:W-:Y:S01]  /*d720*/  IMAD R20, R20, c[0x0][0x4e8], RZ ;  /* 0x00013a0014147a24 */ /* 0x020fe200078e02ff */
[----:B------:R-:W-:Y:S01]  /*d730*/  SHF.R.S32.HI R8, RZ, 0x1f, R0 ;  /* 0x0000001fff087819 */ /* 0x000fe20000011400 */
[----:B------:R-:W-:Y:S01]  /*d740*/  BSSY B0, `(.L_x_693) ;  /* 0x000008c000007945 */ /* 0x000fe20003800000 */
[C---:B------:R-:W-:Y:S01]  /*d750*/  LOP3.LUT R6, R4.reuse, 0x1ffffffe, RZ, 0xc0, !PT ;  /* 0x1ffffffe04067812 */ /* 0x040fe200078ec0ff */
[----:B------:R-:W-:Y:S01]  /*d760*/  IMAD.SHL.U32 R4, R4, 0x20, RZ ;  /* 0x0000002004047824 */ /* 0x000fe200078e00ff */
[----:B------:R-:W-:-:S02]  /*d770*/  LOP3.LUT R7, R5, 0xffffffc, RZ, 0xc0, !PT ;  /* 0x0ffffffc05077812 */ /* 0x000fc400078ec0ff */
[----:B------:R-:W-:Y:S02]  /*d780*/  LEA.HI R5, R8, R0, RZ, 0x2 ;  /* 0x0000000008057211 */ /* 0x000fe400078f10ff */
[----:B------:R-:W-:Y:S01]  /*d790*/  IADD3 R6, R32, -R6, RZ ;  /* 0x8000000620067210 */ /* 0x000fe20007ffe0ff */
[----:B------:R-:W-:Y:S01]  /*d7a0*/  IMAD.IADD R7, R60, 0x1, -R7 ;  /* 0x000000013c077824 */ /* 0x000fe200078e0a07 */
[----:B------:R-:W-:Y:S02]  /*d7b0*/  LOP3.LUT R4, R4, 0xffffffc0, RZ, 0xc0, !PT ;  /* 0xffffffc004047812 */ /* 0x000fe400078ec0ff */
[----:B------:R-:W-:Y:S02]  /*d7c0*/  SHF.R.S32.HI R5, RZ, 0x2, R5 ;  /* 0x00000002ff057819 */ /* 0x000fe40000011405 */
[----:B------:R-:W-:Y:S01]  /*d7d0*/  LOP3.LUT P0, RZ, R0, 0x3, RZ, 0xc0, !PT ;  /* 0x0000000300ff7812 */ /* 0x000fe2000780c0ff */
[----:B------:R-:W-:Y:S01]  /*d7e0*/  IMAD R0, R6, 0x8, R4 ;  /* 0x0000000806007824 */ /* 0x000fe200078e0204 */
[-C--:B------:R-:W-:Y:S01]  /*d7f0*/  LEA.HI R19, R66, R67.reuse, RZ, 0x3 ;  /* 0x0000004342137211 */ /* 0x080fe200078f18ff */
[----:B------:R-:W-:Y:S01]  /*d800*/  IMAD R17, R7, 0x10, R5 ;  /* 0x0000001007117824 */ /* 0x000fe200078e0205 */
[----:B------:R-:W-:Y:S01]  /*d810*/  SEL R18, R69, RZ, !P1 ;  /* 0x000000ff45127207 */ /* 0x000fe20004800000 */
[----:B------:R-:W-:Y:S01]  /*d820*/  IMAD R6, R3, c[0x0][0x3a0], RZ ;  /* 0x0000e80003067a24 */ /* 0x000fe200078e02ff */
[----:B------:R-:W-:Y:S01]  /*d830*/  LOP3.LUT R4, R19, 0xfffffff8, RZ, 0xc0, !PT ;  /* 0xfffffff813047812 */ /* 0x000fe200078ec0ff */
[----:B------:R-:W-:Y:S01]  /*d840*/  IMAD.IADD R0, R17, 0x1, R0 ;  /* 0x0000000111007824 */ /* 0x000fe200078e0200 */
[----:B--2---:R-:W-:Y:S01]  /*d850*/  SHF.R.S32.HI R7, RZ, 0x1f, R13 ;  /* 0x0000001fff077819 */ /* 0x004fe2000001140d */
[----:B------:R-:W-:Y:S01]  /*d860*/  IMAD R6, R2, c[0x0][0x3a4], R6 ;  /* 0x0000e90002067a24 */ /* 0x000fe200078e0206 */
[-C--:B------:R-:W-:Y:S01]  /*d870*/  IADD3 R12, -R4, R67.reuse, RZ ;  /* 0x00000043040c7210 */ /* 0x080fe20007ffe1ff */
[----:B-1----:R-:W-:Y:S01]  /*d880*/  IMAD R8, R23, 0x80, R0 ;  /* 0x0000008017087824 */ /* 0x002fe200078e0200 */
[----:B------:R-:W-:Y:S01]  /*d890*/  SHF.R.S32.HI R19, RZ, 0x3, R19 ;  /* 0x00000003ff137819 */ /* 0x000fe20000011413 */
[----:B------:R-:W-:Y:S01]  /*d8a0*/  IMAD.WIDE.U32 R4, R2, c[0x0][0x3a0], RZ ;  /* 0x0000e80002047a25 */ /* 0x000fe200078e00ff */
[----:B------:R-:W-:-:S03]  /*d8b0*/  LEA.HI R22, R66, R67, RZ, 0x6 ;  /* 0x0000004342167211 */ /* 0x000fc600078f30ff */
[----:B------:R-:W-:-:S04]  /*d8c0*/  @P2 IMAD.HI.U32 R0, R8, c[0x0][0x4ec], RZ ;  /* 0x00013b0008002a27 */ /* 0x000fc800078e00ff */
[----:B------:R-:W-:Y:S01]  /*d8d0*/  IMAD.WIDE.U32 R10, R13, c[0x0][0x490], R2 ;  /* 0x000124000d0a7a25 */ /* 0x000fe200078e0002 */
[----:B------:R-:W-:-:S03]  /*d8e0*/  IADD3 R3, R5, R6, RZ ;  /* 0x0000000605037210 */ /* 0x000fc60007ffe0ff */
[----:B------:R-:W-:Y:S02]  /*d8f0*/  IMAD R5, R7, c[0x0][0x490], RZ ;  /* 0x0001240007057a24 */ /* 0x000fe400078e02ff */
[----:B------:R-:W-:Y:S01]  /*d900*/  IMAD.MOV.U32 R9, RZ, RZ, R8 ;  /* 0x000000ffff097224 */ /* 0x000fe200078e0008 */
[----:B------:R-:W-:Y:S01]  /*d910*/  @P2 SHF.R.U32.HI R9, RZ, c[0x0][0x4f0], R0 ;  /* 0x00013c00ff092a19 */ /* 0x000fe20000011600 */
[----:B------:R-:W-:Y:S01]  /*d920*/  IMAD R5, R13, c[0x0][0x494], R5 ;  /* 0x000125000d057a24 */ /* 0x000fe200078e0205 */
[----:B------:R-:W-:Y:S01]  /*d930*/  SHF.R.S32.HI R0, RZ, 0x1f, R69 ;  /* 0x0000001fff007819 */ /* 0x000fe20000011445 */
[----:B------:R-:W-:Y:S02]  /*d940*/  IMAD.MOV.U32 R2, RZ, RZ, R4 ;  /* 0x000000ffff027224 */ /* 0x000fe400078e0004 */
[----:B------:R-:W-:Y:S01]  /*d950*/  IMAD R16, R7, c[0x0][0x3e8], RZ ;  /* 0x0000fa0007107a24 */ /* 0x000fe200078e02ff */
[----:B------:R-:W-:Y:S01]  /*d960*/  SEL R14, R0, RZ, !P1 ;  /* 0x000000ff000e7207 */ /* 0x000fe20004800000 */
[----:B------:R-:W-:Y:S01]  /*d970*/  IMAD.WIDE.U32 R6, R13, c[0x0][0x3e8], R2 ;  /* 0x0000fa000d067a25 */ /* 0x000fe200078e0002 */
[----:B------:R-:W-:-:S02]  /*d980*/  IADD3 R5, R11, R5, RZ ;  /* 0x000000050b057210 */ /* 0x000fc40007ffe0ff */
[----:B------:R-:W-:Y:S01]  /*d990*/  SHF.L.U32 R11, R19, 0x6, RZ ;  /* 0x00000006130b7819 */ /* 0x000fe200000006ff */
[----:B------:R-:W-:Y:S02]  /*d9a0*/  IMAD.MOV R0, RZ, RZ, -R9 ;  /* 0x000000ffff007224 */ /* 0x000fe400078e0a09 */
[----:B------:R-:W-:Y:S02]  /*d9b0*/  IMAD R2, R12, 0x10, R19 ;  /* 0x000000100c027824 */ /* 0x000fe400078e0213 */
[----:B------:R-:W-:Y:S02]  /*d9c0*/  IMAD R3, R14, c[0x0][0x498], RZ ;  /* 0x000126000e037a24 */ /* 0x000fe400078e02ff */
[----:B------:R-:W-:Y:S02]  /*d9d0*/  IMAD.MOV.U32 R4, RZ, RZ, R10 ;  /* 0x000000ffff047224 */ /* 0x000fe400078e000a */
[----:B------:R-:W-:Y:S01]  /*d9e0*/  IMAD R10, R0, c[0x0][0x4e8], R8 ;  /* 0x00013a00000a7a24 */ /* 0x000fe200078e0208 */
[----:B------:R-:W-:Y:S01]  /*d9f0*/  LOP3.LUT R0, R11, 0x1c0, RZ, 0xc0, !PT ;  /* 0x000001c00b007812 */ /* 0x000fe200078ec0ff */
[C---:B------:R-:W-:Y:S01]  /*da00*/  IMAD R15, R18.reuse, c[0x0][0x49c], R3 ;  /* 0x00012700120f7a24 */ /* 0x040fe200078e0203 */
[----:B------:R-:W-:Y:S01]  /*da10*/  LEA R11, R23, R2, 0x7 ;  /* 0x00000002170b7211 */ /* 0x000fe200078e38ff */
[----:B------:R-:W-:Y:S01]  /*da20*/  IMAD R16, R13, c[0x0][0x3ec], R16 ;  /* 0x0000fb000d107a24 */ /* 0x000fe200078e0210 */
[----:B------:R-:W-:Y:S01]  /*da30*/  SHF.R.U32.HI R13, RZ, 0x3, R0 ;  /* 0x00000003ff0d7819 */ /* 0x000fe20000011600 */
[----:B------:R-:W-:-:S04]  /*da40*/  IMAD.WIDE.U32 R2, R18, c[0x0][0x498], R4 ;  /* 0x0001260012027a25 */ /* 0x000fc800078e0004 */
[----:B------:R-:W-:Y:S01]  /*da50*/  IMAD.SHL.U32 R8, R12, 0x8, RZ ;  /* 0x000000080c087824 */ /* 0x000fe200078e00ff */
[----:B------:R-:W-:Y:S01]  /*da60*/  SHF.R.S32.HI R12, RZ, 0x1f, R9 ;  /* 0x0000001fff0c7819 */ /* 0x000fe20000011409 */
[----:B------:R-:W-:Y:S01]  /*da70*/  IMAD.IADD R5, R7, 0x1, R16 ;  /* 0x0000000107057824 */ /* 0x000fe200078e0210 */
[----:B------:R-:W-:Y:S01]  /*da80*/  IADD3 R2, P1, R9, R2, RZ ;  /* 0x0000000209027210 */ /* 0x000fe20007f3e0ff */
[----:B------:R-:W-:Y:S01]  /*da90*/  IMAD.MOV.U32 R16, RZ, RZ, R11 ;  /* 0x000000ffff107224 */ /* 0x000fe200078e000b */
[----:B------:R-:W-:Y:S01]  /*daa0*/  SHF.R.S32.HI R7, RZ, 0x1f, R10 ;  /* 0x0000001fff077819 */ /* 0x000fe2000001140a */
[----:B------:R-:W-:Y:S01]  /*dab0*/  IMAD R17, R23, 0x80, R17 ;  /* 0x0000008017117824 */ /* 0x000fe200078e0211 */
[----:B------:R-:W-:Y:S02]  /*dac0*/  IADD3.X R3, R12, R3, R15, P1, !PT ;  /* 0x000000030c037210 */ /* 0x000fe40000ffe40f */
[----:B------:R-:W-:Y:S01]  /*dad0*/  LOP3.LUT R4, R0, 0x38, R8, 0xf8, !PT ;  /* 0x0000003800047812 */ /* 0x000fe200078ef808 */
[----:B------:R-:W-:Y:S01]  /*dae0*/  IMAD R7, R7, c[0x0][0x488], RZ ;  /* 0x0001220007077a24 */ /* 0x000fe200078e02ff */
[----:B------:R-:W-:Y:S01]  /*daf0*/  IADD3 R9, R17, 0x8, RZ ;  /* 0x0000000811097810 */ /* 0x000fe20007ffe0ff */
[----:B------:R-:W-:Y:S01]  /*db00*/  @P2 IMAD.HI.U32 R0, R11, c[0x0][0x4ec], RZ ;  /* 0x00013b000b002a27 */ /* 0x000fe200078e00ff */
[----:B------:R-:W-:-:S02]  /*db10*/  LOP3.LUT R21, R4, R13, RZ, 0x3c, !PT ;  /* 0x0000000d04157212 */ /* 0x000fc400078e3cff */
[----:B------:R-:W-:Y:S01]  /*db20*/  MOV R4, R6 ;  /* 0x0000000600047202 */ /* 0x000fe20000000f00 */
[C---:B------:R-:W-:Y:S01]  /*db30*/  IMAD.WIDE.U32 R2, R10.reuse, c[0x0][0x488], R2 ;  /* 0x000122000a027a25 */ /* 0x040fe200078e0002 */
[----:B------:R-:W-:Y:S02]  /*db40*/  @P2 SHF.R.U32.HI R16, RZ, c[0x0][0x4f0], R0 ;  /* 0x00013c00ff102a19 */ /* 0x000fe40000011600 */
[-C--:B------:R-:W-:Y:S01]  /*db50*/  ISETP.GE.OR P2, PT, R9, R20.reuse, P0 ;  /* 0x000000140900720c */ /* 0x080fe20000746670 */
[----:B------:R-:W-:Y:S01]  /*db60*/  IMAD R7, R10, c[0x0][0x48c], R7 ;  /* 0x000123000a077a24 */ /* 0x000fe200078e0207 */
[----:B------:R-:W-:Y:S01]  /*db70*/  LEA R0, P1, R2, c[0x0][0x450], 0x2 ;  /* 0x0001140002007a11 */ /* 0x000fe200078210ff */
[----:B------:R-:W-:Y:S01]  /*db80*/  IMAD R6, R14, c[0x0][0x3f0], RZ ;  /* 0x0000fc000e067a24 */ /* 0x000fe200078e02ff */
[----:B------:R-:W-:Y:S01]  /*db90*/  ISETP.GE.OR P3, PT, R17, R20, P0 ;  /* 0x000000141100720c */ /* 0x000fe20000766670 */
[----:B------:R-:W-:Y:S01]  /*dba0*/  IMAD.MOV R10, RZ, RZ, -R16 ;  /* 0x000000ffff0a7224 */ /* 0x000fe200078e0a10 */
[----:B------:R-:W-:Y:S01]  /*dbb0*/  IADD3 R7, R3, R7, RZ ;  /* 0x0000000703077210 */ /* 0x000fe20007ffe0ff */
[C---:B------:R-:W-:Y:S01]  /*dbc0*/  IMAD R3, R18.reuse, c[0x0][0x3f4], R6 ;  /* 0x0000fd0012037a24 */ /* 0x040fe200078e0206 */
[----:B------:R-:W-:Y:S01]  /*dbd0*/  SHF.R.S32.HI R6, RZ, 0x1f, R16 ;  /* 0x0000001fff067819 */ /* 0x000fe20000011410 */
[----:B------:R-:W-:Y:S01]  /*dbe0*/  IMAD.WIDE.U32 R4, R18, c[0x0][0x3f0], R4 ;  /* 0x0000fc0012047a25 */ /* 0x000fe200078e0004 */
[----:B------:R-:W-:Y:S01]  /*dbf0*/  LEA.HI.X R2, R2, c[0x0][0x454], R7, 0x2, P1 ;  /* 0x0001150002027a11 */ /* 0x000fe200008f1407 */
[----:B------:R-:W-:Y:S02]  /*dc00*/  SHFL.IDX PT, R12, R0, RZ, 0x1c1f ;  /* 0x001c1fff000c7589 */ /* 0x000fe400000e0000 */
[----:B------:R-:W-:-:S02]  /*dc10*/  IMAD R9, R10, c[0x0][0x4e8], R11 ;  /* 0x00013a000a097a24 */ /* 0x000fc400078e020b */
[----:B------:R-:W1:Y:S01]  /*dc20*/  SHFL.IDX PT, R13, R2, RZ, 0x1c1f ;  /* 0x001c1fff020d7589 */ /* 0x000e6200000e0000 */
[----:B------:R-:W-:Y:S02]  /*dc30*/  IMAD.IADD R3, R5, 0x1, R3 ;  /* 0x0000000105037824 */ /* 0x000fe400078e0203 */
[----:B------:R-:W-:Y:S01]  /*dc40*/  IMAD R5, R6, c[0x0][0x3e0], RZ ;  /* 0x0000f80006057a24 */ /* 0x000fe200078e02ff */
[----:B------:R-:W-:Y:S03]  /*dc50*/  SHFL.IDX PT, R10, R0, 0x1, 0x1c1f ;  /* 0x003c1f00000a7f89 */ /* 0x000fe600000e0000 */
[----:B------:R-:W-:Y:S01]  /*dc60*/  IMAD R18, R16, c[0x0][0x3e4], R5 ;  /* 0x0000f90010127a24 */ /* 0x000fe200078e0205 */
[----:B------:R-:W2:Y:S01]  /*dc70*/  SHFL.IDX PT, R11, R2, 0x1, 0x1c1f ;  /* 0x003c1f00020b7f89 */ /* 0x000ea200000e0000 */
[----:B------:R-:W-:-:S03]  /*dc80*/  SHF.L.U32 R5, R22, 0x3, RZ ;  /* 0x0000000316057819 */ /* 0x000fc600000006ff */
[----:B------:R-:W-:Y:S01]  /*dc90*/  SHFL.IDX PT, R14, R0, 0x2, 0x1c1f ;  /* 0x005c1f00000e7f89 */ /* 0x000fe200000e0000 */
[----:B------:R-:W-:-:S03]  /*dca0*/  LOP3.LUT R5, R21, 0x7ffffe00, R5, 0xf8, !PT ;  /* 0x7ffffe0015057812 */ /* 0x000fc600078ef805 */
[----:B------:R-:W3:Y:S04]  /*dcb0*/  SHFL.IDX PT, R15, R2, 0x2, 0x1c1f ;  /* 0x005c1f00020f7f89 */ /* 0x000ee800000e0000 */
[----:B------:R4:W-:Y:S04]  /*dcc0*/  SHFL.IDX PT, R6, R0, 0x3, 0x1c1f ;  /* 0x007c1f0000067f89 */ /* 0x0009e800000e0000 */
[----:B------:R3:W3:Y:S04]  /*dcd0*/  SHFL.IDX PT, R7, R2, 0x3, 0x1c1f ;  /* 0x007c1f0002077f89 */ /* 0x0006e800000e0000 */
[----:B-1----:R-:W-:Y:S04]  /*dce0*/  @!P3 ST.E [R12.64], R62 ;  /* 0x0000003e0c00b985 */ /* 0x002fe8000c101910 */
[----:B--2---:R-:W-:Y:S01]  /*dcf0*/  @!P2 ST.E [R10.64], R63 ;  /* 0x0000003f0a00a985 */ /* 0x004fe2000c101910 */
[----:B----4-:R-:W-:Y:S01]  /*dd00*/  SHF.R.S32.HI R0, RZ, 0x1f, R9 ;  /* 0x0000001fff007819 */ /* 0x010fe20000011409 */
[----:B---3--:R-:W-:Y:S01]  /*dd10*/  IMAD.MOV.U32 R2, RZ, RZ, R4 ;  /* 0x000000ffff027224 */ /* 0x008fe200078e0004 */
[----:B------:R-:W-:-:S03]  /*dd20*/  IADD3 R4, R17, 0x40, RZ ;  /* 0x0000004011047810 */ /* 0x000fc60007ffe0ff */
[----:B------:R-:W-:Y:S01]  /*dd30*/  IMAD R0, R0, c[0x0][0x3d8], RZ ;  /* 0x0000f60000007a24 */ /* 0x000fe200078e02ff */
[----:B------:R-:W-:Y:S01]  /*dd40*/  IADD3 R17, R17, 0x48, RZ ;  /* 0x0000004811117810 */ /* 0x000fe20007ffe0ff */
[----:B------:R-:W-:Y:S01]  /*dd50*/  IMAD.WIDE.U32 R2, R16, c[0x0][0x3e0], R2 ;  /* 0x0000f80010027a25 */ /* 0x000fe200078e0002 */
[-C--:B------:R-:W-:Y:S02]  /*dd60*/  ISETP.GE.OR P1, PT, R4, R20.reuse, P0 ;  /* 0x000000140400720c */ /* 0x080fe40000726670 */
[----:B------:R-:W-:Y:S01]  /*dd70*/  ISETP.GE.OR P0, PT, R17, R20, P0 ;  /* 0x000000141100720c */ /* 0x000fe20000706670 */
[----:B------:R-:W-:Y:S02]  /*dd80*/  IMAD R4, R9, c[0x0][0x3dc], R0 ;  /* 0x0000f70009047a24 */ /* 0x000fe400078e0200 */
[----:B------:R-:W-:Y:S02]  /*dd90*/  IMAD.SHL.U32 R0, R5, 0x2, RZ ;  /* 0x0000000205007824 */ /* 0x000fe400078e00ff */
[----:B------:R-:W-:-:S04]  /*dda0*/  IMAD.IADD R3, R3, 0x1, R18 ;  /* 0x0000000103037824 */ /* 0x000fc800078e0212 */
[----:B------:R-:W-:Y:S02]  /*ddb0*/  IMAD.WIDE.U32 R2, R9, c[0x0][0x3d8], R2 ;  /* 0x0000f60009027a25 */ /* 0x000fe400078e0002 */
[----:B------:R-:W-:Y:S03]  /*ddc0*/  @!P1 ST.E [R14.64], R64 ;  /* 0x000000400e009985 */ /* 0x000fe6000c101910 */
[----:B------:R-:W-:Y:S01]  /*ddd0*/  IADD3 R3, R3, R4, RZ ;  /* 0x0000000403037210 */ /* 0x000fe20007ffe0ff */
[----:B------:R1:W-:Y:S01]  /*dde0*/  @!P0 ST.E [R6.64], R65 ;  /* 0x0000004106008985 */ /* 0x0003e2000c101910 */
[----:B------:R-:W-:-:S03]  /*ddf0*/  LEA R9, P0, R2, c[0x0][0x380], 0x1 ;  /* 0x0000e00002097a11 */ /* 0x000fc600078008ff */
[----:B------:R2:W3:Y:S04]  /*de00*/  LDS.128 R28, [R0+0x880] ;  /* 0x00088000001c7984 */ /* 0x0004e80000000c00 */
[----:B------:R2:W4:Y:S04]  /*de10*/  LDS.128 R36, [R0+0x1080] ;  /* 0x0010800000247984 */ /* 0x0005280000000c00 */
[----:B------:R2:W2:Y:S04]  /*de20*/  LDS.128 R44, [R0+0x1880] ;  /* 0x00188000002c7984 */ /* 0x0004a80000000c00 */
[----:B------:R2:W2:Y:S04]  /*de30*/  LDS.128 R52, [R0+0x2080] ;  /* 0x0020800000347984 */ /* 0x0004a80000000c00 */
[----:B------:R2:W2:Y:S04]  /*de40*/  LDS.128 R60, [R0+0x2880] ;  /* 0x00288000003c7984 */ /* 0x0004a80000000c00 */
[----:B------:R2:W2:Y:S01]  /*de50*/  LDS.128 R68, [R0+0x3080] ;  /* 0x0030800000447984 */ /* 0x0004a20000000c00 */
[----:B-1----:R-:W-:-:S03]  /*de60*/  IMAD R6, R23, 0x80, R19 ;  /* 0x0000008017067824 */ /* 0x002fc600078e0213 */
[----:B------:R1:W1:Y:S01]  /*de70*/  LDS.128 R72, [R0+0x3880] ;  /* 0x0038800000487984 */ /* 0x0002620000000c00 */
[----:B------:R-:W-:-:S03]  /*de80*/  LEA.HI.X R7, R2, c[0x0][0x384], R3, 0x1, P0 ;  /* 0x0000e10002077a11 */ /* 0x000fc600000f0c03 */
[----:B------:R1:W1:Y:S01]  /*de90*/  LDS.128 R24, [R0+0x4880] ;  /* 0x0048800000187984 */ /* 0x0002620000000c00 */
[----:B------:R-:W-:-:S03]  /*dea0*/  ISETP.GE.AND P0, PT, R6, R20, PT ;  /* 0x000000140600720c */ /* 0x000fc60003f06270 */
[----:B------:R1:W1:Y:S04]  /*deb0*/  LDS.128 R32, [R0+0x5080] ;  /* 0x0050800000207984 */ /* 0x0002680000000c00 */
[----:B------:R1:W1:Y:S04]  /*dec0*/  LDS.128 R40, [R0+0x5880] ;  /* 0x0058800000287984 */ /* 0x0002680000000c00 */
[----:B------:R1:W1:Y:S04]  /*ded0*/  LDS.128 R48, [R0+0x6080] ;  /* 0x0060800000307984 */ /* 0x0002680000000c00 */
[----:B------:R1:W1:Y:S04]  /*dee0*/  LDS.128 R56, [R0+0x6880] ;  /* 0x0068800000387984 */ /* 0x0002680000000c00 */
[----:B------:R1:W1:Y:S04]  /*def0*/  LDS.128 R64, [R0+0x7080] ;  /* 0x0070800000407984 */ /* 0x0002680000000c00 */
[----:B------:R1:W1:Y:S04]  /*df00*/  LDS.128 R76, [R0+0x7880] ;  /* 0x00788000004c7984 */ /* 0x0002680000000c00 */
[----:B------:R1:W1:Y:S04]  /*df10*/  SHFL.IDX PT, R2, R9, RZ, 0x181f ;  /* 0x00181fff09027589 */ /* 0x00026800000e0000 */
[----:B------:R1:W1:Y:S01]  /*df20*/  SHFL.IDX PT, R3, R7, RZ, 0x181f ;  /* 0x00181fff07037589 */ /* 0x00026200000e0000 */
[----:B------:R-:W-:Y:S05]  /*df30*/  @P0 BRA `(.L_x_694) ;  /* 0x000000c000000947 */ /* 0x000fea0003800000 */
[----:B--234-:R-:W2:Y:S01]  /*df40*/  LDS.128 R16, [R0+0x80] ;  /* 0x0000800000107984 */ /* 0x01cea20000000c00 */
[----:B------:R-:W-:-:S02]  /*df50*/  IADD3 R4, R8, 0x40, RZ ;  /* 0x0000004008047810 */ /* 0x000fc40007ffe0ff */
[----:B------:R-:W-:Y:S01]  /*df60*/  ISETP.GE.AND P1, PT, R8, c[0x0][0x3c8], PT ;  /* 0x0000f20008007a0c */ /* 0x000fe20003f26270 */
[----:B------:R3:W4:Y:S01]  /*df70*/  LDS.128 R12, [R0+0x4080] ;  /* 0x00408000000c7984 */ /* 0x0007220000000c00 */
[----:B------:R-:W-:-:S13]  /*df80*/  ISETP.GE.AND P0, PT, R4, c[0x0][0x3c8], PT ;  /* 0x0000f20004007a0c */ /* 0x000fda0003f06270 */
[----:B-1-3--:R-:W-:-:S04]  /*df90*/  @!P0 SHF.R.S32.HI R0, RZ, 0x1f, R4 ;  /* 0x0000001fff008819 */ /* 0x00afc80000011404 */
[----:B------:R-:W-:Y:S01]  /*dfa0*/  @!P0 LEA.HI R0, R0, R4, RZ, 0x3 ;  /* 0x0000000400008211 */ /* 0x000fe200078f18ff */
[----:B------:R-:W-:-:S03]  /*dfb0*/  @!P1 IMAD.WIDE R4, R8, 0x2, R2 ;  /* 0x0000000208049825 */ /* 0x000fc600078e0202 */
[----:B------:R-:W-:-:S05]  /*dfc0*/  @!P0 LOP3.LUT R0, R0, 0xfffffff8, RZ, 0xc0, !PT ;  /* 0xfffffff800008812 */ /* 0x000fca00078ec0ff */
[----:B------:R-:W-:Y:S01]  /*dfd0*/  @!P0 IMAD.WIDE R2, R0, 0x2, R2 ;  /* 0x0000000200028825 */ /* 0x000fe200078e0202 */
[----:B--2---:R1:W-:Y:S04]  /*dfe0*/  @!P1 ST.E.128 [R4.64], R16 ;  /* 0x0000001004009985 */ /* 0x0043e8000c101d10 */
[----:B----4-:R1:W-:Y:S02]  /*dff0*/  @!P0 ST.E.128 [R2.64], R12 ;  /* 0x0000000c02008985 */ /* 0x0103e4000c101d10 */
.L_x_694:
[----:B--234-:R-:W-:Y:S05]  /*e000*/  BSYNC B0 ;  /* 0x0000000000007941 */ /* 0x01cfea0003800000 */
.L_x_693:
[----:B-1----:R-:W-:Y:S01]  /*e010*/  IADD3 R0, R6, 0x10, RZ ;  /* 0x0000001006007810 */ /* 0x002fe20007ffe0ff */
[----:B------:R1:W2:Y:S01]  /*e020*/  SHFL.IDX PT, R3, R7, 0x1, 0x181f ;  /* 0x00381f0007037f89 */ /* 0x0002a200000e0000 */
[----:B------:R-:W-:Y:S02]  /*e030*/  BSSY B0, `(.L_x_695) ;  /* 0x000000e000007945 */ /* 0x000fe40003800000 */
[----:B------:R-:W-:Y:S01]  /*e040*/  ISETP.GE.AND P0, PT, R0, R20, PT ;  /* 0x000000140000720c */ /* 0x000fe20003f06270 */
[----:B------:R1:W3:-:S12]  /*e050*/  SHFL.IDX PT, R2, R9, 0x1, 0x181f ;  /* 0x00381f0009027f89 */ /* 0x0002d800000e0000 */
[----:B------:R-:W-:Y:S05]  /*e060*/  @P0 BRA `(.L_x_696) ;  /* 0x000000a000000947 */ /* 0x000fea0003800000 */
[C---:B------:R-:W-:Y:S02]  /*e070*/  IADD3 R4, R8.reuse, 0x40, RZ ;  /* 0x0000004008047810 */ /* 0x040fe40007ffe0ff */
[----:B------:R-:W-:Y:S02]  /*e080*/  ISETP.GE.AND P1, PT, R8, c[0x0][0x3c8], PT ;  /* 0x0000f20008007a0c */ /* 0x000fe40003f26270 */
[----:B------:R-:W-:-:S13]  /*e090*/  ISETP.GE.AND P0, PT, R4, c[0x0][0x3c8], PT ;  /* 0x0000f20004007a0c */ /* 0x000fda0003f06270 */
[----:B------:R-:W-:-:S04]  /*e0a0*/  @!P0 SHF.R.S32.HI R0, RZ, 0x1f, R4 ;  /* 0x0000001fff008819 */ /* 0x000fc80000011404 */
[----:B------:R-:W-:Y:S01]  /*e0b0*/  @!P0 LEA.HI R0, R0, R4, RZ, 0x3 ;  /* 0x0000000400008211 */ /* 0x000fe200078f18ff */
[----:B--23--:R-:W-:-:S03]  /*e0c0*/  @!P1 IMAD.WIDE R4, R8, 0x2, R2 ;  /* 0x0000000208049825 */ /* 0x00cfc600078e0202 */
[----:B------:R-:W-:Y:S02]  /*e0d0*/  @!P0 LOP3.LUT R0, R0, 0xfffffff8, RZ, 0xc0, !PT ;  /* 0xfffffff800008812 */ /* 0x000fe400078ec0ff */
[----:B------:R2:W-:Y:S03]  /*e0e0*/  @!P1 ST.E.128 [R4.64], R28 ;  /* 0x0000001c04009985 */ /* 0x0005e6000c101d10 */
[----:B------:R-:W-:-:S05]  /*e0f0*/  @!P0 IMAD.WIDE R2, R0, 0x2, R2 ;  /* 0x0000000200028825 */ /* 0x000fca00078e0202 */
[----:B------:R2:W-:Y:S02]  /*e100*/  @!P0 ST.E.128 [R2.64], R24 ;  /* 0x0000001802008985 */ /* 0x0005e4000c101d10 */
.L_x_696:
[----:B------:R-:W-:Y:S05]  /*e110*/  BSYNC B0 ;  /* 0x0000000000007941 */ /* 0x000fea0003800000 */
.L_x_695:
[----:B------:R-:W-:Y:S01]  /*e120*/  IADD3 R0, R6, 0x20, RZ ;  /* 0x0000002006007810 */ /* 0x000fe20007ffe0ff */
[----:B--2---:R2:W4:Y:S01]  /*e130*/  SHFL.IDX PT, R3, R7, 0x2, 0x181f ;  /* 0x00581f0007037f89 */ /* 0x00452200000e0000 */
[----:B------:R-:W-:Y:S02]  /*e140*/  BSSY B0, `(.L_x_697) ;  /* 0x000000e000007945 */ /* 0x000fe40003800000 */
[----:B------:R-:W-:Y:S01]  /*e150*/  ISETP.GE.AND P0, PT, R0, R20, PT ;  /* 0x000000140000720c */ /* 0x000fe20003f06270 */
[----:B---3--:R2:W3:-:S12]  /*e160*/  SHFL.IDX PT, R2, R9, 0x2, 0x181f ;  /* 0x00581f0009027f89 */ /* 0x0084d800000e0000 */
[----:B------:R-:W-:Y:S05]  /*e170*/  @P0 BRA `(.L_x_698) ;  /* 0x000000a000000947 */ /* 0x000fea0003800000 */
[C---:B------:R-:W-:Y:S02]  /*e180*/  IADD3 R4, R8.reuse, 0x40, RZ ;  /* 0x0000004008047810 */ /* 0x040fe40007ffe0ff */
[----:B------:R-:W-:Y:S02]  /*e190*/  ISETP.GE.AND P1, PT, R8, c[0x0][0x3c8], PT ;  /* 0x0000f20008007a0c */ /* 0x000fe40003f26270 */
[----:B------:R-:W-:-:S13]  /*e1a0*/  ISETP.GE.AND P0, PT, R4, c[0x0][0x3c8], PT ;  /* 0x0000f20004007a0c */ /* 0x000fda0003f06270 */
[----:B------:R-:W-:-:S04]  /*e1b0*/  @!P0 SHF.R.S32.HI R0, RZ, 0x1f, R4 ;  /* 0x0000001fff008819 */ /* 0x000fc80000011404 */
[----:B------:R-:W-:Y:S01]  /*e1c0*/  @!P0 LEA.HI R0, R0, R4, RZ, 0x3 ;  /* 0x0000000400008211 */ /* 0x000fe200078f18ff */
[----:B---34-:R-:W-:-:S03]  /*e1d0*/  @!P1 IMAD.WIDE R4, R8, 0x2, R2 ;  /* 0x0000000208049825 */ /* 0x018fc600078e0202 */
[----:B------:R-:W-:Y:S02]  /*e1e0*/  @!P0 LOP3.LUT R0, R0, 0xfffffff8, RZ, 0xc0, !PT ;  /* 0xfffffff800008812 */ /* 0x000fe400078ec0ff */
[----:B------:R3:W-:Y:S03]  /*e1f0*/  @!P1 ST.E.128 [R4.64], R36 ;  /* 0x0000002404009985 */ /* 0x0007e6000c101d10 */
[----:B------:R-:W-:-:S05]  /*e200*/  @!P0 IMAD.WIDE R2, R0, 0x2, R2 ;  /* 0x0000000200028825 */ /* 0x000fca00078e0202 */
[----:B------:R3:W-:Y:S02]  /*e210*/  @!P0 ST.E.128 [R2.64], R32 ;  /* 0x0000002002008985 */ /* 0x0007e4000c101d10 */
.L_x_698:
[----:B------:R-:W-:Y:S05]  /*e220*/  BSYNC B0 ;  /* 0x0000000000007941 */ /* 0x000fea0003800000 */
.L_x_697:
[----:B------:R-:W-:Y:S01]  /*e230*/  IADD3 R0, R6, 0x30, RZ ;  /* 0x0000003006007810 */ /* 0x000fe20007ffe0ff */
[----:B---34-:R3:W4:Y:S01]  /*e240*/  SHFL.IDX PT, R3, R7, 0x3, 0x181f ;  /* 0x00781f0007037f89 */ /* 0x01872200000e0000 */
[----:B------:R-:W-:Y:S02]  /*e250*/  BSSY B0, `(.L_x_699) ;  /* 0x000000e000007945 */ /* 0x000fe40003800000 */
[----:B------:R-:W-:Y:S01]  /*e260*/  ISETP.GE.AND P0, PT, R0, R20, PT ;  /* 0x000000140000720c */ /* 0x000fe20003f06270 */
[----:B------:R3:W1:-:S12]  /*e270*/  SHFL.IDX PT, R2, R9, 0x3, 0x181f ;  /* 0x00781f0009027f89 */ /* 0x00065800000e0000 */
[----:B------:R-:W-:Y:S05]  /*e280*/  @P0 BRA `(.L_x_700) ;  /* 0x000000a000000947 */ /* 0x000fea0003800000 */
[C---:B------:R-:W-:Y:S02]  /*e290*/  IADD3 R4, R8.reuse, 0x40, RZ ;  /* 0x0000004008047810 */ /* 0x040fe40007ffe0ff */
[----:B------:R-:W-:Y:S02]  /*e2a0*/  ISETP.GE.AND P1, PT, R8, c[0x0][0x3c8], PT ;  /* 0x0000f20008007a0c */ /* 0x000fe40003f26270 */
[----:B------:R-:W-:-:S13]  /*e2b0*/  ISETP.GE.AND P0, PT, R4, c[0x0][0x3c8], PT ;  /* 0x0000f20004007a0c */ /* 0x000fda0003f06270 */
[----:B------:R-:W-:-:S04]  /*e2c0*/  @!P0 SHF.R.S32.HI R0, RZ, 0x1f, R4 ;  /* 0x0000001fff008819 */ /* 0x000fc80000011404 */
[----:B------:R-:W-:Y:S01]  /*e2d0*/  @!P0 LEA.HI R0, R0, R4, RZ, 0x3 ;  /* 0x0000000400008211 */ /* 0x000fe200078f18ff */
[----:B-1--4-:R-:W-:-:S03]  /*e2e0*/  @!P1 IMAD.WIDE R4, R8, 0x2, R2 ;  /* 0x0000000208049825 */ /* 0x012fc600078e0202 */
[----:B------:R-:W-:Y:S02]  /*e2f0*/  @!P0 LOP3.LUT R0, R0, 0xfffffff8, RZ, 0xc0, !PT ;  /* 0xfffffff800008812 */ /* 0x000fe400078ec0ff */
[----:B------:R1:W-:Y:S03]  /*e300*/  @!P1 ST.E.128 [R4.64], R44 ;  /* 0x0000002c04009985 */ /* 0x0003e6000c101d10 */
[----:B------:R-:W-:-:S05]  /*e310*/  @!P0 IMAD.WIDE R2, R0, 0x2, R2 ;  /* 0x0000000200028825 */ /* 0x000fca00078e0202 */
[----:B------:R1:W-:Y:S02]  /*e320*/  @!P0 ST.E.128 [R2.64], R40 ;  /* 0x0000002802008985 */ /* 0x0003e4000c101d10 */
.L_x_700:
[----:B------:R-:W-:Y:S05]  /*e330*/  BSYNC B0 ;  /* 0x0000000000007941 */ /* 0x000fea0003800000 */
.L_x_699:
[----:B------:R-:W-:Y:S01]  /*e340*/  IADD3 R0, R6, 0x40, RZ ;  /* 0x0000004006007810 */ /* 0x000fe20007ffe0ff */
[----:B-1--4-:R1:W4:Y:S01]  /*e350*/  SHFL.IDX PT, R3, R7, 0x4, 0x181f ;  /* 0x00981f0007037f89 */ /* 0x01232200000e0000 */
[----:B------:R-:W-:Y:S02]  /*e360*/  BSSY B0, `(.L_x_701) ;  /* 0x000000e000007945 */ /* 0x000fe40003800000 */
[----:B------:R-:W-:Y:S01]  /*e370*/  ISETP.GE.AND P0, PT, R0, R20, PT ;  /* 0x000000140000720c */ /* 0x000fe20003f06270 */
[----:B------:R1:W2:-:S12]  /*e380*/  SHFL.IDX PT, R2, R9, 0x4, 0x181f ;  /* 0x00981f0009027f89 */ /* 0x00029800000e0000 */
[----:B------:R-:W-:Y:S05]  /*e390*/  @P0 BRA `(.L_x_702) ;  /* 0x000000a000000947 */ /* 0x000fea0003800000 */
[C---:B------:R-:W-:Y:S02]  /*e3a0*/  IADD3 R4, R8.reuse, 0x40, RZ ;  /* 0x0000004008047810 */ /* 0x040fe40007ffe0ff */
[----:B------:R-:W-:Y:S02]  /*e3b0*/  ISETP.GE.AND P1, PT, R8, c[0x0][0x3c8], PT ;  /* 0x0000f20008007a0c */ /* 0x000fe40003f26270 */
[----:B------:R-:W-:-:S13]  /*e3c0*/  ISETP.GE.AND P0, PT, R4, c[0x0][0x3c8], PT ;  /* 0x0000f20004007a0c */ /* 0x000fda0003f06270 */
[----:B------:R-:W-:-:S04]  /*e3d0*/  @!P0 SHF.R.S32.HI R0, RZ, 0x1f, R4 ;  /* 0x0000001fff008819 */ /* 0x000fc80000011404 */
[----:B------:R-:W-:Y:S01]  /*e3e0*/  @!P0 LEA.HI R0, R0, R4, RZ, 0x3 ;  /* 0x0000000400008211 */ /* 0x000fe200078f18ff */
[----:B--2-4-:R-:W-:-:S03]  /*e3f0*/  @!P1 IMAD.WIDE R4, R8, 0x2, R2 ;  /* 0x0000000208049825 */ /* 0x014fc600078e0202 */
[----:B------:R-:W-:Y:S02]  /*e400*/  @!P0 LOP3.LUT R0, R0, 0xfffffff8, RZ, 0xc0, !PT ;  /* 0xfffffff800008812 */ /* 0x000fe400078ec0ff */
[----:B------:R2:W-:Y:S03]  /*e410*/  @!P1 ST.E.128 [R4.64], R52 ;  /* 0x0000003404009985 */ /* 0x0005e6000c101d10 */
[----:B------:R-:W-:-:S05]  /*e420*/  @!P0 IMAD.WIDE R2, R0, 0x2, R2 ;  /* 0x0000000200028825 */ /* 0x000fca00078e0202 */
[----:B------:R2:W-:Y:S02]  /*e430*/  @!P0 ST.E.128 [R2.64], R48 ;  /* 0x0000003002008985 */ /* 0x0005e4000c101d10 */
.L_x_702:
[----:B------:R-:W-:Y:S05]  /*e440*/  BSYNC B0 ;  /* 0x0000000000007941 */ /* 0x000fea0003800000 */
.L_x_701:
[----:B------:R-:W-:Y:S01]  /*e450*/  IADD3 R0, R6, 0x50, RZ ;  /* 0x0000005006007810 */ /* 0x000fe20007ffe0ff */
[----:B--2-4-:R2:W4:Y:S01]  /*e460*/  SHFL.IDX PT, R3, R7, 0x5, 0x181f ;  /* 0x00b81f0007037f89 */ /* 0x01452200000e0000 */
        /* <DEDUP_REMOVED lines=14> */
.L_x_704:
[----:B------:R-:W-:Y:S05]  /*e550*/  BSYNC B0 ;  /* 0x0000000000007941 */ /* 0x000fea0003800000 */
.L_x_703:
        /* <DEDUP_REMOVED lines=16> */
.L_x_706:
[----:B------:R-:W-:Y:S05]  /*e660*/  BSYNC B0 ;  /* 0x0000000000007941 */ /* 0x000fea0003800000 */
.L_x_705:
[----:B------:R-:W-:Y:S01]  /*e670*/  IADD3 R0, R6, 0x70, RZ ;  /* 0x0000007006007810 */ /* 0x000fe20007ffe0ff */
[----:B--2-4-:R2:W4:Y:S03]  /*e680*/  SHFL.IDX PT, R3, R7, 0x7, 0x181f ;  /* 0x00f81f0007037f89 */ /* 0x01452600000e0000 */
[----:B------:R-:W-:Y:S01]  /*e690*/  ISETP.GE.AND P0, PT, R0, R20, PT ;  /* 0x000000140000720c */ /* 0x000fe20003f06270 */
[----:B------:R2:W1:-:S12]  /*e6a0*/  SHFL.IDX PT, R2, R9, 0x7, 0x181f ;  /* 0x00f81f0009027f89 */ /* 0x00045800000e0000 */
[----:B------:R-:W-:Y:S05]  /*e6b0*/  @P0 EXIT ;  /* 0x000000000000094d */ /* 0x000fea0003800000 */
[C---:B------:R-:W-:Y:S02]  /*e6c0*/  ISETP.GE.AND P0, PT, R8.reuse, c[0x0][0x3c8], PT ;  /* 0x0000f20008007a0c */ /* 0x040fe40003f06270 */
[----:B------:R-:W-:-:S11]  /*e6d0*/  IADD3 R0, R8, 0x40, RZ ;  /* 0x0000004008007810 */ /* 0x000fd60007ffe0ff */
        /* <DEDUP_REMOVED lines=10> */
.L_x_691:
        /* <DEDUP_REMOVED lines=19> */
.L_x_707:
        /* <DEDUP_REMOVED lines=42> */
.L_x_709:
[----:B------:R-:W-:Y:S05]  /*eb50*/  BSYNC B0 ;  /* 0x0000000000007941 */ /* 0x000fea0003800000 */
.L_x_708:
        /* <DEDUP_REMOVED lines=35> */
[----:B------:R-:W-:Y:S01]  /*ed90*/  IMAD R0, R0, c[0x0][0x3e4], R6 ;  /* 0x0000f90000007a24 */ /* 0x000fe200078e0206 */
[----:B------:R-:W-:Y:S01]  /*eda0*/  SHF.L.U32 R6, R12, 0x3, RZ ;  /* 0x000000030c067819 */ /* 0x000fe200000006ff */
[----:B-----5:R-:W-:-:S03]  /*edb0*/  IMAD R10, R13, c[0x0][0x4e8], RZ ;  /* 0x00013a000d0a7a24 */ /* 0x020fc600078e02ff */
[----:B------:R-:W-:Y:S01]  /*edc0*/  IADD3 R3, R3, R0, RZ ;  /* 0x0000000003037210 */ /* 0x000fe20007ffe0ff */
[----:B------:R-:W-:Y:S01]  /*edd0*/  IMAD R0, R4, c[0x0][0x3d8], RZ ;  /* 0x0000f60004007a24 */ /* 0x000fe200078e02ff */
[----:B------:R-:W-:-:S03]  /*ede0*/  IADD3 R7, R6, 0x40, RZ ;  /* 0x0000004006077810 */ /* 0x000fc60007ffe0ff */
[C---:B------:R-:W-:Y:S02]  /*edf0*/  IMAD R0, R5.reuse, c[0x0][0x3dc], R0 ;  /* 0x0000f70005007a24 */ /* 0x040fe400078e0200 */
[----:B------:R-:W-:-:S04]  /*ee00*/  IMAD.WIDE.U32 R2, R5, c[0x0][0x3d8], R2 ;  /* 0x0000f60005027a25 */ /* 0x000fc800078e0002 */
[----:B------:R-:W-:Y:S01]  /*ee10*/  IMAD.IADD R0, R3, 0x1, R0 ;  /* 0x0000000103007824 */ /* 0x000fe200078e0200 */
[----:B------:R-:W-:-:S04]  /*ee20*/  LEA R11, P0, R2, c[0x0][0x380], 0x1 ;  /* 0x0000e000020b7a11 */ /* 0x000fc800078008ff */
[----:B------:R-:W-:Y:S02]  /*ee30*/  LEA.HI.X R9, R2, c[0x0][0x384], R0, 0x1, P0 ;  /* 0x0000e10002097a11 */ /* 0x000fe400000f0c00 */
[----:B------:R-:W-:Y:S01]  /*ee40*/  ISETP.GE.AND P0, PT, R8, R10, PT ;  /* 0x0000000a0800720c */ /* 0x000fe20003f06270 */
[----:B------:R1:W2:Y:S04]  /*ee50*/  SHFL.IDX PT, R2, R11, RZ, 0x181f ;  /* 0x00181fff0b027589 */ /* 0x0002a800000e0000 */
[----:B------:R1:W3:Y:S08]  /*ee60*/  SHFL.IDX PT, R3, R9, RZ, 0x181f ;  /* 0x00181fff09037589 */ /* 0x0002f000000e0000 */
        /* <DEDUP_REMOVED lines=10> */
.L_x_711:
[----:B------:R-:W-:Y:S05]  /*ef10*/  BSYNC B0 ;  /* 0x0000000000007941 */ /* 0x000fea0003800000 */
.L_x_710:
[----:B------:R-:W-:Y:S01]  /*ef20*/  IADD3 R0, R8, 0x10, RZ ;  /* 0x0000001008007810 */ /* 0x000fe20007ffe0ff */
[----:B--23--:R2:W3:Y:S01]  /*ef30*/  SHFL.IDX PT, R3, R9, 0x1, 0x181f ;  /* 0x00381f0009037f89 */ /* 0x00c4e200000e0000 */
        /* <DEDUP_REMOVED lines=13> */
.L_x_713:
[----:B------:R-:W-:Y:S05]  /*f010*/  BSYNC B0 ;  /* 0x0000000000007941 */ /* 0x000fea0003800000 */
.L_x_712:
[----:B------:R-:W-:Y:S01]  /*f020*/  IADD3 R0, R8, 0x20, RZ ;  /* 0x0000002008007810 */ /* 0x000fe20007ffe0ff */
[----:B---3--:R3:W1:Y:S01]  /*f030*/  SHFL.IDX PT, R3, R9, 0x2, 0x181f ;  /* 0x00581f0009037f89 */ /* 0x00866200000e0000 */
        /* <DEDUP_REMOVED lines=13> */
.L_x_715:
[----:B------:R-:W-:Y:S05]  /*f110*/  BSYNC B0 ;  /* 0x0000000000007941 */ /* 0x000fea0003800000 */
.L_x_714:
[----:B------:R-:W-:Y:S01]  /*f120*/  IADD3 R0, R8, 0x30, RZ ;  /* 0x0000003008007810 */ /* 0x000fe20007ffe0ff */
[----:B-1----:R1:W2:Y:S01]  /*f130*/  SHFL.IDX PT, R3, R9, 0x3, 0x181f ;  /* 0x00781f0009037f89 */ /* 0x0022a200000e0000 */
[----:B------:R-:W-:Y:S02]  /*f140*/  BSSY B0, `(.L_x_716) ;  /* 0x000000d000007945 */ /* 0x000fe40003800000 */
[----:B------:R-:W-:Y:S01]  /*f150*/  ISETP.GE.AND P0, PT, R0, R10, PT ;  /* 0x0000000a0000720c */ /* 0x000fe20003f06270 */
[----:B----4-:R1:W4:-:S12]  /*f160*/  SHFL.IDX PT, R2, R11, 0x3, 0x181f ;  /* 0x00781f000b027f89 */ /* 0x01031800000e0000 */
        /* <DEDUP_REMOVED lines=10> */
.L_x_717:
[----:B------:R-:W-:Y:S05]  /*f210*/  BSYNC B0 ;  /* 0x0000000000007941 */ /* 0x000fea0003800000 */
.L_x_716:
[----:B------:R-:W-:Y:S01]  /*f220*/  IADD3 R0, R8, 0x40, RZ ;  /* 0x0000004008007810 */ /* 0x000fe20007ffe0ff */
[----:B--2---:R2:W1:Y:S01]  /*f230*/  SHFL.IDX PT, R3, R9, 0x4, 0x181f ;  /* 0x00981f0009037f89 */ /* 0x00446200000e0000 */
        /* <DEDUP_REMOVED lines=13> */
.L_x_719:
[----:B------:R-:W-:Y:S05]  /*f310*/  BSYNC B0 ;  /* 0x0000000000007941 */ /* 0x000fea0003800000 */
.L_x_718:
        /* <DEDUP_REMOVED lines=15> */
.L_x_721:
[----:B------:R-:W-:Y:S05]  /*f410*/  BSYNC B0 ;  /* 0x0000000000007941 */ /* 0x000fea0003800000 */
.L_x_720:
        /* <DEDUP_REMOVED lines=15> */
.L_x_723:
[----:B------:R-:W-:Y:S05]  /*f510*/  BSYNC B0 ;  /* 0x0000000000007941 */ /* 0x000fea0003800000 */
.L_x_722:
[----:B------:R-:W-:Y:S01]  /*f520*/  IADD3 R0, R8, 0x70, RZ ;  /* 0x0000007008007810 */ /* 0x000fe20007ffe0ff */
[----:B-1----:R1:W2:Y:S03]  /*f530*/  SHFL.IDX PT, R3, R9, 0x7, 0x181f ;  /* 0x00f81f0009037f89 */ /* 0x0022a600000e0000 */
        /* <DEDUP_REMOVED lines=14> */
.L_x_724:
        /* <DEDUP_REMOVED lines=14> */
.L_x_1724:


//--------------------- .text._ZN7cutlass13device_kernelIN5flash19enable_sm80_to_sm89INS1_16FlashAttnFwdSm80INS1_25CollectiveMainloopFwdSm80ILi4ELi1ELb0EN4cute5tupleIJNS5_1CILi128EEENS7_ILi64EEES8_EEELi128ENS_6half_tEfNS_4arch4Sm80ELb0ELb0ELb1ELb1ELb0ELb1ELb1ELb0EEENS1_21CollectiveEpilogueFwdINS6_IJS8_S8_S9_EEENS6_IJNS7_ILi1EEESH_SH_EEESB_SD_Li128ELb1ELb1ELb0ELb0EEENS1_19SingleTileSchedulerILb1ELb0ELb1ELi128EEEEEEEEEvNT_6ParamsE --------------------------
	.section	.text._ZN7cutlass13device_kernelIN5flash19enable_sm80_to_sm89INS1_16FlashAttnFwdSm80INS1_25CollectiveMainloopFwdSm80ILi4ELi1ELb0EN4cute5tupleIJNS5_1CILi128EEENS7_ILi64EEES8_EEELi128ENS_6half_tEfNS_4arch4Sm80ELb0ELb0ELb1ELb1ELb0ELb1ELb1ELb0EEENS1_21CollectiveEpilogueFwdINS6_IJS8_S8_S9_EEENS6_IJNS7_ILi1EEESH_SH_EEESB_SD_Li128ELb1ELb1ELb0ELb0EEENS1_19SingleTileSchedulerILb1ELb0ELb1ELi128EEEEEEEEEvNT_6ParamsE,"ax",@progbits
	.sectioninfo	@"SHI_REGISTERS=255"
	.align	128
.text._ZN7cutlass13device_kernelIN5flash19enable_sm80_to_sm89INS1_16FlashAttnFwdSm80INS1_25CollectiveMainloopFwdSm80ILi4ELi1ELb0EN4cute5tupleIJNS5_1CILi128EEENS7_ILi64EEES8_EEELi128ENS_6half_tEfNS_4arch4Sm80ELb0ELb0ELb1ELb1ELb0ELb1ELb1ELb0EEENS1_21CollectiveEpilogueFwdINS6_IJS8_S8_S9_EEENS6_IJNS7_ILi1EEESH_SH_EEESB_SD_Li128ELb1ELb1ELb0ELb0EEENS1_19SingleTileSchedulerILb1ELb0ELb1ELi128EEEEEEEEEvNT_6ParamsE:
        .type           _ZN7cutlass13device_kernelIN5flash19enable_sm80_to_sm89INS1_16FlashAttnFwdSm80INS1_25CollectiveMainloopFwdSm80ILi4ELi1ELb0EN4cute5tupleIJNS5_1CILi128EEENS7_ILi64EEES8_EEELi128ENS_6half_tEfNS_4arch4Sm80ELb0ELb0ELb1ELb1ELb0ELb1ELb1ELb0EEENS1_21CollectiveEpilogueFwdINS6_IJS8_S8_S9_EEENS6_IJNS7_ILi1EEESH_SH_EEESB_SD_Li128ELb1ELb1ELb0ELb0EEENS1_19SingleTileSchedulerILb1ELb0ELb1ELi128EEEEEEEEEvNT_6ParamsE,@function
        .size           _ZN7cutlass13device_kernelIN5flash19enable_sm80_to_sm89INS1_16FlashAttnFwdSm80INS1_25CollectiveMainloopFwdSm80ILi4ELi1ELb0EN4cute5tupleIJNS5_1CILi128EEENS7_ILi64EEES8_EEELi128ENS_6half_tEfNS_4arch4Sm80ELb0ELb0ELb1ELb1ELb0ELb1ELb1ELb0EEENS1_21CollectiveEpilogueFwdINS6_IJS8_S8_S9_EEENS6_IJNS7_ILi1EEESH_SH_EEESB_SD_Li128ELb1ELb1ELb0ELb0EEENS1_19SingleTileSchedulerILb1ELb0ELb1ELi128EEEEEEEEEvNT_6ParamsE,(.L_x_1725 - _ZN7cutlass13device_kernelIN5flash19enable_sm80_to_sm89INS1_16FlashAttnFwdSm80INS1_25CollectiveMainloopFwdSm80ILi4ELi1ELb0EN4cute5tupleIJNS5_1CILi128EEENS7_ILi64EEES8_EEELi128ENS_6half_tEfNS_4arch4Sm80ELb0ELb0ELb1ELb1ELb0ELb1ELb1ELb0EEENS1_21CollectiveEpilogueFwdINS6_IJS8_S8_S9_EEENS6_IJNS7_ILi1EEESH_SH_EEESB_SD_Li128ELb1ELb1ELb0ELb0EEENS1_19SingleTileSchedulerILb1ELb0ELb1ELi128EEEEEEEEEvNT_6ParamsE)
        .other          _ZN7cutlass13device_kernelIN5flash19enable_sm80_to_sm89INS1_16FlashAttnFwdSm80INS1_25CollectiveMainloopFwdSm80ILi4ELi1ELb0EN4cute5tupleIJNS5_1CILi128EEENS7_ILi64EEES8_EEELi128ENS_6half_tEfNS_4arch4Sm80ELb0ELb0ELb1ELb1ELb0ELb1ELb1ELb0EEENS1_21CollectiveEpilogueFwdINS6_IJS8_S8_S9_EEENS6_IJNS7_ILi1EEESH_SH_EEESB_SD_Li128ELb1ELb1ELb0ELb0EEENS1_19SingleTileSchedulerILb1ELb0ELb1ELi128EEEEEEEEEvNT_6ParamsE,@"STO_CUDA_ENTRY STV_DEFAULT"
_ZN7cutlass13device_kernelIN5flash19enable_sm80_to_sm89INS1_16FlashAttnFwdSm80INS1_25CollectiveMainloopFwdSm80ILi4ELi1ELb0EN4cute5tupleIJNS5_1CILi128EEENS7_ILi64EEES8_EEELi128ENS_6half_tEfNS_4arch4Sm80ELb0ELb0ELb1ELb1ELb0ELb1ELb1ELb0EEENS1_21CollectiveEpilogueFwdINS6_IJS8_S8_S9_EEENS6_IJNS7_ILi1EEESH_SH_EEESB_SD_Li128ELb1ELb1ELb0ELb0EEENS1_19SingleTileSchedulerILb1ELb0ELb1ELi128EEEEEEEEEvNT_6ParamsE:
        /* <DEDUP_REMOVED lines=17> */
.L_x_726:
        /* <DEDUP_REMOVED lines=8> */
.L_x_728:
[----:B------:R-:W-:-:S05]  /*0190*/  MOV R0, c[0x0][0x54c] ;  /* 0x0001530000007a02 */ /* 0x000fca0000000f00 */
.L_x_727:
[----:B-----5:R-:W-:Y:S01]  /*01a0*/  IMAD R0, R0, c[0x0][0x548], RZ ;  /* 0x0001520000007a24 */ /* 0x020fe200078e02ff */
[----:B-1----:R-:W-:-:S04]  /*01b0*/  SHF.L.U32 R2, R210, 0x7, RZ ;  /* 0x00000007d2027819 */ /* 0x002fc800000006ff */
[----:B------:R-:W-:-:S04]  /*01c0*/  ISETP.GE.AND P0, PT, R2, R0, PT ;  /* 0x000000000200720c */ /* 0x000fc80003f06270 */
[----:B------:R-:W-:-:S05]  /*01d0*/  SEL R0, R5, 0xffffffff, !P0 ;  /* 0xffffffff05007807 */ /* 0x000fca0004000000 */
[----:B------:R1:W-:Y:S01]  /*01e0*/  STL [R1+0x48], R0 ;  /* 0x0000480001007387 */ /* 0x0003e20000100800 */
[----:B------:R-:W-:Y:S05]  /*01f0*/  BRA `(.L_x_729) ;  /* 0x0000013000007947 */ /* 0x000fea0003800000 */
.L_x_725:
[----:B---3--:R-:W-:-:S04]  /*0200*/  ISETP.NE.U32.AND P0, PT, RZ, c[0x0][0x568], PT ;  /* 0x00015a00ff007a0c */ /* 0x008fc80003f05070 */
[----:B------:R-:W-:-:S13]  /*0210*/  ISETP.NE.AND.EX P0, PT, RZ, c[0x0][0x56c], PT, P0 ;  /* 0x00015b00ff007a0c */ /* 0x000fda0003f05300 */
[----:B------:R-:W-:Y:S05]  /*0220*/  @!P0 BRA `(.L_x_730) ;  /* 0x0000002000008947 */ /* 0x000fea0003800000 */
[----:B------:R1:W5:Y:S01]  /*0230*/  LDG.E R0, [R2.64] ;  /* 0x0000000802007981 */ /* 0x000362000c1e1900 */
[----:B------:R-:W-:Y:S05]  /*0240*/  BRA `(.L_x_731) ;  /* 0x0000009000007947 */ /* 0x000fea0003800000 */
.L_x_730:
        /* <DEDUP_REMOVED lines=8> */
.L_x_732:
[----:B------:R-:W-:-:S05]  /*02d0*/  MOV R0, c[0x0][0x54c] ;  /* 0x0001530000007a02 */ /* 0x000fca0000000f00 */
.L_x_731:
[----:B-----5:R-:W-:Y:S01]  /*02e0*/  IMAD R0, R0, c[0x0][0x548], RZ ;  /* 0x0001520000007a24 */ /* 0x020fe200078e02ff */
[----:B-1----:R-:W-:-:S04]  /*02f0*/  SHF.L.U32 R2, R210, 0x7, RZ ;  /* 0x00000007d2027819 */ /* 0x002fc800000006ff */
[----:B------:R-:W-:-:S04]  /*0300*/  ISETP.GE.AND P0, PT, R2, R0, PT ;  /* 0x000000000200720c */ /* 0x000fc80003f06270 */
[----:B------:R-:W-:-:S05]  /*0310*/  SEL R0, R5, 0xffffffff, !P0 ;  /* 0xffffffff05007807 */ /* 0x000fca0004000000 */
[----:B------:R1:W-:Y:S04]  /*0320*/  STL [R1+0x48], R0 ;  /* 0x0000480001007387 */ /* 0x0003e80000100800 */
.L_x_729:
[----:B------:R-:W2:Y:S02]  /*0330*/  LDL R13, [R1+0x48] ;  /* 0x00004800010d7983 */ /* 0x000ea40000100800 */
[----:B--2---:R-:W-:-:S13]  /*0340*/  ISETP.GE.AND P0, PT, R13, RZ, PT ;  /* 0x000000ff0d00720c */ /* 0x004fda0003f06270 */
[----:B------:R-:W-:Y:S05]  /*0350*/  @!P0 EXIT ;  /* 0x000000000000894d */ /* 0x000fea0003800000 */
[----:B------:R-:W-:Y:S01]  /*0360*/  ISETP.NE.U32.AND P0, PT, RZ, c[0x0][0x370], PT ;  /* 0x0000dc00ff007a0c */ /* 0x000fe20003f05070 */
[----:B------:R-:W-:Y:S01]  /*0370*/  CS2R R180, SRZ ;  /* 0x0000000000b47805 */ /* 0x000fe2000001ff00 */
        /* <DEDUP_REMOVED lines=15> */
[----:B------:R-:W2:Y:S03]  /*0470*/  S2R R26, SR_CTAID.Y ;  /* 0x00000000001a7919 */ /* 0x000ea60000002600 */
[----:B------:R-:W-:Y:S01]  /*0480*/  IMAD.MOV.U32 R185, RZ, RZ, c[0x0][0x168] ;  /* 0x00005a00ffb97624 */ /* 0x000fe200078e00ff */
[----:B------:R3:W5:Y:S01]  /*0490*/  @P2 LDG.E R180, [R10.64] ;  /* 0x000000080ab42981 */ /* 0x000762000c1e1900 */
[----:B------:R-:W-:-:S03]  /*04a0*/  @P0 IMAD.WIDE R8, R13, R40, c[0x0][0x360] ;  /* 0x0000d8000d080625 */ /* 0x000fc600078e0228 */
[----:B------:R3:W5:Y:S04]  /*04b0*/  @P1 LDG.E R181, [R6.64] ;  /* 0x0000000806b51981 */ /* 0x000768000c1e1900 */
[----:B------:R3:W5:Y:S04]  /*04c0*/  @P5 LDG.E R182, [R4.64] ;  /* 0x0000000804b65981 */ /* 0x000768000c1e1900 */
[----:B------:R3:W5:Y:S01]  /*04d0*/  @P3 LDG.E R12, [R2.64] ;  /* 0x00000008020c3981 */ /* 0x000762000c1e1900 */
[----:B------:R-:W-:-:S03]  /*04e0*/  IMAD.MOV.U32 R127, RZ, RZ, c[0x0][0x228] ;  /* 0x00008a00ff7f7624 */ /* 0x000fc600078e00ff */
        /* <DEDUP_REMOVED lines=8> */
.L_x_733:
[----:B---3--:R-:W-:-:S04]  /*0570*/  ISETP.NE.U32.AND P0, PT, RZ, c[0x0][0x368], PT ;  /* 0x0000da00ff007a0c */ /* 0x008fc80003f05070 */
[----:B------:R-:W-:-:S13]  /*0580*/  ISETP.NE.AND.EX P0, PT, RZ, c[0x0][0x36c], PT, P0 ;  /* 0x0000db00ff007a0c */ /* 0x000fda0003f05300 */
[----:B------:R-:W-:Y:S05]  /*0590*/  @!P0 BRA `(.L_x_734) ;  /* 0x0000003000008947 */ /* 0x000fea0003800000 */
[----:B------:R-:W-:-:S05]  /*05a0*/  IMAD.WIDE R4, R13, R40, c[0x0][0x368] ;  /* 0x0000da000d047625 */ /* 0x000fca00078e0228 */
[----:B------:R2:W5:Y:S01]  /*05b0*/  LDG.E R8, [R4.64] ;  /* 0x0000000804087981 */ /* 0x000562000c1e1900 */
[----:B------:R-:W-:Y:S05]  /*05c0*/  BRA `(.L_x_735) ;  /* 0x0000004000007947 */ /* 0x000fea0003800000 */
.L_x_734:
[----:B------:R-:W-:Y:S05]  /*05d0*/  @!P5 BRA `(.L_x_735) ;  /* 0x000000300000d947 */ /* 0x000fea0003800000 */
[----:B-1----:R1:W2:Y:S04]  /*05e0*/  LDG.E R0, [R4.64] ;  /* 0x0000000804007981 */ /* 0x0022a8000c1e1900 */
[----:B-1----:R-:W2:Y:S02]  /*05f0*/  LDG.E R4, [R4.64+0x4] ;  /* 0x0000040804047981 */ /* 0x002ea4000c1e1900 */
[----:B--2---:R-:W-:Y:S02]  /*0600*/  IADD3 R8, -R0, R4, RZ ;  /* 0x0000000400087210 */ /* 0x004fe40007ffe1ff */
.L_x_735:
        /* <DEDUP_REMOVED lines=15> */
[----:B------:R1:W-:Y:S04]  /*0700*/  STL [R1+0x4], R6 ;  /* 0x0000040601007387 */ /* 0x0003e80000100800 */
        /* <DEDUP_REMOVED lines=38> */
[C---:B------:R-:W-:Y:S01]  /*0970*/  SHF.L.U64.HI R200, R169.reuse, R194, c[0x0][0x23c] ;  /* 0x00008f00a9c87619 */ /* 0x040fe200000102c2 */
[----:B------:R-:W-:Y:S01]  /*0980*/  IMAD R0, R164, c[0x0][0x238], RZ ;  /* 0x00008e00a4007a24 */ /* 0x000fe200078e02ff */
[----:B------:R-:W-:Y:S01]  /*0990*/  SHF.R.S32.HI R33, RZ, 0x1f, R32 ;  /* 0x0000001fff217819 */ /* 0x000fe20000011420 */
[----:B------:R-:W-:Y:S01]  /*09a0*/  IMAD.MOV.U32 R214, RZ, RZ, c[0x0][0x27c] ;  /* 0x00009f00ffd67624 */ /* 0x000fe200078e00ff */
[----:B------:R-:W-:Y:S01]  /*09b0*/  ISETP.GE.AND P0, PT, R8, 0x1, PT ;  /* 0x000000010800780c */ /* 0x000fe20003f06270 */
[C---:B------:R-:W-:Y:S01]  /*09c0*/  IMAD R0, R154.reuse, c[0x0][0x23c], R0 ;  /* 0x00008f009a007a24 */ /* 0x040fe200078e0200 */
        /* <DEDUP_REMOVED lines=61> */
[----:B------:R-:W-:Y:S02]  /*0da0*/  IMAD.MOV.U32 R176, RZ, RZ, 0x5 ;  /* 0x00000005ffb07424 */ /* 0x000fe400078e00ff */
[----:B------:R1:W-:Y:S01]  /*0db0*/  @P0 LDGSTS.E.BYPASS.LTC128B.128 [R75+0x6100], [R2.64+0x80], !P6 ;  /* 0x06100080024b0fae */ /* 0x0003e2000f101d48 */
[----:B------:R-:W-:Y:S02]  /*0dc0*/  IMAD.SHL.U32 R172, R169, 0x20, RZ ;  /* 0x00000020a9ac7824 */ /* 0x000fe400078e00ff */
[----:B------:R-:W-:-:S04]  /*0dd0*/  IMAD.WIDE.U32 R178, R97, c[0x0][0x1e0], RZ ;  /* 0x0000780061b27a25 */ /* 0x000fc800078e00ff */
[----:B------:R-:W-:Y:S02]  /*0de0*/  IMAD.MOV.U32 R184, RZ, RZ, c[0x0][0x1e4] ;  /* 0x00007900ffb87624 */ /* 0x000fe400078e00ff */
[----:B------:R-:W-:-:S04]  /*0df0*/  IMAD.WIDE.U32 R190, R168, c[0x0][0x1e0], RZ ;  /* 0x00007800a8be7a25 */ /* 0x000fc800078e00ff */
[----:B------:R-:W-:Y:S02]  /*0e00*/  IMAD R184, R184, 0x30, RZ ;  /* 0x00000030b8b87824 */ /* 0x000fe400078e02ff */
[----:B------:R-:W-:-:S04]  /*0e10*/  IMAD.WIDE.U32 R188, R167, c[0x0][0x1e0], RZ ;  /* 0x00007800a7bc7a25 */ /* 0x000fc800078e00ff */
[----:B------:R-:W-:-:S04]  /*0e20*/  IMAD.WIDE.U32 R186, R166, c[0x0][0x1e0], RZ ;  /* 0x00007800a6ba7a25 */ /* 0x000fc800078e00ff */
[----:B-1----:R-:W-:Y:S01]  /*0e30*/  IMAD.IADD R3, R7, 0x1, R4 ;  /* 0x0000000107037824 */ /* 0x002fe200078e0204 */
[C---:B------:R-:W-:Y:S02]  /*0e40*/  @P2 LEA R4, P0, R0.reuse, c[0x0][0x220], 0x1 ;  /* 0x0000880000042a11 */ /* 0x040fe400078008ff */
[----:B------:R-:W-:Y:S02]  /*0e50*/  MOV R2, R6 ;  /* 0x0000000600027202 */ /* 0x000fe40000000f00 */
[----:B------:R-:W-:Y:S01]  /*0e60*/  @P2 LEA.HI.X R5, R0, c[0x0][0x224], R5, 0x1, P0 ;  /* 0x0000890000052a11 */ /* 0x000fe200000f0c05 */
[----:B------:R-:W-:Y:S01]  /*0e70*/  IMAD.SHL.U32 R0, R214, 0x2, RZ ;  /* 0x00000002d6007824 */ /* 0x000fe200078e00ff */
[----:B------:R-:W-:Y:S01]  /*0e80*/  ISETP.GE.AND P0, PT, R32, c[0x0][0x27c], PT ;  /* 0x00009f0020007a0c */ /* 0x000fe20003f06270 */
[----:B------:R-:W-:Y:S01]  /*0e90*/  IMAD.WIDE.U32 R2, R26, c[0x0][0x1e8], R2 ;  /* 0x00007a001a027a25 */ /* 0x000fe200078e0002 */
[----:B------:R-:W-:-:S03]  /*0ea0*/  @P1 IADD3 R6, P3, R20, R10, RZ ;  /* 0x0000000a14061210 */ /* 0x000fc60007f7e0ff */
[----:B------:R-:W-:-:S08]  /*0eb0*/  IMAD.MOV.U32 R94, RZ, RZ, R2 ;  /* 0x000000ffff5e7224 */ /* 0x000fd000078e0002 */
[----:B------:R-:W-:Y:S02]  /*0ec0*/  @P0 IADD3 R0, -R0, c[0x0][0x1d4], RZ ;  /* 0x0000750000000a10 */ /* 0x000fe40007ffe1ff */
[----:B--2---:R-:W-:Y:S01]  /*0ed0*/  @P4 SHF.R.S32.HI R17, RZ, 0x1f, R16 ;  /* 0x0000001fff114819 */ /* 0x004fe20000011410 */
[----:B------:R-:W-:Y:S02]  /*0ee0*/  @!P4 IMAD.MOV.U32 R16, RZ, RZ, R13 ;  /* 0x000000ffff10c224 */ /* 0x000fe400078e000d */
[----:B------:R-:W-:Y:S01]  /*0ef0*/  @!P4 IMAD.MOV.U32 R17, RZ, RZ, R9 ;  /* 0x000000ffff11c224 */ /* 0x000fe200078e0009 */
[----:B------:R-:W-:Y:S01]  /*0f00*/  ISETP.NE.AND P4, PT, R148, RZ, PT ;  /* 0x000000ff9400720c */ /* 0x000fe20003f85270 */
[----:B------:R-:W-:-:S04]  /*0f10*/  IMAD.WIDE.U32 R12, R97, c[0x0][0x280], R28 ;  /* 0x0000a000610c7a25 */ /* 0x000fc800078e001c */
[----:B------:R-:W-:Y:S02]  /*0f20*/  IMAD.MOV.U32 R110, RZ, RZ, R12 ;  /* 0x000000ffff6e7224 */ /* 0x000fe400078e000c */
[----:B------:R-:W-:-:S04]  /*0f30*/  IMAD.IADD R111, R13, 0x1, R14 ;  /* 0x000000010d6f7824 */ /* 0x000fc800078e020e */
[----:B-----5:R-:W-:Y:S02]  /*0f40*/  IMAD.WIDE.U32 R110, R173, c[0x0][0x280], R110 ;  /* 0x0000a000ad6e7a25 */ /* 0x020fe400078e006e */
        /* <DEDUP_REMOVED lines=65> */
[----:B------:R-:W-:Y:S01]  /*1360*/  IMAD.WIDE.U32 R108, R173, c[0x0][0x290], R108 ;  /* 0x0000a400ad6c7a25 */ /* 0x000fe200078e006c */
        /* <DEDUP_REMOVED lines=70> */
[----:B------:R-:W-:Y:S01]  /*17d0*/  IMAD.MOV.U32 R4, RZ, RZ, c[0x0][0x280] ;  /* 0x0000a000ff047624 */ /* 0x000fe200078e00ff */
[----:B------:R-:W-:Y:S01]  /*17e0*/  SHF.L.U64.HI R174, R3, R40, c[0x0][0x294] ;  /* 0x0000a50003ae7619 */ /* 0x000fe20000010228 */
[----:B------:R-:W-:Y:S01]  /*17f0*/  IMAD R0, R0, c[0x0][0x290], RZ ;  /* 0x0000a40000007a24 */ /* 0x000fe200078e02ff */
[-C--:B------:R-:W-:Y:S01]  /*1800*/  SHF.L.U64.HI R195, R5, R176.reuse, c[0x0][0x1e4] ;  /* 0x0000790005c37619 */ /* 0x080fe200000102b0 */
[C---:B------:R-:W-:Y:S01]  /*1810*/  IMAD.SHL.U32 R203, R4.reuse, 0x20, RZ ;  /* 0x0000002004cb7824 */ /* 0x040fe200078e00ff */
[C---:B------:R-:W-:Y:S01]  /*1820*/  SHF.L.U64.HI R175, R4.reuse, R176, c[0x0][0x284] ;  /* 0x0000a10004af7619 */ /* 0x040fe200000102b0 */
[C---:B------:R-:W-:Y:S01]  /*1830*/  IMAD.SHL.U32 R206, R4.reuse, 0x10, RZ ;  /* 0x0000001004ce7824 */ /* 0x040fe200078e00ff */
[C---:B------:R-:W-:Y:S01]  /*1840*/  SHF.L.U64.HI R193, R4.reuse, R194, c[0x0][0x284] ;  /* 0x0000a10004c17619 */ /* 0x040fe200000102c2 */
[C---:B------:R-:W-:Y:S01]  /*1850*/  IMAD.WIDE.U32 R198, R4.reuse, 0x30, RZ ;  /* 0x0000003004c67825 */ /* 0x040fe200078e00ff */
[----:B------:R-:W-:-:S02]  /*1860*/  SHF.L.U64.HI R177, R4, R40, c[0x0][0x284] ;  /* 0x0000a10004b17619 */ /* 0x000fc40000010228 */
[----:B------:R-:W-:Y:S01]  /*1870*/  SHF.L.U32 R205, R4, 0x6, RZ ;  /* 0x0000000604cd7819 */ /* 0x000fe200000006ff */
[----:B------:R-:W-:Y:S01]  /*1880*/  IMAD R4, R173, c[0x0][0x294], R0 ;  /* 0x0000a500ad047a24 */ /* 0x000fe200078e0200 */
[----:B------:R-:W-:Y:S01]  /*1890*/  IADD3 R0, P0, R97, 0x10, RZ ;  /* 0x0000001061007810 */ /* 0x000fe20007f1e0ff */
[C---:B------:R-:W-:Y:S01]  /*18a0*/  IMAD.SHL.U32 R212, R5.reuse, 0x20, RZ ;  /* 0x0000002005d47824 */ /* 0x040fe200078e00ff */
[C---:B------:R-:W-:Y:S01]  /*18b0*/  SHF.L.U64.HI R192, R5.reuse, R194, c[0x0][0x1e4] ;  /* 0x0000790005c07619 */ /* 0x040fe200000102c2 */
[C---:B------:R-:W-:Y:S01]  /*18c0*/  IMAD.SHL.U32 R207, R5.reuse, 0x40, RZ ;  /* 0x0000004005cf7824 */ /* 0x040fe200078e00ff */
[C---:B------:R-:W-:Y:S01]  /*18d0*/  SHF.L.U64.HI R183, R5.reuse, R40, c[0x0][0x1e4] ;  /* 0x0000790005b77619 */ /* 0x040fe20000010228 */
[C---:B------:R-:W-:Y:S01]  /*18e0*/  IMAD.WIDE.U32 R170, R5.reuse, 0x30, RZ ;  /* 0x0000003005aa7825 */ /* 0x040fe200078e00ff */
[----:B------:R-:W-:Y:S02]  /*18f0*/  SHF.L.U32 R211, R5, 0x4, RZ ;  /* 0x0000000405d37819 */ /* 0x000fe400000006ff */
[----:B------:R-:W-:Y:S01]  /*1900*/  SHF.L.U64.HI R176, R3, R176, c[0x0][0x294] ;  /* 0x0000a50003b07619 */ /* 0x000fe200000102b0 */
[----:B------:R-:W-:Y:S01]  /*1910*/  IMAD R5, R173, c[0x0][0x284], R2 ;  /* 0x0000a100ad057a24 */ /* 0x000fe200078e0202 */
[----:B------:R-:W-:Y:S01]  /*1920*/  IADD3.X R2, RZ, R39, RZ, P0, !PT ;  /* 0x00000027ff027210 */ /* 0x000fe200007fe4ff */
[C---:B------:R-:W-:Y:S01]  /*1930*/  IMAD.SHL.U32 R204, R3.reuse, 0x20, RZ ;  /* 0x0000002003cc7824 */ /* 0x040fe200078e00ff */
[C---:B------:R-:W-:Y:S01]  /*1940*/  SHF.L.U64.HI R194, R3.reuse, R194, c[0x0][0x294] ;  /* 0x0000a50003c27619 */ /* 0x040fe200000102c2 */
[C---:B------:R-:W-:Y:S01]  /*1950*/  IMAD.SHL.U32 R201, R3.reuse, 0x40, RZ ;  /* 0x0000004003c97824 */ /* 0x040fe200078e00ff */
[----:B------:R-:W-:Y:S01]  /*1960*/  IADD3 R143, P0, R32, R178, RZ ;  /* 0x000000b2208f7210 */ /* 0x000fe20007f1e0ff */
[----:B------:R-:W-:Y:S01]  /*1970*/  IMAD.SHL.U32 R202, R3, 0x10, RZ ;  /* 0x0000001003ca7824 */ /* 0x000fe200078e00ff */
[----:B------:R-:W-:Y:S01]  /*1980*/  IADD3 R129, R199, UR5, RZ ;  /* 0x00000005c7817c10 */ /* 0x000fe2000fffe0ff */
[----:B------:R-:W-:Y:S01]  /*1990*/  IMAD.WIDE.U32 R196, R3, 0x30, RZ ;  /* 0x0000003003c47825 */ /* 0x000fe200078e00ff */
[----:B------:R-:W-:-:S02]  /*19a0*/  IADD3 R31, R28, 0x20, RZ ;  /* 0x000000201c1f7810 */ /* 0x000fc40007ffe0ff */
        /* <DEDUP_REMOVED lines=41> */
.L_x_783:
        /* <DEDUP_REMOVED lines=50> */
.L_x_741:
[----:B------:R-:W-:Y:S05]  /*1f60*/  BSYNC B0 ;  /* 0x0000000000007941 */ /* 0x000fea0003800000 */
.L_x_740:
        /* <DEDUP_REMOVED lines=40> */
.L_x_743:
[----:B------:R-:W-:Y:S05]  /*21f0*/  BSYNC B0 ;  /* 0x0000000000007941 */ /* 0x000fea0003800000 */
.L_x_742:
        /* <DEDUP_REMOVED lines=40> */
.L_x_745:
[----:B------:R-:W-:Y:S05]  /*2480*/  BSYNC B0 ;  /* 0x0000000000007941 */ /* 0x000fea0003800000 */
.L_x_744:
        /* <DEDUP_REMOVED lines=38> */
.L_x_747:
[----:B------:R-:W-:Y:S05]  /*26f0*/  BSYNC B0 ;  /* 0x0000000000007941 */ /* 0x000fea0003800000 */
.L_x_746:
        /* <DEDUP_REMOVED lines=74> */
.L_x_751:
[----:B------:R-:W-:Y:S05]  /*2ba0*/  BSYNC B0 ;  /* 0x0000000000007941 */ /* 0x000fea0003800000 */
.L_x_750:
        /* <DEDUP_REMOVED lines=59> */
.L_x_749:
[----:B------:R-:W-:Y:S05]  /*2f60*/  BSYNC B1 ;  /* 0x0000000000017941 */ /* 0x000fea0003800000 */
.L_x_748:
        /* <DEDUP_REMOVED lines=62> */
.L_x_755:
[----:B------:R-:W-:Y:S05]  /*3350*/  BSYNC B0 ;  /* 0x0000000000007941 */ /* 0x000fea0003800000 */
.L_x_754:
        /* <DEDUP_REMOVED lines=59> */
.L_x_753:
[----:B------:R-:W-:Y:S05]  /*3710*/  BSYNC B1 ;  /* 0x0000000000017941 */ /* 0x000fea0003800000 */
.L_x_752:
        /* <DEDUP_REMOVED lines=62> */
.L_x_759:
[----:B------:R-:W-:Y:S05]  /*3b00*/  BSYNC B0 ;  /* 0x0000000000007941 */ /* 0x000fea0003800000 */
.L_x_758:
        /* <DEDUP_REMOVED lines=59> */
.L_x_757:
[----:B------:R-:W-:Y:S05]  /*3ec0*/  BSYNC B1 ;  /* 0x0000000000017941 */ /* 0x000fea0003800000 */
.L_x_756:
        /* <DEDUP_REMOVED lines=60> */
.L_x_762:
[----:B------:R-:W-:Y:S05]  /*4290*/  BSYNC B0 ;  /* 0x0000000000007941 */ /* 0x000fea0003800000 */
.L_x_761:
        /* <DEDUP_REMOVED lines=59> */
.L_x_739:
        /* <DEDUP_REMOVED lines=224> */
.L_x_764:
[----:B-1----:R-:W-:Y:S05]  /*5450*/  BSYNC B0 ;  /* 0x0000000000007941 */ /* 0x002fea0003800000 */
.L_x_763:
        /* <DEDUP_REMOVED lines=115> */
.L_x_766:
[----:B------:R-:W-:Y:S05]  /*5b90*/  BSYNC B0 ;  /* 0x0000000000007941 */ /* 0x000fea0003800000 */
.L_x_765:
        /* <DEDUP_REMOVED lines=115> */
.L_x_768:
[----:B------:R-:W-:Y:S05]  /*62d0*/  BSYNC B0 ;  /* 0x0000000000007941 */ /* 0x000fea0003800000 */
.L_x_767:
        /* <DEDUP_REMOVED lines=116> */
.L_x_738:
        /* <DEDUP_REMOVED lines=19> */
.L_x_770:
[----:B------:R-:W-:Y:S05]  /*6b50*/  BSYNC B0 ;  /* 0x0000000000007941 */ /* 0x000fea0003800000 */
.L_x_769:
        /* <DEDUP_REMOVED lines=19> */
.L_x_772:
[----:B------:R-:W-:Y:S05]  /*6c90*/  BSYNC B0 ;  /* 0x0000000000007941 */ /* 0x000fea0003800000 */
.L_x_771:
        /* <DEDUP_REMOVED lines=19> */
.L_x_774:
[----:B------:R-:W-:Y:S05]  /*6dd0*/  BSYNC B0 ;  /* 0x0000000000007941 */ /* 0x000fea0003800000 */
.L_x_773:
        /* <DEDUP_REMOVED lines=18> */
.L_x_760:
[----:B------:R-:W-:Y:S05]  /*6f00*/  BSYNC B2 ;  /* 0x0000000000027941 */ /* 0x000fea0003800000 */
.L_x_737:
        /* <DEDUP_REMOVED lines=83> */
.L_x_776:
[----:B-1----:R-:W-:Y:S05]  /*7440*/  BSYNC B0 ;  /* 0x0000000000007941 */ /* 0x002fea0003800000 */
.L_x_775:
        /* <DEDUP_REMOVED lines=19> */
.L_x_778:
[----:B------:R-:W-:Y:S05]  /*7580*/  BSYNC B0 ;  /* 0x0000000000007941 */ /* 0x000fea0003800000 */
.L_x_777:
        /* <DEDUP_REMOVED lines=19> */
.L_x_780:
[----:B------:R-:W-:Y:S05]  /*76c0*/  BSYNC B0 ;  /* 0x0000000000007941 */ /* 0x000fea0003800000 */
.L_x_779:
        /* <DEDUP_REMOVED lines=19> */
.L_x_782:
[----:B------:R-:W-:Y:S05]  /*7800*/  BSYNC B0 ;  /* 0x0000000000007941 */ /* 0x000fea0003800000 */
.L_x_781:
        /* <DEDUP_REMOVED lines=22> */
[C-C-:B------:R-:W-:Y:S01]  /*7970*/  @P0 IMAD.X R5, R7.reuse, 0x1, R169.reuse, P1 ;  /* 0x0000000107050824 */ /* 0x140fe200008e06a9 */
[-C--:B------:R-:W-:Y:S02]  /*7980*/  @P0 IADD3 R10, P1, R6, R131.reuse, RZ ;  /* 0x00000083060a0210 */ /* 0x080fe40007f3e0ff */
[----:B------:R2:W-:Y:S03]  /*7990*/  @P0 LDGSTS.E.BYPASS.LTC128B.128 [R75+0x6900], [R12.64], !P6 ;  /* 0x069000000c4b0fae */ /* 0x0005e6000f101d48 */
[--C-:B------:R-:W-:Y:S01]  /*79a0*/  @P0 IMAD.X R11, R7, 0x1, R128.reuse, P1 ;  /* 0x00000001070b0824 */ /* 0x100fe200008e0680 */
        /* <DEDUP_REMOVED lines=11> */
.L_x_736:
[----:B-1----:R-:W-:Y:S01]  /*7a60*/  ISETP.GE.AND P0, PT, R208, 0x1, PT ;  /* 0x00000001d000780c */ /* 0x002fe20003f06270 */
[----:B------:R-:W-:Y:S01]  /*7a70*/  IMAD.IADD R18, R182, 0x1, R180 ;  /* 0x00000001b6127824 */ /* 0x000fe200078e02b4 */
[----:B------:R-:W-:Y:S01]  /*7a80*/  PLOP3.LUT P4, PT, PT, PT, PT, 0x80, 0x0 ;  /* 0x000000000000781c */ /* 0x000fe20003f8f070 */
[----:B------:R-:W-:Y:S01]  /*7a90*/  CS2R R14, SRZ ;  /* 0x00000000000e7805 */ /* 0x000fe2000001ff00 */
[----:B------:R-:W-:Y:S01]  /*7aa0*/  MOV R126, RZ ;  /* 0x000000ff007e7202 */ /* 0x000fe20000000f00 */
[----:B------:R-:W-:Y:S01]  /*7ab0*/  IMAD.MOV.U32 R124, RZ, RZ, RZ ;  /* 0x000000ffff7c7224 */ /* 0x000fe200078e00ff */
[----:B------:R-:W-:Y:S01]  /*7ac0*/  CS2R R130, SRZ ;  /* 0x0000000000827805 */ /* 0x000fe2000001ff00 */
[----:B------:R-:W-:Y:S01]  /*7ad0*/  CS2R R128, SRZ ;  /* 0x0000000000807805 */ /* 0x000fe2000001ff00 */
[----:B------:R-:W-:Y:S01]  /*7ae0*/  CS2R R16, SRZ ;  /* 0x0000000000107805 */ /* 0x000fe2000001ff00 */
[----:B------:R-:W-:Y:S01]  /*7af0*/  MOV R122, RZ ;  /* 0x000000ff007a7202 */ /* 0x000fe20000000f00 */
[----:B------:R-:W-:Y:S01]  /*7b00*/  CS2R R120, SRZ ;  /* 0x0000000000787805 */ /* 0x000fe2000001ff00 */
[----:B--2---:R-:W-:Y:S01]  /*7b10*/  CS2R R12, SRZ ;  /* 0x00000000000c7805 */ /* 0x004fe2000001ff00 */
        /* <DEDUP_REMOVED lines=62> */
[----:B------:R-:W-:Y:S01]  /*7f00*/  CS2R R168, SRZ ;  /* 0x0000000000a87805 */ /* 0x000fe2000001ff00 */
[----:B------:R-:W-:Y:S01]  /*7f10*/  CS2R R162, SRZ ;  /* 0x0000000000a27805 */ /* 0x000fe2000001ff00 */
[----:B------:R-:W-:Y:S01]  /*7f20*/  CS2R R54, SRZ ;  /* 0x0000000000367805 */ /* 0x000fe2000001ff00 */
        /* <DEDUP_REMOVED lines=13> */
[----:B------:R-:W-:Y:S01]  /*8000*/  IMAD.MOV.U32 R144, RZ, RZ, RZ ;  /* 0x000000ffff907224 */ /* 0x000fe200078e00ff */
[----:B------:R-:W-:Y:S01]  /*8010*/  MOV R64, RZ ;  /* 0x000000ff00407202 */ /* 0x000fe20000000f00 */
[----:B------:R-:W-:Y:S01]  /*8020*/  CS2R R62, SRZ ;  /* 0x00000000003e7805 */ /* 0x000fe2000001ff00 */
[----:B------:R-:W-:Y:S01]  /*8030*/  IMAD.MOV.U32 R61, RZ, RZ, RZ ;  /* 0x000000ffff3d7224 */ /* 0x000fe200078e00ff */
[----:B------:R-:W-:Y:S05]  /*8040*/  @!P0 BRA `(.L_x_784) ;  /* 0x00011de000008947 */ /* 0x000fea0003800000 */
[----:B------:R-:W2:Y:S01]  /*8050*/  LDL R60, [R1+0x48] ;  /* 0x00004800013c7983 */ /* 0x000ea20000100800 */
[----:B------:R-:W-:-:S03]  /*8060*/  ISETP.NE.U32.AND P0, PT, RZ, c[0x0][0x340], PT ;  /* 0x0000d000ff007a0c */ /* 0x000fc60003f05070 */
[----:B------:R-:W3:Y:S01]  /*8070*/  LDL R165, [R1+0x4] ;  /* 0x0000040001a57983 */ /* 0x000ee20000100800 */
        /* <DEDUP_REMOVED lines=13> */
[----:B------:R-:W-:Y:S02]  /*8150*/  IMAD R17, R210, 0x80, R72 ;  /* 0x00000080d2117824 */ /* 0x000fe400078e0248 */
[----:B------:R-:W-:-:S05]  /*8160*/  IMAD R24, R185, c[0x0][0x2c4], RZ ;  /* 0x0000b100b9187a24 */ /* 0x000fca00078e02ff */
[C---:B------:R-:W-:Y:S02]  /*8170*/  ISETP.GE.AND P6, PT, R17.reuse, R24, PT ;  /* 0x000000181100720c */ /* 0x040fe40003fc6270 */
[----:B------:R-:W-:Y:S01]  /*8180*/  IADD3 R16, R17, 0x30, RZ ;  /* 0x0000003011107810 */ /* 0x000fe20007ffe0ff */
[----:B--2---:R-:W-:-:S05]  /*8190*/  @P5 IMAD.WIDE R2, R60, R2, c[0x0][0x340] ;  /* 0x0000d0003c025625 */ /* 0x004fca00078e0202 */
[----:B------:R2:W4:Y:S01]  /*81a0*/  @P5 LDG.E R22, [R2.64] ;  /* 0x0000000802165981 */ /* 0x000522000c1e1900 */
[----:B------:R-:W-:Y:S01]  /*81b0*/  SHF.R.S32.HI R19, RZ, 0x1f, R60 ;  /* 0x0000001fff137819 */ /* 0x000fe2000001143c */
[----:B------:R-:W-:Y:S01]  /*81c0*/  IMAD.MOV.U32 R160, RZ, RZ, c[0x0][0x1e0] ;  /* 0x00007800ffa07624 */ /* 0x000fe200078e00ff */
[----:B---3--:R-:W-:Y:S02]  /*81d0*/  LEA.HI.SX32 R73, R165, 0xffffffff, 0x1a ;  /* 0xffffffffa5497811 */ /* 0x008fe400078fd2ff */
[----:B------:R-:W-:Y:S01]  /*81e0*/  SEL R6, R19, RZ, !P0 ;  /* 0x000000ff13067207 */ /* 0x000fe20004000000 */
[C---:B------:R-:W-:Y:S01]  /*81f0*/  IMAD.SHL.U32 R161, R160.reuse, 0x40, RZ ;  /* 0x00000040a0a17824 */ /* 0x040fe200078e00ff */
[----:B------:R-:W-:Y:S01]  /*8200*/  SHF.R.S32.HI R74, RZ, 0x1f, R73 ;  /* 0x0000001fff4a7819 */ /* 0x000fe20000011449 */
[----:B------:R-:W-:Y:S01]  /*8210*/  IMAD.WIDE.U32 R162, R160, 0x20, RZ ;  /* 0x00000020a0a27825 */ /* 0x000fe200078e00ff */
[----:B------:R-:W-:-:S03]  /*8220*/  LEA.HI R55, R157, R213, RZ, 0x4 ;  /* 0x000000d59d377211 */ /* 0x000fc600078f20ff */
        /* <DEDUP_REMOVED lines=26> */
[----:B------:R-:W-:Y:S01]  /*83d0*/  IMAD.IADD R3, R3, 0x1, R6 ;  /* 0x0000000103037824 */ /* 0x000fe200078e0206 */
[----:B------:R-:W-:Y:S01]  /*83e0*/  IADD3 R6, R17, 0x20, RZ ;  /* 0x0000002011067810 */ /* 0x000fe20007ffe0ff */
[----:B------:R-:W-:Y:S01]  /*83f0*/  IMAD R0, R5, c[0x0][0x1a8], RZ ;  /* 0x00006a0005007a24 */ /* 0x000fe200078e02ff */
[----:B------:R-:W-:Y:S01]  /*8400*/  IADD3 R21, R20, 0x40, RZ ;  /* 0x0000004014157810 */ /* 0x000fe20007ffe0ff */
[----:B------:R-:W-:Y:S01]  /*8410*/  IMAD.WIDE.U32 R2, R4, c[0x0][0x1a8], R2 ;  /* 0x00006a0004027a25 */ /* 0x000fe200078e0002 */
[----:B------:R-:W-:Y:S02]  /*8420*/  ISETP.GE.AND P4, PT, R20, c[0x0][0x198], PT ;  /* 0x0000660014007a0c */ /* 0x000fe40003f86270 */
[----:B------:R-:W-:Y:S01]  /*8430*/  ISETP.GE.AND P1, PT, R6, R24, PT ;  /* 0x000000180600720c */ /* 0x000fe20003f26270 */
[----:B------:R-:W-:Y:S01]  /*8440*/  IMAD R0, R4, c[0x0][0x1ac], R0 ;  /* 0x00006b0004007a24 */ /* 0x000fe200078e0200 */
[----:B------:R-:W-:Y:S01]  /*8450*/  LEA R14, P0, R2, c[0x0][0x160], 0x1 ;  /* 0x00005800020e7a11 */ /* 0x000fe200078008ff */
[----:B------:R-:W-:Y:S01]  /*8460*/  IMAD.SHL.U32 R7, R72, 0x40, RZ ;  /* 0x0000004048077824 */ /* 0x000fe200078e00ff */
[----:B------:R-:W-:Y:S01]  /*8470*/  ISETP.GE.AND P3, PT, R21, c[0x0][0x198], PT ;  /* 0x0000660015007a0c */ /* 0x000fe20003f66270 */
[----:B------:R-:W-:Y:S01]  /*8480*/  IMAD.IADD R0, R3, 0x1, R0 ;  /* 0x0000000103007824 */ /* 0x000fe200078e0200 */
[----:B------:R-:W-:Y:S01]  /*8490*/  LEA.HI R3, R157, R213, RZ, 0x6 ;  /* 0x000000d59d037211 */ /* 0x000fe200078f30ff */
[----:B------:R-:W1:Y:S01]  /*84a0*/  SHFL.IDX PT, R4, R14, RZ, 0x181f ;  /* 0x00181fff0e047589 */ /* 0x000e6200000e0000 */
[----:B------:R-:W-:Y:S01]  /*84b0*/  IMAD.SHL.U32 R42, R80, 0x8, RZ ;  /* 0x00000008502a7824 */ /* 0x000fe200078e00ff */
[----:B------:R-:W-:-:S02]  /*84c0*/  LOP3.LUT R25, R7, 0x1c0, RZ, 0xc0, !PT ;  /* 0x000001c007197812 */ /* 0x000fc400078ec0ff */
[----:B------:R-:W-:Y:S01]  /*84d0*/  LEA.HI.X R15, R2, c[0x0][0x164], R0, 0x1, P0 ;  /* 0x00005900020f7a11 */ /* 0x000fe200000f0c00 */
[----:B------:R-:W-:Y:S01]  /*84e0*/  SHFL.IDX PT, R8, R14, 0x2, 0x181f ;  /* 0x00581f000e087f89 */ /* 0x000fe200000e0000 */
[----:B------:R-:W-:Y:S02]  /*84f0*/  IADD3 R0, R17, 0x10, RZ ;  /* 0x0000001011007810 */ /* 0x000fe40007ffe0ff */
[--C-:B------:R-:W-:Y:S01]  /*8500*/  LOP3.LUT R13, R25, 0x38, R42.reuse, 0xf8, !PT ;  /* 0x00000038190d7812 */ /* 0x100fe200078ef82a */
[----:B------:R-:W2:Y:S01]  /*8510*/  SHFL.IDX PT, R5, R15, RZ, 0x181f ;  /* 0x00181fff0f057589 */ /* 0x000ea200000e0000 */
[----:B------:R-:W-:Y:S01]  /*8520*/  ISETP.GE.AND P2, PT, R0, R24, PT ;  /* 0x000000180000720c */ /* 0x000fe20003f46270 */
[----:B------:R-:W-:Y:S01]  /*8530*/  IMAD.SHL.U32 R0, R3, 0x8, RZ ;  /* 0x0000000803007824 */ /* 0x000fe200078e00ff */
[----:B------:R-:W-:Y:S01]  /*8540*/  SHF.R.U32.HI R27, RZ, 0x3, R25 ;  /* 0x00000003ff1b7819 */ /* 0x000fe20000011619 */
[----:B------:R-:W3:Y:S01]  /*8550*/  SHFL.IDX PT, R2, R14, 0x1, 0x181f ;  /* 0x00381f000e027f89 */ /* 0x000ee200000e0000 */
[----:B------:R-:W-:-:S02]  /*8560*/  SHF.R.S32.HI R43, RZ, 0x1f, R42 ;  /* 0x0000001fff2b7819 */ /* 0x000fc4000001142a */
[----:B------:R-:W-:Y:S01]  /*8570*/  LOP3.LUT R26, R0, 0xfffffe00, RZ, 0xc0, !PT ;  /* 0xfffffe00001a7812 */ /* 0x000fe200078ec0ff */
[----:B------:R-:W3:Y:S01]  /*8580*/  SHFL.IDX PT, R3, R15, 0x1, 0x181f ;  /* 0x00381f000f037f89 */ /* 0x000ee200000e0000 */
[----:B------:R-:W-:Y:S02]  /*8590*/  @!P6 SHF.R.S32.HI R0, RZ, 0x1f, R21 ;  /* 0x0000001fff00e819 */ /* 0x000fe40000011415 */
[----:B------:R-:W-:Y:S02]  /*85a0*/  LOP3.LUT R252, R26, R13, R27, 0xf6, !PT ;  /* 0x0000000d1afc7212 */ /* 0x000fe400078ef61b */
[----:B------:R-:W-:Y:S02]  /*85b0*/  @!P6 LEA.HI R12, R0, R21, RZ, 0x3 ;  /* 0x00000015000ce211 */ /* 0x000fe400078f18ff */
[----:B------:R-:W-:Y:S02]  /*85c0*/  @!P2 SHF.R.S32.HI R9, RZ, 0x1f, R21 ;  /* 0x0000001fff09a819 */ /* 0x000fe40000011415 */
[----:B-1----:R-:W-:-:S02]  /*85d0*/  @!P6 LEA R6, P0, R20, R4, 0x1 ;  /* 0x000000041406e211 */ /* 0x002fc400078008ff */
[----:B------:R-:W-:Y:S02]  /*85e0*/  @!P2 LEA.HI R0, R9, R21, RZ, 0x3 ;  /* 0x000000150900a211 */ /* 0x000fe400078f18ff */
[----:B------:R-:W1:Y:S01]  /*85f0*/  SHFL.IDX PT, R9, R15, 0x2, 0x181f ;  /* 0x00581f000f097f89 */ /* 0x000e6200000e0000 */
[----:B------:R-:W-:Y:S02]  /*8600*/  @!P6 LOP3.LUT R12, R12, 0xfffffff8, RZ, 0xc0, !PT ;  /* 0xfffffff80c0ce812 */ /* 0x000fe400078ec0ff */
[----:B--2---:R-:W-:Y:S02]  /*8610*/  @!P6 LEA.HI.X R7, R20, R5, R43, 0x1, P0 ;  /* 0x000000051407e211 */ /* 0x004fe400000f0c2b */
[----:B------:R-:W-:Y:S01]  /*8620*/  @!P2 LOP3.LUT R0, R0, 0xfffffff8, RZ, 0xc0, !PT ;  /* 0xfffffff80000a812 */ /* 0x000fe200078ec0ff */
[----:B------:R-:W-:Y:S01]  /*8630*/  @!P6 IMAD.WIDE R12, R12, 0x2, R4 ;  /* 0x000000020c0ce825 */ /* 0x000fe200078e0204 */
[----:B---3--:R-:W-:Y:S01]  /*8640*/  @!P2 LEA R10, P0, R20, R2, 0x1 ;  /* 0x00000002140aa211 */ /* 0x008fe200078008ff */
[----:B------:R-:W2:Y:S02]  /*8650*/  SHFL.IDX PT, R4, R14, 0x3, 0x181f ;  /* 0x00781f000e047f89 */ /* 0x000ea400000e0000 */
[----:B------:R-:W-:Y:S01]  /*8660*/  @!P6 IMAD.SHL.U32 R5, R252, 0x2, RZ ;  /* 0x00000002fc05e824 */ /* 0x000fe200078e00ff */
[----:B------:R-:W-:Y:S01]  /*8670*/  @!P2 LEA.HI.X R11, R20, R3, R43, 0x1, P0 ;  /* 0x00000003140ba211 */ /* 0x000fe200000f0c2b */
[----:B------:R-:W-:Y:S01]  /*8680*/  @!P2 IMAD.WIDE R2, R0, 0x2, R2 ;  /* 0x000000020002a825 */ /* 0x000fe200078e0202 */
[----:B------:R-:W-:-:S02]  /*8690*/  ISETP.GE.AND P0, PT, R16, R24, PT ;  /* 0x000000181000720c */ /* 0x000fc40003f06270 */
[----:B------:R3:W-:Y:S01]  /*86a0*/  @!P6 LDGSTS.E.BYPASS.LTC128B.128 [R5+0x8100], [R6.64], !P4 ;  /* 0x081000000605efae */ /* 0x0007e2000e101d48 */
[----:B------:R-:W-:-:S03]  /*86b0*/  @!P2 IMAD.SHL.U32 R0, R252, 0x2, RZ ;  /* 0x00000002fc00a824 */ /* 0x000fc600078e00ff */
[----:B------:R1:W-:Y:S04]  /*86c0*/  @!P6 LDGSTS.E.BYPASS.LTC128B.128 [R5+0xc100], [R12.64], !P3 ;  /* 0x0c1000000c05efae */ /* 0x0003e8000d901d48 */
[----:B------:R2:W-:Y:S04]  /*86d0*/  @!P2 LDGSTS.E.BYPASS.LTC128B.128 [R0+0x8900], [R10.64], !P4 ;  /* 0x089000000a00afae */ /* 0x0005e8000e101d48 */
[----:B------:R2:W-:Y:S01]  /*86e0*/  @!P2 LDGSTS.E.BYPASS.LTC128B.128 [R0+0xc900], [R2.64], !P3 ;  /* 0x0c9000000200afae */ /* 0x0005e2000d901d48 */
[--C-:B---3--:R-:W-:Y:S02]  /*86f0*/  @!P1 SHF.R.S32.HI R7, RZ, 0x1f, R21.reuse ;  /* 0x0000001fff079819 */ /* 0x108fe40000011415 */
[----:B------:R-:W-:Y:S01]  /*8700*/  @!P1 LEA R6, P2, R20, R8, 0x1 ;  /* 0x0000000814069211 */ /* 0x000fe200078408ff */
[----:B-1----:R-:W1:Y:S01]  /*8710*/  SHFL.IDX PT, R5, R15, 0x3, 0x181f ;  /* 0x00781f000f057f89 */ /* 0x002e6200000e0000 */
[----:B------:R-:W-:Y:S01]  /*8720*/  IMAD R12, R215, c[0x0][0x1e8], RZ ;  /* 0x00007a00d70c7a24 */ /* 0x000fe200078e02ff */
[----:B--2---:R-:W-:-:S03]  /*8730*/  @!P0 SHF.R.S32.HI R10, RZ, 0x1f, R21 ;  /* 0x0000001fff0a8819 */ /* 0x004fc60000011415 */
[----:B------:R-:W-:Y:S01]  /*8740*/  IMAD R12, R59, c[0x0][0x1ec], R12 ;  /* 0x00007b003b0c7a24 */ /* 0x000fe200078e020c */
[----:B------:R-:W-:Y:S02]  /*8750*/  @!P1 LEA.HI R0, R7, R21, RZ, 0x3 ;  /* 0x0000001507009211 */ /* 0x000fe400078f18ff */
[----:B------:R-:W-:Y:S02]  /*8760*/  IADD3 R2, R17, 0x40, RZ ;  /* 0x0000004011027810 */ /* 0x000fe40007ffe0ff */
[----:B------:R-:W-:Y:S01]  /*8770*/  @!P1 LOP3.LUT R3, R0, 0xfffffff8, RZ, 0xc0, !PT ;  /* 0xfffffff800039812 */ /* 0x000fe200078ec0ff */
[----:B------:R-:W-:Y:S01]  /*8780*/  @!P1 IMAD.SHL.U32 R0, R252, 0x2, RZ ;  /* 0x00000002fc009824 */ /* 0x000fe200078e00ff */
[----:B------:R-:W-:Y:S02]  /*8790*/  @!P1 LEA.HI.X R7, R20, R9, R43, 0x1, P2 ;  /* 0x0000000914079211 */ /* 0x000fe400010f0c2b */
[----:B------:R-:W-:Y:S01]  /*87a0*/  ISETP.GE.AND P2, PT, R2, R24, PT ;  /* 0x000000180200720c */ /* 0x000fe20003f46270 */
[----:B------:R-:W-:Y:S01]  /*87b0*/  @!P1 IMAD.WIDE R8, R3, 0x2, R8 ;  /* 0x0000000203089825 */ /* 0x000fe200078e0208 */
[----:B------:R-:W2:Y:S01]  /*87c0*/  SHFL.IDX PT, R2, R14, 0x4, 0x181f ;  /* 0x00981f000e027f89 */ /* 0x000ea200000e0000 */
[----:B------:R-:W-:-:S03]  /*87d0*/  @!P0 LEA.HI R10, R10, R21, RZ, 0x3 ;  /* 0x000000150a0a8211 */ /* 0x000fc600078f18ff */
[----:B------:R-:W3:Y:S04]  /*87e0*/  SHFL.IDX PT, R3, R15, 0x4, 0x181f ;  /* 0x00981f000f037f89 */ /* 0x000ee800000e0000 */
[----:B------:R1:W-:Y:S04]  /*87f0*/  @!P1 LDGSTS.E.BYPASS.LTC128B.128 [R0+0x9100], [R6.64], !P4 ;  /* 0x0910000006009fae */ /* 0x0003e8000e101d48 */
[----:B------:R2:W-:Y:S01]  /*8800*/  @!P1 LDGSTS.E.BYPASS.LTC128B.128 [R0+0xd100], [R8.64], !P3 ;  /* 0x0d10000008009fae */ /* 0x0005e2000d901d48 */
[----:B-1----:R-:W-:Y:S02]  /*8810*/  @!P0 LEA R6, P1, R20, R4, 0x1 ;  /* 0x0000000414068211 */ /* 0x002fe400078208ff */
[----:B--2---:R-:W-:Y:S01]  /*8820*/  @!P0 LOP3.LUT R0, R10, 0xfffffff8, RZ, 0xc0, !PT ;  /* 0xfffffff80a008812 */ /* 0x004fe200078ec0ff */
[----:B------:R-:W-:Y:S01]  /*8830*/  @!P0 IMAD.SHL.U32 R9, R252, 0x2, RZ ;  /* 0x00000002fc098824 */ /* 0x000fe200078e00ff */
[----:B------:R-:W-:Y:S01]  /*8840*/  @!P0 LEA.HI.X R7, R20, R5, R43, 0x1, P1 ;  /* 0x0000000514078211 */ /* 0x000fe200008f0c2b */
[----:B------:R-:W1:Y:S02]  /*8850*/  SHFL.IDX PT, R8, R14, 0x5, 0x181f ;  /* 0x00b81f000e087f89 */ /* 0x000e6400000e0000 */
[----:B------:R-:W-:Y:S01]  /*8860*/  @!P0 IMAD.WIDE R4, R0, 0x2, R4 ;  /* 0x0000000200048825 */ /* 0x000fe200078e0204 */
[----:B------:R-:W-:Y:S01]  /*8870*/  @!P2 SHF.R.S32.HI R0, RZ, 0x1f, R21 ;  /* 0x0000001fff00a819 */ /* 0x000fe20000011415 */
[----:B------:R2:W-:Y:S03]  /*8880*/  @!P0 LDGSTS.E.BYPASS.LTC128B.128 [R9+0x9900], [R6.64], !P4 ;  /* 0x0990000006098fae */ /* 0x0005e6000e101d48 */
[----:B------:R-:W-:Y:S01]  /*8890*/  @!P2 LEA.HI R0, R0, R21, RZ, 0x3 ;  /* 0x000000150000a211 */ /* 0x000fe200078f18ff */
[----:B------:R1:W-:Y:S01]  /*88a0*/  @!P0 LDGSTS.E.BYPASS.LTC128B.128 [R9+0xd900], [R4.64], !P3 ;  /* 0x0d90000004098fae */ /* 0x0003e2000d901d48 */
[----:B------:R-:W-:-:S02]  /*88b0*/  IADD3 R16, P3, R72, R18, RZ ;  /* 0x0000001248107210 */ /* 0x000fc40007f7e0ff */
[----:B--2---:R-:W-:Y:S02]  /*88c0*/  SHF.R.S32.HI R7, RZ, 0x1f, R18 ;  /* 0x0000001fff077819 */ /* 0x004fe40000011412 */
[----:B------:R-:W-:Y:S01]  /*88d0*/  IADD3 R6, R17, 0x50, RZ ;  /* 0x0000005011067810 */ /* 0x000fe20007ffe0ff */
[----:B-1----:R-:W1:Y:S01]  /*88e0*/  SHFL.IDX PT, R9, R15, 0x5, 0x181f ;  /* 0x00b81f000f097f89 */ /* 0x002e6200000e0000 */
[----:B------:R-:W-:Y:S02]  /*88f0*/  LEA.HI.X.SX32 R18, R72, R7, 0x1, P3 ;  /* 0x0000000748127211 */ /* 0x000fe400018f0eff */
[----:B------:R-:W-:Y:S02]  /*8900*/  @!P2 LEA R4, P0, R20, R2, 0x1 ;  /* 0x000000021404a211 */ /* 0x000fe400078008ff */
[----:B------:R-:W-:Y:S02]  /*8910*/  ISETP.GE.AND P3, PT, R21, c[0x0][0x198], PT ;  /* 0x0000660015007a0c */ /* 0x000fe40003f66270 */
[----:B------:R-:W-:-:S02]  /*8920*/  ISETP.GE.AND P1, PT, R6, R24, PT ;  /* 0x000000180600720c */ /* 0x000fc40003f26270 */
[----:B------:R-:W-:Y:S01]  /*8930*/  @!P2 LOP3.LUT R6, R0, 0xfffffff8, RZ, 0xc0, !PT ;  /* 0xfffffff80006a812 */ /* 0x000fe200078ec0ff */
[----:B------:R-:W-:Y:S01]  /*8940*/  @!P2 IMAD.SHL.U32 R0, R252, 0x2, RZ ;  /* 0x00000002fc00a824 */ /* 0x000fe200078e00ff */
[----:B---3--:R-:W-:Y:S02]  /*8950*/  @!P2 LEA.HI.X R5, R20, R3, R43, 0x1, P0 ;  /* 0x000000031405a211 */ /* 0x008fe400000f0c2b */
[----:B------:R-:W-:Y:S01]  /*8960*/  IADD3 R7, R17, 0x60, RZ ;  /* 0x0000006011077810 */ /* 0x000fe20007ffe0ff */
[----:B------:R-:W-:Y:S02]  /*8970*/  @!P2 IMAD.WIDE R2, R6, 0x2, R2 ;  /* 0x000000020602a825 */ /* 0x000fe400078e0202 */
[----:B------:R2:W-:Y:S01]  /*8980*/  @!P2 LDGSTS.E.BYPASS.LTC128B.128 [R0+0xa100], [R4.64], !P4 ;  /* 0x0a1000000400afae */ /* 0x0005e2000e101d48 */
[----:B------:R-:W-:-:S03]  /*8990*/  ISETP.GE.AND P0, PT, R7, R24, PT ;  /* 0x000000180700720c */ /* 0x000fc60003f06270 */
[----:B------:R3:W-:Y:S01]  /*89a0*/  @!P2 LDGSTS.E.BYPASS.LTC128B.128 [R0+0xe100], [R2.64], !P3 ;  /* 0x0e1000000200afae */ /* 0x0007e2000d901d48 */
[----:B------:R-:W-:-:S03]  /*89b0*/  @!P1 LEA R10, P2, R20, R8, 0x1 ;  /* 0x00000008140a9211 */ /* 0x000fc600078408ff */
[----:B------:R-:W-:Y:S01]  /*89c0*/  SHFL.IDX PT, R6, R14, 0x6, 0x181f ;  /* 0x00d81f000e067f89 */ /* 0x000fe200000e0000 */
[----:B-1----:R-:W-:-:S03]  /*89d0*/  @!P1 LEA.HI.X R11, R20, R9, R43, 0x1, P2 ;  /* 0x00000009140b9211 */ /* 0x002fc600010f0c2b */
[----:B------:R-:W1:Y:S01]  /*89e0*/  SHFL.IDX PT, R7, R15, 0x6, 0x181f ;  /* 0x00d81f000f077f89 */ /* 0x000e6200000e0000 */
[----:B--2---:R-:W-:-:S04]  /*89f0*/  IMAD R4, R18, c[0x0][0x1e0], RZ ;  /* 0x0000780012047a24 */ /* 0x004fc800078e02ff */
[C---:B------:R-:W-:Y:S01]  /*8a00*/  IMAD R4, R16.reuse, c[0x0][0x1e4], R4 ;  /* 0x0000790010047a24 */ /* 0x040fe200078e0204 */
[----:B---3--:R-:W-:Y:S01]  /*8a10*/  IADD3 R0, R17, 0x70, RZ ;  /* 0x0000007011007810 */ /* 0x008fe20007ffe0ff */
[----:B------:R-:W-:-:S03]  /*8a20*/  IMAD.WIDE.U32 R2, R16, c[0x0][0x1e0], R42 ;  /* 0x0000780010027a25 */ /* 0x000fc600078e002a */
[----:B------:R-:W-:Y:S01]  /*8a30*/  ISETP.GE.AND P2, PT, R0, R24, PT ;  /* 0x000000180000720c */ /* 0x000fe20003f46270 */
[----:B------:R-:W-:Y:S01]  /*8a40*/  IMAD.IADD R3, R3, 0x1, R4 ;  /* 0x0000000103037824 */ /* 0x000fe200078e0204 */
[--C-:B------:R-:W-:Y:S02]  /*8a50*/  @!P1 SHF.R.S32.HI R4, RZ, 0x1f, R21.reuse ;  /* 0x0000001fff049819 */ /* 0x100fe40000011415 */
[----:B------:R-:W-:Y:S01]  /*8a60*/  @!P0 SHF.R.S32.HI R0, RZ, 0x1f, R21 ;  /* 0x0000001fff008819 */ /* 0x000fe20000011415 */
[----:B------:R-:W-:Y:S01]  /*8a70*/  IMAD.WIDE.U32 R2, R59, c[0x0][0x1e8], R2 ;  /* 0x00007a003b027a25 */ /* 0x000fe200078e0002 */
[-C--:B------:R-:W-:Y:S02]  /*8a80*/  @!P1 LEA.HI R4, R4, R21.reuse, RZ, 0x3 ;  /* 0x0000001504049211 */ /* 0x080fe400078f18ff */
[----:B------:R-:W-:Y:S01]  /*8a90*/  @!P0 LEA.HI R13, R0, R21, RZ, 0x3 ;  /* 0x00000015000d8211 */ /* 0x000fe200078f18ff */
[----:B------:R-:W-:Y:S01]  /*8aa0*/  @!P1 IMAD.SHL.U32 R0, R252, 0x2, RZ ;  /* 0x00000002fc009824 */ /* 0x000fe200078e00ff */
[----:B------:R-:W-:-:S03]  /*8ab0*/  @!P1 LOP3.LUT R4, R4, 0xfffffff8, RZ, 0xc0, !PT ;  /* 0xfffffff804049812 */ /* 0x000fc600078ec0ff */
[----:B------:R-:W-:Y:S01]  /*8ac0*/  @!P2 SHF.R.S32.HI R5, RZ, 0x1f, R21 ;  /* 0x0000001fff05a819 */ /* 0x000fe20000011415 */
[----:B------:R2:W-:Y:S01]  /*8ad0*/  @!P1 LDGSTS.E.BYPASS.LTC128B.128 [R0+0xa900], [R10.64], !P4 ;  /* 0x0a9000000a009fae */ /* 0x0005e2000e101d48 */
[----:B------:R-:W-:Y:S02]  /*8ae0*/  @!P1 IMAD.WIDE R8, R4, 0x2, R8 ;  /* 0x0000000204089825 */ /* 0x000fe400078e0208 */
[----:B------:R-:W-:Y:S02]  /*8af0*/  @!P2 LEA.HI R17, R5, R21, RZ, 0x3 ;  /* 0x000000150511a211 */ /* 0x000fe400078f18ff */
[----:B------:R-:W-:Y:S01]  /*8b00*/  IMAD.IADD R5, R12, 0x1, R3 ;  /* 0x000000010c057824 */ /* 0x000fe200078e0203 */
[----:B------:R3:W-:Y:S01]  /*8b10*/  @!P1 LDGSTS.E.BYPASS.LTC128B.128 [R0+0xe900], [R8.64], !P3 ;  /* 0x0e90000008009fae */ /* 0x0007e2000d901d48 */
[----:B----4-:R-:W-:Y:S01]  /*8b20*/  @P5 SHF.R.S32.HI R3, RZ, 0x1f, R22 ;  /* 0x0000001fff035819 */ /* 0x010fe20000011416 */
[----:B------:R-:W-:Y:S02]  /*8b30*/  @!P5 IMAD.MOV.U32 R3, RZ, RZ, R19 ;  /* 0x000000ffff03d224 */ /* 0x000fe400078e0013 */
[----:B------:R-:W-:-:S02]  /*8b40*/  IMAD.MOV.U32 R4, RZ, RZ, R2 ;  /* 0x000000ffff047224 */ /* 0x000fc400078e0002 */
[----:B------:R-:W-:Y:S02]  /*8b50*/  @P5 IMAD.MOV.U32 R2, RZ, RZ, R22 ;  /* 0x000000ffff025224 */ /* 0x000fe400078e0016 */
[----:B------:R-:W-:Y:S02]  /*8b60*/  @!P5 IMAD.MOV.U32 R2, RZ, RZ, R60 ;  /* 0x000000ffff02d224 */ /* 0x000fe400078e003c */
[----:B------:R-:W-:Y:S01]  /*8b70*/  IMAD.MOV.U32 R12, RZ, RZ, c[0x0][0x1e4] ;  /* 0x00007900ff0c7624 */ /* 0x000fe200078e00ff */
[----:B--2---:R-:W-:-:S05]  /*8b80*/  @!P0 LOP3.LUT R10, R13, 0xfffffff8, RZ, 0xc0, !PT ;  /* 0xfffffff80d0a8812 */ /* 0x004fca00078ec0ff */
[----:B-1----:R-:W-:Y:S01]  /*8b90*/  @!P0 IMAD.WIDE R10, R10, 0x2, R6 ;  /* 0x000000020a0a8825 */ /* 0x002fe200078e0206 */
[----:B---3--:R-:W-:Y:S02]  /*8ba0*/  @!P0 LEA R8, P1, R20, R6, 0x1 ;  /* 0x0000000614088211 */ /* 0x008fe400078208ff */
[----:B------:R1:W2:Y:S01]  /*8bb0*/  SHFL.IDX PT, R6, R14, 0x7, 0x181f ;  /* 0x00f81f000e067f89 */ /* 0x0002a200000e0000 */
[----:B------:R-:W-:Y:S01]  /*8bc0*/  @!P0 IMAD.SHL.U32 R0, R252, 0x2, RZ ;  /* 0x00000002fc008824 */ /* 0x000fe200078e00ff */
[----:B------:R-:W-:Y:S02]  /*8bd0*/  @!P0 LEA.HI.X R9, R20, R7, R43, 0x1, P1 ;  /* 0x0000000714098211 */ /* 0x000fe400008f0c2b */
[----:B------:R-:W-:Y:S01]  /*8be0*/  ISETP.NE.U32.AND P1, PT, RZ, c[0x0][0x350], PT ;  /* 0x0000d400ff007a0c */ /* 0x000fe20003f25070 */
[----:B------:R-:W3:Y:S04]  /*8bf0*/  SHFL.IDX PT, R7, R15, 0x7, 0x181f ;  /* 0x00f81f000f077f89 */ /* 0x000ee800000e0000 */
[----:B------:R4:W-:Y:S04]  /*8c00*/  @!P0 LDGSTS.E.BYPASS.LTC128B.128 [R0+0xb100], [R8.64], !P4 ;  /* 0x0b10000008008fae */ /* 0x0009e8000e101d48 */
[----:B------:R4:W-:Y:S01]  /*8c10*/  @!P0 LDGSTS.E.BYPASS.LTC128B.128 [R0+0xf100], [R10.64], !P3 ;  /* 0x0f1000000a008fae */ /* 0x0009e2000d901d48 */
[----:B------:R-:W-:-:S04]  /*8c20*/  ISETP.NE.AND.EX P0, PT, RZ, c[0x0][0x354], PT, P1 ;  /* 0x0000d500ff007a0c */ /* 0x000fc80003f05310 */
[----:B------:R-:W-:Y:S02]  /*8c30*/  SEL R13, R2, RZ, !P0 ;  /* 0x000000ff020d7207 */ /* 0x000fe40004000000 */
[----:B-1----:R-:W-:Y:S01]  /*8c40*/  SEL R14, R3, RZ, !P0 ;  /* 0x000000ff030e7207 */ /* 0x002fe20004000000 */
[----:B------:R-:W-:Y:S02]  /*8c50*/  IMAD.MOV.U32 R3, RZ, RZ, 0x6 ;  /* 0x00000006ff037424 */ /* 0x000fe400078e00ff */
[----:B------:R-:W-:Y:S01]  /*8c60*/  IMAD.WIDE.U32 R22, R13, c[0x0][0x1f0], R4 ;  /* 0x00007c000d167a25 */ /* 0x000fe200078e0004 */
[----:B--2---:R-:W-:Y:S02]  /*8c70*/  @!P2 LEA R4, P1, R20, R6, 0x1 ;  /* 0x000000061404a211 */ /* 0x004fe400078208ff */
[----:B------:R-:W-:Y:S01]  /*8c80*/  SHF.L.U64.HI R159, R160, R3, c[0x0][0x1e4] ;  /* 0x00007900a09f7619 */ /* 0x000fe20000010203 */
[----:B------:R-:W-:Y:S01]  /*8c90*/  IMAD.MOV.U32 R166, RZ, RZ, R22 ;  /* 0x000000ffffa67224 */ /* 0x000fe200078e0016 */
[----:B---3--:R-:W-:Y:S01]  /*8ca0*/  @!P2 LEA.HI.X R5, R20, R7, R43, 0x1, P1 ;  /* 0x000000071405a211 */ /* 0x008fe200008f0c2b */
[----:B------:R1:W-:Y:S01]  /*8cb0*/  STL.64 [R1+0x40], R22 ;  /* 0x0000401601007387 */ /* 0x0003e20000100a00 */
[----:B----4-:R-:W-:-:S04]  /*8cc0*/  IMAD.IADD R8, R208, 0x1, -R72 ;  /* 0x00000001d0087824 */ /* 0x010fc800078e0a48 */
[----:B------:R-:W-:Y:S02]  /*8cd0*/  IMAD R8, R73, -0x40, R8 ;  /* 0xffffffc049087824 */ /* 0x000fe400078e0208 */
[----:B------:R-:W-:Y:S02]  /*8ce0*/  IMAD R0, R14, c[0x0][0x1f0], RZ ;  /* 0x00007c000e007a24 */ /* 0x000fe400078e02ff */
[----:B------:R-:W-:Y:S01]  /*8cf0*/  @!P2 IMAD.SHL.U32 R10, R252, 0x2, RZ ;  /* 0x00000002fc0aa824 */ /* 0x000fe200078e00ff */
[C---:B------:R-:W-:Y:S01]  /*8d00*/  ISETP.GE.AND P0, PT, R8.reuse, 0x1, PT ;  /* 0x000000010800780c */ /* 0x040fe20003f06270 */
[----:B------:R-:W-:Y:S01]  /*8d10*/  IMAD R2, R13, c[0x0][0x1f4], R0 ;  /* 0x00007d000d027a24 */ /* 0x000fe200078e0200 */
[----:B------:R-:W-:Y:S01]  /*8d20*/  ISETP.GE.AND P5, PT, R8, 0x11, PT ;  /* 0x000000110800780c */ /* 0x000fe20003fa6270 */
[----:B------:R-:W-:Y:S01]  /*8d30*/  IMAD R0, R159, R73, RZ ;  /* 0x000000499f007224 */ /* 0x000fe200078e02ff */
[----:B------:R2:W-:Y:S01]  /*8d40*/  @!P2 LDGSTS.E.BYPASS.LTC128B.128 [R10+0xb900], [R4.64], !P4 ;  /* 0x0b900000040aafae */ /* 0x0005e2000e101d48 */
[----:B------:R-:W-:Y:S01]  /*8d50*/  IMAD.IADD R167, R23, 0x1, R2 ;  /* 0x0000000117a77824 */ /* 0x000fe200078e0202 */
[----:B------:R-:W-:Y:S01]  /*8d60*/  ISETP.GE.AND P4, PT, R42, c[0x0][0x1d4], PT ;  /* 0x000075002a007a0c */ /* 0x000fe20003f86270 */
[-C--:B------:R-:W-:Y:S01]  /*8d70*/  IMAD R9, R74, R161.reuse, R0 ;  /* 0x000000a14a097224 */ /* 0x080fe200078e0200 */
[----:B------:R-:W-:Y:S01]  /*8d80*/  IADD3 R0, R42, 0x40, RZ ;  /* 0x000000402a007810 */ /* 0x000fe20007ffe0ff */
[----:B------:R-:W-:Y:S01]  /*8d90*/  IMAD.WIDE.U32 R2, R73, R161, R166 ;  /* 0x000000a149027225 */ /* 0x000fe200078e00a6 */
[----:B------:R1:W-:Y:S02]  /*8da0*/  STL.64 [R1+0x30], R166 ;  /* 0x000030a601007387 */ /* 0x0003e40000100a00 */
[----:B------:R-:W-:Y:S01]  /*8db0*/  ISETP.GE.AND P3, PT, R0, c[0x0][0x1d4], PT ;  /* 0x0000750000007a0c */ /* 0x000fe20003f66270 */
[----:B------:R-:W-:Y:S01]  /*8dc0*/  IMAD.IADD R3, R3, 0x1, R9 ;  /* 0x0000000103037824 */ /* 0x000fe200078e0209 */
[----:B------:R-:W-:-:S05]  /*8dd0*/  @!P2 LOP3.LUT R0, R17, 0xfffffff8, RZ, 0xc0, !PT ;  /* 0xfffffff81100a812 */ /* 0x000fca00078ec0ff */
[----:B------:R-:W-:-:S04]  /*8de0*/  @!P2 IMAD.WIDE R6, R0, 0x2, R6 ;  /* 0x000000020006a825 */ /* 0x000fc800078e0206 */
[----:B------:R-:W-:Y:S01]  /*8df0*/  @P0 IMAD.SHL.U32 R0, R252, 0x2, RZ ;  /* 0x00000002fc000824 */ /* 0x000fe200078e00ff */
[----:B--2---:R-:W-:-:S04]  /*8e00*/  @P0 LEA R4, P1, R2, c[0x0][0x1c8], 0x1 ;  /* 0x0000720002040a11 */ /* 0x004fc800078208ff */
[----:B------:R-:W-:Y:S02]  /*8e10*/  @P0 LEA.HI.X R5, R2, c[0x0][0x1cc], R3, 0x1, P1 ;  /* 0x0000730002050a11 */ /* 0x000fe400008f0c03 */
[----:B------:R-:W-:-:S13]  /*8e20*/  ISETP.GE.AND P1, PT, R21, c[0x0][0x198], PT ;  /* 0x0000660015007a0c */ /* 0x000fda0003f26270 */
[----:B------:R2:W-:Y:S01]  /*8e30*/  @!P2 LDGSTS.E.BYPASS.LTC128B.128 [R10+0xf900], [R6.64], !P1 ;  /* 0x0f900000060aafae */ /* 0x0005e2000c901d48 */
[----:B------:R-:W-:-:S03]  /*8e40*/  ISETP.GE.AND P1, PT, R8, 0x21, PT ;  /* 0x000000210800780c */ /* 0x000fc60003f26270 */
[----:B------:R-:W0:Y:S04]  /*8e50*/  LDGDEPBAR ;  /* 0x00000000000079af */ /* 0x000e280000000000 */
[----:B------:R-:W-:Y:S01]  /*8e60*/  BAR.SYNC.DEFER_BLOCKING 0x0 ;  /* 0x0000000000007b1d */ /* 0x000fe20000010000 */
[----:B--2---:R-:W-:-:S04]  /*8e70*/  IMAD.SHL.U32 R6, R12, 0x20, RZ ;  /* 0x000000200c067824 */ /* 0x004fc800078e00ff */
[----:B------:R-:W-:Y:S01]  /*8e80*/  IMAD.IADD R164, R163, 0x1, R6 ;  /* 0x00000001a3a47824 */ /* 0x000fe200078e0206 */
[----:B------:R-:W-:Y:S01]  /*8e90*/  @!PT LDS RZ, [RZ] ;  /* 0x00000000fffff984 */ /* 0x000fe20000000800 */
[----:B------:R-:W-:Y:S01]  /*8ea0*/  @!PT LDS RZ, [RZ] ;  /* 0x00000000fffff984 */ /* 0x000fe20000000800 */
[----:B------:R-:W-:Y:S01]  /*8eb0*/  @!PT LDS RZ, [RZ] ;  /* 0x00000000fffff984 */ /* 0x000fe20000000800 */
[----:B------:R2:W-:Y:S04]  /*8ec0*/  @P0 LDGSTS.E.BYPASS.LTC128B.128 [R0+0x4100], [R4.64], !P4 ;  /* 0x0410000004000fae */ /* 0x0005e8000e101d48 */
[----:B------:R2:W-:Y:S01]  /*8ed0*/  @P0 LDGSTS.E.BYPASS.LTC128B.128 [R0+0x6100], [R4.64+0x80], !P3 ;  /* 0x0610008004000fae */ /* 0x0005e2000d901d48 */
[----:B------:R-:W-:-:S03]  /*8ee0*/  ISETP.GE.AND P0, PT, R8, 0x31, PT ;  /* 0x000000310800780c */ /* 0x000fc60003f06270 */
[----:B------:R1:W-:Y:S01]  /*8ef0*/  STL [R1+0x50], R164 ;  /* 0x000050a401007387 */ /* 0x0003e20000100800 */
[----:B--2---:R-:W-:Y:S01]  /*8f00*/  @P5 LEA R0, P2, R160, R2, 0x4 ;  /* 0x00000002a0005211 */ /* 0x004fe200078420ff */
[----:B------:R-:W-:-:S03]  /*8f10*/  IMAD R4, R18, c[0x0][0x208], RZ ;  /* 0x0000820012047a24 */ /* 0x000fc600078e02ff */
[----:B------:R-:W-:Y:S01]  /*8f20*/  @P5 LEA.HI.X R5, R160, R3, R12, 0x4, P2 ;  /* 0x00000003a0055211 */ /* 0x000fe200010f240c */
[----:B------:R-:W-:Y:S01]  /*8f30*/  IMAD R6, R16, c[0x0][0x20c], R4 ;  /* 0x0000830010067a24 */ /* 0x000fe200078e0204 */
[----:B------:R-:W-:-:S03]  /*8f40*/  @P5 LEA R10, P2, R0, c[0x0][0x1c8], 0x1 ;  /* 0x00007200000a5a11 */ /* 0x000fc600078408ff */
[----:B------:R-:W-:Y:S01]  /*8f50*/  @P0 IMAD R12, R12, 0x30, RZ ;  /* 0x000000300c0c0824 */ /* 0x000fe200078e02ff */
[----:B------:R-:W-:Y:S01]  /*8f60*/  @P5 LEA.HI.X R11, R0, c[0x0][0x1cc], R5, 0x1, P2 ;  /* 0x00007300000b5a11 */ /* 0x000fe200010f0c05 */
[----:B------:R-:W-:Y:S01]  /*8f70*/  IMAD.WIDE.U32 R4, R16, c[0x0][0x208], R42 ;  /* 0x0000820010047a25 */ /* 0x000fe200078e002a */
[----:B------:R-:W-:-:S03]  /*8f80*/  @P1 IADD3 R0, P2, R2, R162, RZ ;  /* 0x000000a202001210 */ /* 0x000fc60007f5e0ff */
[----:B------:R-:W-:Y:S02]  /*8f90*/  IMAD.IADD R5, R5, 0x1, R6 ;  /* 0x0000000105057824 */ /* 0x000fe400078e0206 */
[--C-:B------:R-:W-:Y:S01]  /*8fa0*/  @P1 IMAD.X R7, R164, 0x1, R3.reuse, P2 ;  /* 0x00000001a4071824 */ /* 0x100fe200010e0603 */
[----:B------:R-:W-:Y:S01]  /*8fb0*/  @P1 LEA R8, P2, R0, c[0x0][0x1c8], 0x1 ;  /* 0x0000720000081a11 */ /* 0x000fe200078408ff */
[----:B------:R-:W-:-:S03]  /*8fc0*/  @P0 IMAD.WIDE.U32 R2, R160, 0x30, R2 ;  /* 0x00000030a0020825 */ /* 0x000fc600078e0002 */
[----:B------:R-:W-:Y:S01]  /*8fd0*/  @P1 LEA.HI.X R9, R0, c[0x0][0x1cc], R7, 0x1, P2 ;  /* 0x0000730000091a11 */ /* 0x000fe200010f0c07 */
[----:B------:R-:W-:Y:S01]  /*8fe0*/  @P0 IMAD.IADD R0, R12, 0x1, R3 ;  /* 0x000000010c000824 */ /* 0x000fe200078e0203 */
[----:B------:R-:W-:Y:S01]  /*8ff0*/  @P0 LEA R6, P2, R2, c[0x0][0x1c8], 0x1 ;  /* 0x0000720002060a11 */ /* 0x000fe200078408ff */
[----:B------:R-:W-:Y:S01]  /*9000*/  @P5 IMAD.SHL.U32 R3, R252, 0x2, RZ ;  /* 0x00000002fc035824 */ /* 0x000fe200078e00ff */
[----:B------:R-:W-:Y:S02]  /*9010*/  LOP3.LUT R12, R55, 0xfffffff0, RZ, 0xc0, !PT ;  /* 0xfffffff0370c7812 */ /* 0x000fe400078ec0ff */
[----:B------:R-:W-:Y:S01]  /*9020*/  @P0 LEA.HI.X R7, R2, c[0x0][0x1cc], R0, 0x1, P2 ;  /* 0x0000730002070a11 */ /* 0x000fe200010f0c00 */
[----:B------:R-:W-:Y:S01]  /*9030*/  @P1 IMAD.SHL.U32 R0, R252, 0x2, RZ ;  /* 0x00000002fc001824 */ /* 0x000fe200078e00ff */
[----:B------:R2:W-:Y:S01]  /*9040*/  @P5 LDGSTS.E.BYPASS.LTC128B.128 [R3+0x4900], [R10.64], !P4 ;  /* 0x049000000a035fae */ /* 0x0005e2000e101d48 */
[----:B------:R-:W-:-:S03]  /*9050*/  IMAD.IADD R12, R213, 0x1, -R12 ;  /* 0x00000001d50c7824 */ /* 0x000fc600078e0a0c */
[----:B------:R2:W-:Y:S02]  /*9060*/  @P5 LDGSTS.E.BYPASS.LTC128B.128 [R3+0x6900], [R10.64+0x80], !P3 ;  /* 0x069000800a035fae */ /* 0x0005e4000d901d48 */
[----:B------:R-:W-:Y:S02]  /*9070*/  SHF.R.S32.HI R2, RZ, 0x1f, R12 ;  /* 0x0000001fff027819 */ /* 0x000fe4000001140c */
[----:B------:R3:W-:Y:S02]  /*9080*/  @P1 LDGSTS.E.BYPASS.LTC128B.128 [R0+0x5100], [R8.64], !P4 ;  /* 0x0510000008001fae */ /* 0x0007e4000e101d48 */
[----:B------:R-:W-:Y:S02]  /*9090*/  LEA.HI R54, R2, R12, RZ, 0x3 ;  /* 0x0000000c02367211 */ /* 0x000fe400078f18ff */
[----:B------:R3:W-:Y:S01]  /*90a0*/  @P1 LDGSTS.E.BYPASS.LTC128B.128 [R0+0x7100], [R8.64+0x80], !P3 ;  /* 0x0710008008001fae */ /* 0x0007e2000d901d48 */
[----:B--2---:R-:W-:Y:S02]  /*90b0*/  IMAD R3, R215, c[0x0][0x210], RZ ;  /* 0x00008400d7037a24 */ /* 0x004fe400078e02ff */
[----:B---3--:R-:W-:-:S02]  /*90c0*/  @P0 IMAD.SHL.U32 R0, R252, 0x2, RZ ;  /* 0x00000002fc000824 */ /* 0x008fc400078e00ff */
[C---:B------:R-:W-:Y:S02]  /*90d0*/  IMAD R8, R59.reuse, c[0x0][0x214], R3 ;  /* 0x000085003b087a24 */ /* 0x040fe400078e0203 */
[----:B------:R-:W-:Y:S01]  /*90e0*/  IMAD.WIDE.U32 R2, R59, c[0x0][0x210], R4 ;  /* 0x000084003b027a25 */ /* 0x000fe200078e0004 */
[----:B------:R2:W-:Y:S01]  /*90f0*/  @P0 LDGSTS.E.BYPASS.LTC128B.128 [R0+0x5900], [R6.64], !P4 ;  /* 0x0590000006000fae */ /* 0x0005e2000e101d48 */
[----:B------:R-:W-:Y:S02]  /*9100*/  LOP3.LUT R4, R54, 0xfffffff8, RZ, 0xc0, !PT ;  /* 0xfffffff836047812 */ /* 0x000fe400078ec0ff */
[----:B------:R-:W-:Y:S01]  /*9110*/  IMAD.IADD R3, R8, 0x1, R3 ;  /* 0x0000000108037824 */ /* 0x000fe200078e0203 */
[----:B------:R2:W-:Y:S01]  /*9120*/  @P0 LDGSTS.E.BYPASS.LTC128B.128 [R0+0x7900], [R6.64+0x80], !P3 ;  /* 0x0790008006000fae */ /* 0x0005e2000d901d48 */
[----:B------:R-:W-:Y:S01]  /*9130*/  ISETP.LT.AND P0, PT, RZ, c[0x0][0x27c], PT ;  /* 0x00009f00ff007a0c */ /* 0x000fe20003f01270 */
[----:B------:R-:W-:Y:S02]  /*9140*/  IMAD.IADD R53, R12, 0x1, -R4 ;  /* 0x000000010c357824 */ /* 0x000fe400078e0a04 */
[----:B------:R-:W-:Y:S01]  /*9150*/  IMAD.WIDE.U32 R82, R13, c[0x0][0x218], R2 ;  /* 0x000086000d527a25 */ /* 0x000fe200078e0002 */
[----:B------:R-:W0:Y:S02]  /*9160*/  LDGDEPBAR ;  /* 0x00000000000079af */ /* 0x000e240000000000 */
[----:B------:R-:W-:Y:S01]  /*9170*/  R2P PR, R53, 0x6 ;  /* 0x0000000635007804 */ /* 0x000fe20000000000 */
[----:B------:R-:W-:Y:S01]  /*9180*/  IMAD.MOV.U32 R4, RZ, RZ, 0x10 ;  /* 0x00000010ff047424 */ /* 0x000fe200078e00ff */
[----:B------:R1:W-:Y:S01]  /*9190*/  STL.64 [R1+0x38], R82 ;  /* 0x0000385201007387 */ /* 0x0003e20000100a00 */
[----:B------:R-:W-:-:S03]  /*91a0*/  IMAD.MOV.U32 R3, RZ, RZ, 0x20 ;  /* 0x00000020ff037424 */ /* 0x000fc600078e00ff */
[----:B------:R-:W-:Y:S02]  /*91b0*/  SEL R4, R4, 0xfffffff0, !P1 ;  /* 0xfffffff004047807 */ /* 0x000fe40004800000 */
[----:B------:R-:W-:Y:S01]  /*91c0*/  SEL R3, R3, 0xffffffe0, !P2 ;  /* 0xffffffe003037807 */ /* 0x000fe20005000000 */
[----:B--2---:R-:W-:-:S04]  /*91d0*/  IMAD R0, R14, c[0x0][0x218], RZ ;  /* 0x000086000e007a24 */ /* 0x004fc800078e02ff */
[----:B------:R-:W-:-:S04]  /*91e0*/  IMAD R0, R13, c[0x0][0x21c], R0 ;  /* 0x000087000d007a24 */ /* 0x000fc800078e0200 */
[----:B------:R-:W-:-:S05]  /*91f0*/  IMAD.IADD R75, R83, 0x1, R0 ;  /* 0x00000001534b7824 */ /* 0x000fca00078e0200 */
[----:B------:R1:W-:Y:S01]  /*9200*/  STL [R1+0x4c], R75 ;  /* 0x00004c4b01007387 */ /* 0x0003e20000100800 */
[----:B------:R-:W-:Y:S05]  /*9210*/  @P0 BRA `(.L_x_785) ;  /* 0x0000002000000947 */ /* 0x000fea0003800000 */
[----:B------:R-:W-:-:S04]  /*9220*/  DEPBAR.LE SB0, 0x1 ;  /* 0x000080400000791a */ /* 0x000fc80000000000 */
[----:B------:R-:W-:Y:S05]  /*9230*/  BRA `(.L_x_786) ;  /* 0x0000657000007947 */ /* 0x000fea0003800000 */
.L_x_785:
[----:B-----5:R-:W-:Y:S01]  /*9240*/  SHF.R.S32.HI R0, RZ, 0x1f, R173 ;  /* 0x0000001fff007819 */ /* 0x020fe200000114ad */
[----:B------:R-:W-:Y:S01]  /*9250*/  ULDC.U8 UR4, c[0x0][0x298] ;  /* 0x0000a60000047ab9 */ /* 0x000fe20000000000 */
[C---:B------:R-:W-:Y:S01]  /*9260*/  IMAD.WIDE.U32 R8, R173.reuse, c[0x0][0x280], RZ ;  /* 0x0000a000ad087a25 */ /* 0x040fe200078e00ff */
[----:B------:R-:W-:Y:S01]  /*9270*/  ISETP.NE.AND P2, PT, RZ, UR4, PT ;  /* 0x00000004ff007c0c */ /* 0x000fe2000bf45270 */
[----:B------:R-:W-:Y:S01]  /*9280*/  BSSY B2, `(.L_x_786) ;  /* 0x0000652000027945 */ /* 0x000fe20003800000 */
[----:B------:R-:W-:Y:S01]  /*9290*/  SHF.L.U32 R32, R252, 0x1, RZ ;  /* 0x00000001fc207819 */ /* 0x000fe200000006ff */
[----:B------:R-:W-:Y:S01]  /*92a0*/  IMAD R2, R0, c[0x0][0x280], RZ ;  /* 0x0000a00000027a24 */ /* 0x000fe200078e02ff */
[----:B------:R-:W-:Y:S01]  /*92b0*/  LEA R18, P1, R8, c[0x0][0x270], 0x1 ;  /* 0x00009c0008127a11 */ /* 0x000fe200078208ff */
[----:B------:R-:W-:Y:S02]  /*92c0*/  IMAD R0, R0, c[0x0][0x290], RZ ;  /* 0x0000a40000007a24 */ /* 0x000fe400078e02ff */
[----:B------:R-:W-:-:S04]  /*92d0*/  IMAD.WIDE.U32 R6, R173, c[0x0][0x290], RZ ;  /* 0x0000a400ad067a25 */ /* 0x000fc800078e00ff */
[C---:B------:R-:W-:Y:S01]  /*92e0*/  IMAD R2, R173.reuse, c[0x0][0x284], R2 ;  /* 0x0000a100ad027a24 */ /* 0x040fe200078e0202 */
        /* <DEDUP_REMOVED lines=30> */
.L_x_789:
[----:B------:R-:W-:Y:S05]  /*94d0*/  BSYNC B0 ;  /* 0x0000000000007941 */ /* 0x000fea0003800000 */
.L_x_788:
[----:B------:R-:W-:Y:S01]  /*94e0*/  IMAD R2, R210, -0x80, R24 ;  /* 0xffffff80d2027824 */ /* 0x000fe200078e0218 */
[--C-:B--2--5:R-:W-:Y:S01]  /*94f0*/  SHF.R.U64 R20, R12, 0x10, R13.reuse ;  /* 0x000000100c147819 */ /* 0x124fe2000000120d */
[----:B-1----:R-:W-:Y:S01]  /*9500*/  IMAD.MOV.U32 R22, RZ, RZ, R12 ;  /* 0x000000ffff167224 */ /* 0x002fe200078e000c */
[--C-:B------:R-:W-:Y:S01]  /*9510*/  SHF.R.U32.HI R17, RZ, 0x10, R13.reuse ;  /* 0x00000010ff117819 */ /* 0x100fe2000001160d */
[----:B------:R-:W-:Y:S01]  /*9520*/  IMAD.MOV.U32 R21, RZ, RZ, R13 ;  /* 0x000000ffff157224 */ /* 0x000fe200078e000d */
[----:B------:R-:W-:Y:S01]  /*9530*/  IMNMX R23, R2, 0x80, PT ;  /* 0x0000008002177817 */ /* 0x000fe20003800200 */
[----:B------:R-:W-:Y:S01]  /*9540*/  IMAD.MOV.U32 R19, RZ, RZ, R8 ;  /* 0x000000ffff137224 */ /* 0x000fe200078e0008 */
[--C-:B------:R-:W-:Y:S01]  /*9550*/  SHF.R.U64 R16, R8, 0x10, R9.reuse ;  /* 0x0000001008107819 */ /* 0x100fe20000001209 */
[--C-:B------:R-:W-:Y:S01]  /*9560*/  IMAD.MOV.U32 R18, RZ, RZ, R9.reuse ;  /* 0x000000ffff127224 */ /* 0x100fe200078e0009 */
[----:B------:R-:W-:Y:S01]  /*9570*/  ISETP.GE.AND P0, PT, R72, R23, PT ;  /* 0x000000174800720c */ /* 0x000fe20003f06270 */
[----:B------:R-:W-:Y:S01]  /*9580*/  IMAD.MOV.U32 R15, RZ, RZ, R10 ;  /* 0x000000ffff0f7224 */ /* 0x000fe200078e000a */
[----:B------:R-:W-:Y:S01]  /*9590*/  SHF.R.U32.HI R13, RZ, 0x10, R9 ;  /* 0x00000010ff0d7819 */ /* 0x000fe20000011609 */
[--C-:B------:R-:W-:Y:S01]  /*95a0*/  IMAD.MOV.U32 R14, RZ, RZ, R11.reuse ;  /* 0x000000ffff0e7224 */ /* 0x100fe200078e000b */
[--C-:B------:R-:W-:Y:S01]  /*95b0*/  SHF.R.U64 R12, R10, 0x10, R11.reuse ;  /* 0x000000100a0c7819 */ /* 0x100fe2000000120b */
[----:B------:R-:W-:Y:S01]  /*95c0*/  IMAD.MOV.U32 R10, RZ, RZ, R6 ;  /* 0x000000ffff0a7224 */ /* 0x000fe200078e0006 */
[----:B------:R-:W-:Y:S01]  /*95d0*/  SHF.R.U32.HI R8, RZ, 0x10, R11 ;  /* 0x00000010ff087819 */ /* 0x000fe2000001160b */
[--C-:B------:R-:W-:Y:S01]  /*95e0*/  IMAD.MOV.U32 R9, RZ, RZ, R7.reuse ;  /* 0x000000ffff097224 */ /* 0x100fe200078e0007 */
[----:B------:R-:W-:Y:S01]  /*95f0*/  SHF.R.U64 R5, R6, 0x10, R7 ;  /* 0x0000001006057819 */ /* 0x000fe20000001207 */
[----:B------:R-:W-:-:S04]  /*9600*/  DEPBAR.LE SB0, 0x1 ;  /* 0x000080400000791a */ /* 0x000fc80000000000 */
[----:B------:R-:W-:Y:S01]  /*9610*/  SHF.R.U32.HI R0, RZ, 0x10, R7 ;  /* 0x00000010ff007819 */ /* 0x000fe20000011607 */
[----:B------:R-:W-:Y:S01]  /*9620*/  BSSY B1, `(.L_x_790) ;  /* 0x000005e000017945 */ /* 0x000fe20003800000 */
[----:B------:R-:W-:Y:S02]  /*9630*/  PRMT R25, R16, 0x5410, R19 ;  /* 0x0000541010197816 */ /* 0x000fe40000000013 */
        /* <DEDUP_REMOVED lines=15> */
[----:B------:R-:W-:Y:S02]  /*9730*/  HADD2.F32 R5, -RZ, R22.H0_H0 ;  /* 0x20000016ff057230 */ /* 0x000fe40000004100 */
        /* <DEDUP_REMOVED lines=8> */
[--C-:B------:R-:W-:Y:S02]  /*97c0*/  HADD2.F32 R16, -RZ, R11.reuse.H0_H0 ;  /* 0x2000000bff107230 */ /* 0x100fe40000004100 */
[----:B------:R-:W-:Y:S01]  /*97d0*/  HADD2.F32 R15, -RZ, R11.H1_H1 ;  /* 0x3000000bff0f7230 */ /* 0x000fe20000004100 */
[----:B------:R-:W-:-:S02]  /*97e0*/  FMUL.FTZ R11, R8, R7 ;  /* 0x00000007080b7220 */ /* 0x000fc40000410000 */
[CC--:B------:R-:W-:Y:S02]  /*97f0*/  FMUL.FTZ R7, R9.reuse, R0.reuse ;  /* 0x0000000009077220 */ /* 0x0c0fe40000410000 */
[----:B------:R-:W-:Y:S02]  /*9800*/  FMUL.FTZ R0, R6, R0 ;  /* 0x0000000006007220 */ /* 0x000fe40000410000 */
[-C--:B------:R-:W-:Y:S02]  /*9810*/  FFMA.FTZ R17, R12, R5.reuse, -R11 ;  /* 0x000000050c117223 */ /* 0x080fe4000001080b */
[-C--:B------:R-:W-:Y:S01]  /*9820*/  FFMA.FTZ R11, R6, R2.reuse, -R7 ;  /* 0x00000002060b7223 */ /* 0x080fe20000010807 */
[--C-:B------:R-:W-:Y:S01]  /*9830*/  HADD2.F32 R6, -RZ, R19.reuse.H1_H1 ;  /* 0x30000013ff067230 */ /* 0x100fe20000004100 */
[----:B------:R-:W-:Y:S01]  /*9840*/  FFMA.FTZ R9, R9, R2, R0 ;  /* 0x0000000209097223 */ /* 0x000fe20000010000 */
[----:B------:R-:W-:Y:S01]  /*9850*/  HADD2.F32 R0, -RZ, R19.H0_H0 ;  /* 0x20000013ff007230 */ /* 0x000fe20000004100 */
[----:B------:R-:W-:Y:S01]  /*9860*/  FFMA.FTZ R12, R8, R5, R10 ;  /* 0x00000005080c7223 */ /* 0x000fe2000001000a */
[----:B------:R-:W-:Y:S01]  /*9870*/  HADD2.F32 R5, -RZ, R21.H0_H0 ;  /* 0x20000015ff057230 */ /* 0x000fe20000004100 */
[-C--:B------:R-:W-:Y:S01]  /*9880*/  FMUL.FTZ R8, R13, R6.reuse ;  /* 0x000000060d087220 */ /* 0x080fe20000410000 */
[----:B------:R-:W-:Y:S01]  /*9890*/  HADD2.F32 R2, -RZ, R20.H1_H1 ;  /* 0x30000014ff027230 */ /* 0x000fe20000004100 */
[----:B------:R-:W-:Y:S01]  /*98a0*/  FMUL.FTZ R7, R14, R6 ;  /* 0x000000060e077220 */ /* 0x000fe20000410000 */
[----:B------:R-:W-:Y:S01]  /*98b0*/  F2FP.PACK_AB R9, R9, R11 ;  /* 0x0000000b0909723e */ /* 0x000fe200000000ff */
[----:B------:R-:W-:-:S02]  /*98c0*/  FMUL.FTZ R6, R15, R0 ;  /* 0x000000000f067220 */ /* 0x000fc40000410000 */
[----:B------:R-:W-:Y:S02]  /*98d0*/  FMUL.FTZ R0, R16, R0 ;  /* 0x0000000010007220 */ /* 0x000fe40000410000 */
[----:B------:R-:W-:Y:S01]  /*98e0*/  FFMA.FTZ R10, R14, R5, -R8 ;  /* 0x000000050e0a7223 */ /* 0x000fe20000010808 */
[----:B------:R-:W-:Y:S01]  /*98f0*/  F2FP.PACK_AB R8, R12, R17 ;  /* 0x000000110c08723e */ /* 0x000fe200000000ff */
[----:B------:R-:W-:Y:S02]  /*9900*/  FFMA.FTZ R7, R13, R5, R7 ;  /* 0x000000050d077223 */ /* 0x000fe40000010007 */
[-C--:B------:R-:W-:Y:S02]  /*9910*/  FFMA.FTZ R6, R16, R2.reuse, -R6 ;  /* 0x0000000210067223 */ /* 0x080fe40000010806 */
[----:B------:R-:W-:Y:S01]  /*9920*/  FFMA.FTZ R0, R15, R2, R0 ;  /* 0x000000020f007223 */ /* 0x000fe20000010000 */
[----:B------:R-:W-:-:S04]  /*9930*/  F2FP.PACK_AB R10, R7, R10 ;  /* 0x0000000a070a723e */ /* 0x000fc800000000ff */
[----:B------:R-:W-:-:S05]  /*9940*/  F2FP.PACK_AB R11, R0, R6 ;  /* 0x00000006000b723e */ /* 0x000fca00000000ff */
[----:B------:R1:W-:Y:S02]  /*9950*/  STS.128 [R32+0x8100], R8 ;  /* 0x0081000820007388 */ /* 0x0003e40000000c00 */
.L_x_793:
[----:B------:R-:W-:Y:S05]  /*9960*/  BSYNC B0 ;  /* 0x0000000000007941 */ /* 0x000fea0003800000 */
.L_x_792:
[----:B------:R-:W-:-:S04]  /*9970*/  IADD3 R0, R27, 0x20, RZ ;  /* 0x000000201b007810 */ /* 0x000fc80007ffe0ff */
[----:B------:R-:W-:-:S13]  /*9980*/  ISETP.GE.AND P0, PT, R0, c[0x0][0x27c], PT ;  /* 0x00009f0000007a0c */ /* 0x000fda0003f06270 */
[----:B------:R-:W-:Y:S05]  /*9990*/  @P0 BRA `(.L_x_791) ;  /* 0x0000026000000947 */ /* 0x000fea0003800000 */
[----:B-1----:R-:W1:Y:S01]  /*99a0*/  LDS.128 R8, [R32+0xc100] ;  /* 0x00c1000020087984 */ /* 0x002e620000000c00 */
[----:B------:R-:W-:Y:S02]  /*99b0*/  HADD2.F32 R7, -RZ, R21.H1_H1 ;  /* 0x30000015ff077230 */ /* 0x000fe40000004100 */
        /* <DEDUP_REMOVED lines=21> */
[--C-:B------:R-:W-:Y:S01]  /*9b10*/  HADD2.F32 R5, -RZ, R26.reuse.H1_H1 ;  /* 0x3000001aff057230 */ /* 0x100fe20000004100 */
[-C--:B------:R-:W-:Y:S01]  /*9b20*/  FMUL.FTZ R8, R13, R6.reuse ;  /* 0x000000060d087220 */ /* 0x080fe20000410000 */
[----:B------:R-:W-:Y:S01]  /*9b30*/  HADD2.F32 R2, -RZ, R26.H0_H0 ;  /* 0x2000001aff027230 */ /* 0x000fe20000004100 */
        /* <DEDUP_REMOVED lines=12> */
.L_x_791:
[----:B------:R-:W-:Y:S05]  /*9c00*/  BSYNC B1 ;  /* 0x0000000000017941 */ /* 0x000fea0003800000 */
.L_x_790:
        /* <DEDUP_REMOVED lines=19> */
[--C-:B------:R-:W-:Y:S02]  /*9d40*/  HADD2.F32 R16, -RZ, R11.reuse.H0_H0 ;  /* 0x2000000bff107230 */ /* 0x100fe40000004100 */
[----:B------:R-:W-:Y:S01]  /*9d50*/  HADD2.F32 R15, -RZ, R11.H1_H1 ;  /* 0x3000000bff0f7230 */ /* 0x000fe20000004100 */
[----:B------:R-:W-:-:S02]  /*9d60*/  FMUL.FTZ R11, R7, R8 ;  /* 0x00000008070b7220 */ /* 0x000fc40000410000 */
[CC--:B------:R-:W-:Y:S02]  /*9d70*/  FMUL.FTZ R7, R0.reuse, R9.reuse ;  /* 0x0000000900077220 */ /* 0x0c0fe40000410000 */
[----:B------:R-:W-:Y:S02]  /*9d80*/  FMUL.FTZ R0, R0, R6 ;  /* 0x0000000600007220 */ /* 0x000fe40000410000 */
[C---:B------:R-:W-:Y:S02]  /*9d90*/  FFMA.FTZ R17, R5.reuse, R12, -R11 ;  /* 0x0000000c05117223 */ /* 0x040fe4000001080b */
[C---:B------:R-:W-:Y:S01]  /*9da0*/  FFMA.FTZ R11, R2.reuse, R6, -R7 ;  /* 0x00000006020b7223 */ /* 0x040fe20000010807 */
[--C-:B------:R-:W-:Y:S01]  /*9db0*/  HADD2.F32 R6, -RZ, R19.reuse.H1_H1 ;  /* 0x30000013ff067230 */ /* 0x100fe20000004100 */
[----:B------:R-:W-:Y:S01]  /*9dc0*/  FFMA.FTZ R9, R2, R9, R0 ;  /* 0x0000000902097223 */ /* 0x000fe20000010000 */
[----:B------:R-:W-:Y:S01]  /*9dd0*/  HADD2.F32 R0, -RZ, R19.H0_H0 ;  /* 0x20000013ff007230 */ /* 0x000fe20000004100 */
[----:B------:R-:W-:Y:S01]  /*9de0*/  FFMA.FTZ R12, R5, R8, R10 ;  /* 0x00000008050c7223 */ /* 0x000fe2000001000a */
[----:B------:R-:W-:Y:S01]  /*9df0*/  HADD2.F32 R5, -RZ, R21.H0_H0 ;  /* 0x20000015ff057230 */ /* 0x000fe20000004100 */
[C---:B------:R-:W-:Y:S01]  /*9e00*/  FMUL.FTZ R8, R6.reuse, R13 ;  /* 0x0000000d06087220 */ /* 0x040fe20000410000 */
[----:B------:R-:W-:Y:S01]  /*9e10*/  HADD2.F32 R2, -RZ, R20.H1_H1 ;  /* 0x30000014ff027230 */ /* 0x000fe20000004100 */
[----:B------:R-:W-:Y:S01]  /*9e20*/  FMUL.FTZ R7, R6, R14 ;  /* 0x0000000e06077220 */ /* 0x000fe20000410000 */
[----:B------:R-:W-:Y:S01]  /*9e30*/  F2FP.PACK_AB R9, R9, R11 ;  /* 0x0000000b0909723e */ /* 0x000fe200000000ff */
[----:B------:R-:W-:-:S02]  /*9e40*/  FMUL.FTZ R6, R0, R15 ;  /* 0x0000000f00067220 */ /* 0x000fc40000410000 */
[----:B------:R-:W-:Y:S02]  /*9e50*/  FMUL.FTZ R0, R0, R16 ;  /* 0x0000001000007220 */ /* 0x000fe40000410000 */
[C---:B------:R-:W-:Y:S01]  /*9e60*/  FFMA.FTZ R10, R5.reuse, R14, -R8 ;  /* 0x0000000e050a7223 */ /* 0x040fe20000010808 */
[----:B------:R-:W-:Y:S01]  /*9e70*/  F2FP.PACK_AB R8, R12, R17 ;  /* 0x000000110c08723e */ /* 0x000fe200000000ff */
[----:B------:R-:W-:Y:S02]  /*9e80*/  FFMA.FTZ R7, R5, R13, R7 ;  /* 0x0000000d05077223 */ /* 0x000fe40000010007 */
[C---:B------:R-:W-:Y:S02]  /*9e90*/  FFMA.FTZ R6, R2.reuse, R16, -R6 ;  /* 0x0000001002067223 */ /* 0x040fe40000010806 */
[----:B------:R-:W-:Y:S01]  /*9ea0*/  FFMA.FTZ R0, R2, R15, R0 ;  /* 0x0000000f02007223 */ /* 0x000fe20000010000 */
[----:B------:R-:W-:-:S04]  /*9eb0*/  F2FP.PACK_AB R10, R7, R10 ;  /* 0x0000000a070a723e */ /* 0x000fc800000000ff */
[----:B------:R-:W-:-:S05]  /*9ec0*/  F2FP.PACK_AB R11, R0, R6 ;  /* 0x00000006000b723e */ /* 0x000fca00000000ff */
[----:B------:R1:W-:Y:S02]  /*9ed0*/  STS.128 [R32+0x8900], R8 ;  /* 0x0089000820007388 */ /* 0x0003e40000000c00 */
.L_x_797:
[----:B------:R-:W-:Y:S05]  /*9ee0*/  BSYNC B0 ;  /* 0x0000000000007941 */ /* 0x000fea0003800000 */
.L_x_796:
        /* <DEDUP_REMOVED lines=26> */
[--C-:B------:R-:W-:Y:S01]  /*a090*/  HADD2.F32 R5, -RZ, R26.reuse.H1_H1 ;  /* 0x3000001aff057230 */ /* 0x100fe20000004100 */
[C---:B------:R-:W-:Y:S01]  /*a0a0*/  FMUL.FTZ R8, R6.reuse, R13 ;  /* 0x0000000d06087220 */ /* 0x040fe20000410000 */
[----:B------:R-:W-:Y:S01]  /*a0b0*/  HADD2.F32 R2, -RZ, R26.H0_H0 ;  /* 0x2000001aff027230 */ /* 0x000fe20000004100 */
        /* <DEDUP_REMOVED lines=12> */
.L_x_795:
[----:B------:R-:W-:Y:S05]  /*a180*/  BSYNC B1 ;  /* 0x0000000000017941 */ /* 0x000fea0003800000 */
.L_x_794:
        /* <DEDUP_REMOVED lines=45> */
.L_x_801:
[----:B------:R-:W-:Y:S05]  /*a460*/  BSYNC B0 ;  /* 0x0000000000007941 */ /* 0x000fea0003800000 */
.L_x_800:
        /* <DEDUP_REMOVED lines=41> */
.L_x_799:
[----:B------:R-:W-:Y:S05]  /*a700*/  BSYNC B1 ;  /* 0x0000000000017941 */ /* 0x000fea0003800000 */
.L_x_798:
        /* <DEDUP_REMOVED lines=45> */
.L_x_805:
[----:B------:R-:W-:Y:S05]  /*a9e0*/  BSYNC B0 ;  /* 0x0000000000007941 */ /* 0x000fea0003800000 */
.L_x_804:
        /* <DEDUP_REMOVED lines=41> */
.L_x_803:
[----:B------:R-:W-:Y:S05]  /*ac80*/  BSYNC B1 ;  /* 0x0000000000017941 */ /* 0x000fea0003800000 */
.L_x_802:
        /* <DEDUP_REMOVED lines=45> */
.L_x_809:
[----:B------:R-:W-:Y:S05]  /*af60*/  BSYNC B0 ;  /* 0x0000000000007941 */ /* 0x000fea0003800000 */
.L_x_808:
        /* <DEDUP_REMOVED lines=41> */
.L_x_807:
[----:B------:R-:W-:Y:S05]  /*b200*/  BSYNC B1 ;  /* 0x0000000000017941 */ /* 0x000fea0003800000 */
.L_x_806:
        /* <DEDUP_REMOVED lines=45> */
.L_x_813:
[----:B------:R-:W-:Y:S05]  /*b4e0*/  BSYNC B0 ;  /* 0x0000000000007941 */ /* 0x000fea0003800000 */
.L_x_812:
        /* <DEDUP_REMOVED lines=41> */
.L_x_811:
[----:B------:R-:W-:Y:S05]  /*b780*/  BSYNC B1 ;  /* 0x0000000000017941 */ /* 0x000fea0003800000 */
.L_x_810:
        /* <DEDUP_REMOVED lines=45> */
.L_x_817:
[----:B------:R-:W-:Y:S05]  /*ba60*/  BSYNC B0 ;  /* 0x0000000000007941 */ /* 0x000fea0003800000 */
.L_x_816:
        /* <DEDUP_REMOVED lines=41> */
.L_x_815:
[----:B------:R-:W-:Y:S05]  /*bd00*/  BSYNC B1 ;  /* 0x0000000000017941 */ /* 0x000fea0003800000 */
.L_x_814:
        /* <DEDUP_REMOVED lines=44> */
.L_x_820:
[----:B------:R-:W-:Y:S05]  /*bfd0*/  BSYNC B0 ;  /* 0x0000000000007941 */ /* 0x000fea0003800000 */
.L_x_819:
        /* <DEDUP_REMOVED lines=40> */
[----:B------:R1:W-:Y:S01]  /*c260*/  STS.128 [R32+0xf900], R8 ;  /* 0x00f9000820007388 */ /* 0x0003e20000000c00 */
[----:B------:R-:W-:Y:S05]  /*c270*/  BRA `(.L_x_818) ;  /* 0x0000352000007947 */ /* 0x000fea0003800000 */
.L_x_787:
        /* <DEDUP_REMOVED lines=17> */
.L_x_822:
[----:B------:R-:W-:Y:S05]  /*c390*/  BSYNC B0 ;  /* 0x0000000000007941 */ /* 0x000fea0003800000 */
.L_x_821:
[----:B------:R-:W-:Y:S01]  /*c3a0*/  IMAD R2, R210, -0x80, R24 ;  /* 0xffffff80d2027824 */ /* 0x000fe200078e0218 */
[----:B------:R-:W-:Y:S01]  /*c3b0*/  ISETP.GE.AND P0, PT, R20, c[0x0][0x27c], PT ;  /* 0x00009f0014007a0c */ /* 0x000fe20003f06270 */
[--C-:B-1---5:R-:W-:Y:S01]  /*c3c0*/  IMAD.MOV.U32 R22, RZ, RZ, R13.reuse ;  /* 0x000000ffff167224 */ /* 0x122fe200078e000d */
[----:B------:R-:W-:Y:S01]  /*c3d0*/  SHF.R.U64 R21, R12, 0x10, R13 ;  /* 0x000000100c157819 */ /* 0x000fe2000000120d */
[----:B------:R-:W-:Y:S01]  /*c3e0*/  IMAD.MOV.U32 R23, RZ, RZ, R12 ;  /* 0x000000ffff177224 */ /* 0x000fe200078e000c */
[----:B------:R-:W-:Y:S01]  /*c3f0*/  IMNMX R44, R2, 0x80, PT ;  /* 0x00000080022c7817 */ /* 0x000fe20003800200 */
[----:B--2---:R-:W-:Y:S01]  /*c400*/  IMAD.MOV.U32 R18, RZ, RZ, R15 ;  /* 0x000000ffff127224 */ /* 0x004fe200078e000f */
[----:B------:R-:W-:Y:S01]  /*c410*/  SHF.R.U32.HI R17, RZ, 0x10, R13 ;  /* 0x00000010ff117819 */ /* 0x000fe2000001160d */
[----:B------:R-:W-:Y:S01]  /*c420*/  IMAD.MOV.U32 R19, RZ, RZ, R14 ;  /* 0x000000ffff137224 */ /* 0x000fe200078e000e */
[----:B------:R-:W-:Y:S01]  /*c430*/  ISETP.GE.OR P1, PT, R72, R44, P0 ;  /* 0x0000002c4800720c */ /* 0x000fe20000726670 */
[----:B------:R-:W-:Y:S01]  /*c440*/  IMAD.MOV.U32 R7, RZ, RZ, R11 ;  /* 0x000000ffff077224 */ /* 0x000fe200078e000b */
[----:B------:R-:W-:Y:S01]  /*c450*/  SHF.R.U64 R16, R14, 0x10, R15 ;  /* 0x000000100e107819 */ /* 0x000fe2000000120f */
        /* <DEDUP_REMOVED lines=38> */
[----:B------:R-:W2:Y:S01]  /*c6c0*/  LDS.128 R8, [R37+0x8100] ;  /* 0x0081000025087984 */ /* 0x000ea20000000c00 */
[--C-:B-1----:R-:W-:Y:S02]  /*c6d0*/  HADD2.F32 R23, -RZ, R12.reuse.H0_H0 ;  /* 0x2000000cff177230 */ /* 0x102fe40000004100 */
[----:B------:R-:W-:Y:S02]  /*c6e0*/  HADD2.F32 R22, -RZ, R12.H1_H1 ;  /* 0x3000000cff167230 */ /* 0x000fe40000004100 */
[--C-:B------:R-:W-:Y:S01]  /*c6f0*/  HADD2.F32 R25, -RZ, R13.reuse.H0_H0 ;  /* 0x2000000dff197230 */ /* 0x100fe20000004100 */
[----:B------:R-:W-:Y:S01]  /*c700*/  FMUL.FTZ R2, R23, R6 ;  /* 0x0000000617027220 */ /* 0x000fe20000410000 */
[--C-:B------:R-:W-:Y:S02]  /*c710*/  HADD2.F32 R27, -RZ, R14.reuse.H0_H0 ;  /* 0x2000000eff1b7230 */ /* 0x100fe40000004100 */
[----:B------:R-:W-:Y:S02]  /*c720*/  HADD2.F32 R26, -RZ, R14.H1_H1 ;  /* 0x3000000eff1a7230 */ /* 0x000fe40000004100 */
[----:B------:R-:W-:-:S02]  /*c730*/  HADD2.F32 R24, -RZ, R13.H1_H1 ;  /* 0x3000000dff187230 */ /* 0x000fc40000004100 */
[--C-:B------:R-:W-:Y:S02]  /*c740*/  HADD2.F32 R29, -RZ, R15.reuse.H0_H0 ;  /* 0x2000000fff1d7230 */ /* 0x100fe40000004100 */
[----:B------:R-:W-:Y:S02]  /*c750*/  HADD2.F32 R28, -RZ, R15.H1_H1 ;  /* 0x3000000fff1c7230 */ /* 0x000fe40000004100 */
[--C-:B--2---:R-:W-:Y:S02]  /*c760*/  HADD2.F32 R7, -RZ, R8.reuse.H0_H0 ;  /* 0x20000008ff077230 */ /* 0x104fe40000004100 */
[----:B------:R-:W-:Y:S02]  /*c770*/  HADD2.F32 R8, -RZ, R8.H1_H1 ;  /* 0x30000008ff087230 */ /* 0x000fe40000004100 */
[--C-:B------:R-:W-:Y:S01]  /*c780*/  HADD2.F32 R12, -RZ, R9.reuse.H0_H0 ;  /* 0x20000009ff0c7230 */ /* 0x100fe20000004100 */
[C---:B------:R-:W-:Y:S01]  /*c790*/  FFMA.FTZ R41, R7.reuse, R18, R2 ;  /* 0x0000001207297223 */ /* 0x040fe20000010002 */
[----:B------:R-:W-:Y:S01]  /*c7a0*/  HADD2.F32 R14, -RZ, R9.H1_H1 ;  /* 0x30000009ff0e7230 */ /* 0x000fe20000004100 */
[-C--:B------:R-:W-:Y:S01]  /*c7b0*/  FMUL.FTZ R2, R22, R0.reuse ;  /* 0x0000000016027220 */ /* 0x080fe20000410000 */
[----:B------:R-:W-:Y:S01]  /*c7c0*/  HADD2.F32 R13, -RZ, R10.H0_H0 ;  /* 0x2000000aff0d7230 */ /* 0x000fe20000004100 */
[C---:B------:R-:W-:Y:S01]  /*c7d0*/  FMUL.FTZ R36, R8.reuse, R0 ;  /* 0x0000000008247220 */ /* 0x040fe20000410000 */
[----:B------:R-:W-:Y:S01]  /*c7e0*/  HADD2.F32 R0, -RZ, R47.H1_H1 ;  /* 0x3000002fff007230 */ /* 0x000fe20000004100 */
[----:B------:R-:W-:Y:S01]  /*c7f0*/  FMUL.FTZ R38, R7, R6 ;  /* 0x0000000607267220 */ /* 0x000fe20000410000 */
[----:B------:R-:W-:Y:S01]  /*c800*/  HADD2.F32 R9, -RZ, R50.H1_H1 ;  /* 0x30000032ff097230 */ /* 0x000fe20000004100 */
[-C--:B------:R-:W-:Y:S01]  /*c810*/  FMUL.FTZ R6, R25, R5.reuse ;  /* 0x0000000519067220 */ /* 0x080fe20000410000 */
[----:B------:R-:W-:Y:S01]  /*c820*/  HADD2.F32 R15, -RZ, R10.H1_H1 ;  /* 0x3000000aff0f7230 */ /* 0x000fe20000004100 */
[----:B------:R-:W-:Y:S01]  /*c830*/  FFMA.FTZ R40, R8, R16, R2 ;  /* 0x0000001008287223 */ /* 0x000fe20000010002 */
[----:B------:R-:W-:Y:S01]  /*c840*/  HADD2.F32 R2, -RZ, R46.H1_H1 ;  /* 0x3000002eff027230 */ /* 0x000fe20000004100 */
[C---:B------:R-:W-:Y:S01]  /*c850*/  FMUL.FTZ R34, R12.reuse, R5 ;  /* 0x000000050c227220 */ /* 0x040fe20000410000 */
[----:B------:R-:W-:Y:S01]  /*c860*/  HADD2.F32 R8, -RZ, R48.H0_H0 ;  /* 0x20000030ff087230 */ /* 0x000fe20000004100 */
[----:B------:R-:W-:Y:S01]  /*c870*/  FMUL.FTZ R5, R27, R0 ;  /* 0x000000001b057220 */ /* 0x000fe20000410000 */
[----:B------:R-:W-:Y:S01]  /*c880*/  HADD2.F32 R10, -RZ, R50.H0_H0 ;  /* 0x20000032ff0a7230 */ /* 0x000fe20000004100 */
[----:B------:R-:W-:Y:S01]  /*c890*/  FFMA.FTZ R39, R12, R17, R6 ;  /* 0x000000110c277223 */ /* 0x000fe20000010006 */
[----:B------:R-:W-:Y:S01]  /*c8a0*/  HADD2.F32 R7, -RZ, R51.H1_H1 ;  /* 0x30000033ff077230 */ /* 0x000fe20000004100 */
[C---:B------:R-:W-:Y:S01]  /*c8b0*/  FFMA.FTZ R33, R13.reuse, R9, R5 ;  /* 0x000000090d217223 */ /* 0x040fe20000010005 */
[--C-:B------:R-:W-:Y:S01]  /*c8c0*/  HADD2.F32 R20, -RZ, R11.reuse.H0_H0 ;  /* 0x2000000bff147230 */ /* 0x100fe20000004100 */
[-C--:B------:R-:W-:Y:S01]  /*c8d0*/  FMUL.FTZ R6, R24, R2.reuse ;  /* 0x0000000218067220 */ /* 0x080fe20000410000 */
[----:B------:R-:W-:Y:S01]  /*c8e0*/  HADD2.F32 R19, -RZ, R11.H1_H1 ;  /* 0x3000000bff137230 */ /* 0x000fe20000004100 */
        /* <DEDUP_REMOVED lines=10> */
[----:B------:R-:W-:Y:S02]  /*c990*/  FMUL.FTZ R8, R29, R2 ;  /* 0x000000021d087220 */ /* 0x000fe40000410000 */
[----:B------:R-:W-:Y:S02]  /*c9a0*/  FMUL.FTZ R11, R28, R0 ;  /* 0x000000001c0b7220 */ /* 0x000fe40000410000 */
[----:B------:R-:W-:-:S02]  /*c9b0*/  FMUL.FTZ R2, R20, R2 ;  /* 0x0000000214027220 */ /* 0x000fc40000410000 */
[C---:B------:R-:W-:Y:S02]  /*c9c0*/  FMUL.FTZ R0, R19.reuse, R0 ;  /* 0x0000000013007220 */ /* 0x040fe40000410000 */
[----:B------:R-:W-:Y:S02]  /*c9d0*/  FFMA.FTZ R19, R19, R5, R11 ;  /* 0x0000000513137223 */ /* 0x000fe4000001000b */
[----:B------:R-:W-:Y:S02]  /*c9e0*/  FFMA.FTZ R15, R25, R17, -R34 ;  /* 0x00000011190f7223 */ /* 0x000fe40000010822 */
[----:B------:R-:W-:Y:S01]  /*c9f0*/  FFMA.FTZ R13, R24, R10, -R31 ;  /* 0x0000000a180d7223 */ /* 0x000fe2000001081f */
[----:B------:R-:W-:Y:S01]  /*ca00*/  F2FP.PACK_AB R10, R30, R33 ;  /* 0x000000211e0a723e */ /* 0x000fe200000000ff */
        /* <DEDUP_REMOVED lines=9> */
[----:B------:R-:W-:Y:S01]  /*caa0*/  F2FP.PACK_AB R14, R14, R11 ;  /* 0x0000000b0e0e723e */ /* 0x000fe200000000ff */
[----:B------:R-:W-:Y:S01]  /*cab0*/  FFMA.FTZ R20, R20, R6, R8 ;  /* 0x0000000614147223 */ /* 0x000fe20000010008 */
[----:B------:R-:W-:Y:S02]  /*cac0*/  F2FP.PACK_AB R8, R40, R41 ;  /* 0x000000292808723e */ /* 0x000fe400000000ff */
[----:B------:R-:W-:Y:S02]  /*cad0*/  F2FP.PACK_AB R15, R0, R2 ;  /* 0x00000002000f723e */ /* 0x000fe400000000ff */
[----:B------:R-:W-:-:S03]  /*cae0*/  F2FP.PACK_AB R11, R19, R20 ;  /* 0x00000014130b723e */ /* 0x000fc600000000ff */
[----:B------:R1:W-:Y:S04]  /*caf0*/  STS.128 [R32+0x8100], R12 ;  /* 0x0081000c20007388 */ /* 0x0003e80000000c00 */
[----:B------:R1:W-:Y:S02]  /*cb00*/  STS.128 [R37+0x8100], R8 ;  /* 0x0081000825007388 */ /* 0x0003e40000000c00 */
.L_x_824:
[----:B------:R-:W-:Y:S05]  /*cb10*/  BSYNC B0 ;  /* 0x0000000000007941 */ /* 0x000fea0003800000 */
.L_x_823:
        /* <DEDUP_REMOVED lines=31> */
[----:B------:R-:W2:Y:S01]  /*cd10*/  LDS.128 R12, [R36+0x8100] ;  /* 0x00810000240c7984 */ /* 0x000ea20000000c00 */
[--C-:B-1----:R-:W-:Y:S02]  /*cd20*/  HADD2.F32 R23, -RZ, R8.reuse.H0_H0 ;  /* 0x20000008ff177230 */ /* 0x102fe40000004100 */
[----:B------:R-:W-:Y:S02]  /*cd30*/  HADD2.F32 R22, -RZ, R8.H1_H1 ;  /* 0x30000008ff167230 */ /* 0x000fe40000004100 */
[----:B------:R-:W-:Y:S01]  /*cd40*/  HADD2.F32 R25, -RZ, R9.H0_H0 ;  /* 0x20000009ff197230 */ /* 0x000fe20000004100 */
[C---:B------:R-:W-:Y:S01]  /*cd50*/  FMUL.FTZ R7, R2.reuse, R23 ;  /* 0x0000001702077220 */ /* 0x040fe20000410000 */
[--C-:B--2---:R-:W-:Y:S02]  /*cd60*/  HADD2.F32 R5, -RZ, R12.reuse.H0_H0 ;  /* 0x2000000cff057230 */ /* 0x104fe40000004100 */
[----:B------:R-:W-:Y:S02]  /*cd70*/  HADD2.F32 R12, -RZ, R12.H1_H1 ;  /* 0x3000000cff0c7230 */ /* 0x000fe40000004100 */
[--C-:B------:R-:W-:Y:S01]  /*cd80*/  HADD2.F32 R19, -RZ, R15.reuse.H0_H0 ;  /* 0x2000000fff137230 */ /* 0x100fe20000004100 */
[-C--:B------:R-:W-:Y:S01]  /*cd90*/  FMUL.FTZ R37, R2, R5.reuse ;  /* 0x0000000502257220 */ /* 0x080fe20000410000 */
[----:B------:R-:W-:Y:S01]  /*cda0*/  HADD2.F32 R18, -RZ, R15.H1_H1 ;  /* 0x3000000fff127230 */ /* 0x000fe20000004100 */
[----:B------:R-:W-:Y:S01]  /*cdb0*/  FFMA.FTZ R41, R17, R5, R7 ;  /* 0x0000000511297223 */ /* 0x000fe20000010007 */
[----:B------:R-:W-:Y:S01]  /*cdc0*/  HADD2.F32 R8, -RZ, R13.H0_H0 ;  /* 0x2000000dff087230 */ /* 0x000fe20000004100 */
[C---:B------:R-:W-:Y:S01]  /*cdd0*/  FMUL.FTZ R2, R0.reuse, R22 ;  /* 0x0000001600027220 */ /* 0x040fe20000410000 */
[----:B------:R-:W-:Y:S01]  /*cde0*/  HADD2.F32 R15, -RZ, R48.H1_H1 ;  /* 0x30000030ff0f7230 */ /* 0x000fe20000004100 */
[-C--:B------:R-:W-:Y:S01]  /*cdf0*/  FMUL.FTZ R35, R0, R12.reuse ;  /* 0x0000000c00237220 */ /* 0x080fe20000410000 */
[----:B------:R-:W-:Y:S01]  /*ce00*/  HADD2.F32 R27, -RZ, R10.H0_H0 ;  /* 0x2000000aff1b7230 */ /* 0x000fe20000004100 */
[C---:B------:R-:W-:Y:S01]  /*ce10*/  FMUL.FTZ R5, R6.reuse, R25 ;  /* 0x0000001906057220 */ /* 0x040fe20000410000 */
[----:B------:R-:W-:Y:S01]  /*ce20*/  HADD2.F32 R0, -RZ, R47.H1_H1 ;  /* 0x3000002fff007230 */ /* 0x000fe20000004100 */
[C---:B------:R-:W-:Y:S01]  /*ce30*/  FFMA.FTZ R40, R15.reuse, R12, R2 ;  /* 0x0000000c0f287223 */ /* 0x040fe20000010002 */
[----:B------:R-:W-:Y:S01]  /*ce40*/  HADD2.F32 R24, -RZ, R9.H1_H1 ;  /* 0x30000009ff187230 */ /* 0x000fe20000004100 */
[-C--:B------:R-:W-:Y:S01]  /*ce50*/  FMUL.FTZ R33, R6, R8.reuse ;  /* 0x0000000806217220 */ /* 0x080fe20000410000 */
[--C-:B------:R-:W-:Y:S01]  /*ce60*/  HADD2.F32 R29, -RZ, R11.reuse.H0_H0 ;  /* 0x2000000bff1d7230 */ /* 0x100fe20000004100 */
[----:B------:R-:W-:Y:S01]  /*ce70*/  FFMA.FTZ R39, R16, R8, R5 ;  /* 0x0000000810277223 */ /* 0x000fe20000010005 */
[----:B------:R-:W-:Y:S01]  /*ce80*/  HADD2.F32 R28, -RZ, R11.H1_H1 ;  /* 0x3000000bff1c7230 */ /* 0x000fe20000004100 */
[----:B------:R-:W-:Y:S01]  /*ce90*/  FMUL.FTZ R5, R0, R27 ;  /* 0x0000001b00057220 */ /* 0x000fe20000410000 */
[----:B------:R-:W-:Y:S01]  /*cea0*/  HADD2.F32 R11, -RZ, R14.H0_H0 ;  /* 0x2000000eff0b7230 */ /* 0x000fe20000004100 */
[----:B------:R-:W-:Y:S01]  /*ceb0*/  FFMA.FTZ R12, R15, R22, -R35 ;  /* 0x000000160f0c7223 */ /* 0x000fe20000010823 */
[----:B------:R-:W-:Y:S01]  /*cec0*/  HADD2.F32 R9, -RZ, R50.H1_H1 ;  /* 0x30000032ff097230 */ /* 0x000fe20000004100 */
[----:B------:R-:W-:Y:S01]  /*ced0*/  FFMA.FTZ R15, R16, R25, -R33 ;  /* 0x00000019100f7223 */ /* 0x000fe20000010821 */
[----:B------:R-:W-:Y:S01]  /*cee0*/  HADD2.F32 R26, -RZ, R10.H1_H1 ;  /* 0x3000000aff1a7230 */ /* 0x000fe20000004100 */
[-C--:B------:R-:W-:Y:S01]  /*cef0*/  FMUL.FTZ R21, R0, R11.reuse ;  /* 0x0000000b00157220 */ /* 0x080fe20000410000 */
[----:B------:R-:W-:Y:S01]  /*cf00*/  HADD2.F32 R13, -RZ, R13.H1_H1 ;  /* 0x3000000dff0d7230 */ /* 0x000fe20000004100 */
[----:B------:R-:W-:Y:S01]  /*cf10*/  FFMA.FTZ R32, R9, R11, R5 ;  /* 0x0000000b09207223 */ /* 0x000fe20000010005 */
[----:B------:R-:W-:Y:S01]  /*cf20*/  HADD2.F32 R2, -RZ, R46.H1_H1 ;  /* 0x3000002eff027230 */ /* 0x000fe20000004100 */
[----:B------:R-:W-:Y:S01]  /*cf30*/  FFMA.FTZ R17, R17, R23, -R37 ;  /* 0x0000001711117223 */ /* 0x000fe20000010825 */
[----:B------:R-:W-:-:S02]  /*cf40*/  HADD2.F32 R8, -RZ, R48.H0_H0 ;  /* 0x20000030ff087230 */ /* 0x000fc40000004100 */
[----:B------:R-:W-:Y:S01]  /*cf50*/  HADD2.F32 R14, -RZ, R14.H1_H1 ;  /* 0x3000000eff0e7230 */ /* 0x000fe20000004100 */
[C---:B------:R-:W-:Y:S01]  /*cf60*/  FMUL.FTZ R6, R2.reuse, R24 ;  /* 0x0000001802067220 */ /* 0x040fe20000410000 */
[--C-:B------:R-:W-:Y:S01]  /*cf70*/  HADD2.F32 R7, -RZ, R51.reuse.H1_H1 ;  /* 0x30000033ff077230 */ /* 0x100fe20000004100 */
[-C--:B------:R-:W-:Y:S01]  /*cf80*/  FMUL.FTZ R31, R2, R13.reuse ;  /* 0x0000000d021f7220 */ /* 0x080fe20000410000 */
[----:B------:R-:W-:Y:S01]  /*cf90*/  HADD2.F32 R10, -RZ, R50.H0_H0 ;  /* 0x20000032ff0a7230 */ /* 0x000fe20000004100 */
[C---:B------:R-:W-:Y:S01]  /*cfa0*/  FMUL.FTZ R5, R8.reuse, R26 ;  /* 0x0000001a08057220 */ /* 0x040fe20000410000 */
[----:B------:R-:W-:Y:S01]  /*cfb0*/  HADD2.F32 R2, -RZ, R51.H0_H0 ;  /* 0x20000033ff027230 */ /* 0x000fe20000004100 */
[-C--:B------:R-:W-:Y:S01]  /*cfc0*/  FMUL.FTZ R20, R8, R14.reuse ;  /* 0x0000000e08147220 */ /* 0x080fe20000410000 */
[----:B------:R-:W-:Y:S01]  /*cfd0*/  HADD2.F32 R0, -RZ, R49.H1_H1 ;  /* 0x30000031ff007230 */ /* 0x000fe20000004100 */
[----:B------:R-:W-:Y:S01]  /*cfe0*/  FFMA.FTZ R30, R7, R14, R5 ;  /* 0x0000000e071e7223 */ /* 0x000fe20000010005 */
[--C-:B------:R-:W-:Y:S01]  /*cff0*/  HADD2.F32 R5, -RZ, R52.reuse.H0_H0 ;  /* 0x20000034ff057230 */ /* 0x100fe20000004100 */
[----:B------:R-:W-:Y:S01]  /*d000*/  FFMA.FTZ R34, R10, R13, R6 ;  /* 0x0000000d0a227223 */ /* 0x000fe20000010006 */
[----:B------:R-:W-:Y:S01]  /*d010*/  HADD2.F32 R6, -RZ, R52.H1_H1 ;  /* 0x30000034ff067230 */ /* 0x000fe20000004100 */
[----:B------:R-:W-:Y:S01]  /*d020*/  FMUL.FTZ R8, R2, R29 ;  /* 0x0000001d02087220 */ /* 0x000fe20000410000 */
[----:B------:R-:W-:Y:S01]  /*d030*/  F2FP.PACK_AB R12, R12, R17 ;  /* 0x000000110c0c723e */ /* 0x000fe200000000ff */
[----:B------:R-:W-:-:S02]  /*d040*/  FMUL.FTZ R11, R0, R28 ;  /* 0x0000001c000b7220 */ /* 0x000fc40000410000 */
[----:B------:R-:W-:Y:S02]  /*d050*/  FMUL.FTZ R2, R2, R19 ;  /* 0x0000001302027220 */ /* 0x000fe40000410000 */
[-C--:B------:R-:W-:Y:S02]  /*d060*/  FMUL.FTZ R0, R0, R18.reuse ;  /* 0x0000001200007220 */ /* 0x080fe40000410000 */
[----:B------:R-:W-:Y:S02]  /*d070*/  FFMA.FTZ R18, R5, R18, R11 ;  /* 0x0000001205127223 */ /* 0x000fe4000001000b */
        /* <DEDUP_REMOVED lines=15> */
.L_x_826:
[----:B------:R-:W-:Y:S05]  /*d170*/  BSYNC B0 ;  /* 0x0000000000007941 */ /* 0x000fea0003800000 */
.L_x_825:
        /* <DEDUP_REMOVED lines=101> */
.L_x_828:
[----:B------:R-:W-:Y:S05]  /*d7d0*/  BSYNC B0 ;  /* 0x0000000000007941 */ /* 0x000fea0003800000 */
.L_x_827:
        /* <DEDUP_REMOVED lines=101> */
.L_x_830:
[----:B------:R-:W-:Y:S05]  /*de30*/  BSYNC B0 ;  /* 0x0000000000007941 */ /* 0x000fea0003800000 */
.L_x_829:
[----:B------:R-:W-:Y:S01]  /*de40*/  IADD3 R0, R72, 0x40, RZ ;  /* 0x0000004048007810 */ /* 0x000fe20007ffe0ff */
[----:B------:R-:W-:Y:S03]  /*de50*/  BSSY B0, `(.L_x_831) ;  /* 0x0000064000007945 */ /* 0x000fe60003800000 */
[----:B------:R-:W-:-:S13]  /*de60*/  ISETP.GE.OR P1, PT, R0, R44, P0 ;  /* 0x0000002c0000720c */ /* 0x000fda0000726670 */
[----:B------:R-:W-:Y:S05]  /*de70*/  @P1 BRA `(.L_x_832) ;  /* 0x0000061000001947 */ /* 0x000fea0003800000 */
[----:B------:R-:W-:Y:S01]  /*de80*/  SHF.R.S32.HI R2, RZ, 0x1f, R0 ;  /* 0x0000001fff027819 */ /* 0x000fe20000011400 */
[----:B------:R-:W-:Y:S01]  /*de90*/  HADD2.F32 R17, -RZ, R47.H0_H0 ;  /* 0x2000002fff117230 */ /* 0x000fe20000004100 */
[----:B-1----:R-:W-:Y:S01]  /*dea0*/  MOV R9, c[0x0][0x27c] ;  /* 0x00009f0000097a02 */ /* 0x002fe20000000f00 */
[----:B------:R-:W-:Y:S01]  /*deb0*/  HADD2.F32 R16, -RZ, R49.H0_H0 ;  /* 0x20000031ff107230 */ /* 0x000fe20000004100 */
[----:B------:R-:W-:Y:S02]  /*dec0*/  SHF.L.U32 R5, R0, 0x6, RZ ;  /* 0x0000000600057819 */ /* 0x000fe400000006ff */
[----:B------:R-:W-:Y:S02]  /*ded0*/  LEA.HI R2, R2, R0, RZ, 0x3 ;  /* 0x0000000002027211 */ /* 0x000fe400078f18ff */
[----:B------:R-:W-:Y:S02]  /*dee0*/  LEA.HI R9, R9, R80, RZ, 0x1d ;  /* 0x0000005009097211 */ /* 0x000fe400078fe8ff */
[----:B------:R-:W-:-:S02]  /*def0*/  LOP3.LUT R0, R5, 0x1c0, RZ, 0xc0, !PT ;  /* 0x000001c005007812 */ /* 0x000fc400078ec0ff */
[----:B------:R-:W-:Y:S02]  /*df00*/  SHF.L.U32 R5, R2, 0x6, RZ ;  /* 0x0000000602057819 */ /* 0x000fe400000006ff */
[----:B------:R-:W-:Y:S02]  /*df10*/  SHF.R.S32.HI R10, RZ, 0x1f, R9 ;  /* 0x0000001fff0a7819 */ /* 0x000fe40000011409 */
[----:B------:R-:W-:Y:S02]  /*df20*/  SHF.L.U32 R7, R9, 0x3, RZ ;  /* 0x0000000309077819 */ /* 0x000fe400000006ff */
[----:B------:R-:W-:Y:S02]  /*df30*/  LOP3.LUT R6, R5, 0xfffffe00, RZ, 0xc0, !PT ;  /* 0xfffffe0005067812 */ /* 0x000fe400078ec0ff */
[----:B------:R-:W-:Y:S02]  /*df40*/  LEA.HI R5, R10, R9, RZ, 0x3 ;  /* 0x000000090a057211 */ /* 0x000fe400078f18ff */
[----:B------:R-:W-:-:S02]  /*df50*/  LOP3.LUT R8, R0, 0x38, R42, 0xf8, !PT ;  /* 0x0000003800087812 */ /* 0x000fc400078ef82a */
[----:B------:R-:W-:Y:S02]  /*df60*/  SHF.R.U32.HI R2, RZ, 0x3, R0 ;  /* 0x00000003ff027819 */ /* 0x000fe40000011600 */
[----:B------:R-:W-:Y:S02]  /*df70*/  LOP3.LUT R7, R0, 0x38, R7, 0xf8, !PT ;  /* 0x0000003800077812 */ /* 0x000fe400078ef807 */
[----:B------:R-:W-:Y:S02]  /*df80*/  SHF.L.U32 R0, R5, 0xa, RZ ;  /* 0x0000000a05007819 */ /* 0x000fe400000006ff */
        /* <DEDUP_REMOVED lines=8> */
[----:B------:R-:W-:Y:S02]  /*e010*/  HADD2.F32 R0, -RZ, R45.H1_H1 ;  /* 0x3000002dff007230 */ /* 0x000fe40000004100 */
[----:B------:R-:W-:Y:S02]  /*e020*/  HADD2.F32 R6, -RZ, R46.H0_H0 ;  /* 0x2000002eff067230 */ /* 0x000fe40000004100 */
[----:B------:R-:W2:Y:S01]  /*e030*/  LDS.128 R12, [R36+0x8100] ;  /* 0x00810000240c7984 */ /* 0x000ea20000000c00 */
[----:B-1----:R-:W-:-:S02]  /*e040*/  HADD2.F32 R23, -RZ, R8.H0_H0 ;  /* 0x20000008ff177230 */ /* 0x002fc40000004100 */
        /* <DEDUP_REMOVED lines=68> */
.L_x_832:
[----:B------:R-:W-:Y:S05]  /*e490*/  BSYNC B0 ;  /* 0x0000000000007941 */ /* 0x000fea0003800000 */
.L_x_831:
        /* <DEDUP_REMOVED lines=101> */
.L_x_834:
[----:B------:R-:W-:Y:S05]  /*eaf0*/  BSYNC B0 ;  /* 0x0000000000007941 */ /* 0x000fea0003800000 */
.L_x_833:
        /* <DEDUP_REMOVED lines=101> */
.L_x_836:
[----:B------:R-:W-:Y:S05]  /*f150*/  BSYNC B0 ;  /* 0x0000000000007941 */ /* 0x000fea0003800000 */
.L_x_835:
[----:B------:R-:W-:-:S04]  /*f160*/  IADD3 R2, R72, 0x70, RZ ;  /* 0x0000007048027810 */ /* 0x000fc80007ffe0ff */
        /* <DEDUP_REMOVED lines=9> */
[----:B------:R-:W-:-:S02]  /*f200*/  SHF.L.U32 R5, R2, 0x6, RZ ;  /* 0x0000000602057819 */ /* 0x000fc400000006ff */
[----:B------:R-:W-:Y:S02]  /*f210*/  SHF.R.S32.HI R10, RZ, 0x1f, R9 ;  /* 0x0000001fff0a7819 */ /* 0x000fe40000011409 */
[----:B------:R-:W-:Y:S02]  /*f220*/  LOP3.LUT R0, R0, 0x1c0, RZ, 0xc0, !PT ;  /* 0x000001c000007812 */ /* 0x000fe400078ec0ff */
        /* <DEDUP_REMOVED lines=87> */
.L_x_818:
[----:B------:R-:W-:Y:S05]  /*f7a0*/  BSYNC B2 ;  /* 0x0000000000027941 */ /* 0x000fea0003800000 */
.L_x_786:
[----:B------:R-:W-:Y:S01]  /*f7b0*/  SHF.R.S32.HI R7, RZ, 0x4, R55 ;  /* 0x00000004ff077819 */ /* 0x000fe20000011437 */
[----:B-1----:R-:W-:Y:S01]  /*f7c0*/  IMAD.SHL.U32 R9, R72, 0x8, RZ ;  /* 0x0000000848097824 */ /* 0x002fe200078e00ff */
[----:B------:R-:W-:Y:S01]  /*f7d0*/  SHF.L.U32 R5, R80, 0x6, RZ ;  /* 0x0000000650057819 */ /* 0x000fe200000006ff */
[----:B------:R-:W-:-:S04]  /*f7e0*/  DEPBAR.LE SB0, 0x0 ;  /* 0x000080000000791a */ /* 0x000fc80000000000 */
[----:B------:R-:W-:Y:S01]  /*f7f0*/  LEA.HI R0, R55, R7, RZ, 0x1 ;  /* 0x0000000737007211 */ /* 0x000fe200078f08ff */
[----:B------:R-:W-:Y:S01]  /*f800*/  IMAD R156, R73, -0x40, R208 ;  /* 0xffffffc0499c7824 */ /* 0x000fe200078e02d0 */
[----:B------:R-:W-:Y:S02]  /*f810*/  SHF.L.U32 R2, R53, 0x6, RZ ;  /* 0x0000000635027819 */ /* 0x000fe400000006ff */
[----:B------:R-:W-:Y:S02]  /*f820*/  LOP3.LUT R0, R0, 0xfffffffe, RZ, 0xc0, !PT ;  /* 0xfffffffe00007812 */ /* 0x000fe400078ec0ff */
[----:B------:R-:W-:Y:S02]  /*f830*/  LOP3.LUT R2, R2, 0x1c0, RZ, 0xc0, !PT ;  /* 0x000001c002027812 */ /* 0x000fe400078ec0ff */
[----:B------:R-:W-:Y:S02]  /*f840*/  IADD3 R7, R7, -R0, RZ ;  /* 0x8000000007077210 */ /* 0x000fe40007ffe0ff */
[----:B------:R-:W-:-:S02]  /*f850*/  LOP3.LUT R0, R5, 0x1c0, RZ, 0xc0, !PT ;  /* 0x000001c005007812 */ /* 0x000fc400078ec0ff */
[----:B------:R-:W-:Y:S02]  /*f860*/  SHF.L.U32 R5, R7, 0x3, RZ ;  /* 0x0000000307057819 */ /* 0x000fe400000006ff */
[----:B------:R-:W-:Y:S02]  /*f870*/  LEA.HI R157, R157, R213, RZ, 0x5 ;  /* 0x000000d59d9d7211 */ /* 0x000fe400078f28ff */
[----:B------:R-:W-:Y:S02]  /*f880*/  LOP3.LUT R9, R0, 0x8, R9, 0xf8, !PT ;  /* 0x0000000800097812 */ /* 0x000fe400078ef809 */
[----:B------:R-:W-:Y:S01]  /*f890*/  SHF.R.U32.HI R6, RZ, 0x3, R0 ;  /* 0x00000003ff067819 */ /* 0x000fe20000011600 */
[----:B------:R-:W-:Y:S01]  /*f8a0*/  IMAD.SHL.U32 R0, R157, 0x20, RZ ;  /* 0x000000209d007824 */ /* 0x000fe200078e00ff */
[----:B------:R-:W-:Y:S02]  /*f8b0*/  LOP3.LUT R8, R2, 0x8, R5, 0xf8, !PT ;  /* 0x0000000802087812 */ /* 0x000fe400078ef805 */
[----:B------:R-:W-:-:S02]  /*f8c0*/  SHF.R.U32.HI R2, RZ, 0x3, R2 ;  /* 0x00000003ff027819 */ /* 0x000fc40000011602 */
[----:B------:R-:W-:Y:S02]  /*f8d0*/  SHF.L.U32 R5, R54, 0x6, RZ ;  /* 0x0000000636057819 */ /* 0x000fe400000006ff */
[----:B------:R-:W-:Y:S02]  /*f8e0*/  LOP3.LUT R155, R8, R2, RZ, 0x3c, !PT ;  /* 0x00000002089b7212 */ /* 0x000fe400078e3cff */
[----:B------:R-:W-:Y:S02]  /*f8f0*/  LOP3.LUT R154, R5, 0xfffffe00, RZ, 0xc0, !PT ;  /* 0xfffffe00059a7812 */ /* 0x000fe400078ec0ff */
[----:B------:R-:W-:Y:S02]  /*f900*/  LOP3.LUT R2, R0, 0x7ffffc00, RZ, 0xc0, !PT ;  /* 0x7ffffc0000027812 */ /* 0x000fe400078ec0ff */
[----:B------:R-:W-:Y:S02]  /*f910*/  LOP3.LUT R6, R9, R6, RZ, 0x3c, !PT ;  /* 0x0000000609067212 */ /* 0x000fe400078e3cff */
[----:B------:R-:W-:-:S02]  /*f920*/  IADD3 R2, R155, R154, R2 ;  /* 0x0000009a9b027210 */ /* 0x000fc40007ffe002 */
[----:B------:R-:W-:Y:S01]  /*f930*/  LEA R0, R7, R6, 0x9 ;  /* 0x0000000607007211 */ /* 0x000fe200078e48ff */
[----:B------:R-:W-:Y:S01]  /*f940*/  IMAD.WIDE.U32 R6, R73, c[0x0][0x208], RZ ;  /* 0x0000820049067a25 */ /* 0x000fe200078e00ff */
[----:B------:R-:W-:Y:S01]  /*f950*/  BAR.SYNC.DEFER_BLOCKING 0x0 ;  /* 0x0000000000007b1d */ /* 0x000fe20000010000 */
[----:B------:R-:W-:Y:S02]  /*f960*/  LOP3.LUT P0, RZ, R80, 0x2, RZ, 0xc0, !PT ;  /* 0x0000000250ff7812 */ /* 0x000fe4000780c0ff */
[----:B------:R-:W-:Y:S01]  /*f970*/  SHF.L.U32 R232, R0, 0x1, RZ ;  /* 0x0000000100e87819 */ /* 0x000fe200000006ff */
[----:B------:R-:W-:Y:S01]  /*f980*/  IMAD.SHL.U32 R239, R2, 0x2, RZ ;  /* 0x0000000202ef7824 */ /* 0x000fe200078e00ff */
[----:B------:R-:W-:Y:S02]  /*f990*/  SHF.L.U32 R252, R252, 0x1, RZ ;  /* 0x00000001fcfc7819 */ /* 0x000fe400000006ff */
[C---:B------:R-:W-:Y:S02]  /*f9a0*/  IADD3 R0, R232.reuse, 0x4100, RZ ;  /* 0x00004100e8007810 */ /* 0x040fe40007ffe0ff */
[----:B------:R-:W-:-:S02]  /*f9b0*/  IADD3 R243, R232, 0x4120, RZ ;  /* 0x00004120e8f37810 */ /* 0x000fc40007ffe0ff */
[-C--:B------:R-:W-:Y:S02]  /*f9c0*/  LEA R241, R4, R239.reuse, 0x1 ;  /* 0x000000ef04f17211 */ /* 0x080fe400078e08ff */
[----:B------:R-:W-:Y:S02]  /*f9d0*/  MOV R158, 0x5 ;  /* 0x00000005009e7802 */ /* 0x000fe40000000f00 */
[----:B------:R-:W-:Y:S01]  /*f9e0*/  @P0 IADD3 R243, R0, -0x20, RZ ;  /* 0xffffffe000f30810 */ /* 0x000fe20007ffe0ff */
[----:B------:R-:W-:Y:S01]  /*f9f0*/  IMAD R0, R74, c[0x0][0x208], RZ ;  /* 0x000082004a007a24 */ /* 0x000fe200078e02ff */
[----:B------:R-:W-:Y:S02]  /*fa00*/  LEA R2, P0, R6, R82, 0x6 ;  /* 0x0000005206027211 */ /* 0x000fe400078030ff */
[----:B------:R-:W-:Y:S01]  /*fa10*/  LEA R240, R3, R239, 0x1 ;  /* 0x000000ef03f07211 */ /* 0x000fe200078e08ff */
[----:B------:R-:W-:Y:S01]  /*fa20*/  IMAD R5, R73, c[0x0][0x20c], R0 ;  /* 0x0000830049057a24 */ /* 0x000fe200078e0200 */
[----:B------:R-:W-:-:S02]  /*fa30*/  IADD3 R0, -R72, R156, RZ ;  /* 0x0000009c48007210 */ /* 0x000fc40007ffe1ff */
[----:B------:R-:W-:Y:S01]  /*fa40*/  LEA R242, R3, R241, 0x1 ;  /* 0x000000f103f27211 */ /* 0x000fe200078e08ff */
[----:B------:R-:W-:Y:S01]  /*fa50*/  LDSM.16.M88.4 R16, [R232+0x4100] ;  /* 0x00410000e810783b */ /* 0x000fe20000000200 */
[----:B------:R-:W-:Y:S02]  /*fa60*/  IADD3 R5, R7, R5, RZ ;  /* 0x0000000507057210 */ /* 0x000fe40007ffe0ff */
[----:B------:R-:W-:Y:S01]  /*fa70*/  ISETP.LT.OR P2, PT, R0, 0x1, P4 ;  /* 0x000000010000780c */ /* 0x000fe20002741670 */
[----:B------:R-:W-:Y:S01]  /*fa80*/  LDSM.16.M88.4 R20, [R232+0x4900] ;  /* 0x00490000e814783b */ /* 0x000fe20000000200 */
[----:B------:R-:W-:Y:S02]  /*fa90*/  LEA.HI.X R7, R6, R75, R5, 0x6, P0 ;  /* 0x0000004b06077211 */ /* 0x000fe400000f3405 */
[----:B------:R-:W-:Y:S01]  /*faa0*/  ISETP.LT.OR P1, PT, R0, 0x1, P3 ;  /* 0x000000010000780c */ /* 0x000fe20001f21670 */
[----:B------:R-:W-:Y:S01]  /*fab0*/  LDSM.16.M88.4 R28, [R232+0x5100] ;  /* 0x00510000e81c783b */ /* 0x000fe20000000200 */
[----:B------:R-:W-:-:S02]  /*fac0*/  LEA R6, P0, R2, c[0x0][0x1f8], 0x1 ;  /* 0x00007e0002067a11 */ /* 0x000fc400078008ff */
[----:B------:R-:W-:Y:S01]  /*fad0*/  ISETP.LT.OR P6, PT, R0, 0x21, P4 ;  /* 0x000000210000780c */ /* 0x000fe200027c1670 */
[----:B------:R-:W-:Y:S01]  /*fae0*/  LDSM.16.M88.4 R32, [R232+0x5900] ;  /* 0x00590000e820783b */ /* 0x000fe20000000200 */
[----:B------:R-:W-:Y:S01]  /*faf0*/  LEA.HI.X R7, R2, c[0x0][0x1fc], R7, 0x1, P0 ;  /* 0x00007f0002077a11 */ /* 0x000fe200000f0c07 */
[----:B------:R-:W-:Y:S01]  /*fb00*/  IMAD.MOV.U32 R2, RZ, RZ, c[0x0][0x208] ;  /* 0x00008200ff027624 */ /* 0x000fe200078e00ff */
[----:B------:R-:W-:Y:S01]  /*fb10*/  LEA R244, R4, R240, 0x1 ;  /* 0x000000f004f47211 */ /* 0x000fe200078e08ff */
[----:B------:R-:W1:Y:S01]  /*fb20*/  LDSM.16.M88.4 R12, [R239+0x8100] ;  /* 0x00810000ef0c783b */ /* 0x000e620000000200 */
[----:B------:R-:W-:Y:S02]  /*fb30*/  LOP3.LUT R152, R152, 0xfffffffd, RZ, 0xc0, !PT ;  /* 0xfffffffd98987812 */ /* 0x000fe400078ec0ff */
[C---:B------:R-:W-:Y:S01]  /*fb40*/  IADD3 R251, R243.reuse, 0x800, RZ ;  /* 0x00000800f3fb7810 */ /* 0x040fe20007ffe0ff */
[----:B------:R-:W2:Y:S01]  /*fb50*/  LDSM.16.M88.4 R8, [R239+0xa100] ;  /* 0x00a10000ef08783b */ /* 0x000ea20000000200 */
[----:B------:R-:W-:-:S02]  /*fb60*/  IADD3 R250, R243, 0x1000, RZ ;  /* 0x00001000f3fa7810 */ /* 0x000fc40007ffe0ff */
[C---:B------:R-:W-:Y:S01]  /*fb70*/  IADD3 R249, R243.reuse, 0x1800, RZ ;  /* 0x00001800f3f97810 */ /* 0x040fe20007ffe0ff */
[----:B------:R-:W-:Y:S01]  /*fb80*/  LDSM.16.M88.4 R52, [R243] ;  /* 0x00000000f334783b */ /* 0x000fe20000000200 */
[C---:B------:R-:W-:Y:S02]  /*fb90*/  IADD3 R248, R243.reuse, 0x2000, RZ ;  /* 0x00002000f3f87810 */ /* 0x040fe40007ffe0ff */
[C---:B------:R-:W-:Y:S01]  /*fba0*/  IADD3 R247, R243.reuse, 0x2800, RZ ;  /* 0x00002800f3f77810 */ /* 0x040fe20007ffe0ff */
[----:B------:R-:W3:Y:S01]  /*fbb0*/  LDSM.16.M88.4 R24, [R241+0xa100] ;  /* 0x00a10000f118783b */ /* 0x000ee20000000200 */
[C---:B------:R-:W-:Y:S02]  /*fbc0*/  IADD3 R246, R243.reuse, 0x3000, RZ ;  /* 0x00003000f3f67810 */ /* 0x040fe40007ffe0ff */
[----:B------:R-:W-:Y:S01]  /*fbd0*/  IADD3 R245, R243, 0x3800, RZ ;  /* 0x00003800f3f57810 */ /* 0x000fe20007ffe0ff */
[----:B------:R-:W4:Y:S04]  /*fbe0*/  LDSM.16.M88.4 R48, [R243+0x800] ;  /* 0x00080000f330783b */ /* 0x000f280000000200 */
[----:B------:R-:W2:Y:S04]  /*fbf0*/  LDSM.16.M88.4 R40, [R243+0x1000] ;  /* 0x00100000f328783b */ /* 0x000ea80000000200 */
[----:B------:R-:W2:Y:S01]  /*fc00*/  LDSM.16.M88.4 R36, [R243+0x1800] ;  /* 0x00180000f324783b */ /* 0x000ea20000000200 */
[C---:B-1----:R-:W-:Y:S08]  /*fc10*/  HMMA.16816.F32 R108, R12.reuse, R16, RZ ;  /* 0x000000100c6c723c */ /* 0x042ff000000018ff */
[C---:B------:R-:W-:Y:S08]  /*fc20*/  HMMA.16816.F32 R128, R12.reuse, R18, RZ ;  /* 0x000000120c80723c */ /* 0x040ff000000018ff */
[C---:B------:R-:W-:Y:S08]  /*fc30*/  HMMA.16816.F32 R104, R12.reuse, R20, RZ ;  /* 0x000000140c68723c */ /* 0x040ff000000018ff */
[C---:B------:R-:W-:Y:S08]  /*fc40*/  HMMA.16816.F32 R112, R12.reuse, R22, RZ ;  /* 0x000000160c70723c */ /* 0x040ff000000018ff */
[C---:B------:R-:W-:Y:S08]  /*fc50*/  HMMA.16816.F32 R100, R12.reuse, R28, RZ ;  /* 0x0000001c0c64723c */ /* 0x040ff000000018ff */
[C---:B------:R-:W-:Y:S08]  /*fc60*/  HMMA.16816.F32 R116, R12.reuse, R30, RZ ;  /* 0x0000001e0c74723c */ /* 0x040ff000000018ff */
[C---:B------:R-:W-:Y:S08]  /*fc70*/  HMMA.16816.F32 R88, R12.reuse, R32, RZ ;  /* 0x000000200c58723c */ /* 0x040ff000000018ff */
[----:B------:R-:W-:Y:S07]  /*fc80*/  HMMA.16816.F32 R72, R12, R34, RZ ;  /* 0x000000220c48723c */ /* 0x000fee00000018ff */
[----:B------:R-:W-:Y:S01]  /*fc90*/  SHF.L.U32 R14, R2, 0x5, RZ ;  /* 0x00000005020e7819 */ /* 0x000fe200000006ff */
[C---:B--2---:R-:W-:Y:S08]  /*fca0*/  HMMA.16816.F32 R56, R8.reuse, R20, RZ ;  /* 0x000000140838723c */ /* 0x044ff000000018ff */
[----:B------:R-:W-:Y:S01]  /*fcb0*/  HMMA.16816.F32 R76, R8, R22, RZ ;  /* 0x00000016084c723c */ /* 0x000fe200000018ff */
[----:B------:R-:W1:Y:S04]  /*fcc0*/  LDSM.16.M88.4 R20, [R241+0x8100] ;  /* 0x00810000f114783b */ /* 0x000e680000000200 */
[----:B------:R-:W-:Y:S01]  /*fcd0*/  @!PT LDS RZ, [RZ] ;  /* 0x00000000fffff984 */ /* 0x000fe20000000800 */
[----:B------:R-:W-:Y:S01]  /*fce0*/  @!PT LDS RZ, [RZ] ;  /* 0x00000000fffff984 */ /* 0x000fe20000000800 */
[----:B------:R-:W-:Y:S01]  /*fcf0*/  @!PT LDS RZ, [RZ] ;  /* 0x00000000fffff984 */ /* 0x000fe20000000800 */
[----:B------:R2:W-:Y:S01]  /*fd00*/  LDGSTS.E.BYPASS.LTC128B.128 [R252+0x100], [R6.64], !P2 ;  /* 0x0010000006fc7fae */ /* 0x0005e2000d101d48 */
[----:B------:R-:W-:-:S02]  /*fd10*/  IADD3 R12, P5, P2, R14, 0x80, R6 ;  /* 0x000000800e0c7810 */ /* 0x000fc40007abe006 */
[C---:B------:R-:W-:Y:S01]  /*fd20*/  HMMA.16816.F32 R44, R8.reuse, R16, RZ ;  /* 0x00000010082c723c */ /* 0x040fe200000018ff */
[----:B------:R2:W-:Y:S07]  /*fd30*/  LDGSTS.E.BYPASS.LTC128B.128 [R252+0x2100], [R6.64+0x80], !P1 ;  /* 0x0210008006fc7fae */ /* 0x0005ee000c901d48 */
[C---:B------:R-:W-:Y:S08]  /*fd40*/  HMMA.16816.F32 R64, R8.reuse, R28, RZ ;  /* 0x0000001c0840723c */ /* 0x040ff000000018ff */
[C---:B------:R-:W-:Y:S08]  /*fd50*/  HMMA.16816.F32 R60, R8.reuse, R32, RZ ;  /* 0x00000020083c723c */ /* 0x040ff000000018ff */
[C---:B------:R-:W-:Y:S07]  /*fd60*/  HMMA.16816.F32 R68, R8.reuse, R18, RZ ;  /* 0x000000120844723c */ /* 0x040fee00000018ff */
[----:B------:R-:W-:Y:S01]  /*fd70*/  SHF.L.U64.HI R18, R2, R158, c[0x0][0x20c] ;  /* 0x0000830002127619 */ /* 0x000fe2000001029e */
[----:B------:R-:W-:Y:S01]  /*fd80*/  HMMA.16816.F32 R96, R8, R30, RZ ;  /* 0x0000001e0860723c */ /* 0x000fe200000018ff */
[----:B------:R-:W-:-:S02]  /*fd90*/  IADD3 R2, P0, R14, 0x80, RZ ;  /* 0x000000800e027810 */ /* 0x000fc40007f1e0ff */
[----:B------:R-:W-:Y:S01]  /*fda0*/  IADD3.X R13, R18, RZ, R7, P5, P2 ;  /* 0x000000ff120d7210 */ /* 0x000fe20002fe4407 */
[----:B------:R-:W-:Y:S01]  /*fdb0*/  STL [R1+0x54], R18 ;  /* 0x0000541201007387 */ /* 0x000fe20000100800 */
[----:B------:R-:W-:Y:S01]  /*fdc0*/  ISETP.LT.OR P5, PT, R0, 0x21, P3 ;  /* 0x000000210000780c */ /* 0x000fe20001fa1670 */
[----:B------:R-:W-:Y:S02]  /*fdd0*/  IMAD.X R5, RZ, RZ, R18, P0 ;  /* 0x000000ffff057224 */ /* 0x000fe400000e0612 */
[----:B------:R-:W-:Y:S07]  /*fde0*/  HMMA.16816.F32 R92, R8, R34, RZ ;  /* 0x00000022085c723c */ /* 0x000fee00000018ff */
[----:B------:R-:W-:Y:S01]  /*fdf0*/  IADD3 R8, P1, R14, R6, RZ ;  /* 0x000000060e087210 */ /* 0x000fe20007f3e0ff */
[----:B---3--:R-:W-:Y:S03]  /*fe00*/  HMMA.16816.F32 R84, R24, R52, R44 ;  /* 0x000000341854723c */ /* 0x008fe6000000182c */
[----:B------:R-:W-:-:S02]  /*fe10*/  IADD3.X R9, R18, R7, RZ, P1, !PT ;  /* 0x0000000712097210 */ /* 0x000fc40000ffe4ff */
[----:B--2---:R-:W-:Y:S02]  /*fe20*/  IADD3 R6, P1, R8, R14, RZ ;  /* 0x0000000e08067210 */ /* 0x004fe40007f3e0ff */
[C---:B------:R-:W-:Y:S01]  /*fe30*/  IADD3 R10, P0, R2.reuse, R8, RZ ;  /* 0x00000008020a7210 */ /* 0x040fe20007f1e0ff */
[C---:B----4-:R-:W-:Y:S01]  /*fe40*/  HMMA.16816.F32 R144, R24.reuse, R48, R56 ;  /* 0x000000301890723c */ /* 0x050fe20000001838 */
[----:B------:R-:W-:Y:S02]  /*fe50*/  IADD3 R16, P2, R2, R6, RZ ;  /* 0x0000000602107210 */ /* 0x000fe40007f5e0ff */
[----:B------:R-:W-:Y:S02]  /*fe60*/  IADD3.X R7, R9, R18, RZ, P1, !PT ;  /* 0x0000001209077210 */ /* 0x000fe40000ffe4ff */
[C---:B------:R-:W-:Y:S02]  /*fe70*/  ISETP.LT.OR P1, PT, R0.reuse, 0x11, P3 ;  /* 0x000000110000780c */ /* 0x040fe40001f21670 */
[C---:B------:R-:W-:Y:S01]  /*fe80*/  IADD3.X R11, R5.reuse, R9, RZ, P0, !PT ;  /* 0x00000009050b7210 */ /* 0x040fe200007fe4ff */
[----:B------:R-:W-:Y:S01]  /*fe90*/  IMAD.X R17, R5, 0x1, R7, P2 ;  /* 0x0000000105117824 */ /* 0x000fe200010e0607 */
[----:B------:R-:W-:Y:S01]  /*fea0*/  ISETP.LT.OR P2, PT, R0, 0x11, P4 ;  /* 0x000000110000780c */ /* 0x000fe20002741670 */
[----:B------:R-:W-:Y:S01]  /*feb0*/  HMMA.16816.F32 R56, R24, R54, R68 ;  /* 0x000000361838723c */ /* 0x000fe20000001844 */
[----:B------:R-:W-:-:S04]  /*fec0*/  IADD3 R14, P0, R6, R14, RZ ;  /* 0x0000000e060e7210 */ /* 0x000fc80007f1e0ff */
[----:B------:R-:W-:Y:S02]  /*fed0*/  IADD3.X R15, R7, R18, RZ, P0, !PT ;  /* 0x00000012070f7210 */ /* 0x000fe400007fe4ff */
[----:B------:R-:W-:Y:S01]  /*fee0*/  LOP3.LUT P0, RZ, R80, 0x4, RZ, 0xc0, !PT ;  /* 0x0000000450ff7812 */ /* 0x000fe2000780c0ff */
[----:B------:R-:W-:Y:S04]  /*fef0*/  HMMA.16816.F32 R132, R24, R40, R64 ;  /* 0x000000281884723c */ /* 0x000fe80000001840 */
[----:B------:R2:W-:Y:S01]  /*ff00*/  LDGSTS.E.BYPASS.LTC128B.128 [R252+0x900], [R8.64], !P2 ;  /* 0x0090000008fc7fae */ /* 0x0005e2000d101d48 */
[----:B------:R-:W-:-:S03]  /*ff10*/  ISETP.LT.OR P2, PT, R0, 0x31, P4 ;  /* 0x000000310000780c */ /* 0x000fc60002741670 */
[----:B------:R3:W-:Y:S01]  /*ff20*/  LDGSTS.E.BYPASS.LTC128B.128 [R252+0x2900], [R12.64], !P1 ;  /* 0x029000000cfc7fae */ /* 0x0007e2000c901d48 */
[----:B------:R-:W-:Y:S01]  /*ff30*/  ISETP.LT.OR P1, PT, R0, 0x31, P3 ;  /* 0x000000310000780c */ /* 0x000fe20001f21670 */
[C---:B------:R-:W-:Y:S01]  /*ff40*/  HMMA.16816.F32 R80, R24.reuse, R36, R60 ;  /* 0x000000241850723c */ /* 0x040fe2000000183c */
[----:B------:R-:W-:Y:S01]  /*ff50*/  MOV R0, 0x40 ;  /* 0x0000004000007802 */ /* 0x000fe20000000f00 */
[----:B------:R4:W-:Y:S01]  /*ff60*/  LDGSTS.E.BYPASS.LTC128B.128 [R252+0x1100], [R6.64], !P6 ;  /* 0x0110000006fc7fae */ /* 0x0009e2000f101d48 */
[----:B------:R-:W-:Y:S02]  /*ff70*/  ISETP.GE.AND P6, PT, R208, 0x41, PT ;  /* 0x00000041d000780c */ /* 0x000fe40003fc6270 */
[----:B------:R-:W-:Y:S01]  /*ff80*/  SEL R0, R0, 0xffffffc0, !P0 ;  /* 0xffffffc000007807 */ /* 0x000fe20004000000 */
[----:B------:R2:W-:Y:S02]  /*ff90*/  LDGSTS.E.BYPASS.LTC128B.128 [R252+0x3100], [R10.64], !P5 ;  /* 0x031000000afc7fae */ /* 0x0005e4000e901d48 */
[C---:B------:R-:W-:Y:S01]  /*ffa0*/  HMMA.16816.F32 R140, R24.reuse, R50, R76 ;  /* 0x00000032188c723c */ /* 0x040fe2000000184c */
[----:B------:R-:W-:Y:S01]  /*ffb0*/  IADD3 R237, R0, R243, RZ ;  /* 0x000000f300ed7210 */ /* 0x000fe20007ffe0ff */
[----:B------:R-:W-:Y:S01]  /*ffc0*/  IMAD.IADD R238, R232, 0x1, R0 ;  /* 0x00000001e8ee7824 */ /* 0x000fe200078e0200 */
[----:B------:R3:W-:Y:S04]  /*ffd0*/  LDGSTS.E.BYPASS.LTC128B.128 [R252+0x1900], [R14.64], !P2 ;  /* 0x019000000efc7fae */ /* 0x0007e8000d101d48 */
[----:B------:R4:W-:Y:S01]  /*ffe0*/  LDGSTS.E.BYPASS.LTC128B.128 [R252+0x3900], [R16.64], !P1 ;  /* 0x0390000010fc7fae */ /* 0x0009e2000c901d48 */
[----:B------:R-:W-:Y:S01]  /*fff0*/  HMMA.16816.F32 R148, R24, R42, R96 ;  /* 0x0000002a1894723c */ /* 0x000fe20000001860 */
[----:B------:R-:W-:-:S02]  /*10000*/  @P6 LOP3.LUT R152, R152, 0x2, RZ, 0xfc, !PT ;  /* 0x0000000298986812 */ /* 0x000fc400078efcff */
[----:B------:R-:W-:Y:S04]  /*10010*/  LDSM.16.M88.4 R44, [R238+0x4100] ;  /* 0x00410000ee2c783b */ /* 0x000fe80000000200 */
[----:B------:R-:W-:Y:S01]  /*10020*/  LDSM.16.M88.4 R32, [R238+0x4900] ;  /* 0x00490000ee20783b */ /* 0x000fe20000000200 */
[----:B------:R-:W-:Y:S03]  /*10030*/  HMMA.16816.F32 R68, R24, R38, R92 ;  /* 0x000000261844723c */ /* 0x000fe6000000185c */
[----:B------:R-:W-:Y:S04]  /*10040*/  LDSM.16.M88.4 R24, [R238+0x5900] ;  /* 0x00590000ee18783b */ /* 0x000fe80000000200 */
[----:B------:R-:W-:Y:S01]  /*10050*/  LDSM.16.M88.4 R28, [R238+0x5100] ;  /* 0x00510000ee1c783b */ /* 0x000fe20000000200 */
[C---:B-1----:R-:W-:Y:S03]  /*10060*/  HMMA.16816.F32 R60, R20.reuse, R54, R128 ;  /* 0x00000036143c723c */ /* 0x042fe60000001880 */
[----:B------:R-:W-:Y:S04]  /*10070*/  LDSM.16.M88.4 R76, [R232+0x6100] ;  /* 0x00610000e84c783b */ /* 0x000fe80000000200 */
[----:B---3--:R-:W-:Y:S01]  /*10080*/  LDSM.16.M88.4 R12, [R240+0xa100] ;  /* 0x00a10000f00c783b */ /* 0x008fe20000000200 */
[C---:B--2---:R-:W-:Y:S03]  /*10090*/  HMMA.16816.F32 R8, R20.reuse, R52, R108 ;  /* 0x000000341408723c */ /* 0x044fe6000000186c */
[----:B----4-:R-:W1:Y:S04]  /*100a0*/  LDSM.16.M88.4 R16, [R240+0x8100] ;  /* 0x00810000f010783b */ /* 0x010e680000000200 */
[----:B------:R-:W-:Y:S01]  /*100b0*/  LDSM.16.M88.4 R92, [R237+0x1000] ;  /* 0x00100000ed5c783b */ /* 0x000fe20000000200 */
[C---:B------:R-:W-:Y:S03]  /*100c0*/  HMMA.16816.F32 R124, R20.reuse, R48, R104 ;  /* 0x00000030147c723c */ /* 0x040fe60000001868 */
[----:B------:R-:W0:Y:S05]  /*100d0*/  LDGDEPBAR ;  /* 0x00000000000079af */ /* 0x000e2a0000000000 */
[C---:B------:R-:W-:Y:S08]  /*100e0*/  HMMA.16816.F32 R136, R20.reuse, R40, R100 ;  /* 0x000000281488723c */ /* 0x040ff00000001864 */
[C---:B------:R-:W-:Y:S08]  /*100f0*/  HMMA.16816.F32 R120, R20.reuse, R36, R88 ;  /* 0x000000241478723c */ /* 0x040ff00000001858 */
[C---:B------:R-:W-:Y:S08]  /*10100*/  HMMA.16816.F32 R112, R20.reuse, R50, R112 ;  /* 0x000000321470723c */ /* 0x040ff00000001870 */
[C---:B------:R-:W-:Y:S01]  /*10110*/  HMMA.16816.F32 R108, R20.reuse, R42, R116 ;  /* 0x0000002a146c723c */ /* 0x040fe20000001874 */
[----:B------:R-:W-:Y:S04]  /*10120*/  LDSM.16.M88.4 R40, [R242+0x8100] ;  /* 0x00810000f228783b */ /* 0x000fe80000000200 */
[----:B------:R-:W-:Y:S03]  /*10130*/  LDSM.16.M88.4 R116, [R237+0x1800] ;  /* 0x00180000ed74783b */ /* 0x000fe60000000200 */
[----:B------:R-:W-:Y:S01]  /*10140*/  HMMA.16816.F32 R52, R20, R38, R72 ;  /* 0x000000261434723c */ /* 0x000fe20000001848 */
[----:B------:R-:W2:Y:S04]  /*10150*/  LDSM.16.M88.4 R20, [R237] ;  /* 0x00000000ed14783b */ /* 0x000ea80000000200 */
[----:B------:R-:W-:Y:S03]  /*10160*/  LDSM.16.M88.4 R36, [R239+0xc100] ;  /* 0x00c10000ef24783b */ /* 0x000fe60000000200 */
[----:B-1----:R-:W-:Y:S01]  /*10170*/  HMMA.16816.F32 R48, R16, R44, R8 ;  /* 0x0000002c1030723c */ /* 0x002fe20000001808 */
[----:B------:R-:W1:Y:S07]  /*10180*/  LDSM.16.M88.4 R8, [R242+0xa100] ;  /* 0x00a10000f208783b */ /* 0x000e6e0000000200 */
[C---:B------:R-:W-:Y:S08]  /*10190*/  HMMA.16816.F32 R96, R12.reuse, R24, R80 ;  /* 0x000000180c60723c */ /* 0x040ff00000001850 */
[C---:B------:R-:W-:Y:S08]  /*101a0*/  HMMA.16816.F32 R64, R12.reuse, R44, R84 ;  /* 0x0000002c0c40723c */ /* 0x040ff00000001854 */
[C---:B------:R-:W-:Y:S08]  /*101b0*/  HMMA.16816.F32 R104, R12.reuse, R32, R144 ;  /* 0x000000200c68723c */ /* 0x040ff00000001890 */
[C---:B------:R-:W-:Y:S08]  /*101c0*/  HMMA.16816.F32 R100, R12.reuse, R28, R132 ;  /* 0x0000001c0c64723c */ /* 0x040ff00000001884 */
[C---:B------:R-:W-:Y:S01]  /*101d0*/  HMMA.16816.F32 R88, R12.reuse, R46, R56 ;  /* 0x0000002e0c58723c */ /* 0x040fe20000001838 */
[----:B------:R-:W3:Y:S07]  /*101e0*/  LDSM.16.M88.4 R56, [R237+0x800] ;  /* 0x00080000ed38783b */ /* 0x000eee0000000200 */
[C---:B------:R-:W-:Y:S08]  /*101f0*/  HMMA.16816.F32 R80, R12.reuse, R34, R140 ;  /* 0x000000220c50723c */ /* 0x040ff0000000188c */
[C---:B------:R-:W-:Y:S08]  /*10200*/  HMMA.16816.F32 R72, R12.reuse, R30, R148 ;  /* 0x0000001e0c48723c */ /* 0x040ff00000001894 */
[----:B------:R-:W-:Y:S08]  /*10210*/  HMMA.16816.F32 R68, R12, R26, R68 ;  /* 0x0000001a0c44723c */ /* 0x000ff00000001844 */
[----:B--2---:R-:W-:Y:S08]  /*10220*/  HMMA.16816.F32 R12, R40, R20, R48 ;  /* 0x00000014280c723c */ /* 0x004ff00000001830 */
[C---:B------:R-:W-:Y:S01]  /*10230*/  HMMA.16816.F32 R44, R16.reuse, R46, R60 ;  /* 0x0000002e102c723c */ /* 0x040fe2000000183c */
[----:B------:R-:W-:Y:S07]  /*10240*/  LDSM.16.M88.4 R60, [R243+0x2000] ;  /* 0x00200000f33c783b */ /* 0x000fee0000000200 */
[C---:B------:R-:W-:Y:S08]  /*10250*/  HMMA.16816.F32 R84, R16.reuse, R32, R124 ;  /* 0x000000201054723c */ /* 0x040ff0000000187c */
[C---:B------:R-:W-:Y:S01]  /*10260*/  HMMA.16816.F32 R112, R16.reuse, R34, R112 ;  /* 0x000000221070723c */ /* 0x040fe20000001870 */
[----:B------:R-:W2:Y:S07]  /*10270*/  LDSM.16.M88.4 R32, [R239+0xe100] ;  /* 0x00e10000ef20783b */ /* 0x000eae0000000200 */
[C---:B------:R-:W-:Y:S08]  /*10280*/  HMMA.16816.F32 R136, R16.reuse, R28, R136 ;  /* 0x0000001c1088723c */ /* 0x040ff00000001888 */
[C---:B------:R-:W-:Y:S01]  /*10290*/  HMMA.16816.F32 R108, R16.reuse, R30, R108 ;  /* 0x0000001e106c723c */ /* 0x040fe2000000186c */
[----:B------:R-:W4:Y:S07]  /*102a0*/  LDSM.16.M88.4 R28, [R241+0xc100] ;  /* 0x00c10000f11c783b */ /* 0x000f2e0000000200 */
[C---:B------:R-:W-:Y:S08]  /*102b0*/  HMMA.16816.F32 R124, R16.reuse, R24, R120 ;  /* 0x00000018107c723c */ /* 0x040ff00000001878 */
[----:B------:R-:W-:Y:S01]  /*102c0*/  HMMA.16816.F32 R120, R16, R26, R52 ;  /* 0x0000001a1078723c */ /* 0x000fe20000001834 */
[----:B------:R-:W2:Y:S04]  /*102d0*/  LDSM.16.M88.4 R24, [R241+0xe100] ;  /* 0x00e10000f118783b */ /* 0x000ea80000000200 */
[----:B------:R-:W-:Y:S03]  /*102e0*/  LDSM.16.M88.4 R52, [R238+0x6100] ;  /* 0x00610000ee34783b */ /* 0x000fe60000000200 */
[----:B-1----:R-:W-:Y:S08]  /*102f0*/  HMMA.16816.F32 R16, R8, R20, R64 ;  /* 0x000000140810723c */ /* 0x002ff00000001840 */
[----:B------:R-:W-:Y:S08]  /*10300*/  HMMA.16816.F32 R12, R36, R76, R12 ;  /* 0x0000004c240c723c */ /* 0x000ff0000000180c */
[C---:B------:R-:W-:Y:S08]  /*10310*/  HMMA.16816.F32 R148, R8.reuse, R118, R68 ;  /* 0x000000760894723c */ /* 0x040ff00000001844 */
[-C--:B------:R-:W-:Y:S08]  /*10320*/  HMMA.16816.F32 R64, R8, R22.reuse, R88 ;  /* 0x000000160840723c */ /* 0x080ff00000001858 */
[----:B------:R-:W-:Y:S01]  /*10330*/  HMMA.16816.F32 R68, R40, R22, R44 ;  /* 0x000000162844723c */ /* 0x000fe2000000182c */
[----:B------:R-:W1:Y:S04]  /*10340*/  LDSM.16.M88.4 R20, [R240+0xc100] ;  /* 0x00c10000f014783b */ /* 0x000e680000000200 */
[----:B------:R-:W-:Y:S03]  /*10350*/  LDSM.16.M88.4 R44, [R237+0x2000] ;  /* 0x00200000ed2c783b */ /* 0x000fe60000000200 */
[C---:B---3--:R-:W-:Y:S08]  /*10360*/  HMMA.16816.F32 R104, R8.reuse, R56, R104 ;  /* 0x000000380868723c */ /* 0x048ff00000001868 */
[C---:B------:R-:W-:Y:S08]  /*10370*/  HMMA.16816.F32 R128, R8.reuse, R58, R80 ;  /* 0x0000003a0880723c */ /* 0x040ff00000001850 */
[C---:B------:R-:W-:Y:S08]  /*10380*/  HMMA.16816.F32 R100, R8.reuse, R92, R100 ;  /* 0x0000005c0864723c */ /* 0x040ff00000001864 */
[C---:B------:R-:W-:Y:S08]  /*10390*/  HMMA.16816.F32 R132, R8.reuse, R94, R72 ;  /* 0x0000005e0884723c */ /* 0x040ff00000001848 */
[----:B------:R-:W-:Y:S08]  /*103a0*/  HMMA.16816.F32 R140, R8, R116, R96 ;  /* 0x00000074088c723c */ /* 0x000ff00000001860 */
[----:B--2---:R-:W-:Y:S01]  /*103b0*/  HMMA.16816.F32 R8, R32, R76, R16 ;  /* 0x0000004c2008723c */ /* 0x004fe20000001810 */
[----:B------:R-:W2:Y:S07]  /*103c0*/  LDSM.16.M88.4 R16, [R240+0xe100] ;  /* 0x00e10000f010783b */ /* 0x000eae0000000200 */
[----:B----4-:R-:W-:Y:S01]  /*103d0*/  HMMA.16816.F32 R48, R28, R60, R12 ;  /* 0x0000003c1c30723c */ /* 0x010fe2000000180c */
[----:B------:R-:W3:Y:S07]  /*103e0*/  LDSM.16.M88.4 R12, [R242+0xc100] ;  /* 0x00c10000f20c783b */ /* 0x000eee0000000200 */
[C---:B------:R-:W-:Y:S08]  /*103f0*/  HMMA.16816.F32 R88, R40.reuse, R56, R84 ;  /* 0x000000382858723c */ /* 0x040ff00000001854 */
[----:B------:R-:W-:Y:S08]  /*10400*/  HMMA.16816.F32 R112, R40, R58, R112 ;  /* 0x0000003a2870723c */ /* 0x000ff00000001870 */
[----:B------:R-:W-:Y:S01]  /*10410*/  HMMA.16816.F32 R56, R24, R60, R8 ;  /* 0x0000003c1838723c */ /* 0x000fe20000001808 */
[----:B------:R-:W-:Y:S07]  /*10420*/  LDSM.16.M88.4 R8, [R244+0xe100] ;  /* 0x00e10000f408783b */ /* 0x000fee0000000200 */
[----:B-1----:R-:W-:Y:S01]  /*10430*/  HMMA.16816.F32 R72, R20, R52, R48 ;  /* 0x000000341448723c */ /* 0x002fe20000001830 */
[----:B------:R-:W1:Y:S07]  /*10440*/  LDSM.16.M88.4 R48, [R232+0x6900] ;  /* 0x00690000e830783b */ /* 0x000e6e0000000200 */
[-C--:B------:R-:W-:Y:S08]  /*10450*/  HMMA.16816.F32 R68, R36, R78.reuse, R68 ;  /* 0x0000004e2444723c */ /* 0x080ff00000001844 */
[----:B------:R-:W-:Y:S08]  /*10460*/  HMMA.16816.F32 R76, R32, R78, R64 ;  /* 0x0000004e204c723c */ /* 0x000ff00000001840 */
[----:B--2---:R-:W-:Y:S01]  /*10470*/  HMMA.16816.F32 R64, R16, R52, R56 ;  /* 0x000000341040723c */ /* 0x004fe20000001838 */
[----:B------:R-:W2:Y:S07]  /*10480*/  LDSM.16.M88.4 R56, [R243+0x2800] ;  /* 0x00280000f338783b */ /* 0x000eae0000000200 */
[----:B------:R-:W-:Y:S08]  /*10490*/  HMMA.16816.F32 R68, R28, R62, R68 ;  /* 0x0000003e1c44723c */ /* 0x000ff00000001844 */
[----:B---3--:R-:W-:Y:S08]  /*104a0*/  HMMA.16816.F32 R80, R12, R44, R72 ;  /* 0x0000002c0c50723c */ /* 0x008ff00000001848 */
[----:B------:R-:W-:Y:S08]  /*104b0*/  HMMA.16816.F32 R76, R24, R62, R76 ;  /* 0x0000003e184c723c */ /* 0x000ff0000000184c */
[----:B-1----:R-:W-:Y:S08]  /*104c0*/  HMMA.16816.F32 R72, R36, R48, R88 ;  /* 0x000000302448723c */ /* 0x002ff00000001858 */
[----:B------:R-:W-:Y:S01]  /*104d0*/  HMMA.16816.F32 R136, R40, R92, R136 ;  /* 0x0000005c2888723c */ /* 0x000fe20000001888 */
[----:B------:R-:W-:-:S04]  /*104e0*/  FMUL.FTZ R0, R80, c[0x0][0x320] ;  /* 0x0000c80050007a20 */ /* 0x000fc80000410000 */
[----:B------:R1:W3:Y:S03]  /*104f0*/  MUFU.TANH R153, R0 ;  /* 0x0000000000997308 */ /* 0x0002e60000002400 */
[C---:B------:R-:W-:Y:S08]  /*10500*/  HMMA.16816.F32 R108, R40.reuse, R94, R108 ;  /* 0x0000005e286c723c */ /* 0x040ff0000000186c */
[----:B------:R-:W-:Y:S01]  /*10510*/  HMMA.16816.F32 R124, R40, R116, R124 ;  /* 0x00000074287c723c */ /* 0x000fe2000000187c */
[----:B-1----:R-:W-:-:S07]  /*10520*/  FMUL.FTZ R0, R81, c[0x0][0x320] ;  /* 0x0000c80051007a20 */ /* 0x002fce0000410000 */
[----:B------:R-:W-:Y:S01]  /*10530*/  HMMA.16816.F32 R120, R40, R118, R120 ;  /* 0x000000762878723c */ /* 0x000fe20000001878 */
[----:B------:R-:W1:Y:S01]  /*10540*/  LDSM.16.M88.4 R40, [R238+0x6900] ;  /* 0x00690000ee28783b */ /* 0x000e620000000200 */
[----:B------:R4:W1:Y:S06]  /*10550*/  MUFU.TANH R147, R0 ;  /* 0x0000000000937308 */ /* 0x00086c0000002400 */
[----:B------:R-:W-:Y:S08]  /*10560*/  HMMA.16816.F32 R84, R8, R44, R64 ;  /* 0x0000002c0854723c */ /* 0x000ff00000001840 */
[----:B------:R-:W-:Y:S01]  /*10570*/  HMMA.16816.F32 R64, R20, R54, R68 ;  /* 0x000000361440723c */ /* 0x000fe20000001844 */
[----:B----4-:R-:W-:-:S04]  /*10580*/  FMUL.FTZ R0, R82, c[0x0][0x320] ;  /* 0x0000c80052007a20 */ /* 0x010fc80000410000 */
[----:B------:R4:W1:Y:S03]  /*10590*/  MUFU.TANH R146, R0 ;  /* 0x0000000000927308 */ /* 0x0008660000002400 */
[----:B------:R-:W-:Y:S08]  /*105a0*/  HMMA.16816.F32 R60, R32, R48, R104 ;  /* 0x00000030203c723c */ /* 0x000ff00000001868 */
[----:B------:R-:W-:Y:S01]  /*105b0*/  HMMA.16816.F32 R68, R16, R54, R76 ;  /* 0x000000361044723c */ /* 0x000fe2000000184c */
[----:B------:R-:W1:Y:S01]  /*105c0*/  LDSM.16.M88.4 R52, [R237+0x2800] ;  /* 0x00280000ed34783b */ /* 0x000e620000000200 */
[----:B----4-:R-:W-:-:S06]  /*105d0*/  FMUL.FTZ R0, R83, c[0x0][0x320] ;  /* 0x0000c80053007a20 */ /* 0x010fcc0000410000 */
[----:B--2---:R-:W-:Y:S01]  /*105e0*/  HMMA.16816.F32 R72, R28, R56, R72 ;  /* 0x000000381c48723c */ /* 0x004fe20000001848 */
[----:B------:R2:W4:Y:S07]  /*105f0*/  MUFU.TANH R145, R0 ;  /* 0x0000000000917308 */ /* 0x00052e0000002400 */
[----:B------:R-:W-:Y:S08]  /*10600*/  HMMA.16816.F32 R76, R12, R46, R64 ;  /* 0x0000002e0c4c723c */ /* 0x000ff00000001840 */
[----:B------:R-:W-:Y:S01]  /*10610*/  HMMA.16816.F32 R64, R24, R56, R60 ;  /* 0x000000381840723c */ /* 0x000fe2000000183c */
[----:B------:R-:W3:Y:S01]  /*10620*/  LDSM.16.M88.4 R60, [R232+0x7100] ;  /* 0x00710000e83c783b */ /* 0x000ee20000000200 */
[----:B--2---:R-:W-:-:S04]  /*10630*/  FMUL.FTZ R0, R84, c[0x0][0x320] ;  /* 0x0000c80054007a20 */ /* 0x004fc80000410000 */
[----:B------:R2:W1:Y:S02]  /*10640*/  MUFU.TANH R144, R0 ;  /* 0x0000000000907308 */ /* 0x0004640000002400 */
[----:B------:R-:W-:Y:S08]  /*10650*/  HMMA.16816.F32 R88, R8, R46, R68 ;  /* 0x0000002e0858723c */ /* 0x000ff00000001844 */
[----:B------:R-:W-:Y:S01]  /*10660*/  HMMA.16816.F32 R44, R36, R50, R112 ;  /* 0x00000032242c723c */ /* 0x000fe20000001870 */
[----:B--2---:R-:W-:-:S07]  /*10670*/  FMUL.FTZ R0, R85, c[0x0][0x320] ;  /* 0x0000c80055007a20 */ /* 0x004fce0000410000 */
[----:B-1----:R-:W-:Y:S01]  /*10680*/  HMMA.16816.F32 R68, R20, R40, R72 ;  /* 0x000000281444723c */ /* 0x002fe20000001848 */
        /* <DEDUP_REMOVED lines=9> */
[----:B------:R-:W-:Y:S01]  /*10720*/  HMMA.16816.F32 R80, R8, R52, R48 ;  /* 0x000000340850723c */ /* 0x000fe20000001830 */
        /* <DEDUP_REMOVED lines=13> */
[----:B------:R-:W3:Y:S07]  /*10800*/  LDSM.16.M88.4 R56, [R238+0x7100] ;  /* 0x00710000ee38783b */ /* 0x000eee0000000200 */
[----:B------:R-:W-:Y:S01]  /*10810*/  HMMA.16816.F32 R72, R36, R60, R136 ;  /* 0x0000003c2448723c */ /* 0x000fe20000001888 */
[----:B-1----:R-:W-:-:S04]  /*10820*/  FMUL.FTZ R0, R88, c[0x0][0x320] ;  /* 0x0000c80058007a20 */ /* 0x002fc80000410000 */
[----:B------:R1:W1:Y:S11]  /*10830*/  MUFU.TANH R112, R0 ;  /* 0x0000000000707308 */ /* 0x0002760000002400 */
[----:B------:R-:W-:Y:S01]  /*10840*/  HMMA.16816.F32 R68, R16, R42, R68 ;  /* 0x0000002a1044723c */ /* 0x000fe20000001844 */
[----:B------:R-:W4:Y:S01]  /*10850*/  LDSM.16.M88.4 R40, [R237+0x3000] ;  /* 0x00300000ed28783b */ /* 0x000f220000000200 */
[----:B-1----:R-:W-:-:S06]  /*10860*/  FMUL.FTZ R0, R89, c[0x0][0x320] ;  /* 0x0000c80059007a20 */ /* 0x002fcc0000410000 */
[----:B--2---:R-:W-:Y:S01]  /*10870*/  HMMA.16816.F32 R72, R28, R44, R72 ;  /* 0x0000002c1c48723c */ /* 0x004fe20000001848 */
[----:B------:R1:W2:Y:S11]  /*10880*/  MUFU.TANH R107, R0 ;  /* 0x00000000006b7308 */ /* 0x0002b60000002400 */
[----:B------:R-:W-:Y:S04]  /*10890*/  @!UPT UIADD3 URZ, URZ, URZ, URZ ;  /* 0x0000003f3f3ff290 */ /* 0x000fe8000fffe03f */
[----:B------:R-:W-:Y:S01]  /*108a0*/  HMMA.16816.F32 R84, R8, R54, R68 ;  /* 0x000000360854723c */ /* 0x000fe20000001844 */
[----:B-1----:R-:W-:-:S04]  /*108b0*/  FMUL.FTZ R0, R90, c[0x0][0x320] ;  /* 0x0000c8005a007a20 */ /* 0x002fc80000410000 */
[----:B------:R1:W1:Y:S03]  /*108c0*/  MUFU.TANH R106, R0 ;  /* 0x00000000006a7308 */ /* 0x0002660000002400 */
[----:B---3--:R-:W-:Y:S08]  /*108d0*/  HMMA.16816.F32 R68, R20, R56, R72 ;  /* 0x000000381444723c */ /* 0x008ff00000001848 */
[----:B------:R-:W-:Y:S01]  /*108e0*/  HMMA.16816.F32 R72, R32, R62, R132 ;  /* 0x0000003e2048723c */ /* 0x000fe20000001884 */
[----:B-1----:R-:W-:-:S04]  /*108f0*/  FMUL.FTZ R0, R91, c[0x0][0x320] ;  /* 0x0000c8005b007a20 */ /* 0x002fc80000410000 */
[----:B------:R1:W3:Y:S11]  /*10900*/  MUFU.TANH R104, R0 ;  /* 0x0000000000687308 */ /* 0x0002f60000002400 */
        /* <DEDUP_REMOVED lines=11> */
[----:B----4-:R-:W-:Y:S01]  /*109c0*/  HMMA.16816.F32 R72, R8, R42, R72 ;  /* 0x0000002a0848723c */ /* 0x010fe20000001848 */
[----:B-1----:R-:W-:-:S07]  /*109d0*/  FMUL.FTZ R0, R79, c[0x0][0x320] ;  /* 0x0000c8004f007a20 */ /* 0x002fce0000410000 */
[----:B------:R-:W-:Y:S01]  /*109e0*/  HMMA.16816.F32 R76, R12, R54, R64 ;  /* 0x000000360c4c723c */ /* 0x000fe20000001840 */
[----:B------:R1:W4:Y:S07]  /*109f0*/  MUFU.TANH R100, R0 ;  /* 0x0000000000647308 */ /* 0x00032e0000002400 */
[----:B------:R-:W-:Y:S01]  /*10a00*/  HMMA.16816.F32 R64, R24, R44, R48 ;  /* 0x0000002c1840723c */ /* 0x000fe20000001830 */
[----:B------:R-:W2:Y:S07]  /*10a10*/  LDSM.16.M88.4 R48, [R232+0x7900] ;  /* 0x00790000e830783b */ /* 0x000eae0000000200 */
        /* <DEDUP_REMOVED lines=21> */
[----:B------:R-:W-:Y:S01]  /*10b70*/  HMMA.16816.F32 R64, R32, R48, R140 ;  /* 0x000000302040723c */ /* 0x000fe2000000188c */
        /* <DEDUP_REMOVED lines=21> */
[----:B------:R-:W2:Y:S01]  /*10cd0*/  LDSM.16.M88.4 R36, [R237+0x3800] ;  /* 0x00380000ed24783b */ /* 0x000ea20000000200 */
        /* <DEDUP_REMOVED lines=14> */
[----:B--2---:R-:W-:Y:S07]  /*10dc0*/  HMMA.16816.F32 R56, R12, R36, R56 ;  /* 0x000000240c38723c */ /* 0x004fee0000001838 */
        /* <DEDUP_REMOVED lines=34> */
[----:B------:R-:W2:Y:S01]  /*10ff0*/  MUFU.TANH R52, R26 ;  /* 0x0000001a00347308 */ /* 0x000ea20000002400 */
[----:B-1----:R-:W-:-:S07]  /*11000*/  FMUL.FTZ R0, R80, c[0x0][0x320] ;  /* 0x0000c80050007a20 */ /* 0x002fce0000410000 */
        /* <DEDUP_REMOVED lines=17> */
[----:B------:R1:W1:Y:S02]  /*11120*/  MUFU.TANH R68, R0 ;  /* 0x0000000000447308 */ /* 0x0002640000002400 */
[----:B-1----:R-:W-:-:S06]  /*11130*/  FMUL.FTZ R0, R75, c[0x0][0x320] ;  /* 0x0000c8004b007a20 */ /* 0x002fcc0000410000 */
[----:B------:R1:W1:Y:S02]  /*11140*/  MUFU.TANH R48, R0 ;  /* 0x0000000000307308 */ /* 0x0002640000002400 */
[----:B-1----:R-:W-:-:S06]  /*11150*/  FMUL.FTZ R0, R59, c[0x0][0x320] ;  /* 0x0000c8003b007a20 */ /* 0x002fcc0000410000 */
[----:B------:R1:W1:Y:S02]  /*11160*/  MUFU.TANH R42, R0 ;  /* 0x00000000002a7308 */ /* 0x0002640000002400 */
[----:B-1----:R-:W-:Y:S01]  /*11170*/  LOP3.LUT R0, R155, R154, RZ, 0xfc, !PT ;  /* 0x0000009a9b007212 */ /* 0x002fe200078efcff */
[----:B------:R-:W-:Y:S06]  /*11180*/  BAR.SYNC.DEFER_BLOCKING 0x0 ;  /* 0x0000000000007b1d */ /* 0x000fec0000010000 */
[----:B------:R-:W-:Y:S05]  /*11190*/  @!P6 BRA `(.L_x_837) ;  /* 0x000002300000e947 */ /* 0x000fea0003800000 */
[----:B--234-:R-:W-:Y:S01]  /*111a0*/  LEA.HI.SX32 R10, R165, 0xfffffffe, 0x1a ;  /* 0xfffffffea50a7811 */ /* 0x01cfe200078fd2ff */
        /* <DEDUP_REMOVED lines=34> */
.L_x_837:
[----:B--234-:R-:W-:Y:S01]  /*113d0*/  LOP3.LUT R2, R157, 0xffffffe0, RZ, 0xc0, !PT ;  /* 0xffffffe09d027812 */ /* 0x01cfe200078ec0ff */
[----:B------:R1:W-:Y:S01]  /*113e0*/  STL [R1+0x78], R244 ;  /* 0x000078f401007387 */ /* 0x0003e20000100800 */
[----:B------:R-:W-:-:S03]  /*113f0*/  SHF.L.U32 R233, R0, 0x1, RZ ;  /* 0x0000000100e97819 */ /* 0x000fc600000006ff */
[----:B------:R-:W-:Y:S01]  /*11400*/  IMAD.IADD R2, R213, 0x1, -R2 ;  /* 0x00000001d5027824 */ /* 0x000fe200078e0a02 */
[----:B------:R2:W-:Y:S01]  /*11410*/  STL [R1+0x74], R243 ;  /* 0x000074f301007387 */ /* 0x0005e20000100800 */
[--C-:B------:R-:W-:Y:S02]  /*11420*/  IMAD R234, R4, 0x2, R233.reuse ;  /* 0x0000000204ea7824 */ /* 0x100fe400078e02e9 */
[C---:B------:R-:W-:Y:S01]  /*11430*/  IMAD R236, R3.reuse, 0x2, R233 ;  /* 0x0000000203ec7824 */ /* 0x040fe200078e02e9 */
[----:B------:R-:W-:Y:S01]  /*11440*/  SHF.R.S32.HI R5, RZ, 0x1f, R2 ;  /* 0x0000001fff057819 */ /* 0x000fe20000011402 */
[----:B------:R-:W-:Y:S01]  /*11450*/  STL [R1+0x70], R242 ;  /* 0x000070f201007387 */ /* 0x000fe20000100800 */
[----:B------:R-:W-:Y:S02]  /*11460*/  LEA R235, R3, R234, 0x1 ;  /* 0x000000ea03eb7211 */ /* 0x000fe400078e08ff */
[----:B------:R-:W-:Y:S01]  /*11470*/  LEA.HI R5, R5, R2, RZ, 0x2 ;  /* 0x0000000205057211 */ /* 0x000fe200078f10ff */
[----:B------:R-:W-:Y:S03]  /*11480*/  STL [R1+0x6c], R241 ;  /* 0x00006cf101007387 */ /* 0x000fe60000100800 */
[----:B------:R-:W-:Y:S01]  /*11490*/  LOP3.LUT R5, R5, 0x7ffffffc, RZ, 0xc0, !PT ;  /* 0x7ffffffc05057812 */ /* 0x000fe200078ec0ff */
[----:B------:R3:W-:Y:S04]  /*114a0*/  STL [R1+0x68], R240 ;  /* 0x000068f001007387 */ /* 0x0007e80000100800 */
[----:B------:R-:W-:Y:S01]  /*114b0*/  IMAD.IADD R2, R2, 0x1, -R5 ;  /* 0x0000000102027824 */ /* 0x000fe200078e0a05 */
[----:B------:R-:W-:Y:S03]  /*114c0*/  STL [R1+0x64], R239 ;  /* 0x000064ef01007387 */ /* 0x000fe60000100800 */
[----:B------:R-:W-:Y:S01]  /*114d0*/  IMAD R2, R2, -0x2, R156 ;  /* 0xfffffffe02027824 */ /* 0x000fe200078e029c */
[----:B------:R-:W-:Y:S04]  /*114e0*/  STL [R1+0x60], R238 ;  /* 0x000060ee01007387 */ /* 0x000fe80000100800 */
[C---:B------:R-:W-:Y:S01]  /*114f0*/  ISETP.GT.AND P0, PT, R2.reuse, RZ, PT ;  /* 0x000000ff0200720c */ /* 0x040fe20003f04270 */
[----:B------:R-:W-:Y:S01]  /*11500*/  STL [R1+0x5c], R237 ;  /* 0x00005ced01007387 */ /* 0x000fe20000100800 */
[----:B------:R-:W-:-:S02]  /*11510*/  ISETP.GT.AND P1, PT, R2, 0x1, PT ;  /* 0x000000010200780c */ /* 0x000fc40003f24270 */
[C---:B------:R-:W-:Y:S01]  /*11520*/  ISETP.GT.AND P5, PT, R2.reuse, 0x8, PT ;  /* 0x000000080200780c */ /* 0x040fe20003fa4270 */
[----:B------:R-:W-:Y:S01]  /*11530*/  STL [R1+0x58], R232 ;  /* 0x000058e801007387 */ /* 0x000fe20000100800 */
        /* <DEDUP_REMOVED lines=17> */
[----:B------:R-:W-:Y:S02]  /*11650*/  FSEL R27, R112, -INF , P5 ;  /* 0xff800000701b7808 */ /* 0x000fe40002800000 */
[----:B------:R-:W-:-:S02]  /*11660*/  FSEL R16, R114, -INF , P5 ;  /* 0xff80000072107808 */ /* 0x000fc40002800000 */
        /* <DEDUP_REMOVED lines=28> */
[----:B-----5:R-:W-:Y:S02]  /*11830*/  FSEL R173, R78, -INF , P0 ;  /* 0xff8000004ead7808 */ /* 0x020fe40000000000 */
[----:B------:R-:W-:-:S02]  /*11840*/  FSEL R170, R84, -INF , P0 ;  /* 0xff80000054aa7808 */ /* 0x000fc40000000000 */
[----:B------:R-:W-:Y:S02]  /*11850*/  FSEL R137, R68, -INF , P6 ;  /* 0xff80000044897808 */ /* 0x000fe40003000000 */
[----:B------:R-:W-:Y:S02]  /*11860*/  ISETP.GT.AND P0, PT, R2, 0x29, PT ;  /* 0x000000290200780c */ /* 0x000fe40003f04270 */
        /* <DEDUP_REMOVED lines=15> */
[----:B------:R-:W-:Y:S01]  /*11960*/  FSEL R171, R85, -INF , P1 ;  /* 0xff80000055ab7808 */ /* 0x000fe20000800000 */
[----:B------:R-:W-:Y:S01]  /*11970*/  LDSM.16.MT88.4 R76, [R236+0x100] ;  /* 0x00010000ec4c783b */ /* 0x000fe20000004200 */
[----:B------:R-:W-:-:S02]  /*11980*/  ISETP.GT.AND P1, PT, R2, 0x38, PT ;  /* 0x000000380200780c */ /* 0x000fc40003f24270 */
[----:B-1----:R-:W-:Y:S01]  /*11990*/  FSEL R244, R57, -INF , P2 ;  /* 0xff80000039f47808 */ /* 0x002fe20001000000 */
[----:B------:R-:W-:Y:S01]  /*119a0*/  LDSM.16.MT88.4 R84, [R236+0x2900] ;  /* 0x00290000ec54783b */ /* 0x000fe20000004200 */
[----:B------:R-:W-:Y:S02]  /*119b0*/  FMNMX.FTZ R136, R205, R136, !PT ;  /* 0x00000088cd887209 */ /* 0x000fe40007810000 */
[----:B------:R-:W-:Y:S02]  /*119c0*/  FSEL R174, R48, -INF , P0 ;  /* 0xff80000030ae7808 */ /* 0x000fe40000000000 */
[----:B------:R-:W-:Y:S02]  /*119d0*/  FSEL R169, R73, -INF , P0 ;  /* 0xff80000049a97808 */ /* 0x000fe40000000000 */
[----:B------:R-:W-:Y:S02]  /*119e0*/  FSEL R132, R71, -INF , P0 ;  /* 0xff80000047847808 */ /* 0x000fe40000000000 */
[----:B------:R-:W-:-:S02]  /*119f0*/  ISETP.GT.AND P0, PT, R2, 0x39, PT ;  /* 0x000000390200780c */ /* 0x000fc40003f04270 */
[----:B--2---:R-:W-:Y:S02]  /*11a00*/  FSEL R243, R21, -INF , P1 ;  /* 0xff80000015f37808 */ /* 0x004fe40000800000 */
[----:B------:R-:W-:Y:S02]  /*11a10*/  FMNMX.FTZ R136, R244, R136, !PT ;  /* 0x00000088f4887209 */ /* 0x000fe40007810000 */
[----:B---3--:R-:W-:Y:S02]  /*11a20*/  FSEL R240, R20, -INF , P0 ;  /* 0xff80000014f07808 */ /* 0x008fe40000000000 */
[----:B------:R-:W-:Y:S02]  /*11a30*/  FMNMX.FTZ R136, R243, R136, !PT ;  /* 0x00000088f3887209 */ /* 0x000fe40007810000 */
[----:B------:R-:W-:Y:S02]  /*11a40*/  FSEL R138, R70, -INF , P6 ;  /* 0xff800000468a7808 */ /* 0x000fe40003000000 */
[----:B------:R-:W-:Y:S01]  /*11a50*/  FMNMX.FTZ R136, R240, R136, !PT ;  /* 0x00000088f0887209 */ /* 0x000fe20007810000 */
[----:B------:R-:W-:Y:S01]  /*11a60*/  LDSM.16.MT88.4 R68, [R233+0x2100] ;  /* 0x00210000e944783b */ /* 0x000fe20000004200 */
[----:B------:R-:W-:-:S02]  /*11a70*/  FSEL R242, R58, -INF , P5 ;  /* 0xff8000003af27808 */ /* 0x000fc40002800000 */
[----:B------:R-:W-:Y:S01]  /*11a80*/  FSEL R241, R42, -INF , P2 ;  /* 0xff8000002af17808 */ /* 0x000fe20001000000 */
[----:B------:R-:W1:Y:S01]  /*11a90*/  SHFL.BFLY PT, R2, R136, 0x2, 0x1f ;  /* 0x0c401f0088027f89 */ /* 0x000e6200000e0000 */
[----:B------:R-:W-:Y:S02]  /*11aa0*/  FSEL R109, R36, -INF , P1 ;  /* 0xff800000246d7808 */ /* 0x000fe40000800000 */
[----:B------:R-:W-:Y:S01]  /*11ab0*/  FSEL R214, R35, -INF , P0 ;  /* 0xff80000023d67808 */ /* 0x000fe20000000000 */
[----:B------:R-:W-:Y:S01]  /*11ac0*/  LDSM.16.MT88.4 R56, [R234+0x2100] ;  /* 0x00210000ea38783b */ /* 0x000fe20000004200 */
[----:B------:R-:W-:Y:S02]  /*11ad0*/  FMNMX.FTZ R134, R25, R26, !PT ;  /* 0x0000001a19867209 */ /* 0x000fe40007810000 */
[----:B------:R-:W-:Y:S02]  /*11ae0*/  FSEL R176, R74, -INF , P6 ;  /* 0xff8000004ab07808 */ /* 0x000fe40003000000 */
[----:B------:R-:W-:-:S02]  /*11af0*/  FMNMX.FTZ R134, R27, R134, !PT ;  /* 0x000000861b867209 */ /* 0x000fc40007810000 */
[----:B------:R-:W-:Y:S02]  /*11b00*/  FSEL R172, R72, -INF , P6 ;  /* 0xff80000048ac7808 */ /* 0x000fe40003000000 */
[----:B------:R-:W-:Y:S01]  /*11b10*/  FMNMX.FTZ R134, R28, R134, !PT ;  /* 0x000000861c867209 */ /* 0x000fe20007810000 */
[----:B------:R-:W-:Y:S01]  /*11b20*/  LDSM.16.MT88.4 R72, [R235+0x100] ;  /* 0x00010000eb48783b */ /* 0x000fe20000004200 */
[----:B------:R-:W-:Y:S02]  /*11b30*/  FMNMX.FTZ R6, R29, R30, !PT ;  /* 0x0000001e1d067209 */ /* 0x000fe40007810000 */
[----:B------:R-:W-:Y:S02]  /*11b40*/  FMNMX.FTZ R134, R33, R134, !PT ;  /* 0x0000008621867209 */ /* 0x000fe40007810000 */
[----:B------:R-:W-:Y:S02]  /*11b50*/  FSEL R231, R49, -INF , P5 ;  /* 0xff80000031e77808 */ /* 0x000fe40002800000 */
[----:B------:R-:W-:-:S02]  /*11b60*/  FMNMX.FTZ R134, R34, R134, !PT ;  /* 0x0000008622867209 */ /* 0x000fc40007810000 */
[----:B------:R-:W-:Y:S02]  /*11b70*/  FSEL R230, R50, -INF , P2 ;  /* 0xff80000032e67808 */ /* 0x000fe40001000000 */
[----:B-1----:R-:W-:Y:S02]  /*11b80*/  FMNMX.FTZ R136, R136, R2, !PT ;  /* 0x0000000288887209 */ /* 0x002fe40007810000 */
        /* <DEDUP_REMOVED lines=9> */
[----:B------:R-:W-:Y:S01]  /*11c20*/  FMNMX.FTZ R134, R172, R134, !PT ;  /* 0x00000086ac867209 */ /* 0x000fe20007810000 */
[----:B------:R-:W-:Y:S01]  /*11c30*/  LDSM.16.MT88.4 R48, [R233+0x2900] ;  /* 0x00290000e930783b */ /* 0x000fe20000004200 */
[----:B------:R-:W-:-:S02]  /*11c40*/  FSEL R220, R47, -INF , P1 ;  /* 0xff8000002fdc7808 */ /* 0x000fc40000800000 */
[----:B------:R-:W-:Y:S02]  /*11c50*/  FMNMX.FTZ R134, R169, R134, !PT ;  /* 0x00000086a9867209 */ /* 0x000fe40007810000 */
[----:B------:R-:W-:Y:S02]  /*11c60*/  FSEL R219, R43, -INF , P0 ;  /* 0xff8000002bdb7808 */ /* 0x000fe40000000000 */
[----:B------:R-:W-:Y:S01]  /*11c70*/  FMNMX.FTZ R134, R231, R134, !PT ;  /* 0x00000086e7867209 */ /* 0x000fe20007810000 */
[----:B------:R-:W-:Y:S01]  /*11c80*/  LDSM.16.MT88.4 R40, [R233+0x100] ;  /* 0x00010000e928783b */ /* 0x000fe20000004200 */
[----:B-1----:R-:W-:Y:S02]  /*11c90*/  FMNMX.FTZ R136, R136, R2, !PT ;  /* 0x0000000288887209 */ /* 0x002fe40007810000 */
[----:B------:R-:W-:Y:S02]  /*11ca0*/  FMNMX.FTZ R2, R14, R15, !PT ;  /* 0x0000000f0e027209 */ /* 0x000fe40007810000 */
[C---:B------:R-:W-:Y:S01]  /*11cb0*/  FSETP.NEU.FTZ.AND P6, PT, R136.reuse, -INF , PT ;  /* 0xff8000008800780b */ /* 0x040fe20003fdd000 */
[----:B------:R-:W-:Y:S01]  /*11cc0*/  FMUL.FTZ R22, R136, c[0x0][0x2d0] ;  /* 0x0000b40088167a20 */ /* 0x000fe20000410000 */
[----:B------:R-:W-:-:S02]  /*11cd0*/  FMNMX.FTZ R2, R16, R2, !PT ;  /* 0x0000000210027209 */ /* 0x000fc40007810000 */
[----:B------:R-:W-:Y:S02]  /*11ce0*/  FMNMX.FTZ R134, R230, R134, !PT ;  /* 0x00000086e6867209 */ /* 0x000fe40007810000 */
[----:B------:R-:W-:Y:S02]  /*11cf0*/  FMNMX.FTZ R2, R17, R2, !PT ;  /* 0x0000000211027209 */ /* 0x000fe40007810000 */
[----:B------:R-:W-:Y:S02]  /*11d00*/  FSEL R22, R22, RZ, P6 ;  /* 0x000000ff16167208 */ /* 0x000fe40003000000 */
[----:B------:R-:W-:Y:S02]  /*11d10*/  FMNMX.FTZ R2, R18, R2, !PT ;  /* 0x0000000212027209 */ /* 0x000fe40007810000 */
[----:B------:R-:W-:Y:S01]  /*11d20*/  FMNMX.FTZ R134, R229, R134, !PT ;  /* 0x00000086e5867209 */ /* 0x000fe20007810000 */
[----:B------:R-:W-:Y:S01]  /*11d30*/  FFMA.FTZ R5, R5, c[0x0][0x2d0], -R22 ;  /* 0x0000b40005057a23 */ /* 0x000fe20000010816 */
[----:B------:R-:W-:-:S02]  /*11d40*/  FMNMX.FTZ R2, R19, R2, !PT ;  /* 0x0000000213027209 */ /* 0x000fc40007810000 */
[----:B------:R-:W-:Y:S01]  /*11d50*/  FMNMX.FTZ R134, R228, R134, !PT ;  /* 0x00000086e4867209 */ /* 0x000fe20007810000 */
[----:B------:R1:W-:Y:S01]  /*11d60*/  MUFU.EX2 R212, R5 ;  /* 0x0000000500d47308 */ /* 0x0003e20000000800 */
[----:B------:R-:W-:Y:S02]  /*11d70*/  FMNMX.FTZ R2, R24, R2, !PT ;  /* 0x0000000218027209 */ /* 0x000fe40007810000 */
[----:B------:R-:W-:Y:S02]  /*11d80*/  LOP3.LUT P6, RZ, R152, 0x2, RZ, 0xc0, !PT ;  /* 0x0000000298ff7812 */ /* 0x000fe400078cc0ff */
[----:B------:R-:W-:-:S04]  /*11d90*/  FMNMX.FTZ R2, R23, R2, !PT ;  /* 0x0000000217027209 */ /* 0x000fc80007810000 */
[----:B------:R-:W-:-:S04]  /*11da0*/  FMNMX.FTZ R2, R171, R2, !PT ;  /* 0x00000002ab027209 */ /* 0x000fc80007810000 */
[----:B------:R-:W-:Y:S02]  /*11db0*/  FMNMX.FTZ R2, R170, R2, !PT ;  /* 0x00000002aa027209 */ /* 0x000fe40007810000 */
[----:B-1----:R-:W-:Y:S01]  /*11dc0*/  FMNMX.FTZ R5, R31, R6, !PT ;  /* 0x000000061f057209 */ /* 0x002fe20007810000 */
[----:B------:R-:W-:Y:S01]  /*11dd0*/  FFMA.FTZ R6, R7, c[0x0][0x2d0], -R22 ;  /* 0x0000b40007067a23 */ /* 0x000fe20000010816 */
[----:B------:R-:W-:-:S03]  /*11de0*/  FMNMX.FTZ R2, R138, R2, !PT ;  /* 0x000000028a027209 */ /* 0x000fc60007810000 */
[----:B------:R1:W-:Y:S01]  /*11df0*/  MUFU.EX2 R164, R6 ;  /* 0x0000000600a47308 */ /* 0x0003e20000000800 */
[----:B------:R-:W-:-:S04]  /*11e00*/  FMNMX.FTZ R2, R132, R2, !PT ;  /* 0x0000000284027209 */ /* 0x000fc80007810000 */
[----:B------:R-:W-:-:S04]  /*11e10*/  FMNMX.FTZ R2, R242, R2, !PT ;  /* 0x00000002f2027209 */ /* 0x000fc80007810000 */
[----:B------:R-:W-:-:S04]  /*11e20*/  FMNMX.FTZ R2, R241, R2, !PT ;  /* 0x00000002f1027209 */ /* 0x000fc80007810000 */
[----:B------:R-:W-:Y:S01]  /*11e30*/  FMNMX.FTZ R2, R109, R2, !PT ;  /* 0x000000026d027209 */ /* 0x000fe20007810000 */
[----:B-1----:R-:W1:Y:S03]  /*11e40*/  SHFL.BFLY PT, R6, R134, 0x2, 0x1f ;  /* 0x0c401f0086067f89 */ /* 0x002e6600000e0000 */
[----:B------:R-:W-:-:S05]  /*11e50*/  FMNMX.FTZ R2, R214, R2, !PT ;  /* 0x00000002d6027209 */ /* 0x000fca0007810000 */
[----:B------:R-:W2:Y:S01]  /*11e60*/  SHFL.BFLY PT, R135, R2, 0x2, 0x1f ;  /* 0x0c401f0002877f89 */ /* 0x000ea200000e0000 */
[----:B-1----:R-:W-:Y:S02]  /*11e70*/  FMNMX.FTZ R134, R134, R6, !PT ;  /* 0x0000000686867209 */ /* 0x002fe40007810000 */
[----:B--2---:R-:W-:Y:S02]  /*11e80*/  FMNMX.FTZ R135, R2, R135, !PT ;  /* 0x0000008702877209 */ /* 0x004fe40007810000 */
[----:B------:R-:W-:-:S03]  /*11e90*/  FMNMX.FTZ R2, R32, R5, !PT ;  /* 0x0000000520027209 */ /* 0x000fc60007810000 */
[----:B------:R-:W1:Y:S01]  /*11ea0*/  SHFL.BFLY PT, R7, R135, 0x1, 0x1f ;  /* 0x0c201f0087077f89 */ /* 0x000e6200000e0000 */
[----:B------:R-:W-:Y:S01]  /*11eb0*/  FMNMX.FTZ R5, R39, R2, !PT ;  /* 0x0000000227057209 */ /* 0x000fe20007810000 */
[----:B------:R-:W-:-:S03]  /*11ec0*/  FFMA.FTZ R2, R8, c[0x0][0x2d0], -R22 ;  /* 0x0000b40008027a23 */ /* 0x000fc60000010816 */
[----:B------:R-:W-:Y:S01]  /*11ed0*/  FMNMX.FTZ R5, R44, R5, !PT ;  /* 0x000000052c057209 */ /* 0x000fe20007810000 */
[----:B------:R2:W-:Y:S03]  /*11ee0*/  MUFU.EX2 R166, R2 ;  /* 0x0000000200a67308 */ /* 0x0005e60000000800 */
[----:B------:R-:W-:Y:S01]  /*11ef0*/  FMNMX.FTZ R5, R45, R5, !PT ;  /* 0x000000052d057209 */ /* 0x000fe20007810000 */
[----:B--2---:R-:W-:Y:S01]  /*11f00*/  FFMA.FTZ R2, R9, c[0x0][0x2d0], -R22 ;  /* 0x0000b40009027a23 */ /* 0x004fe20000010816 */
[----:B-1----:R-:W-:-:S03]  /*11f10*/  FMNMX.FTZ R135, R135, R7, !PT ;  /* 0x0000000787877209 */ /* 0x002fc60007810000 */
[----:B------:R1:W-:Y:S01]  /*11f20*/  MUFU.EX2 R239, R2 ;  /* 0x0000000200ef7308 */ /* 0x0003e20000000800 */
[----:B------:R-:W2:Y:S01]  /*11f30*/  SHFL.BFLY PT, R7, R134, 0x1, 0x1f ;  /* 0x0c201f0086077f89 */ /* 0x000ea200000e0000 */
        /* <DEDUP_REMOVED lines=8> */
[----:B--2---:R-:W-:Y:S02]  /*11fc0*/  FMNMX.FTZ R134, R134, R7, !PT ;  /* 0x0000000786867209 */ /* 0x004fe40007810000 */
[----:B------:R-:W-:Y:S02]  /*11fd0*/  FMNMX.FTZ R2, R176, R2, !PT ;  /* 0x00000002b0027209 */ /* 0x000fe40007810000 */
[C---:B------:R-:W-:Y:S01]  /*11fe0*/  FSETP.NEU.FTZ.AND P0, PT, R134.reuse, -INF , PT ;  /* 0xff8000008600780b */ /* 0x040fe20003f1d000 */
[----:B------:R-:W-:Y:S01]  /*11ff0*/  FMUL.FTZ R20, R134, c[0x0][0x2d0] ;  /* 0x0000b40086147a20 */ /* 0x000fe20000410000 */
[----:B------:R-:W-:-:S04]  /*12000*/  FMNMX.FTZ R2, R174, R2, !PT ;  /* 0x00000002ae027209 */ /* 0x000fc80007810000 */
[----:B------:R-:W-:Y:S01]  /*12010*/  FMNMX.FTZ R2, R222, R2, !PT ;  /* 0x00000002de027209 */ /* 0x000fe20007810000 */
[----:B-1----:R-:W-:Y:S01]  /*12020*/  FFMA.FTZ R5, R11, c[0x0][0x2d0], -R22 ;  /* 0x0000b4000b057a23 */ /* 0x002fe20000010816 */
[----:B------:R-:W-:Y:S02]  /*12030*/  FSEL R20, R20, RZ, P0 ;  /* 0x000000ff14147208 */ /* 0x000fe40000000000 */
[----:B------:R-:W-:Y:S01]  /*12040*/  FMNMX.FTZ R2, R221, R2, !PT ;  /* 0x00000002dd027209 */ /* 0x000fe20007810000 */
[----:B------:R1:W-:Y:S02]  /*12050*/  MUFU.EX2 R54, R5 ;  /* 0x0000000500367308 */ /* 0x0003e40000000800 */
[----:B------:R-:W-:Y:S01]  /*12060*/  FFMA.FTZ R3, R34, c[0x0][0x2d0], -R20 ;  /* 0x0000b40022037a23 */ /* 0x000fe20000010814 */
[----:B------:R-:W-:-:S04]  /*12070*/  FMNMX.FTZ R2, R220, R2, !PT ;  /* 0x00000002dc027209 */ /* 0x000fc80007810000 */
[----:B------:R-:W-:Y:S01]  /*12080*/  FMNMX.FTZ R2, R219, R2, !PT ;  /* 0x00000002db027209 */ /* 0x000fe20007810000 */
[----:B------:R2:W-:Y:S04]  /*12090*/  MUFU.EX2 R224, R3 ;  /* 0x0000000300e07308 */ /* 0x0005e80000000800 */
[----:B------:R-:W3:Y:S01]  /*120a0*/  SHFL.BFLY PT, R6, R2, 0x2, 0x1f ;  /* 0x0c401f0002067f89 */ /* 0x000ee200000e0000 */
[----:B-1----:R-:W-:-:S04]  /*120b0*/  FFMA.FTZ R5, R12, c[0x0][0x2d0], -R22 ;  /* 0x0000b4000c057a23 */ /* 0x002fc80000010816 */
[----:B------:R1:W-:Y:S01]  /*120c0*/  MUFU.EX2 R225, R5 ;  /* 0x0000000500e17308 */ /* 0x0003e20000000800 */
[----:B--2---:R-:W-:-:S07]  /*120d0*/  FFMA.FTZ R3, R37, c[0x0][0x2d0], -R20 ;  /* 0x0000b40025037a23 */ /* 0x004fce0000010814 */
[----:B------:R2:W-:Y:S01]  /*120e0*/  MUFU.EX2 R237, R3 ;  /* 0x0000000300ed7308 */ /* 0x0005e20000000800 */
[----:B-1----:R-:W-:Y:S01]  /*120f0*/  FFMA.FTZ R5, R13, c[0x0][0x2d0], -R22 ;  /* 0x0000b4000d057a23 */ /* 0x002fe20000010816 */
[----:B---3--:R-:W-:-:S06]  /*12100*/  FMNMX.FTZ R2, R2, R6, !PT ;  /* 0x0000000602027209 */ /* 0x008fcc0007810000 */
[----:B------:R1:W3:Y:S01]  /*12110*/  MUFU.EX2 R108, R5 ;  /* 0x00000005006c7308 */ /* 0x0002e20000000800 */
[----:B------:R-:W4:Y:S01]  /*12120*/  SHFL.BFLY PT, R6, R2, 0x1, 0x1f ;  /* 0x0c201f0002067f89 */ /* 0x000f2200000e0000 */
[----:B--2---:R-:W-:Y:S02]  /*12130*/  FFMA.FTZ R3, R38, c[0x0][0x2d0], -R20 ;  /* 0x0000b40026037a23 */ /* 0x004fe40000010814 */
[----:B-1----:R-:W-:Y:S01]  /*12140*/  FFMA.FTZ R5, R14, c[0x0][0x2d0], -R21 ;  /* 0x0000b4000e057a23 */ /* 0x002fe20000010815 */
[----:B---3--:R-:W-:-:S03]  /*12150*/  F2FP.PACK_AB R10, R108, R225 ;  /* 0x000000e16c0a723e */ /* 0x008fc600000000ff */
[----:B------:R1:W-:Y:S01]  /*12160*/  MUFU.EX2 R218, R5 ;  /* 0x0000000500da7308 */ /* 0x0003e20000000800 */
[----:B----4-:R-:W-:-:S04]  /*12170*/  FMNMX.FTZ R2, R2, R6, !PT ;  /* 0x0000000602027209 */ /* 0x010fc80007810000 */
[C---:B------:R-:W-:Y:S01]  /*12180*/  FSETP.NEU.FTZ.AND P0, PT, R2.reuse, -INF , PT ;  /* 0xff8000000200780b */ /* 0x040fe20003f1d000 */
[----:B------:R-:W-:Y:S02]  /*12190*/  FMUL.FTZ R6, R2, c[0x0][0x2d0] ;  /* 0x0000b40002067a20 */ /* 0x000fe40000410000 */
[----:B-1----:R-:W-:-:S03]  /*121a0*/  FFMA.FTZ R5, R15, c[0x0][0x2d0], -R21 ;  /* 0x0000b4000f057a23 */ /* 0x002fc60000010815 */
[----:B------:R-:W-:Y:S01]  /*121b0*/  FSEL R0, R6, RZ, P0 ;  /* 0x000000ff06007208 */ /* 0x000fe20000000000 */
[----:B------:R1:W2:Y:S04]  /*121c0*/  MUFU.EX2 R217, R5 ;  /* 0x0000000500d97308 */ /* 0x0002a80000000800 */
[----:B------:R-:W-:-:S04]  /*121d0*/  FFMA.FTZ R4, R31, c[0x0][0x2d0], -R0 ;  /* 0x0000b4001f047a23 */ /* 0x000fc80000010800 */
[----:B------:R3:W-:Y:S01]  /*121e0*/  MUFU.EX2 R238, R4 ;  /* 0x0000000400ee7308 */ /* 0x0007e20000000800 */
[----:B-1----:R-:W-:Y:S01]  /*121f0*/  FFMA.FTZ R5, R16, c[0x0][0x2d0], -R21 ;  /* 0x0000b40010057a23 */ /* 0x002fe20000010815 */
[----:B------:R-:W-:-:S06]  /*12200*/  F2FP.PACK_AB R16, R164, R212 ;  /* 0x000000d4a410723e */ /* 0x000fcc00000000ff */
[----:B------:R1:W-:Y:S01]  /*12210*/  MUFU.EX2 R223, R5 ;  /* 0x0000000500df7308 */ /* 0x0003e20000000800 */
[----:B---3--:R-:W-:-:S07]  /*12220*/  FFMA.FTZ R4, R32, c[0x0][0x2d0], -R0 ;  /* 0x0000b40020047a23 */ /* 0x008fce0000010800 */
[----:B------:R-:W3:Y:S01]  /*12230*/  MUFU.EX2 R165, R4 ;  /* 0x0000000400a57308 */ /* 0x000ee20000000800 */
[----:B-1----:R-:W-:Y:S01]  /*12240*/  FFMA.FTZ R5, R17, c[0x0][0x2d0], -R21 ;  /* 0x0000b40011057a23 */ /* 0x002fe20000010815 */
[----:B--2---:R-:W-:-:S06]  /*12250*/  F2FP.PACK_AB R17, R217, R218 ;  /* 0x000000dad911723e */ /* 0x004fcc00000000ff */
[----:B------:R1:W2:Y:S01]  /*12260*/  MUFU.EX2 R167, R5 ;  /* 0x0000000500a77308 */ /* 0x0002a20000000800 */
[----:B---3--:R-:W-:Y:S01]  /*12270*/  F2FP.PACK_AB R15, R165, R238 ;  /* 0x000000eea50f723e */ /* 0x008fe200000000ff */
[----:B------:R-:W-:Y:S02]  /*12280*/  FFMA.FTZ R4, R33, c[0x0][0x2d0], -R20 ;  /* 0x0000b40021047a23 */ /* 0x000fe40000010814 */
[----:B------:R-:W-:Y:S04]  /*12290*/  LDSM.16.MT88.4 R32, [R235+0x2100] ;  /* 0x00210000eb20783b */ /* 0x000fe80000004200 */
[----:B------:R-:W-:Y:S01]  /*122a0*/  MUFU.EX2 R60, R4 ;  /* 0x00000004003c7308 */ /* 0x000fe20000000800 */
[----:B-1----:R-:W-:Y:S01]  /*122b0*/  FFMA.FTZ R5, R18, c[0x0][0x2d0], -R21 ;  /* 0x0000b40012057a23 */ /* 0x002fe20000010815 */
[----:B------:R-:W-:-:S06]  /*122c0*/  F2FP.PACK_AB R18, R239, R166 ;  /* 0x000000a6ef12723e */ /* 0x000fcc00000000ff */
[----:B------:R1:W-:Y:S02]  /*122d0*/  MUFU.EX2 R179, R5 ;  /* 0x0000000500b37308 */ /* 0x0003e40000000800 */
[----:B-1----:R-:W-:Y:S01]  /*122e0*/  FFMA.FTZ R5, R19, c[0x0][0x2d0], -R21 ;  /* 0x0000b40013057a23 */ /* 0x002fe20000010815 */
[----:B--2---:R-:W-:-:S05]  /*122f0*/  F2FP.PACK_AB R19, R167, R223 ;  /* 0x000000dfa713723e */ /* 0x004fca00000000ff */
[----:B------:R1:W2:Y:S02]  /*12300*/  MUFU.EX2 R227, R5 ;  /* 0x0000000500e37308 */ /* 0x0002a40000000800 */
[----:B------:R-:W-:Y:S01]  /*12310*/  HMMA.16816.F32 R100, R16, R40, RZ ;  /* 0x000000281064723c */ /* 0x000fe200000018ff */
[----:B-1----:R-:W-:Y:S01]  /*12320*/  FFMA.FTZ R5, R24, c[0x0][0x2d0], -R21 ;  /* 0x0000b40018057a23 */ /* 0x002fe20000010815 */
[----:B--2---:R-:W-:-:S04]  /*12330*/  F2FP.PACK_AB R9, R227, R179 ;  /* 0x000000b3e309723e */ /* 0x004fc800000000ff */
[----:B------:R1:W-:Y:S02]  /*12340*/  MUFU.EX2 R232, R5 ;  /* 0x0000000500e87308 */ /* 0x0003e40000000800 */
[----:B-1----:R-:W-:-:S06]  /*12350*/  FFMA.FTZ R5, R23, c[0x0][0x2d0], -R21 ;  /* 0x0000b40017057a23 */ /* 0x002fcc0000010815 */
[----:B------:R1:W2:Y:S08]  /*12360*/  MUFU.EX2 R23, R3 ;  /* 0x0000000300177308 */ /* 0x0002b00000000800 */
[----:B------:R3:W4:Y:S01]  /*12370*/  MUFU.EX2 R204, R5 ;  /* 0x0000000500cc7308 */ /* 0x0007220000000800 */
[----:B-1----:R-:W-:Y:S01]  /*12380*/  FFMA.FTZ R3, R39, c[0x0][0x2d0], -R0 ;  /* 0x0000b40027037a23 */ /* 0x002fe20000010800 */
[----:B--2---:R-:W-:Y:S01]  /*12390*/  F2FP.PACK_AB R6, R23, R237 ;  /* 0x000000ed1706723e */ /* 0x004fe200000000ff */
[----:B------:R-:W-:Y:S05]  /*123a0*/  LDSM.16.MT88.4 R36, [R236+0x2100] ;  /* 0x00210000ec24783b */ /* 0x000fea0000004200 */
[----:B------:R1:W-:Y:S01]  /*123b0*/  MUFU.EX2 R104, R3 ;  /* 0x0000000300687308 */ /* 0x0003e20000000800 */
[----:B---3--:R-:W-:Y:S01]  /*123c0*/  FFMA.FTZ R5, R25, c[0x0][0x2d0], -R20 ;  /* 0x0000b40019057a23 */ /* 0x008fe20000010814 */
[----:B----4-:R-:W-:-:S06]  /*123d0*/  F2FP.PACK_AB R11, R204, R232 ;  /* 0x000000e8cc0b723e */ /* 0x010fcc00000000ff */
[----:B------:R2:W-:Y:S01]  /*123e0*/  MUFU.EX2 R203, R5 ;  /* 0x0000000500cb7308 */ /* 0x0005e20000000800 */
[----:B-1----:R-:W-:Y:S02]  /*123f0*/  FFMA.FTZ R3, R44, c[0x0][0x2d0], -R0 ;  /* 0x0000b4002c037a23 */ /* 0x002fe40000010800 */
[----:B--2---:R-:W-:-:S05]  /*12400*/  FFMA.FTZ R5, R26, c[0x0][0x2d0], -R20 ;  /* 0x0000b4001a057a23 */ /* 0x004fca0000010814 */
        /* <DEDUP_REMOVED lines=16> */
[----:B------:R2:W3:Y:S06]  /*12510*/  MUFU.EX2 R24, R3 ;  /* 0x0000000300187308 */ /* 0x0004ec0000000800 */
[----:B------:R-:W-:Y:S01]  /*12520*/  MOV R25, R60 ;  /* 0x0000003c00197202 */ /* 0x000fe20000000f00 */
[----:B------:R-:W-:Y:S01]  /*12530*/  HMMA.16816.F32 R96, R12, R40, RZ ;  /* 0x000000280c60723c */ /* 0x000fe200000018ff */
[----:B------:R-:W-:Y:S02]  /*12540*/  LDSM.16.MT88.4 R60, [R235+0x900] ;  /* 0x00090000eb3c783b */ /* 0x000fe40000004200 */
[----:B------:R-:W-:-:S04]  /*12550*/  F2FP.PACK_AB R4, R224, R25 ;  /* 0x00000019e004723e */ /* 0x000fc800000000ff */
[----:B------:R-:W-:Y:S01]  /*12560*/  IMAD.MOV.U32 R40, RZ, RZ, R54 ;  /* 0x000000ffff287224 */ /* 0x000fe200078e0036 */
[C---:B------:R-:W-:Y:S01]  /*12570*/  HMMA.16816.F32 R148, R12.reuse, R56, RZ ;  /* 0x000000380c94723c */ /* 0x040fe200000018ff */
[--C-:B--2---:R-:W-:Y:S01]  /*12580*/  FFMA.FTZ R3, R45, c[0x0][0x2d0], -R0.reuse ;  /* 0x0000b4002d037a23 */ /* 0x104fe20000010800 */
[----:B---3--:R-:W-:Y:S01]  /*12590*/  F2FP.PACK_AB R5, R24, R104 ;  /* 0x000000681805723e */ /* 0x008fe200000000ff */
[----:B------:R-:W-:Y:S02]  /*125a0*/  IMAD.MOV.U32 R41, RZ, RZ, R53 ;  /* 0x000000ffff297224 */ /* 0x000fe400078e0035 */
[----:B------:R-:W2:Y:S01]  /*125b0*/  LDSM.16.MT88.4 R52, [R233+0x900] ;  /* 0x00090000e934783b */ /* 0x000ea20000004200 */
[----:B------:R3:W-:Y:S02]  /*125c0*/  MUFU.EX2 R215, R3 ;  /* 0x0000000300d77308 */ /* 0x0007e40000000800 */
[----:B------:R-:W-:Y:S01]  /*125d0*/  F2FP.PACK_AB R8, R40, R41 ;  /* 0x000000292808723e */ /* 0x000fe200000000ff */
[----:B------:R-:W-:Y:S08]  /*125e0*/  HMMA.16816.F32 R160, R12, R76, RZ ;  /* 0x0000004c0ca0723c */ /* 0x000ff000000018ff */
[----:B-1----:R-:W-:Y:S01]  /*125f0*/  HMMA.16816.F32 R192, R8, R28, R92 ;  /* 0x0000001c08c0723c */ /* 0x002fe2000000185c */
[----:B---3--:R-:W-:-:S02]  /*12600*/  FFMA.FTZ R3, R46, c[0x0][0x2d0], -R0 ;  /* 0x0000b4002e037a23 */ /* 0x008fc40000010800 */
[----:B------:R-:W1:Y:S05]  /*12610*/  LDSM.16.MT88.4 R44, [R234+0x2900] ;  /* 0x00290000ea2c783b */ /* 0x000e6a0000004200 */
[C---:B------:R-:W-:Y:S01]  /*12620*/  HMMA.16816.F32 R156, R12.reuse, R72, RZ ;  /* 0x000000480c9c723c */ /* 0x040fe200000018ff */
[----:B------:R3:W4:Y:S07]  /*12630*/  MUFU.EX2 R226, R3 ;  /* 0x0000000300e27308 */ /* 0x00072e0000000800 */
[C---:B------:R-:W-:Y:S08]  /*12640*/  HMMA.16816.F32 R152, R12.reuse, R68, RZ ;  /* 0x000000440c98723c */ /* 0x040ff000000018ff */
[----:B------:R-:W-:Y:S01]  /*12650*/  HMMA.16816.F32 R112, R12, R36, RZ ;  /* 0x000000240c70723c */ /* 0x000fe200000018ff */
[----:B---3--:R-:W-:Y:S01]  /*12660*/  IMAD.MOV.U32 R3, RZ, RZ, R80 ;  /* 0x000000ffff037224 */ /* 0x008fe200078e0050 */
[----:B----4-:R-:W-:Y:S01]  /*12670*/  F2FP.PACK_AB R7, R226, R215 ;  /* 0x000000d7e207723e */ /* 0x010fe200000000ff */
[----:B------:R-:W3:Y:S05]  /*12680*/  LDSM.16.MT88.4 R80, [R235+0x2900] ;  /* 0x00290000eb50783b */ /* 0x000eea0000004200 */
[-C--:B--2---:R-:W-:Y:S08]  /*12690*/  HMMA.16816.F32 R180, R8, R52.reuse, R100 ;  /* 0x0000003408b4723c */ /* 0x084ff00000001864 */
[C---:B------:R-:W-:Y:S07]  /*126a0*/  HMMA.16816.F32 R184, R4.reuse, R52, R96 ;  /* 0x0000003404b8723c */ /* 0x040fee0000001860 */
[----:B------:R-:W-:Y:S01]  /*126b0*/  IMAD.MOV.U32 R53, RZ, RZ, R104 ;  /* 0x000000ffff357224 */ /* 0x000fe200078e0068 */
[----:B------:R-:W-:Y:S01]  /*126c0*/  HMMA.16816.F32 R188, R4, R28, R88 ;  /* 0x0000001c04bc723c */ /* 0x000fe20000001858 */
[----:B------:R-:W-:-:S06]  /*126d0*/  MOV R52, R109 ;  /* 0x0000006d00347202 */ /* 0x000fcc0000000f00 */
[----:B------:R-:W-:Y:S01]  /*126e0*/  IMAD.MOV.U32 R29, RZ, RZ, R108 ;  /* 0x000000ffff1d7224 */ /* 0x000fe200078e006c */
[C---:B------:R-:W-:Y:S08]  /*126f0*/  HMMA.16816.F32 R104, R12.reuse, R32, RZ ;  /* 0x000000200c68723c */ /* 0x040ff000000018ff */
[C---:B------:R-:W-:Y:S08]  /*12700*/  HMMA.16816.F32 R144, R12.reuse, R42, RZ ;  /* 0x0000002a0c90723c */ /* 0x040ff000000018ff */
[C---:B------:R-:W-:Y:S08]  /*12710*/  HMMA.16816.F32 R140, R12.reuse, R26, RZ ;  /* 0x0000001a0c8c723c */ /* 0x040ff000000018ff */
[C---:B------:R-:W-:Y:S08]  /*12720*/  HMMA.16816.F32 R128, R12.reuse, R78, RZ ;  /* 0x0000004e0c80723c */ /* 0x040ff000000018ff */
[C---:B------:R-:W-:Y:S08]  /*12730*/  HMMA.16816.F32 R124, R12.reuse, R74, RZ ;  /* 0x0000004a0c7c723c */ /* 0x040ff000000018ff */
[C---:B------:R-:W-:Y:S08]  /*12740*/  HMMA.16816.F32 R120, R12.reuse, R70, RZ ;  /* 0x000000460c78723c */ /* 0x040ff000000018ff */
[C---:B------:R-:W-:Y:S08]  /*12750*/  HMMA.16816.F32 R116, R12.reuse, R58, RZ ;  /* 0x0000003a0c74723c */ /* 0x040ff000000018ff */
[C---:B------:R-:W-:Y:S08]  /*12760*/  HMMA.16816.F32 R108, R12.reuse, R38, RZ ;  /* 0x000000260c6c723c */ /* 0x040ff000000018ff */
[----:B------:R-:W-:Y:S08]  /*12770*/  HMMA.16816.F32 R100, R12, R34, RZ ;  /* 0x000000220c64723c */ /* 0x000ff000000018ff */
[C---:B-1----:R-:W-:Y:S08]  /*12780*/  HMMA.16816.F32 R12, R4.reuse, R44, R148 ;  /* 0x0000002c040c723c */ /* 0x042ff00000001894 */
[C---:B------:R-:W-:Y:S07]  /*12790*/  HMMA.16816.F32 R196, R4.reuse, R64, R160 ;  /* 0x0000004004c4723c */ /* 0x040fee00000018a0 */
[----:B------:R-:W-:Y:S01]  /*127a0*/  IMAD.MOV.U32 R162, RZ, RZ, R205 ;  /* 0x000000ffffa27224 */ /* 0x000fe200078e00cd */
[----:B------:R-:W-:Y:S01]  /*127b0*/  MOV R163, R204 ;  /* 0x000000cc00a37202 */ /* 0x000fe20000000f00 */
[C---:B---3--:R-:W-:Y:S07]  /*127c0*/  HMMA.16816.F32 R104, R4.reuse, R80, R104 ;  /* 0x000000500468723c */ /* 0x048fee0000001868 */
[----:B------:R-:W-:Y:S01]  /*127d0*/  MOV R28, R13 ;  /* 0x0000000d001c7202 */ /* 0x000fe20000000f00 */
[C---:B------:R-:W-:Y:S07]  /*127e0*/  HMMA.16816.F32 R204, R4.reuse, R60, R156 ;  /* 0x0000003c04cc723c */ /* 0x040fee000000189c */
[----:B------:R-:W-:Y:S01]  /*127f0*/  MOV R158, R15 ;  /* 0x0000000f009e7202 */ /* 0x000fe20000000f00 */
[----:B------:R-:W-:Y:S01]  /*12800*/  IMAD.MOV.U32 R157, RZ, RZ, R14 ;  /* 0x000000ffff9d7224 */ /* 0x000fe200078e000e */
[----:B------:R-:W-:Y:S01]  /*12810*/  HMMA.16816.F32 R208, R4, R48, R152 ;  /* 0x0000003004d0723c */ /* 0x000fe20000001898 */
[----:B------:R-:W-:-:S06]  /*12820*/  IMAD.MOV.U32 R156, RZ, RZ, R12 ;  /* 0x000000ffff9c7224 */ /* 0x000fcc00078e000c */
[----:B------:R-:W-:Y:S01]  /*12830*/  IMAD.MOV.U32 R154, RZ, RZ, R212 ;  /* 0x000000ffff9a7224 */ /* 0x000fe200078e00d4 */
[C---:B------:R-:W-:Y:S01]  /*12840*/  HMMA.16816.F32 R12, R16.reuse, R56, RZ ;  /* 0x00000038100c723c */ /* 0x040fe200000018ff */
[----:B------:R-:W-:Y:S01]  /*12850*/  IMAD.MOV.U32 R213, RZ, RZ, R104 ;  /* 0x000000ffffd57224 */ /* 0x000fe200078e0068 */
[----:B------:R-:W-:Y:S01]  /*12860*/  MOV R212, R105 ;  /* 0x0000006900d47202 */ /* 0x000fe20000000f00 */
[----:B------:R-:W-:Y:S01]  /*12870*/  IMAD.MOV.U32 R104, RZ, RZ, R224 ;  /* 0x000000ffff687224 */ /* 0x000fe200078e00e0 */
[----:B------:R-:W-:Y:S01]  /*12880*/  MOV R105, R225 ;  /* 0x000000e100697202 */ /* 0x000fe20000000f00 */
[----:B------:R-:W-:Y:S02]  /*12890*/  IMAD.MOV.U32 R155, RZ, RZ, R24 ;  /* 0x000000ffff9b7224 */ /* 0x000fe400078e0018 */
[----:B------:R-:W-:Y:S01]  /*128a0*/  IMAD.MOV.U32 R57, RZ, RZ, R29 ;  /* 0x000000ffff397224 */ /* 0x000fe200078e001d */
[----:B------:R-:W-:Y:S01]  /*128b0*/  HMMA.16816.F32 R88, R16, R68, RZ ;  /* 0x000000441058723c */ /* 0x000fe200000018ff */
[----:B------:R-:W-:-:S02]  /*128c0*/  IMAD.MOV.U32 R29, RZ, RZ, R227 ;  /* 0x000000ffff1d7224 */ /* 0x000fc400078e00e3 */
[----:B------:R-:W-:Y:S01]  /*128d0*/  IMAD.MOV.U32 R56, RZ, RZ, R52 ;  /* 0x000000ffff387224 */ /* 0x000fe200078e0034 */
[----:B------:R-:W-:-:S03]  /*128e0*/  MOV R52, R25 ;  /* 0x0000001900347202 */ /* 0x000fc60000000f00 */
[----:B------:R-:W-:Y:S01]  /*128f0*/  IMAD.MOV.U32 R69, RZ, RZ, R106 ;  /* 0x000000ffff457224 */ /* 0x000fe200078e006a */
[----:B------:R-:W-:Y:S01]  /*12900*/  HMMA.16816.F32 R96, R16, R76, RZ ;  /* 0x0000004c1060723c */ /* 0x000fe200000018ff */
[----:B------:R-:W-:Y:S02]  /*12910*/  IMAD.MOV.U32 R106, RZ, RZ, R226 ;  /* 0x000000ffff6a7224 */ /* 0x000fe400078e00e2 */
[----:B------:R-:W-:-:S04]  /*12920*/  IMAD.MOV.U32 R68, RZ, RZ, R107 ;  /* 0x000000ffff447224 */ /* 0x000fc800078e006b */
[----:B------:R-:W-:Y:S01]  /*12930*/  MOV R77, R154 ;  /* 0x0000009a004d7202 */ /* 0x000fe20000000f00 */
[----:B------:R-:W-:Y:S01]  /*12940*/  HMMA.16816.F32 R224, R4, R46, R116 ;  /* 0x0000002e04e0723c */ /* 0x000fe20000001874 */
[----:B------:R-:W-:-:S07]  /*12950*/  IMAD.MOV.U32 R76, RZ, RZ, R155 ;  /* 0x000000ffff4c7224 */ /* 0x000fce00078e009b */
[----:B------:R-:W-:Y:S08]  /*12960*/  HMMA.16816.F32 R116, R8, R44, R12 ;  /* 0x0000002c0874723c */ /* 0x000ff0000000180c */
[C---:B------:R-:W-:Y:S08]  /*12970*/  HMMA.16816.F32 R12, R16.reuse, R36, RZ ;  /* 0x00000024100c723c */ /* 0x040ff000000018ff */
[----:B------:R-:W-:Y:S08]  /*12980*/  HMMA.16816.F32 R36, R16, R38, RZ ;  /* 0x000000261024723c */ /* 0x000ff000000018ff */
[----:B------:R-:W-:Y:S08]  /*12990*/  HMMA.16816.F32 R108, R4, R86, R108 ;  /* 0x00000056046c723c */ /* 0x000ff0000000186c */
[----:B------:R-:W-:Y:S07]  /*129a0*/  HMMA.16816.F32 R92, R16, R72, RZ ;  /* 0x00000048105c723c */ /* 0x000fee00000018ff */
[----:B------:R-:W-:Y:S01]  /*129b0*/  IMAD.MOV.U32 R73, RZ, RZ, R162 ;  /* 0x000000ffff497224 */ /* 0x000fe200078e00a2 */
[----:B------:R-:W-:Y:S01]  /*129c0*/  HMMA.16816.F32 R36, R8, R86, R36 ;  /* 0x000000560824723c */ /* 0x000fe20000001824 */
[----:B------:R-:W-:Y:S01]  /*129d0*/  MOV R72, R163 ;  /* 0x000000a300487202 */ /* 0x000fe20000000f00 */
[----:B------:R-:W-:Y:S01]  /*129e0*/  IMAD.MOV.U32 R162, RZ, RZ, R40 ;  /* 0x000000ffffa27224 */ /* 0x000fe200078e0028 */
[----:B------:R-:W-:-:S04]  /*129f0*/  MOV R163, R41 ;  /* 0x0000002900a37202 */ /* 0x000fc80000000f00 */
[----:B------:R-:W-:Y:S01]  /*12a00*/  MOV R86, R3 ;  /* 0x0000000300567202 */ /* 0x000fe20000000f00 */
[----:B------:R-:W-:Y:S01]  /*12a10*/  HMMA.16816.F32 R112, R4, R84, R112 ;  /* 0x000000540470723c */ /* 0x000fe20000001870 */
[----:B------:R-:W-:-:S07]  /*12a20*/  FFMA.FTZ R3, R168, c[0x0][0x2d0], -R22 ;  /* 0x0000b400a8037a23 */ /* 0x000fce0000010816 */
[----:B------:R-:W-:Y:S01]  /*12a30*/  HMMA.16816.F32 R96, R8, R64, R96 ;  /* 0x000000400860723c */ /* 0x000fe20000001860 */
[----:B------:R1:W-:Y:S07]  /*12a40*/  MUFU.EX2 R65, R3 ;  /* 0x0000000300417308 */ /* 0x0003ee0000000800 */
[C---:B------:R-:W-:Y:S07]  /*12a50*/  HMMA.16816.F32 R148, R4.reuse, R54, R144 ;  /* 0x000000360494723c */ /* 0x040fee0000001890 */
[----:B------:R-:W-:Y:S01]  /*12a60*/  IMAD.MOV.U32 R144, RZ, RZ, R167 ;  /* 0x000000ffff907224 */ /* 0x000fe200078e00a7 */
[----:B------:R-:W-:Y:S01]  /*12a70*/  MOV R145, R166 ;  /* 0x000000a600917202 */ /* 0x000fe20000000f00 */
[----:B-1----:R-:W-:Y:S01]  /*12a80*/  FFMA.FTZ R3, R139, c[0x0][0x2d0], -R22 ;  /* 0x0000b4008b037a23 */ /* 0x002fe20000010816 */
[----:B------:R-:W-:Y:S01]  /*12a90*/  HMMA.16816.F32 R128, R4, R66, R128 ;  /* 0x000000420480723c */ /* 0x000fe20000001880 */
[----:B------:R-:W-:Y:S01]  /*12aa0*/  IMAD.MOV.U32 R146, RZ, RZ, R165 ;  /* 0x000000ffff927224 */ /* 0x000fe200078e00a5 */
[----:B------:R-:W-:Y:S01]  /*12ab0*/  MOV R160, R115 ;  /* 0x0000007300a07202 */ /* 0x000fe20000000f00 */
[----:B------:R-:W-:Y:S01]  /*12ac0*/  IMAD.MOV.U32 R147, RZ, RZ, R164 ;  /* 0x000000ffff937224 */ /* 0x000fe200078e00a4 */
[----:B------:R1:W-:Y:S01]  /*12ad0*/  MUFU.EX2 R139, R3 ;  /* 0x00000003008b7308 */ /* 0x0003e20000000800 */
[----:B------:R-:W-:-:S02]  /*12ae0*/  IMAD.MOV.U32 R24, RZ, RZ, R113 ;  /* 0x000000ffff187224 */ /* 0x000fc400078e0071 */
[----:B------:R-:W-:Y:S01]  /*12af0*/  IMAD.MOV.U32 R161, RZ, RZ, R114 ;  /* 0x000000ffffa17224 */ /* 0x000fe200078e0072 */
[----:B------:R-:W-:Y:S01]  /*12b00*/  HMMA.16816.F32 R164, R4, R30, R140 ;  /* 0x0000001e04a4723c */ /* 0x000fe2000000188c */
[----:B------:R-:W-:Y:S02]  /*12b10*/  IMAD.MOV.U32 R159, RZ, RZ, R112 ;  /* 0x000000ffff9f7224 */ /* 0x000fe400078e0070 */
[----:B------:R-:W-:-:S04]  /*12b20*/  IMAD.MOV.U32 R107, RZ, RZ, R24 ;  /* 0x000000ffff6b7224 */ /* 0x000fc800078e0018 */
[----:B------:R-:W-:Y:S01]  /*12b30*/  MOV R143, R76 ;  /* 0x0000004c008f7202 */ /* 0x000fe20000000f00 */
[----:B------:R-:W-:Y:S01]  /*12b40*/  IMAD.MOV.U32 R142, RZ, RZ, R77 ;  /* 0x000000ffff8e7224 */ /* 0x000fe200078e004d */
[----:B------:R-:W-:Y:S01]  /*12b50*/  HMMA.16816.F32 R124, R4, R62, R124 ;  /* 0x0000003e047c723c */ /* 0x000fe2000000187c */
[----:B------:R-:W-:Y:S01]  /*12b60*/  MOV R141, R147 ;  /* 0x00000093008d7202 */ /* 0x000fe20000000f00 */
[----:B------:R-:W-:Y:S02]  /*12b70*/  IMAD.MOV.U32 R147, RZ, RZ, R72 ;  /* 0x000000ffff937224 */ /* 0x000fe400078e0048 */
[----:B-1----:R-:W-:Y:S02]  /*12b80*/  FFMA.FTZ R3, R137, c[0x0][0x2d0], -R22 ;  /* 0x0000b40089037a23 */ /* 0x002fe40000010816 */
[----:B------:R-:W-:Y:S01]  /*12b90*/  IMAD.MOV.U32 R140, RZ, RZ, R146 ;  /* 0x000000ffff8c7224 */ /* 0x000fe200078e0092 */
[----:B------:R-:W-:Y:S01]  /*12ba0*/  MOV R146, R57 ;  /* 0x0000003900927202 */ /* 0x000fe20000000f00 */
[----:B------:R-:W-:Y:S01]  /*12bb0*/  HMMA.16816.F32 R76, R16, R78, RZ ;  /* 0x0000004e104c723c */ /* 0x000fe200000018ff */
[----:B------:R1:W-:Y:S01]  /*12bc0*/  MUFU.EX2 R137, R3 ;  /* 0x0000000300897308 */ /* 0x0003e20000000800 */
[----:B------:R-:W-:Y:S01]  /*12bd0*/  IMAD.MOV.U32 R87, RZ, RZ, R140 ;  /* 0x000000ffff577224 */ /* 0x000fe200078e008c */
[----:B------:R-:W-:Y:S01]  /*12be0*/  MOV R44, R146 ;  /* 0x00000092002c7202 */ /* 0x000fe20000000f00 */
[----:B------:R-:W-:-:S04]  /*12bf0*/  IMAD.MOV.U32 R168, RZ, RZ, R141 ;  /* 0x000000ffffa87224 */ /* 0x000fc800078e008d */
[C---:B------:R-:W-:Y:S08]  /*12c00*/  HMMA.16816.F32 R120, R4.reuse, R50, R120 ;  /* 0x000000320478723c */ /* 0x040ff00000001878 */
[----:B------:R-:W-:Y:S01]  /*12c10*/  HMMA.16816.F32 R152, R4, R82, R100 ;  /* 0x000000520498723c */ /* 0x000fe20000001864 */
[----:B-1----:R-:W-:-:S04]  /*12c20*/  FFMA.FTZ R3, R133, c[0x0][0x2d0], -R22 ;  /* 0x0000b40085037a23 */ /* 0x002fc80000010816 */
[----:B------:R1:W-:Y:S03]  /*12c30*/  MUFU.EX2 R133, R3 ;  /* 0x0000000300857308 */ /* 0x0003e60000000800 */
[C---:B------:R-:W-:Y:S08]  /*12c40*/  HMMA.16816.F32 R40, R16.reuse, R42, RZ ;  /* 0x0000002a1028723c */ /* 0x040ff000000018ff */
[----:B------:R-:W-:Y:S01]  /*12c50*/  HMMA.16816.F32 R4, R16, R32, RZ ;  /* 0x000000201004723c */ /* 0x000fe200000018ff */
[----:B-1----:R-:W-:-:S02]  /*12c60*/  FFMA.FTZ R3, R171, c[0x0][0x2d0], -R21 ;  /* 0x0000b400ab037a23 */ /* 0x002fc40000010815 */
[----:B------:R-:W-:-:S05]  /*12c70*/  IMAD.MOV.U32 R171, RZ, RZ, R142 ;  /* 0x000000ffffab7224 */ /* 0x000fca00078e008e */
[C---:B------:R-:W-:Y:S01]  /*12c80*/  HMMA.16816.F32 R100, R8.reuse, R60, R92 ;  /* 0x0000003c0864723c */ /* 0x040fe2000000185c */
[----:B------:R1:W-:Y:S07]  /*12c90*/  MUFU.EX2 R61, R3 ;  /* 0x00000003003d7308 */ /* 0x0003ee0000000800 */
[C---:B------:R-:W-:Y:S01]  /*12ca0*/  HMMA.16816.F32 R112, R8.reuse, R84, R12 ;  /* 0x000000540870723c */ /* 0x040fe2000000180c */
[----:B------:R-:W2:Y:S06]  /*12cb0*/  LDSM.16.MT88.4 R12, [R233+0x1100] ;  /* 0x00110000e90c783b */ /* 0x000eac0000004200 */
[----:B------:R-:W-:Y:S01]  /*12cc0*/  MOV R85, R144 ;  /* 0x0000009000557202 */ /* 0x000fe20000000f00 */
[----:B------:R-:W-:Y:S01]  /*12cd0*/  IMAD.MOV.U32 R144, RZ, RZ, R104 ;  /* 0x000000ffff907224 */ /* 0x000fe200078e0068 */
[----:B------:R-:W-:Y:S01]  /*12ce0*/  HMMA.16816.F32 R76, R8, R66, R76 ;  /* 0x00000042084c723c */ /* 0x000fe2000000184c */
[----:B-1----:R-:W-:Y:S01]  /*12cf0*/  FFMA.FTZ R3, R170, c[0x0][0x2d0], -R21 ;  /* 0x0000b400aa037a23 */ /* 0x002fe20000010815 */
[----:B------:R-:W-:Y:S01]  /*12d00*/  MOV R170, R143 ;  /* 0x0000008f00aa7202 */ /* 0x000fe20000000f00 */
[----:B------:R-:W-:-:S02]  /*12d10*/  IMAD.MOV.U32 R104, RZ, RZ, R73 ;  /* 0x000000ffff687224 */ /* 0x000fc400078e0049 */
[----:B------:R1:W-:Y:S01]  /*12d20*/  MUFU.EX2 R64, R3 ;  /* 0x0000000300407308 */ /* 0x0003e20000000800 */
[----:B------:R-:W-:Y:S02]  /*12d30*/  IMAD.MOV.U32 R84, RZ, RZ, R145 ;  /* 0x000000ffff547224 */ /* 0x000fe400078e0091 */
[----:B------:R-:W-:Y:S01]  /*12d40*/  HMMA.16816.F32 R72, R16, R74, RZ ;  /* 0x0000004a1048723c */ /* 0x000fe200000018ff */
[----:B------:R-:W-:-:S04]  /*12d50*/  IMAD.MOV.U32 R145, RZ, RZ, R56 ;  /* 0x000000ffff917224 */ /* 0x000fc800078e0038 */
[----:B------:R-:W-:-:S03]  /*12d60*/  IMAD.MOV.U32 R45, RZ, RZ, R145 ;  /* 0x000000ffff2d7224 */ /* 0x000fc600078e0091 */
[----:B------:R-:W-:Y:S01]  /*12d70*/  HMMA.16816.F32 R92, R8, R48, R88 ;  /* 0x00000030085c723c */ /* 0x000fe20000001858 */
[----:B-1----:R-:W-:Y:S01]  /*12d80*/  FFMA.FTZ R3, R138, c[0x0][0x2d0], -R21 ;  /* 0x0000b4008a037a23 */ /* 0x002fe20000010815 */
[----:B------:R-:W-:-:S06]  /*12d90*/  MOV R138, R158 ;  /* 0x0000009e008a7202 */ /* 0x000fcc0000000f00 */
[C---:B------:R-:W-:Y:S01]  /*12da0*/  HMMA.16816.F32 R40, R8.reuse, R54, R40 ;  /* 0x000000360828723c */ /* 0x040fe20000001828 */
[----:B------:R1:W-:Y:S07]  /*12db0*/  MUFU.EX2 R67, R3 ;  /* 0x0000000300437308 */ /* 0x0003ee0000000800 */
[----:B------:R-:W-:Y:S08]  /*12dc0*/  HMMA.16816.F32 R88, R8, R80, R4 ;  /* 0x000000500858723c */ /* 0x000ff00000001804 */
[----:B------:R-:W-:Y:S01]  /*12dd0*/  HMMA.16816.F32 R4, R16, R70, RZ ;  /* 0x000000461004723c */ /* 0x000fe200000018ff */
[----:B-1----:R-:W-:-:S04]  /*12de0*/  FFMA.FTZ R3, R132, c[0x0][0x2d0], -R21 ;  /* 0x0000b40084037a23 */ /* 0x002fc80000010815 */
[----:B------:R1:W-:Y:S02]  /*12df0*/  MUFU.EX2 R132, R3 ;  /* 0x0000000300847308 */ /* 0x0003e40000000800 */
[----:B------:R-:W-:Y:S01]  /*12e00*/  IMAD.MOV.U32 R71, RZ, RZ, R147 ;  /* 0x000000ffff477224 */ /* 0x000fe200078e0093 */
[----:B------:R-:W-:Y:S01]  /*12e10*/  HMMA.16816.F32 R72, R8, R62, R72 ;  /* 0x0000003e0848723c */ /* 0x000fe20000001848 */
[----:B------:R-:W-:Y:S02]  /*12e20*/  IMAD.MOV.U32 R70, RZ, RZ, R104 ;  /* 0x000000ffff467224 */ /* 0x000fe400078e0068 */
[----:B------:R-:W-:-:S05]  /*12e30*/  IMAD.MOV.U32 R104, RZ, RZ, R159 ;  /* 0x000000ffff687224 */ /* 0x000fca00078e009f */
[----:B------:R-:W-:Y:S01]  /*12e40*/  HMMA.16816.F32 R24, R16, R26, RZ ;  /* 0x0000001a1018723c */ /* 0x000fe200000018ff */
[----:B-1----:R-:W-:-:S07]  /*12e50*/  FFMA.FTZ R3, R175, c[0x0][0x2d0], -R20 ;  /* 0x0000b400af037a23 */ /* 0x002fce0000010814 */
[C---:B------:R-:W-:Y:S01]  /*12e60*/  HMMA.16816.F32 R56, R16.reuse, R58, RZ ;  /* 0x0000003a1038723c */ /* 0x040fe200000018ff */
[----:B------:R1:W-:Y:S07]  /*12e70*/  MUFU.EX2 R54, R3 ;  /* 0x0000000300367308 */ /* 0x0003ee0000000800 */
[----:B------:R-:W-:Y:S08]  /*12e80*/  HMMA.16816.F32 R16, R16, R34, RZ ;  /* 0x000000221010723c */ /* 0x000ff000000018ff */
[----:B------:R-:W-:Y:S01]  /*12e90*/  HMMA.16816.F32 R48, R8, R50, R4 ;  /* 0x000000320830723c */ /* 0x000fe20000001804 */
[----:B-1----:R-:W-:-:S04]  /*12ea0*/  FFMA.FTZ R3, R173, c[0x0][0x2d0], -R20 ;  /* 0x0000b400ad037a23 */ /* 0x002fc80000010814 */
[----:B------:R1:W3:Y:S02]  /*12eb0*/  MUFU.EX2 R60, R3 ;  /* 0x00000003003c7308 */ /* 0x0002e40000000800 */
[----:B------:R-:W-:Y:S01]  /*12ec0*/  FFMA.FTZ R4, R169, c[0x0][0x2d0], -R20 ;  /* 0x0000b400a9047a23 */ /* 0x000fe20000010814 */
[----:B------:R-:W-:Y:S01]  /*12ed0*/  HMMA.16816.F32 R24, R8, R30, R24 ;  /* 0x0000001e0818723c */ /* 0x000fe20000001818 */
[----:B------:R-:W-:-:S04]  /*12ee0*/  IMAD.MOV.U32 R169, RZ, RZ, R144 ;  /* 0x000000ffffa97224 */ /* 0x000fc800078e0090 */
[----:B------:R3:W-:Y:S03]  /*12ef0*/  MUFU.EX2 R66, R4 ;  /* 0x0000000400427308 */ /* 0x0007e60000000800 */
[----:B------:R-:W-:Y:S01]  /*12f00*/  HMMA.16816.F32 R56, R8, R46, R56 ;  /* 0x0000002e0838723c */ /* 0x000fe20000001838 */
[----:B-1----:R-:W-:-:S06]  /*12f10*/  FFMA.FTZ R3, R172, c[0x0][0x2d0], -R20 ;  /* 0x0000b400ac037a23 */ /* 0x002fcc0000010814 */
[----:B------:R-:W-:Y:S01]  /*12f20*/  MOV R47, R105 ;  /* 0x00000069002f7202 */ /* 0x000fe20000000f00 */
[----:B------:R-:W-:Y:S01]  /*12f30*/  HMMA.16816.F32 R80, R8, R82, R16 ;  /* 0x000000520850723c */ /* 0x000fe20000001810 */
[----:B------:R1:W4:Y:S01]  /*12f40*/  MUFU.EX2 R63, R3 ;  /* 0x00000003003f7308 */ /* 0x0003220000000800 */
[----:B------:R-:W2:Y:S01]  /*12f50*/  LDSM.16.MT88.4 R16, [R234+0x1100] ;  /* 0x00110000ea10783b */ /* 0x000ea20000004200 */
[----:B------:R-:W-:Y:S01]  /*12f60*/  IMAD.MOV.U32 R46, RZ, RZ, R106 ;  /* 0x000000ffff2e7224 */ /* 0x000fe200078e006a */
[----:B------:R-:W-:Y:S01]  /*12f70*/  MOV R106, R161 ;  /* 0x000000a1006a7202 */ /* 0x000fe20000000f00 */
[----:B------:R-:W-:Y:S01]  /*12f80*/  IMAD.MOV.U32 R105, RZ, RZ, R107 ;  /* 0x000000ffff697224 */ /* 0x000fe200078e006b */
[----:B---3--:R-:W-:Y:S01]  /*12f90*/  F2FP.PACK_AB R4, R60, R54 ;  /* 0x000000363c04723e */ /* 0x008fe200000000ff */
[----:B------:R-:W-:Y:S01]  /*12fa0*/  IMAD.MOV.U32 R107, RZ, RZ, R160 ;  /* 0x000000ffff6b7224 */ /* 0x000fe200078e00a0 */
[----:B------:R-:W-:Y:S02]  /*12fb0*/  F2FP.PACK_AB R8, R139, R65 ;  /* 0x000000418b08723e */ /* 0x000fe400000000ff */
[----:B------:R-:W-:-:S02]  /*12fc0*/  F2FP.PACK_AB R9, R64, R61 ;  /* 0x0000003d4009723e */ /* 0x000fc400000000ff */
[----:B------:R-:W-:Y:S02]  /*12fd0*/  F2FP.PACK_AB R10, R133, R137 ;  /* 0x00000089850a723e */ /* 0x000fe400000000ff */
[----:B------:R-:W-:Y:S01]  /*12fe0*/  F2FP.PACK_AB R11, R132, R67 ;  /* 0x00000043840b723e */ /* 0x000fe200000000ff */
[----:B-1----:R-:W-:Y:S01]  /*12ff0*/  FFMA.FTZ R3, R178, c[0x0][0x2d0], -R0 ;  /* 0x0000b400b2037a23 */ /* 0x002fe20000010800 */
[----:B----4-:R-:W-:Y:S01]  /*13000*/  F2FP.PACK_AB R6, R66, R63 ;  /* 0x0000003f4206723e */ /* 0x010fe200000000ff */
[----:B------:R-:W-:Y:S02]  /*13010*/  IMAD.MOV.U32 R178, RZ, RZ, R52 ;  /* 0x000000ffffb27224 */ /* 0x000fe400078e0034 */
[----:B------:R1:W-:Y:S02]  /*13020*/  MUFU.EX2 R52, R3 ;  /* 0x0000000300347308 */ /* 0x0003e40000000800 */
[----:B--2---:R-:W-:Y:S01]  /*13030*/  HMMA.16816.F32 R144, R8, R12, R180 ;  /* 0x0000000c0890723c */ /* 0x004fe200000018b4 */
[----:B-1----:R-:W-:-:S02]  /*13040*/  FFMA.FTZ R3, R177, c[0x0][0x2d0], -R0 ;  /* 0x0000b400b1037a23 */ /* 0x002fc40000010800 */
[----:B------:R-:W-:-:S03]  /*13050*/  IMAD.MOV.U32 R177, RZ, RZ, R53 ;  /* 0x000000ffffb17224 */ /* 0x000fc600078e0035 */
[----:B------:R1:W2:Y:S02]  /*13060*/  MUFU.EX2 R53, R3 ;  /* 0x0000000300357308 */ /* 0x0002a40000000800 */
[----:B------:R-:W-:Y:S01]  /*13070*/  HMMA.16816.F32 R32, R8, R18, R24 ;  /* 0x000000120820723c */ /* 0x000fe20000001818 */
[----:B------:R-:W3:Y:S01]  /*13080*/  LDSM.16.MT88.4 R24, [R234+0x3100] ;  /* 0x00310000ea18783b */ /* 0x000ee20000004200 */
[--C-:B-1----:R-:W-:Y:S01]  /*13090*/  FFMA.FTZ R3, R176, c[0x0][0x2d0], -R0.reuse ;  /* 0x0000b400b0037a23 */ /* 0x102fe20000010800 */
[----:B--2---:R-:W-:Y:S02]  /*130a0*/  F2FP.PACK_AB R5, R53, R52 ;  /* 0x000000343505723e */ /* 0x004fe400000000ff */
[----:B------:R-:W-:Y:S01]  /*130b0*/  MOV R176, R162 ;  /* 0x000000a200b07202 */ /* 0x000fe20000000f00 */
[----:B------:R1:W-:Y:S02]  /*130c0*/  MUFU.EX2 R55, R3 ;  /* 0x0000000300377308 */ /* 0x0003e40000000800 */
[----:B-1----:R-:W-:-:S06]  /*130d0*/  FFMA.FTZ R3, R174, c[0x0][0x2d0], -R0 ;  /* 0x0000b400ae037a23 */ /* 0x002fcc0000010800 */
[----:B------:R-:W1:Y:S02]  /*130e0*/  MUFU.EX2 R62, R3 ;  /* 0x00000003003e7308 */ /* 0x000e640000000800 */
[----:B-1----:R-:W-:Y:S01]  /*130f0*/  F2FP.PACK_AB R7, R62, R55 ;  /* 0x000000373e07723e */ /* 0x002fe200000000ff */
[----:B------:R-:W-:-:S06]  /*13100*/  IMAD.MOV.U32 R3, RZ, RZ, R157 ;  /* 0x000000ffff037224 */ /* 0x000fcc00078e009d */
[C---:B------:R-:W-:Y:S07]  /*13110*/  HMMA.16816.F32 R140, R4.reuse, R12, R184 ;  /* 0x0000000c048c723c */ /* 0x040fee00000018b8 */
[----:B------:R-:W-:Y:S01]  /*13120*/  IMAD.MOV.U32 R187, RZ, RZ, R28 ;  /* 0x000000ffffbb7224 */ /* 0x000fe200078e001c */
[----:B------:R-:W-:Y:S01]  /*13130*/  HMMA.16816.F32 R148, R4, R14, R148 ;  /* 0x0000000e0494723c */ /* 0x000fe20000001894 */
[----:B------:R-:W-:Y:S01]  /*13140*/  IMAD.MOV.U32 R184, RZ, RZ, R29 ;  /* 0x000000ffffb87224 */ /* 0x000fe200078e001d */
[----:B------:R-:W-:Y:S01]  /*13150*/  MOV R186, R156 ;  /* 0x0000009c00ba7202 */ /* 0x000fe20000000f00 */
[----:B------:R-:W-:-:S05]  /*13160*/  IMAD.MOV.U32 R185, RZ, RZ, R163 ;  /* 0x000000ffffb97224 */ /* 0x000fca00078e00a3 */
[C---:B------:R-:W-:Y:S01]  /*13170*/  HMMA.16816.F32 R28, R8.reuse, R14, R40 ;  /* 0x0000000e081c723c */ /* 0x040fe20000001828 */
[----:B------:R-:W1:Y:S06]  /*13180*/  LDSM.16.MT88.4 R12, [R236+0x1100] ;  /* 0x00110000ec0c783b */ /* 0x000e6c0000004200 */
[----:B------:R-:W-:Y:S01]  /*13190*/  MOV R41, R187 ;  /* 0x000000bb00297202 */ /* 0x000fe20000000f00 */
[----:B------:R-:W-:Y:S01]  /*131a0*/  HMMA.16816.F32 R156, R8, R16, R192 ;  /* 0x00000010089c723c */ /* 0x000fe200000018c0 */
[----:B------:R-:W-:Y:S01]  /*131b0*/  MOV R187, R215 ;  /* 0x000000d700bb7202 */ /* 0x000fe20000000f00 */
[----:B------:R-:W-:-:S02]  /*131c0*/  IMAD.MOV.U32 R40, RZ, RZ, R186 ;  /* 0x000000ffff287224 */ /* 0x000fc400078e00ba */
[----:B------:R-:W-:Y:S02]  /*131d0*/  IMAD.MOV.U32 R42, RZ, RZ, R3 ;  /* 0x000000ffff2a7224 */ /* 0x000fe400078e0003 */
[----:B------:R-:W-:Y:S01]  /*131e0*/  IMAD.MOV.U32 R43, RZ, RZ, R138 ;  /* 0x000000ffff2b7224 */ /* 0x000fe200078e008a */
[----:B------:R-:W-:Y:S01]  /*131f0*/  MOV R138, R46 ;  /* 0x0000002e008a7202 */ /* 0x000fe20000000f00 */
[----:B------:R-:W-:Y:S01]  /*13200*/  HMMA.16816.F32 R160, R4, R16, R188 ;  /* 0x0000001004a0723c */ /* 0x000fe200000018bc */
[----:B------:R-:W-:Y:S02]  /*13210*/  IMAD.MOV.U32 R3, RZ, RZ, R70 ;  /* 0x000000ffff037224 */ /* 0x000fe400078e0046 */
[----:B------:R-:W-:-:S05]  /*13220*/  IMAD.MOV.U32 R186, RZ, RZ, R44 ;  /* 0x000000ffffba7224 */ /* 0x000fca00078e002c */
[C---:B------:R-:W-:Y:S01]  /*13230*/  HMMA.16816.F32 R164, R4.reuse, R18, R164 ;  /* 0x0000001204a4723c */ /* 0x040fe200000018a4 */
[----:B------:R-:W2:Y:S07]  /*13240*/  LDSM.16.MT88.4 R16, [R235+0x1100] ;  /* 0x00110000eb10783b */ /* 0x000eae0000004200 */
[----:B---3--:R-:W-:Y:S08]  /*13250*/  HMMA.16816.F32 R40, R4, R24, R40 ;  /* 0x000000180428723c */ /* 0x008ff00000001828 */
[----:B-1----:R-:W-:Y:S07]  /*13260*/  HMMA.16816.F32 R172, R8, R12, R96 ;  /* 0x0000000c08ac723c */ /* 0x002fee0000001860 */
[----:B------:R-:W-:Y:S01]  /*13270*/  MOV R99, R176 ;  /* 0x000000b000637202 */ /* 0x000fe20000000f00 */
[----:B------:R-:W-:Y:S01]  /*13280*/  IMAD.MOV.U32 R98, RZ, RZ, R177 ;  /* 0x000000ffff627224 */ /* 0x000fe200078e00b1 */
[----:B------:R-:W-:Y:S01]  /*13290*/  MOV R96, R179 ;  /* 0x000000b300607202 */ /* 0x000fe20000000f00 */
[----:B------:R-:W-:Y:S01]  /*132a0*/  IMAD.MOV.U32 R97, RZ, RZ, R178 ;  /* 0x000000ffff617224 */ /* 0x000fe200078e00b2 */
[C---:B------:R-:W-:Y:S07]  /*132b0*/  HMMA.16816.F32 R180, R4.reuse, R14, R128 ;  /* 0x0000000e04b4723c */ /* 0x040fee0000001880 */
[----:B------:R-:W-:Y:S01]  /*132c0*/  IMAD.MOV.U32 R130, RZ, RZ, R214 ;  /* 0x000000ffff827224 */ /* 0x000fe200078e00d6 */
[----:B------:R-:W-:Y:S01]  /*132d0*/  HMMA.16816.F32 R176, R4, R12, R196 ;  /* 0x0000000c04b0723c */ /* 0x000fe200000018c4 */
[----:B------:R-:W-:Y:S01]  /*132e0*/  IMAD.MOV.U32 R131, RZ, RZ, R185 ;  /* 0x000000ffff837224 */ /* 0x000fe200078e00b9 */
[----:B------:R-:W-:Y:S01]  /*132f0*/  MOV R185, R71 ;  /* 0x0000004700b97202 */ /* 0x000fe20000000f00 */
[----:B------:R-:W-:-:S02]  /*13300*/  IMAD.MOV.U32 R128, RZ, RZ, R47 ;  /* 0x000000ffff807224 */ /* 0x000fc400078e002f */
[----:B------:R-:W-:-:S03]  /*13310*/  IMAD.MOV.U32 R129, RZ, RZ, R45 ;  /* 0x000000ffff817224 */ /* 0x000fc600078e002d */
[C---:B------:R-:W-:Y:S01]  /*13320*/  HMMA.16816.F32 R76, R8.reuse, R14, R76 ;  /* 0x0000000e084c723c */ /* 0x040fe2000000184c */
[----:B------:R-:W1:Y:S07]  /*13330*/  LDSM.16.MT88.4 R12, [R233+0x3100] ;  /* 0x00310000e90c783b */ /* 0x000e6e0000004200 */
[C---:B--2---:R-:W-:Y:S07]  /*13340*/  HMMA.16816.F32 R188, R8.reuse, R16, R100 ;  /* 0x0000001008bc723c */ /* 0x044fee0000001864 */
[----:B------:R-:W-:Y:S01]  /*13350*/  IMAD.MOV.U32 R100, RZ, RZ, R213 ;  /* 0x000000ffff647224 */ /* 0x000fe200078e00d5 */
[----:B------:R-:W-:Y:S01]  /*13360*/  MOV R101, R212 ;  /* 0x000000d400657202 */ /* 0x000fe20000000f00 */
[----:B------:R-:W-:Y:S01]  /*13370*/  IMAD.MOV.U32 R102, RZ, RZ, R69 ;  /* 0x000000ffff667224 */ /* 0x000fe200078e0045 */
[----:B------:R-:W-:Y:S01]  /*13380*/  HMMA.16816.F32 R212, R8, R18, R72 ;  /* 0x0000001208d4723c */ /* 0x000fe20000001848 */
[----:B------:R-:W-:-:S07]  /*13390*/  IMAD.MOV.U32 R103, RZ, RZ, R68 ;  /* 0x000000ffff677224 */ /* 0x000fce00078e0044 */
[C---:B------:R-:W-:Y:S07]  /*133a0*/  HMMA.16816.F32 R192, R4.reuse, R16, R204 ;  /* 0x0000001004c0723c */ /* 0x040fee00000018cc */
[----:B------:R-:W-:Y:S01]  /*133b0*/  MOV R204, R100 ;  /* 0x0000006400cc7202 */ /* 0x000fe20000000f00 */
[----:B------:R-:W-:Y:S01]  /*133c0*/  HMMA.16816.F32 R196, R4, R18, R124 ;  /* 0x0000001204c4723c */ /* 0x000fe2000000187c */
[----:B------:R-:W2:Y:S01]  /*133d0*/  LDSM.16.MT88.4 R16, [R236+0x3100] ;  /* 0x00310000ec10783b */ /* 0x000ea20000004200 */
[----:B------:R-:W-:Y:S01]  /*133e0*/  IMAD.MOV.U32 R205, RZ, RZ, R101 ;  /* 0x000000ffffcd7224 */ /* 0x000fe200078e0065 */
[----:B------:R-:W-:Y:S01]  /*133f0*/  MOV R207, R103 ;  /* 0x0000006700cf7202 */ /* 0x000fe20000000f00 */
[----:B------:R-:W-:Y:S01]  /*13400*/  IMAD.MOV.U32 R100, RZ, RZ, R128 ;  /* 0x000000ffff647224 */ /* 0x000fe200078e0080 */
[----:B------:R-:W-:Y:S01]  /*13410*/  MOV R128, R98 ;  /* 0x0000006200807202 */ /* 0x000fe20000000f00 */
[----:B------:R-:W-:-:S02]  /*13420*/  IMAD.MOV.U32 R101, RZ, RZ, R129 ;  /* 0x000000ffff657224 */ /* 0x000fc400078e0081 */
[-C--:B-1----:R-:W-:Y:S01]  /*13430*/  HMMA.16816.F32 R72, R4, R12.reuse, R208 ;  /* 0x0000000c0448723c */ /* 0x082fe200000018d0 */
        /* <DEDUP_REMOVED lines=8> */
[----:B------:R-:W-:Y:S02]  /*134c0*/  IMAD.MOV.U32 R171, RZ, RZ, R86 ;  /* 0x000000ffffab7224 */ /* 0x000fe400078e0056 */
[----:B------:R-:W-:-:S02]  /*134d0*/  IMAD.MOV.U32 R130, RZ, RZ, R96 ;  /* 0x000000ffff827224 */ /* 0x000fc400078e0060 */
[----:B------:R-:W-:Y:S02]  /*134e0*/  IMAD.MOV.U32 R103, RZ, RZ, R99 ;  /* 0x000000ffff677224 */ /* 0x000fe400078e0063 */
[----:B------:R-:W-:Y:S01]  /*134f0*/  IMAD.MOV.U32 R168, RZ, RZ, R87 ;  /* 0x000000ffffa87224 */ /* 0x000fe200078e0057 */
[----:B------:R-:W-:Y:S01]  /*13500*/  HMMA.16816.F32 R44, R4, R14, R120 ;  /* 0x0000000e042c723c */ /* 0x000fe20000001878 */
[----:B------:R-:W-:-:S07]  /*13510*/  IMAD.MOV.U32 R86, RZ, RZ, R244 ;  /* 0x000000ffff567224 */ /* 0x000fce00078e00f4 */
[----:B------:R-:W-:Y:S01]  /*13520*/  HMMA.16816.F32 R208, R8, R14, R48 ;  /* 0x0000000e08d0723c */ /* 0x000fe20000001830 */
        /* <DEDUP_REMOVED lines=10> */
[C---:B--2---:R-:W-:Y:S01]  /*135d0*/  HMMA.16816.F32 R104, R4.reuse, R16, R104 ;  /* 0x000000100468723c */ /* 0x044fe20000001868 */
[----:B------:R-:W-:Y:S01]  /*135e0*/  IMAD.MOV.U32 R85, RZ, RZ, R241 ;  /* 0x000000ffff557224 */ /* 0x000fe200078e00f1 */
[----:B------:R2:W5:Y:S01]  /*135f0*/  LDL.LU R244, [R1+0x78] ;  /* 0x0000780001f47983 */ /* 0x0005620000300800 */
        /* <DEDUP_REMOVED lines=10> */
[----:B------:R-:W-:-:S02]  /*136a0*/  IMAD.MOV.U32 R102, RZ, RZ, R98 ;  /* 0x000000ffff667224 */ /* 0x000fc400078e0062 */
[----:B------:R-:W-:-:S03]  /*136b0*/  IMAD.MOV.U32 R204, RZ, RZ, R100 ;  /* 0x000000ffffcc7224 */ /* 0x000fc600078e0064 */
[----:B------:R-:W-:Y:S01]  /*136c0*/  HMMA.16816.F32 R108, R4, R18, R108 ;  /* 0x00000012046c723c */ /* 0x000fe2000000186c */
[----:B------:R-:W-:Y:S01]  /*136d0*/  IMAD.MOV.U32 R224, RZ, RZ, R205 ;  /* 0x000000ffffe07224 */ /* 0x000fe200078e00cd */
[----:B------:R-:W-:Y:S01]  /*136e0*/  MOV R226, R102 ;  /* 0x0000006600e27202 */ /* 0x000fe20000000f00 */
[----:B------:R-:W-:Y:S01]  /*136f0*/  IMAD.MOV.U32 R225, RZ, RZ, R206 ;  /* 0x000000ffffe17224 */ /* 0x000fe200078e00ce */
[----:B------:R-:W-:-:S04]  /*13700*/  MOV R227, R204 ;  /* 0x000000cc00e37202 */ /* 0x000fc80000000f00 */
[C---:B-1----:R-:W-:Y:S08]  /*13710*/  HMMA.16816.F32 R120, R4.reuse, R12, R124 ;  /* 0x0000000c0478723c */ /* 0x042ff0000000187c */
[----:B------:R-:W-:Y:S01]  /*13720*/  HMMA.16816.F32 R48, R4, R14, R152 ;  /* 0x0000000e0430723c */ /* 0x000fe20000001898 */
[----:B------:R-:W-:Y:S01]  /*13730*/  FFMA.FTZ R3, R3, c[0x0][0x2d0], -R22 ;  /* 0x0000b40003037a23 */ /* 0x000fe20000010816 */
[----:B------:R-:W-:Y:S01]  /*13740*/  MOV R101, R97 ;  /* 0x0000006100657202 */ /* 0x000fe20000000f00 */
[----:B------:R2:W5:Y:S04]  /*13750*/  LDL.LU R242, [R1+0x70] ;  /* 0x0000700001f27983 */ /* 0x0005680000300800 */
[----:B------:R-:W-:-:S02]  /*13760*/  IMAD.MOV.U32 R7, RZ, RZ, R103 ;  /* 0x000000ffff077224 */ /* 0x000fc400078e0067 */
[----:B------:R-:W-:Y:S02]  /*13770*/  IMAD.MOV.U32 R152, RZ, RZ, R86 ;  /* 0x000000ffff987224 */ /* 0x000fe400078e0056 */
[----:B------:R-:W-:Y:S02]  /*13780*/  IMAD.MOV.U32 R100, RZ, RZ, R96 ;  /* 0x000000ffff647224 */ /* 0x000fe400078e0060 */
[----:B------:R-:W-:Y:S01]  /*13790*/  IMAD.MOV.U32 R155, RZ, RZ, R85 ;  /* 0x000000ffff9b7224 */ /* 0x000fe200078e0055 */
[----:B------:R-:W-:Y:S01]  /*137a0*/  MOV R6, R7 ;  /* 0x0000000700067202 */ /* 0x000fe20000000f00 */
        /* <DEDUP_REMOVED lines=10> */
[----:B------:R-:W-:Y:S01]  /*13850*/  MOV R226, R227 ;  /* 0x000000e300e27202 */ /* 0x000fe20000000f00 */
[----:B------:R-:W-:Y:S01]  /*13860*/  IMAD.MOV.U32 R227, RZ, RZ, R127 ;  /* 0x000000ffffe37224 */ /* 0x000fe200078e007f */
[----:B------:R2:W5:Y:S01]  /*13870*/  LDL.LU R241, [R1+0x6c] ;  /* 0x00006c0001f17983 */ /* 0x0005620000300800 */
[----:B------:R-:W-:Y:S01]  /*13880*/  IMAD.MOV.U32 R127, RZ, RZ, R96 ;  /* 0x000000ffff7f7224 */ /* 0x000fe200078e0060 */
[----:B------:R-:W-:Y:S01]  /*13890*/  MOV R96, R184 ;  /* 0x000000b800607202 */ /* 0x000fe20000000f00 */
[----:B------:R-:W-:-:S02]  /*138a0*/  IMAD.MOV.U32 R184, RZ, RZ, R23 ;  /* 0x000000ffffb87224 */ /* 0x000fc400078e0017 */
[----:B------:R-:W-:Y:S01]  /*138b0*/  IMAD.MOV.U32 R154, RZ, RZ, R84 ;  /* 0x000000ffff9a7224 */ /* 0x000fe200078e0054 */
[----:B------:R1:W-:Y:S01]  /*138c0*/  MUFU.EX2 R23, R3 ;  /* 0x0000000300177308 */ /* 0x0003e20000000800 */
[----:B------:R-:W-:Y:S01]  /*138d0*/  HMMA.16816.F32 R84, R8, R24, R116 ;  /* 0x000000180854723c */ /* 0x000fe20000001874 */
[----:B------:R-:W-:Y:S01]  /*138e0*/  IMAD.MOV.U32 R125, RZ, RZ, R100 ;  /* 0x000000ffff7d7224 */ /* 0x000fe200078e0064 */
[----:B------:R2:W5:Y:S01]  /*138f0*/  LDL.LU R240, [R1+0x68] ;  /* 0x0000680001f07983 */ /* 0x0005620000300800 */
[----:B------:R-:W-:Y:S02]  /*13900*/  FFMA.FTZ R4, R220, c[0x0][0x2d0], -R0 ;  /* 0x0000b400dc047a23 */ /* 0x000fe40000010800 */
[----:B------:R-:W-:Y:S02]  /*13910*/  FADD.FTZ R5, R203, R202 ;  /* 0x000000cacb057221 */ /* 0x000fe40000010000 */
[----:B------:R-:W-:Y:S02]  /*13920*/  IMAD.MOV.U32 R97, RZ, RZ, R99 ;  /* 0x000000ffff617224 */ /* 0x000fe400078e0063 */
[----:B-1----:R-:W-:-:S04]  /*13930*/  FFMA.FTZ R3, R6, c[0x0][0x2d0], -R22 ;  /* 0x0000b40006037a23 */ /* 0x002fc80000010816 */
[----:B------:R1:W3:Y:S01]  /*13940*/  MUFU.EX2 R24, R3 ;  /* 0x0000000300187308 */ /* 0x0002e20000000800 */
[----:B------:R-:W-:Y:S01]  /*13950*/  HMMA.16816.F32 R204, R8, R26, R56 ;  /* 0x0000001a08cc723c */ /* 0x000fe20000001838 */
[----:B------:R-:W-:Y:S02]  /*13960*/  IMAD.MOV.U32 R124, RZ, RZ, R101 ;  /* 0x000000ffff7c7224 */ /* 0x000fe400078e0065 */
[----:B-1----:R-:W-:-:S04]  /*13970*/  FFMA.FTZ R3, R7, c[0x0][0x2d0], -R22 ;  /* 0x0000b40007037a23 */ /* 0x002fc80000010816 */
[----:B------:R1:W-:Y:S01]  /*13980*/  MUFU.EX2 R25, R3 ;  /* 0x0000000300197308 */ /* 0x0003e20000000800 */
[----:B------:R-:W-:Y:S01]  /*13990*/  HMMA.16816.F32 R100, R8, R16, R112 ;  /* 0x000000100864723c */ /* 0x000fe20000001870 */
[----:B-1----:R-:W-:-:S06]  /*139a0*/  FFMA.FTZ R3, R152, c[0x0][0x2d0], -R22 ;  /* 0x0000b40098037a23 */ /* 0x002fcc0000010816 */
[----:B------:R1:W4:Y:S02]  /*139b0*/  MUFU.EX2 R26, R3 ;  /* 0x00000003001a7308 */ /* 0x0003240000000800 */
[----:B-1----:R-:W-:-:S06]  /*139c0*/  FFMA.FTZ R3, R153, c[0x0][0x2d0], -R21 ;  /* 0x0000b40099037a23 */ /* 0x002fcc0000010815 */
[----:B------:R1:W-:Y:S02]  /*139d0*/  MUFU.EX2 R16, R3 ;  /* 0x0000000300107308 */ /* 0x0003e40000000800 */
[----:B-1----:R-:W-:-:S06]  /*139e0*/  FFMA.FTZ R3, R154, c[0x0][0x2d0], -R21 ;  /* 0x0000b4009a037a23 */ /* 0x002fcc0000010815 */
[----:B------:R1:W-:Y:S01]  /*139f0*/  MUFU.EX2 R18, R3 ;  /* 0x0000000300127308 */ /* 0x0003e20000000800 */
[----:B------:R-:W-:Y:S01]  /*13a00*/  HMMA.16816.F32 R116, R8, R12, R88 ;  /* 0x0000000c0874723c */ /* 0x000fe20000001858 */
[----:B-1----:R-:W-:-:S07]  /*13a10*/  FFMA.FTZ R3, R155, c[0x0][0x2d0], -R21 ;  /* 0x0000b4009b037a23 */ /* 0x002fce0000010815 */
[----:B------:R-:W-:Y:S01]  /*13a20*/  HMMA.16816.F32 R56, R8, R14, R80 ;  /* 0x0000000e0838723c */ /* 0x000fe20000001850 */
[----:B------:R-:W1:Y:S01]  /*13a30*/  LDSM.16.MT88.4 R152, [R233+0x1900] ;  /* 0x00190000e998783b */ /* 0x000e620000004200 */
[----:B------:R2:W-:Y:S01]  /*13a40*/  MUFU.EX2 R22, R3 ;  /* 0x0000000300167308 */ /* 0x0005e20000000800 */
[----:B------:R-:W-:Y:S02]  /*13a50*/  IMAD.MOV.U32 R7, RZ, RZ, R225 ;  /* 0x000000ffff077224 */ /* 0x000fe400078e00e1 */
[----:B------:R-:W-:Y:S02]  /*13a60*/  FADD.FTZ R6, R218, R217 ;  /* 0x000000d9da067221 */ /* 0x000fe40000010000 */
[----:B------:R-:W-:Y:S01]  /*13a70*/  IMAD.MOV.U32 R27, RZ, RZ, R127 ;  /* 0x000000ffff1b7224 */ /* 0x000fe200078e007f */
[----:B------:R-:W-:Y:S02]  /*13a80*/  MOV R220, R128 ;  /* 0x0000008000dc7202 */ /* 0x000fe40000000f00 */
[----:B------:R-:W-:Y:S01]  /*13a90*/  MUFU.EX2 R13, R4 ;  /* 0x00000004000d7308 */ /* 0x000fe20000000800 */
[----:B------:R-:W-:-:S02]  /*13aa0*/  MOV R113, R96 ;  /* 0x0000006000717202 */ /* 0x000fc40000000f00 */
[----:B------:R-:W-:Y:S01]  /*13ab0*/  MOV R99, R238 ;  /* 0x000000ee00637202 */ /* 0x000fe20000000f00 */
[----:B------:R-:W-:Y:S01]  /*13ac0*/  IMAD.MOV.U32 R98, RZ, RZ, R239 ;  /* 0x000000ffff627224 */ /* 0x000fe200078e00ef */
[----:B------:R-:W-:Y:S01]  /*13ad0*/  MOV R115, R226 ;  /* 0x000000e200737202 */ /* 0x000fe20000000f00 */
[----:B------:R-:W-:Y:S01]  /*13ae0*/  FADD.FTZ R9, R201, R200 ;  /* 0x000000c8c9097221 */ /* 0x000fe20000010000 */
[----:B------:R-:W-:Y:S01]  /*13af0*/  LDSM.16.MT88.4 R80, [R233+0x3900] ;  /* 0x00390000e950783b */ /* 0x000fe20000004200 */
[----:B--2---:R-:W-:Y:S01]  /*13b00*/  FFMA.FTZ R3, R224, c[0x0][0x2d0], -R21 ;  /* 0x0000b400e0037a23 */ /* 0x004fe20000010815 */
[----:B------:R-:W-:Y:S01]  /*13b10*/  MOV R127, R168 ;  /* 0x000000a8007f7202 */ /* 0x000fe20000000f00 */
[----:B------:R-:W-:Y:S01]  /*13b20*/  IMAD.MOV.U32 R218, RZ, RZ, R131 ;  /* 0x000000ffffda7224 */ /* 0x000fe200078e0083 */
[----:B------:R-:W-:Y:S01]  /*13b30*/  MOV R217, R130 ;  /* 0x0000008200d97202 */ /* 0x000fe20000000f00 */
[----:B------:R2:W1:Y:S01]  /*13b40*/  MUFU.EX2 R21, R3 ;  /* 0x0000000300157308 */ /* 0x0004620000000800 */
[----:B---3--:R-:W-:Y:S01]  /*13b50*/  F2FP.PACK_AB R128, R24, R23 ;  /* 0x000000171880723e */ /* 0x008fe200000000ff */
[----:B------:R-:W-:-:S02]  /*13b60*/  IMAD.MOV.U32 R96, RZ, RZ, R171 ;  /* 0x000000ffff607224 */ /* 0x000fc400078e00ab */
[----:B------:R-:W-:Y:S01]  /*13b70*/  IMAD.MOV.U32 R114, RZ, RZ, R227 ;  /* 0x000000ffff727224 */ /* 0x000fe200078e00e3 */
[----:B------:R-:W-:Y:S01]  /*13b80*/  MOV R225, R186 ;  /* 0x000000ba00e17202 */ /* 0x000fe20000000f00 */
[----:B------:R-:W-:Y:S01]  /*13b90*/  IMAD.MOV.U32 R226, RZ, RZ, R185 ;  /* 0x000000ffffe27224 */ /* 0x000fe200078e00b9 */
[----:B------:R-:W-:Y:S04]  /*13ba0*/  LDSM.16.MT88.4 R200, [R235+0x1900] ;  /* 0x00190000ebc8783b */ /* 0x000fe80000004200 */
[----:B------:R3:W5:Y:S01]  /*13bb0*/  LDL.LU R239, [R1+0x64] ;  /* 0x0000640001ef7983 */ /* 0x0007620000300800 */
[----:B--2---:R-:W-:Y:S01]  /*13bc0*/  FFMA.FTZ R3, R231, c[0x0][0x2d0], -R20 ;  /* 0x0000b400e7037a23 */ /* 0x004fe20000010814 */
[----:B----4-:R-:W-:Y:S02]  /*13bd0*/  F2FP.PACK_AB R130, R26, R25 ;  /* 0x000000191a82723e */ /* 0x010fe400000000ff */
[----:B-1----:R-:W-:Y:S01]  /*13be0*/  F2FP.PACK_AB R131, R21, R22 ;  /* 0x000000161583723e */ /* 0x002fe200000000ff */
[----:B------:R1:W-:Y:S01]  /*13bf0*/  MUFU.EX2 R12, R3 ;  /* 0x00000003000c7308 */ /* 0x0003e20000000800 */
[----:B------:R-:W-:Y:S01]  /*13c00*/  IMAD.MOV.U32 R227, RZ, RZ, R184 ;  /* 0x000000ffffe37224 */ /* 0x000fe200078e00b8 */
[----:B------:R3:W5:Y:S01]  /*13c10*/  LDL.LU R238, [R1+0x60] ;  /* 0x0000600001ee7983 */ /* 0x0007620000300800 */
[----:B------:R-:W-:-:S02]  /*13c20*/  IMAD.MOV.U32 R224, RZ, RZ, R187 ;  /* 0x000000ffffe07224 */ /* 0x000fc400078e00bb */
[----:B------:R-:W-:Y:S01]  /*13c30*/  IMAD.MOV.U32 R231, RZ, RZ, R114 ;  /* 0x000000ffffe77224 */ /* 0x000fe200078e0072 */
[----:B------:R-:W-:Y:S04]  /*13c40*/  LDSM.16.MT88.4 R184, [R236+0x1900] ;  /* 0x00190000ecb8783b */ /* 0x000fe80000004200 */
[----:B------:R3:W5:Y:S04]  /*13c50*/  LDL.LU R237, [R1+0x5c] ;  /* 0x00005c0001ed7983 */ /* 0x0007680000300800 */
[----:B------:R3:W5:Y:S01]  /*13c60*/  LDL.LU R232, [R1+0x58] ;  /* 0x0000580001e87983 */ /* 0x0007620000300800 */
[----:B-1----:R-:W-:-:S04]  /*13c70*/  FFMA.FTZ R3, R230, c[0x0][0x2d0], -R20 ;  /* 0x0000b400e6037a23 */ /* 0x002fc80000010814 */
[----:B------:R1:W2:Y:S02]  /*13c80*/  MUFU.EX2 R15, R3 ;  /* 0x00000003000f7308 */ /* 0x0002a40000000800 */
[----:B-1----:R-:W-:-:S06]  /*13c90*/  FFMA.FTZ R3, R229, c[0x0][0x2d0], -R20 ;  /* 0x0000b400e5037a23 */ /* 0x002fcc0000010814 */
[----:B------:R1:W-:Y:S02]  /*13ca0*/  MUFU.EX2 R17, R3 ;  /* 0x0000000300117308 */ /* 0x0003e40000000800 */
[----:B-1----:R-:W-:-:S06]  /*13cb0*/  FFMA.FTZ R3, R228, c[0x0][0x2d0], -R20 ;  /* 0x0000b400e4037a23 */ /* 0x002fcc0000010814 */
[----:B------:R1:W-:Y:S01]  /*13cc0*/  MUFU.EX2 R19, R3 ;  /* 0x0000000300137308 */ /* 0x0003e20000000800 */
[----:B------:R-:W-:Y:S01]  /*13cd0*/  MOV R229, R7 ;  /* 0x0000000700e57202 */ /* 0x000fe20000000f00 */
[----:B-1----:R-:W-:-:S06]  /*13ce0*/  FFMA.FTZ R3, R222, c[0x0][0x2d0], -R0 ;  /* 0x0000b400de037a23 */ /* 0x002fcc0000010800 */
[----:B------:R1:W-:Y:S01]  /*13cf0*/  MUFU.EX2 R10, R3 ;  /* 0x00000003000a7308 */ /* 0x0003e20000000800 */
[----:B------:R-:W-:Y:S02]  /*13d00*/  FADD.FTZ R20, R223, R6 ;  /* 0x00000006df147221 */ /* 0x000fe40000010000 */
[----:B-1----:R-:W-:-:S05]  /*13d10*/  FFMA.FTZ R3, R221, c[0x0][0x2d0], -R0 ;  /* 0x0000b400dd037a23 */ /* 0x002fca0000010800 */
[----:B------:R1:W4:Y:S02]  /*13d20*/  MUFU.EX2 R11, R3 ;  /* 0x00000003000b7308 */ /* 0x0003240000000800 */
[----:B-1----:R-:W-:-:S06]  /*13d30*/  FFMA.FTZ R3, R219, c[0x0][0x2d0], -R0 ;  /* 0x0000b400db037a23 */ /* 0x002fcc0000010800 */
[----:B------:R1:W1:Y:S02]  /*13d40*/  MUFU.EX2 R14, R3 ;  /* 0x00000003000e7308 */ /* 0x0002640000000800 */
[----:B-1----:R-:W-:Y:S02]  /*13d50*/  FADD.FTZ R3, R216, R5 ;  /* 0x00000005d8037221 */ /* 0x002fe40000010000 */
[----:B------:R-:W1:Y:S01]  /*13d60*/  LDSM.16.MT88.4 R4, [R235+0x3900] ;  /* 0x00390000eb04783b */ /* 0x000e620000004200 */
[----:B------:R-:W-:Y:S01]  /*13d70*/  IMAD.MOV.U32 R228, RZ, RZ, R124 ;  /* 0x000000ffffe47224 */ /* 0x000fe200078e007c */
[----:B------:R-:W-:Y:S01]  /*13d80*/  MOV R222, R125 ;  /* 0x0000007d00de7202 */ /* 0x000fe20000000f00 */
[----:B------:R-:W-:Y:S01]  /*13d90*/  IMAD.MOV.U32 R221, RZ, RZ, R126 ;  /* 0x000000ffffdd7224 */ /* 0x000fe200078e007e */
[----:B------:R-:W-:Y:S01]  /*13da0*/  MOV R223, R127 ;  /* 0x0000007f00df7202 */ /* 0x000fe20000000f00 */
[----:B------:R-:W-:Y:S01]  /*13db0*/  IMAD.MOV.U32 R219, RZ, RZ, R129 ;  /* 0x000000ffffdb7224 */ /* 0x000fe200078e0081 */
[----:B------:R-:W-:-:S02]  /*13dc0*/  F2FP.PACK_AB R129, R18, R16 ;  /* 0x000000101281723e */ /* 0x000fc400000000ff */
[----:B--2---:R-:W-:Y:S02]  /*13dd0*/  F2FP.PACK_AB R124, R15, R12 ;  /* 0x0000000c0f7c723e */ /* 0x004fe400000000ff */
[----:B----4-:R-:W-:Y:S02]  /*13de0*/  F2FP.PACK_AB R125, R11, R10 ;  /* 0x0000000a0b7d723e */ /* 0x010fe400000000ff */
[----:B------:R-:W-:Y:S02]  /*13df0*/  F2FP.PACK_AB R126, R19, R17 ;  /* 0x00000011137e723e */ /* 0x000fe400000000ff */
[----:B------:R-:W-:Y:S01]  /*13e00*/  F2FP.PACK_AB R127, R14, R13 ;  /* 0x0000000d0e7f723e */ /* 0x000fe200000000ff */
[----:B------:R-:W-:Y:S01]  /*13e10*/  FADD.FTZ R0, R170, R169 ;  /* 0x000000a9aa007221 */ /* 0x000fe20000010000 */
[----:B------:R-:W-:Y:S01]  /*13e20*/  HMMA.16816.F32 R144, R128, R152, R144 ;  /* 0x000000988090723c */ /* 0x000fe20000001890 */
[----:B------:R-:W-:Y:S01]  /*13e30*/  IMAD.MOV.U32 R216, RZ, RZ, R96 ;  /* 0x000000ffffd87224 */ /* 0x000fe200078e0060 */
[----:B------:R-:W2:Y:S01]  /*13e40*/  LDSM.16.MT88.4 R168, [R234+0x1900] ;  /* 0x00190000eaa8783b */ /* 0x000ea20000004200 */
[----:B------:R-:W-:Y:S01]  /*13e50*/  FADD.FTZ R8, R113, R0 ;  /* 0x0000000071087221 */ /* 0x000fe20000010000 */
[----:B------:R-:W-:-:S04]  /*13e60*/  MOV R0, R99 ;  /* 0x0000006300007202 */ /* 0x000fc80000000f00 */
[----:B------:R-:W-:Y:S01]  /*13e70*/  HMMA.16816.F32 R140, R124, R152, R140 ;  /* 0x000000987c8c723c */ /* 0x000fe2000000188c */
[----:B------:R-:W-:-:S07]  /*13e80*/  FADD.FTZ R0, R0, R9 ;  /* 0x0000000900007221 */ /* 0x000fce0000010000 */
[-C--:B------:R-:W-:Y:S08]  /*13e90*/  HMMA.16816.F32 R148, R124, R154.reuse, R148 ;  /* 0x0000009a7c94723c */ /* 0x080ff00000001894 */
[----:B------:R-:W-:Y:S07]  /*13ea0*/  HMMA.16816.F32 R152, R128, R154, R28 ;  /* 0x0000009a8098723c */ /* 0x000fee000000181c */
[----:B------:R-:W-:Y:S01]  /*13eb0*/  IMAD.MOV.U32 R30, RZ, RZ, R98 ;  /* 0x000000ffff1e7224 */ /* 0x000fe200078e0062 */
[----:B------:R-:W-:Y:S01]  /*13ec0*/  MOV R31, R97 ;  /* 0x00000061001f7202 */ /* 0x000fe20000000f00 */
[----:B------:R-:W-:Y:S01]  /*13ed0*/  FADD.FTZ R0, R223, R0 ;  /* 0x00000000df007221 */ /* 0x000fe20000010000 */
[----:B-1----:R-:W-:Y:S01]  /*13ee0*/  HMMA.16816.F32 R120, R124, R4, R120 ;  /* 0x000000047c78723c */ /* 0x002fe20000001878 */
[----:B------:R-:W-:Y:S01]  /*13ef0*/  FADD.FTZ R8, R30, R8 ;  /* 0x000000081e087221 */ /* 0x000fe20000010000 */
[----:B------:R-:W1:Y:S03]  /*13f00*/  LDSM.16.MT88.4 R96, [R234+0x3900] ;  /* 0x00390000ea60783b */ /* 0x000e660000004200 */
[----:B------:R-:W-:-:S03]  /*13f10*/  FADD.FTZ R9, R218, R8 ;  /* 0x00000008da097221 */ /* 0x000fc60000010000 */
[----:B------:R-:W-:Y:S01]  /*13f20*/  HMMA.16816.F32 R116, R128, R4, R116 ;  /* 0x000000048074723c */ /* 0x000fe20000001874 */
[----:B------:R-:W-:Y:S02]  /*13f30*/  FADD.FTZ R3, R216, R3 ;  /* 0x00000003d8037221 */ /* 0x000fe40000010000 */
[----:B------:R-:W-:Y:S02]  /*13f40*/  IMAD.MOV.U32 R230, RZ, RZ, R115 ;  /* 0x000000ffffe67224 */ /* 0x000fe400078e0073 */
[----:B------:R-:W4:Y:S02]  /*13f50*/  LDSM.16.MT88.4 R112, [R236+0x3900] ;  /* 0x00390000ec70783b */ /* 0x000f240000004200 */
        /* <DEDUP_REMOVED lines=39> */
[----:B------:R-:W-:Y:S01]  /*141d0*/  FADD.FTZ R5, R11, R5 ;  /* 0x000000050b057221 */ /* 0x000fe20000010000 */
[----:B------:R-:W-:Y:S01]  /*141e0*/  HMMA.16816.F32 R172, R128, R184, R172 ;  /* 0x000000b880ac723c */ /* 0x000fe200000018ac */
[----:B------:R-:W-:Y:S02]  /*141f0*/  FADD.FTZ R4, R15, R4 ;  /* 0x000000040f047221 */ /* 0x000fe40000010000 */
[----:B------:R-:W-:Y:S02]  /*14200*/  FADD.FTZ R0, R26, R0 ;  /* 0x000000001a007221 */ /* 0x000fe40000010000 */
[----:B------:R-:W-:-:S03]  /*14210*/  FADD.FTZ R3, R22, R3 ;  /* 0x0000000316037221 */ /* 0x000fc60000010000 */
[----:B------:R-:W-:Y:S01]  /*14220*/  HMMA.16816.F32 R176, R124, R184, R176 ;  /* 0x000000b87cb0723c */ /* 0x000fe200000018b0 */
[----:B------:R-:W-:Y:S02]  /*14230*/  FADD.FTZ R5, R13, R5 ;  /* 0x000000050d057221 */ /* 0x000fe40000010000 */
[----:B------:R-:W-:-:S05]  /*14240*/  FADD.FTZ R4, R17, R4 ;  /* 0x0000000411047221 */ /* 0x000fca0000010000 */
[-C--:B------:R-:W-:Y:S01]  /*14250*/  HMMA.16816.F32 R180, R124, R186.reuse, R180 ;  /* 0x000000ba7cb4723c */ /* 0x080fe200000018b4 */
[----:B------:R1:W-:Y:S07]  /*14260*/  STL [R1+0xc], R0 ;  /* 0x00000c0001007387 */ /* 0x0003ee0000100800 */
[C---:B------:R-:W-:Y:S08]  /*14270*/  HMMA.16816.F32 R184, R128.reuse, R186, R76 ;  /* 0x000000ba80b8723c */ /* 0x040ff0000000184c */
[-C--:B--2---:R-:W-:Y:S08]  /*14280*/  HMMA.16816.F32 R156, R128, R168.reuse, R156 ;  /* 0x000000a8809c723c */ /* 0x084ff0000000189c */
[----:B------:R-:W-:Y:S01]  /*14290*/  HMMA.16816.F32 R160, R124, R168, R160 ;  /* 0x000000a87ca0723c */ /* 0x000fe200000018a0 */
[----:B-1----:R-:W-:-:S07]  /*142a0*/  FADD.FTZ R0, R14, R5 ;  /* 0x000000050e007221 */ /* 0x002fce0000010000 */
[C---:B------:R-:W-:Y:S08]  /*142b0*/  HMMA.16816.F32 R164, R124.reuse, R170, R164 ;  /* 0x000000aa7ca4723c */ /* 0x040ff000000018a4 */
[C---:B------:R-:W-:Y:S08]  /*142c0*/  HMMA.16816.F32 R192, R124.reuse, R200, R192 ;  /* 0x000000c87cc0723c */ /* 0x040ff000000018c0 */
[C---:B------:R-:W-:Y:S08]  /*142d0*/  HMMA.16816.F32 R196, R124.reuse, R202, R196 ;  /* 0x000000ca7cc4723c */ /* 0x040ff000000018c4 */
[C---:B------:R-:W-:Y:S08]  /*142e0*/  HMMA.16816.F32 R72, R124.reuse, R80, R72 ;  /* 0x000000507c48723c */ /* 0x040ff00000001848 */
[C---:B------:R-:W-:Y:S08]  /*142f0*/  HMMA.16816.F32 R76, R124.reuse, R82, R44 ;  /* 0x000000527c4c723c */ /* 0x040ff0000000182c */
[C---:B------:R-:W-:Y:S08]  /*14300*/  HMMA.16816.F32 R88, R124.reuse, R96, R40 ;  /* 0x000000607c58723c */ /* 0x040ff00000001828 */
[C---:B------:R-:W-:Y:S08]  /*14310*/  HMMA.16816.F32 R92, R124.reuse, R98, R92 ;  /* 0x000000627c5c723c */ /* 0x040ff0000000185c */
[C---:B----4-:R-:W-:Y:S08]  /*14320*/  HMMA.16816.F32 R104, R124.reuse, R112, R104 ;  /* 0x000000707c68723c */ /* 0x050ff00000001868 */
        /* <DEDUP_REMOVED lines=21> */
[----:B------:R-:W3:Y:S04]  /*14480*/  LDL.64 R224, [R1+0x30] ;  /* 0x0000300001e07983 */ /* 0x000ee80000100a00 */
[----:B------:R-:W3:Y:S04]  /*14490*/  LDL R227, [R1+0x54] ;  /* 0x0000540001e37983 */ /* 0x000ee80000100800 */
[----:B------:R-:W3:Y:S01]  /*144a0*/  LDL.LU R138, [R1+0x4] ;  /* 0x00000400018a7983 */ /* 0x000ee20000300800 */
[----:B------:R-:W-:Y:S01]  /*144b0*/  IMAD.MOV.U32 R132, RZ, RZ, R135 ;  /* 0x000000ffff847224 */ /* 0x000fe200078e0087 */
[----:B------:R-:W-:Y:S01]  /*144c0*/  ULDC.64 UR4, c[0x0][0x118] ;  /* 0x0000460000047ab9 */ /* 0x000fe20000000a00 */
[----:B------:R-:W-:-:S02]  /*144d0*/  IMAD.MOV.U32 R3, RZ, RZ, R136 ;  /* 0x000000ffff037224 */ /* 0x000fc400078e0088 */
[----:B------:R-:W-:Y:S01]  /*144e0*/  IMAD.MOV.U32 R137, RZ, RZ, R134 ;  /* 0x000000ffff897224 */ /* 0x000fe200078e0086 */
[----:B--2---:R-:W-:Y:S02]  /*144f0*/  IADD3 R5, P1, R228, 0x40, RZ ;  /* 0x00000040e4057810 */ /* 0x004fe40007f3e0ff */
[----:B---3--:R-:W-:Y:S02]  /*14500*/  LEA.HI.SX32 R0, R138, 0xfffffffe, 0x1a ;  /* 0xfffffffe8a007811 */ /* 0x008fe400078fd2ff */
[----:B------:R-:W-:Y:S02]  /*14510*/  MOV R138, R2 ;  /* 0x00000002008a7202 */ /* 0x000fe40000000f00 */
[----:B----4-:R-:W-:Y:S01]  /*14520*/  IADD3 R2, P0, R230, 0x40, RZ ;  /* 0x00000040e6027810 */ /* 0x010fe20007f1e0ff */
[----:B------:R1:W-:Y:S04]  /*14530*/  STL [R1], R0 ;  /* 0x0000000001007387 */ /* 0x0003e80000100800 */
[----:B------:R-:W-:Y:S04]  /*14540*/  STL [R1+0x2c], R5 ;  /* 0x00002c0501007387 */ /* 0x000fe80000100800 */
[----:B------:R2:W-:Y:S01]  /*14550*/  STL [R1+0x24], R2 ;  /* 0x0000240201007387 */ /* 0x0005e20000100800 */
[----:B-1----:R-:W-:-:S05]  /*14560*/  MOV R0, c[0x0][0x208] ;  /* 0x0000820000007a02 */ /* 0x002fca0000000f00 */
[----:B------:R-:W-:Y:S02]  /*14570*/  IMAD.SHL.U32 R4, R0, 0x20, RZ ;  /* 0x0000002000047824 */ /* 0x000fe400078e00ff */
[----:B--2---:R-:W-:-:S03]  /*14580*/  IMAD.X R2, RZ, RZ, R225, P0 ;  /* 0x000000ffff027224 */ /* 0x004fc600000e06e1 */
[----:B------:R-:W-:Y:S02]  /*14590*/  IADD3 R0, P2, R4, 0x80, RZ ;  /* 0x0000008004007810 */ /* 0x000fe40007f5e0ff */
[----:B------:R-:W-:-:S03]  /*145a0*/  IADD3.X R4, RZ, R226, RZ, P1, !PT ;  /* 0x000000e2ff047210 */ /* 0x000fc60000ffe4ff */
[----:B------:R1:W-:Y:S04]  /*145b0*/  STL [R1+0x1c], R0 ;  /* 0x00001c0001007387 */ /* 0x0003e80000100800 */
[----:B------:R2:W-:Y:S01]  /*145c0*/  STL [R1+0x28], R4 ;  /* 0x0000280401007387 */ /* 0x0005e20000100800 */
[----:B-1----:R-:W-:-:S05]  /*145d0*/  IADD3.X R0, RZ, R227, RZ, P2, !PT ;  /* 0x000000e3ff007210 */ /* 0x002fca00017fe4ff */
[----:B------:R2:W-:Y:S04]  /*145e0*/  STL [R1+0x18], R0 ;  /* 0x0000180001007387 */ /* 0x0005e80000100800 */
[----:B------:R2:W-:Y:S02]  /*145f0*/  STL [R1+0x20], R2 ;  /* 0x0000200201007387 */ /* 0x0005e40000100800 */
.L_x_839:
[----:B------:R-:W3:Y:S01]  /*14600*/  LDL.64 R26, [R1+0x38] ;  /* 0x00003800011a7983 */ /* 0x000ee20000100a00 */
[----:B------:R-:W-:Y:S04]  /*14610*/  DEPBAR.LE SB0, 0x0 ;  /* 0x000080000000791a */ /* 0x000fe80000000000 */
[----:B------:R-:W-:Y:S01]  /*14620*/  MOV R58, c[0x0][0x208] ;  /* 0x00008200003a7a02 */ /* 0x000fe20000000f00 */
[----:B----4-:R-:W4:Y:S01]  /*14630*/  LDL R24, [R1+0x2c] ;  /* 0x00002c0001187983 */ /* 0x010f220000100800 */
[----:B------:R-:W-:Y:S02]  /*14640*/  MOV R57, 0x5 ;  /* 0x0000000500397802 */ /* 0x000fe40000000f00 */
[----:B------:R-:W-:Y:S01]  /*14650*/  SHF.L.U32 R58, R58, 0x5, RZ ;  /* 0x000000053a3a7819 */ /* 0x000fe200000006ff */
[----:B--2---:R-:W2:Y:S01]  /*14660*/  LDL R31, [R1+0x4c] ;  /* 0x00004c00011f7983 */ /* 0x004ea20000100800 */
[----:B------:R-:W-:Y:S03]  /*14670*/  MOV R56, c[0x0][0x208] ;  /* 0x0000820000387a02 */ /* 0x000fe60000000f00 */
[----:B------:R-:W2:Y:S01]  /*14680*/  LDL R30, [R1+0x28] ;  /* 0x00002800011e7983 */ /* 0x000ea20000100800 */
[----:B------:R-:W-:Y:S03]  /*14690*/  SHF.L.U64.HI R56, R56, R57, c[0x0][0x20c] ;  /* 0x0000830038387619 */ /* 0x000fe60000010239 */
[----:B------:R-:W2:Y:S04]  /*146a0*/  LDL R55, [R1+0x1c] ;  /* 0x00001c0001377983 */ /* 0x000ea80000100800 */
[----:B------:R1:W-:Y:S04]  /*146b0*/  STL [R1+0x94], R129 ;  /* 0x0000948101007387 */ /* 0x0003e80000100800 */
[----:B------:R-:W-:Y:S08]  /*146c0*/  BAR.SYNC.DEFER_BLOCKING 0x0 ;  /* 0x0000000000007b1d */ /* 0x000ff00000010000 */
[----:B-----5:R-:W-:Y:S08]  /*146d0*/  LDSM.16.M88.4 R64, [R239+0x8100] ;  /* 0x00810000ef40783b */ /* 0x020ff00000000200 */
[----:B-1----:R-:W2:Y:S04]  /*146e0*/  LDL.LU R129, [R1] ;  /* 0x0000000001817983 */ /* 0x002ea80000300800 */
[----:B------:R-:W-:Y:S04]  /*146f0*/  STL [R1+0x90], R130 ;  /* 0x0000908201007387 */ /* 0x000fe80000100800 */
[----:B------:R-:W-:Y:S04]  /*14700*/  STL [R1+0x8c], R131 ;  /* 0x00008c8301007387 */ /* 0x000fe80000100800 */
[----:B------:R-:W4:Y:S04]  /*14710*/  LDL R54, [R1+0x18] ;  /* 0x0000180001367983 */ /* 0x000f280000100800 */
[----:B------:R-:W1:Y:S08]  /*14720*/  LDSM.16.M88.4 R16, [R232+0x4100] ;  /* 0x00410000e810783b */ /* 0x000e700000000200 */
[----:B------:R-:W1:Y:S08]  /*14730*/  LDSM.16.M88.4 R60, [R239+0xa100] ;  /* 0x00a10000ef3c783b */ /* 0x000e700000000200 */
[----:B------:R-:W1:Y:S08]  /*14740*/  LDSM.16.M88.4 R32, [R232+0x4900] ;  /* 0x00490000e820783b */ /* 0x000e700000000200 */
[----:B------:R-:W2:Y:S08]  /*14750*/  LDSM.16.M88.4 R48, [R232+0x5100] ;  /* 0x00510000e830783b */ /* 0x000eb00000000200 */
[----:B------:R-:W2:Y:S01]  /*14760*/  LDSM.16.M88.4 R204, [R232+0x5900] ;  /* 0x00590000e8cc783b */ /* 0x000ea20000000200 */
[-C--:B-1----:R-:W-:Y:S07]  /*14770*/  HMMA.16816.F32 R4, R64, R16.reuse, RZ ;  /* 0x000000104004723c */ /* 0x082fee00000018ff */
[----:B------:R-:W-:Y:S01]  /*14780*/  LDSM.16.M88.4 R208, [R241+0x8100] ;  /* 0x00810000f1d0783b */ /* 0x000fe20000000200 */
[C---:B------:R-:W-:Y:S07]  /*14790*/  HMMA.16816.F32 R8, R60.reuse, R16, RZ ;  /* 0x000000103c08723c */ /* 0x040fee00000018ff */
[----:B------:R-:W1:Y:S01]  /*147a0*/  LDSM.16.M88.4 R212, [R243] ;  /* 0x00000000f3d4783b */ /* 0x000e620000000200 */
[-C--:B------:R-:W-:Y:S07]  /*147b0*/  HMMA.16816.F32 R12, R60, R18.reuse, RZ ;  /* 0x000000123c0c723c */ /* 0x080fee00000018ff */
[----:B------:R-:W1:Y:S01]  /*147c0*/  LDSM.16.M88.4 R216, [R241+0xa100] ;  /* 0x00a10000f1d8783b */ /* 0x000e620000000200 */
[C---:B------:R-:W-:Y:S07]  /*147d0*/  HMMA.16816.F32 R16, R64.reuse, R18, RZ ;  /* 0x000000124010723c */ /* 0x040fee00000018ff */
[----:B------:R-:W1:Y:S01]  /*147e0*/  LDSM.16.M88.4 R220, [R251] ;  /* 0x00000000fbdc783b */ /* 0x000e620000000200 */
[-C--:B------:R-:W-:Y:S07]  /*147f0*/  HMMA.16816.F32 R20, R64, R32.reuse, RZ ;  /* 0x000000204014723c */ /* 0x080fee00000018ff */
[----:B------:R-:W1:Y:S08]  /*14800*/  LDSM.16.M88.4 R224, [R250] ;  /* 0x00000000fae0783b */ /* 0x000e700000000200 */
[----:B------:R-:W1:Y:S08]  /*14810*/  LDSM.16.M88.4 R228, [R249] ;  /* 0x00000000f9e4783b */ /* 0x000e700000000200 */
[----:B------:R-:W-:Y:S04]  /*14820*/  STL [R1+0x58], R243 ;  /* 0x000058f301007387 */ /* 0x000fe80000100800 */
        /* <DEDUP_REMOVED lines=11> */
[----:B------:R-:W-:Y:S01]  /*148e0*/  STL [R1+0x88], R238 ;  /* 0x000088ee01007387 */ /* 0x000fe20000100800 */
[----:B--2---:R-:W-:Y:S01]  /*148f0*/  SHF.R.S32.HI R0, RZ, 0x1f, R129 ;  /* 0x0000001fff007819 */ /* 0x004fe20000011481 */
[C---:B------:R-:W-:Y:S04]  /*14900*/  IMAD.WIDE.U32 R28, R129.reuse, c[0x0][0x208], RZ ;  /* 0x00008200811c7a25 */ /* 0x040fe800078e00ff */
[----:B------:R-:W-:Y:S01]  /*14910*/  IMAD R0, R0, c[0x0][0x208], RZ ;  /* 0x0000820000007a24 */ /* 0x000fe200078e02ff */
[----:B------:R-:W-:Y:S03]  /*14920*/  SHF.L.U32 R38, R28, 0x6, RZ ;  /* 0x000000061c267819 */ /* 0x000fe600000006ff */
[----:B------:R-:W-:Y:S01]  /*14930*/  IMAD R0, R129, c[0x0][0x20c], R0 ;  /* 0x0000830081007a24 */ /* 0x000fe200078e0200 */
[C---:B---3--:R-:W-:Y:S02]  /*14940*/  IADD3 R2, P5, R38.reuse, R26, RZ ;  /* 0x0000001a26027210 */ /* 0x048fe40007fbe0ff */
[----:B----4-:R-:W-:Y:S02]  /*14950*/  IADD3 R38, P1, R38, R24, RZ ;  /* 0x0000001826267210 */ /* 0x010fe40007f3e0ff */
[C---:B------:R-:W-:Y:S02]  /*14960*/  HMMA.16816.F32 R24, R60.reuse, R32, RZ ;  /* 0x000000203c18723c */ /* 0x040fe400000018ff */
[----:B------:R-:W-:Y:S02]  /*14970*/  IADD3 R0, R29, R0, RZ ;  /* 0x000000001d007210 */ /* 0x000fe40007ffe0ff */
[----:B------:R-:W-:Y:S02]  /*14980*/  LEA R36, P2, R2, c[0x0][0x1f8], 0x1 ;  /* 0x00007e0002247a11 */ /* 0x000fe400078408ff */
[----:B------:R-:W-:Y:S02]  /*14990*/  SHF.L.U64.HI R0, R28, 0x6, R0 ;  /* 0x000000061c007819 */ /* 0x000fe40000010200 */
[----:B------:R-:W-:Y:S04]  /*149a0*/  LEA R40, P0, R38, c[0x0][0x1f8], 0x1 ;  /* 0x00007e0026287a11 */ /* 0x000fe800078008ff */
[C---:B------:R-:W-:Y:S02]  /*149b0*/  IADD3.X R32, R0.reuse, R31, RZ, P5, !PT ;  /* 0x0000001f00207210 */ /* 0x040fe40002ffe4ff */
[----:B------:R-:W-:Y:S02]  /*149c0*/  IADD3.X R0, R0, R30, RZ, P1, !PT ;  /* 0x0000001e00007210 */ /* 0x000fe40000ffe4ff */
[-C--:B------:R-:W-:Y:S01]  /*149d0*/  HMMA.16816.F32 R28, R60, R34.reuse, RZ ;  /* 0x000000223c1c723c */ /* 0x080fe200000018ff */
[----:B------:R-:W-:Y:S02]  /*149e0*/  LEA.HI.X R37, R2, c[0x0][0x1fc], R32, 0x1, P2 ;  /* 0x00007f0002257a11 */ /* 0x000fe400010f0c20 */
[----:B------:R-:W-:Y:S02]  /*149f0*/  LEA.HI.X R41, R38, c[0x0][0x1fc], R0, 0x1, P0 ;  /* 0x00007f0026297a11 */ /* 0x000fe400000f0c00 */
[----:B------:R-:W-:Y:S01]  /*14a00*/  IADD3 R44, P0, R36, R58, RZ ;  /* 0x0000003a242c7210 */ /* 0x000fe20007f1e0ff */
[----:B------:R-:W-:Y:S01]  /*14a10*/  @!PT LDS RZ, [RZ] ;  /* 0x00000000fffff984 */ /* 0x000fe20000000800 */
[----:B------:R-:W-:Y:S01]  /*14a20*/  @!PT LDS RZ, [RZ] ;  /* 0x00000000fffff984 */ /* 0x000fe20000000800 */
[----:B------:R-:W-:Y:S01]  /*14a30*/  @!PT LDS RZ, [RZ] ;  /* 0x00000000fffff984 */ /* 0x000fe20000000800 */
[----:B------:R2:W-:Y:S02]  /*14a40*/  LDGSTS.E.BYPASS.LTC128B.128 [R252+0x100], [R36.64], !P4 ;  /* 0x0010000024fc7fae */ /* 0x0005e4000e101d44 */
[C---:B------:R-:W-:Y:S04]  /*14a50*/  HMMA.16816.F32 R32, R64.reuse, R34, RZ ;  /* 0x000000224020723c */ /* 0x040fe800000018ff */
[----:B------:R-:W-:Y:S02]  /*14a60*/  IADD3.X R45, R37, R56, RZ, P0, !PT ;  /* 0x00000038252d7210 */ /* 0x000fe400007fe4ff */
[----:B------:R3:W-:Y:S01]  /*14a70*/  LDGSTS.E.BYPASS.LTC128B.128 [R252+0x2100], [R40.64], !P3 ;  /* 0x0210000028fc7fae */ /* 0x0007e2000d901d44 */
[C---:B------:R-:W-:Y:S02]  /*14a80*/  IADD3 R52, P1, R44.reuse, R58, RZ ;  /* 0x0000003a2c347210 */ /* 0x040fe40007f3e0ff */
[-C--:B------:R-:W-:Y:S03]  /*14a90*/  IADD3 R46, P0, R44, R55.reuse, RZ ;  /* 0x000000372c2e7210 */ /* 0x080fe60007f1e0ff */
[C---:B------:R-:W-:Y:S02]  /*14aa0*/  IADD3.X R53, R45.reuse, R56, RZ, P1, !PT ;  /* 0x000000382d357210 */ /* 0x040fe40000ffe4ff */
[----:B------:R4:W-:Y:S01]  /*14ab0*/  LDGSTS.E.BYPASS.LTC128B.128 [R252+0x900], [R44.64], !P4 ;  /* 0x009000002cfc7fae */ /* 0x0009e2000e101d44 */
[----:B------:R-:W-:Y:S07]  /*14ac0*/  IADD3.X R47, R45, R54, RZ, P0, !PT ;  /* 0x000000362d2f7210 */ /* 0x000fee00007fe4ff */
[----:B------:R4:W-:Y:S01]  /*14ad0*/  LDGSTS.E.BYPASS.LTC128B.128 [R252+0x2900], [R44.64+0x80], !P3 ;  /* 0x029000802cfc7fae */ /* 0x0009e2000d901d44 */
[-C--:B--2---:R-:W-:Y:S07]  /*14ae0*/  HMMA.16816.F32 R36, R64, R48.reuse, RZ ;  /* 0x000000304024723c */ /* 0x084fee00000018ff */
[----:B------:R2:W-:Y:S01]  /*14af0*/  LDGSTS.E.BYPASS.LTC128B.128 [R252+0x1100], [R52.64], !P4 ;  /* 0x0110000034fc7fae */ /* 0x0005e2000e101d44 */
[C---:B---3--:R-:W-:Y:S07]  /*14b00*/  HMMA.16816.F32 R40, R60.reuse, R48, RZ ;  /* 0x000000303c28723c */ /* 0x048fee00000018ff */
[----:B------:R4:W-:Y:S01]  /*14b10*/  LDGSTS.E.BYPASS.LTC128B.128 [R252+0x3100], [R46.64], !P3 ;  /* 0x031000002efc7fae */ /* 0x0009e2000d901d44 */
[C---:B------:R-:W-:Y:S04]  /*14b20*/  IADD3 R48, P0, R52.reuse, R58, RZ ;  /* 0x0000003a34307210 */ /* 0x040fe80007f1e0ff */
[C---:B------:R-:W-:Y:S05]  /*14b30*/  IADD3.X R49, R53.reuse, R56, RZ, P0, !PT ;  /* 0x0000003835317210 */ /* 0x040fea00007fe4ff */
[----:B------:R3:W-:Y:S01]  /*14b40*/  LDGSTS.E.BYPASS.LTC128B.128 [R252+0x1900], [R48.64], !P4 ;  /* 0x0190000030fc7fae */ /* 0x0007e2000e101d44 */
[----:B--2---:R-:W-:Y:S04]  /*14b50*/  IADD3 R52, P0, R52, R55, RZ ;  /* 0x0000003734347210 */ /* 0x004fe80007f1e0ff */
[----:B------:R-:W-:Y:S02]  /*14b60*/  IADD3.X R53, R53, R54, RZ, P0, !PT ;  /* 0x0000003635357210 */ /* 0x000fe400007fe4ff */
[C---:B------:R-:W-:Y:S01]  /*14b70*/  ISETP.GT.AND P0, PT, R129.reuse, RZ, PT ;  /* 0x000000ff8100720c */ /* 0x040fe20003f04270 */
[-C--:B----4-:R-:W-:Y:S02]  /*14b80*/  HMMA.16816.F32 R44, R60, R50.reuse, RZ ;  /* 0x000000323c2c723c */ /* 0x090fe400000018ff */
[----:B------:R2:W-:Y:S01]  /*14b90*/  LDGSTS.E.BYPASS.LTC128B.128 [R252+0x3900], [R52.64], !P3 ;  /* 0x0390000034fc7fae */ /* 0x0005e2000d901d44 */
[----:B------:R-:W-:Y:S07]  /*14ba0*/  IADD3 R129, R129, -0x1, RZ ;  /* 0xffffffff81817810 */ /* 0x000fee0007ffe0ff */
[----:B------:R-:W0:Y:S01]  /*14bb0*/  LDGDEPBAR ;  /* 0x00000000000079af */ /* 0x000e220000000000 */
[C---:B---3--:R-:W-:Y:S08]  /*14bc0*/  HMMA.16816.F32 R48, R64.reuse, R50, RZ ;  /* 0x000000324030723c */ /* 0x048ff000000018ff */
[-C--:B--2---:R-:W-:Y:S08]  /*14bd0*/  HMMA.16816.F32 R52, R64, R204.reuse, RZ ;  /* 0x000000cc4034723c */ /* 0x084ff000000018ff */
[C---:B------:R-:W-:Y:S08]  /*14be0*/  HMMA.16816.F32 R56, R60.reuse, R204, RZ ;  /* 0x000000cc3c38723c */ /* 0x040ff000000018ff */
[-C--:B------:R-:W-:Y:S08]  /*14bf0*/  HMMA.16816.F32 R60, R60, R206.reuse, RZ ;  /* 0x000000ce3c3c723c */ /* 0x080ff000000018ff */
[----:B------:R-:W-:Y:S01]  /*14c00*/  HMMA.16816.F32 R64, R64, R206, RZ ;  /* 0x000000ce4040723c */ /* 0x000fe200000018ff */
[----:B------:R-:W-:Y:S07]  /*14c10*/  LDSM.16.M88.4 R204, [R240+0x8100] ;  /* 0x00810000f0cc783b */ /* 0x000fee0000000200 */
[-C--:B-1----:R-:W-:Y:S08]  /*14c20*/  HMMA.16816.F32 R4, R208, R212.reuse, R4 ;  /* 0x000000d4d004723c */ /* 0x082ff00000001804 */
[C---:B------:R-:W-:Y:S08]  /*14c30*/  HMMA.16816.F32 R8, R216.reuse, R212, R8 ;  /* 0x000000d4d808723c */ /* 0x040ff00000001808 */
[-C--:B------:R-:W-:Y:S08]  /*14c40*/  HMMA.16816.F32 R12, R216, R214.reuse, R12 ;  /* 0x000000d6d80c723c */ /* 0x080ff0000000180c */
[C---:B------:R-:W-:Y:S01]  /*14c50*/  HMMA.16816.F32 R16, R208.reuse, R214, R16 ;  /* 0x000000d6d010723c */ /* 0x040fe20000001810 */
[----:B------:R-:W1:Y:S07]  /*14c60*/  LDSM.16.M88.4 R212, [R238+0x4100] ;  /* 0x00410000eed4783b */ /* 0x000e6e0000000200 */
[-C--:B------:R-:W-:Y:S08]  /*14c70*/  HMMA.16816.F32 R20, R208, R220.reuse, R20 ;  /* 0x000000dcd014723c */ /* 0x080ff00000001814 */
[C---:B------:R-:W-:Y:S08]  /*14c80*/  HMMA.16816.F32 R24, R216.reuse, R220, R24 ;  /* 0x000000dcd818723c */ /* 0x040ff00000001818 */
[-C--:B------:R-:W-:Y:S08]  /*14c90*/  HMMA.16816.F32 R28, R216, R222.reuse, R28 ;  /* 0x000000ded81c723c */ /* 0x080ff0000000181c */
[C---:B------:R-:W-:Y:S01]  /*14ca0*/  HMMA.16816.F32 R32, R208.reuse, R222, R32 ;  /* 0x000000ded020723c */ /* 0x040fe20000001820 */
[----:B------:R-:W2:Y:S07]  /*14cb0*/  LDSM.16.M88.4 R220, [R240+0xa100] ;  /* 0x00a10000f0dc783b */ /* 0x000eae0000000200 */
[-C--:B------:R-:W-:Y:S08]  /*14cc0*/  HMMA.16816.F32 R36, R208, R224.reuse, R36 ;  /* 0x000000e0d024723c */ /* 0x080ff00000001824 */
[C---:B------:R-:W-:Y:S08]  /*14cd0*/  HMMA.16816.F32 R40, R216.reuse, R224, R40 ;  /* 0x000000e0d828723c */ /* 0x040ff00000001828 */
[-C--:B------:R-:W-:Y:S08]  /*14ce0*/  HMMA.16816.F32 R44, R216, R226.reuse, R44 ;  /* 0x000000e2d82c723c */ /* 0x080ff0000000182c */
[C---:B------:R-:W-:Y:S01]  /*14cf0*/  HMMA.16816.F32 R48, R208.reuse, R226, R48 ;  /* 0x000000e2d030723c */ /* 0x040fe20000001830 */
[----:B------:R-:W-:Y:S07]  /*14d00*/  LDSM.16.M88.4 R224, [R238+0x5900] ;  /* 0x00590000eee0783b */ /* 0x000fee0000000200 */
[-C--:B------:R-:W-:Y:S08]  /*14d10*/  HMMA.16816.F32 R52, R208, R228.reuse, R52 ;  /* 0x000000e4d034723c */ /* 0x080ff00000001834 */
[C---:B------:R-:W-:Y:S08]  /*14d20*/  HMMA.16816.F32 R56, R216.reuse, R228, R56 ;  /* 0x000000e4d838723c */ /* 0x040ff00000001838 */
[-C--:B------:R-:W-:Y:S01]  /*14d30*/  HMMA.16816.F32 R60, R216, R230.reuse, R60 ;  /* 0x000000e6d83c723c */ /* 0x080fe2000000183c */
[----:B------:R-:W-:Y:S07]  /*14d40*/  LDSM.16.M88.4 R216, [R238+0x5100] ;  /* 0x00510000eed8783b */ /* 0x000fee0000000200 */
[----:B------:R-:W-:Y:S01]  /*14d50*/  HMMA.16816.F32 R64, R208, R230, R64 ;  /* 0x000000e6d040723c */ /* 0x000fe20000001840 */
[----:B------:R-:W3:Y:S07]  /*14d60*/  LDSM.16.M88.4 R208, [R238+0x4900] ;  /* 0x00490000eed0783b */ /* 0x000eee0000000200 */
[-C--:B-1----:R-:W-:Y:S08]  /*14d70*/  HMMA.16816.F32 R4, R204, R212.reuse, R4 ;  /* 0x000000d4cc04723c */ /* 0x082ff00000001804 */
[C---:B--2---:R-:W-:Y:S08]  /*14d80*/  HMMA.16816.F32 R8, R220.reuse, R212, R8 ;  /* 0x000000d4dc08723c */ /* 0x044ff00000001808 */
[-C--:B------:R-:W-:Y:S08]  /*14d90*/  HMMA.16816.F32 R12, R220, R214.reuse, R12 ;  /* 0x000000d6dc0c723c */ /* 0x080ff0000000180c */
[C---:B------:R-:W-:Y:S01]  /*14da0*/  HMMA.16816.F32 R16, R204.reuse, R214, R16 ;  /* 0x000000d6cc10723c */ /* 0x040fe20000001810 */
[----:B------:R-:W-:Y:S07]  /*14db0*/  LDSM.16.M88.4 R212, [R237] ;  /* 0x00000000edd4783b */ /* 0x000fee0000000200 */
[-C--:B---3--:R-:W-:Y:S08]  /*14dc0*/  HMMA.16816.F32 R20, R204, R208.reuse, R20 ;  /* 0x000000d0cc14723c */ /* 0x088ff00000001814 */
        /* <DEDUP_REMOVED lines=11> */
[-C--:B------:R-:W-:Y:S01]  /*14e80*/  HMMA.16816.F32 R60, R220, R226.reuse, R60 ;  /* 0x000000e2dc3c723c */ /* 0x080fe2000000183c */
[----:B------:R-:W-:Y:S07]  /*14e90*/  LDSM.16.M88.4 R220, [R237+0x1000] ;  /* 0x00100000eddc783b */ /* 0x000fee0000000200 */
[----:B------:R-:W-:Y:S01]  /*14ea0*/  HMMA.16816.F32 R64, R204, R226, R64 ;  /* 0x000000e2cc40723c */ /* 0x000fe20000001840 */
[----:B------:R-:W3:Y:S07]  /*14eb0*/  LDSM.16.M88.4 R204, [R237+0x800] ;  /* 0x00080000edcc783b */ /* 0x000eee0000000200 */
[-C--:B-1----:R-:W-:Y:S01]  /*14ec0*/  HMMA.16816.F32 R4, R208, R212.reuse, R4 ;  /* 0x000000d4d004723c */ /* 0x082fe20000001804 */
[----:B------:R-:W1:Y:S07]  /*14ed0*/  LDSM.16.M88.4 R224, [R237+0x1800] ;  /* 0x00180000ede0783b */ /* 0x000e6e0000000200 */
[C---:B--2---:R-:W-:Y:S08]  /*14ee0*/  HMMA.16816.F32 R8, R216.reuse, R212, R8 ;  /* 0x000000d4d808723c */ /* 0x044ff00000001808 */
[-C--:B------:R-:W-:Y:S08]  /*14ef0*/  HMMA.16816.F32 R12, R216, R214.reuse, R12 ;  /* 0x000000d6d80c723c */ /* 0x080ff0000000180c */
[C---:B------:R-:W-:Y:S01]  /*14f00*/  HMMA.16816.F32 R16, R208.reuse, R214, R16 ;  /* 0x000000d6d010723c */ /* 0x040fe20000001810 */
[----:B------:R-:W-:Y:S07]  /*14f10*/  LDSM.16.M88.4 R212, [R232+0x6100] ;  /* 0x00610000e8d4783b */ /* 0x000fee0000000200 */
[-C--:B---3--:R-:W-:Y:S08]  /*14f20*/  HMMA.16816.F32 R20, R208, R204.reuse, R20 ;  /* 0x000000ccd014723c */ /* 0x088ff00000001814 */
        /* <DEDUP_REMOVED lines=8> */
[----:B------:R-:W3:Y:S07]  /*14fb0*/  LDSM.16.M88.4 R220, [R239+0xe100] ;  /* 0x00e10000efdc783b */ /* 0x000eee0000000200 */
[-C--:B-1----:R-:W-:Y:S08]  /*14fc0*/  HMMA.16816.F32 R52, R208, R224.reuse, R52 ;  /* 0x000000e0d034723c */ /* 0x082ff00000001834 */
[C---:B------:R-:W-:Y:S08]  /*14fd0*/  HMMA.16816.F32 R56, R216.reuse, R224, R56 ;  /* 0x000000e0d838723c */ /* 0x040ff00000001838 */
[-C--:B------:R-:W-:Y:S01]  /*14fe0*/  HMMA.16816.F32 R60, R216, R226.reuse, R60 ;  /* 0x000000e2d83c723c */ /* 0x080fe2000000183c */
[----:B------:R-:W-:Y:S07]  /*14ff0*/  LDSM.16.M88.4 R216, [R232+0x7100] ;  /* 0x00710000e8d8783b */ /* 0x000fee0000000200 */
[----:B------:R-:W-:Y:S01]  /*15000*/  HMMA.16816.F32 R64, R208, R226, R64 ;  /* 0x000000e2d040723c */ /* 0x000fe20000001840 */
[----:B------:R-:W1:Y:S07]  /*15010*/  LDSM.16.M88.4 R208, [R232+0x6900] ;  /* 0x00690000e8d0783b */ /* 0x000e6e0000000200 */
[-C--:B--2---:R-:W-:Y:S01]  /*15020*/  HMMA.16816.F32 R4, R204, R212.reuse, R4 ;  /* 0x000000d4cc04723c */ /* 0x084fe20000001804 */
[----:B------:R-:W2:Y:S07]  /*15030*/  LDSM.16.M88.4 R224, [R232+0x7900] ;  /* 0x00790000e8e0783b */ /* 0x000eae0000000200 */
[C---:B---3--:R-:W-:Y:S08]  /*15040*/  HMMA.16816.F32 R8, R220.reuse, R212, R8 ;  /* 0x000000d4dc08723c */ /* 0x048ff00000001808 */
[-C--:B------:R-:W-:Y:S08]  /*15050*/  HMMA.16816.F32 R12, R220, R214.reuse, R12 ;  /* 0x000000d6dc0c723c */ /* 0x080ff0000000180c */
[C---:B------:R-:W-:Y:S01]  /*15060*/  HMMA.16816.F32 R16, R204.reuse, R214, R16 ;  /* 0x000000d6cc10723c */ /* 0x040fe20000001810 */
[----:B------:R-:W-:Y:S07]  /*15070*/  LDSM.16.M88.4 R212, [R248] ;  /* 0x00000000f8d4783b */ /* 0x000fee0000000200 */
        /* <DEDUP_REMOVED lines=9> */
[----:B------:R-:W3:Y:S07]  /*15110*/  LDSM.16.M88.4 R216, [R241+0xe100] ;  /* 0x00e10000f1d8783b */ /* 0x000eee0000000200 */
[-C--:B--2---:R-:W-:Y:S08]  /*15120*/  HMMA.16816.F32 R52, R204, R224.reuse, R52 ;  /* 0x000000e0cc34723c */ /* 0x084ff00000001834 */
[C---:B------:R-:W-:Y:S08]  /*15130*/  HMMA.16816.F32 R56, R220.reuse, R224, R56 ;  /* 0x000000e0dc38723c */ /* 0x040ff00000001838 */
[-C--:B------:R-:W-:Y:S01]  /*15140*/  HMMA.16816.F32 R60, R220, R226.reuse, R60 ;  /* 0x000000e2dc3c723c */ /* 0x080fe2000000183c */
[----:B------:R-:W-:Y:S07]  /*15150*/  LDSM.16.M88.4 R220, [R246] ;  /* 0x00000000f6dc783b */ /* 0x000fee0000000200 */
[----:B------:R-:W-:Y:S01]  /*15160*/  HMMA.16816.F32 R64, R204, R226, R64 ;  /* 0x000000e2cc40723c */ /* 0x000fe20000001840 */
[----:B------:R-:W2:Y:S07]  /*15170*/  LDSM.16.M88.4 R204, [R247] ;  /* 0x00000000f7cc783b */ /* 0x000eae0000000200 */
[-C--:B-1----:R-:W-:Y:S01]  /*15180*/  HMMA.16816.F32 R4, R208, R212.reuse, R4 ;  /* 0x000000d4d004723c */ /* 0x082fe20000001804 */
[----:B------:R-:W1:Y:S07]  /*15190*/  LDSM.16.M88.4 R224, [R245] ;  /* 0x00000000f5e0783b */ /* 0x000e6e0000000200 */
[C---:B---3--:R-:W-:Y:S08]  /*151a0*/  HMMA.16816.F32 R8, R216.reuse, R212, R8 ;  /* 0x000000d4d808723c */ /* 0x048ff00000001808 */
[-C--:B------:R-:W-:Y:S08]  /*151b0*/  HMMA.16816.F32 R12, R216, R214.reuse, R12 ;  /* 0x000000d6d80c723c */ /* 0x080ff0000000180c */
[C---:B------:R-:W-:Y:S01]  /*151c0*/  HMMA.16816.F32 R16, R208.reuse, R214, R16 ;  /* 0x000000d6d010723c */ /* 0x040fe20000001810 */
[----:B------:R-:W-:Y:S07]  /*151d0*/  LDSM.16.M88.4 R212, [R238+0x6100] ;  /* 0x00610000eed4783b */ /* 0x000fee0000000200 */
[-C--:B--2---:R-:W-:Y:S08]  /*151e0*/  HMMA.16816.F32 R20, R208, R204.reuse, R20 ;  /* 0x000000ccd014723c */ /* 0x084ff00000001814 */
        /* <DEDUP_REMOVED lines=12> */
[----:B------:R-:W1:Y:S07]  /*152b0*/  LDSM.16.M88.4 R216, [R238+0x6900] ;  /* 0x00690000eed8783b */ /* 0x000e6e0000000200 */
[----:B------:R-:W-:Y:S01]  /*152c0*/  HMMA.16816.F32 R64, R208, R226, R64 ;  /* 0x000000e2d040723c */ /* 0x000fe20000001840 */
[----:B------:R-:W4:Y:S07]  /*152d0*/  LDSM.16.M88.4 R208, [R238+0x7100] ;  /* 0x00710000eed0783b */ /* 0x000f2e0000000200 */
[-C--:B--2---:R-:W-:Y:S01]  /*152e0*/  HMMA.16816.F32 R4, R204, R212.reuse, R4 ;  /* 0x000000d4cc04723c */ /* 0x084fe20000001804 */
[----:B------:R-:W2:Y:S07]  /*152f0*/  LDSM.16.M88.4 R224, [R238+0x7900] ;  /* 0x00790000eee0783b */ /* 0x000eae0000000200 */
[C---:B---3--:R-:W-:Y:S08]  /*15300*/  HMMA.16816.F32 R8, R220.reuse, R212, R8 ;  /* 0x000000d4dc08723c */ /* 0x048ff00000001808 */
[-C--:B------:R-:W-:Y:S08]  /*15310*/  HMMA.16816.F32 R12, R220, R214.reuse, R12 ;  /* 0x000000d6dc0c723c */ /* 0x080ff0000000180c */
[C---:B------:R-:W-:Y:S01]  /*15320*/  HMMA.16816.F32 R16, R204.reuse, R214, R16 ;  /* 0x000000d6cc10723c */ /* 0x040fe20000001810 */
[----:B------:R-:W-:Y:S07]  /*15330*/  LDSM.16.M88.4 R212, [R242+0xc100] ;  /* 0x00c10000f2d4783b */ /* 0x000fee0000000200 */
[-C--:B-1----:R-:W-:Y:S08]  /*15340*/  HMMA.16816.F32 R20, R204, R216.reuse, R20 ;  /* 0x000000d8cc14723c */ /* 0x082ff00000001814 */
[C---:B------:R-:W-:Y:S08]  /*15350*/  HMMA.16816.F32 R24, R220.reuse, R216, R24 ;  /* 0x000000d8dc18723c */ /* 0x040ff00000001818 */
        /* <DEDUP_REMOVED lines=8> */
[-C--:B--2---:R-:W-:Y:S08]  /*153e0*/  HMMA.16816.F32 R52, R204, R224.reuse, R52 ;  /* 0x000000e0cc34723c */ /* 0x084ff00000001834 */
[C---:B------:R-:W-:Y:S08]  /*153f0*/  HMMA.16816.F32 R56, R220.reuse, R224, R56 ;  /* 0x000000e0dc38723c */ /* 0x040ff00000001838 */
[-C--:B------:R-:W-:Y:S08]  /*15400*/  HMMA.16816.F32 R60, R220, R226.reuse, R60 ;  /* 0x000000e2dc3c723c */ /* 0x080ff0000000183c */
[----:B------:R-:W-:Y:S08]  /*15410*/  HMMA.16816.F32 R64, R204, R226, R64 ;  /* 0x000000e2cc40723c */ /* 0x000ff00000001840 */
[-C--:B-1----:R-:W-:Y:S08]  /*15420*/  HMMA.16816.F32 R4, R212, R216.reuse, R4 ;  /* 0x000000d8d404723c */ /* 0x082ff00000001804 */
[C---:B---3--:R-:W-:Y:S08]  /*15430*/  HMMA.16816.F32 R8, R208.reuse, R216, R8 ;  /* 0x000000d8d008723c */ /* 0x048ff00000001808 */
        /* <DEDUP_REMOVED lines=23> */
[----:B------:R-:W2:Y:S01]  /*155b0*/  MUFU.TANH R221, R8 ;  /* 0x0000000800dd7308 */ /* 0x000ea20000002400 */
[----:B-1----:R-:W1:Y:S09]  /*155c0*/  LDSM.16.M88.4 R4, [R237+0x2800] ;  /* 0x00280000ed04783b */ /* 0x002e720000000200 */
[----:B------:R-:W2:Y:S10]  /*155d0*/  MUFU.TANH R220, R9 ;  /* 0x0000000900dc7308 */ /* 0x000eb40000002400 */
[----:B------:R-:W-:Y:S10]  /*155e0*/  MUFU.TANH R222, R10 ;  /* 0x0000000a00de7308 */ /* 0x000ff40000002400 */
[----:B------:R4:W-:Y:S10]  /*155f0*/  MUFU.TANH R223, R11 ;  /* 0x0000000b00df7308 */ /* 0x0009f40000002400 */
[----:B------:R-:W-:Y:S01]  /*15600*/  MUFU.TANH R18, R18 ;  /* 0x0000001200127308 */ /* 0x000fe20000002400 */
[-C--:B-1----:R-:W-:Y:S09]  /*15610*/  HMMA.16816.F32 R20, R212, R4.reuse, R20 ;  /* 0x00000004d414723c */ /* 0x082ff20000001814 */
[----:B------:R-:W-:Y:S01]  /*15620*/  MUFU.TANH R16, R16 ;  /* 0x0000001000107308 */ /* 0x000fe20000002400 */
[C---:B------:R-:W-:Y:S01]  /*15630*/  HMMA.16816.F32 R24, R208.reuse, R4, R24 ;  /* 0x00000004d018723c */ /* 0x040fe20000001818 */
[----:B----4-:R-:W1:Y:S08]  /*15640*/  LDSM.16.M88.4 R8, [R237+0x3000] ;  /* 0x00300000ed08783b */ /* 0x010e700000000200 */
[----:B------:R-:W-:Y:S01]  /*15650*/  MUFU.TANH R19, R19 ;  /* 0x0000001300137308 */ /* 0x000fe20000002400 */
[-C--:B------:R-:W-:Y:S04]  /*15660*/  HMMA.16816.F32 R28, R208, R6.reuse, R28 ;  /* 0x00000006d01c723c */ /* 0x080fe8000000181c */
[----:B------:R-:W-:Y:S04]  /*15670*/  FMUL.FTZ R21, R21, c[0x0][0x320] ;  /* 0x0000c80015157a20 */ /* 0x000fe80000410000 */
[C---:B------:R-:W-:Y:S01]  /*15680*/  HMMA.16816.F32 R32, R212.reuse, R6, R32 ;  /* 0x00000006d420723c */ /* 0x040fe20000001820 */
[----:B------:R-:W-:Y:S01]  /*15690*/  MUFU.TANH R17, R17 ;  /* 0x0000001100117308 */ /* 0x000fe20000002400 */
[----:B------:R-:W4:Y:S01]  /*156a0*/  LDSM.16.M88.4 R4, [R237+0x3800] ;  /* 0x00380000ed04783b */ /* 0x000f220000000200 */
[----:B------:R-:W-:Y:S04]  /*156b0*/  DEPBAR.LE SB0, 0x0 ;  /* 0x000080000000791a */ /* 0x000fe80000000000 */
[----:B------:R-:W-:Y:S02]  /*156c0*/  FMUL.FTZ R22, R22, c[0x0][0x320] ;  /* 0x0000c80016167a20 */ /* 0x000fe40000410000 */
[----:B------:R-:W-:Y:S02]  /*156d0*/  FMUL.FTZ R20, R20, c[0x0][0x320] ;  /* 0x0000c80014147a20 */ /* 0x000fe40000410000 */
[----:B------:R-:W-:Y:S01]  /*156e0*/  MUFU.TANH R227, R21 ;  /* 0x0000001500e37308 */ /* 0x000fe20000002400 */
[----:B------:R-:W-:Y:S01]  /*156f0*/  FMUL.FTZ R25, R25, c[0x0][0x320] ;  /* 0x0000c80019197a20 */ /* 0x000fe20000410000 */
[----:B------:R-:W-:Y:S01]  /*15700*/  BAR.SYNC.DEFER_BLOCKING 0x0 ;  /* 0x0000000000007b1d */ /* 0x000fe20000010000 */
[----:B------:R-:W-:Y:S02]  /*15710*/  FMUL.FTZ R23, R23, c[0x0][0x320] ;  /* 0x0000c80017177a20 */ /* 0x000fe40000410000 */
[----:B------:R-:W-:Y:S02]  /*15720*/  FMUL.FTZ R28, R28, c[0x0][0x320] ;  /* 0x0000c8001c1c7a20 */ /* 0x000fe40000410000 */
[----:B------:R-:W-:Y:S02]  /*15730*/  FMUL.FTZ R29, R29, c[0x0][0x320] ;  /* 0x0000c8001d1d7a20 */ /* 0x000fe40000410000 */
[----:B------:R-:W-:Y:S01]  /*15740*/  FMUL.FTZ R26, R26, c[0x0][0x320] ;  /* 0x0000c8001a1a7a20 */ /* 0x000fe20000410000 */
[----:B------:R-:W-:Y:S01]  /*15750*/  MUFU.TANH R130, R28 ;  /* 0x0000001c00827308 */ /* 0x000fe20000002400 */
[----:B------:R-:W-:Y:S02]  /*15760*/  FMUL.FTZ R27, R27, c[0x0][0x320] ;  /* 0x0000c8001b1b7a20 */ /* 0x000fe40000410000 */
[----:B------:R-:W-:Y:S01]  /*15770*/  FMUL.FTZ R34, R34, c[0x0][0x320] ;  /* 0x0000c80022227a20 */ /* 0x000fe20000410000 */
[-C--:B-1----:R-:W-:Y:S05]  /*15780*/  HMMA.16816.F32 R36, R212, R8.reuse, R36 ;  /* 0x00000008d424723c */ /* 0x082fea0000001824 */
[----:B------:R-:W-:Y:S01]  /*15790*/  FMUL.FTZ R35, R35, c[0x0][0x320] ;  /* 0x0000c80023237a20 */ /* 0x000fe20000410000 */
        /* <DEDUP_REMOVED lines=11> */
[----:B------:R2:W2:Y:S01]  /*15850*/  MUFU.TANH R218, R13 ;  /* 0x0000000d00da7308 */ /* 0x0004a20000002400 */
[----:B------:R-:W3:Y:S02]  /*15860*/  LDL R11, [R1+0x24] ;  /* 0x00002400010b7983 */ /* 0x000ee40000100800 */
[----:B------:R-:W-:Y:S02]  /*15870*/  FMUL.FTZ R36, R36, c[0x0][0x320] ;  /* 0x0000c80024247a20 */ /* 0x000fe40000410000 */
[----:B------:R-:W3:Y:S01]  /*15880*/  LDL R10, [R1+0x20] ;  /* 0x00002000010a7983 */ /* 0x000ee20000100800 */
[----:B------:R-:W-:Y:S01]  /*15890*/  FMUL.FTZ R39, R39, c[0x0][0x320] ;  /* 0x0000c80027277a20 */ /* 0x000fe20000410000 */
[-C--:B----4-:R-:W-:Y:S03]  /*158a0*/  HMMA.16816.F32 R52, R212, R4.reuse, R52 ;  /* 0x00000004d434723c */ /* 0x090fe60000001834 */
[----:B------:R-:W4:Y:S01]  /*158b0*/  MUFU.TANH R0, R38 ;  /* 0x0000002600007308 */ /* 0x000f220000002400 */
[----:B------:R-:W-:Y:S02]  /*158c0*/  FMUL.FTZ R42, R42, c[0x0][0x320] ;  /* 0x0000c8002a2a7a20 */ /* 0x000fe40000410000 */
[----:B------:R-:W-:Y:S01]  /*158d0*/  FMUL.FTZ R37, R37, c[0x0][0x320] ;  /* 0x0000c80025257a20 */ /* 0x000fe20000410000 */
[----:B-1----:R-:W-:Y:S01]  /*158e0*/  MOV R27, c[0x0][0x1e0] ;  /* 0x00007800001b7a02 */ /* 0x002fe20000000f00 */
[C---:B------:R-:W-:Y:S04]  /*158f0*/  HMMA.16816.F32 R56, R208.reuse, R4, R56 ;  /* 0x00000004d038723c */ /* 0x040fe80000001838 */
[----:B------:R-:W-:Y:S01]  /*15900*/  FMUL.FTZ R44, R44, c[0x0][0x320] ;  /* 0x0000c8002c2c7a20 */ /* 0x000fe20000410000 */
[----:B------:R-:W-:Y:S01]  /*15910*/  MUFU.TANH R2, R42 ;  /* 0x0000002a00027308 */ /* 0x000fe20000002400 */
[----:B------:R-:W-:Y:S01]  /*15920*/  FMUL.FTZ R45, R45, c[0x0][0x320] ;  /* 0x0000c8002d2d7a20 */ /* 0x000fe20000410000 */
[----:B--2---:R-:W-:Y:S01]  /*15930*/  FMNMX.FTZ R4, R221, R137, !PT ;  /* 0x00000089dd047209 */ /* 0x004fe20007810000 */
[----:B------:R-:W-:Y:S01]  /*15940*/  FMUL.FTZ R51, R51, c[0x0][0x320] ;  /* 0x0000c80033337a20 */ /* 0x000fe20000410000 */
[-C--:B------:R-:W-:Y:S03]  /*15950*/  HMMA.16816.F32 R60, R208, R6.reuse, R60 ;  /* 0x00000006d03c723c */ /* 0x080fe6000000183c */
[----:B------:R-:W-:Y:S01]  /*15960*/  FMUL.FTZ R48, R48, c[0x0][0x320] ;  /* 0x0000c80030307a20 */ /* 0x000fe20000410000 */
[----:B------:R-:W-:Y:S01]  /*15970*/  MOV R13, 0x5 ;  /* 0x00000005000d7802 */ /* 0x000fe20000000f00 */
[----:B------:R-:W-:Y:S01]  /*15980*/  FMUL.FTZ R47, R47, c[0x0][0x320] ;  /* 0x0000c8002f2f7a20 */ /* 0x000fe20000410000 */
[----:B------:R4:W-:Y:S01]  /*15990*/  MUFU.TANH R8, R51 ;  /* 0x0000003300087308 */ /* 0x0009e20000002400 */
[----:B------:R-:W-:Y:S01]  /*159a0*/  FMUL.FTZ R52, R52, c[0x0][0x320] ;  /* 0x0000c80034347a20 */ /* 0x000fe20000410000 */
[----:B------:R-:W-:Y:S04]  /*159b0*/  HMMA.16816.F32 R64, R212, R6, R64 ;  /* 0x00000006d440723c */ /* 0x000fe80000001840 */
[----:B------:R-:W-:Y:S01]  /*159c0*/  FMUL.FTZ R50, R50, c[0x0][0x320] ;  /* 0x0000c80032327a20 */ /* 0x000fe20000410000 */
[----:B------:R-:W-:Y:S01]  /*159d0*/  @P0 SHF.L.U64.HI R13, R27, R13, c[0x0][0x1e4] ;  /* 0x000079001b0d0619 */ /* 0x000fe2000001020d */
[----:B------:R-:W-:Y:S01]  /*159e0*/  FMUL.FTZ R54, R54, c[0x0][0x320] ;  /* 0x0000c80036367a20 */ /* 0x000fe20000410000 */
[----:B------:R-:W-:Y:S01]  /*159f0*/  FMNMX.FTZ R4, R220, R4, !PT ;  /* 0x00000004dc047209 */ /* 0x000fe20007810000 */
[----:B------:R-:W-:Y:S01]  /*15a00*/  MUFU.TANH R42, R44 ;  /* 0x0000002c002a7308 */ /* 0x000fe20000002400 */
[----:B------:R-:W-:Y:S03]  /*15a10*/  FMUL.FTZ R56, R56, c[0x0][0x320] ;  /* 0x0000c80038387a20 */ /* 0x000fe60000410000 */
[----:B------:R-:W-:Y:S01]  /*15a20*/  FMUL.FTZ R55, R55, c[0x0][0x320] ;  /* 0x0000c80037377a20 */ /* 0x000fe20000410000 */
[----:B------:R-:W-:Y:S01]  /*15a30*/  FMNMX.FTZ R4, R12, R4, !PT ;  /* 0x000000040c047209 */ /* 0x000fe20007810000 */
[----:B------:R-:W-:Y:S02]  /*15a40*/  FMUL.FTZ R53, R53, c[0x0][0x320] ;  /* 0x0000c80035357a20 */ /* 0x000fe40000410000 */
[----:B------:R-:W-:Y:S01]  /*15a50*/  FMUL.FTZ R60, R60, c[0x0][0x320] ;  /* 0x0000c8003c3c7a20 */ /* 0x000fe20000410000 */
[----:B------:R-:W-:Y:S01]  /*15a60*/  FMNMX.FTZ R4, R218, R4, !PT ;  /* 0x00000004da047209 */ /* 0x000fe20007810000 */
[----:B------:R1:W-:Y:S01]  /*15a70*/  MUFU.TANH R21, R56 ;  /* 0x0000003800157308 */ /* 0x0003e20000002400 */
[----:B------:R-:W-:Y:S02]  /*15a80*/  FMUL.FTZ R61, R61, c[0x0][0x320] ;  /* 0x0000c8003d3d7a20 */ /* 0x000fe40000410000 */
[----:B------:R-:W-:Y:S01]  /*15a90*/  FMUL.FTZ R46, R46, c[0x0][0x320] ;  /* 0x0000c8002e2e7a20 */ /* 0x000fe20000410000 */
[----:B----4-:R-:W-:Y:S01]  /*15aa0*/  MOV R51, R0 ;  /* 0x0000000000337202 */ /* 0x010fe20000000f00 */
        /* <DEDUP_REMOVED lines=12> */
[----:B-1----:R-:W-:Y:S01]  /*15b70*/  MOV R56, R130 ;  /* 0x0000008200387202 */ /* 0x002fe20000000f00 */
[----:B------:R-:W-:Y:S02]  /*15b80*/  FMUL.FTZ R64, R64, c[0x0][0x320] ;  /* 0x0000c80040407a20 */ /* 0x000fe40000410000 */
[----:B------:R-:W-:Y:S03]  /*15b90*/  FMUL.FTZ R43, R43, c[0x0][0x320] ;  /* 0x0000c8002b2b7a20 */ /* 0x000fe60000410000 */
[----:B------:R2:W-:Y:S10]  /*15ba0*/  MUFU.TANH R130, R60 ;  /* 0x0000003c00827308 */ /* 0x0005f40000002400 */
[----:B------:R1:W-:Y:S10]  /*15bb0*/  MUFU.TANH R45, R50 ;  /* 0x00000032002d7308 */ /* 0x0003f40000002400 */
[----:B------:R-:W4:Y:S01]  /*15bc0*/  MUFU.TANH R231, R22 ;  /* 0x0000001600e77308 */ /* 0x000f220000002400 */
[----:B--2---:R-:W-:Y:S02]  /*15bd0*/  MOV R60, R0 ;  /* 0x00000000003c7202 */ /* 0x004fe40000000f00 */
[----:B------:R-:W-:Y:S07]  /*15be0*/  FMNMX.FTZ R0, R217, R132, !PT ;  /* 0x00000084d9007209 */ /* 0x000fee0007810000 */
[----:B------:R-:W2:Y:S01]  /*15bf0*/  MUFU.TANH R226, R20 ;  /* 0x0000001400e27308 */ /* 0x000ea20000002400 */
[----:B------:R-:W-:Y:S02]  /*15c00*/  FMNMX.FTZ R0, R216, R0, !PT ;  /* 0x00000000d8007209 */ /* 0x000fe40007810000 */
[----:B-1----:R-:W-:Y:S02]  /*15c10*/  MOV R50, R136 ;  /* 0x0000008800327202 */ /* 0x002fe40000000f00 */
[----:B------:R-:W-:Y:S02]  /*15c20*/  FMNMX.FTZ R0, R18, R0, !PT ;  /* 0x0000000012007209 */ /* 0x000fe40007810000 */
[----:B------:R-:W-:Y:S03]  /*15c30*/  FMNMX.FTZ R136, R207, R3, !PT ;  /* 0x00000003cf887209 */ /* 0x000fe60007810000 */
[----:B------:R-:W1:Y:S01]  /*15c40*/  MUFU.TANH R230, R23 ;  /* 0x0000001700e67308 */ /* 0x000e620000002400 */
[----:B------:R-:W-:Y:S02]  /*15c50*/  FMNMX.FTZ R0, R19, R0, !PT ;  /* 0x0000000013007209 */ /* 0x000fe40007810000 */
[----:B------:R-:W-:Y:S02]  /*15c60*/  FMNMX.FTZ R136, R205, R136, !PT ;  /* 0x00000088cd887209 */ /* 0x000fe40007810000 */
[----:B----4-:R-:W-:Y:S02]  /*15c70*/  FMNMX.FTZ R0, R231, R0, !PT ;  /* 0x00000000e7007209 */ /* 0x010fe40007810000 */
[----:B------:R-:W-:Y:S03]  /*15c80*/  FMNMX.FTZ R136, R16, R136, !PT ;  /* 0x0000008810887209 */ /* 0x000fe60007810000 */
[----:B------:R-:W4:Y:S01]  /*15c90*/  MUFU.TANH R250, R24 ;  /* 0x0000001800fa7308 */ /* 0x000f220000002400 */
[----:B------:R-:W-:Y:S04]  /*15ca0*/  FMNMX.FTZ R136, R17, R136, !PT ;  /* 0x0000008811887209 */ /* 0x000fe80007810000 */
[----:B--2---:R-:W-:Y:S04]  /*15cb0*/  FMNMX.FTZ R136, R226, R136, !PT ;  /* 0x00000088e2887209 */ /* 0x004fe80007810000 */
[----:B------:R-:W-:Y:S01]  /*15cc0*/  FMNMX.FTZ R136, R227, R136, !PT ;  /* 0x00000088e3887209 */ /* 0x000fe20007810000 */
[----:B------:R-:W2:Y:S01]  /*15cd0*/  MUFU.TANH R228, R34 ;  /* 0x0000002200e47308 */ /* 0x000ea20000002400 */
[----:B-1----:R-:W-:Y:S09]  /*15ce0*/  FMNMX.FTZ R0, R230, R0, !PT ;  /* 0x00000000e6007209 */ /* 0x002ff20007810000 */
[----:B------:R-:W1:Y:S01]  /*15cf0*/  MUFU.TANH R224, R32 ;  /* 0x0000002000e07308 */ /* 0x000e620000002400 */
[----:B----4-:R-:W-:Y:S04]  /*15d00*/  FMNMX.FTZ R4, R250, R4, !PT ;  /* 0x00000004fa047209 */ /* 0x010fe80007810000 */
[----:B------:R-:W-:Y:S05]  /*15d10*/  FMNMX.FTZ R4, R50, R4, !PT ;  /* 0x0000000432047209 */ /* 0x000fea0007810000 */
[----:B------:R-:W-:Y:S01]  /*15d20*/  MUFU.TANH R139, R40 ;  /* 0x00000028008b7308 */ /* 0x000fe20000002400 */
[----:B------:R-:W-:Y:S02]  /*15d30*/  FMNMX.FTZ R4, R56, R4, !PT ;  /* 0x0000000438047209 */ /* 0x000fe40007810000 */
[----:B--2---:R-:W-:Y:S07]  /*15d40*/  FMNMX.FTZ R0, R228, R0, !PT ;  /* 0x00000000e4007209 */ /* 0x004fee0007810000 */
[----:B------:R2:W-:Y:S01]  /*15d50*/  MUFU.TANH R40, R57 ;  /* 0x0000003900287308 */ /* 0x0005e20000002400 */
[----:B-1----:R-:W-:Y:S09]  /*15d60*/  FMNMX.FTZ R136, R224, R136, !PT ;  /* 0x00000088e0887209 */ /* 0x002ff20007810000 */
[----:B------:R-:W1:Y:S10]  /*15d70*/  MUFU.TANH R229, R35 ;  /* 0x0000002300e57308 */ /* 0x000e740000002400 */
[----:B------:R-:W4:Y:S01]  /*15d80*/  MUFU.TANH R225, R33 ;  /* 0x0000002100e17308 */ /* 0x000f220000002400 */
[----:B--2---:R-:W-:Y:S09]  /*15d90*/  MOV R57, R2 ;  /* 0x0000000200397202 */ /* 0x004ff20000000f00 */
[----:B------:R-:W-:Y:S01]  /*15da0*/  MUFU.TANH R134, R26 ;  /* 0x0000001a00867308 */ /* 0x000fe20000002400 */
[----:B-1----:R-:W-:Y:S04]  /*15db0*/  FMNMX.FTZ R0, R229, R0, !PT ;  /* 0x00000000e5007209 */ /* 0x002fe80007810000 */
[----:B------:R-:W-:Y:S05]  /*15dc0*/  FMNMX.FTZ R0, R51, R0, !PT ;  /* 0x0000000033007209 */ /* 0x000fea0007810000 */
[----:B------:R-:W1:Y:S01]  /*15dd0*/  MUFU.TANH R26, R29 ;  /* 0x0000001d001a7308 */ /* 0x000e620000002400 */
[----:B----4-:R-:W-:Y:S09]  /*15de0*/  FMNMX.FTZ R136, R225, R136, !PT ;  /* 0x00000088e1887209 */ /* 0x010ff20007810000 */
[----:B------:R2:W-:Y:S10]  /*15df0*/  MUFU.TANH R135, R49 ;  /* 0x0000003100877308 */ /* 0x0005f40000002400 */
[----:B------:R-:W4:Y:S01]  /*15e00*/  MUFU.TANH R243, R36 ;  /* 0x0000002400f37308 */ /* 0x000f220000002400 */
[----:B-1----:R-:W-:Y:S01]  /*15e10*/  FMNMX.FTZ R4, R26, R4, !PT ;  /* 0x000000041a047209 */ /* 0x002fe20007810000 */
[----:B------:R-:W3:Y:S08]  /*15e20*/  LDL.64 R28, [R1+0x40] ;  /* 0x00004000011c7983 */ /* 0x000ef00000100a00 */
[----:B------:R-:W1:Y:S01]  /*15e30*/  MUFU.TANH R249, R39 ;  /* 0x0000002700f97308 */ /* 0x000e620000002400 */
[----:B--2---:R-:W-:Y:S04]  /*15e40*/  MOV R49, R139 ;  /* 0x0000008b00317202 */ /* 0x004fe80000000f00 */
[----:B------:R-:W-:Y:S05]  /*15e50*/  FMNMX.FTZ R4, R49, R4, !PT ;  /* 0x0000000431047209 */ /* 0x000fea0007810000 */
[----:B------:R-:W-:Y:S01]  /*15e60*/  MUFU.TANH R219, R14 ;  /* 0x0000000e00db7308 */ /* 0x000fe20000002400 */
[----:B----4-:R-:W-:Y:S09]  /*15e70*/  FMNMX.FTZ R136, R243, R136, !PT ;  /* 0x00000088f3887209 */ /* 0x010ff20007810000 */
[----:B------:R-:W2:Y:S01]  /*15e80*/  MUFU.TANH R14, R37 ;  /* 0x00000025000e7308 */ /* 0x000ea20000002400 */
[----:B-1----:R-:W-:Y:S04]  /*15e90*/  FMNMX.FTZ R0, R249, R0, !PT ;  /* 0x00000000f9007209 */ /* 0x002fe80007810000 */
[----:B------:R-:W-:Y:S05]  /*15ea0*/  FMNMX.FTZ R0, R45, R0, !PT ;  /* 0x000000002d007209 */ /* 0x000fea0007810000 */
[----:B------:R1:W-:Y:S10]  /*15eb0*/  MUFU.TANH R25, R66 ;  /* 0x0000004200197308 */ /* 0x0003f40000002400 */
[----:B------:R-:W4:Y:S01]  /*15ec0*/  MUFU.TANH R41, R41 ;  /* 0x0000002900297308 */ /* 0x000f220000002400 */
[----:B--2---:R-:W-:Y:S09]  /*15ed0*/  FMNMX.FTZ R136, R14, R136, !PT ;  /* 0x000000880e887209 */ /* 0x004ff20007810000 */
[----:B------:R-:W2:Y:S01]  /*15ee0*/  MUFU.TANH R131, R48 ;  /* 0x0000003000837308 */ /* 0x000ea20000002400 */
[----:B-1----:R-:W-:Y:S02]  /*15ef0*/  MOV R66, R8 ;  /* 0x0000000800427202 */ /* 0x002fe40000000f00 */
[----:B------:R-:W3:Y:S02]  /*15f00*/  LDL.64 R8, [R1+0x30] ;  /* 0x0000300001087983 */ /* 0x000ee40000100a00 */
[----:B------:R-:W-:Y:S05]  /*15f10*/  FMNMX.FTZ R0, R66, R0, !PT ;  /* 0x0000000042007209 */ /* 0x000fea0007810000 */
[----:B------:R1:W-:Y:S01]  /*15f20*/  MUFU.TANH R5, R65 ;  /* 0x0000004100057308 */ /* 0x0003e20000002400 */
[----:B------:R-:W-:Y:S01]  /*15f30*/  STL [R1], R129 ;  /* 0x0000008101007387 */ /* 0x000fe20000100800 */
[----:B----4-:R-:W-:Y:S04]  /*15f40*/  FMNMX.FTZ R4, R41, R4, !PT ;  /* 0x0000000429047209 */ /* 0x010fe80007810000 */
[----:B------:R-:W-:Y:S04]  /*15f50*/  FMNMX.FTZ R4, R42, R4, !PT ;  /* 0x000000042a047209 */ /* 0x000fe80007810000 */
[----:B------:R-:W4:Y:S01]  /*15f60*/  MUFU.TANH R35, R54 ;  /* 0x0000003600237308 */ /* 0x000f220000002400 */
[----:B------:R-:W-:Y:S02]  /*15f70*/  FMNMX.FTZ R4, R44, R4, !PT ;  /* 0x000000042c047209 */ /* 0x000fe40007810000 */
[----:B--2---:R-:W-:Y:S07]  /*15f80*/  FMNMX.FTZ R136, R131, R136, !PT ;  /* 0x0000008883887209 */ /* 0x004fee0007810000 */
[----:B------:R-:W-:Y:S01]  /*15f90*/  MUFU.TANH R34, R55 ;  /* 0x0000003700227308 */ /* 0x000fe20000002400 */
[----:B-1----:R-:W-:Y:S04]  /*15fa0*/  MOV R65, R135 ;  /* 0x0000008700417202 */ /* 0x002fe80000000f00 */
[----:B------:R-:W-:Y:S05]  /*15fb0*/  FMNMX.FTZ R136, R65, R136, !PT ;  /* 0x0000008841887209 */ /* 0x000fea0007810000 */
[----:B------:R-:W-:Y:S01]  /*15fc0*/  MUFU.TANH R23, R61 ;  /* 0x0000003d00177308 */ /* 0x000fe20000002400 */
[----:B------:R-:W-:Y:S02]  /*15fd0*/  FMNMX.FTZ R136, R60, R136, !PT ;  /* 0x000000883c887209 */ /* 0x000fe40007810000 */
[----:B----4-:R-:W-:Y:S07]  /*15fe0*/  FMNMX.FTZ R0, R35, R0, !PT ;  /* 0x0000000023007209 */ /* 0x010fee0007810000 */
[----:B------:R-:W1:Y:S10]  /*15ff0*/  MUFU.TANH R2, R64 ;  /* 0x0000004000027308 */ /* 0x000e740000002400 */
[----:B------:R-:W2:Y:S10]  /*16000*/  MUFU.TANH R20, R53 ;  /* 0x0000003500147308 */ /* 0x000eb40000002400 */
[----:B------:R4:W4:Y:S01]  /*16010*/  MUFU.TANH R24, R67 ;  /* 0x0000004300187308 */ /* 0x0009220000002400 */
[----:B-1----:R-:W-:Y:S02]  /*16020*/  MOV R61, R2 ;  /* 0x00000002003d7202 */ /* 0x002fe40000000f00 */
[----:B------:R-:W-:Y:S02]  /*16030*/  FMNMX.FTZ R2, R34, R0, !PT ;  /* 0x0000000022027209 */ /* 0x000fe40007810000 */
[----:B------:R-:W-:Y:S05]  /*16040*/  FMNMX.FTZ R0, R21, R4, !PT ;  /* 0x0000000415007209 */ /* 0x000fea0007810000 */
[----:B------:R1:W-:Y:S01]  /*16050*/  MUFU.TANH R64, R43 ;  /* 0x0000002b00407308 */ /* 0x0003e20000002400 */
[----:B------:R-:W-:Y:S02]  /*16060*/  FMNMX.FTZ R4, R222, R138, !PT ;  /* 0x0000008ade047209 */ /* 0x000fe40007810000 */
[----:B------:R-:W-:Y:S02]  /*16070*/  FMNMX.FTZ R0, R40, R0, !PT ;  /* 0x0000000028007209 */ /* 0x000fe40007810000 */
[----:B--2---:R-:W-:Y:S02]  /*16080*/  FMNMX.FTZ R136, R20, R136, !PT ;  /* 0x0000008814887209 */ /* 0x004fe40007810000 */
[----:B------:R-:W-:Y:S02]  /*16090*/  FMNMX.FTZ R0, R130, R0, !PT ;  /* 0x0000000082007209 */ /* 0x000fe40007810000 */
[----:B------:R-:W-:Y:S01]  /*160a0*/  FMNMX.FTZ R136, R61, R136, !PT ;  /* 0x000000883d887209 */ /* 0x000fe20007810000 */
[----:B------:R-:W2:Y:S01]  /*160b0*/  MUFU.TANH R15, R15 ;  /* 0x0000000f000f7308 */ /* 0x000ea20000002400 */
[----:B------:R-:W-:Y:S02]  /*160c0*/  FMNMX.FTZ R0, R23, R0, !PT ;  /* 0x0000000017007209 */ /* 0x000fe40007810000 */
[----:B------:R-:W-:Y:S02]  /*160d0*/  FMNMX.FTZ R4, R223, R4, !PT ;  /* 0x00000004df047209 */ /* 0x000fe40007810000 */
[----:B----4-:R-:W-:Y:S02]  /*160e0*/  MOV R67, R5 ;  /* 0x0000000500437202 */ /* 0x010fe40000000f00 */
[----:B------:R-:W-:Y:S02]  /*160f0*/  FMNMX.FTZ R4, R219, R4, !PT ;  /* 0x00000004db047209 */ /* 0x000fe40007810000 */
[----:B------:R-:W-:Y:S01]  /*16100*/  FMNMX.FTZ R136, R67, R136, !PT ;  /* 0x0000008843887209 */ /* 0x000fe20007810000 */
[----:B------:R-:W-:Y:S01]  /*16110*/  MUFU.TANH R22, R47 ;  /* 0x0000002f00167308 */ /* 0x000fe20000002400 */
[----:B------:R-:W-:Y:S02]  /*16120*/  FMNMX.FTZ R2, R25, R2, !PT ;  /* 0x0000000219027209 */ /* 0x000fe40007810000 */
[----:B-1----:R-:W-:Y:S01]  /*16130*/  MOV R43, R134 ;  /* 0x00000086002b7202 */ /* 0x002fe20000000f00 */
[----:B------:R-:W1:Y:S01]  /*16140*/  SHFL.BFLY PT, R6, R136, 0x2, 0x1f ;  /* 0x0c401f0088067f89 */ /* 0x000e6200000e0000 */
[----:B------:R-:W-:Y:S05]  /*16150*/  FMNMX.FTZ R2, R24, R2, !PT ;  /* 0x0000000218027209 */ /* 0x000fea0007810000 */
[----:B------:R-:W4:Y:S02]  /*16160*/  MUFU.TANH R251, R30 ;  /* 0x0000001e00fb7308 */ /* 0x000f240000002400 */
[----:B------:R-:W4:Y:S01]  /*16170*/  SHFL.BFLY PT, R134, R0, 0x2, 0x1f ;  /* 0x0c401f0000867f89 */ /* 0x000f2200000e0000 */
[----:B--2---:R-:W-:Y:S04]  /*16180*/  FMNMX.FTZ R4, R15, R4, !PT ;  /* 0x000000040f047209 */ /* 0x004fe80007810000 */
[----:B------:R-:W-:Y:S03]  /*16190*/  FMNMX.FTZ R4, R43, R4, !PT ;  /* 0x000000042b047209 */ /* 0x000fe60007810000 */
[----:B------:R-:W2:Y:S01]  /*161a0*/  MUFU.TANH R133, R31 ;  /* 0x0000001f00857308 */ /* 0x000ea20000002400 */
[----:B------:R-:W2:Y:S01]  /*161b0*/  SHFL.BFLY PT, R5, R2, 0x2, 0x1f ;  /* 0x0c401f0002057f89 */ /* 0x000ea200000e0000 */
[----:B-1----:R-:W-:Y:S08]  /*161c0*/  FMNMX.FTZ R136, R136, R6, !PT ;  /* 0x0000000688887209 */ /* 0x002ff00007810000 */
[----:B------:R1:W1:Y:S01]  /*161d0*/  MUFU.TANH R48, R46 ;  /* 0x0000002e00307308 */ /* 0x0002620000002400 */
[----:B------:R-:W1:Y:S01]  /*161e0*/  SHFL.BFLY PT, R6, R136, 0x1, 0x1f ;  /* 0x0c201f0088067f89 */ /* 0x000e6200000e0000 */
[----:B----4-:R-:W-:Y:S02]  /*161f0*/  FMNMX.FTZ R134, R0, R134, !PT ;  /* 0x0000008600867209 */ /* 0x010fe40007810000 */
[----:B------:R-:W-:Y:S06]  /*16200*/  FMNMX.FTZ R0, R239, R4, !PT ;  /* 0x00000004ef007209 */ /* 0x000fec0007810000 */
[----:B------:R4:W4:Y:S01]  /*16210*/  MUFU.TANH R238, R58 ;  /* 0x0000003a00ee7308 */ /* 0x0009220000002400 */
[----:B------:R-:W-:Y:S02]  /*16220*/  FMNMX.FTZ R0, R251, R0, !PT ;  /* 0x00000000fb007209 */ /* 0x000fe40007810000 */
[----:B--2---:R-:W-:Y:S02]  /*16230*/  MOV R47, R133 ;  /* 0x00000085002f7202 */ /* 0x004fe40000000f00 */
[----:B------:R-:W-:Y:S02]  /*16240*/  FMNMX.FTZ R2, R2, R5, !PT ;  /* 0x0000000502027209 */ /* 0x000fe40007810000 */
[----:B------:R-:W-:Y:S01]  /*16250*/  FMNMX.FTZ R4, R47, R0, !PT ;  /* 0x000000002f047209 */ /* 0x000fe20007810000 */
[----:B------:R-:W-:Y:S01]  /*16260*/  FMUL.FTZ R0, R63, c[0x0][0x320] ;  /* 0x0000c8003f007a20 */ /* 0x000fe20000410000 */
[----:B------:R-:W2:Y:S01]  /*16270*/  SHFL.BFLY PT, R5, R134, 0x1, 0x1f ;  /* 0x0c201f0086057f89 */ /* 0x000ea200000e0000 */
[----:B------:R2:W-:Y:S01]  /*16280*/  MUFU.TANH R240, R59 ;  /* 0x0000003b00f07308 */ /* 0x0005e20000002400 */
[----:B------:R-:W-:Y:S02]  /*16290*/  FMNMX.FTZ R4, R57, R4, !PT ;  /* 0x0000000439047209 */ /* 0x000fe40007810000 */
[----:B------:R-:W-:Y:S02]  /*162a0*/  MOV R63, R23 ;  /* 0x00000017003f7202 */ /* 0x000fe40000000f00 */
[----:B-1----:R-:W-:Y:S02]  /*162b0*/  MOV R46, R20 ;  /* 0x00000014002e7202 */ /* 0x002fe40000000f00 */
[----:B------:R-:W-:Y:S01]  /*162c0*/  FMNMX.FTZ R136, R136, R6, !PT ;  /* 0x0000000688887209 */ /* 0x000fe20007810000 */
[----:B------:R-:W1:Y:S02]  /*162d0*/  SHFL.BFLY PT, R135, R2, 0x1, 0x1f ;  /* 0x0c201f0002877f89 */ /* 0x000e6400000e0000 */
[----:B------:R1:W-:Y:S02]  /*162e0*/  MUFU.TANH R204, R0 ;  /* 0x0000000000cc7308 */ /* 0x0003e40000002400 */
[----:B------:R-:W-:Y:S01]  /*162f0*/  FMUL.FTZ R206, R136, c[0x0][0x2d0] ;  /* 0x0000b40088ce7a20 */ /* 0x000fe20000410000 */
[----:B----4-:R-:W-:Y:S07]  /*16300*/  MOV R58, R26 ;  /* 0x0000001a003a7202 */ /* 0x010fee0000000f00 */
[----:B------:R4:W-:Y:S01]  /*16310*/  MUFU.TANH R139, R62 ;  /* 0x0000003e008b7308 */ /* 0x0009e20000002400 */
[----:B--2---:R-:W-:Y:S02]  /*16320*/  FMNMX.FTZ R134, R134, R5, !PT ;  /* 0x0000000586867209 */ /* 0x004fe40007810000 */
[----:B------:R-:W-:Y:S02]  /*16330*/  MOV R59, R25 ;  /* 0x00000019003b7202 */ /* 0x000fe40000000f00 */
[----:B-1----:R-:W-:Y:S01]  /*16340*/  FMNMX.FTZ R135, R2, R135, !PT ;  /* 0x0000008702877209 */ /* 0x002fe20007810000 */
[----:B------:R-:W-:Y:S01]  /*16350*/  FADD.FTZ R0, -R136, R3 ;  /* 0x0000000388007221 */ /* 0x000fe20000010100 */
[----:B------:R-:W-:Y:S01]  /*16360*/  FMNMX.FTZ R3, R64, R4, !PT ;  /* 0x0000000440037209 */ /* 0x000fe20007810000 */
[--C-:B------:R-:W-:Y:S02]  /*16370*/  FFMA.FTZ R4, R207, c[0x0][0x2d0], -R206.reuse ;  /* 0x0000b400cf047a23 */ /* 0x100fe400000108ce */
[----:B------:R-:W-:Y:S01]  /*16380*/  FMUL.FTZ R207, R135, c[0x0][0x2d0] ;  /* 0x0000b40087cf7a20 */ /* 0x000fe20000410000 */
[----:B------:R-:W-:Y:S01]  /*16390*/  FMNMX.FTZ R2, R48, R3, !PT ;  /* 0x0000000330027209 */ /* 0x000fe20007810000 */
[----:B------:R1:W-:Y:S01]  /*163a0*/  MUFU.EX2 R214, R4 ;  /* 0x0000000400d67308 */ /* 0x0003e20000000800 */
[----:B------:R-:W-:Y:S02]  /*163b0*/  FMUL.FTZ R0, R0, c[0x0][0x2d0] ;  /* 0x0000b40000007a20 */ /* 0x000fe40000410000 */
[--C-:B------:R-:W-:Y:S01]  /*163c0*/  FFMA.FTZ R5, R18, c[0x0][0x2d0], -R207.reuse ;  /* 0x0000b40012057a23 */ /* 0x100fe200000108cf */
[----:B------:R-:W-:Y:S01]  /*163d0*/  FMNMX.FTZ R2, R22, R2, !PT ;  /* 0x0000000216027209 */ /* 0x000fe20007810000 */
[----:B------:R-:W-:Y:S01]  /*163e0*/  FFMA.FTZ R6, R19, c[0x0][0x2d0], -R207 ;  /* 0x0000b40013067a23 */ /* 0x000fe200000108cf */
[----:B----4-:R-:W-:Y:S02]  /*163f0*/  MOV R62, R24 ;  /* 0x00000018003e7202 */ /* 0x010fe40000000f00 */
[----:B------:R-:W-:Y:S02]  /*16400*/  FMNMX.FTZ R3, R238, R2, !PT ;  /* 0x00000002ee037209 */ /* 0x000fe40007810000 */
[----:B------:R-:W-:Y:S10]  /*16410*/  MUFU.EX2 R241, R5 ;  /* 0x0000000500f17308 */ /* 0x000ff40000000800 */
[----:B------:R-:W-:Y:S01]  /*16420*/  MUFU.EX2 R232, R6 ;  /* 0x0000000600e87308 */ /* 0x000fe20000000800 */
[--C-:B-1----:R-:W-:Y:S02]  /*16430*/  FFMA.FTZ R4, R205, c[0x0][0x2d0], -R206.reuse ;  /* 0x0000b400cd047a23 */ /* 0x102fe400000108ce */
[----:B------:R-:W-:Y:S07]  /*16440*/  FMUL.FTZ R205, R134, c[0x0][0x2d0] ;  /* 0x0000b40086cd7a20 */ /* 0x000fee0000410000 */
[----:B------:R1:W-:Y:S10]  /*16450*/  MUFU.EX2 R245, R4 ;  /* 0x0000000400f57308 */ /* 0x0003f40000000800 */
[----:B------:R2:W4:Y:S01]  /*16460*/  MUFU.EX2 R133, R0 ;  /* 0x0000000000857308 */ /* 0x0005220000000800 */
[----:B-1----:R-:W-:Y:S09]  /*16470*/  FFMA.FTZ R4, R16, c[0x0][0x2d0], -R206 ;  /* 0x0000b40010047a23 */ /* 0x002ff200000108ce */
[----:B------:R1:W-:Y:S01]  /*16480*/  MUFU.EX2 R247, R4 ;  /* 0x0000000400f77308 */ /* 0x0003e20000000800 */
[----:B--2---:R-:W-:Y:S02]  /*16490*/  FADD.FTZ R0, -R135, R132 ;  /* 0x0000008487007221 */ /* 0x004fe40000010100 */
[C---:B----4-:R-:W-:Y:S01]  /*164a0*/  FMUL.FTZ R32, R133.reuse, R168 ;  /* 0x000000a885207220 */ /* 0x050fe20000410000 */
[----:B------:R-:W-:Y:S01]  /*164b0*/  MOV R168, R45 ;  /* 0x0000002d00a87202 */ /* 0x000fe20000000f00 */
[----:B------:R-:W-:Y:S01]  /*164c0*/  FMUL.FTZ R2, R0, c[0x0][0x2d0] ;  /* 0x0000b40000027a20 */ /* 0x000fe20000410000 */
[----:B------:R-:W-:Y:S01]  /*164d0*/  FMNMX.FTZ R0, R240, R3, !PT ;  /* 0x00000003f0007209 */ /* 0x000fe20007810000 */
[----:B------:R-:W-:Y:S03]  /*164e0*/  FMUL.FTZ R33, R133, R169 ;  /* 0x000000a985217220 */ /* 0x000fe60000410000 */
[----:B------:R2:W4:Y:S01]  /*164f0*/  MUFU.EX2 R132, R2 ;  /* 0x0000000200847308 */ /* 0x0005220000000800 */
[----:B------:R-:W-:Y:S01]  /*16500*/  FMNMX.FTZ R0, R139, R0, !PT ;  /* 0x000000008b007209 */ /* 0x000fe20007810000 */
[C---:B------:R-:W-:Y:S02]  /*16510*/  FMUL.FTZ R68, R133.reuse, R68 ;  /* 0x0000004485447220 */ /* 0x040fe40000410000 */
[C---:B------:R-:W-:Y:S01]  /*16520*/  FMUL.FTZ R69, R133.reuse, R69 ;  /* 0x0000004585457220 */ /* 0x040fe20000410000 */
[----:B------:R-:W-:Y:S01]  /*16530*/  FMNMX.FTZ R0, R204, R0, !PT ;  /* 0x00000000cc007209 */ /* 0x000fe20007810000 */
[C---:B------:R-:W-:Y:S02]  /*16540*/  FMUL.FTZ R80, R133.reuse, R80 ;  /* 0x0000005085507220 */ /* 0x040fe40000410000 */
[----:B------:R-:W-:Y:S02]  /*16550*/  FMUL.FTZ R81, R133, R81 ;  /* 0x0000005185517220 */ /* 0x000fe40000410000 */
[----:B-1----:R-:W-:Y:S01]  /*16560*/  FFMA.FTZ R4, R17, c[0x0][0x2d0], -R206 ;  /* 0x0000b40011047a23 */ /* 0x002fe200000108ce */
[----:B------:R-:W-:Y:S01]  /*16570*/  SHF.L.U32 R17, R27, 0x5, RZ ;  /* 0x000000051b117819 */ /* 0x000fe200000006ff */
[C---:B------:R-:W-:Y:S02]  /*16580*/  FMUL.FTZ R84, R133.reuse, R84 ;  /* 0x0000005485547220 */ /* 0x040fe40000410000 */
[----:B------:R1:W-:Y:S01]  /*16590*/  MUFU.EX2 R248, R4 ;  /* 0x0000000400f87308 */ /* 0x0003e20000000800 */
[C---:B------:R-:W-:Y:S02]  /*165a0*/  FMUL.FTZ R85, R133.reuse, R85 ;  /* 0x0000005585557220 */ /* 0x040fe40000410000 */
[C---:B------:R-:W-:Y:S02]  /*165b0*/  FMUL.FTZ R96, R133.reuse, R96 ;  /* 0x0000006085607220 */ /* 0x040fe40000410000 */
[C---:B------:R-:W-:Y:S02]  /*165c0*/  FMUL.FTZ R97, R133.reuse, R97 ;  /* 0x0000006185617220 */ /* 0x040fe40000410000 */
[C---:B------:R-:W-:Y:S02]  /*165d0*/  FMUL.FTZ R100, R133.reuse, R100 ;  /* 0x0000006485647220 */ /* 0x040fe40000410000 */
[----:B------:R-:W-:Y:S02]  /*165e0*/  FMUL.FTZ R101, R133, R101 ;  /* 0x0000006585657220 */ /* 0x000fe40000410000 */
[----:B--2---:R-:W-:Y:S02]  /*165f0*/  FADD.FTZ R2, -R134, R137 ;  /* 0x0000008986027221 */ /* 0x004fe40000010100 */
[----:B----4-:R-:W-:Y:S02]  /*16600*/  FMUL.FTZ R18, R132, R154 ;  /* 0x0000009a84127220 */ /* 0x010fe40000410000 */
[----:B------:R-:W-:Y:S02]  /*16610*/  FMUL.FTZ R2, R2, c[0x0][0x2d0] ;  /* 0x0000b40002027a20 */ /* 0x000fe40000410000 */
[C---:B------:R-:W-:Y:S02]  /*16620*/  FMUL.FTZ R19, R132.reuse, R155 ;  /* 0x0000009b84137220 */ /* 0x040fe40000410000 */
[----:B------:R2:W4:Y:S01]  /*16630*/  MUFU.EX2 R3, R2 ;  /* 0x0000000200037308 */ /* 0x0005220000000800 */
[C---:B------:R-:W-:Y:S02]  /*16640*/  FMUL.FTZ R70, R132.reuse, R70 ;  /* 0x0000004684467220 */ /* 0x040fe40000410000 */
[C---:B------:R-:W-:Y:S02]  /*16650*/  FMUL.FTZ R71, R132.reuse, R71 ;  /* 0x0000004784477220 */ /* 0x040fe40000410000 */
[--C-:B-1----:R-:W-:Y:S02]  /*16660*/  FFMA.FTZ R4, R217, c[0x0][0x2d0], -R207.reuse ;  /* 0x0000b400d9047a23 */ /* 0x102fe400000108cf */
        /* <DEDUP_REMOVED lines=9> */
[----:B------:R-:W-:Y:S01]  /*16700*/  FMUL.FTZ R112, R133, R112 ;  /* 0x0000007085707220 */ /* 0x000fe20000410000 */
[----:B--2---:R-:W2:Y:S01]  /*16710*/  SHFL.BFLY PT, R2, R0, 0x2, 0x1f ;  /* 0x0c401f0000027f89 */ /* 0x004ea200000e0000 */
[C---:B----4-:R-:W-:Y:S01]  /*16720*/  FMUL.FTZ R24, R3.reuse, R160 ;  /* 0x000000a003187220 */ /* 0x050fe20000410000 */
[----:B------:R-:W-:Y:S01]  /*16730*/  MOV R160, R35 ;  /* 0x0000002300a07202 */ /* 0x000fe20000000f00 */
[C---:B------:R-:W-:Y:S01]  /*16740*/  FMUL.FTZ R25, R3.reuse, R161 ;  /* 0x000000a103197220 */ /* 0x040fe20000410000 */
[----:B------:R-:W-:Y:S01]  /*16750*/  MOV R161, R48 ;  /* 0x0000003000a17202 */ /* 0x000fe20000000f00 */
[C---:B---3--:R-:W-:Y:S01]  /*16760*/  FMUL.FTZ R29, R3.reuse, R165 ;  /* 0x000000a5031d7220 */ /* 0x048fe20000410000 */
[----:B------:R-:W-:Y:S01]  /*16770*/  MOV R165, R46 ;  /* 0x0000002e00a57202 */ /* 0x000fe20000000f00 */
[----:B------:R-:W-:Y:S01]  /*16780*/  FMUL.FTZ R35, R132, R171 ;  /* 0x000000ab84237220 */ /* 0x000fe20000410000 */
[----:B------:R-:W-:Y:S01]  /*16790*/  MOV R171, R49 ;  /* 0x0000003100ab7202 */ /* 0x000fe20000000f00 */
[----:B------:R-:W-:Y:S01]  /*167a0*/  FMUL.FTZ R45, R3, R181 ;  /* 0x000000b5032d7220 */ /* 0x000fe20000410000 */
[----:B------:R-:W-:Y:S01]  /*167b0*/  MOV R181, R56 ;  /* 0x0000003800b57202 */ /* 0x000fe20000000f00 */
[----:B-1----:R-:W-:Y:S02]  /*167c0*/  FFMA.FTZ R4, R216, c[0x0][0x2d0], -R207 ;  /* 0x0000b400d8047a23 */ /* 0x002fe400000108cf */
[C---:B------:R-:W-:Y:S02]  /*167d0*/  FMUL.FTZ R49, R133.reuse, R185 ;  /* 0x000000b985317220 */ /* 0x040fe40000410000 */
[----:B------:R1:W-:Y:S01]  /*167e0*/  MUFU.EX2 R246, R4 ;  /* 0x0000000400f67308 */ /* 0x0003e20000000800 */
[----:B------:R-:W-:Y:S02]  /*167f0*/  FMUL.FTZ R48, R133, R184 ;  /* 0x000000b885307220 */ /* 0x000fe40000410000 */
[C---:B------:R-:W-:Y:S02]  /*16800*/  FMUL.FTZ R56, R3.reuse, R192 ;  /* 0x000000c003387220 */ /* 0x040fe40000410000 */
[C---:B------:R-:W-:Y:S02]  /*16810*/  FMUL.FTZ R72, R3.reuse, R72 ;  /* 0x0000004803487220 */ /* 0x040fe40000410000 */
[C---:B------:R-:W-:Y:S01]  /*16820*/  FMUL.FTZ R73, R3.reuse, R73 ;  /* 0x0000004903497220 */ /* 0x040fe20000410000 */
[----:B--2---:R-:W-:Y:S01]  /*16830*/  FMNMX.FTZ R0, R0, R2, !PT ;  /* 0x0000000200007209 */ /* 0x004fe20007810000 */
[C---:B------:R-:W-:Y:S02]  /*16840*/  FMUL.FTZ R76, R3.reuse, R76 ;  /* 0x0000004c034c7220 */ /* 0x040fe40000410000 */
[C---:B------:R-:W-:Y:S02]  /*16850*/  FMUL.FTZ R77, R3.reuse, R77 ;  /* 0x0000004d034d7220 */ /* 0x040fe40000410000 */
[----:B------:R-:W2:Y:S01]  /*16860*/  SHFL.BFLY PT, R2, R0, 0x1, 0x1f ;  /* 0x0c201f0000027f89 */ /* 0x000ea200000e0000 */
[C---:B------:R-:W-:Y:S02]  /*16870*/  FMUL.FTZ R88, R3.reuse, R88 ;  /* 0x0000005803587220 */ /* 0x040fe40000410000 */
[C---:B------:R-:W-:Y:S02]  /*16880*/  FMUL.FTZ R89, R3.reuse, R89 ;  /* 0x0000005903597220 */ /* 0x040fe40000410000 */
[C---:B------:R-:W-:Y:S02]  /*16890*/  FMUL.FTZ R92, R3.reuse, R92 ;  /* 0x0000005c035c7220 */ /* 0x040fe40000410000 */
[C---:B------:R-:W-:Y:S02]  /*168a0*/  FMUL.FTZ R93, R3.reuse, R93 ;  /* 0x0000005d035d7220 */ /* 0x040fe40000410000 */
[C---:B------:R-:W-:Y:S01]  /*168b0*/  FMUL.FTZ R104, R3.reuse, R104 ;  /* 0x0000006803687220 */ /* 0x040fe20000410000 */
[----:B-1----:R-:W-:Y:S01]  /*168c0*/  @P0 SHF.R.S32.HI R4, RZ, 0x1f, R129 ;  /* 0x0000001fff040819 */ /* 0x002fe20000011481 */
[C---:B------:R-:W-:Y:S02]  /*168d0*/  FMUL.FTZ R105, R3.reuse, R105 ;  /* 0x0000006903697220 */ /* 0x040fe40000410000 */
[----:B------:R-:W-:Y:S02]  /*168e0*/  FMUL.FTZ R108, R3, R108 ;  /* 0x0000006c036c7220 */ /* 0x000fe40000410000 */
[----:B------:R-:W-:Y:S02]  /*168f0*/  @P0 IMAD R7, R4, c[0x0][0x1e0], RZ ;  /* 0x0000780004070a24 */ /* 0x000fe400078e02ff */
[C---:B------:R-:W-:Y:S04]  /*16900*/  @P0 IMAD.WIDE.U32 R4, R129.reuse, c[0x0][0x1e0], RZ ;  /* 0x0000780081040a25 */ /* 0x040fe800078e00ff */
[----:B------:R-:W-:Y:S01]  /*16910*/  @P0 IMAD R7, R129, c[0x0][0x1e4], R7 ;  /* 0x0000790081070a24 */ /* 0x000fe200078e0207 */
[----:B------:R-:W-:Y:S01]  /*16920*/  @P0 SHF.L.U32 R6, R4, 0x6, RZ ;  /* 0x0000000604060819 */ /* 0x000fe200000006ff */
[----:B------:R-:W3:Y:S01]  /*16930*/  LDL.LU R129, [R1+0x94] ;  /* 0x0000940001817983 */ /* 0x000ee20000300800 */
[----:B--2---:R-:W-:Y:S01]  /*16940*/  FMNMX.FTZ R2, R0, R2, !PT ;  /* 0x0000000200027209 */ /* 0x004fe20007810000 */
[----:B------:R-:W-:Y:S01]  /*16950*/  FMUL.FTZ R109, R3, R109 ;  /* 0x0000006d036d7220 */ /* 0x000fe20000410000 */
[----:B------:R-:W-:Y:S01]  /*16960*/  @P0 IADD3 R5, R5, R7, RZ ;  /* 0x0000000705050210 */ /* 0x000fe20007ffe0ff */
[----:B------:R-:W2:Y:S01]  /*16970*/  LDL R16, [R1+0x50] ;  /* 0x0000500001107983 */ /* 0x000ea20000100800 */
[----:B------:R-:W-:Y:S01]  /*16980*/  @P0 IADD3 R7, P1, R6, R28, RZ ;  /* 0x0000001c06070210 */ /* 0x000fe20007f3e0ff */
[----:B------:R-:W-:Y:S01]  /*16990*/  FMUL.FTZ R137, R2, c[0x0][0x2d0] ;  /* 0x0000b40002897a20 */ /* 0x000fe20000410000 */
[----:B------:R-:W-:Y:S01]  /*169a0*/  @P0 SHF.L.U64.HI R5, R4, 0x6, R5 ;  /* 0x0000000604050819 */ /* 0x000fe20000010205 */
[----:B------:R-:W-:Y:S01]  /*169b0*/  FADD.FTZ R0, -R2, R138 ;  /* 0x0000008a02007221 */ /* 0x000fe20000010100 */
[----:B------:R-:W-:Y:S01]  /*169c0*/  @P0 IADD3 R4, P2, R6, R11, RZ ;  /* 0x0000000b06040210 */ /* 0x000fe20007f5e0ff */
[----:B------:R-:W-:Y:S01]  /*169d0*/  FMUL.FTZ R28, R3, R164 ;  /* 0x000000a4031c7220 */ /* 0x000fe20000410000 */
[----:B------:R-:W-:Y:S01]  /*169e0*/  @P0 LEA R6, P5, R7, c[0x0][0x1c8], 0x1 ;  /* 0x0000720007060a11 */ /* 0x000fe200078a08ff */
[----:B------:R-:W-:Y:S01]  /*169f0*/  FMUL.FTZ R0, R0, c[0x0][0x2d0] ;  /* 0x0000b40000007a20 */ /* 0x000fe20000410000 */
[----:B------:R-:W-:Y:S01]  /*16a00*/  @P0 IADD3.X R9, R5, R9, RZ, P1, !PT ;  /* 0x0000000905090210 */ /* 0x000fe20000ffe4ff */
[----:B------:R-:W-:Y:S01]  /*16a10*/  FMUL.FTZ R113, R133, R113 ;  /* 0x0000007185717220 */ /* 0x000fe20000410000 */
[----:B------:R-:W-:Y:S01]  /*16a20*/  @P0 LEA R8, P1, R4, c[0x0][0x1c8], 0x1 ;  /* 0x0000720004080a11 */ /* 0x000fe200078208ff */
[----:B------:R-:W-:Y:S01]  /*16a30*/  FMUL.FTZ R114, R132, R114 ;  /* 0x0000007284727220 */ /* 0x000fe20000410000 */
[----:B------:R-:W-:Y:S01]  /*16a40*/  @P0 LEA.HI.X R7, R7, c[0x0][0x1cc], R9, 0x1, P5 ;  /* 0x0000730007070a11 */ /* 0x000fe200028f0c09 */
[----:B------:R-:W1:Y:S01]  /*16a50*/  MUFU.EX2 R0, R0 ;  /* 0x0000000000007308 */ /* 0x000e620000000800 */
[----:B------:R-:W-:Y:S01]  /*16a60*/  @P0 IADD3.X R5, R5, R10, RZ, P2, !PT ;  /* 0x0000000a05050210 */ /* 0x000fe200017fe4ff */
[----:B------:R-:W-:Y:S01]  /*16a70*/  FFMA.FTZ R10, R221, c[0x0][0x2d0], -R205 ;  /* 0x0000b400dd0a7a23 */ /* 0x000fe200000108cd */
[----:B------:R-:W-:Y:S01]  /*16a80*/  @P0 SHF.L.U32 R11, R27, 0x5, RZ ;  /* 0x000000051b0b0819 */ /* 0x000fe200000006ff */
[----:B------:R4:W-:Y:S01]  /*16a90*/  @P0 LDGSTS.E.BYPASS.LTC128B.128 [R252+0x4100], [R6.64], !P4 ;  /* 0x0410000006fc0fae */ /* 0x0009e2000e101d44 */
[----:B------:R-:W-:Y:S01]  /*16aa0*/  @P0 LEA.HI.X R9, R4, c[0x0][0x1cc], R5, 0x1, P1 ;  /* 0x0000730004090a11 */ /* 0x000fe200008f0c05 */
[--C-:B------:R-:W-:Y:S01]  /*16ab0*/  FFMA.FTZ R5, R220, c[0x0][0x2d0], -R205.reuse ;  /* 0x0000b400dc057a23 */ /* 0x100fe200000108cd */
[----:B------:R-:W-:Y:S01]  /*16ac0*/  @P0 IADD3 R4, P1, R6, R11, RZ ;  /* 0x0000000b06040210 */ /* 0x000fe20007f3e0ff */
[----:B------:R-:W-:Y:S01]  /*16ad0*/  FMUL.FTZ R115, R132, R115 ;  /* 0x0000007384737220 */ /* 0x000fe20000410000 */
[----:B------:R-:W-:Y:S01]  /*16ae0*/  MOV R138, R22 ;  /* 0x00000016008a7202 */ /* 0x000fe20000000f00 */
[----:B------:R4:W-:Y:S01]  /*16af0*/  MUFU.EX2 R215, R5 ;  /* 0x0000000500d77308 */ /* 0x0009e20000000800 */
[----:B------:R-:W-:Y:S01]  /*16b00*/  MOV R221, R21 ;  /* 0x0000001500dd7202 */ /* 0x000fe20000000f00 */
[----:B------:R4:W-:Y:S01]  /*16b10*/  @P0 LDGSTS.E.BYPASS.LTC128B.128 [R252+0x6100], [R8.64], !P3 ;  /* 0x0610000008fc0fae */ /* 0x0009e2000d901d44 */
[----:B------:R-:W-:Y:S01]  /*16b20*/  MOV R220, R14 ;  /* 0x0000000e00dc7202 */ /* 0x000fe20000000f00 */
[--C-:B------:R-:W-:Y:S01]  /*16b30*/  FFMA.FTZ R14, R218, c[0x0][0x2d0], -R205.reuse ;  /* 0x0000b400da0e7a23 */ /* 0x100fe200000108cd */
[----:B------:R-:W-:Y:S01]  /*16b40*/  MOV R218, R51 ;  /* 0x0000003300da7202 */ /* 0x000fe20000000f00 */
[----:B------:R-:W-:Y:S01]  /*16b50*/  FMUL.FTZ R51, R132, R187 ;  /* 0x000000bb84337220 */ /* 0x000fe20000410000 */
[----:B------:R-:W-:Y:S01]  /*16b60*/  MOV R169, R220 ;  /* 0x000000dc00a97202 */ /* 0x000fe20000000f00 */
[----:B------:R-:W-:Y:S01]  /*16b70*/  FMUL.FTZ R116, R133, R116 ;  /* 0x0000007485747220 */ /* 0x000fe20000410000 */
[----:B------:R-:W-:Y:S01]  /*16b80*/  MOV R220, R44 ;  /* 0x0000002c00dc7202 */ /* 0x000fe20000000f00 */
[----:B------:R4:W-:Y:S01]  /*16b90*/  MUFU.EX2 R212, R10 ;  /* 0x0000000a00d47308 */ /* 0x0009e20000000800 */
[C---:B------:R-:W-:Y:S01]  /*16ba0*/  FMUL.FTZ R44, R3.reuse, R180 ;  /* 0x000000b4032c7220 */ /* 0x040fe20000410000 */
[----:B------:R-:W-:Y:S01]  /*16bb0*/  MOV R164, R60 ;  /* 0x0000003c00a47202 */ /* 0x000fe20000000f00 */
[C---:B------:R-:W-:Y:S01]  /*16bc0*/  FMUL.FTZ R60, R3.reuse, R196 ;  /* 0x000000c4033c7220 */ /* 0x040fe20000410000 */
[----:B------:R-:W-:Y:S01]  /*16bd0*/  MOV R180, R58 ;  /* 0x0000003a00b47202 */ /* 0x000fe20000000f00 */
[C---:B-1----:R-:W-:Y:S01]  /*16be0*/  FMUL.FTZ R26, R0.reuse, R162 ;  /* 0x000000a2001a7220 */ /* 0x042fe20000410000 */
[----:B------:R-:W-:Y:S01]  /*16bf0*/  MOV R162, R67 ;  /* 0x0000004300a27202 */ /* 0x000fe20000000f00 */
[C---:B------:R-:W-:Y:S01]  /*16c00*/  FMUL.FTZ R27, R0.reuse, R163 ;  /* 0x000000a3001b7220 */ /* 0x040fe20000410000 */
[----:B------:R-:W-:Y:S01]  /*16c10*/  MOV R163, R61 ;  /* 0x0000003d00a37202 */ /* 0x000fe20000000f00 */
[----:B------:R-:W-:Y:S01]  /*16c20*/  FMUL.FTZ R30, R0, R166 ;  /* 0x000000a6001e7220 */ /* 0x000fe20000410000 */
[----:B------:R1:W-:Y:S01]  /*16c30*/  MUFU.EX2 R216, R14 ;  /* 0x0000000e00d87308 */ /* 0x0003e20000000800 */
[----:B----4-:R-:W-:Y:S01]  /*16c40*/  @P0 IADD3 R6, P6, R4, R11, RZ ;  /* 0x0000000b04060210 */ /* 0x010fe20007fde0ff */
[----:B------:R-:W-:Y:S01]  /*16c50*/  FMUL.FTZ R31, R0, R167 ;  /* 0x000000a7001f7220 */ /* 0x000fe20000410000 */
[----:B------:R-:W-:Y:S01]  /*16c60*/  MOV R167, R57 ;  /* 0x0000003900a77202 */ /* 0x000fe20000000f00 */
[----:B------:R-:W-:Y:S01]  /*16c70*/  FMUL.FTZ R57, R3, R193 ;  /* 0x000000c103397220 */ /* 0x000fe20000410000 */
[----:B------:R-:W-:Y:S01]  /*16c80*/  @P0 IADD3.X R5, R7, R13, RZ, P1, !PT ;  /* 0x0000000d07050210 */ /* 0x000fe20000ffe4ff */
[----:B------:R-:W-:Y:S01]  /*16c90*/  FFMA.FTZ R7, R12, c[0x0][0x2d0], -R205 ;  /* 0x0000b4000c077a23 */ /* 0x000fe200000108cd */
[----:B------:R-:W-:Y:S01]  /*16ca0*/  MOV R166, R64 ;  /* 0x0000004000a67202 */ /* 0x000fe20000000f00 */
[----:B------:R-:W-:Y:S01]  /*16cb0*/  FMUL.FTZ R46, R0, R182 ;  /* 0x000000b6002e7220 */ /* 0x000fe20000410000 */
[----:B------:R-:W-:Y:S01]  /*16cc0*/  @P0 IADD3 R9, P1, R17, 0x80, RZ ;  /* 0x0000008011090810 */ /* 0x000fe20007f3e0ff */
[----:B------:R4:W2:Y:S01]  /*16cd0*/  MUFU.EX2 R217, R7 ;  /* 0x0000000700d97308 */ /* 0x0008a20000000800 */
[----:B------:R2:W-:Y:S01]  /*16ce0*/  @P0 LDGSTS.E.BYPASS.LTC128B.128 [R252+0x4900], [R4.64], !P4 ;  /* 0x0490000004fc0fae */ /* 0x0005e2000e101d44 */
[----:B------:R-:W-:Y:S01]  /*16cf0*/  @P0 IADD3 R8, P2, R6, R11, RZ ;  /* 0x0000000b06080210 */ /* 0x000fe20007f5e0ff */
[----:B------:R-:W-:Y:S01]  /*16d00*/  FMUL.FTZ R17, R133, R153 ;  /* 0x0000009985117220 */ /* 0x000fe20000410000 */
[----:B------:R-:W-:Y:S01]  /*16d10*/  @P0 IADD3 R10, P5, R4, R9, RZ ;  /* 0x00000009040a0210 */ /* 0x000fe20007fbe0ff */
[----:B------:R-:W-:Y:S01]  /*16d20*/  FMUL.FTZ R61, R3, R197 ;  /* 0x000000c5033d7220 */ /* 0x000fe20000410000 */
[----:B------:R-:W-:Y:S01]  /*16d30*/  MOV R182, R50 ;  /* 0x0000003200b67202 */ /* 0x000fe20000000f00 */
[----:B------:R-:W-:Y:S02]  /*16d40*/  FMUL.FTZ R50, R132, R186 ;  /* 0x000000ba84327220 */ /* 0x000fe40000410000 */
[----:B------:R2:W-:Y:S01]  /*16d50*/  @P0 LDGSTS.E.BYPASS.LTC128B.128 [R252+0x6900], [R4.64+0x80], !P3 ;  /* 0x0690008004fc0fae */ /* 0x0005e2000d901d44 */
[C---:B------:R-:W-:Y:S02]  /*16d60*/  FMUL.FTZ R58, R0.reuse, R194 ;  /* 0x000000c2003a7220 */ /* 0x040fe40000410000 */
[----:B------:R-:W-:Y:S02]  /*16d70*/  FMUL.FTZ R64, R133, R200 ;  /* 0x000000c885407220 */ /* 0x000fe40000410000 */
[----:B-1----:R-:W-:Y:S02]  /*16d80*/  FMUL.FTZ R14, R0, R150 ;  /* 0x00000096000e7220 */ /* 0x002fe40000410000 */
[----:B------:R-:W-:Y:S02]  /*16d90*/  FMUL.FTZ R67, R132, R203 ;  /* 0x000000cb84437220 */ /* 0x000fe40000410000 */
[C---:B------:R-:W-:Y:S02]  /*16da0*/  FMUL.FTZ R74, R0.reuse, R74 ;  /* 0x0000004a004a7220 */ /* 0x040fe40000410000 */
[C---:B------:R-:W-:Y:S02]  /*16db0*/  FMUL.FTZ R75, R0.reuse, R75 ;  /* 0x0000004b004b7220 */ /* 0x040fe40000410000 */
[C---:B------:R-:W-:Y:S01]  /*16dc0*/  FMUL.FTZ R78, R0.reuse, R78 ;  /* 0x0000004e004e7220 */ /* 0x040fe20000410000 */
[----:B----4-:R-:W-:Y:S01]  /*16dd0*/  @P0 IADD3.X R7, R5, R13, RZ, P6, !PT ;  /* 0x0000000d05070210 */ /* 0x010fe200037fe4ff */
[C---:B------:R-:W-:Y:S02]  /*16de0*/  FMUL.FTZ R79, R0.reuse, R79 ;  /* 0x0000004f004f7220 */ /* 0x040fe40000410000 */
[C---:B------:R-:W-:Y:S02]  /*16df0*/  FMUL.FTZ R90, R0.reuse, R90 ;  /* 0x0000005a005a7220 */ /* 0x040fe40000410000 */
[----:B------:R1:W-:Y:S01]  /*16e00*/  @P0 LDGSTS.E.BYPASS.LTC128B.128 [R252+0x5100], [R6.64], !P4 ;  /* 0x0510000006fc0fae */ /* 0x0003e2000e101d44 */
[C---:B------:R-:W-:Y:S02]  /*16e10*/  FMUL.FTZ R91, R0.reuse, R91 ;  /* 0x0000005b005b7220 */ /* 0x040fe40000410000 */
[C---:B------:R-:W-:Y:S02]  /*16e20*/  FMUL.FTZ R94, R0.reuse, R94 ;  /* 0x0000005e005e7220 */ /* 0x040fe40000410000 */
[C---:B------:R-:W-:Y:S02]  /*16e30*/  FMUL.FTZ R95, R0.reuse, R95 ;  /* 0x0000005f005f7220 */ /* 0x040fe40000410000 */
[C---:B------:R-:W-:Y:S02]  /*16e40*/  FMUL.FTZ R106, R0.reuse, R106 ;  /* 0x0000006a006a7220 */ /* 0x040fe40000410000 */
[C---:B------:R-:W-:Y:S02]  /*16e50*/  FMUL.FTZ R107, R0.reuse, R107 ;  /* 0x0000006b006b7220 */ /* 0x040fe40000410000 */
[C---:B------:R-:W-:Y:S02]  /*16e60*/  FMUL.FTZ R110, R0.reuse, R110 ;  /* 0x0000006e006e7220 */ /* 0x040fe40000410000 */
[----:B------:R-:W-:Y:S02]  /*16e70*/  FMUL.FTZ R111, R0, R111 ;  /* 0x0000006f006f7220 */ /* 0x000fe40000410000 */
[----:B------:R-:W-:Y:S02]  /*16e80*/  FMUL.FTZ R117, R133, R117 ;  /* 0x0000007585757220 */ /* 0x000fe40000410000 */
[C---:B------:R-:W-:Y:S02]  /*16e90*/  FMUL.FTZ R118, R132.reuse, R118 ;  /* 0x0000007684767220 */ /* 0x040fe40000410000 */
[----:B------:R-:W-:Y:S02]  /*16ea0*/  FMUL.FTZ R119, R132, R119 ;  /* 0x0000007784777220 */ /* 0x000fe40000410000 */
        /* <DEDUP_REMOVED lines=8> */
[----:B------:R-:W-:Y:S02]  /*16f30*/  FMUL.FTZ R128, R133, R128 ;  /* 0x0000008085807220 */ /* 0x000fe40000410000 */
[--C-:B------:R-:W-:Y:S06]  /*16f40*/  FFMA.FTZ R139, R139, c[0x0][0x2d0], -R137.reuse ;  /* 0x0000b4008b8b7a23 */ /* 0x100fec0000010889 */
[----:B------:R-:W-:Y:S01]  /*16f50*/  MUFU.EX2 R139, R139 ;  /* 0x0000008b008b7308 */ /* 0x000fe20000000800 */
[C---:B---3--:R-:W-:Y:S01]  /*16f60*/  FMUL.FTZ R129, R133.reuse, R129 ;  /* 0x0000008185817220 */ /* 0x048fe20000410000 */
[----:B--2---:R-:W-:Y:S01]  /*16f70*/  @P0 IADD3.X R12, RZ, R16, RZ, P1, !PT ;  /* 0x00000010ff0c0210 */ /* 0x004fe20000ffe4ff */
[----:B------:R-:W-:Y:S01]  /*16f80*/  FMUL.FTZ R16, R133, R152 ;  /* 0x0000009885107220 */ /* 0x000fe20000410000 */
[----:B------:R-:W-:Y:S01]  /*16f90*/  @P0 IADD3 R4, P1, R6, R9, RZ ;  /* 0x0000000906040210 */ /* 0x000fe20007f3e0ff */
[--C-:B-1----:R-:W-:Y:S01]  /*16fa0*/  FFMA.FTZ R6, R222, c[0x0][0x2d0], -R137.reuse ;  /* 0x0000b400de067a23 */ /* 0x102fe20000010889 */
[-C--:B------:R-:W-:Y:S02]  /*16fb0*/  @P0 IADD3.X R11, R5, R12.reuse, RZ, P5, !PT ;  /* 0x0000000c050b0210 */ /* 0x080fe40002ffe4ff */
[C---:B------:R-:W-:Y:S02]  /*16fc0*/  @P0 IADD3.X R9, R7.reuse, R13, RZ, P2, !PT ;  /* 0x0000000d07090210 */ /* 0x040fe400017fe4ff */
[----:B------:R1:W-:Y:S01]  /*16fd0*/  MUFU.EX2 R208, R6 ;  /* 0x0000000600d07308 */ /* 0x0003e20000000800 */
[----:B------:R-:W-:Y:S01]  /*16fe0*/  @P0 IADD3.X R5, R7, R12, RZ, P1, !PT ;  /* 0x0000000c07050210 */ /* 0x000fe20000ffe4ff */
[----:B------:R2:W-:Y:S01]  /*16ff0*/  @P0 LDGSTS.E.BYPASS.LTC128B.128 [R252+0x7100], [R10.64], !P3 ;  /* 0x071000000afc0fae */ /* 0x0005e2000d901d44 */
[----:B------:R-:W-:Y:S01]  /*17000*/  FMUL.FTZ R7, R132, R147 ;  /* 0x0000009384077220 */ /* 0x000fe20000410000 */
[----:B------:R-:W-:Y:S01]  /*17010*/  F2FP.PACK_AB R147, R232, R241 ;  /* 0x000000f1e893723e */ /* 0x000fe200000000ff */
[C---:B------:R-:W-:Y:S01]  /*17020*/  FMUL.FTZ R12, R3.reuse, R148 ;  /* 0x00000094030c7220 */ /* 0x040fe20000410000 */
[----:B------:R-:W-:Y:S01]  /*17030*/  MOV R222, R40 ;  /* 0x0000002800de7202 */ /* 0x000fe20000000f00 */
[C---:B------:R-:W-:Y:S02]  /*17040*/  FMUL.FTZ R13, R3.reuse, R149 ;  /* 0x00000095030d7220 */ /* 0x040fe40000410000 */
[C---:B------:R-:W-:Y:S01]  /*17050*/  FMUL.FTZ R40, R3.reuse, R176 ;  /* 0x000000b003287220 */ /* 0x040fe20000410000 */
[----:B------:R3:W-:Y:S08]  /*17060*/  @P0 LDGSTS.E.BYPASS.LTC128B.128 [R252+0x5900], [R8.64], !P4 ;  /* 0x0590000008fc0fae */ /* 0x0007f0000e101d44 */
[----:B------:R4:W-:Y:S01]  /*17070*/  @P0 LDGSTS.E.BYPASS.LTC128B.128 [R252+0x7900], [R4.64], !P3 ;  /* 0x0790000004fc0fae */ /* 0x0009e2000d901d44 */
[----:B-1----:R-:W-:Y:S01]  /*17080*/  FMUL.FTZ R6, R132, R146 ;  /* 0x0000009284067220 */ /* 0x002fe20000410000 */
[----:B------:R-:W-:Y:S06]  /*17090*/  F2FP.PACK_AB R146, R248, R247 ;  /* 0x000000f7f892723e */ /* 0x000fec00000000ff */
[----:B------:R-:W1:Y:S01]  /*170a0*/  LDSM.16.MT88.4 R20, [R233+0x100] ;  /* 0x00010000e914783b */ /* 0x000e620000004200 */
[----:B--2---:R-:W-:Y:S01]  /*170b0*/  FMUL.FTZ R10, R0, R142 ;  /* 0x0000008e000a7220 */ /* 0x004fe20000410000 */
[----:B------:R-:W-:Y:S01]  /*170c0*/  F2FP.PACK_AB R142, R216, R217 ;  /* 0x000000d9d88e723e */ /* 0x000fe200000000ff */
[----:B------:R-:W-:Y:S05]  /*170d0*/  FMUL.FTZ R11, R0, R143 ;  /* 0x0000008f000b7220 */ /* 0x000fea0000410000 */
[----:B------:R-:W2:Y:S01]  /*170e0*/  LDSM.16.MT88.4 R36, [R234+0x100] ;  /* 0x00010000ea24783b */ /* 0x000ea20000004200 */
[----:B---3--:R-:W-:Y:S01]  /*170f0*/  FMUL.FTZ R8, R3, R140 ;  /* 0x0000008c03087220 */ /* 0x008fe20000410000 */
[----:B------:R-:W-:Y:S01]  /*17100*/  F2FP.PACK_AB R140, R215, R212 ;  /* 0x000000d4d78c723e */ /* 0x000fe200000000ff */
[----:B------:R-:W-:Y:S05]  /*17110*/  FMUL.FTZ R9, R3, R141 ;  /* 0x0000008d03097220 */ /* 0x000fea0000410000 */
[----:B------:R-:W3:Y:S01]  /*17120*/  LDSM.16.MT88.4 R52, [R236+0x100] ;  /* 0x00010000ec34783b */ /* 0x000ee20000004200 */
[--C-:B----4-:R-:W-:Y:S01]  /*17130*/  FFMA.FTZ R4, R223, c[0x0][0x2d0], -R137.reuse ;  /* 0x0000b400df047a23 */ /* 0x110fe20000010889 */
[----:B------:R-:W-:Y:S01]  /*17140*/  MOV R223, R221 ;  /* 0x000000dd00df7202 */ /* 0x000fe20000000f00 */
[----:B------:R-:W-:Y:S01]  /*17150*/  FMUL.FTZ R5, R133, R145 ;  /* 0x0000009185057220 */ /* 0x000fe20000410000 */
[----:B------:R-:W-:Y:S01]  /*17160*/  F2FP.PACK_AB R145, R246, R213 ;  /* 0x000000d5f691723e */ /* 0x000fe200000000ff */
[----:B------:R4:W1:Y:S03]  /*17170*/  MUFU.EX2 R209, R4 ;  /* 0x0000000400d17308 */ /* 0x0008660000000800 */
[----:B------:R-:W-:Y:S01]  /*17180*/  LDSM.16.MT88.4 R152, [R233+0x2100] ;  /* 0x00210000e998783b */ /* 0x000fe20000004200 */
[----:B------:R-:W-:Y:S01]  /*17190*/  MOV R221, R63 ;  /* 0x0000003f00dd7202 */ /* 0x000fe20000000f00 */
[C---:B------:R-:W-:Y:S06]  /*171a0*/  FMUL.FTZ R63, R0.reuse, R199 ;  /* 0x000000c7003f7220 */ /* 0x040fec0000410000 */
[----:B------:R-:W0:Y:S01]  /*171b0*/  LDGDEPBAR ;  /* 0x00000000000079af */ /* 0x000e220000000000 */
[--C-:B----4-:R-:W-:Y:S01]  /*171c0*/  FFMA.FTZ R4, R219, c[0x0][0x2d0], -R137.reuse ;  /* 0x0000b400db047a23 */ /* 0x110fe20000010889 */
[----:B-1----:R-:W-:Y:S02]  /*171d0*/  F2FP.PACK_AB R141, R209, R208 ;  /* 0x000000d0d18d723e */ /* 0x002fe400000000ff */
[----:B------:R-:W-:Y:S01]  /*171e0*/  MOV R219, R42 ;  /* 0x0000002a00db7202 */ /* 0x000fe20000000f00 */
[----:B------:R1:W-:Y:S01]  /*171f0*/  MUFU.EX2 R210, R4 ;  /* 0x0000000400d27308 */ /* 0x0003e20000000800 */
[C---:B------:R-:W-:Y:S02]  /*17200*/  FMUL.FTZ R42, R0.reuse, R178 ;  /* 0x000000b2002a7220 */ /* 0x040fe40000410000 */
[----:B-1----:R-:W-:Y:S02]  /*17210*/  FFMA.FTZ R4, R15, c[0x0][0x2d0], -R137 ;  /* 0x0000b4000f047a23 */ /* 0x002fe40000010889 */
[----:B------:R-:W-:Y:S05]  /*17220*/  FMUL.FTZ R15, R0, R151 ;  /* 0x00000097000f7220 */ /* 0x000fea0000410000 */
[----:B------:R1:W4:Y:S01]  /*17230*/  MUFU.EX2 R211, R4 ;  /* 0x0000000400d37308 */ /* 0x0003220000000800 */
[----:B------:R-:W2:Y:S01]  /*17240*/  LDSM.16.MT88.4 R148, [R235+0x100] ;  /* 0x00010000eb94783b */ /* 0x000ea20000004200 */
[----:B-1----:R-:W-:Y:S01]  /*17250*/  FMUL.FTZ R4, R133, R144 ;  /* 0x0000009085047220 */ /* 0x002fe20000410000 */
[----:B------:R-:W-:Y:S02]  /*17260*/  F2FP.PACK_AB R144, R245, R214 ;  /* 0x000000d6f590723e */ /* 0x000fe400000000ff */
[----:B----4-:R-:W-:Y:S05]  /*17270*/  F2FP.PACK_AB R143, R211, R210 ;  /* 0x000000d2d38f723e */ /* 0x010fea00000000ff */
[-C--:B------:R-:W-:Y:S08]  /*17280*/  HMMA.16816.F32 R4, R144, R20.reuse, R4 ;  /* 0x000000149004723c */ /* 0x080ff00000001804 */
[C---:B------:R-:W-:Y:S07]  /*17290*/  HMMA.16816.F32 R8, R140.reuse, R20, R8 ;  /* 0x000000148c08723c */ /* 0x040fee0000001808 */
[C---:B------:R-:W-:Y:S01]  /*172a0*/  FMUL.FTZ R20, R133.reuse, R156 ;  /* 0x0000009c85147220 */ /* 0x040fe20000410000 */
[-C--:B------:R-:W-:Y:S04]  /*172b0*/  HMMA.16816.F32 R12, R140, R22.reuse, R12 ;  /* 0x000000168c0c723c */ /* 0x080fe8000000180c */
[----:B------:R-:W-:Y:S01]  /*172c0*/  MOV R156, R138 ;  /* 0x0000008a009c7202 */ /* 0x000fe20000000f00 */
[----:B------:R-:W-:Y:S01]  /*172d0*/  FMUL.FTZ R21, R133, R157 ;  /* 0x0000009d85157220 */ /* 0x000fe20000410000 */
[----:B------:R-:W-:Y:S01]  /*172e0*/  MOV R157, R62 ;  /* 0x0000003e009d7202 */ /* 0x000fe20000000f00 */
[--C-:B------:R-:W-:Y:S01]  /*172f0*/  FFMA.FTZ R138, R226, c[0x0][0x2d0], -R206.reuse ;  /* 0x0000b400e28a7a23 */ /* 0x100fe200000108ce */
[C---:B------:R-:W-:Y:S03]  /*17300*/  HMMA.16816.F32 R16, R144.reuse, R22, R16 ;  /* 0x000000169010723c */ /* 0x040fe60000001810 */
[----:B------:R1:W-:Y:S01]  /*17310*/  MUFU.EX2 R176, R138 ;  /* 0x0000008a00b07308 */ /* 0x0003e20000000800 */
[----:B------:R-:W-:Y:S03]  /*17320*/  FMUL.FTZ R62, R0, R198 ;  /* 0x000000c6003e7220 */ /* 0x000fe60000410000 */
[C---:B------:R-:W-:Y:S01]  /*17330*/  FMUL.FTZ R22, R132.reuse, R158 ;  /* 0x0000009e84167220 */ /* 0x040fe20000410000 */
[----:B------:R-:W-:Y:S01]  /*17340*/  MOV R158, R59 ;  /* 0x0000003b009e7202 */ /* 0x000fe20000000f00 */
[C---:B------:R-:W-:Y:S03]  /*17350*/  FMUL.FTZ R23, R132.reuse, R159 ;  /* 0x0000009f84177220 */ /* 0x040fe60000410000 */
[----:B------:R-:W-:Y:S01]  /*17360*/  MOV R159, R34 ;  /* 0x00000022009f7202 */ /* 0x000fe20000000f00 */
[----:B------:R-:W-:Y:S01]  /*17370*/  FMUL.FTZ R34, R132, R170 ;  /* 0x000000aa84227220 */ /* 0x000fe20000410000 */
[----:B------:R-:W-:Y:S01]  /*17380*/  MOV R170, R41 ;  /* 0x0000002900aa7202 */ /* 0x000fe20000000f00 */
[----:B------:R-:W-:Y:S01]  /*17390*/  FMUL.FTZ R41, R3, R177 ;  /* 0x000000b103297220 */ /* 0x000fe20000410000 */
[-C--:B--2---:R-:W-:Y:S03]  /*173a0*/  HMMA.16816.F32 R20, R144, R36.reuse, R20 ;  /* 0x000000249014723c */ /* 0x084fe60000001814 */
[C---:B------:R-:W-:Y:S01]  /*173b0*/  FMUL.FTZ R59, R0.reuse, R195 ;  /* 0x000000c3003b7220 */ /* 0x040fe20000410000 */
[----:B------:R-:W-:Y:S01]  /*173c0*/  MOV R177, R43 ;  /* 0x0000002b00b17202 */ /* 0x000fe20000000f00 */
[----:B------:R-:W-:Y:S03]  /*173d0*/  FMUL.FTZ R43, R0, R179 ;  /* 0x000000b3002b7220 */ /* 0x000fe60000410000 */
[C---:B------:R-:W-:Y:S04]  /*173e0*/  HMMA.16816.F32 R24, R140.reuse, R36, R24 ;  /* 0x000000248c18723c */ /* 0x040fe80000001818 */
[--C-:B-1----:R-:W-:Y:S03]  /*173f0*/  FFMA.FTZ R138, R227, c[0x0][0x2d0], -R206.reuse ;  /* 0x0000b400e38a7a23 */ /* 0x102fe600000108ce */
[C---:B------:R-:W-:Y:S01]  /*17400*/  FMUL.FTZ R36, R133.reuse, R172 ;  /* 0x000000ac85247220 */ /* 0x040fe20000410000 */
[-C--:B------:R-:W-:Y:S04]  /*17410*/  HMMA.16816.F32 R28, R140, R38.reuse, R28 ;  /* 0x000000268c1c723c */ /* 0x080fe8000000181c */
[C---:B------:R-:W-:Y:S01]  /*17420*/  FMUL.FTZ R37, R133.reuse, R173 ;  /* 0x000000ad85257220 */ /* 0x040fe20000410000 */
[----:B------:R-:W-:Y:S01]  /*17430*/  MOV R172, R66 ;  /* 0x0000004200ac7202 */ /* 0x000fe20000000f00 */
[C---:B------:R-:W-:Y:S01]  /*17440*/  FMUL.FTZ R66, R132.reuse, R202 ;  /* 0x000000ca84427220 */ /* 0x040fe20000410000 */
[----:B------:R-:W-:Y:S01]  /*17450*/  MOV R173, R65 ;  /* 0x0000004100ad7202 */ /* 0x000fe20000000f00 */
[C---:B------:R-:W-:Y:S04]  /*17460*/  HMMA.16816.F32 R32, R144.reuse, R38, R32 ;  /* 0x000000269020723c */ /* 0x040fe80000001820 */
[C---:B------:R-:W-:Y:S03]  /*17470*/  FMUL.FTZ R65, R133.reuse, R201 ;  /* 0x000000c985417220 */ /* 0x040fe60000410000 */
[----:B------:R-:W-:Y:S01]  /*17480*/  FMUL.FTZ R39, R132, R175 ;  /* 0x000000af84277220 */ /* 0x000fe20000410000 */
[----:B------:R-:W-:Y:S01]  /*17490*/  MOV R175, R47 ;  /* 0x0000002f00af7202 */ /* 0x000fe20000000f00 */
[----:B------:R-:W-:Y:S03]  /*174a0*/  FMUL.FTZ R47, R0, R183 ;  /* 0x000000b7002f7220 */ /* 0x000fe60000410000 */
[----:B------:R-:W-:Y:S01]  /*174b0*/  MOV R183, R250 ;  /* 0x000000fa00b77202 */ /* 0x000fe20000000f00 */
[----:B------:R-:W-:Y:S01]  /*174c0*/  FMUL.FTZ R38, R132, R174 ;  /* 0x000000ae84267220 */ /* 0x000fe20000410000 */
[----:B------:R1:W2:Y:S01]  /*174d0*/  MUFU.EX2 R250, R138 ;  /* 0x0000008a00fa7308 */ /* 0x0002a20000000800 */
[----:B------:R-:W-:Y:S05]  /*174e0*/  MOV R174, R251 ;  /* 0x000000fb00ae7202 */ /* 0x000fea0000000f00 */
[-C--:B---3--:R-:W-:Y:S08]  /*174f0*/  HMMA.16816.F32 R36, R144, R52.reuse, R36 ;  /* 0x000000349024723c */ /* 0x088ff00000001824 */
[C---:B------:R-:W-:Y:S07]  /*17500*/  HMMA.16816.F32 R40, R140.reuse, R52, R40 ;  /* 0x000000348c28723c */ /* 0x040fee0000001828 */
[C---:B------:R-:W-:Y:S01]  /*17510*/  FMUL.FTZ R52, R133.reuse, R188 ;  /* 0x000000bc85347220 */ /* 0x040fe20000410000 */
[-C--:B------:R-:W-:Y:S04]  /*17520*/  HMMA.16816.F32 R44, R140, R54.reuse, R44 ;  /* 0x000000368c2c723c */ /* 0x080fe8000000182c */
[--C-:B-1----:R-:W-:Y:S02]  /*17530*/  FFMA.FTZ R138, R224, c[0x0][0x2d0], -R206.reuse ;  /* 0x0000b400e08a7a23 */ /* 0x102fe400000108ce */
[----:B------:R-:W-:Y:S02]  /*17540*/  FMUL.FTZ R53, R133, R189 ;  /* 0x000000bd85357220 */ /* 0x000fe40000410000 */
[C---:B------:R-:W-:Y:S01]  /*17550*/  HMMA.16816.F32 R48, R144.reuse, R54, R48 ;  /* 0x000000369030723c */ /* 0x040fe20000001830 */
[----:B------:R1:W-:Y:S06]  /*17560*/  MUFU.EX2 R179, R138 ;  /* 0x0000008a00b37308 */ /* 0x0003ec0000000800 */
[C---:B------:R-:W-:Y:S02]  /*17570*/  FMUL.FTZ R55, R132.reuse, R191 ;  /* 0x000000bf84377220 */ /* 0x040fe40000410000 */
[----:B------:R-:W-:Y:S07]  /*17580*/  FMUL.FTZ R54, R132, R190 ;  /* 0x000000be84367220 */ /* 0x000fee0000410000 */
[-C--:B------:R-:W-:Y:S08]  /*17590*/  HMMA.16816.F32 R52, R144, R148.reuse, R52 ;  /* 0x000000949034723c */ /* 0x080ff00000001834 */
[C---:B------:R-:W-:Y:S04]  /*175a0*/  HMMA.16816.F32 R56, R140.reuse, R148, R56 ;  /* 0x000000948c38723c */ /* 0x040fe80000001838 */
[--C-:B-1----:R-:W-:Y:S04]  /*175b0*/  FFMA.FTZ R138, R225, c[0x0][0x2d0], -R206.reuse ;  /* 0x0000b400e18a7a23 */ /* 0x102fe800000108ce */
[-C--:B------:R-:W-:Y:S01]  /*175c0*/  HMMA.16816.F32 R60, R140, R150.reuse, R60 ;  /* 0x000000968c3c723c */ /* 0x080fe2000000183c */
[----:B------:R1:W-:Y:S07]  /*175d0*/  MUFU.EX2 R193, R138 ;  /* 0x0000008a00c17308 */ /* 0x0003ee0000000800 */
[C---:B------:R-:W-:Y:S01]  /*175e0*/  HMMA.16816.F32 R64, R144.reuse, R150, R64 ;  /* 0x000000969040723c */ /* 0x040fe20000001840 */
[----:B------:R-:W3:Y:S07]  /*175f0*/  LDSM.16.MT88.4 R148, [R234+0x2100] ;  /* 0x00210000ea94783b */ /* 0x000eee0000004200 */
[-C--:B------:R-:W-:Y:S08]  /*17600*/  HMMA.16816.F32 R68, R144, R152.reuse, R68 ;  /* 0x000000989044723c */ /* 0x080ff00000001844 */
[C---:B------:R-:W-:Y:S04]  /*17610*/  HMMA.16816.F32 R72, R140.reuse, R152, R72 ;  /* 0x000000988c48723c */ /* 0x040fe80000001848 */
[--C-:B-1----:R-:W-:Y:S04]  /*17620*/  FFMA.FTZ R138, R231, c[0x0][0x2d0], -R207.reuse ;  /* 0x0000b400e78a7a23 */ /* 0x102fe800000108cf */
[-C--:B------:R-:W-:Y:S01]  /*17630*/  HMMA.16816.F32 R76, R140, R154.reuse, R76 ;  /* 0x0000009a8c4c723c */ /* 0x080fe2000000184c */
[----:B------:R1:W-:Y:S07]  /*17640*/  MUFU.EX2 R191, R138 ;  /* 0x0000008a00bf7308 */ /* 0x0003ee0000000800 */
[C---:B------:R-:W-:Y:S01]  /*17650*/  HMMA.16816.F32 R80, R144.reuse, R154, R80 ;  /* 0x0000009a9050723c */ /* 0x040fe20000001850 */
[----:B------:R-:W4:Y:S07]  /*17660*/  LDSM.16.MT88.4 R152, [R236+0x2100] ;  /* 0x00210000ec98783b */ /* 0x000f2e0000004200 */
[-C--:B---3--:R-:W-:Y:S08]  /*17670*/  HMMA.16816.F32 R84, R144, R148.reuse, R84 ;  /* 0x000000949054723c */ /* 0x088ff00000001854 */
[C---:B------:R-:W-:Y:S04]  /*17680*/  HMMA.16816.F32 R88, R140.reuse, R148, R88 ;  /* 0x000000948c58723c */ /* 0x040fe80000001858 */
[--C-:B-1----:R-:W-:Y:S04]  /*17690*/  FFMA.FTZ R138, R230, c[0x0][0x2d0], -R207.reuse ;  /* 0x0000b400e68a7a23 */ /* 0x102fe800000108cf */
[-C--:B------:R-:W-:Y:S01]  /*176a0*/  HMMA.16816.F32 R92, R140, R150.reuse, R92 ;  /* 0x000000968c5c723c */ /* 0x080fe2000000185c */
[----:B------:R1:W3:Y:S07]  /*176b0*/  MUFU.EX2 R251, R138 ;  /* 0x0000008a00fb7308 */ /* 0x0002ee0000000800 */
[C---:B------:R-:W-:Y:S01]  /*176c0*/  HMMA.16816.F32 R96, R144.reuse, R150, R96 ;  /* 0x000000969060723c */ /* 0x040fe20000001860 */
[----:B------:R-:W2:Y:S07]  /*176d0*/  LDSM.16.MT88.4 R148, [R235+0x2100] ;  /* 0x00210000eb94783b */ /* 0x000eae0000004200 */
[-C--:B----4-:R-:W-:Y:S08]  /*176e0*/  HMMA.16816.F32 R100, R144, R152.reuse, R100 ;  /* 0x000000989064723c */ /* 0x090ff00000001864 */
[C---:B------:R-:W-:Y:S04]  /*176f0*/  HMMA.16816.F32 R104, R140.reuse, R152, R104 ;  /* 0x000000988c68723c */ /* 0x040fe80000001868 */
[--C-:B-1----:R-:W-:Y:S04]  /*17700*/  FFMA.FTZ R138, R228, c[0x0][0x2d0], -R207.reuse ;  /* 0x0000b400e48a7a23 */ /* 0x102fe800000108cf */
[-C--:B------:R-:W-:Y:S01]  /*17710*/  HMMA.16816.F32 R108, R140, R154.reuse, R108 ;  /* 0x0000009a8c6c723c */ /* 0x080fe2000000186c */
[----:B------:R1:W-:Y:S07]  /*17720*/  MUFU.EX2 R178, R138 ;  /* 0x0000008a00b27308 */ /* 0x0003ee0000000800 */
[C---:B------:R-:W-:Y:S01]  /*17730*/  HMMA.16816.F32 R112, R144.reuse, R154, R112 ;  /* 0x0000009a9070723c */ /* 0x040fe20000001870 */
[----:B------:R-:W4:Y:S07]  /*17740*/  LDSM.16.MT88.4 R152, [R233+0x900] ;  /* 0x00090000e998783b */ /* 0x000f2e0000004200 */
[-C--:B--2---:R-:W-:Y:S08]  /*17750*/  HMMA.16816.F32 R116, R144, R148.reuse, R116 ;  /* 0x000000949074723c */ /* 0x084ff00000001874 */
[C---:B------:R-:W-:Y:S04]  /*17760*/  HMMA.16816.F32 R120, R140.reuse, R148, R120 ;  /* 0x000000948c78723c */ /* 0x040fe80000001878 */
[----:B-1----:R-:W-:Y:S04]  /*17770*/  FFMA.FTZ R138, R229, c[0x0][0x2d0], -R207 ;  /* 0x0000b400e58a7a23 */ /* 0x002fe800000108cf */
[-C--:B------:R-:W-:Y:S01]  /*17780*/  HMMA.16816.F32 R124, R140, R150.reuse, R124 ;  /* 0x000000968c7c723c */ /* 0x080fe2000000187c */
[----:B------:R1:W2:Y:S06]  /*17790*/  MUFU.EX2 R196, R138 ;  /* 0x0000008a00c47308 */ /* 0x0002ac0000000800 */
[----:B------:R-:W-:Y:S02]  /*177a0*/  F2FP.PACK_AB R140, R250, R176 ;  /* 0x000000b0fa8c723e */ /* 0x000fe400000000ff */
[----:B---3--:R-:W-:Y:S03]  /*177b0*/  F2FP.PACK_AB R141, R251, R191 ;  /* 0x000000bffb8d723e */ /* 0x008fe600000000ff */
[----:B------:R-:W-:Y:S01]  /*177c0*/  F2FP.PACK_AB R142, R193, R179 ;  /* 0x000000b3c18e723e */ /* 0x000fe200000000ff */
[--C-:B-1----:R-:W-:Y:S01]  /*177d0*/  FFMA.FTZ R138, R183, c[0x0][0x2d0], -R205.reuse ;  /* 0x0000b400b78a7a23 */ /* 0x102fe200000108cd */
[----:B------:R-:W-:Y:S02]  /*177e0*/  MOV R183, R182 ;  /* 0x000000b600b77202 */ /* 0x000fe40000000f00 */
[----:B------:R-:W-:Y:S02]  /*177f0*/  MOV R182, R181 ;  /* 0x000000b500b67202 */ /* 0x000fe40000000f00 */
[----:B------:R-:W-:Y:S02]  /*17800*/  MOV R181, R180 ;  /* 0x000000b400b57202 */ /* 0x000fe40000000f00 */
[----:B------:R-:W-:Y:S02]  /*17810*/  MOV R180, R177 ;  /* 0x000000b100b47202 */ /* 0x000fe40000000f00 */
[----:B------:R-:W-:Y:S02]  /*17820*/  MOV R177, R239 ;  /* 0x000000ef00b17202 */ /* 0x000fe40000000f00 */
[----:B------:R1:W-:Y:S01]  /*17830*/  MUFU.EX2 R239, R138 ;  /* 0x0000008a00ef7308 */ /* 0x0003e20000000800 */
[----:B--2---:R-:W-:Y:S01]  /*17840*/  F2FP.PACK_AB R143, R196, R178 ;  /* 0x000000b2c48f723e */ /* 0x004fe200000000ff */
[--C-:B-1----:R-:W-:Y:S01]  /*17850*/  FFMA.FTZ R138, R183, c[0x0][0x2d0], -R205.reuse ;  /* 0x0000b400b78a7a23 */ /* 0x102fe200000108cd */
[----:B------:R-:W-:Y:S02]  /*17860*/  MOV R183, R182 ;  /* 0x000000b600b77202 */ /* 0x000fe40000000f00 */
[----:B------:R-:W-:Y:S02]  /*17870*/  MOV R182, R181 ;  /* 0x000000b500b67202 */ /* 0x000fe40000000f00 */
[----:B------:R-:W-:Y:S02]  /*17880*/  MOV R181, R180 ;  /* 0x000000b400b57202 */ /* 0x000fe40000000f00 */
        /* <DEDUP_REMOVED lines=8> */
[----:B------:R-:W-:Y:S02]  /*17910*/  MOV R218, R130 ;  /* 0x0000008200da7202 */ /* 0x000fe40000000f00 */
[----:B------:R-:W2:Y:S01]  /*17920*/  LDL.LU R130, [R1+0x90] ;  /* 0x0000900001827983 */ /* 0x000ea20000300800 */
[--C-:B-1----:R-:W-:Y:S01]  /*17930*/  FFMA.FTZ R138, R183, c[0x0][0x2d0], -R205.reuse ;  /* 0x0000b400b78a7a23 */ /* 0x102fe200000108cd */
[----:B------:R-:W-:Y:S02]  /*17940*/  MOV R183, R181 ;  /* 0x000000b500b77202 */ /* 0x000fe40000000f00 */
[----:B------:R-:W-:Y:S02]  /*17950*/  MOV R181, R177 ;  /* 0x000000b100b57202 */ /* 0x000fe40000000f00 */
[----:B------:R1:W-:Y:S02]  /*17960*/  MUFU.EX2 R177, R138 ;  /* 0x0000008a00b17308 */ /* 0x0003e40000000800 */
[----:B-1----:R-:W-:Y:S01]  /*17970*/  FFMA.FTZ R138, R184, c[0x0][0x2d0], -R205 ;  /* 0x0000b400b88a7a23 */ /* 0x002fe200000108cd */
[----:B------:R-:W-:Y:S02]  /*17980*/  MOV R184, R183 ;  /* 0x000000b700b87202 */ /* 0x000fe40000000f00 */
[----:B------:R-:W-:Y:S05]  /*17990*/  MOV R183, R182 ;  /* 0x000000b600b77202 */ /* 0x000fea0000000f00 */
[----:B------:R1:W-:Y:S01]  /*179a0*/  MUFU.EX2 R197, R138 ;  /* 0x0000008a00c57308 */ /* 0x0003e20000000800 */
[----:B------:R-:W-:Y:S02]  /*179b0*/  MOV R182, R181 ;  /* 0x000000b500b67202 */ /* 0x000fe40000000f00 */
[----:B------:R-:W-:Y:S02]  /*179c0*/  MOV R181, R180 ;  /* 0x000000b400b57202 */ /* 0x000fe40000000f00 */
[----:B------:R-:W-:Y:S02]  /*179d0*/  MOV R180, R175 ;  /* 0x000000af00b47202 */ /* 0x000fe40000000f00 */
[----:B------:R-:W-:Y:S02]  /*179e0*/  MOV R175, R173 ;  /* 0x000000ad00af7202 */ /* 0x000fe40000000f00 */
[----:B------:R-:W-:Y:S02]  /*179f0*/  MOV R173, R168 ;  /* 0x000000a800ad7202 */ /* 0x000fe40000000f00 */
[----:B------:R-:W-:Y:S02]  /*17a00*/  MOV R168, R131 ;  /* 0x0000008300a87202 */ /* 0x000fe40000000f00 */
[----:B------:R-:W3:Y:S04]  /*17a10*/  LDL.LU R131, [R1+0x8c] ;  /* 0x00008c0001837983 */ /* 0x000ee80000300800 */
[----:B------:R-:W4:Y:S04]  /*17a20*/  LDL.LU R186, [R1+0xc] ;  /* 0x00000c0001ba7983 */ /* 0x000f280000300800 */
[----:B------:R-:W4:Y:S01]  /*17a30*/  LDL.LU R185, [R1+0x8] ;  /* 0x0000080001b97983 */ /* 0x000f220000300800 */
[--C-:B-1----:R-:W-:Y:S01]  /*17a40*/  FFMA.FTZ R138, R184, c[0x0][0x2d0], -R137.reuse ;  /* 0x0000b400b88a7a23 */ /* 0x102fe20000010889 */
        /* <DEDUP_REMOVED lines=9> */
[--C-:B-1----:R-:W-:Y:S01]  /*17ae0*/  FFMA.FTZ R138, R183, c[0x0][0x2d0], -R137.reuse ;  /* 0x0000b400b78a7a23 */ /* 0x102fe20000010889 */
[----:B------:R-:W-:Y:S07]  /*17af0*/  MOV R183, R181 ;  /* 0x000000b500b77202 */ /* 0x000fee0000000f00 */
[----:B------:R1:W-:Y:S02]  /*17b00*/  MUFU.EX2 R181, R138 ;  /* 0x0000008a00b57308 */ /* 0x0003e40000000800 */
[----:B-1----:R-:W-:Y:S08]  /*17b10*/  FFMA.FTZ R138, R183, c[0x0][0x2d0], -R137 ;  /* 0x0000b400b78a7a23 */ /* 0x002ff00000010889 */
[----:B------:R1:W-:Y:S02]  /*17b20*/  MUFU.EX2 R201, R138 ;  /* 0x0000008a00c97308 */ /* 0x0003e40000000800 */
[--C-:B-1----:R-:W-:Y:S08]  /*17b30*/  FFMA.FTZ R138, R182, c[0x0][0x2d0], -R206.reuse ;  /* 0x0000b400b68a7a23 */ /* 0x102ff000000108ce */
[----:B------:R1:W1:Y:S02]  /*17b40*/  MUFU.EX2 R200, R138 ;  /* 0x0000008a00c87308 */ /* 0x0002640000000800 */
[--C-:B-1----:R-:W-:Y:S01]  /*17b50*/  FFMA.FTZ R138, R169, c[0x0][0x2d0], -R206.reuse ;  /* 0x0000b400a98a7a23 */ /* 0x102fe200000108ce */
[----:B------:R-:W-:Y:S02]  /*17b60*/  MOV R169, R168 ;  /* 0x000000a800a97202 */ /* 0x000fe40000000f00 */
[----:B------:R-:W-:Y:S05]  /*17b70*/  MOV R168, R219 ;  /* 0x000000db00a87202 */ /* 0x000fea0000000f00 */
[----:B------:R1:W-:Y:S02]  /*17b80*/  MUFU.EX2 R219, R138 ;  /* 0x0000008a00db7308 */ /* 0x0003e40000000800 */
[--C-:B-1----:R-:W-:Y:S08]  /*17b90*/  FFMA.FTZ R138, R180, c[0x0][0x2d0], -R206.reuse ;  /* 0x0000b400b48a7a23 */ /* 0x102ff000000108ce */
[----:B------:R1:W-:Y:S02]  /*17ba0*/  MUFU.EX2 R189, R138 ;  /* 0x0000008a00bd7308 */ /* 0x0003e40000000800 */
[----:B-1----:R-:W-:Y:S02]  /*17bb0*/  FFMA.FTZ R138, R175, c[0x0][0x2d0], -R206 ;  /* 0x0000b400af8a7a23 */ /* 0x002fe400000108ce */
[----:B------:R-:W-:Y:S06]  /*17bc0*/  FFMA.FTZ R175, R218, c[0x0][0x2d0], -R205 ;  /* 0x0000b400daaf7a23 */ /* 0x000fec00000108cd */
[----:B------:R1:W-:Y:S10]  /*17bd0*/  MUFU.EX2 R182, R138 ;  /* 0x0000008a00b67308 */ /* 0x0003f40000000800 */
[----:B------:R1:W-:Y:S01]  /*17be0*/  MUFU.EX2 R230, R175 ;  /* 0x000000af00e67308 */ /* 0x0003e20000000800 */
[----:B--2---:R-:W-:Y:S02]  /*17bf0*/  FMUL.FTZ R130, R132, R130 ;  /* 0x0000008284827220 */ /* 0x004fe40000410000 */
[----:B-1----:R-:W-:Y:S02]  /*17c00*/  FFMA.FTZ R138, R174, c[0x0][0x2d0], -R207 ;  /* 0x0000b400ae8a7a23 */ /* 0x002fe400000108cf */
[----:B------:R-:W-:Y:S05]  /*17c10*/  FFMA.FTZ R174, R222, c[0x0][0x2d0], -R205 ;  /* 0x0000b400deae7a23 */ /* 0x000fea00000108cd */
[----:B------:R1:W-:Y:S01]  /*17c20*/  MUFU.EX2 R184, R138 ;  /* 0x0000008a00b87308 */ /* 0x0003e20000000800 */
[----:B------:R-:W-:Y:S09]  /*17c30*/  MOV R175, R200 ;  /* 0x000000c800af7202 */ /* 0x000ff20000000f00 */
[----:B------:R2:W-:Y:S01]  /*17c40*/  MUFU.EX2 R231, R174 ;  /* 0x000000ae00e77308 */ /* 0x0005e20000000800 */
[--C-:B-1----:R-:W-:Y:S01]  /*17c50*/  FFMA.FTZ R138, R169, c[0x0][0x2d0], -R207.reuse ;  /* 0x0000b400a98a7a23 */ /* 0x102fe200000108cf */
[----:B------:R-:W-:Y:S02]  /*17c60*/  MOV R169, R168 ;  /* 0x000000a800a97202 */ /* 0x000fe40000000f00 */
[----:B------:R-:W-:Y:S06]  /*17c70*/  MOV R168, R220 ;  /* 0x000000dc00a87202 */ /* 0x000fec0000000f00 */
[----:B------:R1:W-:Y:S01]  /*17c80*/  MUFU.EX2 R220, R138 ;  /* 0x0000008a00dc7308 */ /* 0x0003e20000000800 */
[----:B--2---:R-:W-:Y:S01]  /*17c90*/  MOV R174, R201 ;  /* 0x000000c900ae7202 */ /* 0x004fe20000000f00 */
[C---:B---3--:R-:W-:Y:S02]  /*17ca0*/  FMUL.FTZ R131, R132.reuse, R131 ;  /* 0x0000008384837220 */ /* 0x048fe40000410000 */
[----:B-1----:R-:W-:Y:S02]  /*17cb0*/  FFMA.FTZ R138, R173, c[0x0][0x2d0], -R207 ;  /* 0x0000b400ad8a7a23 */ /* 0x002fe400000108cf */
[----:B------:R-:W-:Y:S02]  /*17cc0*/  FFMA.FTZ R173, R223, c[0x0][0x2d0], -R205 ;  /* 0x0000b400dfad7a23 */ /* 0x000fe400000108cd */
[----:B----4-:R-:W-:Y:S01]  /*17cd0*/  FFMA.FTZ R133, R133, R186, R214 ;  /* 0x000000ba85857223 */ /* 0x010fe200000100d6 */
[----:B------:R-:W-:Y:S01]  /*17ce0*/  HMMA.16816.F32 R128, R144, R150, R128 ;  /* 0x000000969080723c */ /* 0x000fe20000001880 */
[----:B------:R-:W1:Y:S01]  /*17cf0*/  LDSM.16.MT88.4 R148, [R234+0x900] ;  /* 0x00090000ea94783b */ /* 0x000e620000004200 */
[----:B------:R2:W-:Y:S02]  /*17d00*/  MUFU.EX2 R188, R138 ;  /* 0x0000008a00bc7308 */ /* 0x0005e40000000800 */
[----:B------:R-:W-:Y:S02]  /*17d10*/  FFMA.FTZ R132, R132, R185, R213 ;  /* 0x000000b984847223 */ /* 0x000fe400000100d5 */
[----:B------:R-:W-:Y:S01]  /*17d20*/  FADD.FTZ R133, R245, R133 ;  /* 0x00000085f5857221 */ /* 0x000fe20000010000 */
[----:B------:R-:W-:Y:S01]  /*17d30*/  F2FP.PACK_AB R144, R243, R239 ;  /* 0x000000eff390723e */ /* 0x000fe200000000ff */
[-C--:B------:R-:W-:Y:S04]  /*17d40*/  HMMA.16816.F32 R4, R140, R152.reuse, R4 ;  /* 0x000000988c04723c */ /* 0x080fe80000001804 */
[----:B------:R-:W-:Y:S01]  /*17d50*/  MUFU.EX2 R173, R173 ;  /* 0x000000ad00ad7308 */ /* 0x000fe20000000800 */
[----:B------:R-:W-:Y:S01]  /*17d60*/  F2FP.PACK_AB R145, R202, R249 ;  /* 0x000000f9ca91723e */ /* 0x000fe200000000ff */
[----:B------:R-:W-:Y:S01]  /*17d70*/  FADD.FTZ R133, R247, R133 ;  /* 0x00000085f7857221 */ /* 0x000fe20000010000 */
[----:B------:R-:W-:Y:S01]  /*17d80*/  F2FP.PACK_AB R147, R201, R181 ;  /* 0x000000b5c993723e */ /* 0x000fe200000000ff */
[----:B------:R-:W-:Y:S01]  /*17d90*/  FADD.FTZ R132, R246, R132 ;  /* 0x00000084f6847221 */ /* 0x000fe20000010000 */
[----:B------:R-:W-:Y:S03]  /*17da0*/  F2FP.PACK_AB R146, R197, R177 ;  /* 0x000000b1c592723e */ /* 0x000fe600000000ff */
[----:B------:R-:W-:Y:S02]  /*17db0*/  FADD.FTZ R133, R248, R133 ;  /* 0x00000085f8857221 */ /* 0x000fe40000010000 */
[----:B------:R-:W-:Y:S02]  /*17dc0*/  FADD.FTZ R132, R241, R132 ;  /* 0x00000084f1847221 */ /* 0x000fe40000010000 */
[C---:B------:R-:W-:Y:S04]  /*17dd0*/  HMMA.16816.F32 R8, R144.reuse, R152, R8 ;  /* 0x000000989008723c */ /* 0x040fe80000001808 */
[----:B------:R-:W-:Y:S02]  /*17de0*/  FADD.FTZ R132, R232, R132 ;  /* 0x00000084e8847221 */ /* 0x000fe40000010000 */
[--C-:B--2---:R-:W-:Y:S02]  /*17df0*/  FFMA.FTZ R138, R172, c[0x0][0x2d0], -R207.reuse ;  /* 0x0000b400ac8a7a23 */ /* 0x104fe400000108cf */
[-C--:B------:R-:W-:Y:S02]  /*17e00*/  HMMA.16816.F32 R12, R144, R154.reuse, R12 ;  /* 0x0000009a900c723c */ /* 0x080fe4000000180c */
[----:B------:R2:W-:Y:S02]  /*17e10*/  MUFU.EX2 R180, R138 ;  /* 0x0000008a00b47308 */ /* 0x0005e40000000800 */
[----:B------:R-:W-:Y:S02]  /*17e20*/  FFMA.FTZ R172, R157, c[0x0][0x2d0], -R207 ;  /* 0x0000b4009dac7a23 */ /* 0x000fe400000108cf */
[----:B------:R-:W-:Y:S02]  /*17e30*/  FADD.FTZ R133, R176, R133 ;  /* 0x00000085b0857221 */ /* 0x000fe40000010000 */
[C---:B------:R-:W-:Y:S01]  /*17e40*/  HMMA.16816.F32 R16, R140.reuse, R154, R16 ;  /* 0x0000009a8c10723c */ /* 0x040fe20000001810 */
[----:B------:R-:W3:Y:S07]  /*17e50*/  LDSM.16.MT88.4 R152, [R236+0x900] ;  /* 0x00090000ec98783b */ /* 0x000eee0000004200 */
[-C--:B-1----:R-:W-:Y:S08]  /*17e60*/  HMMA.16816.F32 R20, R140, R148.reuse, R20 ;  /* 0x000000948c14723c */ /* 0x082ff00000001814 */
[C---:B------:R-:W-:Y:S04]  /*17e70*/  HMMA.16816.F32 R24, R144.reuse, R148, R24 ;  /* 0x000000949018723c */ /* 0x040fe80000001818 */
[----:B--2---:R-:W-:Y:S02]  /*17e80*/  FFMA.FTZ R138, R169, c[0x0][0x2d0], -R205 ;  /* 0x0000b400a98a7a23 */ /* 0x004fe400000108cd */
[--C-:B------:R-:W-:Y:S02]  /*17e90*/  FFMA.FTZ R169, R165, c[0x0][0x2d0], -R206.reuse ;  /* 0x0000b400a5a97a23 */ /* 0x100fe400000108ce */
[-C--:B------:R-:W-:Y:S01]  /*17ea0*/  HMMA.16816.F32 R28, R144, R150.reuse, R28 ;  /* 0x00000096901c723c */ /* 0x080fe2000000181c */
[----:B------:R1:W-:Y:S03]  /*17eb0*/  MUFU.EX2 R183, R138 ;  /* 0x0000008a00b77308 */ /* 0x0003e60000000800 */
[----:B------:R-:W-:Y:S04]  /*17ec0*/  FFMA.FTZ R165, R159, c[0x0][0x2d0], -R207 ;  /* 0x0000b4009fa57a23 */ /* 0x000fe800000108cf */
[C---:B------:R-:W-:Y:S01]  /*17ed0*/  HMMA.16816.F32 R32, R140.reuse, R150, R32 ;  /* 0x000000968c20723c */ /* 0x040fe20000001820 */
[----:B------:R-:W2:Y:S02]  /*17ee0*/  LDSM.16.MT88.4 R148, [R235+0x900] ;  /* 0x00090000eb94783b */ /* 0x000ea40000004200 */
[----:B------:R-:W-:Y:S05]  /*17ef0*/  MUFU.EX2 R199, R169 ;  /* 0x000000a900c77308 */ /* 0x000fea0000000800 */
[-C--:B---3--:R-:W-:Y:S05]  /*17f00*/  HMMA.16816.F32 R36, R140, R152.reuse, R36 ;  /* 0x000000988c24723c */ /* 0x088fea0000001824 */
[----:B------:R-:W-:Y:S03]  /*17f10*/  MUFU.EX2 R198, R165 ;  /* 0x000000a500c67308 */ /* 0x000fe60000000800 */
[C---:B------:R-:W-:Y:S04]  /*17f20*/  HMMA.16816.F32 R40, R144.reuse, R152, R40 ;  /* 0x000000989028723c */ /* 0x040fe80000001828 */
[----:B-1----:R-:W-:Y:S02]  /*17f30*/  FFMA.FTZ R138, R168, c[0x0][0x2d0], -R205 ;  /* 0x0000b400a88a7a23 */ /* 0x002fe400000108cd */
[--C-:B------:R-:W-:Y:S01]  /*17f40*/  FFMA.FTZ R168, R163, c[0x0][0x2d0], -R206.reuse ;  /* 0x0000b400a3a87a23 */ /* 0x100fe200000108ce */
[----:B------:R1:W-:Y:S01]  /*17f50*/  MUFU.EX2 R165, R172 ;  /* 0x000000ac00a57308 */ /* 0x0003e20000000800 */
[-C--:B------:R-:W-:Y:S08]  /*17f60*/  HMMA.16816.F32 R44, R144, R154.reuse, R44 ;  /* 0x0000009a902c723c */ /* 0x080ff0000000182c */
[C---:B------:R-:W-:Y:S01]  /*17f70*/  HMMA.16816.F32 R48, R140.reuse, R154, R48 ;  /* 0x0000009a8c30723c */ /* 0x040fe20000001830 */
[----:B------:R-:W3:Y:S01]  /*17f80*/  LDSM.16.MT88.4 R152, [R233+0x2900] ;  /* 0x00290000e998783b */ /* 0x000ee20000004200 */
[----:B------:R-:W4:Y:S06]  /*17f90*/  MUFU.EX2 R218, R168 ;  /* 0x000000a800da7308 */ /* 0x000f2c0000000800 */
[-C--:B--2---:R-:W-:Y:S04]  /*17fa0*/  HMMA.16816.F32 R52, R140, R148.reuse, R52 ;  /* 0x000000948c34723c */ /* 0x084fe80000001834 */
[----:B------:R2:W-:Y:S01]  /*17fb0*/  MUFU.EX2 R192, R138 ;  /* 0x0000008a00c07308 */ /* 0x0005e20000000800 */
[----:B-1----:R-:W-:Y:S03]  /*17fc0*/  MOV R172, R202 ;  /* 0x000000ca00ac7202 */ /* 0x002fe60000000f00 */
[C---:B------:R-:W-:Y:S08]  /*17fd0*/  HMMA.16816.F32 R56, R144.reuse, R148, R56 ;  /* 0x000000949038723c */ /* 0x040ff00000001838 */
[-C--:B------:R-:W-:Y:S04]  /*17fe0*/  HMMA.16816.F32 R60, R144, R150.reuse, R60 ;  /* 0x00000096903c723c */ /* 0x080fe8000000183c */
[-C--:B----4-:R-:W-:Y:S04]  /*17ff0*/  MOV R176, R218.reuse ;  /* 0x000000da00b07202 */ /* 0x090fe80000000f00 */
[C---:B------:R-:W-:Y:S01]  /*18000*/  HMMA.16816.F32 R64, R140.reuse, R150, R64 ;  /* 0x000000968c40723c */ /* 0x040fe20000001840 */
[----:B------:R-:W1:Y:S03]  /*18010*/  LDSM.16.MT88.4 R148, [R234+0x2900] ;  /* 0x00290000ea94783b */ /* 0x000e660000004200 */
[--C-:B--2---:R-:W-:Y:S02]  /*18020*/  FFMA.FTZ R138, R167, c[0x0][0x2d0], -R137.reuse ;  /* 0x0000b400a78a7a23 */ /* 0x104fe40000010889 */
[--C-:B------:R-:W-:Y:S02]  /*18030*/  FFMA.FTZ R167, R162, c[0x0][0x2d0], -R206.reuse ;  /* 0x0000b400a2a77a23 */ /* 0x100fe400000108ce */
[----:B------:R2:W-:Y:S01]  /*18040*/  MUFU.EX2 R226, R138 ;  /* 0x0000008a00e27308 */ /* 0x0005e20000000800 */
[-C--:B---3--:R-:W-:Y:S08]  /*18050*/  HMMA.16816.F32 R68, R140, R152.reuse, R68 ;  /* 0x000000988c44723c */ /* 0x088ff00000001844 */
[C---:B------:R-:W-:Y:S01]  /*18060*/  HMMA.16816.F32 R72, R144.reuse, R152, R72 ;  /* 0x000000989048723c */ /* 0x040fe20000001848 */
[----:B------:R-:W3:Y:S07]  /*18070*/  MUFU.EX2 R167, R167 ;  /* 0x000000a700a77308 */ /* 0x000eee0000000800 */
[-C--:B------:R-:W-:Y:S04]  /*18080*/  HMMA.16816.F32 R76, R144, R154.reuse, R76 ;  /* 0x0000009a904c723c */ /* 0x080fe8000000184c */
[----:B--2---:R-:W-:Y:S04]  /*18090*/  FFMA.FTZ R138, R166, c[0x0][0x2d0], -R137 ;  /* 0x0000b400a68a7a23 */ /* 0x004fe80000010889 */
[C---:B------:R-:W-:Y:S01]  /*180a0*/  HMMA.16816.F32 R80, R140.reuse, R154, R80 ;  /* 0x0000009a8c50723c */ /* 0x040fe20000001850 */
[----:B------:R-:W2:Y:S01]  /*180b0*/  LDSM.16.MT88.4 R152, [R236+0x2900] ;  /* 0x00290000ec98783b */ /* 0x000ea20000004200 */
[----:B------:R4:W-:Y:S02]  /*180c0*/  MUFU.EX2 R228, R138 ;  /* 0x0000008a00e47308 */ /* 0x0009e40000000800 */
[----:B------:R-:W-:Y:S04]  /*180d0*/  FFMA.FTZ R166, R160, c[0x0][0x2d0], -R207 ;  /* 0x0000b400a0a67a23 */ /* 0x000fe800000108cf */
[-C--:B-1----:R-:W-:Y:S04]  /*180e0*/  HMMA.16816.F32 R84, R140, R148.reuse, R84 ;  /* 0x000000948c54723c */ /* 0x082fe80000001854 */
[----:B------:R3:W-:Y:S04]  /*180f0*/  MUFU.EX2 R195, R166 ;  /* 0x000000a600c37308 */ /* 0x0007e80000000800 */
[C---:B------:R-:W-:Y:S08]  /*18100*/  HMMA.16816.F32 R88, R144.reuse, R148, R88 ;  /* 0x000000949058723c */ /* 0x040ff00000001858 */
[-C--:B------:R-:W-:Y:S04]  /*18110*/  HMMA.16816.F32 R92, R144, R150.reuse, R92 ;  /* 0x00000096905c723c */ /* 0x080fe8000000185c */
[----:B----4-:R-:W-:Y:S02]  /*18120*/  FFMA.FTZ R138, R161, c[0x0][0x2d0], -R137 ;  /* 0x0000b400a18a7a23 */ /* 0x010fe40000010889 */
[----:B------:R-:W-:Y:S02]  /*18130*/  LDSM.16.MT88.4 R160, [R236+0x1100] ;  /* 0x00110000eca0783b */ /* 0x000fe40000004200 */
[C---:B------:R-:W-:Y:S01]  /*18140*/  HMMA.16816.F32 R96, R140.reuse, R150, R96 ;  /* 0x000000968c60723c */ /* 0x040fe20000001860 */
[----:B------:R1:W-:Y:S03]  /*18150*/  MUFU.EX2 R225, R138 ;  /* 0x0000008a00e17308 */ /* 0x0003e60000000800 */
[----:B---3--:R-:W-:Y:S02]  /*18160*/  MOV R166, R167 ;  /* 0x000000a700a67202 */ /* 0x008fe40000000f00 */
[----:B------:R-:W3:Y:S02]  /*18170*/  LDSM.16.MT88.4 R148, [R235+0x2900] ;  /* 0x00290000eb94783b */ /* 0x000ee40000004200 */
[-C--:B--2---:R-:W-:Y:S08]  /*18180*/  HMMA.16816.F32 R100, R140, R152.reuse, R100 ;  /* 0x000000988c64723c */ /* 0x084ff00000001864 */
[C---:B------:R-:W-:Y:S07]  /*18190*/  HMMA.16816.F32 R104, R144.reuse, R152, R104 ;  /* 0x000000989068723c */ /* 0x040fee0000001868 */
[--C-:B------:R-:W-:Y:S01]  /*181a0*/  FFMA.FTZ R152, R170, c[0x0][0x2d0], -R205.reuse ;  /* 0x0000b400aa987a23 */ /* 0x100fe200000108cd */
[-C--:B------:R-:W-:Y:S03]  /*181b0*/  HMMA.16816.F32 R108, R144, R154.reuse, R108 ;  /* 0x0000009a906c723c */ /* 0x080fe6000000186c */
[----:B------:R-:W-:Y:S01]  /*181c0*/  MUFU.EX2 R190, R152 ;  /* 0x0000009800be7308 */ /* 0x000fe20000000800 */
[----:B------:R-:W-:Y:S01]  /*181d0*/  FFMA.FTZ R170, R164, c[0x0][0x2d0], -R206 ;  /* 0x0000b400a4aa7a23 */ /* 0x000fe200000108ce */
[----:B------:R-:W-:Y:S01]  /*181e0*/  F2FP.PACK_AB R206, R166, R218 ;  /* 0x000000daa6ce723e */ /* 0x000fe200000000ff */
[----:B------:R-:W2:Y:S01]  /*181f0*/  LDL.LU R164, [R1+0x10] ;  /* 0x0000100001a47983 */ /* 0x000ea20000300800 */
[----:B------:R-:W-:Y:S01]  /*18200*/  FFMA.FTZ R153, R171, c[0x0][0x2d0], -R205 ;  /* 0x0000b400ab997a23 */ /* 0x000fe200000108cd */
[C---:B------:R-:W-:Y:S02]  /*18210*/  HMMA.16816.F32 R112, R140.reuse, R154, R112 ;  /* 0x0000009a8c70723c */ /* 0x040fe40000001870 */
[----:B------:R-:W4:Y:S02]  /*18220*/  LDL.LU R185, [R1+0x14] ;  /* 0x0000140001b97983 */ /* 0x000f240000300800 */
[----:B-1----:R-:W-:Y:S01]  /*18230*/  FFMA.FTZ R138, R156, c[0x0][0x2d0], -R137 ;  /* 0x0000b4009c8a7a23 */ /* 0x002fe20000010889 */
[----:B------:R1:W1:Y:S01]  /*18240*/  MUFU.EX2 R203, R153 ;  /* 0x0000009900cb7308 */ /* 0x0002620000000800 */
[----:B------:R-:W-:Y:S02]  /*18250*/  FFMA.FTZ R171, R158, c[0x0][0x2d0], -R207 ;  /* 0x0000b4009eab7a23 */ /* 0x000fe400000108cf */
[----:B------:R-:W-:Y:S01]  /*18260*/  LDSM.16.MT88.4 R156, [R234+0x1100] ;  /* 0x00110000ea9c783b */ /* 0x000fe20000004200 */
[----:B------:R-:W-:Y:S01]  /*18270*/  FFMA.FTZ R205, R221, c[0x0][0x2d0], -R205 ;  /* 0x0000b400ddcd7a23 */ /* 0x000fe200000108cd */
[-C--:B---3--:R-:W-:Y:S05]  /*18280*/  HMMA.16816.F32 R116, R140, R148.reuse, R116 ;  /* 0x000000948c74723c */ /* 0x088fea0000001874 */
[----:B------:R-:W-:Y:S03]  /*18290*/  MUFU.EX2 R171, R171 ;  /* 0x000000ab00ab7308 */ /* 0x000fe60000000800 */
[C---:B------:R-:W-:Y:S07]  /*182a0*/  HMMA.16816.F32 R120, R144.reuse, R148, R120 ;  /* 0x000000949078723c */ /* 0x040fee0000001878 */
[----:B------:R-:W3:Y:S01]  /*182b0*/  MUFU.EX2 R227, R138 ;  /* 0x0000008a00e37308 */ /* 0x000ee20000000800 */
[-C--:B------:R-:W-:Y:S01]  /*182c0*/  HMMA.16816.F32 R124, R144, R150.reuse, R124 ;  /* 0x00000096907c723c */ /* 0x080fe2000000187c */
[----:B-1----:R-:W1:Y:S03]  /*182d0*/  LDSM.16.MT88.4 R152, [R233+0x1100] ;  /* 0x00110000e998783b */ /* 0x002e660000004200 */
[-C--:B------:R-:W-:Y:S05]  /*182e0*/  MOV R167, R203.reuse ;  /* 0x000000cb00a77202 */ /* 0x080fea0000000f00 */
[----:B------:R-:W-:Y:S03]  /*182f0*/  MUFU.EX2 R194, R170 ;  /* 0x000000aa00c27308 */ /* 0x000fe60000000800 */
[----:B------:R-:W-:Y:S01]  /*18300*/  F2FP.PACK_AB R144, R190, R203 ;  /* 0x000000cbbe90723e */ /* 0x000fe200000000ff */
[----:B------:R-:W-:Y:S01]  /*18310*/  HMMA.16816.F32 R128, R140, R150, R128 ;  /* 0x000000968c80723c */ /* 0x000fe20000001880 */
[----:B------:R-:W1:Y:S03]  /*18320*/  LDSM.16.MT88.4 R148, [R235+0x1100] ;  /* 0x00110000eb94783b */ /* 0x000e660000004200 */
[----:B------:R-:W-:Y:S02]  /*18330*/  F2FP.PACK_AB R146, R192, R183 ;  /* 0x000000b7c092723e */ /* 0x000fe400000000ff */
[----:B------:R-:W-:Y:S02]  /*18340*/  F2FP.PACK_AB R145, R228, R226 ;  /* 0x000000e2e491723e */ /* 0x000fe400000000ff */
[----:B------:R-:W-:Y:S01]  /*18350*/  F2FP.PACK_AB R140, R219, R200 ;  /* 0x000000c8db8c723e */ /* 0x000fe200000000ff */
[----:B------:R1:W1:Y:S01]  /*18360*/  MUFU.EX2 R229, R205 ;  /* 0x000000cd00e57308 */ /* 0x0002620000000800 */
[----:B------:R-:W-:Y:S02]  /*18370*/  LDSM.16.MT88.4 R200, [R235+0x1900] ;  /* 0x00190000ebc8783b */ /* 0x000fe40000004200 */
[----:B------:R-:W-:Y:S02]  /*18380*/  F2FP.PACK_AB R141, R220, R184 ;  /* 0x000000b8dc8d723e */ /* 0x000fe400000000ff */
[----:B------:R-:W-:Y:S02]  /*18390*/  F2FP.PACK_AB R142, R182, R189 ;  /* 0x000000bdb68e723e */ /* 0x000fe400000000ff */
[----:B------:R-:W-:Y:S02]  /*183a0*/  F2FP.PACK_AB R143, R180, R188 ;  /* 0x000000bcb48f723e */ /* 0x000fe400000000ff */
[----:B---3--:R-:W-:Y:S05]  /*183b0*/  F2FP.PACK_AB R147, R227, R225 ;  /* 0x000000e1e393723e */ /* 0x008fea00000000ff */
[-C--:B-1----:R-:W-:Y:S03]  /*183c0*/  HMMA.16816.F32 R4, R140, R152.reuse, R4 ;  /* 0x000000988c04723c */ /* 0x082fe60000001804 */
[----:B------:R-:W-:Y:S05]  /*183d0*/  F2FP.PACK_AB R205, R198, R195 ;  /* 0x000000c3c6cd723e */ /* 0x000fea00000000ff */
        /* <DEDUP_REMOVED lines=28> */
[----:B------:R-:W-:Y:S03]  /*185a0*/  LDSM.16.MT88.4 R220, [R236+0x3900] ;  /* 0x00390000ecdc783b */ /* 0x000fe60000004200 */
[----:B------:R-:W-:Y:S04]  /*185b0*/  MOV R156, R219 ;  /* 0x000000db009c7202 */ /* 0x000fe80000000f00 */
[C---:B------:R-:W-:Y:S07]  /*185c0*/  HMMA.16816.F32 R96, R140.reuse, R158, R96 ;  /* 0x0000009e8c60723c */ /* 0x040fee0000001860 */
[----:B------:R-:W-:Y:S01]  /*185d0*/  MOV R159, R171 ;  /* 0x000000ab009f7202 */ /* 0x000fe20000000f00 */
[-C--:B------:R-:W-:Y:S01]  /*185e0*/  HMMA.16816.F32 R100, R140, R160.reuse, R100 ;  /* 0x000000a08c64723c */ /* 0x080fe20000001864 */
[----:B------:R-:W3:Y:S03]  /*185f0*/  LDSM.16.MT88.4 R168, [R234+0x1900] ;  /* 0x00190000eaa8783b */ /* 0x000ee60000004200 */
[----:B------:R-:W-:Y:S02]  /*18600*/  MOV R158, R184 ;  /* 0x000000b8009e7202 */ /* 0x000fe40000000f00 */
[----:B------:R-:W-:Y:S02]  /*18610*/  F2FP.PACK_AB R207, R165, R159 ;  /* 0x0000009fa5cf723e */ /* 0x000fe400000000ff */
[C---:B------:R-:W-:Y:S08]  /*18620*/  HMMA.16816.F32 R104, R144.reuse, R160, R104 ;  /* 0x000000a09068723c */ /* 0x040ff00000001868 */
[-C--:B------:R-:W-:Y:S08]  /*18630*/  HMMA.16816.F32 R108, R144, R162.reuse, R108 ;  /* 0x000000a2906c723c */ /* 0x080ff0000000186c */
[C---:B------:R-:W-:Y:S08]  /*18640*/  HMMA.16816.F32 R112, R140.reuse, R162, R112 ;  /* 0x000000a28c70723c */ /* 0x040ff00000001870 */
[-C--:B------:R-:W-:Y:S04]  /*18650*/  HMMA.16816.F32 R116, R140, R148.reuse, R116 ;  /* 0x000000948c74723c */ /* 0x080fe80000001874 */
[----:B--2---:R-:W-:Y:S02]  /*18660*/  FFMA.FTZ R164, R3, R164, R212 ;  /* 0x000000a403a47223 */ /* 0x004fe400000100d4 */
[--C-:B------:R-:W-:Y:S02]  /*18670*/  FFMA.FTZ R3, R238, c[0x0][0x2d0], -R137.reuse ;  /* 0x0000b400ee037a23 */ /* 0x100fe40000010889 */
[C---:B------:R-:W-:Y:S01]  /*18680*/  HMMA.16816.F32 R120, R144.reuse, R148, R120 ;  /* 0x000000949078723c */ /* 0x040fe20000001878 */
[----:B------:R2:W5:Y:S01]  /*18690*/  LDL.LU R238, [R1+0x88] ;  /* 0x0000880001ee7983 */ /* 0x0005620000300800 */
[----:B------:R1:W-:Y:S02]  /*186a0*/  MUFU.EX2 R138, R3 ;  /* 0x00000003008a7308 */ /* 0x0003e40000000800 */
[----:B----4-:R-:W-:Y:S01]  /*186b0*/  FFMA.FTZ R0, R0, R185, R208 ;  /* 0x000000b900007223 */ /* 0x010fe200000100d0 */
[----:B------:R-:W-:Y:S01]  /*186c0*/  F2FP.PACK_AB R208, R231, R173 ;  /* 0x000000ade7d0723e */ /* 0x000fe200000000ff */
[----:B------:R-:W4:Y:S02]  /*186d0*/  LDSM.16.MT88.4 R184, [R236+0x1900] ;  /* 0x00190000ecb8783b */ /* 0x000f240000004200 */
[-C--:B------:R-:W-:Y:S04]  /*186e0*/  HMMA.16816.F32 R124, R144, R150.reuse, R124 ;  /* 0x00000096907c723c */ /* 0x080fe8000000187c */
[----:B------:R-:W-:Y:S04]  /*186f0*/  FADD.FTZ R0, R209, R0 ;  /* 0x00000000d1007221 */ /* 0x000fe80000010000 */
[----:B------:R-:W-:Y:S04]  /*18700*/  HMMA.16816.F32 R128, R140, R150, R128 ;  /* 0x000000968c80723c */ /* 0x000fe80000001880 */
[----:B------:R-:W-:Y:S01]  /*18710*/  FADD.FTZ R0, R210, R0 ;  /* 0x00000000d2007221 */ /* 0x000fe20000010000 */
[----:B------:R-:W-:Y:S03]  /*18720*/  F2FP.PACK_AB R210, R229, R230 ;  /* 0x000000e6e5d2723e */ /* 0x000fe600000000ff */
[----:B------:R-:W-:Y:S04]  /*18730*/  FADD.FTZ R0, R211, R0 ;  /* 0x00000000d3007221 */ /* 0x000fe80000010000 */
[--C-:B-1----:R-:W-:Y:S02]  /*18740*/  FFMA.FTZ R3, R240, c[0x0][0x2d0], -R137.reuse ;  /* 0x0000b400f0037a23 */ /* 0x102fe40000010889 */
[----:B------:R-:W-:Y:S01]  /*18750*/  FFMA.FTZ R137, R204, c[0x0][0x2d0], -R137 ;  /* 0x0000b400cc897a23 */ /* 0x000fe20000010889 */
[----:B------:R-:W-:Y:S01]  /*18760*/  F2FP.PACK_AB R204, R199, R194 ;  /* 0x000000c2c7cc723e */ /* 0x000fe200000000ff */
[----:B------:R-:W1:Y:S01]  /*18770*/  MUFU.EX2 R224, R3 ;  /* 0x0000000300e07308 */ /* 0x000e620000000800 */
[----:B------:R2:W5:Y:S01]  /*18780*/  LDL.LU R240, [R1+0x84] ;  /* 0x0000840001f07983 */ /* 0x0005620000300800 */
[----:B------:R-:W-:Y:S03]  /*18790*/  FADD.FTZ R0, R249, R0 ;  /* 0x00000000f9007221 */ /* 0x000fe60000010000 */
[----:B------:R2:W5:Y:S01]  /*187a0*/  LDL.LU R245, [R1+0x80] ;  /* 0x0000800001f57983 */ /* 0x0005620000300800 */
[-C--:B------:R-:W-:Y:S03]  /*187b0*/  HMMA.16816.F32 R144, R204, R152.reuse, R4 ;  /* 0x00000098cc90723c */ /* 0x080fe60000001804 */
[----:B------:R2:W5:Y:S01]  /*187c0*/  LDL.LU R246, [R1+0x7c] ;  /* 0x00007c0001f67983 */ /* 0x0005620000300800 */
[----:B------:R-:W2:Y:S03]  /*187d0*/  MUFU.EX2 R137, R137 ;  /* 0x0000008900897308 */ /* 0x000ea60000000800 */
[----:B------:R-:W-:Y:S01]  /*187e0*/  MOV R6, R158 ;  /* 0x0000009e00067202 */ /* 0x000fe20000000f00 */
[----:B------:R3:W5:Y:S01]  /*187f0*/  LDL.LU R247, [R1+0x78] ;  /* 0x0000780001f77983 */ /* 0x0007620000300800 */
[----:B------:R-:W-:Y:S03]  /*18800*/  MOV R7, R159 ;  /* 0x0000009f00077202 */ /* 0x000fe60000000f00 */
[----:B------:R3:W5:Y:S04]  /*18810*/  LDL.LU R241, [R1+0x74] ;  /* 0x0000740001f17983 */ /* 0x0007680000300800 */
[----:B------:R3:W5:Y:S01]  /*18820*/  LDL.LU R248, [R1+0x70] ;  /* 0x0000700001f87983 */ /* 0x0007620000300800 */
[----:B-1----:R-:W-:Y:S01]  /*18830*/  F2FP.PACK_AB R209, R224, R138 ;  /* 0x0000008ae0d1723e */ /* 0x002fe200000000ff */
[----:B------:R-:W-:Y:S02]  /*18840*/  FADD.FTZ R3, R215, R164 ;  /* 0x000000a4d7037221 */ /* 0x000fe40000010000 */
[----:B------:R1:W5:Y:S02]  /*18850*/  LDL.LU R232, [R1+0x6c] ;  /* 0x00006c0001e87983 */ /* 0x0003640000300800 */
[----:B------:R-:W-:Y:S02]  /*18860*/  FADD.FTZ R3, R217, R3 ;  /* 0x00000003d9037221 */ /* 0x000fe40000010000 */
[----:B------:R-:W1:Y:S02]  /*18870*/  LDSM.16.MT88.4 R212, [R233+0x3900] ;  /* 0x00390000e9d4783b */ /* 0x000e640000004200 */
[----:B------:R-:W-:Y:S01]  /*18880*/  FADD.FTZ R3, R216, R3 ;  /* 0x00000003d8037221 */ /* 0x000fe20000010000 */
[----:B--2---:R-:W-:Y:S03]  /*18890*/  F2FP.PACK_AB R211, R137, R139 ;  /* 0x0000008b89d3723e */ /* 0x004fe600000000ff */
[----:B------:R-:W-:Y:S02]  /*188a0*/  FADD.FTZ R3, R239, R3 ;  /* 0x00000003ef037221 */ /* 0x000fe40000010000 */
[----:B------:R-:W2:Y:S02]  /*188b0*/  LDSM.16.MT88.4 R216, [R234+0x3900] ;  /* 0x00390000ead8783b */ /* 0x000ea40000004200 */
[C---:B------:R-:W-:Y:S06]  /*188c0*/  HMMA.16816.F32 R140, R208.reuse, R152, R8 ;  /* 0x00000098d08c723c */ /* 0x040fec0000001808 */
[----:B------:R1:W5:Y:S01]  /*188d0*/  LDL.LU R239, [R1+0x68] ;  /* 0x0000680001ef7983 */ /* 0x0003620000300800 */
[----:B------:R-:W-:Y:S01]  /*188e0*/  MOV R11, R156 ;  /* 0x0000009c000b7202 */ /* 0x000fe20000000f00 */
[-C--:B------:R-:W-:Y:S02]  /*188f0*/  HMMA.16816.F32 R148, R208, R154.reuse, R12 ;  /* 0x0000009ad094723c */ /* 0x080fe4000000180c */
[----:B------:R1:W5:Y:S02]  /*18900*/  LDL.LU R249, [R1+0x64] ;  /* 0x0000640001f97983 */ /* 0x0003640000300800 */
[----:B------:R-:W-:Y:S02]  /*18910*/  MOV R10, R157 ;  /* 0x0000009d000a7202 */ /* 0x000fe40000000f00 */
[----:B------:R-:W-:Y:S02]  /*18920*/  MOV R8, R191 ;  /* 0x000000bf00087202 */ /* 0x000fe40000000f00 */
[C---:B------:R-:W-:Y:S04]  /*18930*/  HMMA.16816.F32 R152, R204.reuse, R154, R16 ;  /* 0x0000009acc98723c */ /* 0x040fe80000001810 */
[----:B------:R-:W-:Y:S01]  /*18940*/  MOV R13, R7 ;  /* 0x00000007000d7202 */ /* 0x000fe20000000f00 */
[----:B------:R-:W-:Y:S01]  /*18950*/  FADD.FTZ R8, R8, R132 ;  /* 0x0000008408087221 */ /* 0x000fe20000010000 */
[----:B------:R-:W-:Y:S02]  /*18960*/  MOV R15, R165 ;  /* 0x000000a5000f7202 */ /* 0x000fe40000000f00 */
[-C--:B---3--:R-:W-:Y:S04]  /*18970*/  HMMA.16816.F32 R156, R204, R168.reuse, R20 ;  /* 0x000000a8cc9c723c */ /* 0x088fe80000001814 */
        /* <DEDUP_REMOVED lines=12> */
[-C--:B----4-:R-:W-:Y:S03]  /*18a40*/  HMMA.16816.F32 R172, R204, R184.reuse, R36 ;  /* 0x000000b8ccac723c */ /* 0x090fe60000001824 */
[----:B------:R-:W-:Y:S01]  /*18a50*/  MOV R30, R6 ;  /* 0x00000006001e7202 */ /* 0x000fe20000000f00 */
[----:B------:R-:W-:Y:S01]  /*18a60*/  FADD.FTZ R9, R9, R0 ;  /* 0x0000000009097221 */ /* 0x000fe20000010000 */
[----:B------:R-:W-:Y:S01]  /*18a70*/  MOV R35, R197 ;  /* 0x000000c500237202 */ /* 0x000fe20000000f00 */
[----:B------:R-:W3:Y:S01]  /*18a80*/  LDSM.16.MT88.4 R4, [R235+0x3900] ;  /* 0x00390000eb04783b */ /* 0x000ee20000004200 */
[----:B------:R-:W-:Y:S02]  /*18a90*/  MOV R39, R177 ;  /* 0x000000b100277202 */ /* 0x000fe40000000f00 */
[----:B------:R-:W-:Y:S03]  /*18aa0*/  MOV R37, R179 ;  /* 0x000000b300257202 */ /* 0x000fe60000000f00 */
        /* <DEDUP_REMOVED lines=35> */
[----:B------:R-:W-:Y:S01]  /*18ce0*/  MOV R36, R37 ;  /* 0x0000002500247202 */ /* 0x000fe20000000f00 */
[----:B------:R-:W-:Y:S01]  /*18cf0*/  FADD.FTZ R8, R42, R12 ;  /* 0x0000000c2a087221 */ /* 0x000fe20000010000 */
[----:B------:R-:W-:Y:S02]  /*18d00*/  MOV R37, R38 ;  /* 0x0000002600257202 */ /* 0x000fe40000000f00 */
[----:B------:R-:W-:Y:S02]  /*18d10*/  MOV R38, R39 ;  /* 0x0000002700267202 */ /* 0x000fe40000000f00 */
[----:B------:R-:W-:Y:S01]  /*18d20*/  MOV R39, R32 ;  /* 0x0000002000277202 */ /* 0x000fe20000000f00 */
[----:B------:R-:W-:Y:S01]  /*18d30*/  FADD.FTZ R12, R37, R9 ;  /* 0x00000009250c7221 */ /* 0x000fe20000010000 */
        /* <DEDUP_REMOVED lines=9> */
[----:B------:R-:W-:Y:S01]  /*18dd0*/  MOV R26, R183 ;  /* 0x000000b7001a7202 */ /* 0x000fe20000000f00 */
[----:B------:R-:W-:Y:S01]  /*18de0*/  FADD.FTZ R3, R43, R11 ;  /* 0x0000000b2b037221 */ /* 0x000fe20000010000 */
[----:B------:R-:W-:Y:S01]  /*18df0*/  MOV R27, R182 ;  /* 0x000000b6001b7202 */ /* 0x000fe20000000f00 */
[----:B------:R-:W-:Y:S01]  /*18e00*/  FADD.FTZ R0, R36, R10 ;  /* 0x0000000a24007221 */ /* 0x000fe20000010000 */
[-C--:B------:R-:W-:Y:S03]  /*18e10*/  HMMA.16816.F32 R180, R208, R186.reuse, R44 ;  /* 0x000000bad0b4723c */ /* 0x080fe6000000182c */
[----:B------:R-:W-:Y:S01]  /*18e20*/  MOV R23, R195 ;  /* 0x000000c300177202 */ /* 0x000fe20000000f00 */
[----:B------:R-:W-:Y:S01]  /*18e30*/  FADD.FTZ R11, R38, R8 ;  /* 0x00000008260b7221 */ /* 0x000fe20000010000 */
[----:B------:R-:W-:Y:S01]  /*18e40*/  MOV R22, R194 ;  /* 0x000000c200167202 */ /* 0x000fe20000000f00 */
[----:B------:R-:W-:Y:S01]  /*18e50*/  FADD.FTZ R10, R39, R3 ;  /* 0x00000003270a7221 */ /* 0x000fe20000010000 */
[----:B------:R-:W-:Y:S01]  /*18e60*/  MOV R21, R192 ;  /* 0x000000c000157202 */ /* 0x000fe20000000f00 */
[C---:B------:R-:W-:Y:S04]  /*18e70*/  HMMA.16816.F32 R184, R204.reuse, R186, R48 ;  /* 0x000000baccb8723c */ /* 0x040fe80000001830 */
[----:B------:R-:W-:Y:S01]  /*18e80*/  MOV R31, R190 ;  /* 0x000000be001f7202 */ /* 0x000fe20000000f00 */
[----:B------:R-:W-:Y:S01]  /*18e90*/  FADD.FTZ R3, R34, R11 ;  /* 0x0000000b22037221 */ /* 0x000fe20000010000 */
[----:B------:R-:W-:Y:S01]  /*18ea0*/  MOV R24, R189 ;  /* 0x000000bd00187202 */ /* 0x000fe20000000f00 */
[----:B------:R-:W-:Y:S01]  /*18eb0*/  FADD.FTZ R9, R32, R0 ;  /* 0x0000000020097221 */ /* 0x000fe20000010000 */
[----:B------:R-:W-:Y:S01]  /*18ec0*/  MOV R25, R188 ;  /* 0x000000bc00197202 */ /* 0x000fe20000000f00 */
[----:B------:R-:W-:Y:S01]  /*18ed0*/  FADD.FTZ R0, R35, R10 ;  /* 0x0000000a23007221 */ /* 0x000fe20000010000 */
[-C--:B------:R-:W-:Y:S03]  /*18ee0*/  HMMA.16816.F32 R188, R204, R200.reuse, R52 ;  /* 0x000000c8ccbc723c */ /* 0x080fe60000001834 */
[----:B------:R-:W-:Y:S01]  /*18ef0*/  FADD.FTZ R11, R28, R9 ;  /* 0x000000091c0b7221 */ /* 0x000fe20000010000 */
[----:B------:R-:W-:Y:S01]  /*18f00*/  MOV R132, R135 ;  /* 0x0000008700847202 */ /* 0x000fe20000000f00 */
[----:B------:R-:W-:Y:S02]  /*18f10*/  FADD.FTZ R9, R29, R3 ;  /* 0x000000031d097221 */ /* 0x000fe40000010000 */
[----:B------:R-:W-:Y:S01]  /*18f20*/  FADD.FTZ R8, R33, R12 ;  /* 0x0000000c21087221 */ /* 0x000fe20000010000 */
        /* <DEDUP_REMOVED lines=9> */
[-C--:B-1----:R-:W-:Y:S04]  /*18fc0*/  HMMA.16816.F32 R68, R204, R212.reuse, R68 ;  /* 0x000000d4cc44723c */ /* 0x082fe80000001844 */
[----:B------:R-:W-:Y:S04]  /*18fd0*/  FADD.FTZ R9, R22, R9 ;  /* 0x0000000916097221 */ /* 0x000fe80000010000 */
[C---:B------:R-:W-:Y:S08]  /*18fe0*/  HMMA.16816.F32 R72, R208.reuse, R212, R72 ;  /* 0x000000d4d048723c */ /* 0x040ff00000001848 */
[-C--:B------:R-:W-:Y:S08]  /*18ff0*/  HMMA.16816.F32 R76, R208, R214.reuse, R76 ;  /* 0x000000d6d04c723c */ /* 0x080ff0000000184c */
[C---:B------:R-:W-:Y:S08]  /*19000*/  HMMA.16816.F32 R80, R204.reuse, R214, R80 ;  /* 0x000000d6cc50723c */ /* 0x040ff00000001850 */
[-C--:B--2---:R-:W-:Y:S08]  /*19010*/  HMMA.16816.F32 R84, R204, R216.reuse, R84 ;  /* 0x000000d8cc54723c */ /* 0x084ff00000001854 */
[C---:B------:R-:W-:Y:S08]  /*19020*/  HMMA.16816.F32 R88, R208.reuse, R216, R88 ;  /* 0x000000d8d058723c */ /* 0x040ff00000001858 */
[-C--:B------:R-:W-:Y:S08]  /*19030*/  HMMA.16816.F32 R92, R208, R218.reuse, R92 ;  /* 0x000000dad05c723c */ /* 0x080ff0000000185c */
[C---:B------:R-:W-:Y:S08]  /*19040*/  HMMA.16816.F32 R96, R204.reuse, R218, R96 ;  /* 0x000000dacc60723c */ /* 0x040ff00000001860 */
[-C--:B------:R-:W-:Y:S08]  /*19050*/  HMMA.16816.F32 R100, R204, R220.reuse, R100 ;  /* 0x000000dccc64723c */ /* 0x080ff00000001864 */
[C---:B------:R-:W-:Y:S08]  /*19060*/  HMMA.16816.F32 R104, R208.reuse, R220, R104 ;  /* 0x000000dcd068723c */ /* 0x040ff00000001868 */
[-C--:B------:R-:W-:Y:S08]  /*19070*/  HMMA.16816.F32 R108, R208, R222.reuse, R108 ;  /* 0x000000ded06c723c */ /* 0x080ff0000000186c */
[C---:B------:R-:W-:Y:S08]  /*19080*/  HMMA.16816.F32 R112, R204.reuse, R222, R112 ;  /* 0x000000decc70723c */ /* 0x040ff00000001870 */
[-C--:B---3--:R-:W-:Y:S08]  /*19090*/  HMMA.16816.F32 R116, R204, R4.reuse, R116 ;  /* 0x00000004cc74723c */ /* 0x088ff00000001874 */
        /* <DEDUP_REMOVED lines=12> */
[----:B------:R-:W-:Y:S01]  /*19160*/  FADD.FTZ R4, R138, R0 ;  /* 0x000000008a047221 */ /* 0x000fe20000010000 */
[----:B------:R-:W-:Y:S01]  /*19170*/  MOV R138, R2 ;  /* 0x00000002008a7202 */ /* 0x000fe20000000f00 */
        /* <DEDUP_REMOVED lines=18> */
.L_x_838:
[----:B---34-:R-:W2:Y:S04]  /*192a0*/  LDL.LU R0, [R1+0xc] ;  /* 0x00000c0001007983 */ /* 0x018ea80000300800 */
        /* <DEDUP_REMOVED lines=182> */
[----:B------:R-:W-:Y:S02]  /*19e10*/  @P1 FFMA.FTZ R63, R3, R134, R7 ;  /* 0x00000086033f1223 */ /* 0x000fe40000010007 */
[----:B------:R-:W-:Y:S02]  /*19e20*/  @P0 FFMA.FTZ R64, R0, R2, R4 ;  /* 0x0000000200400223 */ /* 0x000fe40000010004 */
.L_x_784:
        /* <DEDUP_REMOVED lines=71> */
[----:B------:R1:W-:Y:S01]  /*1a2a0*/  STS [R2], R7 ;  /* 0x0000000702007388 */ /* 0x0003e20000000800 */
        /* <DEDUP_REMOVED lines=18> */
[----:B-1----:R-:W-:Y:S01]  /*1a3d0*/  IMAD.MOV.U32 R7, RZ, RZ, 0x40 ;  /* 0x00000040ff077424 */ /* 0x002fe200078e00ff */
[----:B------:R-:W-:Y:S02]  /*1a3e0*/  F2FP.PACK_AB R25, R25, R94 ;  /* 0x0000005e1919723e */ /* 0x000fe400000000ff */
[----:B------:R-:W-:Y:S01]  /*1a3f0*/  STS [R3+0x480], R50 ;  /* 0x0004803203007388 */ /* 0x000fe20000000800 */
[----:B------:R-:W-:Y:S02]  /*1a400*/  F2FP.PACK_AB R24, R24, R100 ;  /* 0x000000641818723e */ /* 0x000fe400000000ff */
[----:B------:R-:W-:Y:S01]  /*1a410*/  SEL R7, R7, 0xffffffc0, !P2 ;  /* 0xffffffc007077807 */ /* 0x000fe20005000000 */
[----:B------:R1:W-:Y:S01]  /*1a420*/  STS [R4+0x400], R6 ;  /* 0x0004000604007388 */ /* 0x0003e20000000800 */
        /* <DEDUP_REMOVED lines=17> */
[----:B-1----:R-:W-:Y:S01]  /*1a540*/  IMAD.IADD R6, R0, 0x1, R7 ;  /* 0x0000000100067824 */ /* 0x002fe200078e0207 */
[----:B------:R-:W-:-:S02]  /*1a550*/  F2FP.PACK_AB R16, R16, R122 ;  /* 0x0000007a1010723e */ /* 0x000fc400000000ff */
[----:B------:R-:W-:Y:S01]  /*1a560*/  F2FP.PACK_AB R15, R15, R124 ;  /* 0x0000007c0f0f723e */ /* 0x000fe200000000ff */
[----:B---3--:R-:W-:Y:S01]  /*1a570*/  IMAD.IADD R8, R7, 0x1, R2 ;  /* 0x0000000107087824 */ /* 0x008fe200078e0202 */
[----:B------:R-:W-:Y:S01]  /*1a580*/  STS [R6+0x80], R49 ;  /* 0x0000803106007388 */ /* 0x000fe20000000800 */
[----:B------:R-:W-:Y:S02]  /*1a590*/  F2FP.PACK_AB R14, R14, R126 ;  /* 0x0000007e0e0e723e */ /* 0x000fe400000000ff */
[----:B------:R-:W-:Y:S01]  /*1a5a0*/  ISETP.NE.U32.AND P0, PT, RZ, c[0x0][0x500], PT ;  /* 0x00014000ff007a0c */ /* 0x000fe20003f05070 */
[----:B------:R-:W-:Y:S03]  /*1a5b0*/  STS [R6+0x480], R48 ;  /* 0x0004803006007388 */ /* 0x000fe60000000800 */
[----:B------:R-:W-:Y:S01]  /*1a5c0*/  ISETP.NE.AND.EX P1, PT, RZ, c[0x0][0x504], PT, P0 ;  /* 0x00014100ff007a0c */ /* 0x000fe20003f25300 */
[----:B------:R1:W-:Y:S01]  /*1a5d0*/  STS [R8+0x400], R5 ;  /* 0x0004000508007388 */ /* 0x0003e20000000800 */
[----:B------:R-:W-:-:S03]  /*1a5e0*/  ISETP.NE.U32.AND P0, PT, RZ, c[0x0][0x508], PT ;  /* 0x00014200ff007a0c */ /* 0x000fc60003f05070 */
[----:B------:R-:W-:Y:S01]  /*1a5f0*/  STS [R8], R45 ;  /* 0x0000002d08007388 */ /* 0x000fe20000000800 */
[----:B------:R-:W-:-:S03]  /*1a600*/  ISETP.NE.AND.EX P0, PT, RZ, c[0x0][0x50c], PT, P0 ;  /* 0x00014300ff007a0c */ /* 0x000fc60003f05300 */
        /* <DEDUP_REMOVED lines=61> */
.L_x_841:
[----:B-1----:R-:W-:Y:S01]  /*1a9e0*/  LOP3.LUT R0, R60, 0xffffffe0, RZ, 0xc0, !PT ;  /* 0xffffffe03c007812 */ /* 0x002fe200078ec0ff */
[----:B------:R-:W1:Y:S01]  /*1a9f0*/  S2R R80, SR_CTAID.X ;  /* 0x0000000000507919 */ /* 0x000e620000002500 */
[----:B------:R-:W-:Y:S01]  /*1aa00*/  LEA.HI R4, R26, R26, RZ, 0x1 ;  /* 0x0000001a1a047211 */ /* 0x000fe200078f08ff */
[----:B------:R-:W-:Y:S01]  /*1aa10*/  IMAD R14, R67, c[0x0][0x3e8], RZ ;  /* 0x0000fa00430e7a24 */ /* 0x000fe200078e02ff */
[----:B------:R-:W-:Y:S01]  /*1aa20*/  SHF.R.S32.HI R6, RZ, 0x1f, R59 ;  /* 0x0000001fff067819 */ /* 0x000fe2000001143b */
[----:B------:R-:W-:Y:S01]  /*1aa30*/  IMAD.IADD R0, R66, 0x1, -R0 ;  /* 0x0000000142007824 */ /* 0x000fe200078e0a00 */
[----:B------:R-:W-:Y:S01]  /*1aa40*/  LOP3.LUT R5, R4, 0x1ffffffe, RZ, 0xc0, !PT ;  /* 0x1ffffffe04057812 */ /* 0x000fe200078ec0ff */
[----:B------:R-:W-:Y:S01]  /*1aa50*/  IMAD R14, R81, c[0x0][0x3ec], R14 ;  /* 0x0000fb00510e7a24 */ /* 0x000fe200078e020e */
[----:B------:R-:W-:Y:S01]  /*1aa60*/  LEA.HI R6, R6, R59, RZ, 0x2 ;  /* 0x0000003b06067211 */ /* 0x000fe200078f10ff */
[----:B-----5:R-:W-:Y:S01]  /*1aa70*/  IMAD R20, R20, c[0x0][0x4e8], RZ ;  /* 0x00013a0014147a24 */ /* 0x020fe200078e02ff */
[----:B------:R-:W-:Y:S01]  /*1aa80*/  SHF.R.S32.HI R8, RZ, 0x1f, R0 ;  /* 0x0000001fff087819 */ /* 0x000fe20000011400 */
[----:B------:R-:W-:Y:S01]  /*1aa90*/  IMAD.IADD R7, R26, 0x1, -R5 ;  /* 0x000000011a077824 */ /* 0x000fe200078e0a05 */
[----:B------:R-:W-:Y:S01]  /*1aaa0*/  LOP3.LUT R6, R6, 0xffffffc, RZ, 0xc0, !PT ;  /* 0x0ffffffc06067812 */ /* 0x000fe200078ec0ff */
[----:B------:R-:W-:Y:S01]  /*1aab0*/  IMAD.SHL.U32 R5, R4, 0x20, RZ ;  /* 0x0000002004057824 */ /* 0x000fe200078e00ff */
[----:B------:R-:W-:Y:S01]  /*1aac0*/  LEA.HI R4, R8, R0, RZ, 0x2 ;  /* 0x0000000008047211 */ /* 0x000fe200078f10ff */
[----:B------:R-:W-:Y:S01]  /*1aad0*/  BSSY B0, `(.L_x_842) ;  /* 0x0000084000007945 */ /* 0x000fe20003800000 */
[----:B------:R-:W-:Y:S01]  /*1aae0*/  MOV R8, c[0x0][0x4e8] ;  /* 0x00013a0000087a02 */ /* 0x000fe20000000f00 */
[----:B------:R-:W-:Y:S01]  /*1aaf0*/  IMAD.IADD R6, R59, 0x1, -R6 ;  /* 0x000000013b067824 */ /* 0x000fe200078e0a06 */
[----:B------:R-:W-:-:S02]  /*1ab00*/  LOP3.LUT R5, R5, 0xffffffc0, RZ, 0xc0, !PT ;  /* 0xffffffc005057812 */ /* 0x000fc400078ec0ff */
[----:B------:R-:W-:Y:S02]  /*1ab10*/  SHF.R.S32.HI R4, RZ, 0x2, R4 ;  /* 0x00000002ff047819 */ /* 0x000fe40000011404 */
[----:B------:R-:W-:Y:S01]  /*1ab20*/  ISETP.NE.AND P2, PT, R8, 0x1, PT ;  /* 0x000000010800780c */ /* 0x000fe20003f45270 */
[----:B------:R-:W-:Y:S01]  /*1ab30*/  IMAD R7, R7, 0x8, R5 ;  /* 0x0000000807077824 */ /* 0x000fe200078e0205 */
[----:B------:R-:W-:Y:S01]  /*1ab40*/  LOP3.LUT P0, RZ, R0, 0x3, RZ, 0xc0, !PT ;  /* 0x0000000300ff7812 */ /* 0x000fe2000780c0ff */
[----:B------:R-:W-:Y:S01]  /*1ab50*/  IMAD R19, R6, 0x10, R4 ;  /* 0x0000001006137824 */ /* 0x000fe200078e0204 */
[----:B------:R-:W-:Y:S01]  /*1ab60*/  LEA.HI R10, R65, R66, RZ, 0x3 ;  /* 0x00000042410a7211 */ /* 0x000fe200078f18ff */
[----:B------:R-:W-:Y:S01]  /*1ab70*/  IMAD R0, R3, c[0x0][0x3a0], RZ ;  /* 0x0000e80003007a24 */ /* 0x000fe200078e02ff */
[----:B------:R-:W-:Y:S01]  /*1ab80*/  SEL R18, R69, RZ, !P1 ;  /* 0x000000ff45127207 */ /* 0x000fe20004800000 */
[----:B------:R-:W-:Y:S01]  /*1ab90*/  IMAD.WIDE.U32 R4, R81, c[0x0][0x490], R2 ;  /* 0x0001240051047a25 */ /* 0x000fe200078e0002 */
[----:B------:R-:W-:-:S02]  /*1aba0*/  IADD3 R6, R19, R7, RZ ;  /* 0x0000000713067210 */ /* 0x000fc40007ffe0ff */
[----:B------:R-:W-:Y:S01]  /*1abb0*/  SHF.R.S32.HI R21, RZ, 0x3, R10 ;  /* 0x00000003ff157819 */ /* 0x000fe2000001140a */
[----:B------:R-:W-:Y:S01]  /*1abc0*/  IMAD R7, R2, c[0x0][0x3a4], R0 ;  /* 0x0000e90002077a24 */ /* 0x000fe200078e0200 */
[----:B------:R-:W-:Y:S01]  /*1abd0*/  LOP3.LUT R12, R10, 0xfffffff8, RZ, 0xc0, !PT ;  /* 0xfffffff80a0c7812 */ /* 0x000fe200078ec0ff */
[----:B------:R-:W-:Y:S01]  /*1abe0*/  IMAD.WIDE.U32 R2, R2, c[0x0][0x3a0], RZ ;  /* 0x0000e80002027a25 */ /* 0x000fe200078e00ff */
[----:B------:R-:W-:-:S03]  /*1abf0*/  LEA.HI R23, R65, R66, RZ, 0x6 ;  /* 0x0000004241177211 */ /* 0x000fc600078f30ff */
[----:B-1----:R-:W-:Y:S01]  /*1ac00*/  IMAD R0, R80, 0x80, R6 ;  /* 0x0000008050007824 */ /* 0x002fe200078e0206 */
[----:B------:R-:W-:Y:S01]  /*1ac10*/  IADD3 R3, R3, R7, RZ ;  /* 0x0000000703037210 */ /* 0x000fe20007ffe0ff */
[----:B------:R-:W-:Y:S01]  /*1ac20*/  IMAD R8, R67, c[0x0][0x490], RZ ;  /* 0x0001240043087a24 */ /* 0x000fe200078e02ff */
[----:B------:R-:W-:Y:S01]  /*1ac30*/  SHF.R.S32.HI R6, RZ, 0x1f, R69 ;  /* 0x0000001fff067819 */ /* 0x000fe20000011445 */
[----:B------:R-:W-:-:S03]  /*1ac40*/  @P2 IMAD.HI.U32 R7, R0, c[0x0][0x4ec], RZ ;  /* 0x00013b0000072a27 */ /* 0x000fc600078e00ff */
[----:B------:R-:W-:Y:S01]  /*1ac50*/  SEL R15, R6, RZ, !P1 ;  /* 0x000000ff060f7207 */ /* 0x000fe20004800000 */
[----:B------:R-:W-:Y:S01]  /*1ac60*/  IMAD.MOV.U32 R9, RZ, RZ, R0 ;  /* 0x000000ffff097224 */ /* 0x000fe200078e0000 */
[----:B------:R-:W-:Y:S01]  /*1ac70*/  @P2 SHF.R.U32.HI R9, RZ, c[0x0][0x4f0], R7 ;  /* 0x00013c00ff092a19 */ /* 0x000fe20000011607 */
[C---:B------:R-:W-:Y:S02]  /*1ac80*/  IMAD R8, R81.reuse, c[0x0][0x494], R8 ;  /* 0x0001250051087a24 */ /* 0x040fe400078e0208 */
[----:B------:R-:W-:Y:S01]  /*1ac90*/  IMAD.WIDE.U32 R6, R81, c[0x0][0x3e8], R2 ;  /* 0x0000fa0051067a25 */ /* 0x000fe200078e0002 */
[----:B------:R-:W-:-:S03]  /*1aca0*/  SHF.L.U32 R2, R21, 0x6, RZ ;  /* 0x0000000615027819 */ /* 0x000fc600000006ff */
[----:B------:R-:W-:Y:S02]  /*1acb0*/  IMAD.MOV R10, RZ, RZ, -R9 ;  /* 0x000000ffff0a7224 */ /* 0x000fe400078e0a09 */
[----:B------:R-:W-:Y:S02]  /*1acc0*/  IMAD.IADD R5, R5, 0x1, R8 ;  /* 0x0000000105057824 */ /* 0x000fe400078e0208 */
[----:B------:R-:W-:Y:S01]  /*1acd0*/  IMAD R10, R10, c[0x0][0x4e8], R0 ;  /* 0x00013a000a0a7a24 */ /* 0x000fe200078e0200 */
[----:B------:R-:W-:Y:S01]  /*1ace0*/  LOP3.LUT R0, R2, 0x1c0, RZ, 0xc0, !PT ;  /* 0x000001c002007812 */ /* 0x000fe200078ec0ff */
[----:B------:R-:W-:Y:S02]  /*1acf0*/  IMAD.IADD R12, R66, 0x1, -R12 ;  /* 0x00000001420c7824 */ /* 0x000fe400078e0a0c */
[----:B------:R-:W-:Y:S01]  /*1ad00*/  IMAD R8, R15, c[0x0][0x498], RZ ;  /* 0x000126000f087a24 */ /* 0x000fe200078e02ff */
[----:B------:R-:W-:Y:S01]  /*1ad10*/  SHF.R.U32.HI R13, RZ, 0x3, R0 ;  /* 0x00000003ff0d7819 */ /* 0x000fe20000011600 */
[----:B------:R-:W-:-:S04]  /*1ad20*/  IMAD.WIDE.U32 R2, R18, c[0x0][0x498], R4 ;  /* 0x0001260012027a25 */ /* 0x000fc800078e0004 */
[----:B------:R-:W-:Y:S01]  /*1ad30*/  IMAD R17, R18, c[0x0][0x49c], R8 ;  /* 0x0001270012117a24 */ /* 0x000fe200078e0208 */
[----:B------:R-:W-:Y:S01]  /*1ad40*/  IADD3 R2, P1, R9, R2, RZ ;  /* 0x0000000209027210 */ /* 0x000fe20007f3e0ff */
[C---:B------:R-:W-:Y:S02]  /*1ad50*/  IMAD R11, R12.reuse, 0x10, R21 ;  /* 0x000000100c0b7824 */ /* 0x040fe400078e0215 */
[----:B------:R-:W-:Y:S01]  /*1ad60*/  IMAD.SHL.U32 R8, R12, 0x8, RZ ;  /* 0x000000080c087824 */ /* 0x000fe200078e00ff */
[----:B------:R-:W-:Y:S01]  /*1ad70*/  SHF.R.S32.HI R12, RZ, 0x1f, R9 ;  /* 0x0000001fff0c7819 */ /* 0x000fe20000011409 */
[----:B------:R-:W-:Y:S01]  /*1ad80*/  IMAD.IADD R5, R7, 0x1, R14 ;  /* 0x0000000107057824 */ /* 0x000fe200078e020e */
[----:B------:R-:W-:Y:S02]  /*1ad90*/  SHF.R.S32.HI R7, RZ, 0x1f, R10 ;  /* 0x0000001fff077819 */ /* 0x000fe4000001140a */
[----:B------:R-:W-:Y:S02]  /*1ada0*/  LEA R11, R80, R11, 0x7 ;  /* 0x0000000b500b7211 */ /* 0x000fe400078e38ff */
[----:B------:R-:W-:Y:S01]  /*1adb0*/  IADD3.X R3, R12, R3, R17, P1, !PT ;  /* 0x000000030c037210 */ /* 0x000fe20000ffe411 */
[----:B------:R-:W-:Y:S01]  /*1adc0*/  IMAD R7, R7, c[0x0][0x488], RZ ;  /* 0x0001220007077a24 */ /* 0x000fe200078e02ff */
[----:B------:R-:W-:Y:S01]  /*1add0*/  LOP3.LUT R4, R0, 0x38, R8, 0xf8, !PT ;  /* 0x0000003800047812 */ /* 0x000fe200078ef808 */
[----:B------:R-:W-:-:S03]  /*1ade0*/  @P2 IMAD.HI.U32 R0, R11, c[0x0][0x4ec], RZ ;  /* 0x00013b000b002a27 */ /* 0x000fc600078e00ff */
[----:B------:R-:W-:Y:S01]  /*1adf0*/  LOP3.LUT R22, R4, R13, RZ, 0x3c, !PT ;  /* 0x0000000d04167212 */ /* 0x000fe200078e3cff */
[----:B------:R-:W-:Y:S01]  /*1ae00*/  IMAD.WIDE.U32 R2, R10, c[0x0][0x488], R2 ;  /* 0x000122000a027a25 */ /* 0x000fe200078e0002 */
[----:B------:R-:W-:-:S03]  /*1ae10*/  MOV R4, R6 ;  /* 0x0000000600047202 */ /* 0x000fc60000000f00 */
[----:B------:R-:W-:Y:S02]  /*1ae20*/  IMAD R7, R10, c[0x0][0x48c], R7 ;  /* 0x000123000a077a24 */ /* 0x000fe400078e0207 */
[----:B------:R-:W-:Y:S01]  /*1ae30*/  IMAD.MOV.U32 R16, RZ, RZ, R11 ;  /* 0x000000ffff107224 */ /* 0x000fe200078e000b */
[----:B------:R-:W-:Y:S01]  /*1ae40*/  @P2 SHF.R.U32.HI R16, RZ, c[0x0][0x4f0], R0 ;  /* 0x00013c00ff102a19 */ /* 0x000fe20000011600 */
[----:B------:R-:W-:Y:S01]  /*1ae50*/  IMAD R17, R80, 0x80, R19 ;  /* 0x0000008050117824 */ /* 0x000fe200078e0213 */
[----:B------:R-:W-:Y:S01]  /*1ae60*/  LEA R0, P1, R2, c[0x0][0x450], 0x2 ;  /* 0x0001140002007a11 */ /* 0x000fe200078210ff */
[----:B------:R-:W-:Y:S01]  /*1ae70*/  IMAD R6, R15, c[0x0][0x3f0], RZ ;  /* 0x0000fc000f067a24 */ /* 0x000fe200078e02ff */
[----:B------:R-:W-:Y:S01]  /*1ae80*/  IADD3 R7, R3, R7, RZ ;  /* 0x0000000703077210 */ /* 0x000fe20007ffe0ff */
[----:B------:R-:W-:Y:S01]  /*1ae90*/  IMAD.MOV R10, RZ, RZ, -R16 ;  /* 0x000000ffff0a7224 */ /* 0x000fe200078e0a10 */
[----:B------:R-:W-:Y:S01]  /*1aea0*/  IADD3 R9, R17, 0x8, RZ ;  /* 0x0000000811097810 */ /* 0x000fe20007ffe0ff */
[----:B------:R-:W-:Y:S01]  /*1aeb0*/  IMAD R3, R18, c[0x0][0x3f4], R6 ;  /* 0x0000fd0012037a24 */ /* 0x000fe200078e0206 */
[----:B------:R-:W-:Y:S01]  /*1aec0*/  LEA.HI.X R2, R2, c[0x0][0x454], R7, 0x2, P1 ;  /* 0x0001150002027a11 */ /* 0x000fe200008f1407 */
[----:B------:R-:W-:Y:S01]  /*1aed0*/  IMAD.WIDE.U32 R4, R18, c[0x0][0x3f0], R4 ;  /* 0x0000fc0012047a25 */ /* 0x000fe200078e0004 */
[----:B------:R-:W-:Y:S01]  /*1aee0*/  SHF.R.S32.HI R6, RZ, 0x1f, R16 ;  /* 0x0000001fff067819 */ /* 0x000fe20000011410 */
[----:B------:R-:W-:Y:S01]  /*1aef0*/  SHFL.IDX PT, R12, R0, RZ, 0x1c1f ;  /* 0x001c1fff000c7589 */ /* 0x000fe200000e0000 */
[-C--:B------:R-:W-:Y:S01]  /*1af00*/  ISETP.GE.OR P3, PT, R9, R20.reuse, P0 ;  /* 0x000000140900720c */ /* 0x080fe20000766670 */
[----:B------:R-:W-:Y:S01]  /*1af10*/  IMAD R9, R10, c[0x0][0x4e8], R11 ;  /* 0x00013a000a097a24 */ /* 0x000fe200078e020b */
[----:B------:R-:W-:Y:S01]  /*1af20*/  ISETP.GE.OR P2, PT, R17, R20, P0 ;  /* 0x000000141100720c */ /* 0x000fe20000746670 */
[----:B------:R-:W1:Y:S01]  /*1af30*/  SHFL.IDX PT, R13, R2, RZ, 0x1c1f ;  /* 0x001c1fff020d7589 */ /* 0x000e6200000e0000 */
[----:B------:R-:W-:-:S02]  /*1af40*/  IMAD.IADD R3, R5, 0x1, R3 ;  /* 0x0000000105037824 */ /* 0x000fc400078e0203 */
        /* <DEDUP_REMOVED lines=60> */
.L_x_843:
[----:B--234-:R-:W-:Y:S05]  /*1b310*/  BSYNC B0 ;  /* 0x0000000000007941 */ /* 0x01cfea0003800000 */
.L_x_842:
        /* <DEDUP_REMOVED lines=16> */
.L_x_845:
[----:B------:R-:W-:Y:S05]  /*1b420*/  BSYNC B0 ;  /* 0x0000000000007941 */ /* 0x000fea0003800000 */
.L_x_844:
        /* <DEDUP_REMOVED lines=16> */
.L_x_847:
[----:B------:R-:W-:Y:S05]  /*1b530*/  BSYNC B0 ;  /* 0x0000000000007941 */ /* 0x000fea0003800000 */
.L_x_846:
        /* <DEDUP_REMOVED lines=16> */
.L_x_849:
[----:B------:R-:W-:Y:S05]  /*1b640*/  BSYNC B0 ;  /* 0x0000000000007941 */ /* 0x000fea0003800000 */
.L_x_848:
        /* <DEDUP_REMOVED lines=16> */
.L_x_851:
[----:B------:R-:W-:Y:S05]  /*1b750*/  BSYNC B0 ;  /* 0x0000000000007941 */ /* 0x000fea0003800000 */
.L_x_850:
        /* <DEDUP_REMOVED lines=16> */
.L_x_853:
[----:B------:R-:W-:Y:S05]  /*1b860*/  BSYNC B0 ;  /* 0x0000000000007941 */ /* 0x000fea0003800000 */
.L_x_852:
        /* <DEDUP_REMOVED lines=16> */
.L_x_855:
[----:B------:R-:W-:Y:S05]  /*1b970*/  BSYNC B0 ;  /* 0x0000000000007941 */ /* 0x000fea0003800000 */
.L_x_854:
        /* <DEDUP_REMOVED lines=17> */
.L_x_840:
        /* <DEDUP_REMOVED lines=19> */
.L_x_856:
        /* <DEDUP_REMOVED lines=40> */
.L_x_858:
[----:B------:R-:W-:Y:S05]  /*1be40*/  BSYNC B0 ;  /* 0x0000000000007941 */ /* 0x000fea0003800000 */
.L_x_857:
        /* <DEDUP_REMOVED lines=34> */
[----:B------:R-:W-:Y:S01]  /*1c070*/  IMAD R0, R0, c[0x0][0x3e4], R6 ;  /* 0x0000f90000007a24 */ /* 0x000fe200078e0206 */
[----:B------:R-:W-:-:S03]  /*1c080*/  SHF.L.U32 R6, R12, 0x3, RZ ;  /* 0x000000030c067819 */ /* 0x000fc600000006ff */
[----:B------:R-:W-:Y:S01]  /*1c090*/  IMAD.IADD R3, R3, 0x1, R0 ;  /* 0x0000000103037824 */ /* 0x000fe200078e0200 */
[----:B------:R-:W-:Y:S01]  /*1c0a0*/  IADD3 R7, R6, 0x40, RZ ;  /* 0x0000004006077810 */ /* 0x000fe20007ffe0ff */
[----:B------:R-:W-:Y:S02]  /*1c0b0*/  IMAD R0, R4, c[0x0][0x3d8], RZ ;  /* 0x0000f60004007a24 */ /* 0x000fe400078e02ff */
[----:B------:R-:W-:-:S04]  /*1c0c0*/  IMAD.WIDE.U32 R2, R5, c[0x0][0x3d8], R2 ;  /* 0x0000f60005027a25 */ /* 0x000fc800078e0002 */
[----:B------:R-:W-:Y:S01]  /*1c0d0*/  IMAD R0, R5, c[0x0][0x3dc], R0 ;  /* 0x0000f70005007a24 */ /* 0x000fe200078e0200 */
[----:B------:R-:W-:-:S04]  /*1c0e0*/  LEA R11, P0, R2, c[0x0][0x380], 0x1 ;  /* 0x0000e000020b7a11 */ /* 0x000fc800078008ff */
[----:B------:R-:W-:-:S04]  /*1c0f0*/  IADD3 R0, R3, R0, RZ ;  /* 0x0000000003007210 */ /* 0x000fc80007ffe0ff */
        /* <DEDUP_REMOVED lines=14> */
.L_x_860:
[----:B------:R-:W-:Y:S05]  /*1c1e0*/  BSYNC B0 ;  /* 0x0000000000007941 */ /* 0x000fea0003800000 */
.L_x_859:
        /* <DEDUP_REMOVED lines=15> */
.L_x_862:
[----:B------:R-:W-:Y:S05]  /*1c2e0*/  BSYNC B0 ;  /* 0x0000000000007941 */ /* 0x000fea0003800000 */
.L_x_861:
        /* <DEDUP_REMOVED lines=15> */
.L_x_864:
[----:B------:R-:W-:Y:S05]  /*1c3e0*/  BSYNC B0 ;  /* 0x0000000000007941 */ /* 0x000fea0003800000 */
.L_x_863:
        /* <DEDUP_REMOVED lines=15> */
.L_x_866:
[----:B------:R-:W-:Y:S05]  /*1c4e0*/  BSYNC B0 ;  /* 0x0000000000007941 */ /* 0x000fea0003800000 */
.L_x_865:
        /* <DEDUP_REMOVED lines=15> */
.L_x_868:
[----:B------:R-:W-:Y:S05]  /*1c5e0*/  BSYNC B0 ;  /* 0x0000000000007941 */ /* 0x000fea0003800000 */
.L_x_867:
        /* <DEDUP_REMOVED lines=15> */
.L_x_870:
[----:B------:R-:W-:Y:S05]  /*1c6e0*/  BSYNC B0 ;  /* 0x0000000000007941 */ /* 0x000fea0003800000 */
.L_x_869:
        /* <DEDUP_REMOVED lines=15> */
.L_x_872:
[----:B------:R-:W-:Y:S05]  /*1c7e0*/  BSYNC B0 ;  /* 0x0000000000007941 */ /* 0x000fea0003800000 */
.L_x_871:
        /* <DEDUP_REMOVED lines=16> */
.L_x_873:
        /* <DEDUP_REMOVED lines=9> */
.L_x_1725:


//--------------------- .text._ZN7cutlass13device_kernelIN5flash19enable_sm80_to_sm89INS1_16FlashAttnFwdSm80INS1_25CollectiveMainloopFwdSm80ILi4ELi1ELb0EN4cute5tupleIJNS5_1CILi128EEENS7_ILi48EEES8_EEELi128ENS_6half_tEfNS_4arch4Sm80ELb0ELb1ELb1ELb0ELb0ELb0ELb1ELb0EEENS1_21CollectiveEpilogueFwdINS6_IJS8_S8_S9_EEENS6_IJNS7_ILi1EEESH_SH_EEESB_SD_Li128ELb0ELb1ELb0ELb0EEENS1_19SingleTileSchedulerILb0ELb0ELb1ELi128EEEEEEEEEvNT_6ParamsE --------------------------
	.section	.text._ZN7cutlass13device_kernelIN5flash19enable_sm80_to_sm89INS1_16FlashAttnFwdSm80INS1_25CollectiveMainloopFwdSm80ILi4ELi1ELb0EN4cute5tupleIJNS5_1CILi128EEENS7_ILi48EEES8_EEELi128ENS_6half_tEfNS_4arch4Sm80ELb0ELb1ELb1ELb0ELb0ELb0ELb1ELb0EEENS1_21CollectiveEpilogueFwdINS6_IJS8_S8_S9_EEENS6_IJNS7_ILi1EEESH_SH_EEESB_SD_Li128ELb0ELb1ELb0ELb0EEENS1_19SingleTileSchedulerILb0ELb0ELb1ELi128EEEEEEEEEvNT_6ParamsE,"ax",@progbits
	.sectioninfo	@"SHI_REGISTERS=255"
	.align	128
.text._ZN7cutlass13device_kernelIN5flash19enable_sm80_to_sm89INS1_16FlashAttnFwdSm80INS1_25CollectiveMainloopFwdSm80ILi4ELi1ELb0EN4cute5tupleIJNS5_1CILi128EEENS7_ILi48EEES8_EEELi128ENS_6half_tEfNS_4arch4Sm80ELb0ELb1ELb1ELb0ELb0ELb0ELb1ELb0EEENS1_21CollectiveEpilogueFwdINS6_IJS8_S8_S9_EEENS6_IJNS7_ILi1EEESH_SH_EEESB_SD_Li128ELb0ELb1ELb0ELb0EEENS1_19SingleTileSchedulerILb0ELb0ELb1ELi128EEEEEEEEEvNT_6ParamsE:
        .type           _ZN7cutlass13device_kernelIN5flash19enable_sm80_to_sm89INS1_16FlashAttnFwdSm80INS1_25CollectiveMainloopFwdSm80ILi4ELi1ELb0EN4cute5tupleIJNS5_1CILi128EEENS7_ILi48EEES8_EEELi128ENS_6half_tEfNS_4arch4Sm80ELb0ELb1ELb1ELb0ELb0ELb0ELb1ELb0EEENS1_21CollectiveEpilogueFwdINS6_IJS8_S8_S9_EEENS6_IJNS7_ILi1EEESH_SH_EEESB_SD_Li128ELb0ELb1ELb0ELb0EEENS1_19SingleTileSchedulerILb0ELb0ELb1ELi128EEEEEEEEEvNT_6ParamsE,@function
        .size           _ZN7cutlass13device_kernelIN5flash19enable_sm80_to_sm89INS1_16FlashAttnFwdSm80INS1_25CollectiveMainloopFwdSm80ILi4ELi1ELb0EN4cute5tupleIJNS5_1CILi128EEENS7_ILi48EEES8_EEELi128ENS_6half_tEfNS_4arch4Sm80ELb0ELb1ELb1ELb0ELb0ELb0ELb1ELb0EEENS1_21CollectiveEpilogueFwdINS6_IJS8_S8_S9_EEENS6_IJNS7_ILi1EEESH_SH_EEESB_SD_Li128ELb0ELb1ELb0ELb0EEENS1_19SingleTileSchedulerILb0ELb0ELb1ELi128EEEEEEEEEvNT_6ParamsE,(.L_x_1726 - _ZN7cutlass13device_kernelIN5flash19enable_sm80_to_sm89INS1_16FlashAttnFwdSm80INS1_25CollectiveMainloopFwdSm80ILi4ELi1ELb0EN4cute5tupleIJNS5_1CILi128EEENS7_ILi48EEES8_EEELi128ENS_6half_tEfNS_4arch4Sm80ELb0ELb1ELb1ELb0ELb0ELb0ELb1ELb0EEENS1_21CollectiveEpilogueFwdINS6_IJS8_S8_S9_EEENS6_IJNS7_ILi1EEESH_SH_EEESB_SD_Li128ELb0ELb1ELb0ELb0EEENS1_19SingleTileSchedulerILb0ELb0ELb1ELi128EEEEEEEEEvNT_6ParamsE)
        .other          _ZN7cutlass13device_kernelIN5flash19enable_sm80_to_sm89INS1_16FlashAttnFwdSm80INS1_25CollectiveMainloopFwdSm80ILi4ELi1ELb0EN4cute5tupleIJNS5_1CILi128EEENS7_ILi48EEES8_EEELi128ENS_6half_tEfNS_4arch4Sm80ELb0ELb1ELb1ELb0ELb0ELb0ELb1ELb0EEENS1_21CollectiveEpilogueFwdINS6_IJS8_S8_S9_EEENS6_IJNS7_ILi1EEESH_SH_EEESB_SD_Li128ELb0ELb1ELb0ELb0EEENS1_19SingleTileSchedulerILb0ELb0ELb1ELi128EEEEEEEEEvNT_6ParamsE,@"STO_CUDA_ENTRY STV_DEFAULT"
_ZN7cutlass13device_kernelIN5flash19enable_sm80_to_sm89INS1_16FlashAttnFwdSm80INS1_25CollectiveMainloopFwdSm80ILi4ELi1ELb0EN4cute5tupleIJNS5_1CILi128EEENS7_ILi48EEES8_EEELi128ENS_6half_tEfNS_4arch4Sm80ELb0ELb1ELb1ELb0ELb0ELb0ELb1ELb0EEENS1_21CollectiveEpilogueFwdINS6_IJS8_S8_S9_EEENS6_IJNS7_ILi1EEESH_SH_EEESB_SD_Li128ELb0ELb1ELb0ELb0EEENS1_19SingleTileSchedulerILb0ELb0ELb1ELi128EEEEEEEEEvNT_6ParamsE:
[----:B------:R-:W-:-:S03]  /*0000*/  MOV R1, c[0x0][0x28] ;  /* 0x00000a0000017a02 */ /* 0x000fc60000000f00 */
[----:B------:R-:W1:Y:S01]  /*0010*/  S2R R22, SR_CTAID.Z ;  /* 0x0000000000167919 */ /* 0x000e620000002700 */
[----:B------:R-:W-:Y:S02]  /*0020*/  IADD3 R1, R1, -0x68, RZ ;  /* 0xffffff9801017810 */ /* 0x000fe40007ffe0ff */
[----:B-1----:R-:W-:-:S13]  /*0030*/  ISETP.GE.AND P0, PT, R22, RZ, PT ;  /* 0x000000ff1600720c */ /* 0x002fda0003f06270 */
[----:B------:R-:W-:Y:S05]  /*0040*/  @!P0 EXIT ;  /* 0x000000000000894d */ /* 0x000fea0003800000 */
[----:B------:R-:W1:Y:S01]  /*0050*/  S2UR UR17, SR_CTAID.X ;  /* 0x00000000001179c3 */ /* 0x000e620000002500 */
[----:B------:R-:W-:Y:S01]  /*0060*/  ULDC UR6, c[0x0][0x2c4] ;  /* 0x0000b10000067ab9 */ /* 0x000fe20000000800 */
[----:B------:R-:W2:Y:S01]  /*0070*/  S2R R129, SR_TID.X ;  /* 0x0000000000817919 */ /* 0x000ea20000002100 */
[----:B------:R-:W-:Y:S02]  /*0080*/  UISETP.NE.AND UP3, UPT, UR6, 0x1, UPT ;  /* 0x000000010600788c */ /* 0x000fe4000bf65270 */
[----:B------:R-:W-:Y:S02]  /*0090*/  ULDC.64 UR4, c[0x0][0x2c8] ;  /* 0x0000b20000047ab9 */ /* 0x000fe40000000a00 */
[----:B------:R-:W-:Y:S02]  /*00a0*/  UMOV UR8, 0x1 ;  /* 0x0000000100087882 */ /* 0x000fe40000000000 */
[----:B------:R-:W-:Y:S02]  /*00b0*/  ULDC UR7, c[0x0][0x168] ;  /* 0x00005a0000077ab9 */ /* 0x000fe40000000800 */
[----:B------:R-:W-:-:S02]  /*00c0*/  UIADD3 UR7, UR8, -UR7, URZ ;  /* 0x8000000708077290 */ /* 0x000fc4000fffe03f */
[----:B-1----:R-:W-:-:S04]  /*00d0*/  USHF.L.U32 UR17, UR17, 0x7, URZ ;  /* 0x0000000711117899 */ /* 0x002fc8000800063f */
[----:B------:R-:W-:Y:S02]  /*00e0*/  @UP3 UIADD3 UR10, UR17, 0x7f, URZ ;  /* 0x0000007f110a3890 */ /* 0x000fe4000fffe03f */
[----:B------:R-:W-:Y:S02]  /*00f0*/  UIADD3 UR9, UR17, 0x7f, URZ ;  /* 0x0000007f11097890 */ /* 0x000fe4000fffe03f */
[----:B------:R-:W-:-:S04]  /*0100*/  UIMAD.WIDE.U32 UR10, UR10, UR4, URZ ;  /* 0x000000040a0a72a5 */ /* 0x000fc8000f8e003f */
[----:B------:R-:W-:-:S03]  /*0110*/  @UP3 USHF.R.U32.HI UR9, URZ, UR5, UR11 ;  /* 0x000000053f093299 */ /* 0x000fc6000801160b */
[----:B------:R-:W-:Y:S02]  /*0120*/  ULDC.64 UR4, c[0x0][0x328] ;  /* 0x0000ca0000047ab9 */ /* 0x000fe40000000a00 */
[----:B------:R-:W-:-:S03]  /*0130*/  UISETP.LE.AND UP2, UPT, UR8, UR5, UPT ;  /* 0x000000050800728c */ /* 0x000fc6000bf43270 */
[----:B------:R-:W-:Y:S02]  /*0140*/  ULDC UR5, c[0x0][0x1d0] ;  /* 0x0000740000057ab9 */ /* 0x000fe40000000800 */
[----:B------:R-:W-:Y:S01]  /*0150*/  UIADD3 UR5, UR9, UR5, UR7 ;  /* 0x0000000509057290 */ /* 0x000fe2000fffe007 */
[----:B------:R-:W-:-:S03]  /*0160*/  PLOP3.LUT P0, PT, PT, PT, UP2, 0x40, 0x0 ;  /* 0x000000000000781c */ /* 0x000fc60003f0e828 */
[----:B------:R-:W-:-:S06]  /*0170*/  UIADD3 UR4, UR5, UR4, URZ ;  /* 0x0000000405047290 */ /* 0x000fcc000fffe03f */
[----:B------:R-:W-:-:S04]  /*0180*/  MOV R0, UR4 ;  /* 0x0000000400007c02 */ /* 0x000fc80008000f00 */
[----:B------:R-:W-:Y:S05]  /*0190*/  @P0 BRA `(.L_x_874) ;  /* 0x0000013000000947 */ /* 0x000fea0003800000 */
[----:B--2---:R-:W-:Y:S01]  /*01a0*/  ISETP.LT.AND P0, PT, RZ, UR5, PT ;  /* 0x00000005ff007c0c */ /* 0x004fe2000bf01270 */
[----:B------:R-:W-:-:S12]  /*01b0*/  UIADD3 UR7, UR5, -0x1, URZ ;  /* 0xffffffff05077890 */ /* 0x000fd8000fffe03f */
[----:B------:R-:W-:Y:S05]  /*01c0*/  @P0 BRA `(.L_x_875) ;  /* 0x0000008000000947 */ /* 0x000fea0003800000 */
[----:B------:R-:W-:Y:S02]  /*01d0*/  ULDC UR4, c[0x0][0x32c] ;  /* 0x0000cb0000047ab9 */ /* 0x000fe40000000800 */
[----:B------:R-:W-:Y:S02]  /*01e0*/  UISETP.NE.AND UP0, UPT, UR8, UR4, UPT ;  /* 0x000000040800728c */ /* 0x000fe4000bf05270 */
[----:B------:R-:W-:-:S03]  /*01f0*/  UIADD3 UR7, -UR5, URZ, URZ ;  /* 0x0000003f05077290 */ /* 0x000fc6000fffe13f */
[----:B------:R-:W-:Y:S02]  /*0200*/  ULDC.64 UR4, c[0x0][0x330] ;  /* 0x0000cc0000047ab9 */ /* 0x000fe40000000a00 */
[----:B------:R-:W-:-:S04]  /*0210*/  UIMAD.WIDE.U32 UR8, UR7, UR4, URZ ;  /* 0x00000004070872a5 */ /* 0x000fc8000f8e003f */
[----:B------:R-:W-:-:S04]  /*0220*/  @UP0 USHF.R.U32.HI UR7, URZ, UR5, UR9 ;  /* 0x000000053f070299 */ /* 0x000fc80008011609 */
[----:B------:R-:W-:Y:S01]  /*0230*/  ULOP3.LUT UR7, URZ, UR7, URZ, 0x33, !UPT ;  /* 0x000000073f077292 */ /* 0x000fe2000f8e333f */
[----:B------:R-:W-:Y:S05]  /*0240*/  BRA `(.L_x_876) ;  /* 0x0000005000007947 */ /* 0x000fea0003800000 */
.L_x_875:
[----:B------:R-:W-:Y:S02]  /*0250*/  ULDC UR4, c[0x0][0x32c] ;  /* 0x0000cb0000047ab9 */ /* 0x000fe40000000800 */
[----:B------:R-:W-:-:S03]  /*0260*/  UISETP.NE.AND UP0, UPT, UR8, UR4, UPT ;  /* 0x000000040800728c */ /* 0x000fc6000bf05270 */
[----:B------:R-:W-:Y:S02]  /*0270*/  ULDC.64 UR4, c[0x0][0x330] ;  /* 0x0000cc0000047ab9 */ /* 0x000fe40000000a00 */
[----:B------:R-:W-:-:S06]  /*0280*/  UIMAD.WIDE.U32 UR8, UR7, UR4, URZ ;  /* 0x00000004070872a5 */ /* 0x000fcc000f8e003f */
[----:B------:R-:W-:Y:S02]  /*0290*/  @UP0 USHF.R.U32.HI UR7, URZ, UR5, UR9 ;  /* 0x000000053f070299 */ /* 0x000fe40008011609 */
.L_x_876:
[----:B------:R-:W-:Y:S02]  /*02a0*/  ULDC UR4, c[0x0][0x32c] ;  /* 0x0000cb0000047ab9 */ /* 0x000fe40000000800 */
[----:B------:R-:W-:-:S06]  /*02b0*/  UIMAD UR4, UR7, UR4, UR4 ;  /* 0x00000004070472a4 */ /* 0x000fcc000f8e0204 */
[----:B------:R-:W-:-:S03]  /*02c0*/  IMNMX R0, R0, UR4, PT ;  /* 0x0000000400007c17 */ /* 0x000fc6000b800200 */
.L_x_874:
[----:B--2---:R-:W-:Y:S01]  /*02d0*/  UMOV UR7, 0x2f ;  /* 0x0000002f00077882 */ /* 0x004fe20000000000 */
[----:B------:R-:W-:Y:S01]  /*02e0*/  IADD3 R0, R0, 0x2f, RZ ;  /* 0x0000002f00007810 */ /* 0x000fe20007ffe0ff */
[----:B------:R-:W-:Y:S01]  /*02f0*/  ULDC UR16, c[0x0][0x1d0] ;  /* 0x0000740000107ab9 */ /* 0x000fe20000000800 */
[----:B------:R-:W-:Y:S01]  /*0300*/  PLOP3.LUT P0, PT, PT, PT, UP2, 0x40, 0x0 ;  /* 0x000000000000781c */ /* 0x000fe20003f0e828 */
[----:B------:R-:W-:Y:S02]  /*0310*/  UIADD3 UR7, UR7, UR16, URZ ;  /* 0x0000001007077290 */ /* 0x000fe4000fffe03f */
[----:B------:R-:W-:Y:S01]  /*0320*/  ULDC.64 UR4, c[0x0][0x2c8] ;  /* 0x0000b20000047ab9 */ /* 0x000fe20000000a00 */
[----:B------:R-:W-:Y:S01]  /*0330*/  IMAD.HI R0, R0, 0x2aaaaaab, RZ ;  /* 0x2aaaaaab00007827 */ /* 0x000fe200078e02ff */
[----:B------:R-:W-:Y:S02]  /*0340*/  UIMAD.WIDE UR8, UR7, 0x2aaaaaab, URZ ;  /* 0x2aaaaaab070878a5 */ /* 0x000fe4000f8e023f */
[----:B------:R-:W-:-:S02]  /*0350*/  UIMAD.WIDE.U32 UR10, UR17, UR4, URZ ;  /* 0x00000004110a72a5 */ /* 0x000fc4000f8e003f */
[----:B------:R-:W-:Y:S01]  /*0360*/  ULDC UR7, c[0x0][0x168] ;  /* 0x00005a0000077ab9 */ /* 0x000fe20000000800 */
[----:B------:R-:W-:Y:S01]  /*0370*/  SHF.R.U32.HI R2, RZ, 0x1f, R0 ;  /* 0x0000001fff027819 */ /* 0x000fe20000011600 */
[----:B------:R-:W-:Y:S02]  /*0380*/  UIADD3 UR16, UR16, -UR7, URZ ;  /* 0x8000000710107290 */ /* 0x000fe4000fffe03f */
[----:B------:R-:W-:Y:S01]  /*0390*/  USHF.R.U32.HI UR7, URZ, 0x1f, UR9 ;  /* 0x0000001f3f077899 */ /* 0x000fe20008011609 */
[----:B------:R-:W-:Y:S01]  /*03a0*/  LEA.HI.SX32 R0, R0, R2, 0x1d ;  /* 0x0000000200007211 */ /* 0x000fe200078feaff */
[----:B------:R-:W-:Y:S02]  /*03b0*/  UMOV UR4, UR17 ;  /* 0x0000001100047c82 */ /* 0x000fe40008000000 */
[----:B------:R-:W-:Y:S02]  /*03c0*/  @UP3 USHF.R.U32.HI UR4, URZ, UR5, UR11 ;  /* 0x000000053f043299 */ /* 0x000fe4000801160b */
[----:B------:R-:W-:-:S02]  /*03d0*/  ULEA.HI.SX32 UR9, UR9, UR7, 0x1d ;  /* 0x0000000709097291 */ /* 0x000fc4000f8fea3f */
[----:B------:R-:W-:Y:S02]  /*03e0*/  UIADD3 UR4, UR16, UR4, URZ ;  /* 0x0000000410047290 */ /* 0x000fe4000fffe03f */
[----:B------:R-:W-:Y:S02]  /*03f0*/  ULDC UR5, c[0x0][0x324] ;  /* 0x0000c90000057ab9 */ /* 0x000fe40000000800 */
[----:B------:R-:W-:Y:S01]  /*0400*/  UIADD3 UR7, UR4, -UR5, URZ ;  /* 0x8000000504077290 */ /* 0x000fe2000fffe03f */
[----:B------:R-:W-:Y:S01]  /*0410*/  IMNMX R242, R0, UR9, PT ;  /* 0x0000000900f27c17 */ /* 0x000fe2000b800200 */
[----:B------:R-:W-:Y:S05]  /*0420*/  @P0 BRA `(.L_x_877) ;  /* 0x0000015000000947 */ /* 0x000fea0003800000 */
[----:B------:R-:W-:Y:S02]  /*0430*/  UMOV UR8, UR4 ;  /* 0x0000000400087c82 */ /* 0x000fe40008000000 */
[----:B------:R-:W-:-:S06]  /*0440*/  UISETP.GT.AND UP0, UPT, UR8, -0x1, UPT ;  /* 0xffffffff0800788c */ /* 0x000fcc000bf04270 */
[----:B------:R-:W-:-:S13]  /*0450*/  PLOP3.LUT P0, PT, PT, PT, UP0, 0x80, 0x0 ;  /* 0x000000000000781c */ /* 0x000fda0003f0f008 */
[----:B------:R-:W-:Y:S05]  /*0460*/  @P0 BRA `(.L_x_878) ;  /* 0x0000008000000947 */ /* 0x000fea0003800000 */
[----:B------:R-:W-:Y:S02]  /*0470*/  ULDC UR4, c[0x0][0x32c] ;  /* 0x0000cb0000047ab9 */ /* 0x000fe40000000800 */
[----:B------:R-:W-:Y:S02]  /*0480*/  UISETP.NE.AND UP0, UPT, UR4, 0x1, UPT ;  /* 0x000000010400788c */ /* 0x000fe4000bf05270 */
[----:B------:R-:W-:Y:S02]  /*0490*/  ULOP3.LUT UR8, URZ, UR8, URZ, 0x33, !UPT ;  /* 0x000000083f087292 */ /* 0x000fe4000f8e333f */
[----:B------:R-:W-:Y:S02]  /*04a0*/  ULDC.64 UR4, c[0x0][0x330] ;  /* 0x0000cc0000047ab9 */ /* 0x000fe40000000a00 */
[----:B------:R-:W-:-:S05]  /*04b0*/  UIMAD.WIDE.U32 UR10, UR8, UR4, URZ ;  /* 0x00000004080a72a5 */ /* 0x000fca000f8e003f */
[----:B------:R-:W-:-:S04]  /*04c0*/  @UP0 USHF.R.U32.HI UR8, URZ, UR5, UR11 ;  /* 0x000000053f080299 */ /* 0x000fc8000801160b */
[----:B------:R-:W-:Y:S01]  /*04d0*/  ULOP3.LUT UR8, URZ, UR8, URZ, 0x33, !UPT ;  /* 0x000000083f087292 */ /* 0x000fe2000f8e333f */
[----:B------:R-:W-:Y:S05]  /*04e0*/  BRA `(.L_x_879) ;  /* 0x0000005000007947 */ /* 0x000fea0003800000 */
.L_x_878:
[----:B------:R-:W-:Y:S02]  /*04f0*/  ULDC UR4, c[0x0][0x32c] ;  /* 0x0000cb0000047ab9 */ /* 0x000fe40000000800 */
[----:B------:R-:W-:-:S03]  /*0500*/  UISETP.NE.AND UP0, UPT, UR4, 0x1, UPT ;  /* 0x000000010400788c */ /* 0x000fc6000bf05270 */
[----:B------:R-:W-:Y:S02]  /*0510*/  ULDC.64 UR4, c[0x0][0x330] ;  /* 0x0000cc0000047ab9 */ /* 0x000fe40000000a00 */
[----:B------:R-:W-:-:S06]  /*0520*/  UIMAD.WIDE.U32 UR10, UR8, UR4, URZ ;  /* 0x00000004080a72a5 */ /* 0x000fcc000f8e003f */
[----:B------:R-:W-:Y:S02]  /*0530*/  @UP0 USHF.R.U32.HI UR8, URZ, UR5, UR11 ;  /* 0x000000053f080299 */ /* 0x000fe4000801160b */
.L_x_879:
[----:B------:R-:W-:Y:S02]  /*0540*/  ULDC UR4, c[0x0][0x32c] ;  /* 0x0000cb0000047ab9 */ /* 0x000fe40000000800 */
[----:B------:R-:W-:-:S04]  /*0550*/  UIMAD UR4, UR8, UR4, URZ ;  /* 0x00000004080472a4 */ /* 0x000fc8000f8e023f */
[----:B------:R-:W-:-:S04]  /*0560*/  UISETP.LT.AND UP0, UPT, UR7, UR4, UPT ;  /* 0x000000040700728c */ /* 0x000fc8000bf01270 */
[----:B------:R-:W-:-:S04]  /*0570*/  USEL UR7, UR7, UR4, !UP0 ;  /* 0x0000000407077287 */ /* 0x000fc8000c000000 */
.L_x_877:
[----:B------:R-:W-:Y:S01]  /*0580*/  UIMAD.WIDE UR4, UR7, 0x2aaaaaab, URZ ;  /* 0x2aaaaaab070478a5 */ /* 0x000fe2000f8e023f */
[----:B------:R-:W-:Y:S01]  /*0590*/  PLOP3.LUT P4, PT, PT, PT, PT, 0x80, 0x0 ;  /* 0x000000000000781c */ /* 0x000fe20003f8f070 */
[----:B------:R-:W-:Y:S01]  /*05a0*/  ULDC.64 UR14, c[0x0][0x118] ;  /* 0x00004600000e7ab9 */ /* 0x000fe20000000a00 */
[----:B------:R-:W-:Y:S01]  /*05b0*/  CS2R R126, SRZ ;  /* 0x00000000007e7805 */ /* 0x000fe2000001ff00 */
[----:B------:R-:W-:Y:S01]  /*05c0*/  USHF.R.U32.HI UR4, URZ, 0x1f, UR5 ;  /* 0x0000001f3f047899 */ /* 0x000fe20008011605 */
[----:B------:R-:W-:Y:S01]  /*05d0*/  CS2R R124, SRZ ;  /* 0x00000000007c7805 */ /* 0x000fe2000001ff00 */
[----:B------:R-:W-:Y:S01]  /*05e0*/  IMAD.MOV.U32 R23, RZ, RZ, RZ ;  /* 0x000000ffff177224 */ /* 0x000fe200078e00ff */
[----:B------:R-:W-:Y:S01]  /*05f0*/  CS2R R24, SRZ ;  /* 0x0000000000187805 */ /* 0x000fe2000001ff00 */
[----:B------:R-:W-:Y:S01]  /*0600*/  ULEA.HI.SX32 UR4, UR5, UR4, 0x1d ;  /* 0x0000000405047291 */ /* 0x000fe2000f8fea3f */
[----:B------:R-:W-:Y:S01]  /*0610*/  IMAD.MOV.U32 R130, RZ, RZ, RZ ;  /* 0x000000ffff827224 */ /* 0x000fe200078e00ff */
[----:B------:R-:W-:Y:S01]  /*0620*/  MOV R128, RZ ;  /* 0x000000ff00807202 */ /* 0x000fe20000000f00 */
[----:B------:R-:W-:Y:S01]  /*0630*/  CS2R R122, SRZ ;  /* 0x00000000007a7805 */ /* 0x000fe2000001ff00 */
[----:B------:R-:W-:Y:S01]  /*0640*/  UISETP.LT.AND UP0, UPT, URZ, UR4, UPT ;  /* 0x000000043f00728c */ /* 0x000fe2000bf01270 */
[----:B------:R-:W-:Y:S01]  /*0650*/  CS2R R120, SRZ ;  /* 0x0000000000787805 */ /* 0x000fe2000001ff00 */
[----:B------:R-:W-:Y:S01]  /*0660*/  IMAD.MOV.U32 R118, RZ, RZ, RZ ;  /* 0x000000ffff767224 */ /* 0x000fe200078e00ff */
[----:B------:R-:W-:Y:S01]  /*0670*/  CS2R R26, SRZ ;  /* 0x00000000001a7805 */ /* 0x000fe2000001ff00 */
[----:B------:R-:W-:Y:S01]  /*0680*/  USEL UR8, URZ, UR4, !UP0 ;  /* 0x000000043f087287 */ /* 0x000fe2000c000000 */
[----:B------:R-:W-:Y:S01]  /*0690*/  MOV R116, RZ ;  /* 0x000000ff00747202 */ /* 0x000fe20000000f00 */
[----:B------:R-:W-:Y:S01]  /*06a0*/  CS2R R110, SRZ ;  /* 0x00000000006e7805 */ /* 0x000fe2000001ff00 */
[----:B------:R-:W-:Y:S01]  /*06b0*/  CS2R R108, SRZ ;  /* 0x00000000006c7805 */ /* 0x000fe2000001ff00 */
[----:B------:R-:W-:Y:S01]  /*06c0*/  IMAD.MOV.U32 R114, RZ, RZ, RZ ;  /* 0x000000ffff727224 */ /* 0x000fe200078e00ff */
[----:B------:R-:W-:Y:S01]  /*06d0*/  CS2R R28, SRZ ;  /* 0x00000000001c7805 */ /* 0x000fe2000001ff00 */
[----:B------:R-:W-:Y:S01]  /*06e0*/  ISETP.GT.AND P0, PT, R242, UR8, PT ;  /* 0x00000008f2007c0c */ /* 0x000fe2000bf04270 */
        /* <DEDUP_REMOVED lines=63> */
[----:B------:R-:W-:Y:S05]  /*0ae0*/  @!P0 BRA `(.L_x_880) ;  /* 0x00013c4000008947 */ /* 0x000fea0003800000 */
[----:B------:R-:W-:-:S04]  /*0af0*/  ISETP.NE.U32.AND P6, PT, RZ, c[0x0][0x340], PT ;  /* 0x0000d000ff007a0c */ /* 0x000fc80003fc5070 */
[----:B------:R-:W-:-:S13]  /*0b00*/  ISETP.NE.AND.EX P6, PT, RZ, c[0x0][0x344], PT, P6 ;  /* 0x0000d100ff007a0c */ /* 0x000fda0003fc5360 */
[----:B------:R-:W-:-:S04]  /*0b10*/  @P6 IMAD.MOV.U32 R2, RZ, RZ, 0x4 ;  /* 0x00000004ff026424 */ /* 0x000fc800078e00ff */
[----:B------:R-:W-:-:S05]  /*0b20*/  @P6 IMAD.WIDE R2, R22, R2, c[0x0][0x340] ;  /* 0x0000d00016026625 */ /* 0x000fca00078e0202 */
[----:B------:R1:W2:Y:S01]  /*0b30*/  @P6 LDG.E R20, [R2.64] ;  /* 0x0000000e02146981 */ /* 0x0002a2000c1e1900 */
[----:B------:R-:W-:Y:S01]  /*0b40*/  SHF.R.S32.HI R126, RZ, 0x1f, R129 ;  /* 0x0000001fff7e7819 */ /* 0x000fe20000011481 */
[----:B------:R-:W-:Y:S01]  /*0b50*/  ULDC UR4, c[0x0][0x168] ;  /* 0x00005a0000047ab9 */ /* 0x000fe20000000800 */
[----:B------:R-:W-:Y:S01]  /*0b60*/  PLOP3.LUT P1, PT, PT, PT, UP3, 0x80, 0x0 ;  /* 0x000000000000781c */ /* 0x000fe20003f2f038 */
[----:B------:R-:W3:Y:S01]  /*0b70*/  S2R R40, SR_CTAID.Y ;  /* 0x0000000000287919 */ /* 0x000ee20000002600 */
[----:B------:R-:W-:Y:S01]  /*0b80*/  PLOP3.LUT P0, PT, PT, PT, UP3, 0x80, 0x0 ;  /* 0x000000000000781c */ /* 0x000fe20003f0f038 */
[----:B------:R-:W-:Y:S01]  /*0b90*/  UIMAD UR4, UR6, UR4, URZ ;  /* 0x00000004060472a4 */ /* 0x000fe2000f8e023f */
[----:B------:R-:W-:Y:S01]  /*0ba0*/  SHF.R.S32.HI R21, RZ, 0x1f, R22 ;  /* 0x0000001fff157819 */ /* 0x000fe20000011416 */
[----:B------:R-:W-:Y:S01]  /*0bb0*/  UMOV UR11, 0x5 ;  /* 0x00000005000b7882 */ /* 0x000fe20000000000 */
[----:B------:R-:W-:Y:S01]  /*0bc0*/  IADD3 R122, R242, -0x1, RZ ;  /* 0xfffffffff27a7810 */ /* 0x000fe20007ffe0ff */
[----:B------:R-:W-:Y:S01]  /*0bd0*/  ULDC.64 UR6, c[0x0][0x1e0] ;  /* 0x0000780000067ab9 */ /* 0x000fe20000000a00 */
[----:B------:R-:W-:Y:S01]  /*0be0*/  LEA.HI R124, R126, R129, RZ, 0x5 ;  /* 0x000000817e7c7211 */ /* 0x000fe200078f28ff */
[----:B------:R-:W-:-:S02]  /*0bf0*/  UIMAD.WIDE.U32 UR12, UR6, 0x20, URZ ;  /* 0x00000020060c78a5 */ /* 0x000fc4000f8e003f */
[----:B------:R-:W-:Y:S01]  /*0c00*/  USHF.L.U32 UR9, UR7, 0x5, URZ ;  /* 0x0000000507097899 */ /* 0x000fe2000800063f */
[----:B------:R-:W-:-:S03]  /*0c10*/  SHF.R.S32.HI R123, RZ, 0x5, R124 ;  /* 0x00000005ff7b7819 */ /* 0x000fc6000001147c */
[----:B------:R-:W-:Y:S01]  /*0c20*/  UIADD3 UR9, UR13, UR9, URZ ;  /* 0x000000090d097290 */ /* 0x000fe2000fffe03f */
[----:B-1----:R-:W-:Y:S02]  /*0c30*/  LEA.HI R2, R126, R129, RZ, 0x3 ;  /* 0x000000817e027211 */ /* 0x002fe400078f18ff */
[----:B---3--:R-:W-:Y:S01]  /*0c40*/  SHF.R.S32.HI R41, RZ, 0x1f, R40 ;  /* 0x0000001fff297819 */ /* 0x008fe20000011428 */
[----:B------:R-:W-:Y:S01]  /*0c50*/  IMAD.WIDE.U32 R6, R40, c[0x0][0x1b8], RZ ;  /* 0x00006e0028067a25 */ /* 0x000fe200078e00ff */
[----:B------:R-:W-:Y:S02]  /*0c60*/  LOP3.LUT R0, R2, 0xfffffff8, RZ, 0xc0, !PT ;  /* 0xfffffff802007812 */ /* 0x000fe400078ec0ff */
[----:B------:R-:W-:Y:S01]  /*0c70*/  SHF.R.S32.HI R29, RZ, 0x3, R2 ;  /* 0x00000003ff1d7819 */ /* 0x000fe20000011402 */
[----:B------:R-:W-:Y:S02]  /*0c80*/  IMAD R2, R41, c[0x0][0x1b8], RZ ;  /* 0x00006e0029027a24 */ /* 0x000fe400078e02ff */
[----:B------:R-:W-:Y:S01]  /*0c90*/  IMAD.IADD R31, R129, 0x1, -R0 ;  /* 0x00000001811f7824 */ /* 0x000fe200078e0a00 */
[----:B------:R-:W-:Y:S01]  /*0ca0*/  IADD3 R13, R29, UR17, RZ ;  /* 0x000000111d0d7c10 */ /* 0x000fe2000fffe0ff */
[----:B------:R-:W-:Y:S01]  /*0cb0*/  IMAD R2, R40, c[0x0][0x1bc], R2 ;  /* 0x00006f0028027a24 */ /* 0x000fe200078e0202 */
[--C-:B------:R-:W-:Y:S01]  /*0cc0*/  SHF.R.S32.HI R36, RZ, 0x1f, R29.reuse ;  /* 0x0000001fff247819 */ /* 0x100fe2000001141d */
[----:B------:R-:W-:Y:S01]  /*0cd0*/  IMAD R0, R31, 0x10, R29 ;  /* 0x000000101f007824 */ /* 0x000fe200078e021d */
[----:B------:R-:W-:Y:S01]  /*0ce0*/  IADD3 R15, R13, 0x70, RZ ;  /* 0x000000700d0f7810 */ /* 0x000fe20007ffe0ff */
[----:B------:R-:W-:-:S02]  /*0cf0*/  IMAD.IADD R3, R7, 0x1, R2 ;  /* 0x0000000107037824 */ /* 0x000fc400078e0202 */
[----:B------:R-:W-:Y:S01]  /*0d00*/  IMAD R7, R21, c[0x0][0x1c0], RZ ;  /* 0x0000700015077a24 */ /* 0x000fe200078e02ff */
[----:B------:R-:W-:Y:S01]  /*0d10*/  IADD3 R4, R0, UR17, RZ ;  /* 0x0000001100047c10 */ /* 0x000fe2000fffe0ff */
[----:B------:R-:W-:Y:S02]  /*0d20*/  IMAD.MOV.U32 R2, RZ, RZ, R6 ;  /* 0x000000ffff027224 */ /* 0x000fe400078e0006 */
[----:B------:R-:W-:Y:S02]  /*0d30*/  IMAD R6, R22, c[0x0][0x1c4], R7 ;  /* 0x0000710016067a24 */ /* 0x000fe400078e0207 */
[----:B------:R-:W-:Y:S01]  /*0d40*/  @P1 IMAD.HI.U32 R5, R4, c[0x0][0x2c8], RZ ;  /* 0x0000b20004051a27 */ /* 0x000fe200078e00ff */
[----:B------:R-:W-:-:S03]  /*0d50*/  ISETP.GE.AND P1, PT, R13, UR4, PT ;  /* 0x000000040d007c0c */ /* 0x000fc6000bf26270 */
[----:B------:R-:W-:Y:S01]  /*0d60*/  IMAD.MOV.U32 R0, RZ, RZ, R4 ;  /* 0x000000ffff007224 */ /* 0x000fe200078e0004 */
[----:B------:R-:W-:Y:S01]  /*0d70*/  @P0 SHF.R.U32.HI R0, RZ, c[0x0][0x2cc], R5 ;  /* 0x0000b300ff000a19 */ /* 0x000fe20000011605 */
[----:B------:R-:W-:-:S03]  /*0d80*/  IMAD.WIDE.U32 R2, R22, c[0x0][0x1c0], R2 ;  /* 0x0000700016027a25 */ /* 0x000fc600078e0002 */
[--C-:B------:R-:W-:Y:S01]  /*0d90*/  SHF.R.S32.HI R7, RZ, 0x1f, R0.reuse ;  /* 0x0000001fff077819 */ /* 0x100fe20000011400 */
[----:B------:R-:W-:Y:S02]  /*0da0*/  IMAD.MOV R5, RZ, RZ, -R0 ;  /* 0x000000ffff057224 */ /* 0x000fe400078e0a00 */
[----:B------:R-:W-:Y:S01]  /*0db0*/  IMAD.IADD R3, R3, 0x1, R6 ;  /* 0x0000000103037824 */ /* 0x000fe200078e0206 */
[----:B------:R-:W-:Y:S01]  /*0dc0*/  IADD3 R6, R13, 0x10, RZ ;  /* 0x000000100d067810 */ /* 0x000fe20007ffe0ff */
[----:B------:R-:W-:Y:S02]  /*0dd0*/  IMAD R5, R5, c[0x0][0x2c4], R4 ;  /* 0x0000b10005057a24 */ /* 0x000fe400078e0204 */
[----:B------:R-:W-:Y:S01]  /*0de0*/  IMAD R7, R7, c[0x0][0x1b0], RZ ;  /* 0x00006c0007077a24 */ /* 0x000fe200078e02ff */
[----:B------:R-:W-:Y:S01]  /*0df0*/  ISETP.GE.AND P4, PT, R6, UR4, PT ;  /* 0x0000000406007c0c */ /* 0x000fe2000bf86270 */
[----:B------:R-:W-:Y:S01]  /*0e00*/  IMAD.WIDE.U32 R2, R0, c[0x0][0x1b0], R2 ;  /* 0x00006c0000027a25 */ /* 0x000fe200078e0002 */
[----:B------:R-:W-:-:S03]  /*0e10*/  SHF.R.S32.HI R4, RZ, 0x1f, R5 ;  /* 0x0000001fff047819 */ /* 0x000fc60000011405 */
[----:B------:R-:W-:Y:S01]  /*0e20*/  IMAD R0, R0, c[0x0][0x1b4], R7 ;  /* 0x00006d0000007a24 */ /* 0x000fe200078e0207 */
[----:B------:R-:W-:Y:S01]  /*0e30*/  LEA.HI R7, R126, R129, RZ, 0x6 ;  /* 0x000000817e077211 */ /* 0x000fe200078f30ff */
[----:B------:R-:W-:Y:S02]  /*0e40*/  IMAD R19, R41, c[0x0][0x1e8], RZ ;  /* 0x00007a0029137a24 */ /* 0x000fe400078e02ff */
[----:B------:R-:W-:Y:S02]  /*0e50*/  IMAD.IADD R3, R3, 0x1, R0 ;  /* 0x0000000103037824 */ /* 0x000fe400078e0200 */
[----:B------:R-:W-:Y:S02]  /*0e60*/  IMAD R0, R4, c[0x0][0x1a8], RZ ;  /* 0x00006a0004007a24 */ /* 0x000fe400078e02ff */
[----:B------:R-:W-:-:S04]  /*0e70*/  IMAD.WIDE.U32 R2, R5, c[0x0][0x1a8], R2 ;  /* 0x00006a0005027a25 */ /* 0x000fc800078e0002 */
[----:B------:R-:W-:Y:S01]  /*0e80*/  IMAD R0, R5, c[0x0][0x1ac], R0 ;  /* 0x00006b0005007a24 */ /* 0x000fe200078e0200 */
[C---:B------:R-:W-:Y:S01]  /*0e90*/  LEA R17, P0, R2.reuse, c[0x0][0x160], 0x1 ;  /* 0x0000580002117a11 */ /* 0x040fe200078008ff */
[----:B------:R-:W-:Y:S02]  /*0ea0*/  IMAD.SHL.U32 R4, R31, 0x8, RZ ;  /* 0x000000081f047824 */ /* 0x000fe400078e00ff */
[----:B------:R-:W-:Y:S02]  /*0eb0*/  IMAD.IADD R0, R3, 0x1, R0 ;  /* 0x0000000103007824 */ /* 0x000fe400078e0200 */
[----:B------:R-:W-:Y:S01]  /*0ec0*/  IMAD.SHL.U32 R3, R29, 0x40, RZ ;  /* 0x000000401d037824 */ /* 0x000fe200078e00ff */
[----:B------:R-:W-:Y:S01]  /*0ed0*/  SHFL.IDX PT, R10, R17, 0x1, 0x181f ;  /* 0x00381f00110a7f89 */ /* 0x000fe200000e0000 */
[----:B------:R-:W-:Y:S01]  /*0ee0*/  IMAD.SHL.U32 R7, R7, 0x8, RZ ;  /* 0x0000000807077824 */ /* 0x000fe200078e00ff */
[----:B------:R-:W-:Y:S01]  /*0ef0*/  LEA.HI.X R16, R2, c[0x0][0x164], R0, 0x1, P0 ;  /* 0x0000590002107a11 */ /* 0x000fe200000f0c00 */
[----:B------:R-:W-:Y:S01]  /*0f00*/  IMAD R19, R40, c[0x0][0x1ec], R19 ;  /* 0x00007b0028137a24 */ /* 0x000fe200078e0213 */
[----:B------:R-:W1:Y:S01]  /*0f10*/  SHFL.IDX PT, R2, R17, RZ, 0x181f ;  /* 0x00181fff11027589 */ /* 0x000e6200000e0000 */
[----:B------:R-:W-:-:S02]  /*0f20*/  LOP3.LUT R0, R3, 0x1c0, RZ, 0xc0, !PT ;  /* 0x000001c003007812 */ /* 0x000fc400078ec0ff */
[----:B------:R-:W-:Y:S01]  /*0f30*/  ISETP.GE.AND P5, PT, R4, c[0x0][0x198], PT ;  /* 0x0000660004007a0c */ /* 0x000fe20003fa6270 */
[----:B------:R-:W3:Y:S01]  /*0f40*/  SHFL.IDX PT, R3, R16, RZ, 0x181f ;  /* 0x00181fff10037589 */ /* 0x000ee200000e0000 */
[----:B------:R-:W-:Y:S02]  /*0f50*/  LOP3.LUT R5, R0, 0x38, R4, 0xf8, !PT ;  /* 0x0000003800057812 */ /* 0x000fe400078ef804 */
[----:B------:R-:W-:Y:S01]  /*0f60*/  SHF.R.U32.HI R0, RZ, 0x3, R0 ;  /* 0x00000003ff007819 */ /* 0x000fe20000011600 */
[----:B------:R-:W4:Y:S03]  /*0f70*/  SHFL.IDX PT, R11, R16, 0x1, 0x181f ;  /* 0x00381f00100b7f89 */ /* 0x000f2600000e0000 */
[----:B------:R-:W-:Y:S02]  /*0f80*/  LOP3.LUT R6, R5, R0, RZ, 0x3c, !PT ;  /* 0x0000000005067212 */ /* 0x000fe400078e3cff */
[----:B------:R-:W-:-:S02]  /*0f90*/  IADD3 R5, R13, 0x20, RZ ;  /* 0x000000200d057810 */ /* 0x000fc40007ffe0ff */
[----:B------:R-:W-:Y:S02]  /*0fa0*/  IADD3 R0, R4, 0x40, RZ ;  /* 0x0000004004007810 */ /* 0x000fe40007ffe0ff */
[----:B------:R-:W-:Y:S02]  /*0fb0*/  ISETP.GE.AND P2, PT, R5, UR4, PT ;  /* 0x0000000405007c0c */ /* 0x000fe4000bf46270 */
[----:B------:R-:W-:Y:S02]  /*0fc0*/  @!P1 SHF.R.S32.HI R5, RZ, 0x1f, R0 ;  /* 0x0000001fff059819 */ /* 0x000fe40000011400 */
[----:B------:R-:W-:Y:S02]  /*0fd0*/  LOP3.LUT R8, R6, 0xfffffe00, R7, 0xf8, !PT ;  /* 0xfffffe0006087812 */ /* 0x000fe400078ef807 */
[----:B------:R-:W-:Y:S02]  /*0fe0*/  @!P1 LEA.HI R7, R5, R0, RZ, 0x3 ;  /* 0x0000000005079211 */ /* 0x000fe400078f18ff */
[----:B------:R-:W-:Y:S01]  /*0ff0*/  SHF.R.S32.HI R5, RZ, 0x1f, R4 ;  /* 0x0000001fff057819 */ /* 0x000fe20000011404 */
[----:B------:R-:W-:Y:S01]  /*1000*/  IMAD.SHL.U32 R243, R8, 0x2, RZ ;  /* 0x0000000208f37824 */ /* 0x000fe200078e00ff */
[----:B------:R-:W-:Y:S01]  /*1010*/  ISETP.GE.AND P3, PT, R0, c[0x0][0x198], PT ;  /* 0x0000660000007a0c */ /* 0x000fe20003f66270 */
[----:B------:R-:W5:Y:S01]  /*1020*/  SHFL.IDX PT, R8, R17, 0x2, 0x181f ;  /* 0x00581f0011087f89 */ /* 0x000f6200000e0000 */
[----:B-1----:R-:W-:-:S02]  /*1030*/  @!P1 LEA R6, P0, R4, R2, 0x1 ;  /* 0x0000000204069211 */ /* 0x002fc400078008ff */
[----:B------:R-:W-:Y:S02]  /*1040*/  @!P1 LOP3.LUT R9, R7, 0xfffffff8, RZ, 0xc0, !PT ;  /* 0xfffffff807099812 */ /* 0x000fe400078ec0ff */
[----:B---3--:R-:W-:Y:S02]  /*1050*/  @!P1 LEA.HI.X R7, R4, R3, R5, 0x1, P0 ;  /* 0x0000000304079211 */ /* 0x008fe400000f0c05 */
[----:B------:R-:W-:Y:S01]  /*1060*/  @!P4 SHF.R.S32.HI R12, RZ, 0x1f, R0 ;  /* 0x0000001fff0cc819 */ /* 0x000fe20000011400 */
[----:B------:R-:W-:Y:S02]  /*1070*/  @!P1 IMAD.WIDE R2, R9, 0x2, R2 ;  /* 0x0000000209029825 */ /* 0x000fe400078e0202 */
[----:B------:R-:W1:Y:S04]  /*1080*/  SHFL.IDX PT, R9, R16, 0x2, 0x181f ;  /* 0x00581f0010097f89 */ /* 0x000e6800000e0000 */
[----:B------:R3:W-:Y:S04]  /*1090*/  @!P1 LDGSTS.E.BYPASS.LTC128B.128 [R243+0x8080], [R6.64], !P5 ;  /* 0x0808000006f39fae */ /* 0x0007e8000e901d4e */
[----:B------:R1:W-:Y:S01]  /*10a0*/  @!P1 LDGSTS.E.BYPASS.LTC128B.128 [R243+0xc080], [R2.64], !P3 ;  /* 0x0c08000002f39fae */ /* 0x0003e2000d901d4e */
[----:B---3--:R-:W-:-:S02]  /*10b0*/  @!P4 LEA.HI R7, R12, R0, RZ, 0x3 ;  /* 0x000000000c07c211 */ /* 0x008fc400078f18ff */
[----:B------:R-:W-:Y:S02]  /*10c0*/  IADD3 R6, R13, 0x30, RZ ;  /* 0x000000300d067810 */ /* 0x000fe40007ffe0ff */
[----:B-1----:R-:W-:Y:S02]  /*10d0*/  @!P4 LEA R2, P0, R4, R10, 0x1 ;  /* 0x0000000a0402c211 */ /* 0x002fe400078008ff */
[----:B------:R-:W-:Y:S02]  /*10e0*/  @!P4 LOP3.LUT R7, R7, 0xfffffff8, RZ, 0xc0, !PT ;  /* 0xfffffff80707c812 */ /* 0x000fe400078ec0ff */
[----:B------:R-:W-:Y:S02]  /*10f0*/  ISETP.GE.AND P1, PT, R6, UR4, PT ;  /* 0x0000000406007c0c */ /* 0x000fe4000bf26270 */
[----:B------:R-:W1:Y:S01]  /*1100*/  SHFL.IDX PT, R6, R17, 0x3, 0x181f ;  /* 0x00781f0011067f89 */ /* 0x000e6200000e0000 */
[----:B----4-:R-:W-:Y:S01]  /*1110*/  @!P4 LEA.HI.X R3, R4, R11, R5, 0x1, P0 ;  /* 0x0000000b0403c211 */ /* 0x010fe200000f0c05 */
[----:B------:R-:W-:Y:S01]  /*1120*/  @!P4 IMAD.WIDE R10, R7, 0x2, R10 ;  /* 0x00000002070ac825 */ /* 0x000fe200078e020a */
[----:B------:R-:W-:Y:S01]  /*1130*/  @!P2 SHF.R.S32.HI R12, RZ, 0x1f, R0 ;  /* 0x0000001fff0ca819 */ /* 0x000fe20000011400 */
[----:B------:R-:W3:Y:S04]  /*1140*/  SHFL.IDX PT, R7, R16, 0x3, 0x181f ;  /* 0x00781f0010077f89 */ /* 0x000ee800000e0000 */
[----:B------:R4:W-:Y:S04]  /*1150*/  @!P4 LDGSTS.E.BYPASS.LTC128B.128 [R243+0x8880], [R2.64], !P5 ;  /* 0x0888000002f3cfae */ /* 0x0009e8000e901d4e */
[----:B------:R1:W-:Y:S01]  /*1160*/  @!P4 LDGSTS.E.BYPASS.LTC128B.128 [R243+0xc880], [R10.64], !P3 ;  /* 0x0c8800000af3cfae */ /* 0x0003e2000d901d4e */
[----:B----4-:R-:W-:-:S02]  /*1170*/  @!P2 LEA.HI R2, R12, R0, RZ, 0x3 ;  /* 0x000000000c02a211 */ /* 0x010fc400078f18ff */
[C---:B------:R-:W-:Y:S02]  /*1180*/  IADD3 R3, R13.reuse, 0x50, RZ ;  /* 0x000000500d037810 */ /* 0x040fe40007ffe0ff */
[----:B-1----:R-:W-:Y:S02]  /*1190*/  IADD3 R11, R13, 0x40, RZ ;  /* 0x000000400d0b7810 */ /* 0x002fe40007ffe0ff */
[----:B-----5:R-:W-:Y:S02]  /*11a0*/  @!P2 LEA R10, P4, R4, R8, 0x1 ;  /* 0x00000008040aa211 */ /* 0x020fe400078808ff */
[----:B------:R-:W-:Y:S02]  /*11b0*/  @!P2 LOP3.LUT R2, R2, 0xfffffff8, RZ, 0xc0, !PT ;  /* 0xfffffff80202a812 */ /* 0x000fe400078ec0ff */
[----:B------:R-:W-:Y:S02]  /*11c0*/  ISETP.GE.AND P0, PT, R11, UR4, PT ;  /* 0x000000040b007c0c */ /* 0x000fe4000bf06270 */
[----:B------:R-:W-:Y:S01]  /*11d0*/  @!P2 LEA.HI.X R11, R4, R9, R5, 0x1, P4 ;  /* 0x00000009040ba211 */ /* 0x000fe200020f0c05 */
[----:B------:R-:W-:Y:S01]  /*11e0*/  @!P2 IMAD.WIDE R8, R2, 0x2, R8 ;  /* 0x000000020208a825 */ /* 0x000fe200078e0208 */
[----:B------:R-:W-:Y:S01]  /*11f0*/  ISETP.GE.AND P4, PT, R3, UR4, PT ;  /* 0x0000000403007c0c */ /* 0x000fe2000bf86270 */
[----:B------:R-:W1:Y:S01]  /*1200*/  SHFL.IDX PT, R2, R17, 0x4, 0x181f ;  /* 0x00981f0011027f89 */ /* 0x000e6200000e0000 */
[----:B------:R-:W-:-:S03]  /*1210*/  @!P1 SHF.R.S32.HI R3, RZ, 0x1f, R0 ;  /* 0x0000001fff039819 */ /* 0x000fc60000011400 */
[----:B------:R4:W-:Y:S04]  /*1220*/  @!P2 LDGSTS.E.BYPASS.LTC128B.128 [R243+0x9080], [R10.64], !P5 ;  /* 0x090800000af3afae */ /* 0x0009e8000e901d4e */
[----:B------:R5:W-:Y:S04]  /*1230*/  @!P2 LDGSTS.E.BYPASS.LTC128B.128 [R243+0xd080], [R8.64], !P3 ;  /* 0x0d08000008f3afae */ /* 0x000be8000d901d4e */
[----:B------:R-:W-:Y:S02]  /*1240*/  @!P4 SHF.R.S32.HI R18, RZ, 0x1f, R0 ;  /* 0x0000001fff12c819 */ /* 0x000fe40000011400 */
[----:B----4-:R-:W-:-:S02]  /*1250*/  @!P1 LEA.HI R10, R3, R0, RZ, 0x3 ;  /* 0x00000000030a9211 */ /* 0x010fc400078f18ff */
[----:B------:R-:W4:Y:S01]  /*1260*/  SHFL.IDX PT, R3, R16, 0x4, 0x181f ;  /* 0x00981f0010037f89 */ /* 0x000f2200000e0000 */
[----:B------:R-:W-:Y:S02]  /*1270*/  IADD3 R11, R13, 0x60, RZ ;  /* 0x000000600d0b7810 */ /* 0x000fe40007ffe0ff */
[----:B-----5:R-:W-:Y:S02]  /*1280*/  @!P1 LEA R8, P2, R4, R6, 0x1 ;  /* 0x0000000604089211 */ /* 0x020fe400078408ff */
[----:B------:R-:W-:Y:S02]  /*1290*/  @!P1 LOP3.LUT R10, R10, 0xfffffff8, RZ, 0xc0, !PT ;  /* 0xfffffff80a0a9812 */ /* 0x000fe400078ec0ff */
[----:B---3--:R-:W-:Y:S02]  /*12a0*/  @!P1 LEA.HI.X R9, R4, R7, R5, 0x1, P2 ;  /* 0x0000000704099211 */ /* 0x008fe400010f0c05 */
[----:B------:R-:W-:Y:S01]  /*12b0*/  ISETP.GE.AND P2, PT, R11, UR4, PT ;  /* 0x000000040b007c0c */ /* 0x000fe2000bf46270 */
[----:B------:R-:W-:Y:S01]  /*12c0*/  @!P1 IMAD.WIDE R6, R10, 0x2, R6 ;  /* 0x000000020a069825 */ /* 0x000fe200078e0206 */
[----:B------:R-:W-:Y:S03]  /*12d0*/  SHFL.IDX PT, R11, R16, 0x5, 0x181f ;  /* 0x00b81f00100b7f89 */ /* 0x000fe600000e0000 */
[----:B------:R-:W-:Y:S01]  /*12e0*/  IMAD R10, R36, c[0x0][0x1e0], RZ ;  /* 0x00007800240a7a24 */ /* 0x000fe200078e02ff */
[----:B------:R3:W-:Y:S04]  /*12f0*/  @!P1 LDGSTS.E.BYPASS.LTC128B.128 [R243+0x9880], [R8.64], !P5 ;  /* 0x0988000008f39fae */ /* 0x0007e8000e901d4e */
[----:B------:R5:W-:Y:S01]  /*1300*/  @!P1 LDGSTS.E.BYPASS.LTC128B.128 [R243+0xd880], [R6.64], !P3 ;  /* 0x0d88000006f39fae */ /* 0x000be2000d901d4e */
[----:B-1----:R-:W-:-:S04]  /*1310*/  @!P0 LEA R12, P1, R4, R2, 0x1 ;  /* 0x00000002040c8211 */ /* 0x002fc800078208ff */
[--C-:B----4-:R-:W-:Y:S02]  /*1320*/  @!P0 LEA.HI.X R13, R4, R3, R5.reuse, 0x1, P1 ;  /* 0x00000003040d8211 */ /* 0x110fe400008f0c05 */
[----:B------:R-:W-:Y:S01]  /*1330*/  ISETP.GE.AND P1, PT, R15, UR4, PT ;  /* 0x000000040f007c0c */ /* 0x000fe2000bf26270 */
[----:B------:R-:W-:Y:S02]  /*1340*/  ULDC.64 UR4, c[0x0][0x208] ;  /* 0x0000820000047ab9 */ /* 0x000fe40000000a00 */
[----:B------:R1:W-:Y:S01]  /*1350*/  @!P0 LDGSTS.E.BYPASS.LTC128B.128 [R243+0xa080], [R12.64], !P5 ;  /* 0x0a0800000cf38fae */ /* 0x0003e2000e901d4e */
[----:B------:R-:W-:Y:S02]  /*1360*/  USHF.L.U32 UR10, UR4, 0x5, URZ ;  /* 0x00000005040a7899 */ /* 0x000fe4000800063f */
[----:B------:R-:W-:Y:S01]  /*1370*/  USHF.L.U64.HI UR11, UR4, UR11, UR5 ;  /* 0x0000000b040b7299 */ /* 0x000fe20008010205 */
[----:B---3--:R-:W-:-:S04]  /*1380*/  IMAD.WIDE.U32 R8, R29, c[0x0][0x1e0], R4 ;  /* 0x000078001d087a25 */ /* 0x008fc800078e0004 */
[----:B-----5:R-:W-:Y:S01]  /*1390*/  IMAD R7, R29, c[0x0][0x1e4], R10 ;  /* 0x000079001d077a24 */ /* 0x020fe200078e020a */
[----:B------:R-:W-:Y:S01]  /*13a0*/  @!P0 SHF.R.S32.HI R6, RZ, 0x1f, R0 ;  /* 0x0000001fff068819 */ /* 0x000fe20000011400 */
[----:B------:R-:W1:Y:S02]  /*13b0*/  SHFL.IDX PT, R10, R17, 0x5, 0x181f ;  /* 0x00b81f00110a7f89 */ /* 0x000e6400000e0000 */
[----:B------:R-:W-:Y:S01]  /*13c0*/  IMAD.IADD R9, R9, 0x1, R7 ;  /* 0x0000000109097824 */ /* 0x000fe200078e0207 */
[----:B------:R-:W-:Y:S01]  /*13d0*/  @!P0 LEA.HI R6, R6, R0, RZ, 0x3 ;  /* 0x0000000006068211 */ /* 0x000fe200078f18ff */
[----:B------:R-:W-:Y:S02]  /*13e0*/  SHFL.IDX PT, R7, R16, 0x6, 0x181f ;  /* 0x00d81f0010077f89 */ /* 0x000fe400000e0000 */
[----:B------:R-:W-:Y:S01]  /*13f0*/  IMAD.WIDE.U32 R8, R40, c[0x0][0x1e8], R8 ;  /* 0x00007a0028087a25 */ /* 0x000fe200078e0008 */
[----:B------:R-:W-:Y:S02]  /*1400*/  @!P0 LOP3.LUT R14, R6, 0xfffffff8, RZ, 0xc0, !PT ;  /* 0xfffffff8060e8812 */ /* 0x000fe400078ec0ff */
[----:B------:R-:W-:Y:S01]  /*1410*/  SHFL.IDX PT, R6, R17, 0x6, 0x181f ;  /* 0x00d81f0011067f89 */ /* 0x000fe200000e0000 */
[----:B------:R-:W-:Y:S01]  /*1420*/  IMAD.IADD R9, R9, 0x1, R19 ;  /* 0x0000000109097824 */ /* 0x000fe200078e0213 */
[----:B------:R-:W-:Y:S01]  /*1430*/  SHF.R.S32.HI R19, RZ, 0x1f, R122 ;  /* 0x0000001fff137819 */ /* 0x000fe2000001147a */
[----:B------:R-:W-:-:S02]  /*1440*/  @!P0 IMAD.WIDE R14, R14, 0x2, R2 ;  /* 0x000000020e0e8825 */ /* 0x000fc400078e0202 */
[----:B------:R2:W3:Y:S04]  /*1450*/  SHFL.IDX PT, R2, R17, 0x7, 0x181f ;  /* 0x00f81f0011027f89 */ /* 0x0004e800000e0000 */
[----:B------:R4:W-:Y:S04]  /*1460*/  @!P0 LDGSTS.E.BYPASS.LTC128B.128 [R243+0xe080], [R14.64], !P3 ;  /* 0x0e0800000ef38fae */ /* 0x0009e8000d901d4e */
[----:B------:R5:W3:Y:S01]  /*1470*/  SHFL.IDX PT, R3, R16, 0x7, 0x181f ;  /* 0x00f81f0010037f89 */ /* 0x000ae200000e0000 */
[----:B-1----:R-:W-:-:S04]  /*1480*/  @!P4 LEA R12, P0, R4, R10, 0x1 ;  /* 0x0000000a040cc211 */ /* 0x002fc800078008ff */
[----:B------:R-:W-:-:S05]  /*1490*/  @!P4 LEA.HI.X R13, R4, R11, R5, 0x1, P0 ;  /* 0x0000000b040dc211 */ /* 0x000fca00000f0c05 */
[----:B------:R1:W-:Y:S01]  /*14a0*/  @!P4 LDGSTS.E.BYPASS.LTC128B.128 [R243+0xa880], [R12.64], !P5 ;  /* 0x0a8800000cf3cfae */ /* 0x0003e2000e901d4e */
[--C-:B--2---:R-:W-:Y:S01]  /*14b0*/  @P6 SHF.R.S32.HI R17, RZ, 0x1f, R20.reuse ;  /* 0x0000001fff116819 */ /* 0x104fe20000011414 */
[----:B------:R-:W-:Y:S01]  /*14c0*/  @!P6 IMAD.MOV.U32 R17, RZ, RZ, R21 ;  /* 0x000000ffff11e224 */ /* 0x000fe200078e0015 */
[----:B----4-:R-:W-:Y:S01]  /*14d0*/  @!P4 LEA.HI R14, R18, R0, RZ, 0x3 ;  /* 0x00000000120ec211 */ /* 0x010fe200078f18ff */
[----:B-----5:R-:W-:Y:S02]  /*14e0*/  @P6 IMAD.MOV.U32 R16, RZ, RZ, R20 ;  /* 0x000000ffff106224 */ /* 0x020fe400078e0014 */
[----:B------:R-:W-:Y:S01]  /*14f0*/  @!P6 IMAD.MOV.U32 R16, RZ, RZ, R22 ;  /* 0x000000ffff10e224 */ /* 0x000fe200078e0016 */
[----:B------:R-:W-:-:S03]  /*1500*/  @!P4 LOP3.LUT R14, R14, 0xfffffff8, RZ, 0xc0, !PT ;  /* 0xfffffff80e0ec812 */ /* 0x000fc600078ec0ff */
[----:B------:R-:W-:-:S04]  /*1510*/  IMAD.WIDE.U32 R24, R16, c[0x0][0x1f0], R8 ;  /* 0x00007c0010187a25 */ /* 0x000fc800078e0008 */
[----:B------:R-:W-:Y:S01]  /*1520*/  @!P4 IMAD.WIDE R10, R14, 0x2, R10 ;  /* 0x000000020e0ac825 */ /* 0x000fe200078e020a */
[--C-:B------:R-:W-:Y:S01]  /*1530*/  @!P2 SHF.R.S32.HI R14, RZ, 0x1f, R0.reuse ;  /* 0x0000001fff0ea819 */ /* 0x100fe20000011400 */
[----:B------:R-:W-:Y:S01]  /*1540*/  STL.64 [R1+0x38], R24 ;  /* 0x0000381801007387 */ /* 0x000fe20000100a00 */
[----:B-1----:R-:W-:Y:S01]  /*1550*/  @!P1 SHF.R.S32.HI R13, RZ, 0x1f, R0 ;  /* 0x0000001fff0d9819 */ /* 0x002fe20000011400 */
[----:B------:R-:W-:Y:S02]  /*1560*/  IMAD.MOV.U32 R132, RZ, RZ, R24 ;  /* 0x000000ffff847224 */ /* 0x000fe400078e0018 */
[----:B------:R1:W-:Y:S01]  /*1570*/  @!P4 LDGSTS.E.BYPASS.LTC128B.128 [R243+0xe880], [R10.64], !P3 ;  /* 0x0e8800000af3cfae */ /* 0x0003e2000d901d4e */
[-C--:B------:R-:W-:Y:S01]  /*1580*/  @!P2 LEA.HI R14, R14, R0.reuse, RZ, 0x3 ;  /* 0x000000000e0ea211 */ /* 0x080fe200078f18ff */
[----:B------:R-:W-:Y:S01]  /*1590*/  IMAD.MOV.U32 R9, RZ, RZ, c[0x0][0x1e4] ;  /* 0x00007900ff097624 */ /* 0x000fe200078e00ff */
[----:B------:R-:W-:Y:S02]  /*15a0*/  @!P1 LEA.HI R13, R13, R0, RZ, 0x3 ;  /* 0x000000000d0d9211 */ /* 0x000fe400078f18ff */
[----:B------:R-:W-:-:S02]  /*15b0*/  @!P2 LOP3.LUT R14, R14, 0xfffffff8, RZ, 0xc0, !PT ;  /* 0xfffffff80e0ea812 */ /* 0x000fc400078ec0ff */
[C---:B---3--:R-:W-:Y:S02]  /*15c0*/  @!P1 LEA R12, P0, R4.reuse, R2, 0x1 ;  /* 0x00000002040c9211 */ /* 0x048fe400078008ff */
[----:B------:R-:W-:Y:S02]  /*15d0*/  @!P1 LOP3.LUT R15, R13, 0xfffffff8, RZ, 0xc0, !PT ;  /* 0xfffffff80d0f9812 */ /* 0x000fe400078ec0ff */
[----:B------:R-:W-:-:S03]  /*15e0*/  @!P1 LEA.HI.X R13, R4, R3, R5, 0x1, P0 ;  /* 0x00000003040d9211 */ /* 0x000fc600000f0c05 */
[----:B------:R-:W-:Y:S01]  /*15f0*/  @!P1 IMAD.WIDE R2, R15, 0x2, R2 ;  /* 0x000000020f029825 */ /* 0x000fe200078e0202 */
[----:B-1----:R-:W-:-:S04]  /*1600*/  @!P2 LEA R10, P4, R4, R6, 0x1 ;  /* 0x00000006040aa211 */ /* 0x002fc800078808ff */
[----:B------:R-:W-:Y:S01]  /*1610*/  @!P2 LEA.HI.X R11, R4, R7, R5, 0x1, P4 ;  /* 0x00000007040ba211 */ /* 0x000fe200020f0c05 */
[----:B------:R-:W-:Y:S01]  /*1620*/  @!P2 IMAD.WIDE R6, R14, 0x2, R6 ;  /* 0x000000020e06a825 */ /* 0x000fe200078e0206 */
[----:B------:R-:W-:-:S03]  /*1630*/  ISETP.GE.AND P4, PT, R4, c[0x0][0x1d4], PT ;  /* 0x0000750004007a0c */ /* 0x000fc60003f86270 */
[----:B------:R1:W-:Y:S04]  /*1640*/  @!P2 LDGSTS.E.BYPASS.LTC128B.128 [R243+0xb080], [R10.64], !P5 ;  /* 0x0b0800000af3afae */ /* 0x0003e8000e901d4e */
[----:B------:R2:W-:Y:S04]  /*1650*/  @!P2 LDGSTS.E.BYPASS.LTC128B.128 [R243+0xf080], [R6.64], !P3 ;  /* 0x0f08000006f3afae */ /* 0x0005e8000d901d4e */
[----:B------:R3:W-:Y:S04]  /*1660*/  @!P1 LDGSTS.E.BYPASS.LTC128B.128 [R243+0xb880], [R12.64], !P5 ;  /* 0x0b8800000cf39fae */ /* 0x0007e8000e901d4e */
[----:B------:R4:W-:Y:S01]  /*1670*/  @!P1 LDGSTS.E.BYPASS.LTC128B.128 [R243+0xf880], [R2.64], !P3 ;  /* 0x0f88000002f39fae */ /* 0x0009e2000d901d4e */
[----:B------:R-:W-:-:S03]  /*1680*/  ISETP.GE.AND P3, PT, R0, c[0x0][0x1d4], PT ;  /* 0x0000750000007a0c */ /* 0x000fc60003f66270 */
[----:B------:R-:W0:Y:S01]  /*1690*/  LDGDEPBAR ;  /* 0x00000000000079af */ /* 0x000e220000000000 */
[----:B-1----:R-:W-:-:S04]  /*16a0*/  IMAD.MOV.U32 R10, RZ, RZ, 0x30 ;  /* 0x00000030ff0a7424 */ /* 0x002fc800078e00ff */
[----:B------:R-:W-:Y:S02]  /*16b0*/  IMAD R28, R242, -0x30, R10 ;  /* 0xffffffd0f21c7824 */ /* 0x000fe400078e020a */
[C---:B--2---:R-:W-:Y:S02]  /*16c0*/  IMAD R7, R10.reuse, c[0x0][0x1e4], RZ ;  /* 0x000079000a077a24 */ /* 0x044fe400078e02ff */
[----:B------:R-:W-:Y:S01]  /*16d0*/  IMAD.WIDE.U32 R130, R10, c[0x0][0x1e0], RZ ;  /* 0x000078000a827a25 */ /* 0x000fe200078e00ff */
[----:B------:R-:W-:Y:S02]  /*16e0*/  IADD3 R30, R28, c[0x0][0x1d0], -R29 ;  /* 0x000074001c1e7a10 */ /* 0x000fe40007ffe81d */
[----:B---3--:R-:W-:Y:S01]  /*16f0*/  LEA.HI R13, R126, R129, RZ, 0x4 ;  /* 0x000000817e0d7211 */ /* 0x008fe200078f20ff */
[----:B------:R-:W-:Y:S01]  /*1700*/  IMAD R6, R17, c[0x0][0x1f0], RZ ;  /* 0x00007c0011067a24 */ /* 0x000fe200078e02ff */
[----:B------:R-:W-:Y:S01]  /*1710*/  ISETP.GE.AND P5, PT, R30, 0x11, PT ;  /* 0x000000111e00780c */ /* 0x000fe20003fa6270 */
[----:B------:R-:W-:Y:S01]  /*1720*/  IMAD.IADD R125, R131, 0x1, R7 ;  /* 0x00000001837d7824 */ /* 0x000fe200078e0207 */
[----:B------:R-:W-:Y:S01]  /*1730*/  BAR.SYNC.DEFER_BLOCKING 0x0 ;  /* 0x0000000000007b1d */ /* 0x000fe20000010000 */
[----:B------:R-:W-:Y:S01]  /*1740*/  IMAD R6, R16, c[0x0][0x1f4], R6 ;  /* 0x00007d0010067a24 */ /* 0x000fe200078e0206 */
[C---:B------:R-:W-:Y:S01]  /*1750*/  ISETP.GE.AND P6, PT, R30.reuse, 0x1, PT ;  /* 0x000000011e00780c */ /* 0x040fe20003fc6270 */
[----:B----4-:R-:W-:Y:S01]  /*1760*/  IMAD R2, R125, R122, RZ ;  /* 0x0000007a7d027224 */ /* 0x010fe200078e02ff */
[----:B------:R-:W-:Y:S01]  /*1770*/  ISETP.GE.AND P2, PT, R30, 0x21, PT ;  /* 0x000000211e00780c */ /* 0x000fe20003f46270 */
[----:B------:R-:W-:Y:S01]  /*1780*/  IMAD.IADD R133, R25, 0x1, R6 ;  /* 0x0000000119857824 */ /* 0x000fe200078e0206 */
[----:B------:R-:W-:Y:S01]  /*1790*/  LOP3.LUT R8, R13, 0xfffffff0, RZ, 0xc0, !PT ;  /* 0xfffffff00d087812 */ /* 0x000fe200078ec0ff */
[-C--:B------:R-:W-:Y:S01]  /*17a0*/  IMAD R6, R19, R130.reuse, R2 ;  /* 0x0000008213067224 */ /* 0x080fe200078e0202 */
[----:B------:R-:W-:Y:S01]  /*17b0*/  SHF.R.S32.HI R11, RZ, 0x4, R13 ;  /* 0x00000004ff0b7819 */ /* 0x000fe2000001140d */
[----:B------:R-:W-:Y:S01]  /*17c0*/  IMAD.MOV.U32 R12, RZ, RZ, c[0x0][0x1e0] ;  /* 0x00007800ff0c7624 */ /* 0x000fe200078e00ff */
[----:B------:R-:W-:Y:S01]  /*17d0*/  STL.64 [R1+0x30], R132 ;  /* 0x0000308401007387 */ /* 0x000fe20000100a00 */
[----:B------:R-:W-:Y:S01]  /*17e0*/  IMAD.WIDE.U32 R2, R122, R130, R132 ;  /* 0x000000827a027225 */ /* 0x000fe200078e0084 */
[----:B------:R-:W-:-:S03]  /*17f0*/  LEA.HI R13, R13, R11, RZ, 0x1 ;  /* 0x0000000b0d0d7211 */ /* 0x000fc600078f08ff */
[----:B------:R-:W-:Y:S01]  /*1800*/  IMAD.IADD R3, R3, 0x1, R6 ;  /* 0x0000000103037824 */ /* 0x000fe200078e0206 */
[----:B------:R-:W-:Y:S01]  /*1810*/  @P5 LEA R7, P0, R12, R2, 0x4 ;  /* 0x000000020c075211 */ /* 0x000fe200078020ff */
[----:B------:R-:W-:-:S03]  /*1820*/  IMAD.IADD R0, R129, 0x1, -R8 ;  /* 0x0000000181007824 */ /* 0x000fc600078e0a08 */
[----:B------:R-:W-:Y:S02]  /*1830*/  @P5 LEA.HI.X R12, R12, R3, R9, 0x4, P0 ;  /* 0x000000030c0c5211 */ /* 0x000fe400000f2409 */
[C---:B------:R-:W-:Y:S02]  /*1840*/  @P6 LEA R8, P0, R2.reuse, c[0x0][0x1c8], 0x1 ;  /* 0x0000720002086a11 */ /* 0x040fe400078008ff */
[C---:B------:R-:W-:Y:S02]  /*1850*/  @P5 LEA R6, P1, R7.reuse, c[0x0][0x1c8], 0x1 ;  /* 0x0000720007065a11 */ /* 0x040fe400078208ff */
[C---:B------:R-:W-:Y:S02]  /*1860*/  @P6 LEA.HI.X R9, R2.reuse, c[0x0][0x1cc], R3, 0x1, P0 ;  /* 0x0000730002096a11 */ /* 0x040fe400000f0c03 */
[----:B------:R-:W-:Y:S02]  /*1870*/  @P2 IADD3 R10, P0, R2, UR12, RZ ;  /* 0x0000000c020a2c10 */ /* 0x000fe4000ff1e0ff */
[----:B------:R-:W-:Y:S01]  /*1880*/  @P5 LEA.HI.X R7, R7, c[0x0][0x1cc], R12, 0x1, P1 ;  /* 0x0000730007075a11 */ /* 0x000fe200008f0c0c */
[----:B------:R-:W-:Y:S01]  /*1890*/  @!PT LDS RZ, [RZ] ;  /* 0x00000000fffff984 */ /* 0x000fe20000000800 */
[----:B------:R-:W-:Y:S01]  /*18a0*/  @!PT LDS RZ, [RZ] ;  /* 0x00000000fffff984 */ /* 0x000fe20000000800 */
[----:B------:R-:W-:Y:S01]  /*18b0*/  @!PT LDS RZ, [RZ] ;  /* 0x00000000fffff984 */ /* 0x000fe20000000800 */
[----:B------:R1:W-:Y:S01]  /*18c0*/  @P6 LDGSTS.E.BYPASS.LTC128B.128 [R243+0x5080], [R8.64], !P4 ;  /* 0x0508000008f36fae */ /* 0x0003e2000e101d4e */
[----:B------:R-:W-:-:S02]  /*18d0*/  @P2 IADD3.X R3, R3, UR9, RZ, P0, !PT ;  /* 0x0000000903032c10 */ /* 0x000fc400087fe4ff */
[C---:B------:R-:W-:Y:S01]  /*18e0*/  @P2 LEA R2, P0, R10.reuse, c[0x0][0x1c8], 0x1 ;  /* 0x000072000a022a11 */ /* 0x040fe200078008ff */
[----:B------:R1:W-:Y:S01]  /*18f0*/  @P6 LDGSTS.E.BYPASS.LTC128B.128 [R243+0x6880], [R8.64+0x80], !P3 ;  /* 0x0688008008f36fae */ /* 0x0003e2000d901d4e */
[----:B------:R-:W-:Y:S02]  /*1900*/  SHF.R.S32.HI R14, RZ, 0x1f, R0 ;  /* 0x0000001fff0e7819 */ /* 0x000fe40000011400 */
[----:B------:R-:W-:Y:S01]  /*1910*/  @P2 LEA.HI.X R3, R10, c[0x0][0x1cc], R3, 0x1, P0 ;  /* 0x000073000a032a11 */ /* 0x000fe200000f0c03 */
[----:B------:R2:W-:Y:S01]  /*1920*/  @P5 LDGSTS.E.BYPASS.LTC128B.128 [R243+0x5880], [R6.64], !P4 ;  /* 0x0588000006f35fae */ /* 0x0005e2000e101d4e */
[----:B------:R-:W-:Y:S02]  /*1930*/  LEA.HI R14, R14, R0, RZ, 0x3 ;  /* 0x000000000e0e7211 */ /* 0x000fe400078f18ff */
[----:B------:R-:W-:Y:S01]  /*1940*/  LOP3.LUT R12, R13, 0xfffffffe, RZ, 0xc0, !PT ;  /* 0xfffffffe0d0c7812 */ /* 0x000fe200078ec0ff */
[----:B------:R2:W-:Y:S01]  /*1950*/  @P5 LDGSTS.E.BYPASS.LTC128B.128 [R243+0x7080], [R6.64+0x80], !P3 ;  /* 0x0708008006f35fae */ /* 0x0005e2000d901d4e */
[----:B------:R-:W-:-:S02]  /*1960*/  LOP3.LUT R13, R14, 0xfffffff8, RZ, 0xc0, !PT ;  /* 0xfffffff80e0d7812 */ /* 0x000fc400078ec0ff */
[----:B------:R-:W-:Y:S01]  /*1970*/  LOP3.LUT P0, RZ, R31, 0x2, RZ, 0xc0, !PT ;  /* 0x000000021fff7812 */ /* 0x000fe2000780c0ff */
[----:B------:R3:W-:Y:S01]  /*1980*/  @P2 LDGSTS.E.BYPASS.LTC128B.128 [R243+0x6080], [R2.64], !P4 ;  /* 0x0608000002f32fae */ /* 0x0007e2000e101d4e */
[----:B------:R-:W-:Y:S02]  /*1990*/  IMAD.IADD R12, R11, 0x1, -R12 ;  /* 0x000000010b0c7824 */ /* 0x000fe400078e0a0c */
[----:B------:R-:W-:Y:S01]  /*19a0*/  IMAD.IADD R18, R0, 0x1, -R13 ;  /* 0x0000000100127824 */ /* 0x000fe200078e0a0d */
[----:B------:R3:W-:Y:S01]  /*19b0*/  @P2 LDGSTS.E.BYPASS.LTC128B.128 [R243+0x7880], [R2.64+0x80], !P3 ;  /* 0x0788008002f32fae */ /* 0x0007e2000d901d4e */
[----:B------:R-:W-:-:S03]  /*19c0*/  IMAD.SHL.U32 R0, R31, 0x40, RZ ;  /* 0x000000401f007824 */ /* 0x000fc600078e00ff */
[----:B------:R-:W0:Y:S01]  /*19d0*/  LDGDEPBAR ;  /* 0x00000000000079af */ /* 0x000e220000000000 */
[----:B------:R-:W-:Y:S02]  /*19e0*/  R2P PR, R18, 0x6 ;  /* 0x0000000612007804 */ /* 0x000fe40000000000 */
[----:B------:R-:W-:Y:S02]  /*19f0*/  LOP3.LUT R0, R0, 0x1c0, RZ, 0xc0, !PT ;  /* 0x000001c000007812 */ /* 0x000fe400078ec0ff */
[C---:B------:R-:W-:Y:S02]  /*1a00*/  ISETP.LT.OR P5, PT, R30.reuse, 0x1, P4 ;  /* 0x000000011e00780c */ /* 0x040fe400027a1670 */
[----:B------:R-:W-:Y:S01]  /*1a10*/  ISETP.LT.OR P6, PT, R30, 0x11, P4 ;  /* 0x000000111e00780c */ /* 0x000fe200027c1670 */
[----:B--2---:R-:W-:Y:S02]  /*1a20*/  IMAD.SHL.U32 R6, R29, 0x8, RZ ;  /* 0x000000081d067824 */ /* 0x004fe400078e00ff */
[----:B------:R-:W-:-:S03]  /*1a30*/  IMAD.SHL.U32 R7, R14, 0x40, RZ ;  /* 0x000000400e077824 */ /* 0x000fc600078e00ff */
[----:B------:R-:W-:Y:S02]  /*1a40*/  LOP3.LUT R6, R0, 0x8, R6, 0xf8, !PT ;  /* 0x0000000800067812 */ /* 0x000fe400078ef806 */
[----:B------:R-:W-:Y:S01]  /*1a50*/  SHF.R.U32.HI R0, RZ, 0x3, R0 ;  /* 0x00000003ff007819 */ /* 0x000fe20000011600 */
[----:B---3--:R-:W-:Y:S01]  /*1a60*/  IMAD.SHL.U32 R2, R18, 0x40, RZ ;  /* 0x0000004012027824 */ /* 0x008fe200078e00ff */
[----:B------:R-:W-:-:S04]  /*1a70*/  DEPBAR.LE SB0, 0x1 ;  /* 0x000080400000791a */ /* 0x000fc80000000000 */
[----:B------:R-:W-:-:S04]  /*1a80*/  DEPBAR.LE SB0, 0x0 ;  /* 0x000080000000791a */ /* 0x000fc80000000000 */
[----:B------:R-:W-:Y:S01]  /*1a90*/  IMAD.SHL.U32 R3, R12, 0x8, RZ ;  /* 0x000000080c037824 */ /* 0x000fe200078e00ff */
[----:B------:R-:W-:Y:S02]  /*1aa0*/  LOP3.LUT R2, R2, 0x1c0, RZ, 0xc0, !PT ;  /* 0x000001c002027812 */ /* 0x000fe400078ec0ff */
[----:B------:R-:W-:Y:S02]  /*1ab0*/  LOP3.LUT R121, R7, 0xfffffe00, RZ, 0xc0, !PT ;  /* 0xfffffe0007797812 */ /* 0x000fe400078ec0ff */
[----:B------:R-:W-:Y:S02]  /*1ac0*/  LOP3.LUT R3, R2, 0x8, R3, 0xf8, !PT ;  /* 0x0000000802037812 */ /* 0x000fe400078ef803 */
[----:B------:R-:W-:Y:S02]  /*1ad0*/  SHF.R.U32.HI R2, RZ, 0x3, R2 ;  /* 0x00000003ff027819 */ /* 0x000fe40000011602 */
[----:B------:R-:W-:Y:S01]  /*1ae0*/  LOP3.LUT R0, R6, R0, RZ, 0x3c, !PT ;  /* 0x0000000006007212 */ /* 0x000fe200078e3cff */
[----:B------:R-:W-:Y:S01]  /*1af0*/  IMAD R6, R41, c[0x0][0x210], RZ ;  /* 0x0000840029067a24 */ /* 0x000fe200078e02ff */
[----:B------:R-:W-:Y:S01]  /*1b00*/  LOP3.LUT R120, R3, R2, RZ, 0x3c, !PT ;  /* 0x0000000203787212 */ /* 0x000fe200078e3cff */
[----:B------:R-:W-:-:S02]  /*1b10*/  IMAD R2, R123, 0x400, R121 ;  /* 0x000004007b027824 */ /* 0x000fc400078e0279 */
[----:B------:R-:W-:Y:S02]  /*1b20*/  IMAD R0, R12, 0x200, R0 ;  /* 0x000002000c007824 */ /* 0x000fe400078e0200 */
[----:B------:R-:W-:Y:S02]  /*1b30*/  IMAD.IADD R2, R120, 0x1, R2 ;  /* 0x0000000178027824 */ /* 0x000fe400078e0202 */
[----:B------:R-:W-:Y:S01]  /*1b40*/  IMAD.SHL.U32 R224, R0, 0x2, RZ ;  /* 0x0000000200e07824 */ /* 0x000fe200078e00ff */
[----:B------:R-:W-:Y:S01]  /*1b50*/  BAR.SYNC.DEFER_BLOCKING 0x0 ;  /* 0x0000000000007b1d */ /* 0x000fe20000010000 */
[----:B------:R-:W-:Y:S02]  /*1b60*/  IMAD.SHL.U32 R231, R2, 0x2, RZ ;  /* 0x0000000202e77824 */ /* 0x000fe400078e00ff */
[----:B------:R-:W-:Y:S01]  /*1b70*/  IMAD R0, R36, c[0x0][0x208], RZ ;  /* 0x0000820024007a24 */ /* 0x000fe200078e02ff */
[----:B------:R-:W-:Y:S01]  /*1b80*/  IADD3 R235, R224, 0x50a0, RZ ;  /* 0x000050a0e0eb7810 */ /* 0x000fe20007ffe0ff */
[----:B------:R-:W-:-:S04]  /*1b90*/  IMAD.WIDE.U32 R2, R29, c[0x0][0x208], R4 ;  /* 0x000082001d027a25 */ /* 0x000fc800078e0004 */
[----:B------:R-:W-:Y:S02]  /*1ba0*/  IMAD R0, R29, c[0x0][0x20c], R0 ;  /* 0x000083001d007a24 */ /* 0x000fe400078e0200 */
[----:B------:R-:W-:Y:S02]  /*1bb0*/  IMAD.MOV.U32 R4, RZ, RZ, 0x10 ;  /* 0x00000010ff047424 */ /* 0x000fe400078e00ff */
[----:B------:R-:W-:Y:S01]  /*1bc0*/  IMAD.IADD R5, R3, 0x1, R0 ;  /* 0x0000000103057824 */ /* 0x000fe200078e0200 */
[----:B------:R-:W-:Y:S02]  /*1bd0*/  IADD3 R0, R224, 0x5080, RZ ;  /* 0x00005080e0007810 */ /* 0x000fe40007ffe0ff */
[----:B------:R-:W-:Y:S01]  /*1be0*/  SEL R3, R4, 0xfffffff0, !P1 ;  /* 0xfffffff004037807 */ /* 0x000fe20004800000 */
[----:B------:R-:W-:Y:S01]  /*1bf0*/  IMAD.MOV.U32 R4, RZ, RZ, R2 ;  /* 0x000000ffff047224 */ /* 0x000fe200078e0002 */
[----:B------:R-:W-:Y:S01]  /*1c00*/  @P0 IADD3 R235, R0, -0x20, RZ ;  /* 0xffffffe000eb0810 */ /* 0x000fe20007ffe0ff */
[----:B------:R-:W-:Y:S01]  /*1c10*/  IMAD R0, R40, c[0x0][0x214], R6 ;  /* 0x0000850028007a24 */ /* 0x000fe200078e0206 */
[----:B------:R-:W-:Y:S01]  /*1c20*/  ISETP.LT.OR P1, PT, R30, 0x1, P3 ;  /* 0x000000011e00780c */ /* 0x000fe20001f21670 */
[----:B------:R-:W-:Y:S01]  /*1c30*/  IMAD.WIDE.U32 R4, R40, c[0x0][0x210], R4 ;  /* 0x0000840028047a25 */ /* 0x000fe200078e0004 */
[----:B------:R-:W-:Y:S01]  /*1c40*/  IADD3 R241, R235, 0x800, RZ ;  /* 0x00000800ebf17810 */ /* 0x000fe20007ffe0ff */
[----:B------:R-:W-:Y:S02]  /*1c50*/  LDSM.16.M88.4 R20, [R224+0x5080] ;  /* 0x00508000e014783b */ /* 0x000fe40000000200 */
[----:B------:R-:W-:Y:S01]  /*1c60*/  IMAD.IADD R5, R5, 0x1, R0 ;  /* 0x0000000105057824 */ /* 0x000fe200078e0200 */
[----:B------:R-:W-:Y:S01]  /*1c70*/  IADD3 R240, R235, 0x1000, RZ ;  /* 0x00001000ebf07810 */ /* 0x000fe20007ffe0ff */
[----:B------:R-:W-:Y:S01]  /*1c80*/  IMAD R2, R17, c[0x0][0x218], RZ ;  /* 0x0000860011027a24 */ /* 0x000fe200078e02ff */
[----:B------:R-:W2:Y:S01]  /*1c90*/  LDSM.16.M88.4 R12, [R231+0x8080] ;  /* 0x00808000e70c783b */ /* 0x000ea20000000200 */
[----:B------:R-:W-:Y:S01]  /*1ca0*/  IMAD R0, R19, c[0x0][0x208], RZ ;  /* 0x0000820013007a24 */ /* 0x000fe200078e02ff */
[----:B------:R-:W-:Y:S01]  /*1cb0*/  IADD3 R239, R235, 0x1800, RZ ;  /* 0x00001800ebef7810 */ /* 0x000fe20007ffe0ff */
[----:B------:R-:W-:Y:S01]  /*1cc0*/  IMAD R233, R3, 0x2, R231 ;  /* 0x0000000203e97824 */ /* 0x000fe200078e02e7 */
[----:B-1----:R-:W1:Y:S01]  /*1cd0*/  LDSM.16.M88.4 R8, [R231+0xa080] ;  /* 0x00a08000e708783b */ /* 0x002e620000000200 */
[C---:B------:R-:W-:Y:S01]  /*1ce0*/  IMAD R2, R16.reuse, c[0x0][0x21c], R2 ;  /* 0x0000870010027a24 */ /* 0x040fe200078e0202 */
[C---:B------:R-:W-:Y:S01]  /*1cf0*/  IADD3 R238, R235.reuse, 0x2000, RZ ;  /* 0x00002000ebee7810 */ /* 0x040fe20007ffe0ff */
[----:B------:R-:W-:Y:S01]  /*1d00*/  IMAD.WIDE.U32 R78, R16, c[0x0][0x218], R4 ;  /* 0x00008600104e7a25 */ /* 0x000fe200078e0004 */
[----:B------:R-:W3:Y:S01]  /*1d10*/  LDSM.16.M88.4 R24, [R224+0x5880] ;  /* 0x00588000e018783b */ /* 0x000ee20000000200 */
[----:B------:R-:W-:-:S02]  /*1d20*/  IADD3 R237, R235, 0x2800, RZ ;  /* 0x00002800ebed7810 */ /* 0x000fc40007ffe0ff */
[C---:B------:R-:W-:Y:S01]  /*1d30*/  IMAD.WIDE.U32 R6, R122.reuse, c[0x0][0x208], RZ ;  /* 0x000082007a067a25 */ /* 0x040fe200078e00ff */
[----:B------:R-:W4:Y:S03]  /*1d40*/  LDSM.16.M88.4 R32, [R224+0x6080] ;  /* 0x00608000e020783b */ /* 0x000f260000000200 */
[----:B------:R-:W-:Y:S01]  /*1d50*/  IMAD R0, R122, c[0x0][0x20c], R0 ;  /* 0x000083007a007a24 */ /* 0x000fe200078e0200 */
[----:B------:R-:W-:Y:S01]  /*1d60*/  LDSM.16.M88.4 R44, [R235+0x800] ;  /* 0x00080000eb2c783b */ /* 0x000fe20000000200 */
[----:B------:R-:W-:Y:S02]  /*1d70*/  IMAD.IADD R77, R79, 0x1, R2 ;  /* 0x000000014f4d7824 */ /* 0x000fe400078e0202 */
[----:B------:R-:W-:Y:S01]  /*1d80*/  IMAD.IADD R0, R7, 0x1, R0 ;  /* 0x0000000107007824 */ /* 0x000fe200078e0200 */
[----:B------:R-:W-:Y:S01]  /*1d90*/  LDSM.16.M88.4 R48, [R235+0x1000] ;  /* 0x00100000eb30783b */ /* 0x000fe20000000200 */
[----:B------:R-:W-:-:S02]  /*1da0*/  IMAD.MOV.U32 R76, RZ, RZ, R78 ;  /* 0x000000ffff4c7224 */ /* 0x000fc400078e004e */
[----:B------:R-:W-:Y:S01]  /*1db0*/  IMAD R0, R0, 0x30, RZ ;  /* 0x0000003000007824 */ /* 0x000fe200078e02ff */
[----:B------:R-:W-:Y:S01]  /*1dc0*/  LDSM.16.M88.4 R52, [R235] ;  /* 0x00000000eb34783b */ /* 0x000fe20000000200 */
[----:B------:R-:W-:-:S03]  /*1dd0*/  IMAD.WIDE.U32 R6, R6, 0x30, R76 ;  /* 0x0000003006067825 */ /* 0x000fc600078e004c */
[----:B------:R-:W-:Y:S01]  /*1de0*/  LDSM.16.M88.4 R16, [R233+0x8080] ;  /* 0x00808000e910783b */ /* 0x000fe20000000200 */
[----:B------:R-:W-:Y:S01]  /*1df0*/  IMAD.IADD R0, R7, 0x1, R0 ;  /* 0x0000000107007824 */ /* 0x000fe200078e0200 */
[C---:B------:R-:W-:Y:S01]  /*1e00*/  LEA R4, P0, R6.reuse, c[0x0][0x1f8], 0x1 ;  /* 0x00007e0006047a11 */ /* 0x040fe200078008ff */
[----:B------:R-:W-:Y:S01]  /*1e10*/  IMAD.MOV.U32 R2, RZ, RZ, 0x20 ;  /* 0x00000020ff027424 */ /* 0x000fe200078e00ff */
[----:B------:R-:W-:Y:S02]  /*1e20*/  STL.64 [R1+0x40], R78 ;  /* 0x0000404e01007387 */ /* 0x000fe40000100a00 */
[----:B------:R-:W-:Y:S01]  /*1e30*/  LEA.HI.X R5, R6, c[0x0][0x1fc], R0, 0x1, P0 ;  /* 0x00007f0006057a11 */ /* 0x000fe200000f0c00 */
[----:B------:R-:W-:Y:S01]  /*1e40*/  IMAD.U32 R0, RZ, RZ, UR10 ;  /* 0x0000000aff007e24 */ /* 0x000fe2000f8e00ff */
[----:B------:R-:W-:Y:S01]  /*1e50*/  IADD3 R6, P0, R4, UR10, RZ ;  /* 0x0000000a04067c10 */ /* 0x000fe2000ff1e0ff */
[----:B------:R-:W-:Y:S01]  /*1e60*/  STL.64 [R1+0x20], R76 ;  /* 0x0000204c01007387 */ /* 0x000fe20000100a00 */
[----:B------:R-:W-:Y:S01]  /*1e70*/  SEL R2, R2, 0xffffffe0, !P2 ;  /* 0xffffffe002027807 */ /* 0x000fe20005000000 */
[----:B--2---:R-:W-:Y:S01]  /*1e80*/  HMMA.16816.F32 R72, R12, R20, RZ ;  /* 0x000000140c48723c */ /* 0x004fe200000018ff */
[----:B------:R-:W-:-:S02]  /*1e90*/  IADD3.X R7, R5, UR11, RZ, P0, !PT ;  /* 0x0000000b05077c10 */ /* 0x000fc400087fe4ff */
[----:B------:R-:W-:Y:S01]  /*1ea0*/  LOP3.LUT P0, RZ, R31, 0x4, RZ, 0xc0, !PT ;  /* 0x000000041fff7812 */ /* 0x000fe2000780c0ff */
[C---:B------:R-:W-:Y:S02]  /*1eb0*/  IMAD R232, R2.reuse, 0x2, R231 ;  /* 0x0000000202e87824 */ /* 0x040fe400078e02e7 */
[----:B------:R-:W-:Y:S02]  /*1ec0*/  IMAD R234, R2, 0x2, R233 ;  /* 0x0000000202ea7824 */ /* 0x000fe400078e02e9 */
[----:B-1----:R-:W-:Y:S01]  /*1ed0*/  HMMA.16816.F32 R56, R8, R20, RZ ;  /* 0x000000140838723c */ /* 0x002fe200000018ff */
[----:B------:R-:W-:-:S07]  /*1ee0*/  IMAD R236, R3, 0x2, R232 ;  /* 0x0000000203ec7824 */ /* 0x000fce00078e02e8 */
[-C--:B------:R-:W-:Y:S08]  /*1ef0*/  HMMA.16816.F32 R64, R8, R22.reuse, RZ ;  /* 0x000000160840723c */ /* 0x080ff000000018ff */
[C---:B------:R-:W-:Y:S01]  /*1f00*/  HMMA.16816.F32 R112, R12.reuse, R22, RZ ;  /* 0x000000160c70723c */ /* 0x040fe200000018ff */
[----:B------:R-:W1:Y:S04]  /*1f10*/  LDSM.16.M88.4 R20, [R233+0xa080] ;  /* 0x00a08000e914783b */ /* 0x000e680000000200 */
[----:B------:R-:W-:Y:S01]  /*1f20*/  @!PT LDS RZ, [RZ] ;  /* 0x00000000fffff984 */ /* 0x000fe20000000800 */
[----:B------:R-:W-:Y:S01]  /*1f30*/  @!PT LDS RZ, [RZ] ;  /* 0x00000000fffff984 */ /* 0x000fe20000000800 */
[----:B------:R-:W-:Y:S01]  /*1f40*/  @!PT LDS RZ, [RZ] ;  /* 0x00000000fffff984 */ /* 0x000fe20000000800 */
[----:B------:R2:W-:Y:S03]  /*1f50*/  LDGSTS.E.BYPASS.LTC128B.128 [R243+0x2080], [R4.64], !P5 ;  /* 0x0208000004f37fae */ /* 0x0005e6000e901d4e */
[----:B---3--:R-:W-:Y:S01]  /*1f60*/  HMMA.16816.F32 R68, R12, R24, RZ ;  /* 0x000000180c44723c */ /* 0x008fe200000018ff */
[----:B------:R2:W-:Y:S04]  /*1f70*/  LDGSTS.E.BYPASS.LTC128B.128 [R243+0x3880], [R4.64+0x80], !P1 ;  /* 0x0388008004f37fae */ /* 0x0005e8000c901d4e */
[----:B------:R3:W-:Y:S01]  /*1f80*/  LDGSTS.E.BYPASS.LTC128B.128 [R243+0x2880], [R6.64], !P6 ;  /* 0x0288000006f37fae */ /* 0x0007e2000f101d4e */
[----:B------:R-:W-:-:S02]  /*1f90*/  ISETP.LT.OR P6, PT, R30, 0x11, P3 ;  /* 0x000000111e00780c */ /* 0x000fc40001fc1670 */
[C---:B------:R-:W-:Y:S08]  /*1fa0*/  HMMA.16816.F32 R36, R8.reuse, R24, RZ ;  /* 0x000000180824723c */ /* 0x040ff000000018ff */
[-C--:B------:R-:W-:Y:S08]  /*1fb0*/  HMMA.16816.F32 R60, R8, R26.reuse, RZ ;  /* 0x0000001a083c723c */ /* 0x080ff000000018ff */
[----:B------:R-:W-:Y:S08]  /*1fc0*/  HMMA.16816.F32 R108, R12, R26, RZ ;  /* 0x0000001a0c6c723c */ /* 0x000ff000000018ff */
[C---:B----4-:R-:W-:Y:S08]  /*1fd0*/  HMMA.16816.F32 R24, R8.reuse, R32, RZ ;  /* 0x000000200818723c */ /* 0x050ff000000018ff */
[----:B------:R-:W-:Y:S07]  /*1fe0*/  HMMA.16816.F32 R40, R8, R34, RZ ;  /* 0x000000220828723c */ /* 0x000fee00000018ff */
[----:B------:R-:W-:Y:S01]  /*1ff0*/  IADD3 R8, P5, P1, R0, 0x80, R4 ;  /* 0x0000008000087810 */ /* 0x000fe200079be004 */
[----:B------:R-:W-:Y:S01]  /*2000*/  IMAD.MOV.U32 R0, RZ, RZ, 0x40 ;  /* 0x00000040ff007424 */ /* 0x000fe200078e00ff */
[----:B--2---:R-:W-:Y:S01]  /*2010*/  IADD3 R4, P2, R6, UR10, RZ ;  /* 0x0000000a06047c10 */ /* 0x004fe2000ff5e0ff */
[----:B------:R-:W-:Y:S01]  /*2020*/  HMMA.16816.F32 R92, R12, R32, RZ ;  /* 0x000000200c5c723c */ /* 0x000fe200000018ff */
[----:B------:R-:W-:-:S02]  /*2030*/  IADD3.X R9, RZ, UR11, R5, P5, P1 ;  /* 0x0000000bff097c10 */ /* 0x000fc4000afe2405 */
[C---:B------:R-:W-:Y:S02]  /*2040*/  ISETP.LT.OR P5, PT, R30.reuse, 0x21, P4 ;  /* 0x000000211e00780c */ /* 0x040fe400027a1670 */
[----:B------:R-:W-:Y:S01]  /*2050*/  ISETP.LT.OR P1, PT, R30, 0x21, P3 ;  /* 0x000000211e00780c */ /* 0x000fe20001f21670 */
[----:B------:R2:W-:Y:S01]  /*2060*/  LDGSTS.E.BYPASS.LTC128B.128 [R243+0x4080], [R8.64], !P6 ;  /* 0x0408000008f37fae */ /* 0x0005e2000f101d4e */
[----:B------:R-:W-:Y:S01]  /*2070*/  SEL R0, R0, 0xffffffc0, !P0 ;  /* 0xffffffc000007807 */ /* 0x000fe20004000000 */
[----:B------:R-:W-:Y:S01]  /*2080*/  HMMA.16816.F32 R104, R12, R34, RZ ;  /* 0x000000220c68723c */ /* 0x000fe200000018ff */
[----:B------:R-:W-:Y:S02]  /*2090*/  IADD3.X R5, R7, UR11, RZ, P2, !PT ;  /* 0x0000000b07057c10 */ /* 0x000fe400097fe4ff */
[----:B------:R-:W-:Y:S01]  /*20a0*/  ISETP.GT.AND P0, PT, R122, UR8, PT ;  /* 0x000000087a007c0c */ /* 0x000fe2000bf04270 */
[----:B------:R-:W-:Y:S02]  /*20b0*/  IMAD.IADD R230, R224, 0x1, R0 ;  /* 0x00000001e0e67824 */ /* 0x000fe400078e0200 */
[----:B------:R-:W-:Y:S01]  /*20c0*/  IMAD.IADD R229, R0, 0x1, R235 ;  /* 0x0000000100e57824 */ /* 0x000fe200078e02eb */
[----:B------:R-:W-:Y:S01]  /*20d0*/  LOP3.LUT R0, R120, R121, RZ, 0xfc, !PT ;  /* 0x0000007978007212 */ /* 0x000fe200078efcff */
[----:B------:R3:W-:Y:S01]  /*20e0*/  LDGSTS.E.BYPASS.LTC128B.128 [R243+0x3080], [R4.64], !P5 ;  /* 0x0308000004f37fae */ /* 0x0007e2000e901d4e */
[C---:B-1----:R-:W-:Y:S03]  /*20f0*/  HMMA.16816.F32 R96, R20.reuse, R44, R36 ;  /* 0x0000002c1460723c */ /* 0x042fe60000001824 */
[----:B------:R3:W-:Y:S04]  /*2100*/  LDGSTS.E.BYPASS.LTC128B.128 [R243+0x4880], [R4.64+0x80], !P1 ;  /* 0x0488008004f37fae */ /* 0x0007e8000c901d4e */
[----:B------:R-:W-:Y:S01]  /*2110*/  LDSM.16.M88.4 R32, [R230+0x5080] ;  /* 0x00508000e620783b */ /* 0x000fe20000000200 */
[C---:B------:R-:W-:Y:S03]  /*2120*/  HMMA.16816.F32 R88, R20.reuse, R48, R24 ;  /* 0x000000301458723c */ /* 0x040fe60000001818 */
[----:B------:R-:W-:Y:S04]  /*2130*/  LDSM.16.M88.4 R24, [R230+0x5880] ;  /* 0x00588000e618783b */ /* 0x000fe80000000200 */
[----:B------:R-:W-:Y:S01]  /*2140*/  LDSM.16.M88.4 R36, [R230+0x6080] ;  /* 0x00608000e624783b */ /* 0x000fe20000000200 */
[C---:B------:R-:W-:Y:S03]  /*2150*/  HMMA.16816.F32 R100, R20.reuse, R52, R56 ;  /* 0x000000341464723c */ /* 0x040fe60000001838 */
[----:B--2---:R-:W1:Y:S04]  /*2160*/  LDSM.16.M88.4 R8, [R232+0xa080] ;  /* 0x00a08000e808783b */ /* 0x004e680000000200 */
[----:B------:R-:W2:Y:S01]  /*2170*/  LDSM.16.M88.4 R12, [R232+0x8080] ;  /* 0x00808000e80c783b */ /* 0x000ea20000000200 */
[C---:B------:R-:W-:Y:S03]  /*2180*/  HMMA.16816.F32 R84, R20.reuse, R54, R64 ;  /* 0x000000361454723c */ /* 0x040fe60000001840 */
[----:B------:R-:W-:Y:S04]  /*2190*/  LDSM.16.M88.4 R64, [R229+0x800] ;  /* 0x00080000e540783b */ /* 0x000fe80000000200 */
[----:B---3--:R-:W-:Y:S01]  /*21a0*/  LDSM.16.M88.4 R4, [R234+0xa080] ;  /* 0x00a08000ea04783b */ /* 0x008fe20000000200 */
[C---:B------:R-:W-:Y:S03]  /*21b0*/  HMMA.16816.F32 R80, R20.reuse, R46, R60 ;  /* 0x0000002e1450723c */ /* 0x040fe6000000183c */
[----:B------:R-:W-:Y:S04]  /*21c0*/  LDSM.16.M88.4 R60, [R229+0x1000] ;  /* 0x00100000e53c783b */ /* 0x000fe80000000200 */
[----:B------:R-:W0:Y:S01]  /*21d0*/  LDGDEPBAR ;  /* 0x00000000000079af */ /* 0x000e220000000000 */
[----:B------:R-:W-:Y:S03]  /*21e0*/  HMMA.16816.F32 R76, R20, R50, R40 ;  /* 0x00000032144c723c */ /* 0x000fe60000001828 */
[----:B------:R-:W3:Y:S04]  /*21f0*/  LDSM.16.M88.4 R40, [R229] ;  /* 0x00000000e528783b */ /* 0x000ee80000000200 */
[----:B------:R-:W4:Y:S01]  /*2200*/  LDSM.16.M88.4 R20, [R234+0x8080] ;  /* 0x00808000ea14783b */ /* 0x000f220000000200 */
[C---:B------:R-:W-:Y:S08]  /*2210*/  HMMA.16816.F32 R72, R16.reuse, R52, R72 ;  /* 0x000000341048723c */ /* 0x040ff00000001848 */
[C---:B------:R-:W-:Y:S08]  /*2220*/  HMMA.16816.F32 R68, R16.reuse, R44, R68 ;  /* 0x0000002c1044723c */ /* 0x040ff00000001844 */
[C---:B------:R-:W-:Y:S08]  /*2230*/  HMMA.16816.F32 R52, R16.reuse, R54, R112 ;  /* 0x000000361034723c */ /* 0x040ff00000001870 */
[C---:B------:R-:W-:Y:S08]  /*2240*/  HMMA.16816.F32 R56, R16.reuse, R48, R92 ;  /* 0x000000301038723c */ /* 0x040ff0000000185c */
[C---:B------:R-:W-:Y:S08]  /*2250*/  HMMA.16816.F32 R44, R16.reuse, R46, R108 ;  /* 0x0000002e102c723c */ /* 0x040ff0000000186c */
[----:B------:R-:W-:Y:S01]  /*2260*/  HMMA.16816.F32 R48, R16, R50, R104 ;  /* 0x000000321030723c */ /* 0x000fe20000001868 */
[----:B------:R-:W-:Y:S07]  /*2270*/  LDSM.16.M88.4 R16, [R231+0xe080] ;  /* 0x00e08000e710783b */ /* 0x000fee0000000200 */
[C---:B-1----:R-:W-:Y:S08]  /*2280*/  HMMA.16816.F32 R92, R8.reuse, R32, R100 ;  /* 0x00000020085c723c */ /* 0x042ff00000001864 */
[C---:B------:R-:W-:Y:S08]  /*2290*/  HMMA.16816.F32 R96, R8.reuse, R24, R96 ;  /* 0x000000180860723c */ /* 0x040ff00000001860 */
[C---:B------:R-:W-:Y:S08]  /*22a0*/  HMMA.16816.F32 R88, R8.reuse, R36, R88 ;  /* 0x000000240858723c */ /* 0x040ff00000001858 */
[C---:B------:R-:W-:Y:S08]  /*22b0*/  HMMA.16816.F32 R84, R8.reuse, R34, R84 ;  /* 0x000000220854723c */ /* 0x040ff00000001854 */
[C---:B------:R-:W-:Y:S08]  /*22c0*/  HMMA.16816.F32 R80, R8.reuse, R26, R80 ;  /* 0x0000001a0850723c */ /* 0x040ff00000001850 */
[----:B------:R-:W-:Y:S08]  /*22d0*/  HMMA.16816.F32 R8, R8, R38, R76 ;  /* 0x000000260808723c */ /* 0x000ff0000000184c */
[C---:B--2---:R-:W-:Y:S08]  /*22e0*/  HMMA.16816.F32 R72, R12.reuse, R32, R72 ;  /* 0x000000200c48723c */ /* 0x044ff00000001848 */
[C---:B------:R-:W-:Y:S01]  /*22f0*/  HMMA.16816.F32 R52, R12.reuse, R34, R52 ;  /* 0x000000220c34723c */ /* 0x040fe20000001834 */
[----:B------:R-:W1:Y:S07]  /*2300*/  LDSM.16.M88.4 R32, [R224+0x6880] ;  /* 0x00688000e020783b */ /* 0x000e6e0000000200 */
[C---:B------:R-:W-:Y:S08]  /*2310*/  HMMA.16816.F32 R108, R12.reuse, R24, R68 ;  /* 0x000000180c6c723c */ /* 0x040ff00000001844 */
[C---:B------:R-:W-:Y:S01]  /*2320*/  HMMA.16816.F32 R116, R12.reuse, R26, R44 ;  /* 0x0000001a0c74723c */ /* 0x040fe2000000182c */
[----:B------:R-:W2:Y:S07]  /*2330*/  LDSM.16.M88.4 R24, [R224+0x7080] ;  /* 0x00708000e018783b */ /* 0x000eae0000000200 */
[C---:B------:R-:W-:Y:S08]  /*2340*/  HMMA.16816.F32 R112, R12.reuse, R36, R56 ;  /* 0x000000240c70723c */ /* 0x040ff00000001838 */
[----:B------:R-:W-:Y:S01]  /*2350*/  HMMA.16816.F32 R56, R12, R38, R48 ;  /* 0x000000260c38723c */ /* 0x000fe20000001830 */
[----:B------:R-:W5:Y:S04]  /*2360*/  LDSM.16.M88.4 R12, [R224+0x7880] ;  /* 0x00788000e00c783b */ /* 0x000f680000000200 */
[----:B------:R-:W-:Y:S03]  /*2370*/  LDSM.16.M88.4 R48, [R235+0x2000] ;  /* 0x00200000eb30783b */ /* 0x000fe60000000200 */
[C---:B---3--:R-:W-:Y:S08]  /*2380*/  HMMA.16816.F32 R44, R4.reuse, R40, R92 ;  /* 0x00000028042c723c */ /* 0x048ff0000000185c */
[C---:B------:R-:W-:Y:S08]  /*2390*/  HMMA.16816.F32 R36, R4.reuse, R42, R84 ;  /* 0x0000002a0424723c */ /* 0x040ff00000001854 */
[C---:B------:R-:W-:Y:S08]  /*23a0*/  HMMA.16816.F32 R68, R4.reuse, R64, R96 ;  /* 0x000000400444723c */ /* 0x040ff00000001860 */
[C---:B------:R-:W-:Y:S01]  /*23b0*/  HMMA.16816.F32 R100, R4.reuse, R62, R8 ;  /* 0x0000003e0464723c */ /* 0x040fe20000001808 */
[----:B------:R-:W3:Y:S07]  /*23c0*/  LDSM.16.M88.4 R8, [R231+0xc080] ;  /* 0x00c08000e708783b */ /* 0x000eee0000000200 */
[C---:B------:R-:W-:Y:S08]  /*23d0*/  HMMA.16816.F32 R76, R4.reuse, R66, R80 ;  /* 0x00000042044c723c */ /* 0x040ff00000001850 */
[----:B------:R-:W-:Y:S01]  /*23e0*/  HMMA.16816.F32 R104, R4, R60, R88 ;  /* 0x0000003c0468723c */ /* 0x000fe20000001858 */
[----:B------:R-:W1:Y:S07]  /*23f0*/  LDSM.16.M88.4 R4, [R233+0xe080] ;  /* 0x00e08000e904783b */ /* 0x000e6e0000000200 */
[C---:B----4-:R-:W-:Y:S01]  /*2400*/  HMMA.16816.F32 R96, R20.reuse, R40, R72 ;  /* 0x000000281460723c */ /* 0x050fe20000001848 */
[----:B------:R-:W4:Y:S07]  /*2410*/  LDSM.16.M88.4 R72, [R235+0x2800] ;  /* 0x00280000eb48783b */ /* 0x000f2e0000000200 */
[C---:B------:R-:W-:Y:S01]  /*2420*/  HMMA.16816.F32 R88, R20.reuse, R42, R52 ;  /* 0x0000002a1458723c */ /* 0x040fe20000001834 */
[----:B------:R-:W2:Y:S07]  /*2430*/  LDSM.16.M88.4 R52, [R235+0x1800] ;  /* 0x00180000eb34783b */ /* 0x000eae0000000200 */
[C---:B------:R-:W-:Y:S08]  /*2440*/  HMMA.16816.F32 R92, R20.reuse, R64, R108 ;  /* 0x00000040145c723c */ /* 0x040ff0000000186c */
[C---:B------:R-:W-:Y:S08]  /*2450*/  HMMA.16816.F32 R108, R20.reuse, R66, R116 ;  /* 0x00000042146c723c */ /* 0x040ff00000001874 */
[C---:B------:R-:W-:Y:S08]  /*2460*/  HMMA.16816.F32 R112, R20.reuse, R60, R112 ;  /* 0x0000003c1470723c */ /* 0x040ff00000001870 */
[----:B------:R-:W-:Y:S01]  /*2470*/  HMMA.16816.F32 R84, R20, R62, R56 ;  /* 0x0000003e1454723c */ /* 0x000fe20000001838 */
[----:B------:R-:W3:Y:S07]  /*2480*/  LDSM.16.M88.4 R20, [R233+0xc080] ;  /* 0x00c08000e914783b */ /* 0x000eee0000000200 */
[C---:B-1----:R-:W-:Y:S08]  /*2490*/  HMMA.16816.F32 R80, R16.reuse, R32, R44 ;  /* 0x000000201050723c */ /* 0x042ff0000000182c */
[C---:B------:R-:W-:Y:S08]  /*24a0*/  HMMA.16816.F32 R56, R16.reuse, R34, R36 ;  /* 0x000000221038723c */ /* 0x040ff00000001824 */
[C---:B--2---:R-:W-:Y:S08]  /*24b0*/  HMMA.16816.F32 R44, R16.reuse, R24, R68 ;  /* 0x00000018102c723c */ /* 0x044ff00000001844 */
[C---:B------:R-:W-:Y:S08]  /*24c0*/  HMMA.16816.F32 R40, R16.reuse, R26, R76 ;  /* 0x0000001a1028723c */ /* 0x040ff0000000184c */
[----:B-----5:R-:W-:Y:S08]  /*24d0*/  HMMA.16816.F32 R36, R16, R12, R104 ;  /* 0x0000000c1024723c */ /* 0x020ff00000001868 */
[C---:B---3--:R-:W-:Y:S08]  /*24e0*/  HMMA.16816.F32 R76, R8.reuse, R32, R96 ;  /* 0x00000020084c723c */ /* 0x048ff00000001860 */
[----:B------:R-:W-:Y:S08]  /*24f0*/  HMMA.16816.F32 R68, R8, R34, R88 ;  /* 0x000000220844723c */ /* 0x000ff00000001858 */
[----:B------:R-:W-:Y:S01]  /*2500*/  HMMA.16816.F32 R64, R16, R14, R100 ;  /* 0x0000000e1040723c */ /* 0x000fe20000001864 */
[----:B------:R-:W-:Y:S07]  /*2510*/  LDSM.16.M88.4 R16, [R232+0xe080] ;  /* 0x00e08000e810783b */ /* 0x000fee0000000200 */
[C---:B------:R-:W-:Y:S08]  /*2520*/  HMMA.16816.F32 R60, R8.reuse, R24, R92 ;  /* 0x00000018083c723c */ /* 0x040ff0000000185c */
[C---:B------:R-:W-:Y:S08]  /*2530*/  HMMA.16816.F32 R32, R8.reuse, R26, R108 ;  /* 0x0000001a0820723c */ /* 0x040ff0000000186c */
[C---:B------:R-:W-:Y:S08]  /*2540*/  HMMA.16816.F32 R24, R8.reuse, R12, R112 ;  /* 0x0000000c0818723c */ /* 0x040ff00000001870 */
[----:B------:R-:W-:Y:S01]  /*2550*/  HMMA.16816.F32 R84, R8, R14, R84 ;  /* 0x0000000e0854723c */ /* 0x000fe20000001854 */
[----:B------:R-:W-:Y:S04]  /*2560*/  LDSM.16.M88.4 R12, [R232+0xc080] ;  /* 0x00c08000e80c783b */ /* 0x000fe80000000200 */
[----:B------:R-:W-:Y:S03]  /*2570*/  LDSM.16.M88.4 R8, [R234+0xc080] ;  /* 0x00c08000ea08783b */ /* 0x000fe60000000200 */
[C---:B------:R-:W-:Y:S01]  /*2580*/  HMMA.16816.F32 R112, R4.reuse, R48, R44 ;  /* 0x000000300470723c */ /* 0x040fe2000000182c */
[----:B------:R-:W1:Y:S07]  /*2590*/  LDSM.16.M88.4 R44, [R230+0x6880] ;  /* 0x00688000e62c783b */ /* 0x000e6e0000000200 */
[C---:B------:R-:W-:Y:S01]  /*25a0*/  HMMA.16816.F32 R108, R4.reuse, R50, R40 ;  /* 0x00000032046c723c */ /* 0x040fe20000001828 */
[----:B------:R-:W2:Y:S07]  /*25b0*/  LDSM.16.M88.4 R40, [R230+0x7080] ;  /* 0x00708000e628783b */ /* 0x000eae0000000200 */
[C---:B----4-:R-:W-:Y:S01]  /*25c0*/  HMMA.16816.F32 R104, R4.reuse, R72, R36 ;  /* 0x000000480468723c */ /* 0x050fe20000001824 */
[----:B------:R-:W3:Y:S07]  /*25d0*/  LDSM.16.M88.4 R36, [R230+0x7880] ;  /* 0x00788000e624783b */ /* 0x000eee0000000200 */
[C---:B------:R-:W-:Y:S08]  /*25e0*/  HMMA.16816.F32 R116, R4.reuse, R52, R80 ;  /* 0x000000340474723c */ /* 0x040ff00000001850 */
[----:B------:R-:W-:Y:S08]  /*25f0*/  HMMA.16816.F32 R80, R4, R54, R56 ;  /* 0x000000360450723c */ /* 0x000ff00000001838 */
[C---:B------:R-:W-:Y:S08]  /*2600*/  HMMA.16816.F32 R100, R20.reuse, R52, R76 ;  /* 0x000000341464723c */ /* 0x040ff0000000184c */
[----:B------:R-:W-:Y:S08]  /*2610*/  HMMA.16816.F32 R96, R20, R54, R68 ;  /* 0x000000361460723c */ /* 0x000ff00000001844 */
[----:B------:R-:W-:Y:S01]  /*2620*/  HMMA.16816.F32 R56, R4, R74, R64 ;  /* 0x0000004a0438723c */ /* 0x000fe20000001840 */
[----:B------:R-:W-:Y:S07]  /*2630*/  LDSM.16.M88.4 R4, [R236+0xe080] ;  /* 0x00e08000ec04783b */ /* 0x000fee0000000200 */
[C---:B------:R-:W-:Y:S08]  /*2640*/  HMMA.16816.F32 R92, R20.reuse, R48, R60 ;  /* 0x00000030145c723c */ /* 0x040ff0000000183c */
[C---:B------:R-:W-:Y:S01]  /*2650*/  HMMA.16816.F32 R88, R20.reuse, R50, R32 ;  /* 0x000000321458723c */ /* 0x040fe20000001820 */
[----:B------:R-:W4:Y:S07]  /*2660*/  LDSM.16.M88.4 R32, [R229+0x1800] ;  /* 0x00180000e520783b */ /* 0x000f2e0000000200 */
[C---:B------:R-:W-:Y:S01]  /*2670*/  HMMA.16816.F32 R64, R20.reuse, R72, R24 ;  /* 0x000000481440723c */ /* 0x040fe20000001818 */
[----:B------:R-:W5:Y:S07]  /*2680*/  LDSM.16.M88.4 R24, [R229+0x2000] ;  /* 0x00200000e518783b */ /* 0x000f6e0000000200 */
[----:B------:R-:W-:Y:S01]  /*2690*/  HMMA.16816.F32 R60, R20, R74, R84 ;  /* 0x0000004a143c723c */ /* 0x000fe20000001854 */
[----:B------:R-:W3:Y:S01]  /*26a0*/  LDSM.16.M88.4 R20, [R229+0x2800] ;  /* 0x00280000e514783b */ /* 0x000ee20000000200 */
[----:B------:R-:W-:-:S06]  /*26b0*/  DEPBAR.LE SB0, 0x0 ;  /* 0x000080000000791a */ /* 0x000fcc0000000000 */
[C---:B-1----:R-:W-:Y:S08]  /*26c0*/  HMMA.16816.F32 R84, R16.reuse, R44, R116 ;  /* 0x0000002c1054723c */ /* 0x042ff00000001874 */
[----:B------:R-:W-:Y:S08]  /*26d0*/  HMMA.16816.F32 R80, R16, R46, R80 ;  /* 0x0000002e1050723c */ /* 0x000ff00000001850 */
[C---:B------:R-:W-:Y:S08]  /*26e0*/  HMMA.16816.F32 R52, R12.reuse, R44, R100 ;  /* 0x0000002c0c34723c */ /* 0x040ff00000001864 */
[----:B------:R-:W-:Y:S08]  /*26f0*/  HMMA.16816.F32 R48, R12, R46, R96 ;  /* 0x0000002e0c30723c */ /* 0x000ff00000001860 */
[C---:B--2---:R-:W-:Y:S08]  /*2700*/  HMMA.16816.F32 R76, R16.reuse, R40, R112 ;  /* 0x00000028104c723c */ /* 0x044ff00000001870 */
[C---:B------:R-:W-:Y:S08]  /*2710*/  HMMA.16816.F32 R72, R16.reuse, R42, R108 ;  /* 0x0000002a1048723c */ /* 0x040ff0000000186c */
[C---:B---3--:R-:W-:Y:S08]  /*2720*/  HMMA.16816.F32 R68, R16.reuse, R36, R104 ;  /* 0x000000241044723c */ /* 0x048ff00000001868 */
[----:B------:R-:W-:Y:S08]  /*2730*/  HMMA.16816.F32 R56, R16, R38, R56 ;  /* 0x000000261038723c */ /* 0x000ff00000001838 */
[C---:B------:R-:W-:Y:S08]  /*2740*/  HMMA.16816.F32 R44, R12.reuse, R40, R92 ;  /* 0x000000280c2c723c */ /* 0x040ff0000000185c */
[C---:B------:R-:W-:Y:S08]  /*2750*/  HMMA.16816.F32 R40, R12.reuse, R42, R88 ;  /* 0x0000002a0c28723c */ /* 0x040ff00000001858 */
[C---:B------:R-:W-:Y:S08]  /*2760*/  HMMA.16816.F32 R16, R12.reuse, R36, R64 ;  /* 0x000000240c10723c */ /* 0x040ff00000001840 */
[----:B------:R-:W-:Y:S08]  /*2770*/  HMMA.16816.F32 R12, R12, R38, R60 ;  /* 0x000000260c0c723c */ /* 0x000ff0000000183c */
[C---:B----4-:R-:W-:Y:S08]  /*2780*/  HMMA.16816.F32 R84, R4.reuse, R32, R84 ;  /* 0x000000200454723c */ /* 0x050ff00000001854 */
[----:B------:R-:W-:Y:S08]  /*2790*/  HMMA.16816.F32 R80, R4, R34, R80 ;  /* 0x000000220450723c */ /* 0x000ff00000001850 */
[C---:B------:R-:W-:Y:S08]  /*27a0*/  HMMA.16816.F32 R52, R8.reuse, R32, R52 ;  /* 0x000000200834723c */ /* 0x040ff00000001834 */
[----:B------:R-:W-:Y:S08]  /*27b0*/  HMMA.16816.F32 R48, R8, R34, R48 ;  /* 0x000000220830723c */ /* 0x000ff00000001830 */
[C---:B-----5:R-:W-:Y:S08]  /*27c0*/  HMMA.16816.F32 R76, R4.reuse, R24, R76 ;  /* 0x00000018044c723c */ /* 0x060ff0000000184c */
[C---:B------:R-:W-:Y:S08]  /*27d0*/  HMMA.16816.F32 R72, R4.reuse, R26, R72 ;  /* 0x0000001a0448723c */ /* 0x040ff00000001848 */
[C---:B------:R-:W-:Y:S08]  /*27e0*/  HMMA.16816.F32 R68, R4.reuse, R20, R68 ;  /* 0x000000140444723c */ /* 0x040ff00000001844 */
[----:B------:R-:W-:Y:S08]  /*27f0*/  HMMA.16816.F32 R60, R4, R22, R56 ;  /* 0x00000016043c723c */ /* 0x000ff00000001838 */
[C---:B------:R-:W-:Y:S08]  /*2800*/  HMMA.16816.F32 R44, R8.reuse, R24, R44 ;  /* 0x00000018082c723c */ /* 0x040ff0000000182c */
        /* <DEDUP_REMOVED lines=14> */
[----:B------:R-:W-:Y:S01]  /*28f0*/  IMAD.IADD R5, R9, 0x1, R5 ;  /* 0x0000000109057824 */ /* 0x000fe200078e0205 */
[----:B------:R-:W-:Y:S02]  /*2900*/  IADD3 R6, P5, R4, UR4, RZ ;  /* 0x0000000404067c10 */ /* 0x000fe4000ffbe0ff */
[----:B------:R-:W-:Y:S02]  /*2910*/  IADD3 R10, P2, P1, R7, 0x80, R4 ;  /* 0x00000080070a7810 */ /* 0x000fe4000795e004 */
[----:B------:R-:W-:Y:S02]  /*2920*/  LEA.HI.X R5, R8, c[0x0][0x1cc], R5, 0x1, P0 ;  /* 0x0000730008057a11 */ /* 0x000fe400000f0c05 */
[----:B------:R-:W-:-:S02]  /*2930*/  IADD3 R8, P0, R6, UR4, RZ ;  /* 0x0000000406087c10 */ /* 0x000fc4000ff1e0ff */
[----:B------:R-:W-:Y:S01]  /*2940*/  IADD3.X R7, R5, UR6, RZ, P5, !PT ;  /* 0x0000000605077c10 */ /* 0x000fe2000affe4ff */
[----:B------:R-:W-:Y:S01]  /*2950*/  @!PT LDS RZ, [RZ] ;  /* 0x00000000fffff984 */ /* 0x000fe20000000800 */
[----:B------:R-:W-:Y:S01]  /*2960*/  @!PT LDS RZ, [RZ] ;  /* 0x00000000fffff984 */ /* 0x000fe20000000800 */
[----:B------:R-:W-:Y:S01]  /*2970*/  @!PT LDS RZ, [RZ] ;  /* 0x00000000fffff984 */ /* 0x000fe20000000800 */
[----:B------:R1:W-:Y:S01]  /*2980*/  LDGSTS.E.BYPASS.LTC128B.128 [R243+0x5080], [R4.64], !P4 ;  /* 0x0508000004f37fae */ /* 0x0003e2000e101d4e */
[----:B------:R-:W-:Y:S02]  /*2990*/  IADD3.X R11, RZ, UR6, R5, P2, P1 ;  /* 0x00000006ff0b7c10 */ /* 0x000fe400097e2405 */
[----:B------:R-:W-:Y:S01]  /*29a0*/  IADD3.X R9, R7, UR6, RZ, P0, !PT ;  /* 0x0000000607097c10 */ /* 0x000fe200087fe4ff */
[----:B------:R1:W-:Y:S04]  /*29b0*/  LDGSTS.E.BYPASS.LTC128B.128 [R243+0x6880], [R4.64+0x80], !P3 ;  /* 0x0688008004f37fae */ /* 0x0003e8000d901d4e */
[----:B------:R1:W-:Y:S04]  /*29c0*/  LDGSTS.E.BYPASS.LTC128B.128 [R243+0x5880], [R6.64], !P4 ;  /* 0x0588000006f37fae */ /* 0x0003e8000e101d4e */
[----:B------:R1:W-:Y:S04]  /*29d0*/  LDGSTS.E.BYPASS.LTC128B.128 [R243+0x7080], [R10.64], !P3 ;  /* 0x070800000af37fae */ /* 0x0003e8000d901d4e */
[----:B------:R1:W-:Y:S04]  /*29e0*/  LDGSTS.E.BYPASS.LTC128B.128 [R243+0x6080], [R8.64], !P4 ;  /* 0x0608000008f37fae */ /* 0x0003e8000e101d4e */
[----:B------:R1:W-:Y:S02]  /*29f0*/  LDGSTS.E.BYPASS.LTC128B.128 [R243+0x7880], [R8.64+0x80], !P3 ;  /* 0x0788008008f37fae */ /* 0x0003e4000d901d4e */
.L_x_881:
[----:B-1----:R-:W-:Y:S01]  /*2a00*/  FMUL.FTZ R4, R53, c[0x0][0x320] ;  /* 0x0000c80035047a20 */ /* 0x002fe20000410000 */
[----:B------:R-:W-:Y:S01]  /*2a10*/  SHF.R.S32.HI R7, RZ, 0x1f, R123 ;  /* 0x0000001fff077819 */ /* 0x000fe2000001147b */
[----:B------:R-:W-:Y:S01]  /*2a20*/  FMUL.FTZ R5, R44, c[0x0][0x320] ;  /* 0x0000c8002c057a20 */ /* 0x000fe20000410000 */
[----:B------:R-:W-:Y:S01]  /*2a30*/  LEA.HI R6, R126, R129, RZ, 0x2 ;  /* 0x000000817e067211 */ /* 0x000fe200078f10ff */
[----:B------:R1:W2:Y:S01]  /*2a40*/  MUFU.TANH R24, R4 ;  /* 0x0000000400187308 */ /* 0x0002a20000002400 */
[----:B------:R-:W-:Y:S01]  /*2a50*/  PLOP3.LUT P1, PT, PT, PT, UP3, 0x80, 0x0 ;  /* 0x000000000000781c */ /* 0x000fe20003f2f038 */
[----:B------:R-:W-:Y:S01]  /*2a60*/  FMUL.FTZ R10, R40, c[0x0][0x320] ;  /* 0x0000c800280a7a20 */ /* 0x000fe20000410000 */
[----:B------:R-:W-:Y:S01]  /*2a70*/  LOP3.LUT R6, R6, 0xfffffffc, RZ, 0xc0, !PT ;  /* 0xfffffffc06067812 */ /* 0x000fe200078ec0ff */
[----:B------:R-:W-:Y:S01]  /*2a80*/  ULDC UR6, c[0x0][0x324] ;  /* 0x0000c90000067ab9 */ /* 0x000fe20000000800 */
[----:B------:R-:W-:Y:S01]  /*2a90*/  PLOP3.LUT P0, PT, PT, PT, UP3, 0x80, 0x0 ;  /* 0x000000000000781c */ /* 0x000fe20003f0f038 */
[----:B------:R-:W-:Y:S01]  /*2aa0*/  ULOP3.LUT UR6, URZ, UR6, URZ, 0x33, !UPT ;  /* 0x000000063f067292 */ /* 0x000fe2000f8e333f */
[----:B------:R-:W0:Y:S01]  /*2ab0*/  LDGDEPBAR ;  /* 0x00000000000079af */ /* 0x000e220000000000 */
[----:B------:R3:W4:Y:S01]  /*2ac0*/  MUFU.TANH R20, R5 ;  /* 0x0000000500147308 */ /* 0x0007220000002400 */
[----:B------:R-:W-:-:S02]  /*2ad0*/  IMAD.IADD R6, R129, 0x1, -R6 ;  /* 0x0000000181067824 */ /* 0x000fc400078e0a06 */
[----:B-1----:R-:W-:-:S05]  /*2ae0*/  FMUL.FTZ R4, R48, c[0x0][0x320] ;  /* 0x0000c80030047a20 */ /* 0x002fca0000410000 */
[----:B------:R1:W1:Y:S01]  /*2af0*/  MUFU.TANH R16, R10 ;  /* 0x0000000a00107308 */ /* 0x0002620000002400 */
[----:B---3--:R-:W-:-:S07]  /*2b00*/  LEA.HI R5, R7, R123, RZ, 0x2 ;  /* 0x0000007b07057211 */ /* 0x008fce00078f10ff */
[----:B------:R3:W2:Y:S01]  /*2b10*/  MUFU.TANH R23, R4 ;  /* 0x0000000400177308 */ /* 0x0006a20000002400 */
[----:B------:R-:W-:Y:S01]  /*2b20*/  FMUL.FTZ R7, R45, c[0x0][0x320] ;  /* 0x0000c8002d077a20 */ /* 0x000fe20000410000 */
[----:B------:R-:W-:-:S06]  /*2b30*/  LOP3.LUT R5, R5, 0xffffffc, RZ, 0xc0, !PT ;  /* 0x0ffffffc05057812 */ /* 0x000fcc00078ec0ff */
[----:B------:R-:W2:Y:S01]  /*2b40*/  MUFU.TANH R17, R7 ;  /* 0x0000000700117308 */ /* 0x000ea20000002400 */
[----:B------:R-:W-:Y:S01]  /*2b50*/  IMAD.IADD R8, R123, 0x1, -R5 ;  /* 0x000000017b087824 */ /* 0x000fe200078e0a05 */
[----:B------:R-:W-:Y:S01]  /*2b60*/  LEA.HI R5, R6, R6, RZ, 0x1 ;  /* 0x0000000606057211 */ /* 0x000fe200078f08ff */
[----:B-1----:R-:W-:Y:S02]  /*2b70*/  FMUL.FTZ R10, R41, c[0x0][0x320] ;  /* 0x0000c800290a7a20 */ /* 0x002fe40000410000 */
[----:B---3--:R-:W-:-:S03]  /*2b80*/  FMUL.FTZ R4, R49, c[0x0][0x320] ;  /* 0x0000c80031047a20 */ /* 0x008fc60000410000 */
[----:B------:R-:W1:Y:S08]  /*2b90*/  MUFU.TANH R15, R10 ;  /* 0x0000000a000f7308 */ /* 0x000e700000002400 */
[----:B------:R3:W1:Y:S02]  /*2ba0*/  MUFU.TANH R21, R4 ;  /* 0x0000000400157308 */ /* 0x0006640000002400 */
[----:B---3--:R-:W-:-:S05]  /*2bb0*/  LOP3.LUT R4, R124, 0xffffffe0, RZ, 0xc0, !PT ;  /* 0xffffffe07c047812 */ /* 0x008fca00078ec0ff */
[----:B------:R-:W-:-:S05]  /*2bc0*/  IMAD.IADD R4, R129, 0x1, -R4 ;  /* 0x0000000181047824 */ /* 0x000fca00078e0a04 */
[----:B------:R-:W-:-:S04]  /*2bd0*/  SHF.R.S32.HI R9, RZ, 0x1f, R4 ;  /* 0x0000001fff097819 */ /* 0x000fc80000011404 */
[----:B------:R-:W-:-:S04]  /*2be0*/  LEA.HI R9, R9, R4, RZ, 0x2 ;  /* 0x0000000409097211 */ /* 0x000fc800078f10ff */
[----:B------:R-:W-:-:S05]  /*2bf0*/  LEA.HI.SX32 R7, R9, UR17, 0x1e ;  /* 0x0000001109077c11 */ /* 0x000fca000f8ff2ff */
[----:B------:R-:W-:Y:S01]  /*2c00*/  IMAD R11, R8, 0x10, R7 ;  /* 0x00000010080b7824 */ /* 0x000fe200078e0207 */
[C---:B------:R-:W-:Y:S02]  /*2c10*/  SHF.L.U32 R7, R5.reuse, 0x5, RZ ;  /* 0x0000000505077819 */ /* 0x040fe400000006ff */
[----:B------:R-:W-:Y:S02]  /*2c20*/  LOP3.LUT R8, R5, 0x1ffffffe, RZ, 0xc0, !PT ;  /* 0x1ffffffe05087812 */ /* 0x000fe400078ec0ff */
[----:B------:R-:W-:Y:S02]  /*2c30*/  LOP3.LUT R5, R7, 0xffffffc0, RZ, 0xc0, !PT ;  /* 0xffffffc007057812 */ /* 0x000fe400078ec0ff */
[----:B------:R-:W-:Y:S01]  /*2c40*/  IADD3.X R7, R28, c[0x0][0x1d0], RZ, PT, !PT ;  /* 0x000074001c077a10 */ /* 0x000fe20003ffe4ff */
[----:B------:R-:W-:Y:S02]  /*2c50*/  IMAD.IADD R6, R6, 0x1, -R8 ;  /* 0x0000000106067824 */ /* 0x000fe400078e0a08 */
[----:B------:R-:W-:-:S02]  /*2c60*/  IMAD.IADD R5, R5, 0x1, R11 ;  /* 0x0000000105057824 */ /* 0x000fc400078e020b */
[----:B------:R-:W-:Y:S02]  /*2c70*/  FMUL.FTZ R8, R33, c[0x0][0x320] ;  /* 0x0000c80021087a20 */ /* 0x000fe40000410000 */
[----:B------:R-:W-:Y:S02]  /*2c80*/  IMAD R12, R6, 0x8, R5 ;  /* 0x00000008060c7824 */ /* 0x000fe400078e0205 */
[----:B------:R-:W-:Y:S02]  /*2c90*/  FMUL.FTZ R5, R36, c[0x0][0x320] ;  /* 0x0000c80024057a20 */ /* 0x000fe40000410000 */
[----:B------:R-:W-:Y:S01]  /*2ca0*/  @P1 IMAD.HI.U32 R6, R12, c[0x0][0x2c8], RZ ;  /* 0x0000b2000c061a27 */ /* 0x000fe200078e00ff */
[----:B------:R3:W-:Y:S01]  /*2cb0*/  STL [R1+0x28], R12 ;  /* 0x0000280c01007387 */ /* 0x0007e20000100800 */
[----:B------:R5:W1:Y:S01]  /*2cc0*/  MUFU.TANH R13, R5 ;  /* 0x00000005000d7308 */ /* 0x000a620000002400 */
[----:B------:R-:W-:Y:S02]  /*2cd0*/  MOV R10, R12 ;  /* 0x0000000c000a7202 */ /* 0x000fe40000000f00 */
[----:B------:R-:W-:-:S02]  /*2ce0*/  @P0 SHF.R.U32.HI R10, RZ, c[0x0][0x2cc], R6 ;  /* 0x0000b300ff0a0a19 */ /* 0x000fc40000011606 */
[----:B------:R-:W-:-:S03]  /*2cf0*/  PLOP3.LUT P0, PT, PT, PT, UP2, 0x40, 0x0 ;  /* 0x000000000000781c */ /* 0x000fc60003f0e828 */
[----:B------:R-:W1:Y:S01]  /*2d00*/  SHFL.IDX PT, R6, R10, RZ, 0x1c1f ;  /* 0x001c1fff0a067589 */ /* 0x000e6200000e0000 */
[----:B-----5:R-:W-:-:S04]  /*2d10*/  FMUL.FTZ R5, R37, c[0x0][0x320] ;  /* 0x0000c80025057a20 */ /* 0x020fc80000410000 */
[----:B---3--:R3:W1:Y:S02]  /*2d20*/  MUFU.TANH R12, R5 ;  /* 0x00000005000c7308 */ /* 0x0086640000002400 */
[----:B---3--:R-:W-:-:S06]  /*2d30*/  FMUL.FTZ R5, R32, c[0x0][0x320] ;  /* 0x0000c80020057a20 */ /* 0x008fcc0000410000 */
[----:B------:R3:W1:Y:S02]  /*2d40*/  MUFU.TANH R11, R5 ;  /* 0x00000005000b7308 */ /* 0x0006640000002400 */
[----:B---3--:R-:W-:-:S06]  /*2d50*/  LOP3.LUT R5, R9, 0x7ffffffc, RZ, 0xc0, !PT ;  /* 0x7ffffffc09057812 */ /* 0x008fcc00078ec0ff */
[----:B------:R-:W3:Y:S01]  /*2d60*/  MUFU.TANH R9, R8 ;  /* 0x0000000800097308 */ /* 0x000ee20000002400 */
[----:B------:R-:W-:Y:S02]  /*2d70*/  IMAD.IADD R4, R4, 0x1, -R5 ;  /* 0x0000000104047824 */ /* 0x000fe400078e0a05 */
[----:B------:R-:W-:Y:S02]  /*2d80*/  FMUL.FTZ R5, R52, c[0x0][0x320] ;  /* 0x0000c80034057a20 */ /* 0x000fe40000410000 */
[----:B------:R-:W-:-:S03]  /*2d90*/  IMAD.SHL.U32 R22, R4, 0x2, RZ ;  /* 0x0000000204167824 */ /* 0x000fc600078e00ff */
[----:B------:R5:W2:Y:S02]  /*2da0*/  MUFU.TANH R8, R5 ;  /* 0x0000000500087308 */ /* 0x000aa40000002400 */
[----:B------:R-:W-:Y:S01]  /*2db0*/  IADD3 R4, R7, -c[0x0][0x168], -R22 ;  /* 0x80005a0007047a10 */ /* 0x000fe20007ffe816 */
[----:B------:R2:W-:Y:S01]  /*2dc0*/  STL [R1], R22 ;  /* 0x0000001601007387 */ /* 0x0005e20000100800 */
[----:B------:R-:W-:Y:S02]  /*2dd0*/  IADD3 R18, -R22, c[0x0][0x1d0], R28 ;  /* 0x0000740016127a10 */ /* 0x000fe40007ffe11c */
[C---:B------:R-:W-:Y:S02]  /*2de0*/  IADD3 R14, R4.reuse, c[0x0][0x328], RZ ;  /* 0x0000ca00040e7a10 */ /* 0x040fe40007ffe0ff */
[----:B------:R-:W-:-:S05]  /*2df0*/  IADD3 R19, R4, UR6, RZ ;  /* 0x0000000604137c10 */ /* 0x000fca000fffe0ff */
[--C-:B-1----:R-:W-:Y:S02]  /*2e00*/  IMAD.IADD R4, R19, 0x1, R6.reuse ;  /* 0x0000000113047824 */ /* 0x102fe400078e0206 */
[----:B-----5:R-:W-:-:S05]  /*2e10*/  IMAD.IADD R5, R14, 0x1, R6 ;  /* 0x000000010e057824 */ /* 0x020fca00078e0206 */
[----:B------:R-:W-:Y:S02]  /*2e20*/  IMNMX R5, R5, R18, PT ;  /* 0x0000001205057217 */ /* 0x000fe40003800200 */
[----:B--2---:R-:W-:Y:S01]  /*2e30*/  IADD3 R22, R28, -R22, RZ ;  /* 0x800000161c167210 */ /* 0x004fe20007ffe0ff */
[----:B------:R-:W-:Y:S05]  /*2e40*/  @P0 BRA `(.L_x_882) ;  /* 0x0000015000000947 */ /* 0x000fea0003800000 */
[----:B---34-:R-:W-:Y:S01]  /*2e50*/  IADD3 R6, R6, c[0x0][0x1d0], RZ ;  /* 0x0000740006067a10 */ /* 0x018fe20007ffe0ff */
        /* <DEDUP_REMOVED lines=11> */
.L_x_884:
[----:B------:R-:W-:-:S04]  /*2f10*/  MOV R7, c[0x0][0x32c] ;  /* 0x0000cb0000077a02 */ /* 0x000fc80000000f00 */
[----:B------:R-:W-:-:S13]  /*2f20*/  ISETP.NE.AND P0, PT, R7, 0x1, PT ;  /* 0x000000010700780c */ /* 0x000fda0003f05270 */
[----:B------:R-:W-:-:S05]  /*2f30*/  @P0 IMAD.HI.U32 R7, R6, c[0x0][0x330], RZ ;  /* 0x0000cc0006070a27 */ /* 0x000fca00078e00ff */
[----:B------:R-:W-:Y:S02]  /*2f40*/  @P0 SHF.R.U32.HI R6, RZ, c[0x0][0x334], R7 ;  /* 0x0000cd00ff060a19 */ /* 0x000fe40000011607 */
.L_x_885:
[----:B------:R-:W-:Y:S05]  /*2f50*/  BSYNC B0 ;  /* 0x0000000000007941 */ /* 0x000fea0003800000 */
.L_x_883:
[----:B------:R-:W-:-:S05]  /*2f60*/  IMAD R6, R6, c[0x0][0x32c], R22 ;  /* 0x0000cb0006067a24 */ /* 0x000fca00078e0216 */
[----:B------:R-:W-:Y:S02]  /*2f70*/  IADD3 R7, R6, c[0x0][0x32c], RZ ;  /* 0x0000cb0006077a10 */ /* 0x000fe40007ffe0ff */
[----:B------:R-:W-:Y:S02]  /*2f80*/  IMNMX R4, R4, R6, !PT ;  /* 0x0000000604047217 */ /* 0x000fe40007800200 */
[----:B------:R-:W-:Y:S02]  /*2f90*/  IMNMX R5, R5, R7, PT ;  /* 0x0000000705057217 */ /* 0x000fe40003800200 */
.L_x_882:
[C---:B---34-:R-:W-:Y:S01]  /*2fa0*/  ISETP.GE.AND P0, PT, R28.reuse, 0x2, PT ;  /* 0x000000021c00780c */ /* 0x058fe20003f06270 */
[----:B------:R-:W1:Y:S01]  /*2fb0*/  SHFL.IDX PT, R6, R10, 0x1, 0x1c1f ;  /* 0x003c1f000a067f89 */ /* 0x000e6200000e0000 */
[----:B------:R-:W-:Y:S02]  /*2fc0*/  ISETP.GE.AND P2, PT, R28, 0xa, PT ;  /* 0x0000000a1c00780c */ /* 0x000fe40003f46270 */
[----:B------:R-:W-:Y:S02]  /*2fd0*/  P2R R32, PR, RZ, 0x1 ;  /* 0x00000001ff207803 */ /* 0x000fe40000000000 */
[----:B------:R-:W-:-:S02]  /*2fe0*/  ISETP.GT.AND P0, PT, R4, 0x1, !P0 ;  /* 0x000000010400780c */ /* 0x000fc40004704270 */
[----:B------:R-:W-:Y:S02]  /*2ff0*/  ISETP.GE.AND P1, PT, R28, 0x9, PT ;  /* 0x000000091c00780c */ /* 0x000fe40003f26270 */
[----:B------:R-:W-:Y:S02]  /*3000*/  ISETP.LT.OR P0, PT, R5, 0x2, P0 ;  /* 0x000000020500780c */ /* 0x000fe40000701670 */
[----:B------:R-:W-:Y:S02]  /*3010*/  P2R R31, PR, RZ, 0x2 ;  /* 0x00000002ff1f7803 */ /* 0x000fe40000000000 */
[----:B------:R-:W-:Y:S02]  /*3020*/  FSEL R40, R24, -INF , !P0 ;  /* 0xff80000018287808 */ /* 0x000fe40004000000 */
[----:B------:R-:W-:Y:S02]  /*3030*/  ISETP.GT.AND P0, PT, R4, 0x9, !P2 ;  /* 0x000000090400780c */ /* 0x000fe40005704270 */
[----:B------:R-:W-:-:S02]  /*3040*/  P2R R30, PR, RZ, 0x4 ;  /* 0x00000004ff1e7803 */ /* 0x000fc40000000000 */
[----:B------:R-:W-:Y:S02]  /*3050*/  ISETP.LT.OR P0, PT, R5, 0xa, P0 ;  /* 0x0000000a0500780c */ /* 0x000fe40000701670 */
[----:B------:R-:W-:Y:S02]  /*3060*/  ISETP.GT.AND P1, PT, R4, 0x8, !P1 ;  /* 0x000000080400780c */ /* 0x000fe40004f24270 */
[----:B------:R-:W-:Y:S02]  /*3070*/  ISETP.GE.AND P2, PT, R28, 0x11, PT ;  /* 0x000000111c00780c */ /* 0x000fe40003f46270 */
[----:B------:R-:W-:Y:S02]  /*3080*/  FSEL R41, R21, -INF , !P0 ;  /* 0xff80000015297808 */ /* 0x000fe40004000000 */
[----:B------:R-:W-:Y:S02]  /*3090*/  ISETP.LT.OR P1, PT, R5, 0x9, P1 ;  /* 0x000000090500780c */ /* 0x000fe40000f21670 */
[----:B------:R-:W-:-:S02]  /*30a0*/  ISETP.GT.AND P0, PT, R4, 0x10, !P2 ;  /* 0x000000100400780c */ /* 0x000fc40005704270 */
[----:B------:R-:W-:Y:S02]  /*30b0*/  FSEL R44, R23, -INF , !P1 ;  /* 0xff800000172c7808 */ /* 0x000fe40004800000 */
[----:B------:R-:W-:Y:S02]  /*30c0*/  ISETP.LT.OR P0, PT, R5, 0x11, P0 ;  /* 0x000000110500780c */ /* 0x000fe40000701670 */
[----:B------:R-:W-:Y:S02]  /*30d0*/  ISETP.GE.AND P1, PT, R28, 0x12, PT ;  /* 0x000000121c00780c */ /* 0x000fe40003f26270 */
[----:B------:R-:W-:Y:S02]  /*30e0*/  FSEL R53, R20, -INF , !P0 ;  /* 0xff80000014357808 */ /* 0x000fe40004000000 */
[----:B------:R-:W-:Y:S02]  /*30f0*/  ISETP.GT.AND P0, PT, R4, 0x11, !P1 ;  /* 0x000000110400780c */ /* 0x000fe40004f04270 */
[----:B------:R-:W-:-:S02]  /*3100*/  P2R R27, PR, RZ, 0x2 ;  /* 0x00000002ff1b7803 */ /* 0x000fc40000000000 */
[----:B------:R-:W-:Y:S02]  /*3110*/  ISETP.LT.OR P0, PT, R5, 0x12, P0 ;  /* 0x000000120500780c */ /* 0x000fe40000701670 */
[----:B------:R-:W-:Y:S02]  /*3120*/  ISETP.GE.AND P1, PT, R28, 0x19, PT ;  /* 0x000000191c00780c */ /* 0x000fe40003f26270 */
[----:B------:R-:W-:Y:S02]  /*3130*/  FSEL R56, R17, -INF , !P0 ;  /* 0xff80000011387808 */ /* 0x000fe40004000000 */
[----:B------:R-:W-:Y:S02]  /*3140*/  ISETP.GT.AND P0, PT, R4, 0x18, !P1 ;  /* 0x000000180400780c */ /* 0x000fe40004f04270 */
[----:B------:R-:W-:Y:S02]  /*3150*/  P2R R26, PR, RZ, 0x2 ;  /* 0x00000002ff1a7803 */ /* 0x000fe40000000000 */
[----:B------:R-:W-:-:S02]  /*3160*/  ISETP.LT.OR P0, PT, R5, 0x19, P0 ;  /* 0x000000190500780c */ /* 0x000fc40000701670 */
[----:B------:R-:W-:Y:S02]  /*3170*/  ISETP.GE.AND P1, PT, R28, 0x1a, PT ;  /* 0x0000001a1c00780c */ /* 0x000fe40003f26270 */
[----:B------:R-:W-:Y:S02]  /*3180*/  FSEL R57, R16, -INF , !P0 ;  /* 0xff80000010397808 */ /* 0x000fe40004000000 */
[----:B------:R-:W-:Y:S02]  /*3190*/  ISETP.GT.AND P0, PT, R4, 0x19, !P1 ;  /* 0x000000190400780c */ /* 0x000fe40004f04270 */
[C---:B------:R-:W-:Y:S02]  /*31a0*/  ISETP.GE.AND P6, PT, R28.reuse, 0x21, PT ;  /* 0x000000211c00780c */ /* 0x040fe40003fc6270 */
[----:B------:R-:W-:Y:S02]  /*31b0*/  ISETP.LT.OR P0, PT, R5, 0x1a, P0 ;  /* 0x0000001a0500780c */ /* 0x000fe40000701670 */
[----:B------:R-:W-:-:S02]  /*31c0*/  ISETP.GE.AND P5, PT, R28, 0x22, PT ;  /* 0x000000221c00780c */ /* 0x000fc40003fa6270 */
[----:B------:R-:W-:Y:S02]  /*31d0*/  FSEL R58, R15, -INF , !P0 ;  /* 0xff8000000f3a7808 */ /* 0x000fe40004000000 */
[----:B------:R-:W-:Y:S02]  /*31e0*/  ISETP.GT.AND P0, PT, R4, 0x20, !P6 ;  /* 0x000000200400780c */ /* 0x000fe40007704270 */
[----:B------:R-:W-:Y:S02]  /*31f0*/  P2R R29, PR, RZ, 0x4 ;  /* 0x00000004ff1d7803 */ /* 0x000fe40000000000 */
[----:B------:R-:W-:Y:S02]  /*3200*/  ISETP.LT.OR P0, PT, R5, 0x21, P0 ;  /* 0x000000210500780c */ /* 0x000fe40000701670 */
[----:B------:R-:W-:Y:S02]  /*3210*/  ISETP.GE.AND P2, PT, R28, 0x29, PT ;  /* 0x000000291c00780c */ /* 0x000fe40003f46270 */
[----:B------:R-:W-:-:S02]  /*3220*/  FSEL R167, R13, -INF , !P0 ;  /* 0xff8000000da77808 */ /* 0x000fc40004000000 */
[----:B------:R-:W-:Y:S02]  /*3230*/  ISETP.GT.AND P0, PT, R4, 0x21, !P5 ;  /* 0x000000210400780c */ /* 0x000fe40006f04270 */
[----:B------:R-:W-:Y:S02]  /*3240*/  P2R R33, PR, RZ, 0x2 ;  /* 0x00000002ff217803 */ /* 0x000fe40000000000 */
[----:B------:R-:W-:Y:S02]  /*3250*/  ISETP.LT.OR P0, PT, R5, 0x22, P0 ;  /* 0x000000220500780c */ /* 0x000fe40000701670 */
[----:B------:R-:W-:Y:S02]  /*3260*/  ISETP.GE.AND P1, PT, R28, 0x1, PT ;  /* 0x000000011c00780c */ /* 0x000fe40003f26270 */
[----:B------:R-:W-:Y:S02]  /*3270*/  FSEL R163, R12, -INF , !P0 ;  /* 0xff8000000ca37808 */ /* 0x000fe40004000000 */
[----:B------:R-:W-:-:S02]  /*3280*/  ISETP.GT.AND P0, PT, R4, 0x28, !P2 ;  /* 0x000000280400780c */ /* 0x000fc40005704270 */
[----:B------:R-:W-:Y:S02]  /*3290*/  P2R R25, PR, RZ, 0x2 ;  /* 0x00000002ff197803 */ /* 0x000fe40000000000 */
[----:B------:R-:W-:-:S04]  /*32a0*/  ISETP.LT.OR P0, PT, R5, 0x29, P0 ;  /* 0x000000290500780c */ /* 0x000fc80000701670 */
[----:B------:R-:W-:Y:S02]  /*32b0*/  FSEL R168, R11, -INF , !P0 ;  /* 0xff8000000ba87808 */ /* 0x000fe40004000000 */
[----:B------:R-:W-:Y:S02]  /*32c0*/  ISETP.GT.AND P0, PT, R4, RZ, !P1 ;  /* 0x000000ff0400720c */ /* 0x000fe40004f04270 */
[----:B------:R-:W-:Y:S02]  /*32d0*/  ISETP.GE.AND P1, PT, R28, 0x2a, PT ;  /* 0x0000002a1c00780c */ /* 0x000fe40003f26270 */
[----:B------:R-:W-:-:S04]  /*32e0*/  ISETP.LT.OR P0, PT, R5, 0x1, P0 ;  /* 0x000000010500780c */ /* 0x000fc80000701670 */
[----:B------:R-:W-:Y:S02]  /*32f0*/  FSEL R37, R8, -INF , !P0 ;  /* 0xff80000008257808 */ /* 0x000fe40004000000 */
[----:B------:R-:W-:Y:S01]  /*3300*/  ISETP.GT.AND P0, PT, R4, 0x29, !P1 ;  /* 0x000000290400780c */ /* 0x000fe20004f04270 */
[----:B------:R-:W-:-:S03]  /*3310*/  FMUL.FTZ R4, R43, c[0x0][0x320] ;  /* 0x0000c8002b047a20 */ /* 0x000fc60000410000 */
[----:B------:R-:W-:Y:S01]  /*3320*/  ISETP.LT.OR P0, PT, R5, 0x2a, P0 ;  /* 0x0000002a0500780c */ /* 0x000fe20000701670 */
[----:B------:R2:W3:Y:S01]  /*3330*/  MUFU.TANH R24, R4 ;  /* 0x0000000400187308 */ /* 0x0004e20000002400 */
[----:B------:R-:W-:Y:S02]  /*3340*/  FMUL.FTZ R5, R34, c[0x0][0x320] ;  /* 0x0000c80022057a20 */ /* 0x000fe40000410000 */
[----:B------:R-:W-:Y:S02]  /*3350*/  FSEL R162, R9, -INF , !P0 ;  /* 0xff80000009a27808 */ /* 0x000fe40004000000 */
[----:B------:R-:W-:-:S03]  /*3360*/  PLOP3.LUT P0, PT, PT, PT, UP2, 0x40, 0x0 ;  /* 0x000000000000781c */ /* 0x000fc60003f0e828 */
[----:B------:R1:W4:Y:S01]  /*3370*/  MUFU.TANH R13, R5 ;  /* 0x00000005000d7308 */ /* 0x0003220000002400 */
[----:B--2---:R-:W-:-:S07]  /*3380*/  FMUL.FTZ R4, R54, c[0x0][0x320] ;  /* 0x0000c80036047a20 */ /* 0x004fce0000410000 */
[----:B------:R2:W2:Y:S01]  /*3390*/  MUFU.TANH R23, R4 ;  /* 0x0000000400177308 */ /* 0x0004a20000002400 */
[----:B-1----:R-:W-:-:S05]  /*33a0*/  IMAD.IADD R5, R14, 0x1, R6 ;  /* 0x000000010e057824 */ /* 0x002fca00078e0206 */
[----:B------:R-:W-:Y:S01]  /*33b0*/  IMNMX R5, R5, R18, PT ;  /* 0x0000001205057217 */ /* 0x000fe20003800200 */
[----:B--2---:R-:W-:-:S04]  /*33c0*/  FMUL.FTZ R4, R55, c[0x0][0x320] ;  /* 0x0000c80037047a20 */ /* 0x004fc80000410000 */
[----:B------:R1:W2:Y:S02]  /*33d0*/  MUFU.TANH R21, R4 ;  /* 0x0000000400157308 */ /* 0x0002a40000002400 */
[----:B-1----:R-:W-:-:S06]  /*33e0*/  FMUL.FTZ R4, R38, c[0x0][0x320] ;  /* 0x0000c80026047a20 */ /* 0x002fcc0000410000 */
[----:B------:R1:W1:Y:S02]  /*33f0*/  MUFU.TANH R20, R4 ;  /* 0x0000000400147308 */ /* 0x0002640000002400 */
        /* <DEDUP_REMOVED lines=14> */
[----:B-1----:R-:W-:Y:S01]  /*34e0*/  IMAD.IADD R4, R19, 0x1, R6 ;  /* 0x0000000113047824 */ /* 0x002fe200078e0206 */
[----:B------:R-:W-:Y:S05]  /*34f0*/  @P0 BRA `(.L_x_886) ;  /* 0x0000015000000947 */ /* 0x000fea0003800000 */
        /* <DEDUP_REMOVED lines=12> */
.L_x_888:
[----:B------:R-:W-:-:S04]  /*35c0*/  MOV R7, c[0x0][0x32c] ;  /* 0x0000cb0000077a02 */ /* 0x000fc80000000f00 */
[----:B------:R-:W-:-:S13]  /*35d0*/  ISETP.NE.AND P0, PT, R7, 0x1, PT ;  /* 0x000000010700780c */ /* 0x000fda0003f05270 */
[----:B------:R-:W-:-:S05]  /*35e0*/  @P0 IMAD.HI.U32 R7, R6, c[0x0][0x330], RZ ;  /* 0x0000cc0006070a27 */ /* 0x000fca00078e00ff */
[----:B------:R-:W-:Y:S02]  /*35f0*/  @P0 SHF.R.U32.HI R6, RZ, c[0x0][0x334], R7 ;  /* 0x0000cd00ff060a19 */ /* 0x000fe40000011607 */
.L_x_889:
[----:B------:R-:W-:Y:S05]  /*3600*/  BSYNC B0 ;  /* 0x0000000000007941 */ /* 0x000fea0003800000 */
.L_x_887:
[----:B------:R-:W-:-:S05]  /*3610*/  IMAD R6, R6, c[0x0][0x32c], R22 ;  /* 0x0000cb0006067a24 */ /* 0x000fca00078e0216 */
[----:B------:R-:W-:Y:S02]  /*3620*/  IADD3 R7, R6, c[0x0][0x32c], RZ ;  /* 0x0000cb0006077a10 */ /* 0x000fe40007ffe0ff */
[----:B------:R-:W-:Y:S02]  /*3630*/  IMNMX R4, R4, R6, !PT ;  /* 0x0000000604047217 */ /* 0x000fe40007800200 */
[----:B------:R-:W-:Y:S02]  /*3640*/  IMNMX R5, R5, R7, PT ;  /* 0x0000000705057217 */ /* 0x000fe40003800200 */
.L_x_886:
[----:B--234-:R-:W-:Y:S01]  /*3650*/  ISETP.NE.AND P0, PT, R32, RZ, PT ;  /* 0x000000ff2000720c */ /* 0x01cfe20003f05270 */
[----:B------:R-:W1:Y:S03]  /*3660*/  SHFL.IDX PT, R6, R10, 0x2, 0x1c1f ;  /* 0x005c1f000a067f89 */ /* 0x000e6600000e0000 */
        /* <DEDUP_REMOVED lines=36> */
[----:B------:R-:W-:-:S04]  /*38b0*/  ISETP.NE.AND P0, PT, R25, RZ, PT ;  /* 0x000000ff1900720c */ /* 0x000fc80003f05270 */
[----:B------:R-:W-:-:S04]  /*38c0*/  ISETP.GT.AND P0, PT, R4, RZ, !P0 ;  /* 0x000000ff0400720c */ /* 0x000fc80004704270 */
        /* <DEDUP_REMOVED lines=46> */
.L_x_892:
[----:B------:R-:W-:-:S04]  /*3bb0*/  MOV R7, c[0x0][0x32c] ;  /* 0x0000cb0000077a02 */ /* 0x000fc80000000f00 */
[----:B------:R-:W-:-:S13]  /*3bc0*/  ISETP.NE.AND P0, PT, R7, 0x1, PT ;  /* 0x000000010700780c */ /* 0x000fda0003f05270 */
[----:B------:R-:W-:-:S05]  /*3bd0*/  @P0 IMAD.HI.U32 R7, R6, c[0x0][0x330], RZ ;  /* 0x0000cc0006070a27 */ /* 0x000fca00078e00ff */
[----:B------:R-:W-:Y:S02]  /*3be0*/  @P0 SHF.R.U32.HI R6, RZ, c[0x0][0x334], R7 ;  /* 0x0000cd00ff060a19 */ /* 0x000fe40000011607 */
.L_x_893:
[----:B------:R-:W-:Y:S05]  /*3bf0*/  BSYNC B0 ;  /* 0x0000000000007941 */ /* 0x000fea0003800000 */
.L_x_891:
[----:B------:R-:W-:-:S05]  /*3c00*/  IMAD R6, R6, c[0x0][0x32c], R22 ;  /* 0x0000cb0006067a24 */ /* 0x000fca00078e0216 */
[----:B------:R-:W-:Y:S02]  /*3c10*/  IADD3 R7, R6, c[0x0][0x32c], RZ ;  /* 0x0000cb0006077a10 */ /* 0x000fe40007ffe0ff */
[----:B------:R-:W-:Y:S02]  /*3c20*/  IMNMX R4, R4, R6, !PT ;  /* 0x0000000604047217 */ /* 0x000fe40007800200 */
[----:B------:R-:W-:Y:S02]  /*3c30*/  IMNMX R5, R5, R7, PT ;  /* 0x0000000705057217 */ /* 0x000fe40003800200 */
.L_x_890:
[----:B--234-:R-:W-:-:S04]  /*3c40*/  ISETP.NE.AND P0, PT, R32, RZ, PT ;  /* 0x000000ff2000720c */ /* 0x01cfc80003f05270 */
        /* <DEDUP_REMOVED lines=43> */
[----:B------:R1:W2:Y:S01]  /*3f00*/  MUFU.TANH R55, R4 ;  /* 0x0000000400377308 */ /* 0x0002a20000002400 */
[----:B------:R-:W-:Y:S02]  /*3f10*/  FMUL.FTZ R5, R62, c[0x0][0x320] ;  /* 0x0000c8003e057a20 */ /* 0x000fe40000410000 */
[----:B------:R-:W-:Y:S02]  /*3f20*/  FSEL R189, R9, -INF , !P0 ;  /* 0xff80000009bd7808 */ /* 0x000fe40004000000 */
[----:B------:R-:W-:-:S03]  /*3f30*/  PLOP3.LUT P0, PT, PT, PT, UP2, 0x40, 0x0 ;  /* 0x000000000000781c */ /* 0x000fc60003f0e828 */
[----:B------:R3:W4:Y:S01]  /*3f40*/  MUFU.TANH R60, R5 ;  /* 0x00000005003c7308 */ /* 0x0007220000002400 */
[----:B-1----:R-:W-:-:S07]  /*3f50*/  FMUL.FTZ R4, R87, c[0x0][0x320] ;  /* 0x0000c80057047a20 */ /* 0x002fce0000410000 */
[----:B------:R1:W1:Y:S01]  /*3f60*/  MUFU.TANH R16, R4 ;  /* 0x0000000400107308 */ /* 0x0002620000002400 */
[----:B---3--:R-:W-:-:S07]  /*3f70*/  FMUL.FTZ R5, R63, c[0x0][0x320] ;  /* 0x0000c8003f057a20 */ /* 0x008fce0000410000 */
[----:B------:R3:W2:Y:S01]  /*3f80*/  MUFU.TANH R59, R5 ;  /* 0x00000005003b7308 */ /* 0x0006a20000002400 */
[----:B-1----:R-:W-:-:S07]  /*3f90*/  FMUL.FTZ R4, R75, c[0x0][0x320] ;  /* 0x0000c8004b047a20 */ /* 0x002fce0000410000 */
[----:B------:R1:W1:Y:S01]  /*3fa0*/  MUFU.TANH R17, R4 ;  /* 0x0000000400117308 */ /* 0x0002620000002400 */
[----:B---3--:R-:W-:Y:S02]  /*3fb0*/  FMUL.FTZ R5, R70, c[0x0][0x320] ;  /* 0x0000c80046057a20 */ /* 0x008fe40000410000 */
[----:B-1----:R-:W-:-:S05]  /*3fc0*/  FMUL.FTZ R4, R86, c[0x0][0x320] ;  /* 0x0000c80056047a20 */ /* 0x002fca0000410000 */
[----:B------:R1:W3:Y:S02]  /*3fd0*/  MUFU.TANH R15, R4 ;  /* 0x00000004000f7308 */ /* 0x0002e40000002400 */
[----:B-1----:R-:W-:-:S06]  /*3fe0*/  FMUL.FTZ R4, R78, c[0x0][0x320] ;  /* 0x0000c8004e047a20 */ /* 0x002fcc0000410000 */
[----:B------:R1:W1:Y:S02]  /*3ff0*/  MUFU.TANH R13, R4 ;  /* 0x00000004000d7308 */ /* 0x0002640000002400 */
[----:B-1----:R-:W-:-:S06]  /*4000*/  FMUL.FTZ R4, R83, c[0x0][0x320] ;  /* 0x0000c80053047a20 */ /* 0x002fcc0000410000 */
[----:B------:R1:W1:Y:S02]  /*4010*/  MUFU.TANH R12, R4 ;  /* 0x00000004000c7308 */ /* 0x0002640000002400 */
[----:B-1----:R-:W-:-:S06]  /*4020*/  FMUL.FTZ R4, R74, c[0x0][0x320] ;  /* 0x0000c8004a047a20 */ /* 0x002fcc0000410000 */
[----:B------:R1:W1:Y:S02]  /*4030*/  MUFU.TANH R11, R4 ;  /* 0x00000004000b7308 */ /* 0x0002640000002400 */
[----:B-1----:R1:W5:Y:S06]  /*4040*/  SHFL.IDX PT, R4, R10, 0x3, 0x1c1f ;  /* 0x007c1f000a047f89 */ /* 0x00236c00000e0000 */
[----:B-1----:R1:W1:Y:S01]  /*4050*/  MUFU.TANH R10, R5 ;  /* 0x00000005000a7308 */ /* 0x0022620000002400 */
[--C-:B-----5:R-:W-:Y:S02]  /*4060*/  IMAD.IADD R9, R14, 0x1, R4.reuse ;  /* 0x000000010e097824 */ /* 0x120fe400078e0204 */
[----:B------:R-:W-:-:S03]  /*4070*/  IMAD.IADD R8, R19, 0x1, R4 ;  /* 0x0000000113087824 */ /* 0x000fc600078e0204 */
[----:B------:R-:W-:Y:S01]  /*4080*/  IMNMX R9, R9, R18, PT ;  /* 0x0000001209097217 */ /* 0x000fe20003800200 */
[----:B-1----:R-:W-:-:S04]  /*4090*/  FMUL.FTZ R5, R82, c[0x0][0x320] ;  /* 0x0000c80052057a20 */ /* 0x002fc80000410000 */
[----:B------:R1:W1:Y:S02]  /*40a0*/  MUFU.TANH R7, R5 ;  /* 0x0000000500077308 */ /* 0x0002640000002400 */
[----:B-1----:R-:W-:-:S06]  /*40b0*/  FMUL.FTZ R5, R79, c[0x0][0x320] ;  /* 0x0000c8004f057a20 */ /* 0x002fcc0000410000 */
[----:B------:R1:W1:Y:S01]  /*40c0*/  MUFU.TANH R6, R5 ;  /* 0x0000000500067308 */ /* 0x0002620000002400 */
[----:B------:R-:W-:Y:S05]  /*40d0*/  @P0 BRA `(.L_x_894) ;  /* 0x0000015000000947 */ /* 0x000fea0003800000 */
[----:B--234-:R-:W-:Y:S01]  /*40e0*/  IADD3 R4, R4, c[0x0][0x1d0], RZ ;  /* 0x0000740004047a10 */ /* 0x01cfe20007ffe0ff */
[----:B------:R-:W-:Y:S03]  /*40f0*/  BSSY B0, `(.L_x_895) ;  /* 0x000000f000007945 */ /* 0x000fe60003800000 */
[----:B------:R-:W-:-:S04]  /*4100*/  IADD3 R4, R4, -c[0x0][0x168], RZ ;  /* 0x80005a0004047a10 */ /* 0x000fc80007ffe0ff */
[----:B------:R-:W-:-:S13]  /*4110*/  ISETP.GT.AND P0, PT, R4, -0x1, PT ;  /* 0xffffffff0400780c */ /* 0x000fda0003f04270 */
[----:B------:R-:W-:Y:S05]  /*4120*/  @P0 BRA `(.L_x_896) ;  /* 0x0000007000000947 */ /* 0x000fea0003800000 */
[----:B-1----:R-:W-:Y:S01]  /*4130*/  IMAD.MOV.U32 R5, RZ, RZ, c[0x0][0x32c] ;  /* 0x0000cb00ff057624 */ /* 0x002fe200078e00ff */
[----:B------:R-:W-:-:S04]  /*4140*/  LOP3.LUT R4, RZ, R4, RZ, 0x33, !PT ;  /* 0x00000004ff047212 */ /* 0x000fc800078e33ff */
[----:B------:R-:W-:-:S13]  /*4150*/  ISETP.NE.AND P0, PT, R5, 0x1, PT ;  /* 0x000000010500780c */ /* 0x000fda0003f05270 */
[----:B------:R-:W-:-:S05]  /*4160*/  @P0 IMAD.HI.U32 R5, R4, c[0x0][0x330], RZ ;  /* 0x0000cc0004050a27 */ /* 0x000fca00078e00ff */
[----:B------:R-:W-:-:S04]  /*4170*/  @P0 SHF.R.U32.HI R4, RZ, c[0x0][0x334], R5 ;  /* 0x0000cd00ff040a19 */ /* 0x000fc80000011605 */
[----:B------:R-:W-:Y:S01]  /*4180*/  LOP3.LUT R4, RZ, R4, RZ, 0x33, !PT ;  /* 0x00000004ff047212 */ /* 0x000fe200078e33ff */
[----:B------:R-:W-:Y:S05]  /*4190*/  BRA `(.L_x_897) ;  /* 0x0000004000007947 */ /* 0x000fea0003800000 */
.L_x_896:
[----:B-1----:R-:W-:-:S04]  /*41a0*/  MOV R5, c[0x0][0x32c] ;  /* 0x0000cb0000057a02 */ /* 0x002fc80000000f00 */
[----:B------:R-:W-:-:S13]  /*41b0*/  ISETP.NE.AND P0, PT, R5, 0x1, PT ;  /* 0x000000010500780c */ /* 0x000fda0003f05270 */
[----:B------:R-:W-:-:S05]  /*41c0*/  @P0 IMAD.HI.U32 R5, R4, c[0x0][0x330], RZ ;  /* 0x0000cc0004050a27 */ /* 0x000fca00078e00ff */
[----:B------:R-:W-:Y:S02]  /*41d0*/  @P0 SHF.R.U32.HI R4, RZ, c[0x0][0x334], R5 ;  /* 0x0000cd00ff040a19 */ /* 0x000fe40000011605 */
.L_x_897:
[----:B------:R-:W-:Y:S05]  /*41e0*/  BSYNC B0 ;  /* 0x0000000000007941 */ /* 0x000fea0003800000 */
.L_x_895:
[----:B------:R-:W-:-:S05]  /*41f0*/  IMAD R4, R4, c[0x0][0x32c], R22 ;  /* 0x0000cb0004047a24 */ /* 0x000fca00078e0216 */
[----:B------:R-:W-:Y:S02]  /*4200*/  IADD3 R5, R4, c[0x0][0x32c], RZ ;  /* 0x0000cb0004057a10 */ /* 0x000fe40007ffe0ff */
[----:B------:R-:W-:Y:S02]  /*4210*/  IMNMX R8, R8, R4, !PT ;  /* 0x0000000408087217 */ /* 0x000fe40007800200 */
[----:B------:R-:W-:Y:S02]  /*4220*/  IMNMX R9, R9, R5, PT ;  /* 0x0000000509097217 */ /* 0x000fe40003800200 */
.L_x_894:
[----:B--234-:R-:W-:Y:S01]  /*4230*/  FMNMX.FTZ R137, R37, R40, !PT ;  /* 0x0000002825897209 */ /* 0x01cfe20007810000 */
[----:B------:R-:W-:Y:S01]  /*4240*/  IMAD.SHL.U32 R225, R0, 0x2, RZ ;  /* 0x0000000200e17824 */ /* 0x000fe200078e00ff */
[----:B------:R-:W-:Y:S01]  /*4250*/  FMNMX.FTZ R136, R28, R34, !PT ;  /* 0x000000221c887209 */ /* 0x000fe20007810000 */
[----:B------:R-:W-:Y:S01]  /*4260*/  STL [R1+0x60], R234 ;  /* 0x000060ea01007387 */ /* 0x000fe20000100800 */
[----:B------:R-:W-:Y:S01]  /*4270*/  FMNMX.FTZ R137, R44, R137, !PT ;  /* 0x000000892c897209 */ /* 0x000fe20007810000 */
[----:B------:R-:W-:Y:S01]  /*4280*/  IMAD R226, R3, 0x2, R225 ;  /* 0x0000000203e27824 */ /* 0x000fe200078e02e1 */
[----:B------:R-:W-:Y:S01]  /*4290*/  FMNMX.FTZ R136, R35, R136, !PT ;  /* 0x0000008823887209 */ /* 0x000fe20007810000 */
[----:B------:R-:W-:Y:S01]  /*42a0*/  STL [R1+0x5c], R233 ;  /* 0x00005ce901007387 */ /* 0x000fe20000100800 */
[----:B------:R-:W-:Y:S01]  /*42b0*/  FMNMX.FTZ R137, R41, R137, !PT ;  /* 0x0000008929897209 */ /* 0x000fe20007810000 */
[----:B------:R-:W-:Y:S01]  /*42c0*/  IMAD R227, R2, 0x2, R226 ;  /* 0x0000000202e37824 */ /* 0x000fe200078e02e2 */
[----:B------:R-:W-:Y:S01]  /*42d0*/  ISETP.NE.AND P0, PT, R32, RZ, PT ;  /* 0x000000ff2000720c */ /* 0x000fe20003f05270 */
[----:B------:R-:W-:Y:S01]  /*42e0*/  STL [R1+0x58], R232 ;  /* 0x000058e801007387 */ /* 0x000fe20000100800 */
[----:B------:R-:W-:Y:S01]  /*42f0*/  FMNMX.FTZ R137, R53, R137, !PT ;  /* 0x0000008935897209 */ /* 0x000fe20007810000 */
[----:B------:R-:W-:Y:S01]  /*4300*/  ULDC.64 UR4, c[0x0][0x2c8] ;  /* 0x0000b20000047ab9 */ /* 0x000fe20000000a00 */
[----:B------:R-:W-:Y:S01]  /*4310*/  FMNMX.FTZ R136, R36, R136, !PT ;  /* 0x0000008824887209 */ /* 0x000fe20007810000 */
[----:B------:R-:W-:Y:S01]  /*4320*/  STL [R1+0x54], R231 ;  /* 0x000054e701007387 */ /* 0x000fe20000100800 */
[----:B------:R-:W-:-:S02]  /*4330*/  FMNMX.FTZ R137, R56, R137, !PT ;  /* 0x0000008938897209 */ /* 0x000fc40007810000 */
[----:B------:R-:W-:Y:S01]  /*4340*/  ISETP.GT.AND P0, PT, R8, 0x1, !P0 ;  /* 0x000000010800780c */ /* 0x000fe20004704270 */
[----:B------:R-:W-:Y:S01]  /*4350*/  STL [R1+0x50], R230 ;  /* 0x000050e601007387 */ /* 0x000fe20000100800 */
[----:B------:R-:W-:Y:S02]  /*4360*/  FMNMX.FTZ R137, R57, R137, !PT ;  /* 0x0000008939897209 */ /* 0x000fe40007810000 */
[----:B------:R-:W-:Y:S01]  /*4370*/  FMNMX.FTZ R136, R38, R136, !PT ;  /* 0x0000008826887209 */ /* 0x000fe20007810000 */
[----:B------:R-:W-:Y:S01]  /*4380*/  STL [R1+0x4c], R229 ;  /* 0x00004ce501007387 */ /* 0x000fe20000100800 */
[----:B------:R-:W-:Y:S02]  /*4390*/  FMNMX.FTZ R137, R58, R137, !PT ;  /* 0x000000893a897209 */ /* 0x000fe40007810000 */
[----:B------:R-:W-:Y:S01]  /*43a0*/  ISETP.LT.OR P0, PT, R9, 0x2, P0 ;  /* 0x000000020900780c */ /* 0x000fe20000701670 */
[----:B------:R-:W-:Y:S01]  /*43b0*/  LDSM.16.MT88.4 R48, [R227+0x2080] ;  /* 0x00208000e330783b */ /* 0x000fe20000004200 */
[----:B------:R-:W-:-:S02]  /*43c0*/  FMNMX.FTZ R137, R167, R137, !PT ;  /* 0x00000089a7897209 */ /* 0x000fc40007810000 */
[----:B------:R-:W-:Y:S01]  /*43d0*/  FMNMX.FTZ R136, R39, R136, !PT ;  /* 0x0000008827887209 */ /* 0x000fe20007810000 */
[----:B------:R-:W-:Y:S01]  /*43e0*/  LDSM.16.MT88.4 R68, [R225+0x3880] ;  /* 0x00388000e144783b */ /* 0x000fe20000004200 */
[----:B------:R-:W-:Y:S02]  /*43f0*/  FMNMX.FTZ R137, R163, R137, !PT ;  /* 0x00000089a3897209 */ /* 0x000fe40007810000 */
[----:B------:R-:W-:Y:S01]  /*4400*/  FSEL R22, R16, -INF , !P0 ;  /* 0xff80000010167808 */ /* 0x000fe20004000000 */
[----:B------:R-:W-:Y:S01]  /*4410*/  LDSM.16.MT88.4 R76, [R226+0x3880] ;  /* 0x00388000e24c783b */ /* 0x000fe20000004200 */
[----:B------:R-:W-:Y:S02]  /*4420*/  FMNMX.FTZ R137, R168, R137, !PT ;  /* 0x00000089a8897209 */ /* 0x000fe40007810000 */
[----:B------:R-:W-:Y:S01]  /*4430*/  FMNMX.FTZ R136, R52, R136, !PT ;  /* 0x0000008834887209 */ /* 0x000fe20007810000 */
[----:B------:R-:W-:Y:S01]  /*4440*/  LDSM.16.MT88.4 R116, [R227+0x3880] ;  /* 0x00388000e374783b */ /* 0x000fe20000004200 */
[----:B------:R-:W-:-:S02]  /*4450*/  FMNMX.FTZ R137, R162, R137, !PT ;  /* 0x00000089a2897209 */ /* 0x000fc40007810000 */
[----:B------:R-:W-:Y:S01]  /*4460*/  ISETP.NE.AND P0, PT, R31, RZ, PT ;  /* 0x000000ff1f00720c */ /* 0x000fe20003f05270 */
[----:B------:R-:W-:Y:S01]  /*4470*/  LDSM.16.MT88.4 R72, [R225+0x2880] ;  /* 0x00288000e148783b */ /* 0x000fe20000004200 */
[----:B------:R-:W-:Y:S02]  /*4480*/  FMNMX.FTZ R136, R54, R136, !PT ;  /* 0x0000008836887209 */ /* 0x000fe40007810000 */
[----:B------:R-:W-:Y:S01]  /*4490*/  ISETP.GT.AND P0, PT, R8, 0x8, !P0 ;  /* 0x000000080800780c */ /* 0x000fe20004704270 */
[----:B------:R-:W2:Y:S01]  /*44a0*/  SHFL.BFLY PT, R4, R137, 0x2, 0x1f ;  /* 0x0c401f0089047f89 */ /* 0x000ea200000e0000 */
[----:B------:R-:W-:Y:S02]  /*44b0*/  FMNMX.FTZ R136, R158, R136, !PT ;  /* 0x000000889e887209 */ /* 0x000fe40007810000 */
[----:B------:R-:W-:Y:S01]  /*44c0*/  ISETP.LT.OR P0, PT, R9, 0x9, P0 ;  /* 0x000000090900780c */ /* 0x000fe20000701670 */
[----:B------:R-:W-:Y:S01]  /*44d0*/  LDSM.16.MT88.4 R64, [R226+0x2880] ;  /* 0x00288000e240783b */ /* 0x000fe20000004200 */
[----:B------:R-:W-:-:S02]  /*44e0*/  FMNMX.FTZ R136, R159, R136, !PT ;  /* 0x000000889f887209 */ /* 0x000fc40007810000 */
[----:B------:R-:W-:Y:S01]  /*44f0*/  FSEL R104, R7, -INF , !P0 ;  /* 0xff80000007687808 */ /* 0x000fe20004000000 */
[----:B------:R-:W-:Y:S01]  /*4500*/  STL [R1+0x48], R224 ;  /* 0x000048e001007387 */ /* 0x000fe20000100800 */
[----:B------:R-:W-:Y:S02]  /*4510*/  ISETP.NE.AND P0, PT, R30, RZ, PT ;  /* 0x000000ff1e00720c */ /* 0x000fe40003f05270 */
[----:B------:R-:W-:Y:S02]  /*4520*/  FMNMX.FTZ R136, R161, R136, !PT ;  /* 0x00000088a1887209 */ /* 0x000fe40007810000 */
[----:B------:R-:W-:Y:S02]  /*4530*/  ISETP.GT.AND P0, PT, R8, 0x9, !P0 ;  /* 0x000000090800780c */ /* 0x000fe40004704270 */
[----:B------:R-:W-:Y:S02]  /*4540*/  FMNMX.FTZ R136, R160, R136, !PT ;  /* 0x00000088a0887209 */ /* 0x000fe40007810000 */
[----:B------:R-:W-:-:S02]  /*4550*/  ISETP.LT.OR P0, PT, R9, 0xa, P0 ;  /* 0x0000000a0900780c */ /* 0x000fc40000701670 */
[----:B------:R-:W-:Y:S02]  /*4560*/  LEA R228, R2, R225, 0x1 ;  /* 0x000000e102e47211 */ /* 0x000fe400078e08ff */
[----:B------:R-:W-:Y:S02]  /*4570*/  FSEL R23, R12, -INF , !P0 ;  /* 0xff8000000c177808 */ /* 0x000fe40004000000 */
[----:B------:R-:W-:Y:S01]  /*4580*/  ISETP.NE.AND P0, PT, R29, RZ, PT ;  /* 0x000000ff1d00720c */ /* 0x000fe20003f05270 */
[----:B------:R-:W-:Y:S01]  /*4590*/  LDSM.16.MT88.4 R92, [R228+0x3880] ;  /* 0x00388000e45c783b */ /* 0x000fe20000004200 */
[----:B--2---:R-:W-:Y:S02]  /*45a0*/  FMNMX.FTZ R137, R137, R4, !PT ;  /* 0x0000000489897209 */ /* 0x004fe40007810000 */
[C---:B------:R-:W-:Y:S02]  /*45b0*/  ISETP.GT.AND P0, PT, R8.reuse, 0x10, !P0 ;  /* 0x000000100800780c */ /* 0x040fe40004704270 */
[----:B------:R-:W-:Y:S01]  /*45c0*/  ISETP.GT.AND P6, PT, R8, 0x20, !P6 ;  /* 0x000000200800780c */ /* 0x000fe200077c4270 */
[----:B------:R-:W2:Y:S01]  /*45d0*/  SHFL.BFLY PT, R4, R137, 0x1, 0x1f ;  /* 0x0c201f0089047f89 */ /* 0x000ea200000e0000 */
[----:B------:R-:W-:-:S02]  /*45e0*/  ISETP.LT.OR P0, PT, R9, 0x11, P0 ;  /* 0x000000110900780c */ /* 0x000fc40000701670 */
[C---:B------:R-:W-:Y:S02]  /*45f0*/  ISETP.GT.AND P5, PT, R8.reuse, 0x21, !P5 ;  /* 0x000000210800780c */ /* 0x040fe40006fa4270 */
[----:B------:R-:W-:Y:S02]  /*4600*/  FSEL R128, R13, -INF , !P0 ;  /* 0xff8000000d807808 */ /* 0x000fe40004000000 */
[----:B------:R-:W-:Y:S02]  /*4610*/  ISETP.NE.AND P0, PT, R27, RZ, PT ;  /* 0x000000ff1b00720c */ /* 0x000fe40003f05270 */
[C---:B------:R-:W-:Y:S02]  /*4620*/  ISETP.GT.AND P2, PT, R8.reuse, 0x28, !P2 ;  /* 0x000000280800780c */ /* 0x040fe40005744270 */
[C---:B------:R-:W-:Y:S02]  /*4630*/  ISETP.GT.AND P0, PT, R8.reuse, 0x11, !P0 ;  /* 0x000000110800780c */ /* 0x040fe40004704270 */
[----:B------:R-:W-:-:S02]  /*4640*/  ISETP.GT.AND P1, PT, R8, 0x29, !P1 ;  /* 0x000000290800780c */ /* 0x000fc40004f24270 */
[C---:B------:R-:W-:Y:S02]  /*4650*/  ISETP.LT.OR P0, PT, R9.reuse, 0x12, P0 ;  /* 0x000000120900780c */ /* 0x040fe40000701670 */
[C---:B------:R-:W-:Y:S02]  /*4660*/  ISETP.LT.OR P6, PT, R9.reuse, 0x21, P6 ;  /* 0x000000210900780c */ /* 0x040fe400037c1670 */
[----:B-1----:R-:W-:Y:S02]  /*4670*/  FSEL R130, R6, -INF , !P0 ;  /* 0xff80000006827808 */ /* 0x002fe40004000000 */
[----:B------:R-:W-:Y:S02]  /*4680*/  ISETP.NE.AND P0, PT, R26, RZ, PT ;  /* 0x000000ff1a00720c */ /* 0x000fe40003f05270 */
[----:B------:R-:W-:Y:S02]  /*4690*/  ISETP.LT.OR P5, PT, R9, 0x22, P5 ;  /* 0x000000220900780c */ /* 0x000fe40002fa1670 */
[----:B--2---:R-:W-:-:S02]  /*46a0*/  FMNMX.FTZ R137, R137, R4, !PT ;  /* 0x0000000489897209 */ /* 0x004fc40007810000 */
[----:B------:R-:W1:Y:S01]  /*46b0*/  SHFL.BFLY PT, R4, R136, 0x2, 0x1f ;  /* 0x0c401f0088047f89 */ /* 0x000e6200000e0000 */
[----:B------:R-:W-:Y:S02]  /*46c0*/  ISETP.GT.AND P0, PT, R8, 0x18, !P0 ;  /* 0x000000180800780c */ /* 0x000fe40004704270 */
[----:B------:R-:W-:Y:S01]  /*46d0*/  FMUL.FTZ R13, R137, c[0x0][0x2d0] ;  /* 0x0000b400890d7a20 */ /* 0x000fe20000410000 */
[----:B------:R-:W-:Y:S02]  /*46e0*/  FSEL R139, R10, -INF , !P6 ;  /* 0xff8000000a8b7808 */ /* 0x000fe40007000000 */
[C---:B------:R-:W-:Y:S02]  /*46f0*/  ISETP.LT.OR P0, PT, R9.reuse, 0x19, P0 ;  /* 0x000000190900780c */ /* 0x040fe40000701670 */
[----:B------:R-:W-:Y:S02]  /*4700*/  ISETP.LT.OR P2, PT, R9, 0x29, P2 ;  /* 0x000000290900780c */ /* 0x000fe40001741670 */
[----:B------:R-:W-:-:S02]  /*4710*/  FSEL R131, R11, -INF , !P0 ;  /* 0xff8000000b837808 */ /* 0x000fc40004000000 */
[----:B------:R-:W-:Y:S02]  /*4720*/  ISETP.NE.AND P0, PT, R25, RZ, PT ;  /* 0x000000ff1900720c */ /* 0x000fe40003f05270 */
[----:B------:R-:W-:Y:S01]  /*4730*/  LDSM.16.MT88.4 R24, [R226+0x2080] ;  /* 0x00208000e218783b */ /* 0x000fe20000004200 */
[----:B------:R-:W-:Y:S02]  /*4740*/  FSEL R156, R55, -INF , !P5 ;  /* 0xff800000379c7808 */ /* 0x000fe40006800000 */
[----:B------:R-:W-:Y:S02]  /*4750*/  ISETP.GT.AND P0, PT, R8, RZ, !P0 ;  /* 0x000000ff0800720c */ /* 0x000fe40004704270 */
[C---:B------:R-:W-:Y:S02]  /*4760*/  ISETP.LT.OR P1, PT, R9.reuse, 0x2a, P1 ;  /* 0x0000002a0900780c */ /* 0x040fe40000f21670 */
[----:B------:R-:W-:Y:S02]  /*4770*/  ISETP.LT.OR P0, PT, R9, 0x1, P0 ;  /* 0x000000010900780c */ /* 0x000fe40000701670 */
[----:B------:R-:W-:-:S02]  /*4780*/  FSEL R157, R60, -INF , !P2 ;  /* 0xff8000003c9d7808 */ /* 0x000fc40005000000 */
[----:B-1----:R-:W-:Y:S01]  /*4790*/  FMNMX.FTZ R136, R136, R4, !PT ;  /* 0x0000000488887209 */ /* 0x002fe20007810000 */
[----:B------:R-:W-:Y:S01]  /*47a0*/  LDSM.16.MT88.4 R60, [R228+0x2880] ;  /* 0x00288000e43c783b */ /* 0x000fe20000004200 */
[----:B------:R-:W-:Y:S02]  /*47b0*/  FSEL R21, R15, -INF , !P0 ;  /* 0xff8000000f157808 */ /* 0x000fe40004000000 */
[----:B------:R-:W-:Y:S01]  /*47c0*/  FSETP.NEU.FTZ.AND P0, PT, R137, -INF , PT ;  /* 0xff8000008900780b */ /* 0x000fe20003f1d000 */
[----:B------:R-:W1:Y:S01]  /*47d0*/  SHFL.BFLY PT, R4, R136, 0x1, 0x1f ;  /* 0x0c201f0088047f89 */ /* 0x000e6200000e0000 */
[----:B------:R-:W-:Y:S02]  /*47e0*/  FMNMX.FTZ R3, R21, R22, !PT ;  /* 0x0000001615037209 */ /* 0x000fe40007810000 */
[----:B------:R-:W-:Y:S02]  /*47f0*/  FSEL R13, R13, RZ, P0 ;  /* 0x000000ff0d0d7208 */ /* 0x000fe40000000000 */
[----:B------:R-:W-:-:S03]  /*4800*/  FSEL R164, R59, -INF , !P1 ;  /* 0xff8000003ba47808 */ /* 0x000fc60004800000 */
[----:B------:R-:W-:-:S04]  /*4810*/  FFMA.FTZ R2, R53, c[0x0][0x2d0], -R13 ;  /* 0x0000b40035027a23 */ /* 0x000fc8000001080d */
[----:B------:R2:W-:Y:S01]  /*4820*/  MUFU.EX2 R187, R2 ;  /* 0x0000000200bb7308 */ /* 0x0005e20000000800 */
[----:B-1----:R-:W-:Y:S01]  /*4830*/  FMNMX.FTZ R136, R136, R4, !PT ;  /* 0x0000000488887209 */ /* 0x002fe20007810000 */
[----:B------:R-:W-:-:S03]  /*4840*/  FFMA.FTZ R4, R37, c[0x0][0x2d0], -R13 ;  /* 0x0000b40025047a23 */ /* 0x000fc6000001080d */
[C---:B------:R-:W-:Y:S01]  /*4850*/  FSETP.NEU.FTZ.AND P0, PT, R136.reuse, -INF , PT ;  /* 0xff8000008800780b */ /* 0x040fe20003f1d000 */
[----:B------:R-:W-:Y:S02]  /*4860*/  FMUL.FTZ R12, R136, c[0x0][0x2d0] ;  /* 0x0000b400880c7a20 */ /* 0x000fe40000410000 */
[----:B------:R1:W-:Y:S01]  /*4870*/  MUFU.EX2 R192, R4 ;  /* 0x0000000400c07308 */ /* 0x0003e20000000800 */
[----:B--2---:R-:W-:Y:S02]  /*4880*/  FFMA.FTZ R2, R56, c[0x0][0x2d0], -R13 ;  /* 0x0000b40038027a23 */ /* 0x004fe4000001080d */
[----:B------:R-:W-:Y:S02]  /*4890*/  FSEL R12, R12, RZ, P0 ;  /* 0x000000ff0c0c7208 */ /* 0x000fe40000000000 */
[----:B------:R-:W-:-:S03]  /*48a0*/  ISETP.NE.AND P0, PT, R33, RZ, PT ;  /* 0x000000ff2100720c */ /* 0x000fc60003f05270 */
[----:B------:R2:W-:Y:S01]  /*48b0*/  MUFU.EX2 R198, R2 ;  /* 0x0000000200c67308 */ /* 0x0005e20000000800 */
[----:B------:R-:W-:Y:S01]  /*48c0*/  FFMA.FTZ R0, R34, c[0x0][0x2d0], -R12 ;  /* 0x0000b40022007a23 */ /* 0x000fe2000001080c */
[----:B------:R-:W-:-:S04]  /*48d0*/  ISETP.GT.AND P0, PT, R8, 0x19, !P0 ;  /* 0x000000190800780c */ /* 0x000fc80004704270 */
[----:B------:R-:W-:Y:S02]  /*48e0*/  ISETP.LT.OR P0, PT, R9, 0x1a, P0 ;  /* 0x0000001a0900780c */ /* 0x000fe40000701670 */
[----:B------:R3:W-:Y:S01]  /*48f0*/  MUFU.EX2 R182, R0 ;  /* 0x0000000000b67308 */ /* 0x0007e20000000800 */
[--C-:B-1----:R-:W-:Y:S01]  /*4900*/  FFMA.FTZ R4, R40, c[0x0][0x2d0], -R13.reuse ;  /* 0x0000b40028047a23 */ /* 0x102fe2000001080d */
[----:B------:R-:W-:Y:S02]  /*4910*/  FSEL R20, R17, -INF , !P0 ;  /* 0xff80000011147808 */ /* 0x000fe40004000000 */
[----:B--2---:R-:W-:Y:S01]  /*4920*/  FMNMX.FTZ R2, R104, R3, !PT ;  /* 0x0000000368027209 */ /* 0x004fe20007810000 */
[----:B------:R-:W-:-:S03]  /*4930*/  FFMA.FTZ R3, R57, c[0x0][0x2d0], -R13 ;  /* 0x0000b40039037a23 */ /* 0x000fc6000001080d */
[----:B------:R1:W-:Y:S01]  /*4940*/  MUFU.EX2 R231, R4 ;  /* 0x0000000400e77308 */ /* 0x0003e20000000800 */
[----:B------:R-:W-:Y:S01]  /*4950*/  FMNMX.FTZ R2, R23, R2, !PT ;  /* 0x0000000217027209 */ /* 0x000fe20007810000 */
[----:B---3--:R-:W-:-:S06]  /*4960*/  FFMA.FTZ R0, R35, c[0x0][0x2d0], -R12 ;  /* 0x0000b40023007a23 */ /* 0x008fcc000001080c */
[----:B------:R2:W-:Y:S08]  /*4970*/  MUFU.EX2 R229, R3 ;  /* 0x0000000300e57308 */ /* 0x0005f00000000800 */
[----:B------:R3:W-:Y:S01]  /*4980*/  MUFU.EX2 R195, R0 ;  /* 0x0000000000c37308 */ /* 0x0007e20000000800 */
[--C-:B-1----:R-:W-:Y:S02]  /*4990*/  FFMA.FTZ R4, R44, c[0x0][0x2d0], -R13.reuse ;  /* 0x0000b4002c047a23 */ /* 0x102fe4000001080d */
[----:B------:R-:W-:Y:S01]  /*49a0*/  LDSM.16.MT88.4 R44, [R228+0x2080] ;  /* 0x00208000e42c783b */ /* 0x000fe20000004200 */
[----:B--2---:R-:W-:Y:S01]  /*49b0*/  FMNMX.FTZ R3, R128, R2, !PT ;  /* 0x0000000280037209 */ /* 0x004fe20007810000 */
[----:B------:R-:W-:-:S03]  /*49c0*/  FFMA.FTZ R2, R58, c[0x0][0x2d0], -R13 ;  /* 0x0000b4003a027a23 */ /* 0x000fc6000001080d */
[----:B------:R1:W-:Y:S01]  /*49d0*/  MUFU.EX2 R194, R4 ;  /* 0x0000000400c27308 */ /* 0x0003e20000000800 */
[----:B------:R-:W-:Y:S01]  /*49e0*/  LDSM.16.MT88.4 R56, [R227+0x2880] ;  /* 0x00288000e338783b */ /* 0x000fe20000004200 */
[----:B---3--:R-:W-:-:S06]  /*49f0*/  FFMA.FTZ R0, R36, c[0x0][0x2d0], -R12 ;  /* 0x0000b40024007a23 */ /* 0x008fcc000001080c */
[----:B------:R2:W3:Y:S08]  /*4a00*/  MUFU.EX2 R171, R2 ;  /* 0x0000000200ab7308 */ /* 0x0004f00000000800 */
[----:B------:R4:W4:Y:S01]  /*4a10*/  MUFU.EX2 R190, R0 ;  /* 0x0000000000be7308 */ /* 0x0009220000000800 */
[----:B-1----:R-:W-:Y:S02]  /*4a20*/  FFMA.FTZ R4, R41, c[0x0][0x2d0], -R13 ;  /* 0x0000b40029047a23 */ /* 0x002fe4000001080d */
[----:B------:R-:W1:Y:S01]  /*4a30*/  LDSM.16.MT88.4 R40, [R225+0x2080] ;  /* 0x00208000e128783b */ /* 0x000e620000004200 */
[----:B--2---:R-:W-:Y:S01]  /*4a40*/  FMNMX.FTZ R2, R130, R3, !PT ;  /* 0x0000000382027209 */ /* 0x004fe20007810000 */
[----:B------:R-:W-:-:S03]  /*4a50*/  FFMA.FTZ R3, R38, c[0x0][0x2d0], -R12 ;  /* 0x0000b40026037a23 */ /* 0x000fc6000001080c */
[----:B------:R2:W2:Y:S01]  /*4a60*/  MUFU.EX2 R197, R4 ;  /* 0x0000000400c57308 */ /* 0x0004a20000000800 */
[----:B---3--:R-:W-:Y:S02]  /*4a70*/  F2FP.PACK_AB R10, R171, R229 ;  /* 0x000000e5ab0a723e */ /* 0x008fe400000000ff */
[----:B------:R-:W-:Y:S02]  /*4a80*/  FMNMX.FTZ R2, R131, R2, !PT ;  /* 0x0000000283027209 */ /* 0x000fe40007810000 */
[----:B----4-:R-:W-:-:S03]  /*4a90*/  FMNMX.FTZ R0, R105, R106, !PT ;  /* 0x0000006a69007209 */ /* 0x010fc60007810000 */
[----:B------:R3:W-:Y:S01]  /*4aa0*/  MUFU.EX2 R186, R3 ;  /* 0x0000000300ba7308 */ /* 0x0007e20000000800 */
[----:B------:R-:W-:Y:S02]  /*4ab0*/  F2FP.PACK_AB R7, R190, R195 ;  /* 0x000000c3be07723e */ /* 0x000fe400000000ff */
[----:B------:R-:W-:-:S04]  /*4ac0*/  FMNMX.FTZ R0, R107, R0, !PT ;  /* 0x000000006b007209 */ /* 0x000fc80007810000 */
[----:B------:R-:W-:Y:S01]  /*4ad0*/  FMNMX.FTZ R0, R129, R0, !PT ;  /* 0x0000000081007209 */ /* 0x000fe20007810000 */
[--C-:B--2---:R-:W-:Y:S01]  /*4ae0*/  FFMA.FTZ R4, R28, c[0x0][0x2d0], -R12.reuse ;  /* 0x0000b4001c047a23 */ /* 0x104fe2000001080c */
[----:B------:R-:W-:Y:S02]  /*4af0*/  F2FP.PACK_AB R6, R197, R194 ;  /* 0x000000c2c506723e */ /* 0x000fe400000000ff */
[----:B------:R-:W-:Y:S01]  /*4b00*/  FMNMX.FTZ R0, R132, R0, !PT ;  /* 0x0000000084007209 */ /* 0x000fe20007810000 */
[----:B------:R2:W4:Y:S03]  /*4b10*/  MUFU.EX2 R193, R4 ;  /* 0x0000000400c17308 */ /* 0x0005260000000800 */
[----:B------:R-:W-:Y:S02]  /*4b20*/  FMNMX.FTZ R0, R133, R0, !PT ;  /* 0x0000000085007209 */ /* 0x000fe40007810000 */
[----:B---3--:R-:W-:Y:S01]  /*4b30*/  FMNMX.FTZ R3, R20, R2, !PT ;  /* 0x0000000214037209 */ /* 0x008fe20007810000 */
[----:B------:R-:W-:Y:S01]  /*4b40*/  FFMA.FTZ R2, R39, c[0x0][0x2d0], -R12 ;  /* 0x0000b40027027a23 */ /* 0x000fe2000001080c */
[----:B------:R-:W-:Y:S01]  /*4b50*/  FMNMX.FTZ R0, R134, R0, !PT ;  /* 0x0000000086007209 */ /* 0x000fe20007810000 */
[----:B------:R-:W-:Y:S01]  /*4b60*/  LDSM.16.MT88.4 R36, [R226+0x4080] ;  /* 0x00408000e224783b */ /* 0x000fe20000004200 */
[----:B------:R-:W-:Y:S01]  /*4b70*/  FMNMX.FTZ R3, R139, R3, !PT ;  /* 0x000000038b037209 */ /* 0x000fe20007810000 */
[----:B------:R3:W1:Y:S01]  /*4b80*/  MUFU.EX2 R180, R2 ;  /* 0x0000000200b47308 */ /* 0x0006620000000800 */
[----:B------:R-:W-:-:S02]  /*4b90*/  FMNMX.FTZ R0, R138, R0, !PT ;  /* 0x000000008a007209 */ /* 0x000fc40007810000 */
[----:B------:R-:W-:Y:S02]  /*4ba0*/  FMNMX.FTZ R3, R156, R3, !PT ;  /* 0x000000039c037209 */ /* 0x000fe40007810000 */
[----:B------:R-:W-:Y:S02]  /*4bb0*/  FMNMX.FTZ R0, R165, R0, !PT ;  /* 0x00000000a5007209 */ /* 0x000fe40007810000 */
[----:B------:R-:W-:Y:S02]  /*4bc0*/  FMNMX.FTZ R3, R157, R3, !PT ;  /* 0x000000039d037209 */ /* 0x000fe40007810000 */
[----:B------:R-:W-:Y:S02]  /*4bd0*/  FMNMX.FTZ R0, R166, R0, !PT ;  /* 0x00000000a6007209 */ /* 0x000fe40007810000 */
[----:B------:R-:W-:Y:S02]  /*4be0*/  FMNMX.FTZ R3, R164, R3, !PT ;  /* 0x00000003a4037209 */ /* 0x000fe40007810000 */
[----:B------:R-:W-:-:S02]  /*4bf0*/  FMNMX.FTZ R0, R188, R0, !PT ;  /* 0x00000000bc007209 */ /* 0x000fc40007810000 */
[----:B--2---:R-:W-:Y:S01]  /*4c00*/  F2FP.PACK_AB R4, R231, R192 ;  /* 0x000000c0e704723e */ /* 0x004fe200000000ff */
[----:B------:R-:W2:Y:S01]  /*4c10*/  SHFL.BFLY PT, R14, R3, 0x2, 0x1f ;  /* 0x0c401f00030e7f89 */ /* 0x000ea200000e0000 */
[----:B------:R-:W-:Y:S01]  /*4c20*/  FMNMX.FTZ R0, R189, R0, !PT ;  /* 0x00000000bd007209 */ /* 0x000fe20007810000 */
[--C-:B---3--:R-:W-:Y:S01]  /*4c30*/  FFMA.FTZ R2, R52, c[0x0][0x2d0], -R12.reuse ;  /* 0x0000b40034027a23 */ /* 0x108fe2000001080c */
[----:B----4-:R-:W-:Y:S02]  /*4c40*/  F2FP.PACK_AB R5, R182, R193 ;  /* 0x000000c1b605723e */ /* 0x010fe400000000ff */
[----:B-1----:R-:W-:Y:S01]  /*4c50*/  F2FP.PACK_AB R9, R180, R186 ;  /* 0x000000bab409723e */ /* 0x002fe200000000ff */
[----:B------:R-:W1:Y:S01]  /*4c60*/  SHFL.BFLY PT, R8, R0, 0x2, 0x1f ;  /* 0x0c401f0000087f89 */ /* 0x000e6200000e0000 */
[----:B------:R3:W-:Y:S03]  /*4c70*/  MUFU.EX2 R230, R2 ;  /* 0x0000000200e67308 */ /* 0x0007e60000000800 */
[C---:B------:R-:W-:Y:S08]  /*4c80*/  HMMA.16816.F32 R148, R4.reuse, R48, RZ ;  /* 0x000000300494723c */ /* 0x040ff000000018ff */
[C---:B------:R-:W-:Y:S01]  /*4c90*/  HMMA.16816.F32 R28, R4.reuse, R40, RZ ;  /* 0x00000028041c723c */ /* 0x040fe200000018ff */
[----:B---3--:R-:W-:Y:S01]  /*4ca0*/  FFMA.FTZ R2, R54, c[0x0][0x2d0], -R12 ;  /* 0x0000b40036027a23 */ /* 0x008fe2000001080c */
[----:B--2---:R-:W-:Y:S01]  /*4cb0*/  FMNMX.FTZ R3, R3, R14, !PT ;  /* 0x0000000e03037209 */ /* 0x004fe20007810000 */
[----:B------:R-:W-:Y:S05]  /*4cc0*/  LDSM.16.MT88.4 R52, [R225+0x4080] ;  /* 0x00408000e134783b */ /* 0x000fea0000004200 */
[----:B------:R-:W-:Y:S01]  /*4cd0*/  HMMA.16816.F32 R32, R4, R24, RZ ;  /* 0x000000180420723c */ /* 0x000fe200000018ff */
[----:B------:R-:W2:Y:S01]  /*4ce0*/  MUFU.EX2 R170, R2 ;  /* 0x0000000200aa7308 */ /* 0x000ea20000000800 */
[----:B-1----:R-:W-:-:S02]  /*4cf0*/  FMNMX.FTZ R0, R0, R8, !PT ;  /* 0x0000000800007209 */ /* 0x002fc40007810000 */
[----:B------:R-:W-:-:S04]  /*4d00*/  F2FP.PACK_AB R8, R198, R187 ;  /* 0x000000bbc608723e */ /* 0x000fc800000000ff */
[C---:B------:R-:W-:Y:S01]  /*4d10*/  HMMA.16816.F32 R140, R4.reuse, R44, RZ ;  /* 0x0000002c048c723c */ /* 0x040fe200000018ff */
[----:B------:R-:W1:Y:S07]  /*4d20*/  SHFL.BFLY PT, R15, R0, 0x1, 0x1f ;  /* 0x0c201f00000f7f89 */ /* 0x000e6e00000e0000 */
[----:B------:R-:W-:Y:S01]  /*4d30*/  HMMA.16816.F32 R144, R4, R68, RZ ;  /* 0x000000440490723c */ /* 0x000fe200000018ff */
[----:B--2---:R-:W-:-:S07]  /*4d40*/  F2FP.PACK_AB R11, R170, R230 ;  /* 0x000000e6aa0b723e */ /* 0x004fce00000000ff */
[C---:B------:R-:W-:Y:S08]  /*4d50*/  HMMA.16816.F32 R152, R4.reuse, R76, RZ ;  /* 0x0000004c0498723c */ /* 0x040ff000000018ff */
[----:B------:R-:W-:Y:S01]  /*4d60*/  HMMA.16816.F32 R124, R4, R92, RZ ;  /* 0x0000005c047c723c */ /* 0x000fe200000018ff */
[----:B-1----:R-:W-:-:S04]  /*4d70*/  FMNMX.FTZ R135, R0, R15, !PT ;  /* 0x0000000f00877209 */ /* 0x002fc80007810000 */
[C---:B------:R-:W-:Y:S01]  /*4d80*/  FSETP.NEU.FTZ.AND P0, PT, R135.reuse, -INF , PT ;  /* 0xff8000008700780b */ /* 0x040fe20003f1d000 */
[----:B------:R-:W-:Y:S02]  /*4d90*/  FMUL.FTZ R0, R135, c[0x0][0x2d0] ;  /* 0x0000b40087007a20 */ /* 0x000fe40000410000 */
[----:B------:R-:W-:Y:S03]  /*4da0*/  HMMA.16816.F32 R120, R4, R116, RZ ;  /* 0x000000740478723c */ /* 0x000fe600000018ff */
[----:B------:R-:W-:-:S05]  /*4db0*/  FSEL R0, R0, RZ, P0 ;  /* 0x000000ff00007208 */ /* 0x000fca0000000000 */
[----:B------:R-:W-:Y:S01]  /*4dc0*/  HMMA.16816.F32 R112, R4, R42, RZ ;  /* 0x0000002a0470723c */ /* 0x000fe200000018ff */
[----:B------:R-:W-:-:S04]  /*4dd0*/  FFMA.FTZ R2, R105, c[0x0][0x2d0], -R0 ;  /* 0x0000b40069027a23 */ /* 0x000fc80000010800 */
[----:B------:R1:W-:Y:S03]  /*4de0*/  MUFU.EX2 R234, R2 ;  /* 0x0000000200ea7308 */ /* 0x0003e60000000800 */
[C---:B------:R-:W-:Y:S08]  /*4df0*/  HMMA.16816.F32 R108, R4.reuse, R26, RZ ;  /* 0x0000001a046c723c */ /* 0x040ff000000018ff */
[----:B------:R-:W-:Y:S01]  /*4e00*/  HMMA.16816.F32 R100, R4, R46, RZ ;  /* 0x0000002e0464723c */ /* 0x000fe200000018ff */
[----:B-1----:R-:W-:-:S07]  /*4e10*/  FFMA.FTZ R2, R106, c[0x0][0x2d0], -R0 ;  /* 0x0000b4006a027a23 */ /* 0x002fce0000010800 */
[C---:B------:R-:W-:Y:S01]  /*4e20*/  HMMA.16816.F32 R96, R4.reuse, R50, RZ ;  /* 0x000000320460723c */ /* 0x040fe200000018ff */
[----:B------:R1:W-:Y:S07]  /*4e30*/  MUFU.EX2 R232, R2 ;  /* 0x0000000200e87308 */ /* 0x0003ee0000000800 */
[C---:B------:R-:W-:Y:S08]  /*4e40*/  HMMA.16816.F32 R88, R4.reuse, R70, RZ ;  /* 0x000000460458723c */ /* 0x040ff000000018ff */
[----:B------:R-:W-:Y:S01]  /*4e50*/  HMMA.16816.F32 R84, R4, R78, RZ ;  /* 0x0000004e0454723c */ /* 0x000fe200000018ff */
[----:B-1----:R-:W-:-:S04]  /*4e60*/  FFMA.FTZ R2, R107, c[0x0][0x2d0], -R0 ;  /* 0x0000b4006b027a23 */ /* 0x002fc80000010800 */
[----:B------:R1:W-:Y:S03]  /*4e70*/  MUFU.EX2 R196, R2 ;  /* 0x0000000200c47308 */ /* 0x0003e60000000800 */
[C---:B------:R-:W-:Y:S08]  /*4e80*/  HMMA.16816.F32 R80, R4.reuse, R94, RZ ;  /* 0x0000005e0450723c */ /* 0x040ff000000018ff */
[----:B------:R-:W-:Y:S01]  /*4e90*/  HMMA.16816.F32 R16, R4, R118, RZ ;  /* 0x000000760410723c */ /* 0x000fe200000018ff */
[----:B------:R-:W2:Y:S07]  /*4ea0*/  SHFL.BFLY PT, R4, R3, 0x1, 0x1f ;  /* 0x0c201f0003047f89 */ /* 0x000eae00000e0000 */
[C---:B------:R-:W-:Y:S08]  /*4eb0*/  HMMA.16816.F32 R148, R8.reuse, R56, R148 ;  /* 0x000000380894723c */ /* 0x040ff00000001894 */
[C---:B------:R-:W-:Y:S01]  /*4ec0*/  HMMA.16816.F32 R172, R8.reuse, R72, R28 ;  /* 0x0000004808ac723c */ /* 0x040fe2000000181c */
[----:B------:R-:W3:Y:S07]  /*4ed0*/  LDSM.16.MT88.4 R28, [R228+0x4080] ;  /* 0x00408000e41c783b */ /* 0x000eee0000004200 */
[----:B------:R-:W-:Y:S01]  /*4ee0*/  HMMA.16816.F32 R176, R8, R64, R32 ;  /* 0x0000004008b0723c */ /* 0x000fe20000001820 */
[----:B------:R-:W4:Y:S01]  /*4ef0*/  LDSM.16.MT88.4 R32, [R227+0x4080] ;  /* 0x00408000e320783b */ /* 0x000f220000004200 */
[----:B--2---:R-:W-:Y:S01]  /*4f00*/  FMNMX.FTZ R3, R3, R4, !PT ;  /* 0x0000000403037209 */ /* 0x004fe20007810000 */
[----:B------:R-:W-:-:S03]  /*4f10*/  FFMA.FTZ R4, R129, c[0x0][0x2d0], -R0 ;  /* 0x0000b40081047a23 */ /* 0x000fc60000010800 */
[C---:B------:R-:W-:Y:S01]  /*4f20*/  FSETP.NEU.FTZ.AND P0, PT, R3.reuse, -INF , PT ;  /* 0xff8000000300780b */ /* 0x040fe20003f1d000 */
[----:B-1----:R-:W-:Y:S01]  /*4f30*/  FMUL.FTZ R2, R3, c[0x0][0x2d0] ;  /* 0x0000b40003027a20 */ /* 0x002fe20000410000 */
[C---:B------:R-:W-:Y:S01]  /*4f40*/  HMMA.16816.F32 R200, R8.reuse, R60, R140 ;  /* 0x0000003c08c8723c */ /* 0x040fe2000000188c */
[----:B------:R-:W-:Y:S01]  /*4f50*/  MOV R233, R151 ;  /* 0x0000009700e97202 */ /* 0x000fe20000000f00 */
[----:B------:R-:W-:Y:S01]  /*4f60*/  IMAD.MOV.U32 R199, RZ, RZ, R149 ;  /* 0x000000ffffc77224 */ /* 0x000fe200078e0095 */
[----:B------:R1:W2:Y:S01]  /*4f70*/  MUFU.EX2 R191, R4 ;  /* 0x0000000400bf7308 */ /* 0x0002a20000000800 */
[----:B------:R-:W-:Y:S01]  /*4f80*/  IMAD.MOV.U32 R183, RZ, RZ, R150 ;  /* 0x000000ffffb77224 */ /* 0x000fe200078e0096 */
[----:B------:R-:W-:Y:S02]  /*4f90*/  FSEL R2, R2, RZ, P0 ;  /* 0x000000ff02027208 */ /* 0x000fe40000000000 */
[----:B------:R-:W-:Y:S01]  /*4fa0*/  MOV R143, R148 ;  /* 0x00000094008f7202 */ /* 0x000fe20000000f00 */
[C---:B------:R-:W-:Y:S08]  /*4fb0*/  HMMA.16816.F32 R244, R8.reuse, R74, R112 ;  /* 0x0000004a08f4723c */ /* 0x040ff00000001870 */
[----:B------:R-:W-:Y:S01]  /*4fc0*/  HMMA.16816.F32 R148, R8, R52, R144 ;  /* 0x000000340894723c */ /* 0x000fe20000001890 */
[----:B-1----:R-:W-:Y:S01]  /*4fd0*/  FFMA.FTZ R4, R21, c[0x0][0x2d0], -R2 ;  /* 0x0000b40015047a23 */ /* 0x002fe20000010802 */
[----:B--2---:R-:W-:-:S03]  /*4fe0*/  F2FP.PACK_AB R6, R191, R196 ;  /* 0x000000c4bf06723e */ /* 0x004fc600000000ff */
[----:B------:R1:W-:Y:S03]  /*4ff0*/  MUFU.EX2 R146, R4 ;  /* 0x0000000400927308 */ /* 0x0003e60000000800 */
[----:B------:R-:W-:Y:S01]  /*5000*/  IMAD.MOV.U32 R142, RZ, RZ, R203 ;  /* 0x000000ffff8e7224 */ /* 0x000fe200078e00cb */
[----:B------:R-:W-:Y:S01]  /*5010*/  MOV R141, R201 ;  /* 0x000000c9008d7202 */ /* 0x000fe20000000f00 */
[----:B------:R-:W-:Y:S01]  /*5020*/  IMAD.MOV.U32 R140, RZ, RZ, R202 ;  /* 0x000000ffff8c7224 */ /* 0x000fe200078e00ca */
[----:B---3--:R-:W-:Y:S01]  /*5030*/  HMMA.16816.F32 R216, R8, R28, R124 ;  /* 0x0000001c08d8723c */ /* 0x008fe2000000187c */
[----:B------:R-:W-:-:S07]  /*5040*/  IMAD.MOV.U32 R15, RZ, RZ, R200 ;  /* 0x000000ffff0f7224 */ /* 0x000fce00078e00c8 */
[----:B------:R-:W-:Y:S01]  /*5050*/  HMMA.16816.F32 R248, R8, R36, R152 ;  /* 0x0000002408f8723c */ /* 0x000fe20000001898 */
[----:B------:R-:W-:Y:S01]  /*5060*/  LDSM.16.MT88.4 R152, [R225+0x3080] ;  /* 0x00308000e198783b */ /* 0x000fe20000004200 */
[----:B-1----:R-:W-:-:S03]  /*5070*/  FFMA.FTZ R4, R22, c[0x0][0x2d0], -R2 ;  /* 0x0000b40016047a23 */ /* 0x002fc60000010802 */
[----:B------:R-:W-:Y:S01]  /*5080*/  MOV R145, R150 ;  /* 0x0000009600917202 */ /* 0x000fe20000000f00 */
[----:B------:R-:W-:Y:S01]  /*5090*/  IMAD.MOV.U32 R5, RZ, RZ, R149 ;  /* 0x000000ffff057224 */ /* 0x000fe200078e0095 */
[----:B------:R1:W2:Y:S01]  /*50a0*/  MUFU.EX2 R147, R4 ;  /* 0x0000000400937308 */ /* 0x0002a20000000800 */
[----:B------:R-:W-:Y:S01]  /*50b0*/  IMAD.MOV.U32 R252, RZ, RZ, R148 ;  /* 0x000000fffffc7224 */ /* 0x000fe200078e0094 */
[----:B----4-:R-:W-:Y:S01]  /*50c0*/  HMMA.16816.F32 R212, R8, R32, R120 ;  /* 0x0000002008d4723c */ /* 0x010fe20000001878 */
[----:B------:R-:W-:Y:S02]  /*50d0*/  IMAD.MOV.U32 R144, RZ, RZ, R151 ;  /* 0x000000ffff907224 */ /* 0x000fe400078e0097 */
[----:B------:R-:W-:-:S05]  /*50e0*/  IMAD.MOV.U32 R129, RZ, RZ, R5 ;  /* 0x000000ffff817224 */ /* 0x000fca00078e0005 */
[----:B------:R-:W-:Y:S01]  /*50f0*/  HMMA.16816.F32 R220, R8, R66, R108 ;  /* 0x0000004208dc723c */ /* 0x000fe2000000186c */
[----:B-1----:R-:W-:Y:S01]  /*5100*/  FFMA.FTZ R4, R104, c[0x0][0x2d0], -R2 ;  /* 0x0000b40068047a23 */ /* 0x002fe20000010802 */
[----:B--2---:R-:W-:-:S06]  /*5110*/  F2FP.PACK_AB R5, R147, R146 ;  /* 0x000000929305723e */ /* 0x004fcc00000000ff */
[C---:B------:R-:W-:Y:S01]  /*5120*/  HMMA.16816.F32 R208, R8.reuse, R62, R100 ;  /* 0x0000003e08d0723c */ /* 0x040fe20000001864 */
[----:B------:R1:W-:Y:S07]  /*5130*/  MUFU.EX2 R224, R4 ;  /* 0x0000000400e07308 */ /* 0x0003ee0000000800 */
[C---:B------:R-:W-:Y:S08]  /*5140*/  HMMA.16816.F32 R204, R8.reuse, R58, R96 ;  /* 0x0000003a08cc723c */ /* 0x040ff00000001860 */
[----:B------:R-:W-:Y:S01]  /*5150*/  HMMA.16816.F32 R200, R8, R54, R88 ;  /* 0x0000003608c8723c */ /* 0x000fe20000001858 */
[----:B-1----:R-:W-:-:S04]  /*5160*/  FFMA.FTZ R4, R23, c[0x0][0x2d0], -R2 ;  /* 0x0000b40017047a23 */ /* 0x002fc80000010802 */
[----:B------:R1:W2:Y:S03]  /*5170*/  MUFU.EX2 R181, R4 ;  /* 0x0000000400b57308 */ /* 0x0002a60000000800 */
[C---:B------:R-:W-:Y:S08]  /*5180*/  HMMA.16816.F32 R148, R8.reuse, R38, R84 ;  /* 0x000000260894723c */ /* 0x040ff00000001854 */
[----:B------:R-:W-:Y:S01]  /*5190*/  HMMA.16816.F32 R112, R8, R30, R80 ;  /* 0x0000001e0870723c */ /* 0x000fe20000001850 */
[----:B-1----:R-:W-:-:S07]  /*51a0*/  F2FP.PACK_AB R4, R232, R234 ;  /* 0x000000eae804723e */ /* 0x002fce00000000ff */
[----:B------:R-:W-:Y:S01]  /*51b0*/  HMMA.16816.F32 R124, R8, R34, R16 ;  /* 0x00000022087c723c */ /* 0x000fe20000001810 */
[----:B--2---:R-:W-:-:S06]  /*51c0*/  F2FP.PACK_AB R7, R181, R224 ;  /* 0x000000e0b507723e */ /* 0x004fcc00000000ff */
[--C-:B------:R-:W-:Y:S01]  /*51d0*/  FFMA.FTZ R8, R132, c[0x0][0x2d0], -R0.reuse ;  /* 0x0000b40084087a23 */ /* 0x100fe20000010800 */
[C---:B------:R-:W-:Y:S03]  /*51e0*/  HMMA.16816.F32 R104, R4.reuse, R40, RZ ;  /* 0x000000280468723c */ /* 0x040fe600000018ff */
[----:B------:R1:W2:Y:S05]  /*51f0*/  MUFU.EX2 R14, R8 ;  /* 0x00000008000e7308 */ /* 0x0002aa0000000800 */
[C---:B------:R-:W-:Y:S08]  /*5200*/  HMMA.16816.F32 R84, R4.reuse, R24, RZ ;  /* 0x000000180454723c */ /* 0x040ff000000018ff */
[----:B------:R-:W-:Y:S01]  /*5210*/  HMMA.16816.F32 R80, R4, R44, RZ ;  /* 0x0000002c0450723c */ /* 0x000fe200000018ff */
[----:B-1----:R-:W-:-:S04]  /*5220*/  FFMA.FTZ R8, R133, c[0x0][0x2d0], -R0 ;  /* 0x0000b40085087a23 */ /* 0x002fc80000010800 */
        /* <DEDUP_REMOVED lines=14> */
[----:B------:R-:W-:Y:S01]  /*5310*/  MOV R128, R252 ;  /* 0x000000fc00807202 */ /* 0x000fe20000000f00 */
[----:B------:R1:W3:Y:S06]  /*5320*/  MUFU.EX2 R40, R8 ;  /* 0x0000000800287308 */ /* 0x0002ec0000000800 */
[C---:B------:R-:W-:Y:S08]  /*5330*/  HMMA.16816.F32 R76, R4.reuse, R78, RZ ;  /* 0x0000004e044c723c */ /* 0x040ff000000018ff */
[----:B------:R-:W-:Y:S01]  /*5340*/  HMMA.16816.F32 R48, R4, R94, RZ ;  /* 0x0000005e0430723c */ /* 0x000fe200000018ff */
[----:B-1----:R-:W-:-:S02]  /*5350*/  FFMA.FTZ R8, R130, c[0x0][0x2d0], -R2 ;  /* 0x0000b40082087a23 */ /* 0x002fc40000010802 */
[----:B--2---:R-:W-:Y:S02]  /*5360*/  IMAD.MOV.U32 R130, RZ, RZ, R14 ;  /* 0x000000ffff827224 */ /* 0x004fe400078e000e */
[----:B------:R1:W2:Y:S02]  /*5370*/  MUFU.EX2 R14, R8 ;  /* 0x00000008000e7308 */ /* 0x0002a40000000800 */
[----:B------:R-:W-:Y:S01]  /*5380*/  MOV R94, R182 ;  /* 0x000000b6005e7202 */ /* 0x000fe20000000f00 */
[----:B------:R-:W-:Y:S02]  /*5390*/  IMAD.MOV.U32 R95, RZ, RZ, R143 ;  /* 0x000000ffff5f7224 */ /* 0x000fe400078e008f */
[--C-:B-1----:R-:W-:Y:S02]  /*53a0*/  FFMA.FTZ R8, R131, c[0x0][0x2d0], -R2.reuse ;  /* 0x0000b40083087a23 */ /* 0x102fe40000010802 */
[----:B------:R-:W-:Y:S02]  /*53b0*/  IMAD.MOV.U32 R131, RZ, RZ, R233 ;  /* 0x000000ffff837224 */ /* 0x000fe400078e00e9 */
[----:B------:R1:W-:Y:S02]  /*53c0*/  MUFU.EX2 R233, R8 ;  /* 0x0000000800e97308 */ /* 0x0003e40000000800 */
[----:B-1----:R-:W-:-:S02]  /*53d0*/  FFMA.FTZ R8, R20, c[0x0][0x2d0], -R2 ;  /* 0x0000b40014087a23 */ /* 0x002fc40000010802 */
[C---:B------:R-:W-:Y:S04]  /*53e0*/  HMMA.16816.F32 R20, R4.reuse, R116, RZ ;  /* 0x000000740414723c */ /* 0x040fe800000018ff */
[----:B------:R1:W4:Y:S03]  /*53f0*/  MUFU.EX2 R132, R8 ;  /* 0x0000000800847308 */ /* 0x0003260000000800 */
[----:B---3--:R-:W-:Y:S02]  /*5400*/  IMAD.MOV.U32 R117, RZ, RZ, R40 ;  /* 0x000000ffff757224 */ /* 0x008fe400078e0028 */
[----:B------:R-:W-:Y:S01]  /*5410*/  HMMA.16816.F32 R40, R4, R118, RZ ;  /* 0x000000760428723c */ /* 0x000fe200000018ff */
[----:B------:R-:W-:-:S06]  /*5420*/  IMAD.MOV.U32 R116, RZ, RZ, R142 ;  /* 0x000000ffff747224 */ /* 0x000fcc00078e008e */
[----:B------:R-:W-:Y:S01]  /*5430*/  MOV R118, R141 ;  /* 0x0000008d00767202 */ /* 0x000fe20000000f00 */
[----:B------:R-:W-:Y:S01]  /*5440*/  IMAD.MOV.U32 R119, RZ, RZ, R140 ;  /* 0x000000ffff777224 */ /* 0x000fe200078e008c */
[----:B-1----:R-:W-:Y:S07]  /*5450*/  HMMA.16816.F32 R8, R4, R92, RZ ;  /* 0x0000005c0408723c */ /* 0x002fee00000018ff */
[----:B------:R-:W-:Y:S01]  /*5460*/  F2FP.PACK_AB R4, R184, R130 ;  /* 0x00000082b804723e */ /* 0x000fe200000000ff */
[----:B------:R-:W-:Y:S01]  /*5470*/  IMAD.MOV.U32 R93, RZ, RZ, R183 ;  /* 0x000000ffff5d7224 */ /* 0x000fe200078e00b7 */
[----:B------:R-:W-:-:S02]  /*5480*/  F2FP.PACK_AB R6, R169, R185 ;  /* 0x000000b9a906723e */ /* 0x000fc400000000ff */
[----:B--2---:R-:W-:Y:S02]  /*5490*/  F2FP.PACK_AB R5, R14, R117 ;  /* 0x000000750e05723e */ /* 0x004fe400000000ff */
[----:B----4-:R-:W-:Y:S02]  /*54a0*/  F2FP.PACK_AB R7, R132, R233 ;  /* 0x000000e98407723e */ /* 0x010fe400000000ff */
[----:B------:R-:W-:-:S05]  /*54b0*/  MOV R92, R199 ;  /* 0x000000c7005c7202 */ /* 0x000fca0000000f00 */
        /* <DEDUP_REMOVED lines=8> */
[----:B------:R-:W-:Y:S01]  /*5540*/  HMMA.16816.F32 R180, R4, R60, R80 ;  /* 0x0000003c04b4723c */ /* 0x000fe20000001850 */
[----:B------:R-:W-:-:S06]  /*5550*/  MOV R57, R194 ;  /* 0x000000c200397202 */ /* 0x000fcc0000000f00 */
[----:B------:R-:W-:Y:S01]  /*5560*/  IMAD.MOV.U32 R80, RZ, RZ, R193 ;  /* 0x000000ffff507224 */ /* 0x000fe200078e00c1 */
[C---:B------:R-:W-:Y:S01]  /*5570*/  HMMA.16816.F32 R24, R4.reuse, R52, R24 ;  /* 0x000000340418723c */ /* 0x040fe20000001818 */
[----:B------:R-:W-:Y:S01]  /*5580*/  IMAD.MOV.U32 R81, RZ, RZ, R192 ;  /* 0x000000ffff517224 */ /* 0x000fe200078e00c0 */
[----:B------:R-:W-:Y:S01]  /*5590*/  MOV R60, R197 ;  /* 0x000000c5003c7202 */ /* 0x000fe20000000f00 */
[----:B------:R-:W-:Y:S01]  /*55a0*/  IMAD.MOV.U32 R61, RZ, RZ, R198 ;  /* 0x000000ffff3d7224 */ /* 0x000fe200078e00c6 */
[----:B------:R-:W-:Y:S01]  /*55b0*/  MOV R82, R171 ;  /* 0x000000ab00527202 */ /* 0x000fe20000000f00 */
[----:B------:R-:W-:Y:S02]  /*55c0*/  IMAD.MOV.U32 R83, RZ, RZ, R14 ;  /* 0x000000ffff537224 */ /* 0x000fe400078e000e */
[----:B------:R-:W-:Y:S01]  /*55d0*/  IMAD.MOV.U32 R53, RZ, RZ, R196 ;  /* 0x000000ffff357224 */ /* 0x000fe200078e00c4 */
[C---:B------:R-:W-:Y:S07]  /*55e0*/  HMMA.16816.F32 R192, R4.reuse, R28, R8 ;  /* 0x0000001c04c0723c */ /* 0x040fee0000001808 */
[----:B------:R-:W-:Y:S01]  /*55f0*/  FFMA.FTZ R8, R167, c[0x0][0x2d0], -R13 ;  /* 0x0000b400a7087a23 */ /* 0x000fe2000001080d */
[----:B------:R-:W-:Y:S01]  /*5600*/  HMMA.16816.F32 R196, R4, R32, R20 ;  /* 0x0000002004c4723c */ /* 0x000fe20000001814 */
[----:B------:R-:W-:Y:S01]  /*5610*/  MOV R29, R61 ;  /* 0x0000003d001d7202 */ /* 0x000fe20000000f00 */
[----:B------:R-:W-:Y:S01]  /*5620*/  IMAD.MOV.U32 R28, RZ, RZ, R85 ;  /* 0x000000ffff1c7224 */ /* 0x000fe200078e0055 */
[----:B------:R1:W-:Y:S01]  /*5630*/  MUFU.EX2 R64, R8 ;  /* 0x0000000800407308 */ /* 0x0003e20000000800 */
[----:B------:R-:W-:-:S02]  /*5640*/  IMAD.MOV.U32 R167, RZ, RZ, R86 ;  /* 0x000000ffffa77224 */ /* 0x000fc400078e0056 */
[----:B------:R-:W-:Y:S02]  /*5650*/  IMAD.MOV.U32 R85, RZ, RZ, R94 ;  /* 0x000000ffff557224 */ /* 0x000fe400078e005e */
[----:B------:R-:W-:Y:S01]  /*5660*/  HMMA.16816.F32 R140, R4, R36, R16 ;  /* 0x00000024048c723c */ /* 0x000fe20000001810 */
[----:B------:R-:W-:Y:S01]  /*5670*/  IMAD.MOV.U32 R86, RZ, RZ, R117 ;  /* 0x000000ffff567224 */ /* 0x000fe200078e0075 */
[----:B------:R-:W-:-:S06]  /*5680*/  MOV R117, R146 ;  /* 0x0000009200757202 */ /* 0x000fcc0000000f00 */
[----:B------:R-:W-:Y:S01]  /*5690*/  HMMA.16816.F32 R16, R4, R66, R100 ;  /* 0x000000420410723c */ /* 0x000fe20000001864 */
[----:B-1----:R-:W-:-:S04]  /*56a0*/  FFMA.FTZ R8, R163, c[0x0][0x2d0], -R13 ;  /* 0x0000b400a3087a23 */ /* 0x002fc8000001080d */
[----:B------:R1:W2:Y:S02]  /*56b0*/  MUFU.EX2 R52, R8 ;  /* 0x0000000800347308 */ /* 0x0002a40000000800 */
[----:B------:R-:W-:Y:S01]  /*56c0*/  IMAD.MOV.U32 R103, RZ, RZ, R185 ;  /* 0x000000ffff677224 */ /* 0x000fe200078e00b9 */
[C---:B------:R-:W-:Y:S01]  /*56d0*/  HMMA.16816.F32 R40, R4.reuse, R34, R40 ;  /* 0x000000220428723c */ /* 0x040fe20000001828 */
[----:B------:R-:W-:Y:S01]  /*56e0*/  MOV R66, R131 ;  /* 0x0000008300427202 */ /* 0x000fe20000000f00 */
[----:B------:R-:W-:Y:S01]  /*56f0*/  IMAD.MOV.U32 R67, RZ, RZ, R128 ;  /* 0x000000ffff437224 */ /* 0x000fe200078e0080 */
[----:B------:R-:W-:Y:S01]  /*5700*/  MOV R100, R129 ;  /* 0x0000008100647202 */ /* 0x000fe20000000f00 */
[----:B------:R-:W-:Y:S02]  /*5710*/  IMAD.MOV.U32 R101, RZ, RZ, R145 ;  /* 0x000000ffff657224 */ /* 0x000fe400078e0091 */
[----:B------:R-:W-:Y:S02]  /*5720*/  IMAD.MOV.U32 R102, RZ, RZ, R144 ;  /* 0x000000ffff667224 */ /* 0x000fe400078e0090 */
[----:B------:R-:W-:Y:S01]  /*5730*/  HMMA.16816.F32 R20, R4, R62, R96 ;  /* 0x0000003e0414723c */ /* 0x000fe20000001860 */
[----:B-1----:R-:W-:-:S06]  /*5740*/  FFMA.FTZ R8, R168, c[0x0][0x2d0], -R13 ;  /* 0x0000b400a8087a23 */ /* 0x002fcc000001080d */
[----:B------:R-:W-:Y:S01]  /*5750*/  MOV R98, R95 ;  /* 0x0000005f00627202 */ /* 0x000fe20000000f00 */
[----:B------:R-:W1:Y:S01]  /*5760*/  LDSM.16.MT88.4 R168, [R226+0x3080] ;  /* 0x00308000e2a8783b */ /* 0x000e620000004200 */
[----:B--2---:R-:W-:Y:S01]  /*5770*/  IMAD.MOV.U32 R35, RZ, RZ, R52 ;  /* 0x000000ffff237224 */ /* 0x004fe200078e0034 */
[----:B------:R2:W-:Y:S01]  /*5780*/  MUFU.EX2 R252, R8 ;  /* 0x0000000800fc7308 */ /* 0x0005e20000000800 */
[----:B------:R-:W-:Y:S01]  /*5790*/  IMAD.MOV.U32 R52, RZ, RZ, R60 ;  /* 0x000000ffff347224 */ /* 0x000fe200078e003c */
[----:B------:R-:W-:Y:S01]  /*57a0*/  HMMA.16816.F32 R104, R4, R72, R104 ;  /* 0x000000480468723c */ /* 0x000fe20000001868 */
[----:B------:R-:W-:Y:S01]  /*57b0*/  LDSM.16.MT88.4 R60, [R227+0x3080] ;  /* 0x00308000e33c783b */ /* 0x000fe20000004200 */
[----:B------:R-:W-:Y:S01]  /*57c0*/  F2FP.PACK_AB R128, R35, R64 ;  /* 0x000000402380723e */ /* 0x000fe200000000ff */
[----:B------:R-:W-:Y:S02]  /*57d0*/  IMAD.MOV.U32 R99, RZ, RZ, R92 ;  /* 0x000000ffff637224 */ /* 0x000fe400078e005c */
[----:B------:R-:W-:-:S02]  /*57e0*/  IMAD.MOV.U32 R97, RZ, RZ, R100 ;  /* 0x000000ffff617224 */ /* 0x000fc400078e0064 */
[----:B------:R-:W-:Y:S01]  /*57f0*/  IMAD.MOV.U32 R96, RZ, RZ, R67 ;  /* 0x000000ffff607224 */ /* 0x000fe200078e0043 */
[C---:B------:R-:W-:Y:S01]  /*5800*/  HMMA.16816.F32 R72, R4.reuse, R74, R108 ;  /* 0x0000004a0448723c */ /* 0x040fe2000000186c */
[----:B------:R-:W-:Y:S01]  /*5810*/  LDSM.16.MT88.4 R108, [R228+0x4880] ;  /* 0x00488000e46c783b */ /* 0x000fe20000004200 */
[----:B------:R-:W-:Y:S02]  /*5820*/  IMAD.MOV.U32 R67, RZ, RZ, R167 ;  /* 0x000000ffff437224 */ /* 0x000fe400078e00a7 */
[----:B------:R-:W-:Y:S02]  /*5830*/  IMAD.MOV.U32 R100, RZ, RZ, R28 ;  /* 0x000000ffff647224 */ /* 0x000fe400078e001c */
[----:B--2---:R-:W-:Y:S02]  /*5840*/  FFMA.FTZ R8, R162, c[0x0][0x2d0], -R13 ;  /* 0x0000b400a2087a23 */ /* 0x004fe4000001080d */
[----:B------:R-:W-:Y:S01]  /*5850*/  HMMA.16816.F32 R88, R4, R58, R88 ;  /* 0x0000003a0458723c */ /* 0x000fe20000001858 */
[----:B------:R-:W-:Y:S01]  /*5860*/  IMAD.MOV.U32 R167, RZ, RZ, R57 ;  /* 0x000000ffffa77224 */ /* 0x000fe200078e0039 */
[----:B------:R2:W-:Y:S01]  /*5870*/  MUFU.EX2 R138, R8 ;  /* 0x00000008008a7308 */ /* 0x0005e20000000800 */
[----:B------:R-:W-:Y:S01]  /*5880*/  IMAD.MOV.U32 R28, RZ, RZ, R80 ;  /* 0x000000ffff1c7224 */ /* 0x000fe200078e0050 */
[----:B------:R-:W-:Y:S01]  /*5890*/  MOV R80, R65 ;  /* 0x0000004100507202 */ /* 0x000fe20000000f00 */
[----:B------:R-:W-:-:S03]  /*58a0*/  IMAD.MOV.U32 R57, RZ, RZ, R83 ;  /* 0x000000ffff397224 */ /* 0x000fc600078e0053 */
[C---:B------:R-:W-:Y:S01]  /*58b0*/  HMMA.16816.F32 R36, R4.reuse, R38, R76 ;  /* 0x000000260424723c */ /* 0x040fe2000000184c */
[----:B------:R-:W-:Y:S07]  /*58c0*/  LDSM.16.MT88.4 R76, [R225+0x4880] ;  /* 0x00488000e14c783b */ /* 0x000fee0000004200 */
[----:B------:R-:W-:Y:S01]  /*58d0*/  HMMA.16816.F32 R48, R4, R30, R48 ;  /* 0x0000001e0430723c */ /* 0x000fe20000001830 */
[----:B--2---:R-:W-:Y:S02]  /*58e0*/  FFMA.FTZ R8, R158, c[0x0][0x2d0], -R12 ;  /* 0x0000b4009e087a23 */ /* 0x004fe4000001080c */
[----:B------:R-:W-:-:S02]  /*58f0*/  IMAD.MOV.U32 R158, RZ, RZ, R184 ;  /* 0x000000ffff9e7224 */ /* 0x000fc400078e00b8 */
[----:B------:R2:W-:Y:S01]  /*5900*/  MUFU.EX2 R134, R8 ;  /* 0x0000000800867308 */ /* 0x0005e20000000800 */
[----:B------:R-:W-:Y:S01]  /*5910*/  MOV R65, R233 ;  /* 0x000000e900417202 */ /* 0x000fe20000000f00 */
[----:B------:R-:W-:Y:S02]  /*5920*/  IMAD.MOV.U32 R83, RZ, RZ, R234 ;  /* 0x000000ffff537224 */ /* 0x000fe400078e00ea */
[----:B------:R3:W5:Y:S04]  /*5930*/  LDL.LU R234, [R1+0x60] ;  /* 0x0000600001ea7983 */ /* 0x0007680000300800 */
[----:B------:R3:W5:Y:S01]  /*5940*/  LDL.LU R233, [R1+0x5c] ;  /* 0x00005c0001e97983 */ /* 0x0007620000300800 */
[----:B--2---:R-:W-:Y:S02]  /*5950*/  FFMA.FTZ R8, R159, c[0x0][0x2d0], -R12 ;  /* 0x0000b4009f087a23 */ /* 0x004fe4000001080c */
[----:B------:R-:W-:-:S02]  /*5960*/  IMAD.MOV.U32 R159, RZ, RZ, R93 ;  /* 0x000000ffff9f7224 */ /* 0x000fc400078e005d */
[----:B------:R2:W4:Y:S01]  /*5970*/  MUFU.EX2 R33, R8 ;  /* 0x0000000800217308 */ /* 0x0005220000000800 */
[----:B------:R-:W-:Y:S01]  /*5980*/  LDSM.16.MT88.4 R92, [R226+0x4880] ;  /* 0x00488000e25c783b */ /* 0x000fe20000004200 */
[----:B--2---:R-:W-:Y:S01]  /*5990*/  FFMA.FTZ R8, R161, c[0x0][0x2d0], -R12 ;  /* 0x0000b400a1087a23 */ /* 0x004fe2000001080c */
[----:B----4-:R-:W-:-:S05]  /*59a0*/  F2FP.PACK_AB R129, R33, R134 ;  /* 0x000000862181723e */ /* 0x010fca00000000ff */
[----:B------:R2:W-:Y:S02]  /*59b0*/  MUFU.EX2 R133, R8 ;  /* 0x0000000800857308 */ /* 0x0005e40000000800 */
[----:B--2---:R-:W-:Y:S02]  /*59c0*/  FFMA.FTZ R8, R160, c[0x0][0x2d0], -R12 ;  /* 0x0000b400a0087a23 */ /* 0x004fe4000001080c */
[----:B------:R-:W-:Y:S04]  /*59d0*/  HMMA.16816.F32 R12, R4, R54, R68 ;  /* 0x00000036040c723c */ /* 0x000fe80000001844 */
[----:B------:R-:W2:Y:S03]  /*59e0*/  MUFU.EX2 R32, R8 ;  /* 0x0000000800207308 */ /* 0x000ea60000000800 */
[----:B------:R-:W-:Y:S01]  /*59f0*/  IMAD.MOV.U32 R69, RZ, RZ, R118 ;  /* 0x000000ffff457224 */ /* 0x000fe200078e0076 */
[----:B------:R-:W-:Y:S01]  /*5a00*/  MOV R118, R186 ;  /* 0x000000ba00767202 */ /* 0x000fe20000000f00 */
[----:B------:R-:W-:Y:S01]  /*5a10*/  IMAD.MOV.U32 R70, RZ, RZ, R119 ;  /* 0x000000ffff467224 */ /* 0x000fe200078e0077 */
[----:B------:R-:W-:Y:S01]  /*5a20*/  MOV R68, R87 ;  /* 0x0000005700447202 */ /* 0x000fe20000000f00 */
[----:B------:R-:W-:Y:S01]  /*5a30*/  IMAD.MOV.U32 R119, RZ, RZ, R187 ;  /* 0x000000ffff777224 */ /* 0x000fe200078e00bb */
[----:B------:R-:W-:Y:S01]  /*5a40*/  MOV R71, R116 ;  /* 0x0000007400477202 */ /* 0x000fe20000000f00 */
[----:B------:R-:W4:Y:S01]  /*5a50*/  LDSM.16.MT88.4 R184, [R228+0x3080] ;  /* 0x00308000e4b8783b */ /* 0x000f220000004200 */
[----:B------:R-:W-:Y:S01]  /*5a60*/  IMAD.MOV.U32 R87, RZ, RZ, R130 ;  /* 0x000000ffff577224 */ /* 0x000fe200078e0082 */
[----:B------:R-:W-:Y:S01]  /*5a70*/  F2FP.PACK_AB R130, R138, R252 ;  /* 0x000000fc8a82723e */ /* 0x000fe200000000ff */
[----:B------:R-:W-:Y:S01]  /*5a80*/  FFMA.FTZ R4, R165, c[0x0][0x2d0], -R0 ;  /* 0x0000b400a5047a23 */ /* 0x000fe20000010800 */
[----:B--2---:R-:W-:Y:S01]  /*5a90*/  F2FP.PACK_AB R131, R32, R133 ;  /* 0x000000852083723e */ /* 0x004fe200000000ff */
[----:B------:R-:W2:Y:S01]  /*5aa0*/  LDSM.16.MT88.4 R8, [R227+0x4880] ;  /* 0x00488000e308783b */ /* 0x000ea20000004200 */
[----:B------:R-:W-:-:S05]  /*5ab0*/  IMAD.MOV.U32 R116, RZ, RZ, R147 ;  /* 0x000000ffff747224 */ /* 0x000fca00078e0093 */
[C---:B-1----:R-:W-:Y:S01]  /*5ac0*/  HMMA.16816.F32 R160, R128.reuse, R168, R176 ;  /* 0x000000a880a0723c */ /* 0x042fe200000018b0 */
[----:B------:R1:W-:Y:S07]  /*5ad0*/  MUFU.EX2 R31, R4 ;  /* 0x00000004001f7308 */ /* 0x0003ee0000000800 */
[----:B------:R-:W-:Y:S01]  /*5ae0*/  HMMA.16816.F32 R144, R128, R152, R172 ;  /* 0x000000988090723c */ /* 0x000fe200000018ac */
[----:B-1----:R-:W-:-:S07]  /*5af0*/  FFMA.FTZ R4, R166, c[0x0][0x2d0], -R0 ;  /* 0x0000b400a6047a23 */ /* 0x002fce0000010800 */
[C---:B----4-:R-:W-:Y:S07]  /*5b00*/  HMMA.16816.F32 R176, R128.reuse, R184, R68 ;  /* 0x000000b880b0723c */ /* 0x050fee0000001844 */
        /* <DEDUP_REMOVED lines=13> */
[----:B------:R-:W-:Y:S01]  /*5be0*/  HMMA.16816.F32 R52, R128, R60, R68 ;  /* 0x0000003c8034723c */ /* 0x000fe20000001844 */
[----:B------:R-:W-:Y:S01]  /*5bf0*/  IMAD.MOV.U32 R56, RZ, RZ, R82 ;  /* 0x000000ffff387224 */ /* 0x000fe200078e0052 */
[----:B------:R1:W4:Y:S01]  /*5c00*/  MUFU.EX2 R30, R4 ;  /* 0x00000004001e7308 */ /* 0x0003220000000800 */
[----:B------:R-:W-:-:S04]  /*5c10*/  IMAD.MOV.U32 R81, RZ, RZ, R84 ;  /* 0x000000ffff517224 */ /* 0x000fc800078e0054 */
        /* <DEDUP_REMOVED lines=16> */
[--C-:B-1----:R-:W-:Y:S01]  /*5d20*/  FFMA.FTZ R4, R188, c[0x0][0x2d0], -R0.reuse ;  /* 0x0000b400bc047a23 */ /* 0x102fe20000010800 */
[----:B------:R-:W-:Y:S01]  /*5d30*/  MOV R29, R86 ;  /* 0x00000056001d7202 */ /* 0x000fe20000000f00 */
[----:B------:R-:W-:Y:S01]  /*5d40*/  FFMA.FTZ R0, R189, c[0x0][0x2d0], -R0 ;  /* 0x0000b400bd007a23 */ /* 0x000fe20000010800 */
[----:B------:R-:W-:Y:S01]  /*5d50*/  MOV R173, R97 ;  /* 0x0000006100ad7202 */ /* 0x000fe20000000f00 */
[----:B------:R-:W-:Y:S01]  /*5d60*/  IMAD.MOV.U32 R97, RZ, RZ, R67 ;  /* 0x000000ffff617224 */ /* 0x000fe200078e0043 */
[----:B------:R-:W-:Y:S01]  /*5d70*/  MOV R67, R158 ;  /* 0x0000009e00437202 */ /* 0x000fe20000000f00 */
[----:B------:R-:W-:Y:S01]  /*5d80*/  IMAD.MOV.U32 R158, RZ, RZ, R167 ;  /* 0x000000ffff9e7224 */ /* 0x000fe200078e00a7 */
[----:B------:R-:W-:Y:S01]  /*5d90*/  MOV R167, R28 ;  /* 0x0000001c00a77202 */ /* 0x000fe20000000f00 */
[----:B------:R-:W-:Y:S01]  /*5da0*/  IMAD.MOV.U32 R5, RZ, RZ, R29 ;  /* 0x000000ffff057224 */ /* 0x000fe200078e001d */
[----:B------:R1:W-:Y:S01]  /*5db0*/  MUFU.EX2 R28, R0 ;  /* 0x00000000001c7308 */ /* 0x0003e20000000800 */
        /* <DEDUP_REMOVED lines=9> */
[----:B------:R-:W-:-:S02]  /*5e50*/  MOV R159, R102 ;  /* 0x00000066009f7202 */ /* 0x000fc40000000f00 */
[----:B------:R-:W-:Y:S01]  /*5e60*/  HMMA.16816.F32 R100, R128, R108, R216 ;  /* 0x0000006c8064723c */ /* 0x000fe200000018d8 */
[----:B-1----:R-:W-:Y:S01]  /*5e70*/  FFMA.FTZ R0, R139, c[0x0][0x2d0], -R2 ;  /* 0x0000b4008b007a23 */ /* 0x002fe20000010802 */
[----:B------:R-:W-:Y:S01]  /*5e80*/  MOV R56, R80 ;  /* 0x0000005000387202 */ /* 0x000fe20000000f00 */
[----:B------:R-:W-:-:S04]  /*5e90*/  IMAD.MOV.U32 R57, RZ, RZ, R81 ;  /* 0x000000ffff397224 */ /* 0x000fc800078e0051 */
[----:B------:R-:W-:Y:S01]  /*5ea0*/  IMAD.MOV.U32 R218, RZ, RZ, R5 ;  /* 0x000000ffffda7224 */ /* 0x000fe200078e0005 */
[----:B------:R-:W-:Y:S01]  /*5eb0*/  MOV R80, R84 ;  /* 0x0000005400507202 */ /* 0x000fe20000000f00 */
[----:B------:R1:W-:Y:S01]  /*5ec0*/  MUFU.EX2 R5, R0 ;  /* 0x0000000000057308 */ /* 0x0003e20000000800 */
[----:B------:R-:W-:Y:S01]  /*5ed0*/  IMAD.MOV.U32 R81, RZ, RZ, R85 ;  /* 0x000000ffff517224 */ /* 0x000fe200078e0055 */
[----:B------:R-:W-:Y:S01]  /*5ee0*/  MOV R85, R229 ;  /* 0x000000e500557202 */ /* 0x000fe20000000f00 */
[----:B------:R-:W-:Y:S02]  /*5ef0*/  IMAD.MOV.U32 R84, RZ, RZ, R230 ;  /* 0x000000ffff547224 */ /* 0x000fe400078e00e6 */
[----:B------:R-:W-:-:S03]  /*5f00*/  IMAD.MOV.U32 R86, RZ, RZ, R224 ;  /* 0x000000ffff567224 */ /* 0x000fc600078e00e0 */
[----:B------:R-:W2:Y:S01]  /*5f10*/  MUFU.EX2 R29, R4 ;  /* 0x00000004001d7308 */ /* 0x000ea20000000800 */
[----:B------:R-:W-:Y:S01]  /*5f20*/  MOV R6, R84 ;  /* 0x0000005400067202 */ /* 0x000fe20000000f00 */
[----:B------:R-:W-:Y:S02]  /*5f30*/  IMAD.MOV.U32 R7, RZ, RZ, R85 ;  /* 0x000000ffff077224 */ /* 0x000fe400078e0055 */
[----:B-1----:R-:W-:Y:S01]  /*5f40*/  FFMA.FTZ R0, R156, c[0x0][0x2d0], -R2 ;  /* 0x0000b4009c007a23 */ /* 0x002fe20000010802 */
[----:B------:R-:W-:Y:S01]  /*5f50*/  MOV R34, R86 ;  /* 0x0000005600227202 */ /* 0x000fe20000000f00 */
[----:B------:R-:W-:Y:S02]  /*5f60*/  IMAD.MOV.U32 R58, RZ, RZ, R87 ;  /* 0x000000ffff3a7224 */ /* 0x000fe400078e0057 */
[----:B------:R1:W1:Y:S01]  /*5f70*/  MUFU.EX2 R4, R0 ;  /* 0x0000000000047308 */ /* 0x0002620000000800 */
        /* <DEDUP_REMOVED lines=10> */
[--C-:B-1----:R-:W-:Y:S02]  /*6020*/  FFMA.FTZ R0, R157, c[0x0][0x2d0], -R2.reuse ;  /* 0x0000b4009d007a23 */ /* 0x102fe40000010802 */
[----:B------:R-:W-:Y:S01]  /*6030*/  FFMA.FTZ R2, R164, c[0x0][0x2d0], -R2 ;  /* 0x0000b400a4027a23 */ /* 0x000fe20000010802 */
[----:B------:R-:W-:Y:S02]  /*6040*/  MOV R58, R116 ;  /* 0x00000074003a7202 */ /* 0x000fe40000000f00 */
[----:B--2---:R-:W-:Y:S01]  /*6050*/  HMMA.16816.F32 R116, R128, R8, R212 ;  /* 0x000000088074723c */ /* 0x004fe200000018d4 */
[----:B------:R-:W-:Y:S06]  /*6060*/  MUFU.EX2 R0, R0 ;  /* 0x0000000000007308 */ /* 0x000fec0000000800 */
[----:B------:R-:W-:-:S02]  /*6070*/  MOV R213, R59 ;  /* 0x0000003b00d57202 */ /* 0x000fc40000000f00 */
[----:B------:R-:W1:Y:S01]  /*6080*/  MUFU.EX2 R2, R2 ;  /* 0x0000000200027308 */ /* 0x000e620000000800 */
        /* <DEDUP_REMOVED lines=10> */
[----:B------:R-:W-:-:S02]  /*6130*/  IMAD.MOV.U32 R214, RZ, RZ, R173 ;  /* 0x000000ffffd67224 */ /* 0x000fc400078e00ad */
[----:B------:R-:W-:Y:S02]  /*6140*/  IMAD.MOV.U32 R82, RZ, RZ, R232 ;  /* 0x000000ffff527224 */ /* 0x000fe400078e00e8 */
[----:B------:R-:W-:Y:S01]  /*6150*/  IMAD.MOV.U32 R139, RZ, RZ, R67 ;  /* 0x000000ffff8b7224 */ /* 0x000fe200078e0043 */
[----:B------:R3:W5:Y:S01]  /*6160*/  LDL.LU R232, [R1+0x58] ;  /* 0x0000580001e87983 */ /* 0x0007620000300800 */
[----:B------:R-:W-:Y:S01]  /*6170*/  IMAD.MOV.U32 R247, RZ, RZ, R174 ;  /* 0x000000fffff77224 */ /* 0x000fe200078e00ae */
[----:B------:R-:W-:Y:S01]  /*6180*/  MOV R246, R175 ;  /* 0x000000af00f67202 */ /* 0x000fe20000000f00 */
[----:B------:R-:W-:Y:S01]  /*6190*/  HMMA.16816.F32 R84, R128, R92, R248 ;  /* 0x0000005c8054723c */ /* 0x000fe200000018f8 */
[----:B------:R-:W-:Y:S01]  /*61a0*/  IMAD.MOV.U32 R245, RZ, RZ, R6 ;  /* 0x000000fffff57224 */ /* 0x000fe200078e0006 */
[----:B------:R-:W-:Y:S01]  /*61b0*/  MOV R6, R66 ;  /* 0x0000004200067202 */ /* 0x000fe20000000f00 */
[----:B------:R3:W5:Y:S01]  /*61c0*/  LDL.LU R231, [R1+0x54] ;  /* 0x0000540001e77983 */ /* 0x0007620000300800 */
[----:B------:R-:W-:-:S04]  /*61d0*/  MOV R244, R7 ;  /* 0x0000000700f47202 */ /* 0x000fc80000000f00 */
[----:B------:R-:W-:Y:S01]  /*61e0*/  HMMA.16816.F32 R172, R128, R170, R220 ;  /* 0x000000aa80ac723c */ /* 0x000fe200000018dc */
[----:B------:R-:W-:-:S07]  /*61f0*/  IMAD.MOV.U32 R251, RZ, RZ, R64 ;  /* 0x000000fffffb7224 */ /* 0x000fce00078e0040 */
[----:B------:R-:W-:Y:S01]  /*6200*/  HMMA.16816.F32 R68, R128, R76, R68 ;  /* 0x0000004c8044723c */ /* 0x000fe20000001844 */
[----:B------:R-:W-:Y:S01]  /*6210*/  IMAD.MOV.U32 R223, RZ, RZ, R34 ;  /* 0x000000ffffdf7224 */ /* 0x000fe200078e0022 */
[----:B------:R-:W-:Y:S01]  /*6220*/  MOV R220, R190 ;  /* 0x000000be00dc7202 */ /* 0x000fe20000000f00 */
[----:B------:R-:W-:Y:S01]  /*6230*/  IMAD.MOV.U32 R221, RZ, RZ, R191 ;  /* 0x000000ffffdd7224 */ /* 0x000fe200078e00bf */
[----:B------:R-:W-:Y:S01]  /*6240*/  MOV R34, R65 ;  /* 0x0000004100227202 */ /* 0x000fe20000000f00 */
[----:B------:R-:W-:-:S03]  /*6250*/  IMAD.MOV.U32 R7, RZ, RZ, R99 ;  /* 0x000000ffff077224 */ /* 0x000fc600078e0063 */
[C---:B------:R-:W-:Y:S01]  /*6260*/  HMMA.16816.F32 R112, R128.reuse, R110, R112 ;  /* 0x0000006e8070723c */ /* 0x040fe20000001870 */
[----:B------:R-:W-:Y:S01]  /*6270*/  MOV R248, R167 ;  /* 0x000000a700f87202 */ /* 0x000fe20000000f00 */
[----:B------:R-:W-:Y:S01]  /*6280*/  IMAD.MOV.U32 R249, RZ, RZ, R56 ;  /* 0x000000fffff97224 */ /* 0x000fe200078e0038 */
[----:B------:R-:W-:Y:S01]  /*6290*/  MOV R250, R57 ;  /* 0x0000003900fa7202 */ /* 0x000fe20000000f00 */
[----:B------:R3:W5:Y:S04]  /*62a0*/  LDL.LU R230, [R1+0x50] ;  /* 0x0000500001e67983 */ /* 0x0007680000300800 */
[C---:B------:R-:W-:Y:S01]  /*62b0*/  HMMA.16816.F32 R188, R128.reuse, R186, R208 ;  /* 0x000000ba80bc723c */ /* 0x040fe200000018d0 */
[----:B------:R-:W-:Y:S01]  /*62c0*/  MOV R222, R58 ;  /* 0x0000003a00de7202 */ /* 0x000fe20000000f00 */
[----:B------:R3:W5:Y:S04]  /*62d0*/  LDL.LU R229, [R1+0x4c] ;  /* 0x00004c0001e57983 */ /* 0x0007680000300800 */
[----:B------:R3:W5:Y:S01]  /*62e0*/  LDL.LU R224, [R1+0x48] ;  /* 0x0000480001e07983 */ /* 0x0007620000300800 */
[----:B------:R-:W-:Y:S01]  /*62f0*/  MOV R210, R96 ;  /* 0x0000006000d27202 */ /* 0x000fe20000000f00 */
[----:B------:R-:W-:Y:S01]  /*6300*/  HMMA.16816.F32 R64, R128, R62, R204 ;  /* 0x0000003e8040723c */ /* 0x000fe200000018cc */
[----:B------:R-:W-:Y:S01]  /*6310*/  IMAD.MOV.U32 R209, RZ, RZ, R97 ;  /* 0x000000ffffd17224 */ /* 0x000fe200078e0061 */
[----:B------:R-:W-:-:S05]  /*6320*/  MOV R208, R98 ;  /* 0x0000006200d07202 */ /* 0x000fca0000000f00 */
[----:B------:R-:W-:Y:S01]  /*6330*/  IMAD.MOV.U32 R204, RZ, RZ, R80 ;  /* 0x000000ffffcc7224 */ /* 0x000fe200078e0050 */
[----:B------:R-:W-:Y:S01]  /*6340*/  MOV R205, R81 ;  /* 0x0000005100cd7202 */ /* 0x000fe20000000f00 */
[----:B------:R-:W-:Y:S01]  /*6350*/  IMAD.MOV.U32 R206, RZ, RZ, R82 ;  /* 0x000000ffffce7224 */ /* 0x000fe200078e0052 */
[----:B------:R-:W-:Y:S01]  /*6360*/  MOV R207, R83 ;  /* 0x0000005300cf7202 */ /* 0x000fe20000000f00 */
[C---:B------:R-:W-:Y:S08]  /*6370*/  HMMA.16816.F32 R96, R128.reuse, R94, R148 ;  /* 0x0000005e8060723c */ /* 0x040ff00000001894 */
[C---:B------:R-:W-:Y:S08]  /*6380*/  HMMA.16816.F32 R80, R128.reuse, R78, R200 ;  /* 0x0000004e8050723c */ /* 0x040ff000000018c8 */
[----:B------:R-:W-:Y:S07]  /*6390*/  HMMA.16816.F32 R128, R128, R10, R124 ;  /* 0x0000000a8080723c */ /* 0x000fee000000187c */
[----:B----4-:R-:W-:-:S02]  /*63a0*/  F2FP.PACK_AB R124, R30, R31 ;  /* 0x0000001f1e7c723e */ /* 0x010fc400000000ff */
[----:B------:R-:W-:Y:S02]  /*63b0*/  F2FP.PACK_AB R126, R28, R29 ;  /* 0x0000001d1c7e723e */ /* 0x000fe400000000ff */
[----:B------:R-:W-:Y:S02]  /*63c0*/  F2FP.PACK_AB R125, R4, R5 ;  /* 0x00000005047d723e */ /* 0x000fe400000000ff */
[----:B-1----:R-:W-:Y:S01]  /*63d0*/  F2FP.PACK_AB R127, R2, R0 ;  /* 0x00000000027f723e */ /* 0x002fe200000000ff */
[----:B------:R-:W-:Y:S02]  /*63e0*/  FADD.FTZ R6, R6, R204 ;  /* 0x000000cc06067221 */ /* 0x000fe40000010000 */
[----:B------:R-:W-:-:S04]  /*63f0*/  FADD.FTZ R7, R7, R205 ;  /* 0x000000cd07077221 */ /* 0x000fc80000010000 */
[----:B------:R-:W-:Y:S01]  /*6400*/  HMMA.16816.F32 R148, R124, R152, R104 ;  /* 0x000000987c94723c */ /* 0x000fe20000001868 */
[----:B------:R-:W-:Y:S02]  /*6410*/  IMAD.MOV.U32 R211, RZ, RZ, R59 ;  /* 0x000000ffffd37224 */ /* 0x000fe400078e003b */
[----:B------:R-:W-:-:S05]  /*6420*/  FADD.FTZ R6, R208, R6 ;  /* 0x00000006d0067221 */ /* 0x000fca0000010000 */
[----:B------:R-:W-:Y:S01]  /*6430*/  HMMA.16816.F32 R152, R124, R154, R72 ;  /* 0x0000009a7c98723c */ /* 0x000fe20000001848 */
[----:B------:R-:W-:-:S07]  /*6440*/  FADD.FTZ R7, R209, R7 ;  /* 0x00000007d1077221 */ /* 0x000fce0000010000 */
[----:B------:R-:W-:Y:S01]  /*6450*/  HMMA.16816.F32 R72, R124, R76, R24 ;  /* 0x0000004c7c48723c */ /* 0x000fe20000001818 */
[----:B------:R-:W-:-:S07]  /*6460*/  FADD.FTZ R6, R211, R6 ;  /* 0x00000006d3067221 */ /* 0x000fce0000010000 */
[----:B------:R-:W-:Y:S01]  /*6470*/  HMMA.16816.F32 R76, R124, R78, R12 ;  /* 0x0000004e7c4c723c */ /* 0x000fe2000000180c */
[----:B------:R-:W-:-:S06]  /*6480*/  FADD.FTZ R7, R220, R7 ;  /* 0x00000007dc077221 */ /* 0x000fcc0000010000 */
        /* <DEDUP_REMOVED lines=12> */
[----:B------:R-:W-:-:S06]  /*6550*/  FADD.FTZ R6, R215, R13 ;  /* 0x0000000dd7067221 */ /* 0x000fcc0000010000 */
[----:B------:R-:W-:Y:S02]  /*6560*/  FADD.FTZ R9, R214, R14 ;  /* 0x0000000ed6097221 */ /* 0x000fe40000010000 */
[----:B------:R-:W-:Y:S02]  /*6570*/  FADD.FTZ R8, R216, R12 ;  /* 0x0000000cd8087221 */ /* 0x000fe40000010000 */
[----:B------:R-:W-:Y:S02]  /*6580*/  FADD.FTZ R12, R217, R7 ;  /* 0x00000007d90c7221 */ /* 0x000fe40000010000 */
[----:B------:R-:W-:Y:S01]  /*6590*/  FADD.FTZ R7, R218, R9 ;  /* 0x00000009da077221 */ /* 0x000fe20000010000 */
[----:B------:R-:W-:Y:S01]  /*65a0*/  HMMA.16816.F32 R56, R124, R60, R44 ;  /* 0x0000003c7c38723c */ /* 0x000fe2000000182c */
[----:B------:R-:W-:Y:S02]  /*65b0*/  FADD.FTZ R9, R219, R6 ;  /* 0x00000006db097221 */ /* 0x000fe40000010000 */
[----:B------:R-:W-:-:S02]  /*65c0*/  FADD.FTZ R6, R139, R8 ;  /* 0x000000088b067221 */ /* 0x000fc40000010000 */
[----:B------:R-:W-:-:S03]  /*65d0*/  FADD.FTZ R7, R248, R7 ;  /* 0x00000007f8077221 */ /* 0x000fc60000010000 */
[C---:B------:R-:W-:Y:S08]  /*65e0*/  HMMA.16816.F32 R60, R124.reuse, R62, R88 ;  /* 0x0000003e7c3c723c */ /* 0x040ff00000001858 */
[C---:B------:R-:W-:Y:S08]  /*65f0*/  HMMA.16816.F32 R180, R124.reuse, R184, R180 ;  /* 0x000000b87cb4723c */ /* 0x040ff000000018b4 */
[C---:B------:R-:W-:Y:S08]  /*6600*/  HMMA.16816.F32 R88, R124.reuse, R92, R140 ;  /* 0x0000005c7c58723c */ /* 0x040ff0000000188c */
[C---:B------:R-:W-:Y:S08]  /*6610*/  HMMA.16816.F32 R104, R124.reuse, R108, R192 ;  /* 0x0000006c7c68723c */ /* 0x040ff000000018c0 */
[C---:B------:R-:W-:Y:S08]  /*6620*/  HMMA.16816.F32 R168, R124.reuse, R170, R16 ;  /* 0x000000aa7ca8723c */ /* 0x040ff00000001810 */
[C---:B------:R-:W-:Y:S08]  /*6630*/  HMMA.16816.F32 R184, R124.reuse, R186, R20 ;  /* 0x000000ba7cb8723c */ /* 0x040ff00000001814 */
[C---:B------:R-:W-:Y:S08]  /*6640*/  HMMA.16816.F32 R92, R124.reuse, R94, R36 ;  /* 0x0000005e7c5c723c */ /* 0x040ff00000001824 */
[----:B------:R-:W-:Y:S01]  /*6650*/  HMMA.16816.F32 R108, R124, R110, R48 ;  /* 0x0000006e7c6c723c */ /* 0x000fe20000001830 */
[----:B------:R-:W-:-:S07]  /*6660*/  FADD.FTZ R8, R249, R12 ;  /* 0x0000000cf9087221 */ /* 0x000fce0000010000 */
[----:B------:R-:W-:Y:S07]  /*6670*/  HMMA.16816.F32 R124, R124, R10, R40 ;  /* 0x0000000a7c7c723c */ /* 0x000fee0000001828 */
        /* <DEDUP_REMOVED lines=16> */
[----:B------:R-:W-:Y:S01]  /*6780*/  FADD.FTZ R7, R32, R5 ;  /* 0x0000000520077221 */ /* 0x000fe20000010000 */
[----:B------:R1:W-:Y:S01]  /*6790*/  STL [R1+0xc], R0 ;  /* 0x00000c0001007387 */ /* 0x0003e20000100800 */
[----:B------:R-:W-:Y:S01]  /*67a0*/  FADD.FTZ R5, R28, R6 ;  /* 0x000000061c057221 */ /* 0x000fe20000010000 */
[----:B------:R-:W-:Y:S02]  /*67b0*/  UIMAD.WIDE.U32 UR18, UR17, UR4, URZ ;  /* 0x00000004111272a5 */ /* 0x000fe4000f8e003f */
[----:B------:R3:W-:Y:S04]  /*67c0*/  STL [R1+0x4], R7 ;  /* 0x0000040701007387 */ /* 0x0007e80000100800 */
[----:B------:R3:W-:Y:S01]  /*67d0*/  STL [R1+0x8], R5 ;  /* 0x0000080501007387 */ /* 0x0007e20000100800 */
[----:B------:R-:W-:Y:S01]  /*67e0*/  PLOP3.LUT P0, PT, PT, PT, UP2, 0x40, 0x0 ;  /* 0x000000000000781c */ /* 0x000fe20003f0e828 */
[----:B------:R-:W-:Y:S01]  /*67f0*/  @UP3 UMOV UR7, UR19 ;  /* 0x0000001300073c82 */ /* 0x000fe20008000000 */
[----:B-1----:R-:W-:-:S05]  /*6800*/  FADD.FTZ R0, R2, R4 ;  /* 0x0000000402007221 */ /* 0x002fca0000010000 */
[----:B------:R3:W-:Y:S01]  /*6810*/  STL [R1+0x10], R0 ;  /* 0x0000100001007387 */ /* 0x0007e20000100800 */
[----:B------:R-:W-:-:S04]  /*6820*/  @UP3 USHF.R.U32.HI UR17, URZ, UR5, UR7 ;  /* 0x000000053f113299 */ /* 0x000fc80008011607 */
[----:B------:R-:W-:-:S03]  /*6830*/  UIADD3 UR4, UR16, UR17, URZ ;  /* 0x0000001110047290 */ /* 0x000fc6000fffe03f */
[----:B------:R-:W-:Y:S02]  /*6840*/  ULDC UR16, c[0x0][0x328] ;  /* 0x0000ca0000107ab9 */ /* 0x000fe40000000800 */
[----:B------:R-:W-:Y:S01]  /*6850*/  UIADD3 UR16, UR4, UR16, URZ ;  /* 0x0000001004107290 */ /* 0x000fe2000fffe03f */
[----:B------:R-:W-:Y:S01]  /*6860*/  IADD3 R242, R242, -0x2, RZ ;  /* 0xfffffffef2f27810 */ /* 0x000fe20007ffe0ff */
[----:B------:R-:W-:Y:S05]  /*6870*/  @P0 BRA `(.L_x_898) ;  /* 0x0000013000000947 */ /* 0x000fea0003800000 */
[----:B------:R-:W-:Y:S01]  /*6880*/  ISETP.LT.AND P0, PT, RZ, UR4, PT ;  /* 0x00000004ff007c0c */ /* 0x000fe2000bf01270 */
[----:B------:R-:W-:Y:S02]  /*6890*/  UIADD3 UR17, UR4, -0x1, URZ ;  /* 0xffffffff04117890 */ /* 0x000fe4000fffe03f */
[----:B------:R-:W-:-:S10]  /*68a0*/  ULDC UR7, c[0x0][0x32c] ;  /* 0x0000cb0000077ab9 */ /* 0x000fd40000000800 */
[----:B------:R-:W-:Y:S05]  /*68b0*/  @P0 BRA `(.L_x_899) ;  /* 0x0000007000000947 */ /* 0x000fea0003800000 */
[----:B------:R-:W-:Y:S02]  /*68c0*/  UISETP.NE.AND UP0, UPT, UR7, 0x1, UPT ;  /* 0x000000010700788c */ /* 0x000fe4000bf05270 */
[----:B------:R-:W-:-:S03]  /*68d0*/  UIADD3 UR17, -UR4, URZ, URZ ;  /* 0x0000003f04117290 */ /* 0x000fc6000fffe13f */
[----:B------:R-:W-:Y:S02]  /*68e0*/  ULDC.64 UR4, c[0x0][0x330] ;  /* 0x0000cc0000047ab9 */ /* 0x000fe40000000a00 */
[----:B------:R-:W-:-:S04]  /*68f0*/  UIMAD.WIDE.U32 UR18, UR17, UR4, URZ ;  /* 0x00000004111272a5 */ /* 0x000fc8000f8e003f */
[----:B------:R-:W-:-:S04]  /*6900*/  @UP0 USHF.R.U32.HI UR17, URZ, UR5, UR19 ;  /* 0x000000053f110299 */ /* 0x000fc80008011613 */
[----:B------:R-:W-:Y:S01]  /*6910*/  ULOP3.LUT UR17, URZ, UR17, URZ, 0x33, !UPT ;  /* 0x000000113f117292 */ /* 0x000fe2000f8e333f */
[----:B------:R-:W-:Y:S05]  /*6920*/  BRA `(.L_x_900) ;  /* 0x0000004000007947 */ /* 0x000fea0003800000 */
.L_x_899:
[----:B------:R-:W-:Y:S02]  /*6930*/  UISETP.NE.AND UP0, UPT, UR7, 0x1, UPT ;  /* 0x000000010700788c */ /* 0x000fe4000bf05270 */
[----:B------:R-:W-:Y:S02]  /*6940*/  ULDC.64 UR4, c[0x0][0x330] ;  /* 0x0000cc0000047ab9 */ /* 0x000fe40000000a00 */
[----:B------:R-:W-:-:S07]  /*6950*/  UIMAD.WIDE.U32 UR18, UR17, UR4, URZ ;  /* 0x00000004111272a5 */ /* 0x000fce000f8e003f */
[----:B------:R-:W-:Y:S02]  /*6960*/  @UP0 USHF.R.U32.HI UR17, URZ, UR5, UR19 ;  /* 0x000000053f110299 */ /* 0x000fe40008011613 */
.L_x_900:
[----:B------:R-:W-:Y:S02]  /*6970*/  ULDC UR4, c[0x0][0x32c] ;  /* 0x0000cb0000047ab9 */ /* 0x000fe40000000800 */
[----:B------:R-:W-:-:S04]  /*6980*/  UIMAD UR4, UR17, UR7, UR4 ;  /* 0x00000007110472a4 */ /* 0x000fc8000f8e0204 */
[----:B------:R-:W-:-:S04]  /*6990*/  UISETP.LT.AND UP0, UPT, UR16, UR4, UPT ;  /* 0x000000041000728c */ /* 0x000fc8000bf01270 */
[----:B------:R-:W-:-:S04]  /*69a0*/  USEL UR16, UR16, UR4, UP0 ;  /* 0x0000000410107287 */ /* 0x000fc80008000000 */
.L_x_898:
[----:B------:R-:W-:-:S04]  /*69b0*/  UIMAD.WIDE UR4, UR16, 0x2aaaaaab, URZ ;  /* 0x2aaaaaab100478a5 */ /* 0x000fc8000f8e023f */
[----:B------:R-:W-:-:S04]  /*69c0*/  USHF.R.U32.HI UR4, URZ, 0x1f, UR5 ;  /* 0x0000001f3f047899 */ /* 0x000fc80008011605 */
[----:B------:R-:W-:-:S04]  /*69d0*/  ULEA.HI.SX32 UR4, UR5, UR4, 0x1d ;  /* 0x0000000405047291 */ /* 0x000fc8000f8fea3f */
[----:B------:R-:W-:-:S04]  /*69e0*/  UISETP.LT.AND UP0, UPT, UR8, UR4, UPT ;  /* 0x000000040800728c */ /* 0x000fc8000bf01270 */
[----:B------:R-:W-:-:S06]  /*69f0*/  USEL UR4, UR8, UR4, !UP0 ;  /* 0x0000000408047287 */ /* 0x000fcc000c000000 */
[----:B------:R-:W-:-:S13]  /*6a00*/  ISETP.GE.AND P0, PT, R242, UR4, PT ;  /* 0x00000004f2007c0c */ /* 0x000fda000bf06270 */
[----:B------:R-:W-:Y:S05]  /*6a10*/  @!P0 BRA `(.L_x_901) ;  /* 0x00004c2000008947 */ /* 0x000fea0003800000 */
[----:B---3--:R-:W2:Y:S01]  /*6a20*/  LDL R0, [R1+0x28] ;  /* 0x0000280001007983 */ /* 0x008ea20000100800 */
[----:B------:R-:W-:Y:S01]  /*6a30*/  PLOP3.LUT P1, PT, PT, PT, UP3, 0x80, 0x0 ;  /* 0x000000000000781c */ /* 0x000fe20003f2f038 */
[----:B------:R-:W-:Y:S01]  /*6a40*/  IMAD.MOV.U32 R134, RZ, RZ, R136 ;  /* 0x000000ffff867224 */ /* 0x000fe200078e0088 */
[----:B------:R-:W-:Y:S01]  /*6a50*/  PLOP3.LUT P0, PT, PT, PT, UP3, 0x80, 0x0 ;  /* 0x000000000000781c */ /* 0x000fe20003f0f038 */
[----:B------:R-:W-:Y:S01]  /*6a60*/  IMAD.MOV.U32 R132, RZ, RZ, R137 ;  /* 0x000000ffff847224 */ /* 0x000fe200078e0089 */
[----:B------:R-:W-:Y:S01]  /*6a70*/  MOV R139, R3 ;  /* 0x00000003008b7202 */ /* 0x000fe20000000f00 */
[----:B------:R-:W-:-:S08]  /*6a80*/  IMAD.MOV.U32 R138, RZ, RZ, R135 ;  /* 0x000000ffff8a7224 */ /* 0x000fd000078e0087 */
[----:B--2---:R-:W-:-:S05]  /*6a90*/  @P1 IMAD.HI.U32 R0, R0, c[0x0][0x2c8], RZ ;  /* 0x0000b20000001a27 */ /* 0x004fca00078e00ff */
[----:B------:R-:W-:-:S05]  /*6aa0*/  @P0 SHF.R.U32.HI R0, RZ, c[0x0][0x2cc], R0 ;  /* 0x0000b300ff000a19 */ /* 0x000fca0000011600 */
[----:B------:R1:W-:Y:S02]  /*6ab0*/  @P0 STL [R1+0x18], R0 ;  /* 0x0000180001000387 */ /* 0x0003e40000100800 */
.L_x_918:
[----:B------:R-:W2:Y:S01]  /*6ac0*/  LDL.64 R38, [R1+0x20] ;  /* 0x0000200001267983 */ /* 0x000ea20000100a00 */
[----:B------:R-:W-:Y:S05]  /*6ad0*/  DEPBAR.LE SB0, 0x0 ;  /* 0x000080000000791a */ /* 0x000fea0000000000 */
[----:B------:R-:W-:Y:S01]  /*6ae0*/  BAR.SYNC.DEFER_BLOCKING 0x0 ;  /* 0x0000000000007b1d */ /* 0x000fe20000010000 */
[C---:B------:R-:W-:Y:S11]  /*6af0*/  ISETP.LT.AND P6, PT, R242.reuse, UR8, PT ;  /* 0x00000008f2007c0c */ /* 0x040ff6000bfc1270 */
[----:B------:R-:W-:Y:S02]  /*6b00*/  @!UPT UIADD3 URZ, URZ, URZ, URZ ;  /* 0x0000003f3f3ff290 */ /* 0x000fe4000fffe03f */
[----:B-1----:R-:W-:Y:S01]  /*6b10*/  @!P6 SHF.R.S32.HI R0, RZ, 0x1f, R242 ;  /* 0x0000001fff00e819 */ /* 0x002fe200000114f2 */
[----:B------:R-:W-:Y:S04]  /*6b20*/  @!P6 IMAD.WIDE.U32 R36, R242, c[0x0][0x208], RZ ;  /* 0x00008200f224ea25 */ /* 0x000fe800078e00ff */
[----:B------:R-:W-:Y:S04]  /*6b30*/  @!P6 IMAD R0, R0, c[0x0][0x208], RZ ;  /* 0x000082000000ea24 */ /* 0x000fe800078e02ff */
[----:B------:R-:W-:Y:S01]  /*6b40*/  @!P6 IMAD R0, R242, c[0x0][0x20c], R0 ;  /* 0x00008300f200ea24 */ /* 0x000fe200078e0200 */
[----:B------:R-:W2:Y:S04]  /*6b50*/  LDL.64 R2, [R1+0x40] ;  /* 0x0000400001027983 */ /* 0x000ea80000100a00 */
[----:B------:R-:W-:Y:S02]  /*6b60*/  @!P6 IADD3 R0, R37, R0, RZ ;  /* 0x000000002500e210 */ /* 0x000fe40007ffe0ff */
[----:B-----5:R-:W-:Y:S03]  /*6b70*/  LDSM.16.M88.4 R48, [R231+0x8080] ;  /* 0x00808000e730783b */ /* 0x020fe60000000200 */
[----:B------:R-:W-:Y:S05]  /*6b80*/  @!P6 IMAD R0, R0, 0x30, RZ ;  /* 0x000000300000e824 */ /* 0x000fea00078e02ff */
[----:B------:R-:W1:Y:S08]  /*6b90*/  LDSM.16.M88.4 R16, [R224+0x5080] ;  /* 0x00508000e010783b */ /* 0x000e700000000200 */
[----:B------:R-:W3:Y:S08]  /*6ba0*/  LDSM.16.M88.4 R44, [R231+0xa080] ;  /* 0x00a08000e72c783b */ /* 0x000ef00000000200 */
[----:B------:R-:W4:Y:S08]  /*6bb0*/  LDSM.16.M88.4 R32, [R224+0x5880] ;  /* 0x00588000e020783b */ /* 0x000f300000000200 */
[----:B------:R-:W2:Y:S06]  /*6bc0*/  LDL.64 R246, [R1+0x30] ;  /* 0x0000300001f67983 */ /* 0x000eac0000100a00 */
[----:B------:R-:W2:Y:S08]  /*6bd0*/  LDSM.16.M88.4 R140, [R224+0x6080] ;  /* 0x00608000e08c783b */ /* 0x000eb00000000200 */
[----:B------:R-:W2:Y:S01]  /*6be0*/  LDL.64 R244, [R1+0x38] ;  /* 0x0000380001f47983 */ /* 0x000ea20000100a00 */
[-C--:B-1----:R-:W-:Y:S05]  /*6bf0*/  HMMA.16816.F32 R4, R48, R16.reuse, RZ ;  /* 0x000000103004723c */ /* 0x082fea00000018ff */
[----:B------:R-:W-:Y:S03]  /*6c00*/  LDSM.16.M88.4 R192, [R233+0x8080] ;  /* 0x00808000e9c0783b */ /* 0x000fe60000000200 */
[C---:B---3--:R-:W-:Y:S05]  /*6c10*/  HMMA.16816.F32 R8, R44.reuse, R16, RZ ;  /* 0x000000102c08723c */ /* 0x048fea00000018ff */
[----:B------:R-:W1:Y:S03]  /*6c20*/  LDSM.16.M88.4 R196, [R235] ;  /* 0x00000000ebc4783b */ /* 0x000e660000000200 */
[-C--:B------:R-:W-:Y:S05]  /*6c30*/  HMMA.16816.F32 R12, R44, R18.reuse, RZ ;  /* 0x000000122c0c723c */ /* 0x080fea00000018ff */
[----:B------:R-:W3:Y:S03]  /*6c40*/  LDSM.16.M88.4 R200, [R233+0xa080] ;  /* 0x00a08000e9c8783b */ /* 0x000ee60000000200 */
[C---:B------:R-:W-:Y:S05]  /*6c50*/  HMMA.16816.F32 R16, R48.reuse, R18, RZ ;  /* 0x000000123010723c */ /* 0x040fea00000018ff */
[----:B------:R-:W1:Y:S03]  /*6c60*/  LDSM.16.M88.4 R204, [R241] ;  /* 0x00000000f1cc783b */ /* 0x000e660000000200 */
[-C--:B----4-:R-:W-:Y:S05]  /*6c70*/  HMMA.16816.F32 R20, R48, R32.reuse, RZ ;  /* 0x000000203014723c */ /* 0x090fea00000018ff */
[----:B------:R-:W4:Y:S03]  /*6c80*/  LDSM.16.M88.4 R208, [R240] ;  /* 0x00000000f0d0783b */ /* 0x000f260000000200 */
[C---:B------:R-:W-:Y:S08]  /*6c90*/  HMMA.16816.F32 R24, R44.reuse, R32, RZ ;  /* 0x000000202c18723c */ /* 0x040ff000000018ff */
[-C--:B------:R-:W-:Y:S08]  /*6ca0*/  HMMA.16816.F32 R28, R44, R34.reuse, RZ ;  /* 0x000000222c1c723c */ /* 0x080ff000000018ff */
[C---:B------:R-:W-:Y:S04]  /*6cb0*/  HMMA.16816.F32 R32, R48.reuse, R34, RZ ;  /* 0x000000223020723c */ /* 0x040fe800000018ff */
[----:B--2---:R-:W-:Y:S05]  /*6cc0*/  @!P6 MOV R3, R39 ;  /* 0x000000270003e202 */ /* 0x004fea0000000f00 */
[----:B------:R-:W-:Y:S02]  /*6cd0*/  @!P6 IMAD.WIDE.U32 R2, R36, 0x30, R2 ;  /* 0x000000302402e825 */ /* 0x000fe400078e0002 */
[-C--:B------:R-:W-:Y:S03]  /*6ce0*/  HMMA.16816.F32 R36, R48, R140.reuse, RZ ;  /* 0x0000008c3024723c */ /* 0x080fe600000018ff */
[----:B------:R-:W-:Y:S02]  /*6cf0*/  @!P6 IADD3 R133, R3, R0, RZ ;  /* 0x000000000385e210 */ /* 0x000fe40007ffe0ff */
[C---:B------:R-:W-:Y:S02]  /*6d00*/  @!P6 SHF.L.U32 R0, R2.reuse, 0x1, RZ ;  /* 0x000000010200e819 */ /* 0x040fe400000006ff */
[----:B------:R-:W-:Y:S01]  /*6d10*/  @!P6 SHF.L.U64.HI R133, R2, 0x1, R133 ;  /* 0x000000010285e819 */ /* 0x000fe20000010285 */
[C---:B------:R-:W-:Y:S04]  /*6d20*/  HMMA.16816.F32 R40, R44.reuse, R140, RZ ;  /* 0x0000008c2c28723c */ /* 0x040fe800000018ff */
[C---:B------:R-:W-:Y:S02]  /*6d30*/  @!P6 IADD3 R136, P0, R0.reuse, c[0x0][0x1f8], RZ ;  /* 0x00007e000088ea10 */ /* 0x040fe40007f1e0ff */
[----:B------:R-:W-:Y:S02]  /*6d40*/  @!P6 IADD3 R0, P5, R0, 0x80, RZ ;  /* 0x000000800000e810 */ /* 0x000fe40007fbe0ff */
[-C--:B------:R-:W-:Y:S01]  /*6d50*/  HMMA.16816.F32 R44, R44, R142.reuse, RZ ;  /* 0x0000008e2c2c723c */ /* 0x080fe200000018ff */
[----:B------:R-:W-:Y:S03]  /*6d60*/  @!P6 IADD3.X R137, R133, c[0x0][0x1fc], RZ, P0, !PT ;  /* 0x00007f008589ea10 */ /* 0x000fe600007fe4ff */
[----:B------:R-:W-:Y:S02]  /*6d70*/  @!P6 IADD3 R212, P2, R0, c[0x0][0x1f8], RZ ;  /* 0x00007e0000d4ea10 */ /* 0x000fe40007f5e0ff */
[----:B------:R-:W-:Y:S01]  /*6d80*/  @!PT LDS RZ, [RZ] ;  /* 0x00000000fffff984 */ /* 0x000fe20000000800 */
[----:B------:R-:W-:Y:S01]  /*6d90*/  @!PT LDS RZ, [RZ] ;  /* 0x00000000fffff984 */ /* 0x000fe20000000800 */
[----:B------:R-:W-:Y:S01]  /*6da0*/  @!PT LDS RZ, [RZ] ;  /* 0x00000000fffff984 */ /* 0x000fe20000000800 */
[----:B------:R2:W-:Y:S01]  /*6db0*/  @!P6 LDGSTS.E.BYPASS.LTC128B.128 [R243+0x2080], [R136.64], !P4 ;  /* 0x0208000088f3efae */ /* 0x0005e2000e101d4e */
[----:B------:R-:W-:Y:S01]  /*6dc0*/  @!P6 IADD3 R2, P1, R136, UR10, RZ ;  /* 0x0000000a8802ec10 */ /* 0x000fe2000ff3e0ff */
[----:B------:R-:W-:Y:S04]  /*6dd0*/  HMMA.16816.F32 R48, R48, R142, RZ ;  /* 0x0000008e3030723c */ /* 0x000fe800000018ff */
[----:B------:R-:W-:Y:S02]  /*6de0*/  @!P6 IADD3.X R213, RZ, c[0x0][0x1fc], R133, P2, P5 ;  /* 0x00007f00ffd5ea10 */ /* 0x000fe400017ea485 */
[----:B------:R-:W-:Y:S02]  /*6df0*/  @!P6 IADD3.X R3, R137, UR11, RZ, P1, !PT ;  /* 0x0000000b8903ec10 */ /* 0x000fe40008ffe4ff */
[-C--:B-1----:R-:W-:Y:S01]  /*6e00*/  HMMA.16816.F32 R4, R192, R196.reuse, R4 ;  /* 0x000000c4c004723c */ /* 0x082fe20000001804 */
[----:B------:R1:W-:Y:S04]  /*6e10*/  @!P6 LDGSTS.E.BYPASS.LTC128B.128 [R243+0x3880], [R212.64], !P3 ;  /* 0x03880000d4f3efae */ /* 0x0003e8000d901d4e */
[----:B------:R-:W-:Y:S03]  /*6e20*/  @!P6 IADD3 R140, P0, R2, UR10, RZ ;  /* 0x0000000a028cec10 */ /* 0x000fe6000ff1e0ff */
[C---:B---3--:R-:W-:Y:S01]  /*6e30*/  HMMA.16816.F32 R8, R200.reuse, R196, R8 ;  /* 0x000000c4c808723c */ /* 0x048fe20000001808 */
[----:B------:R3:W-:Y:S03]  /*6e40*/  @!P6 LDGSTS.E.BYPASS.LTC128B.128 [R243+0x2880], [R2.64], !P4 ;  /* 0x0288000002f3efae */ /* 0x0007e6000e101d4e */
[----:B------:R-:W-:Y:S02]  /*6e50*/  @!P6 IADD3.X R141, R3, UR11, RZ, P0, !PT ;  /* 0x0000000b038dec10 */ /* 0x000fe400087fe4ff */
[----:B------:R-:W-:Y:S02]  /*6e60*/  MOV R245, c[0x0][0x1e4] ;  /* 0x0000790000f57a02 */ /* 0x000fe40000000f00 */
[-C--:B------:R-:W-:Y:S01]  /*6e70*/  HMMA.16816.F32 R12, R200, R198.reuse, R12 ;  /* 0x000000c6c80c723c */ /* 0x080fe2000000180c */
[----:B------:R3:W-:Y:S07]  /*6e80*/  @!P6 LDGSTS.E.BYPASS.LTC128B.128 [R243+0x4080], [R2.64+0x80], !P3 ;  /* 0x0408008002f3efae */ /* 0x0007ee000d901d4e */
[C---:B------:R-:W-:Y:S01]  /*6e90*/  HMMA.16816.F32 R16, R192.reuse, R198, R16 ;  /* 0x000000c6c010723c */ /* 0x040fe20000001810 */
[----:B------:R2:W-:Y:S07]  /*6ea0*/  @!P6 LDGSTS.E.BYPASS.LTC128B.128 [R243+0x3080], [R140.64], !P4 ;  /* 0x030800008cf3efae */ /* 0x0005ee000e101d4e */
[-C--:B------:R-:W-:Y:S01]  /*6eb0*/  HMMA.16816.F32 R20, R192, R204.reuse, R20 ;  /* 0x000000ccc014723c */ /* 0x080fe20000001814 */
[----:B------:R2:W-:Y:S02]  /*6ec0*/  @!P6 LDGSTS.E.BYPASS.LTC128B.128 [R243+0x4880], [R140.64+0x80], !P3 ;  /* 0x048800808cf3efae */ /* 0x0005e4000d901d4e */
[C---:B------:R-:W-:Y:S05]  /*6ed0*/  ISETP.GT.AND P6, PT, R242.reuse, UR8, PT ;  /* 0x00000008f2007c0c */ /* 0x040fea000bfc4270 */
[C---:B------:R-:W-:Y:S01]  /*6ee0*/  HMMA.16816.F32 R24, R200.reuse, R204, R24 ;  /* 0x000000ccc818723c */ /* 0x040fe20000001818 */
[----:B-1----:R-:W-:Y:S07]  /*6ef0*/  LDSM.16.M88.4 R212, [R230+0x5080] ;  /* 0x00508000e6d4783b */ /* 0x002fee0000000200 */
[-C--:B------:R-:W-:Y:S01]  /*6f00*/  HMMA.16816.F32 R28, R200, R206.reuse, R28 ;  /* 0x000000cec81c723c */ /* 0x080fe2000000181c */
[----:B------:R-:W0:Y:S03]  /*6f10*/  LDGDEPBAR ;  /* 0x00000000000079af */ /* 0x000e260000000000 */
[----:B------:R-:W-:Y:S02]  /*6f20*/  @P6 IADD3 R0, R242, -0x1, RZ ;  /* 0xfffffffff2006810 */ /* 0x000fe40007ffe0ff */
[----:B---3--:R-:W-:Y:S02]  /*6f30*/  @P6 MOV R3, R247 ;  /* 0x000000f700036202 */ /* 0x008fe40000000f00 */
[C---:B------:R-:W-:Y:S01]  /*6f40*/  HMMA.16816.F32 R32, R192.reuse, R206, R32 ;  /* 0x000000cec020723c */ /* 0x040fe20000001820 */
[----:B------:R-:W-:Y:S03]  /*6f50*/  LDSM.16.M88.4 R216, [R232+0xa080] ;  /* 0x00a08000e8d8783b */ /* 0x000fe60000000200 */
[----:B------:R-:W-:Y:S04]  /*6f60*/  @P6 SHF.R.S32.HI R2, RZ, 0x1f, R0 ;  /* 0x0000001fff026819 */ /* 0x000fe80000011400 */
[-C--:B----4-:R-:W-:Y:S01]  /*6f70*/  HMMA.16816.F32 R36, R192, R208.reuse, R36 ;  /* 0x000000d0c024723c */ /* 0x090fe20000001824 */
[----:B--2---:R-:W1:Y:S03]  /*6f80*/  LDSM.16.M88.4 R140, [R232+0x8080] ;  /* 0x00808000e88c783b */ /* 0x004e660000000200 */
[----:B------:R-:W-:Y:S04]  /*6f90*/  @P6 IMAD R2, R2, c[0x0][0x1e0], RZ ;  /* 0x0000780002026a24 */ /* 0x000fe800078e02ff */
[C---:B------:R-:W-:Y:S01]  /*6fa0*/  HMMA.16816.F32 R40, R200.reuse, R208, R40 ;  /* 0x000000d0c828723c */ /* 0x040fe20000001828 */
[----:B------:R-:W2:Y:S03]  /*6fb0*/  LDSM.16.M88.4 R220, [R230+0x5880] ;  /* 0x00588000e6dc783b */ /* 0x000ea60000000200 */
[----:B------:R-:W-:Y:S04]  /*6fc0*/  @P6 IMAD R2, R0, c[0x0][0x1e4], R2 ;  /* 0x0000790000026a24 */ /* 0x000fe800078e0202 */
[-C--:B------:R-:W-:Y:S01]  /*6fd0*/  HMMA.16816.F32 R44, R200, R210.reuse, R44 ;  /* 0x000000d2c82c723c */ /* 0x080fe2000000182c */
[----:B------:R-:W3:Y:S07]  /*6fe0*/  LDSM.16.M88.4 R196, [R230+0x6080] ;  /* 0x00608000e6c4783b */ /* 0x000eee0000000200 */
[----:B------:R-:W-:Y:S01]  /*6ff0*/  HMMA.16816.F32 R48, R192, R210, R48 ;  /* 0x000000d2c030723c */ /* 0x000fe20000001830 */
[----:B------:R-:W-:Y:S08]  /*7000*/  LDSM.16.M88.4 R200, [R234+0x8080] ;  /* 0x00808000eac8783b */ /* 0x000ff00000000200 */
[----:B------:R-:W4:Y:S01]  /*7010*/  LDSM.16.M88.4 R204, [R229] ;  /* 0x00000000e5cc783b */ /* 0x000f220000000200 */
[-C--:B-1----:R-:W-:Y:S07]  /*7020*/  HMMA.16816.F32 R4, R140, R212.reuse, R4 ;  /* 0x000000d48c04723c */ /* 0x082fee0000001804 */
[----:B------:R-:W1:Y:S01]  /*7030*/  LDSM.16.M88.4 R192, [R234+0xa080] ;  /* 0x00a08000eac0783b */ /* 0x000e620000000200 */
[C---:B------:R-:W-:Y:S07]  /*7040*/  HMMA.16816.F32 R8, R216.reuse, R212, R8 ;  /* 0x000000d4d808723c */ /* 0x040fee0000001808 */
[----:B------:R-:W1:Y:S01]  /*7050*/  LDSM.16.M88.4 R208, [R229+0x800] ;  /* 0x00080000e5d0783b */ /* 0x000e620000000200 */
[-C--:B------:R-:W-:Y:S08]  /*7060*/  HMMA.16816.F32 R12, R216, R214.reuse, R12 ;  /* 0x000000d6d80c723c */ /* 0x080ff0000000180c */
[C---:B------:R-:W-:Y:S01]  /*7070*/  HMMA.16816.F32 R16, R140.reuse, R214, R16 ;  /* 0x000000d68c10723c */ /* 0x040fe20000001810 */
[----:B------:R-:W1:Y:S07]  /*7080*/  LDSM.16.M88.4 R212, [R229+0x1000] ;  /* 0x00100000e5d4783b */ /* 0x000e6e0000000200 */
[-C--:B--2---:R-:W-:Y:S08]  /*7090*/  HMMA.16816.F32 R20, R140, R220.reuse, R20 ;  /* 0x000000dc8c14723c */ /* 0x084ff00000001814 */
[C---:B------:R-:W-:Y:S08]  /*70a0*/  HMMA.16816.F32 R24, R216.reuse, R220, R24 ;  /* 0x000000dcd818723c */ /* 0x040ff00000001818 */
[-C--:B------:R-:W-:Y:S08]  /*70b0*/  HMMA.16816.F32 R28, R216, R222.reuse, R28 ;  /* 0x000000ded81c723c */ /* 0x080ff0000000181c */
[C---:B------:R-:W-:Y:S01]  /*70c0*/  HMMA.16816.F32 R32, R140.reuse, R222, R32 ;  /* 0x000000de8c20723c */ /* 0x040fe20000001820 */
[----:B------:R-:W-:Y:S07]  /*70d0*/  LDSM.16.M88.4 R220, [R224+0x7080] ;  /* 0x00708000e0dc783b */ /* 0x000fee0000000200 */
[-C--:B---3--:R-:W-:Y:S08]  /*70e0*/  HMMA.16816.F32 R36, R140, R196.reuse, R36 ;  /* 0x000000c48c24723c */ /* 0x088ff00000001824 */
[C---:B------:R-:W-:Y:S08]  /*70f0*/  HMMA.16816.F32 R40, R216.reuse, R196, R40 ;  /* 0x000000c4d828723c */ /* 0x040ff00000001828 */
[-C--:B------:R-:W-:Y:S01]  /*7100*/  HMMA.16816.F32 R44, R216, R198.reuse, R44 ;  /* 0x000000c6d82c723c */ /* 0x080fe2000000182c */
[----:B------:R-:W-:Y:S07]  /*7110*/  LDSM.16.M88.4 R216, [R231+0xe080] ;  /* 0x00e08000e7d8783b */ /* 0x000fee0000000200 */
[----:B------:R-:W-:Y:S01]  /*7120*/  HMMA.16816.F32 R48, R140, R198, R48 ;  /* 0x000000c68c30723c */ /* 0x000fe20000001830 */
[----:B------:R-:W-:Y:S07]  /*7130*/  LDSM.16.M88.4 R140, [R231+0xc080] ;  /* 0x00c08000e78c783b */ /* 0x000fee0000000200 */
[-C--:B----4-:R-:W-:Y:S01]  /*7140*/  HMMA.16816.F32 R4, R200, R204.reuse, R4 ;  /* 0x000000ccc804723c */ /* 0x090fe20000001804 */
[----:B------:R-:W2:Y:S07]  /*7150*/  LDSM.16.M88.4 R196, [R224+0x6880] ;  /* 0x00688000e0c4783b */ /* 0x000eae0000000200 */
[C---:B-1----:R-:W-:Y:S08]  /*7160*/  HMMA.16816.F32 R8, R192.reuse, R204, R8 ;  /* 0x000000ccc008723c */ /* 0x042ff00000001808 */
[-C--:B------:R-:W-:Y:S08]  /*7170*/  HMMA.16816.F32 R12, R192, R206.reuse, R12 ;  /* 0x000000cec00c723c */ /* 0x080ff0000000180c */
[C---:B------:R-:W-:Y:S01]  /*7180*/  HMMA.16816.F32 R16, R200.reuse, R206, R16 ;  /* 0x000000cec810723c */ /* 0x040fe20000001810 */
[----:B------:R-:W-:Y:S07]  /*7190*/  LDSM.16.M88.4 R204, [R239] ;  /* 0x00000000efcc783b */ /* 0x000fee0000000200 */
        /* <DEDUP_REMOVED lines=8> */
[----:B------:R-:W1:Y:S07]  /*7220*/  LDSM.16.M88.4 R192, [R224+0x7880] ;  /* 0x00788000e0c0783b */ /* 0x000e6e0000000200 */
[----:B------:R-:W-:Y:S01]  /*7230*/  HMMA.16816.F32 R48, R200, R214, R48 ;  /* 0x000000d6c830723c */ /* 0x000fe20000001830 */
[----:B------:R-:W3:Y:S07]  /*7240*/  LDSM.16.M88.4 R200, [R233+0xc080] ;  /* 0x00c08000e9c8783b */ /* 0x000eee0000000200 */
[-C--:B--2---:R-:W-:Y:S01]  /*7250*/  HMMA.16816.F32 R4, R140, R196.reuse, R4 ;  /* 0x000000c48c04723c */ /* 0x084fe20000001804 */
[----:B------:R-:W-:Y:S07]  /*7260*/  LDSM.16.M88.4 R212, [R237] ;  /* 0x00000000edd4783b */ /* 0x000fee0000000200 */
[C---:B------:R-:W-:Y:S08]  /*7270*/  HMMA.16816.F32 R8, R216.reuse, R196, R8 ;  /* 0x000000c4d808723c */ /* 0x040ff00000001808 */
[-C--:B------:R-:W-:Y:S08]  /*7280*/  HMMA.16816.F32 R12, R216, R198.reuse, R12 ;  /* 0x000000c6d80c723c */ /* 0x080ff0000000180c */
[C---:B------:R-:W-:Y:S01]  /*7290*/  HMMA.16816.F32 R16, R140.reuse, R198, R16 ;  /* 0x000000c68c10723c */ /* 0x040fe20000001810 */
[----:B------:R-:W2:Y:S07]  /*72a0*/  LDSM.16.M88.4 R196, [R238] ;  /* 0x00000000eec4783b */ /* 0x000eae0000000200 */
[-C--:B------:R-:W-:Y:S08]  /*72b0*/  HMMA.16816.F32 R20, R140, R220.reuse, R20 ;  /* 0x000000dc8c14723c */ /* 0x080ff00000001814 */
[C---:B------:R-:W-:Y:S08]  /*72c0*/  HMMA.16816.F32 R24, R216.reuse, R220, R24 ;  /* 0x000000dcd818723c */ /* 0x040ff00000001818 */
[-C--:B------:R-:W-:Y:S08]  /*72d0*/  HMMA.16816.F32 R28, R216, R222.reuse, R28 ;  /* 0x000000ded81c723c */ /* 0x080ff0000000181c */
[C---:B------:R-:W-:Y:S01]  /*72e0*/  HMMA.16816.F32 R32, R140.reuse, R222, R32 ;  /* 0x000000de8c20723c */ /* 0x040fe20000001820 */
[----:B------:R-:W-:Y:S07]  /*72f0*/  LDSM.16.M88.4 R220, [R229+0x1800] ;  /* 0x00180000e5dc783b */ /* 0x000fee0000000200 */
[-C--:B-1----:R-:W-:Y:S08]  /*7300*/  HMMA.16816.F32 R36, R140, R192.reuse, R36 ;  /* 0x000000c08c24723c */ /* 0x082ff00000001824 */
[C---:B------:R-:W-:Y:S08]  /*7310*/  HMMA.16816.F32 R40, R216.reuse, R192, R40 ;  /* 0x000000c0d828723c */ /* 0x040ff00000001828 */
[-C--:B------:R-:W-:Y:S01]  /*7320*/  HMMA.16816.F32 R44, R216, R194.reuse, R44 ;  /* 0x000000c2d82c723c */ /* 0x080fe2000000182c */
[----:B------:R-:W-:Y:S07]  /*7330*/  LDSM.16.M88.4 R216, [R230+0x7880] ;  /* 0x00788000e6d8783b */ /* 0x000fee0000000200 */
[----:B------:R-:W-:Y:S01]  /*7340*/  HMMA.16816.F32 R48, R140, R194, R48 ;  /* 0x000000c28c30723c */ /* 0x000fe20000001830 */
[----:B------:R-:W-:Y:S07]  /*7350*/  LDSM.16.M88.4 R140, [R232+0xc080] ;  /* 0x00c08000e88c783b */ /* 0x000fee0000000200 */
[-C--:B---3--:R-:W-:Y:S01]  /*7360*/  HMMA.16816.F32 R4, R200, R204.reuse, R4 ;  /* 0x000000ccc804723c */ /* 0x088fe20000001804 */
[----:B------:R-:W1:Y:S07]  /*7370*/  LDSM.16.M88.4 R192, [R230+0x6880] ;  /* 0x00688000e6c0783b */ /* 0x000e6e0000000200 */
[C---:B------:R-:W-:Y:S08]  /*7380*/  HMMA.16816.F32 R8, R208.reuse, R204, R8 ;  /* 0x000000ccd008723c */ /* 0x040ff00000001808 */
        /* <DEDUP_REMOVED lines=10> */
[-C--:B------:R-:W-:Y:S01]  /*7430*/  HMMA.16816.F32 R44, R208, R214.reuse, R44 ;  /* 0x000000d6d02c723c */ /* 0x080fe2000000182c */
[----:B------:R-:W3:Y:S07]  /*7440*/  LDSM.16.M88.4 R208, [R234+0xc080] ;  /* 0x00c08000ead0783b */ /* 0x000eee0000000200 */
[----:B------:R-:W-:Y:S01]  /*7450*/  HMMA.16816.F32 R48, R200, R214, R48 ;  /* 0x000000d6c830723c */ /* 0x000fe20000001830 */
[----:B------:R-:W4:Y:S07]  /*7460*/  LDSM.16.M88.4 R200, [R236+0xe080] ;  /* 0x00e08000ecc8783b */ /* 0x000f2e0000000200 */
[-C--:B-1----:R-:W-:Y:S08]  /*7470*/  HMMA.16816.F32 R4, R140, R192.reuse, R4 ;  /* 0x000000c08c04723c */ /* 0x082ff00000001804 */
[C---:B--2---:R-:W-:Y:S08]  /*7480*/  HMMA.16816.F32 R8, R196.reuse, R192, R8 ;  /* 0x000000c0c408723c */ /* 0x044ff00000001808 */
[-C--:B------:R-:W-:Y:S08]  /*7490*/  HMMA.16816.F32 R12, R196, R194.reuse, R12 ;  /* 0x000000c2c40c723c */ /* 0x080ff0000000180c */
[C---:B------:R-:W-:Y:S08]  /*74a0*/  HMMA.16816.F32 R16, R140.reuse, R194, R16 ;  /* 0x000000c28c10723c */ /* 0x040ff00000001810 */
[-C--:B------:R-:W-:Y:S08]  /*74b0*/  HMMA.16816.F32 R20, R140, R204.reuse, R20 ;  /* 0x000000cc8c14723c */ /* 0x080ff00000001814 */
[C---:B------:R-:W-:Y:S08]  /*74c0*/  HMMA.16816.F32 R24, R196.reuse, R204, R24 ;  /* 0x000000ccc418723c */ /* 0x040ff00000001818 */
[-C--:B------:R-:W-:Y:S08]  /*74d0*/  HMMA.16816.F32 R28, R196, R206.reuse, R28 ;  /* 0x000000cec41c723c */ /* 0x080ff0000000181c */
[C---:B------:R-:W-:Y:S08]  /*74e0*/  HMMA.16816.F32 R32, R140.reuse, R206, R32 ;  /* 0x000000ce8c20723c */ /* 0x040ff00000001820 */
[-C--:B------:R-:W-:Y:S08]  /*74f0*/  HMMA.16816.F32 R36, R140, R216.reuse, R36 ;  /* 0x000000d88c24723c */ /* 0x080ff00000001824 */
[C---:B------:R-:W-:Y:S08]  /*7500*/  HMMA.16816.F32 R40, R196.reuse, R216, R40 ;  /* 0x000000d8c428723c */ /* 0x040ff00000001828 */
[-C--:B------:R-:W-:Y:S08]  /*7510*/  HMMA.16816.F32 R44, R196, R218.reuse, R44 ;  /* 0x000000dac42c723c */ /* 0x080ff0000000182c */
[----:B------:R-:W-:Y:S08]  /*7520*/  HMMA.16816.F32 R48, R140, R218, R48 ;  /* 0x000000da8c30723c */ /* 0x000ff00000001830 */
[-C--:B---3--:R-:W-:Y:S08]  /*7530*/  HMMA.16816.F32 R4, R208, R220.reuse, R4 ;  /* 0x000000dcd004723c */ /* 0x088ff00000001804 */
[C---:B----4-:R-:W-:Y:S08]  /*7540*/  HMMA.16816.F32 R8, R200.reuse, R220, R8 ;  /* 0x000000dcc808723c */ /* 0x050ff00000001808 */
        /* <DEDUP_REMOVED lines=20> */
[----:B------:R4:W1:Y:S10]  /*7690*/  MUFU.TANH R199, R7 ;  /* 0x0000000700c77308 */ /* 0x0008740000002400 */
[----:B------:R-:W1:Y:S10]  /*76a0*/  MUFU.TANH R218, R8 ;  /* 0x0000000800da7308 */ /* 0x000e740000002400 */
[----:B------:R-:W1:Y:S01]  /*76b0*/  MUFU.TANH R215, R9 ;  /* 0x0000000900d77308 */ /* 0x000e620000002400 */
[----:B----4-:R-:W4:Y:S09]  /*76c0*/  LDSM.16.M88.4 R4, [R229+0x2000] ;  /* 0x00200000e504783b */ /* 0x010f320000000200 */
[----:B------:R-:W1:Y:S10]  /*76d0*/  MUFU.TANH R220, R10 ;  /* 0x0000000a00dc7308 */ /* 0x000e740000002400 */
[----:B------:R1:W1:Y:S10]  /*76e0*/  MUFU.TANH R219, R11 ;  /* 0x0000000b00db7308 */ /* 0x0002740000002400 */
[----:B------:R2:W2:Y:S10]  /*76f0*/  MUFU.TANH R212, R12 ;  /* 0x0000000c00d47308 */ /* 0x0004b40000002400 */
[----:B------:R-:W3:Y:S01]  /*7700*/  MUFU.TANH R136, R17 ;  /* 0x0000001100887308 */ /* 0x000ee20000002400 */
[----:B-1----:R-:W1:Y:S01]  /*7710*/  LDSM.16.M88.4 R8, [R229+0x2800] ;  /* 0x00280000e508783b */ /* 0x002e620000000200 */
[-C--:B----4-:R-:W-:Y:S01]  /*7720*/  HMMA.16816.F32 R20, R208, R4.reuse, R20 ;  /* 0x00000004d014723c */ /* 0x090fe20000001814 */
[----:B------:R-:W-:Y:S07]  /*7730*/  DEPBAR.LE SB0, 0x0 ;  /* 0x000080000000791a */ /* 0x000fee0000000000 */
[----:B------:R-:W4:Y:S01]  /*7740*/  MUFU.TANH R193, R19 ;  /* 0x0000001300c17308 */ /* 0x000f220000002400 */
[----:B------:R-:W-:Y:S01]  /*7750*/  BAR.SYNC.DEFER_BLOCKING 0x0 ;  /* 0x0000000000007b1d */ /* 0x000fe20000010000 */
[C---:B------:R-:W-:Y:S05]  /*7760*/  HMMA.16816.F32 R24, R200.reuse, R4, R24 ;  /* 0x00000004c818723c */ /* 0x040fea0000001818 */
[----:B--2---:R-:W-:Y:S03]  /*7770*/  FMUL.FTZ R12, R16, c[0x0][0x320] ;  /* 0x0000c800100c7a20 */ /* 0x004fe60000410000 */
[----:B------:R-:W2:Y:S01]  /*7780*/  MUFU.TANH R205, R13 ;  /* 0x0000000d00cd7308 */ /* 0x000ea20000002400 */
[-C--:B------:R-:W-:Y:S03]  /*7790*/  HMMA.16816.F32 R28, R200, R6.reuse, R28 ;  /* 0x00000006c81c723c */ /* 0x080fe6000000181c */
[----:B------:R-:W-:Y:S05]  /*77a0*/  @P6 IMAD.WIDE.U32 R4, R0, c[0x0][0x1e0], RZ ;  /* 0x0000780000046a25 */ /* 0x000fea00078e00ff */
[C---:B------:R-:W-:Y:S01]  /*77b0*/  HMMA.16816.F32 R32, R208.reuse, R6, R32 ;  /* 0x00000006d020723c */ /* 0x040fe20000001820 */
[----:B------:R-:W2:Y:S03]  /*77c0*/  MUFU.TANH R217, R14 ;  /* 0x0000000e00d97308 */ /* 0x000ea60000002400 */
[----:B------:R-:W-:Y:S01]  /*77d0*/  @P6 IADD3 R0, R5, R2, RZ ;  /* 0x0000000205006210 */ /* 0x000fe20007ffe0ff */
[----:B------:R-:W-:Y:S01]  /*77e0*/  FMUL.FTZ R22, R22, c[0x0][0x320] ;  /* 0x0000c80016167a20 */ /* 0x000fe20000410000 */
[----:B------:R2:W2:Y:S01]  /*77f0*/  LDL R5, [R1+0x28] ;  /* 0x0000280001057983 */ /* 0x0004a20000100800 */
[----:B------:R-:W-:Y:S01]  /*7800*/  @P6 MOV R2, R244 ;  /* 0x000000f400026202 */ /* 0x000fe20000000f00 */
[----:B------:R-:W-:Y:S01]  /*7810*/  FMUL.FTZ R20, R20, c[0x0][0x320] ;  /* 0x0000c80014147a20 */ /* 0x000fe20000410000 */
[----:B------:R-:W-:Y:S02]  /*7820*/  MOV R244, c[0x0][0x1e0] ;  /* 0x0000780000f47a02 */ /* 0x000fe40000000f00 */
[----:B------:R3:W2:Y:S01]  /*7830*/  MUFU.TANH R142, R22 ;  /* 0x00000016008e7308 */ /* 0x0006a20000002400 */
[----:B------:R-:W-:Y:S01]  /*7840*/  @P6 IMAD.WIDE.U32 R2, R4, 0x30, R2 ;  /* 0x0000003004026825 */ /* 0x000fe200078e0002 */
[----:B------:R-:W-:Y:S01]  /*7850*/  @P6 SHF.L.U32 R6, R244, 0x5, RZ ;  /* 0x00000005f4066819 */ /* 0x000fe200000006ff */
[-C--:B-1----:R-:W-:Y:S03]  /*7860*/  HMMA.16816.F32 R36, R208, R8.reuse, R36 ;  /* 0x00000008d024723c */ /* 0x082fe60000001824 */
[----:B------:R-:W-:Y:S02]  /*7870*/  @P6 IMAD R0, R0, 0x30, RZ ;  /* 0x0000003000006824 */ /* 0x000fe400078e02ff */
[----:B------:R-:W-:Y:S02]  /*7880*/  FMUL.FTZ R21, R21, c[0x0][0x320] ;  /* 0x0000c80015157a20 */ /* 0x000fe40000410000 */
[----:B------:R-:W1:Y:S01]  /*7890*/  MUFU.TANH R135, R20 ;  /* 0x0000001400877308 */ /* 0x000e620000002400 */
[----:B------:R-:W-:Y:S01]  /*78a0*/  FMUL.FTZ R26, R26, c[0x0][0x320] ;  /* 0x0000c8001a1a7a20 */ /* 0x000fe20000410000 */
[C---:B------:R-:W-:Y:S04]  /*78b0*/  HMMA.16816.F32 R40, R200.reuse, R8, R40 ;  /* 0x00000008c828723c */ /* 0x040fe80000001828 */
[----:B------:R-:W-:Y:S01]  /*78c0*/  @P6 IADD3 R4, R3, R0, RZ ;  /* 0x0000000003046210 */ /* 0x000fe20007ffe0ff */
[----:B------:R-:W-:Y:S01]  /*78d0*/  FMUL.FTZ R27, R27, c[0x0][0x320] ;  /* 0x0000c8001b1b7a20 */ /* 0x000fe20000410000 */
[----:B------:R-:W-:Y:S01]  /*78e0*/  @P6 SHF.L.U32 R0, R2, 0x1, RZ ;  /* 0x0000000102006819 */ /* 0x000fe200000006ff */
[----:B------:R-:W-:Y:S01]  /*78f0*/  FMUL.FTZ R28, R28, c[0x0][0x320] ;  /* 0x0000c8001c1c7a20 */ /* 0x000fe20000410000 */
[----:B------:R1:W1:Y:S01]  /*7900*/  MUFU.TANH R133, R21 ;  /* 0x0000001500857308 */ /* 0x0002620000002400 */
[-C--:B------:R-:W-:Y:S03]  /*7910*/  HMMA.16816.F32 R44, R200, R10.reuse, R44 ;  /* 0x0000000ac82c723c */ /* 0x080fe6000000182c */
[----:B------:R-:W-:Y:S01]  /*7920*/  @P6 SHF.L.U64.HI R4, R2, 0x1, R4 ;  /* 0x0000000102046819 */ /* 0x000fe20000010204 */
[----:B------:R-:W-:Y:S01]  /*7930*/  FMUL.FTZ R29, R29, c[0x0][0x320] ;  /* 0x0000c8001d1d7a20 */ /* 0x000fe20000410000 */
[----:B------:R-:W-:Y:S01]  /*7940*/  @P6 IADD3 R2, P0, R0, c[0x0][0x1c8], RZ ;  /* 0x0000720000026a10 */ /* 0x000fe20007f1e0ff */
[----:B------:R-:W-:Y:S01]  /*7950*/  FMUL.FTZ R30, R30, c[0x0][0x320] ;  /* 0x0000c8001e1e7a20 */ /* 0x000fe20000410000 */
[----:B------:R-:W-:Y:S01]  /*7960*/  @P6 IADD3 R0, P5, R0, 0x80, RZ ;  /* 0x0000008000006810 */ /* 0x000fe20007fbe0ff */
[----:B------:R-:W-:Y:S01]  /*7970*/  HMMA.16816.F32 R48, R208, R10, R48 ;  /* 0x0000000ad030723c */ /* 0x000fe20000001830 */
[----:B------:R4:W2:Y:S01]  /*7980*/  MUFU.TANH R207, R26 ;  /* 0x0000001a00cf7308 */ /* 0x0008a20000002400 */
[----:B------:R-:W2:Y:S02]  /*7990*/  LDL R10, [R1+0x18] ;  /* 0x00001800010a7983 */ /* 0x000ea40000100800 */
[----:B---3--:R-:W-:Y:S01]  /*79a0*/  FMUL.FTZ R22, R36, c[0x0][0x320] ;  /* 0x0000c80024167a20 */ /* 0x008fe20000410000 */
[----:B------:R-:W-:Y:S01]  /*79b0*/  @P6 IADD3.X R3, R4, c[0x0][0x1cc], RZ, P0, !PT ;  /* 0x0000730004036a10 */ /* 0x000fe200007fe4ff */
[----:B------:R-:W3:Y:S01]  /*79c0*/  LDL R36, [R1] ;  /* 0x0000000001247983 */ /* 0x000ee20000100800 */
[----:B------:R-:W-:Y:S01]  /*79d0*/  @P6 IADD3 R8, P2, R0, c[0x0][0x1c8], RZ ;  /* 0x0000720000086a10 */ /* 0x000fe20007f5e0ff */
[----:B------:R-:W-:Y:S01]  /*79e0*/  FMUL.FTZ R31, R31, c[0x0][0x320] ;  /* 0x0000c8001f1f7a20 */ /* 0x000fe20000410000 */
[----:B------:R-:W-:Y:S01]  /*79f0*/  @P6 SHF.L.U64.HI R0, R244, 0x5, R245 ;  /* 0x00000005f4006819 */ /* 0x000fe200000102f5 */
[----:B------:R-:W-:Y:S01]  /*7a00*/  @!PT LDS RZ, [RZ] ;  /* 0x00000000fffff984 */ /* 0x000fe20000000800 */
[----:B------:R-:W-:Y:S01]  /*7a10*/  @!PT LDS RZ, [RZ] ;  /* 0x00000000fffff984 */ /* 0x000fe20000000800 */
[----:B------:R-:W-:Y:S01]  /*7a20*/  @!PT LDS RZ, [RZ] ;  /* 0x00000000fffff984 */ /* 0x000fe20000000800 */
[----:B------:R4:W-:Y:S01]  /*7a30*/  @P6 LDGSTS.E.BYPASS.LTC128B.128 [R243+0x5080], [R2.64], !P4 ;  /* 0x0508000002f36fae */ /* 0x0009e2000e101d4e */
[----:B------:R4:W2:Y:S01]  /*7a40*/  MUFU.TANH R206, R27 ;  /* 0x0000001b00ce7308 */ /* 0x0008a20000002400 */
[----:B------:R-:W-:Y:S01]  /*7a50*/  @P6 IADD3.X R9, RZ, c[0x0][0x1cc], R4, P2, P5 ;  /* 0x00007300ff096a10 */ /* 0x000fe200017ea404 */
[----:B------:R-:W-:Y:S01]  /*7a60*/  FMUL.FTZ R34, R34, c[0x0][0x320] ;  /* 0x0000c80022227a20 */ /* 0x000fe20000410000 */
[----:B------:R-:W-:Y:S01]  /*7a70*/  PLOP3.LUT P0, PT, PT, PT, UP3, 0x80, 0x0 ;  /* 0x000000000000781c */ /* 0x000fe20003f0f038 */
[----:B-1----:R-:W-:Y:S02]  /*7a80*/  FMUL.FTZ R21, R37, c[0x0][0x320] ;  /* 0x0000c80025157a20 */ /* 0x002fe40000410000 */
[----:B------:R-:W-:Y:S01]  /*7a90*/  FMUL.FTZ R42, R42, c[0x0][0x320] ;  /* 0x0000c8002a2a7a20 */ /* 0x000fe20000410000 */
[----:B------:R1:W-:Y:S01]  /*7aa0*/  @P6 LDGSTS.E.BYPASS.LTC128B.128 [R243+0x6880], [R8.64], !P3 ;  /* 0x0688000008f36fae */ /* 0x0003e2000d901d4e */
[----:B------:R-:W-:Y:S02]  /*7ab0*/  FMUL.FTZ R43, R43, c[0x0][0x320] ;  /* 0x0000c8002b2b7a20 */ /* 0x000fe40000410000 */
[----:B------:R1:W1:Y:S01]  /*7ac0*/  MUFU.TANH R140, R28 ;  /* 0x0000001c008c7308 */ /* 0x0002620000002400 */
[----:B------:R-:W-:Y:S02]  /*7ad0*/  FMUL.FTZ R46, R46, c[0x0][0x320] ;  /* 0x0000c8002e2e7a20 */ /* 0x000fe40000410000 */
[----:B------:R-:W-:Y:S02]  /*7ae0*/  FMUL.FTZ R47, R47, c[0x0][0x320] ;  /* 0x0000c8002f2f7a20 */ /* 0x000fe40000410000 */
[----:B----4-:R-:W-:Y:S02]  /*7af0*/  FMUL.FTZ R26, R33, c[0x0][0x320] ;  /* 0x0000c800211a7a20 */ /* 0x010fe40000410000 */
[----:B------:R-:W-:Y:S02]  /*7b00*/  FMUL.FTZ R33, R35, c[0x0][0x320] ;  /* 0x0000c80023217a20 */ /* 0x000fe40000410000 */
[----:B------:R-:W-:Y:S01]  /*7b10*/  FMUL.FTZ R35, R40, c[0x0][0x320] ;  /* 0x0000c80028237a20 */ /* 0x000fe20000410000 */
[----:B------:R4:W2:Y:S01]  /*7b20*/  MUFU.TANH R137, R29 ;  /* 0x0000001d00897308 */ /* 0x0008a20000002400 */
[----:B------:R-:W-:Y:S02]  /*7b30*/  FMUL.FTZ R17, R48, c[0x0][0x320] ;  /* 0x0000c80030117a20 */ /* 0x000fe40000410000 */
[----:B------:R-:W-:Y:S02]  /*7b40*/  FMUL.FTZ R16, R49, c[0x0][0x320] ;  /* 0x0000c80031107a20 */ /* 0x000fe40000410000 */
[----:B------:R-:W-:Y:S01]  /*7b50*/  FMUL.FTZ R27, R32, c[0x0][0x320] ;  /* 0x0000c800201b7a20 */ /* 0x000fe20000410000 */
[----:B------:R-:W-:Y:S01]  /*7b60*/  @P6 IADD3 R2, P1, R2, R6, RZ ;  /* 0x0000000602026210 */ /* 0x000fe20007f3e0ff */
[----:B------:R-:W-:Y:S02]  /*7b70*/  FMUL.FTZ R32, R41, c[0x0][0x320] ;  /* 0x0000c80029207a20 */ /* 0x000fe40000410000 */
[----:B------:R-:W-:Y:S01]  /*7b80*/  FMUL.FTZ R20, R50, c[0x0][0x320] ;  /* 0x0000c80032147a20 */ /* 0x000fe20000410000 */
[----:B------:R4:W2:Y:S01]  /*7b90*/  MUFU.TANH R143, R30 ;  /* 0x0000001e008f7308 */ /* 0x0008a20000002400 */
[----:B------:R-:W-:Y:S01]  /*7ba0*/  @P6 IADD3.X R3, R3, R0, RZ, P1, !PT ;  /* 0x0000000003036210 */ /* 0x000fe20000ffe4ff */
[----:B------:R-:W-:Y:S01]  /*7bb0*/  FMUL.FTZ R19, R51, c[0x0][0x320] ;  /* 0x0000c80033137a20 */ /* 0x000fe20000410000 */
[----:B------:R-:W-:Y:S01]  /*7bc0*/  @P6 IADD3 R6, P2, R2, R6, RZ ;  /* 0x0000000602066210 */ /* 0x000fe20007f5e0ff */
[----:B-1----:R-:W-:Y:S02]  /*7bd0*/  FMUL.FTZ R28, R45, c[0x0][0x320] ;  /* 0x0000c8002d1c7a20 */ /* 0x002fe40000410000 */
[----:B------:R1:W-:Y:S01]  /*7be0*/  @P6 LDGSTS.E.BYPASS.LTC128B.128 [R243+0x5880], [R2.64], !P4 ;  /* 0x0588000002f36fae */ /* 0x0003e2000e101d4e */
[----:B------:R-:W-:Y:S01]  /*7bf0*/  @P6 IADD3.X R7, R3, R0, RZ, P2, !PT ;  /* 0x0000000003076210 */ /* 0x000fe200017fe4ff */
[----:B------:R-:W-:Y:S02]  /*7c00*/  FMUL.FTZ R23, R23, c[0x0][0x320] ;  /* 0x0000c80017177a20 */ /* 0x000fe40000410000 */
[----:B------:R1:W1:Y:S01]  /*7c10*/  MUFU.TANH R213, R31 ;  /* 0x0000001f00d57308 */ /* 0x0002620000002400 */
[----:B------:R-:W-:Y:S02]  /*7c20*/  FMUL.FTZ R24, R24, c[0x0][0x320] ;  /* 0x0000c80018187a20 */ /* 0x000fe40000410000 */
[----:B------:R-:W-:Y:S01]  /*7c30*/  FMUL.FTZ R25, R25, c[0x0][0x320] ;  /* 0x0000c80019197a20 */ /* 0x000fe20000410000 */
[----:B------:R2:W-:Y:S01]  /*7c40*/  @P6 LDGSTS.E.BYPASS.LTC128B.128 [R243+0x7080], [R2.64+0x80], !P3 ;  /* 0x0708008002f36fae */ /* 0x0005e2000d901d4e */
[----:B----4-:R-:W-:Y:S02]  /*7c50*/  FMUL.FTZ R29, R44, c[0x0][0x320] ;  /* 0x0000c8002c1d7a20 */ /* 0x010fe40000410000 */
[----:B------:R-:W-:Y:S03]  /*7c60*/  IMAD R0, R242, -0x30, RZ ;  /* 0xffffffd0f2007824 */ /* 0x000fe600078e02ff */
[----:B------:R4:W2:Y:S02]  /*7c70*/  MUFU.TANH R216, R15 ;  /* 0x0000000f00d87308 */ /* 0x0008a40000002400 */
[----:B------:R3:W-:Y:S01]  /*7c80*/  @P6 LDGSTS.E.BYPASS.LTC128B.128 [R243+0x6080], [R6.64], !P4 ;  /* 0x0608000006f36fae */ /* 0x0007e2000e101d4e */
[----:B------:R-:W-:Y:S07]  /*7c90*/  FMUL.FTZ R30, R39, c[0x0][0x320] ;  /* 0x0000c800271e7a20 */ /* 0x000fee0000410000 */
[----:B------:R-:W2:Y:S01]  /*7ca0*/  MUFU.TANH R12, R12 ;  /* 0x0000000c000c7308 */ /* 0x000ea20000002400 */
[----:B------:R3:W-:Y:S01]  /*7cb0*/  @P6 LDGSTS.E.BYPASS.LTC128B.128 [R243+0x7880], [R6.64+0x80], !P3 ;  /* 0x0788008006f36fae */ /* 0x0007e2000d901d4e */
[----:B-1----:R-:W-:Y:S07]  /*7cc0*/  FMUL.FTZ R31, R38, c[0x0][0x320] ;  /* 0x0000c800261f7a20 */ /* 0x002fee0000410000 */
[----:B------:R-:W0:Y:S01]  /*7cd0*/  LDGDEPBAR ;  /* 0x00000000000079af */ /* 0x000e220000000000 */
[----:B------:R4:W1:Y:S10]  /*7ce0*/  MUFU.TANH R194, R18 ;  /* 0x0000001200c27308 */ /* 0x0008740000002400 */
[----:B------:R4:W1:Y:S10]  /*7cf0*/  MUFU.TANH R141, R23 ;  /* 0x00000017008d7308 */ /* 0x0008740000002400 */
[----:B------:R4:W1:Y:S10]  /*7d00*/  MUFU.TANH R195, R24 ;  /* 0x0000001800c37308 */ /* 0x0008740000002400 */
[----:B------:R4:W1:Y:S10]  /*7d10*/  MUFU.TANH R192, R25 ;  /* 0x0000001900c07308 */ /* 0x0008740000002400 */
        /* <DEDUP_REMOVED lines=19> */
[----:B--2---:R-:W-:Y:S02]  /*7e50*/  @P0 MOV R5, R10 ;  /* 0x0000000a00050202 */ /* 0x004fe40000000f00 */
[----:B------:R-:W-:Y:S02]  /*7e60*/  PLOP3.LUT P0, PT, PT, PT, UP2, 0x40, 0x0 ;  /* 0x000000000000781c */ /* 0x000fe40003f0e828 */
[----:B---3--:R-:W-:Y:S01]  /*7e70*/  IADD3 R7, -R36, 0x1, R0 ;  /* 0x0000000124077810 */ /* 0x008fe20007ffe100 */
[----:B------:R-:W2:Y:S03]  /*7e80*/  SHFL.IDX PT, R4, R5, RZ, 0x1c1f ;  /* 0x001c1fff05047589 */ /* 0x000ea600000e0000 */
[----:B------:R-:W-:Y:S01]  /*7e90*/  IADD3 R7, R7, c[0x0][0x1d0], RZ ;  /* 0x0000740007077a10 */ /* 0x000fe20007ffe0ff */
[----:B------:R-:W3:Y:S03]  /*7ea0*/  MUFU.TANH R19, R19 ;  /* 0x0000001300137308 */ /* 0x000ee60000002400 */
[----:B------:R-:W-:Y:S04]  /*7eb0*/  IADD3 R7, R7, -c[0x0][0x168], RZ ;  /* 0x80005a0007077a10 */ /* 0x000fe80007ffe0ff */
[C---:B------:R-:W-:Y:S02]  /*7ec0*/  IADD3 R6, R7.reuse, c[0x0][0x328], RZ ;  /* 0x0000ca0007067a10 */ /* 0x040fe40007ffe0ff */
[----:B------:R-:W-:Y:S02]  /*7ed0*/  IADD3 R7, R7, UR6, RZ ;  /* 0x0000000607077c10 */ /* 0x000fe4000fffe0ff */
[----:B--2---:R-:W-:Y:S02]  /*7ee0*/  IADD3 R3, R6, R4, RZ ;  /* 0x0000000406037210 */ /* 0x004fe40007ffe0ff */
[----:B------:R-:W-:Y:S01]  /*7ef0*/  IADD3 R2, R4, R7, RZ ;  /* 0x0000000704027210 */ /* 0x000fe20007ffe0ff */
[----:B------:R-:W-:-:S05]  /*7f00*/  @P0 BRA `(.L_x_902) ;  /* 0x0000019000000947 */ /* 0x000fca0003800000 */
[----:B-1--4-:R-:W-:Y:S01]  /*7f10*/  IADD3 R4, R4, c[0x0][0x1d0], RZ ;  /* 0x0000740004047a10 */ /* 0x012fe20007ffe0ff */
        /* <DEDUP_REMOVED lines=13> */
.L_x_904:
[----:B------:R-:W-:Y:S04]  /*7ff0*/  MOV R8, c[0x0][0x32c] ;  /* 0x0000cb0000087a02 */ /* 0x000fe80000000f00 */
[----:B------:R-:W-:Y:S11]  /*8000*/  ISETP.NE.AND P0, PT, R8, 0x1, PT ;  /* 0x000000010800780c */ /* 0x000ff60003f05270 */
[----:B------:R-:W-:Y:S02]  /*8010*/  @!UPT UIADD3 URZ, URZ, URZ, URZ ;  /* 0x0000003f3f3ff290 */ /* 0x000fe4000fffe03f */
[----:B------:R-:W-:Y:S05]  /*8020*/  @P0 IMAD.HI.U32 R8, R4, c[0x0][0x330], RZ ;  /* 0x0000cc0004080a27 */ /* 0x000fea00078e00ff */
[----:B------:R-:W-:Y:S02]  /*8030*/  @P0 SHF.R.U32.HI R4, RZ, c[0x0][0x334], R8 ;  /* 0x0000cd00ff040a19 */ /* 0x000fe40000011608 */
.L_x_905:
[----:B------:R-:W-:Y:S05]  /*8040*/  BSYNC B0 ;  /* 0x0000000000007941 */ /* 0x000fea0003800000 */
.L_x_903:
[----:B------:R-:W-:Y:S04]  /*8050*/  IMAD.IADD R8, R0, 0x1, -R36 ;  /* 0x0000000100087824 */ /* 0x000fe800078e0a24 */
[----:B------:R-:W-:Y:S05]  /*8060*/  IMAD R4, R4, c[0x0][0x32c], R8 ;  /* 0x0000cb0004047a24 */ /* 0x000fea00078e0208 */
[----:B------:R-:W-:Y:S02]  /*8070*/  IADD3 R8, R4, c[0x0][0x32c], RZ ;  /* 0x0000cb0004087a10 */ /* 0x000fe40007ffe0ff */
[----:B------:R-:W-:Y:S02]  /*8080*/  IMNMX R2, R2, R4, !PT ;  /* 0x0000000402027217 */ /* 0x000fe40007800200 */
[----:B------:R-:W-:Y:S02]  /*8090*/  IMNMX R3, R3, R8, PT ;  /* 0x0000000803037217 */ /* 0x000fe40003800200 */
.L_x_902:
[C---:B-1--4-:R-:W-:Y:S01]  /*80a0*/  ISETP.GE.AND P0, PT, R0.reuse, 0x1, PT ;  /* 0x000000010000780c */ /* 0x052fe20003f06270 */
[----:B------:R-:W1:Y:S01]  /*80b0*/  SHFL.IDX PT, R4, R5, 0x1, 0x1c1f ;  /* 0x003c1f0005047f89 */ /* 0x000e6200000e0000 */
[----:B------:R-:W-:Y:S02]  /*80c0*/  ISETP.GE.AND P2, PT, R0, 0x9, PT ;  /* 0x000000090000780c */ /* 0x000fe40003f46270 */
[----:B------:R-:W-:Y:S02]  /*80d0*/  P2R R15, PR, RZ, 0x1 ;  /* 0x00000001ff0f7803 */ /* 0x000fe40000000000 */
[----:B------:R-:W-:Y:S02]  /*80e0*/  ISETP.GT.AND P0, PT, R2, RZ, !P0 ;  /* 0x000000ff0200720c */ /* 0x000fe40004704270 */
[----:B------:R-:W-:Y:S02]  /*80f0*/  ISETP.GE.AND P1, PT, R0, 0x2, PT ;  /* 0x000000020000780c */ /* 0x000fe40003f26270 */
[----:B------:R-:W-:Y:S02]  /*8100*/  ISETP.LT.OR P0, PT, R3, 0x1, P0 ;  /* 0x000000010300780c */ /* 0x000fe40000701670 */
[----:B------:R-:W-:Y:S02]  /*8110*/  P2R R14, PR, RZ, 0x2 ;  /* 0x00000002ff0e7803 */ /* 0x000fe40000000000 */
[----:B------:R-:W-:Y:S02]  /*8120*/  FSEL R18, R197, -INF , !P0 ;  /* 0xff800000c5127808 */ /* 0x000fe40004000000 */
[C---:B------:R-:W-:Y:S02]  /*8130*/  ISETP.GT.AND P0, PT, R2.reuse, 0x8, !P2 ;  /* 0x000000080200780c */ /* 0x040fe40005704270 */
[----:B------:R-:W-:Y:S02]  /*8140*/  ISETP.GT.AND P1, PT, R2, 0x1, !P1 ;  /* 0x000000010200780c */ /* 0x000fe40004f24270 */
[----:B------:R-:W-:Y:S02]  /*8150*/  P2R R13, PR, RZ, 0x4 ;  /* 0x00000004ff0d7803 */ /* 0x000fe40000000000 */
[C---:B------:R-:W-:Y:S02]  /*8160*/  ISETP.LT.OR P0, PT, R3.reuse, 0x9, P0 ;  /* 0x000000090300780c */ /* 0x040fe40000701670 */
[----:B------:R-:W-:Y:S02]  /*8170*/  ISETP.GE.AND P2, PT, R0, 0xa, PT ;  /* 0x0000000a0000780c */ /* 0x000fe40003f46270 */
[C---:B------:R-:W-:Y:S02]  /*8180*/  ISETP.LT.OR P1, PT, R3.reuse, 0x2, P1 ;  /* 0x000000020300780c */ /* 0x040fe40000f21670 */
[----:B------:R-:W-:Y:S02]  /*8190*/  FSEL R25, R12, -INF , !P0 ;  /* 0xff8000000c197808 */ /* 0x000fe40004000000 */
[----:B------:R-:W-:Y:S02]  /*81a0*/  ISETP.GT.AND P0, PT, R2, 0x9, !P2 ;  /* 0x000000090200780c */ /* 0x000fe40005704270 */
[----:B------:R-:W-:Y:S02]  /*81b0*/  FSEL R23, R196, -INF , !P1 ;  /* 0xff800000c4177808 */ /* 0x000fe40004800000 */
[C---:B------:R-:W-:Y:S02]  /*81c0*/  ISETP.LT.OR P0, PT, R3.reuse, 0xa, P0 ;  /* 0x0000000a0300780c */ /* 0x040fe40000701670 */
[----:B------:R-:W-:Y:S02]  /*81d0*/  ISETP.GE.AND P1, PT, R0, 0x11, PT ;  /* 0x000000110000780c */ /* 0x000fe40003f26270 */
[----:B------:R-:W-:Y:S02]  /*81e0*/  FSEL R24, R136, -INF , !P0 ;  /* 0xff80000088187808 */ /* 0x000fe40004000000 */
[----:B------:R-:W-:Y:S02]  /*81f0*/  ISETP.GT.AND P0, PT, R2, 0x10, !P1 ;  /* 0x000000100200780c */ /* 0x000fe40004f04270 */
[----:B------:R-:W-:Y:S02]  /*8200*/  P2R R11, PR, RZ, 0x2 ;  /* 0x00000002ff0b7803 */ /* 0x000fe40000000000 */
[----:B------:R-:W-:Y:S02]  /*8210*/  ISETP.LT.OR P0, PT, R3, 0x11, P0 ;  /* 0x000000110300780c */ /* 0x000fe40000701670 */
        /* <DEDUP_REMOVED lines=14> */
[C---:B------:R-:W-:Y:S02]  /*8300*/  ISETP.LT.OR P0, PT, R3.reuse, 0x1a, P0 ;  /* 0x0000001a0300780c */ /* 0x040fe40000701670 */
[----:B------:R-:W-:Y:S02]  /*8310*/  ISETP.GE.AND P1, PT, R0, 0x21, PT ;  /* 0x000000210000780c */ /* 0x000fe40003f26270 */
[----:B------:R-:W-:Y:S02]  /*8320*/  FSEL R203, R26, -INF , !P0 ;  /* 0xff8000001acb7808 */ /* 0x000fe40004000000 */
[----:B------:R-:W-:Y:S02]  /*8330*/  ISETP.GT.AND P0, PT, R2, 0x20, !P1 ;  /* 0x000000200200780c */ /* 0x000fe40004f04270 */
[C---:B------:R-:W-:Y:S02]  /*8340*/  ISETP.GE.AND P6, PT, R0.reuse, 0x22, PT ;  /* 0x000000220000780c */ /* 0x040fe40003fc6270 */
[C---:B------:R-:W-:Y:S02]  /*8350*/  ISETP.LT.OR P0, PT, R3.reuse, 0x21, P0 ;  /* 0x000000210300780c */ /* 0x040fe40000701670 */
[----:B------:R-:W-:Y:S02]  /*8360*/  ISETP.GE.AND P5, PT, R0, 0x29, PT ;  /* 0x000000290000780c */ /* 0x000fe40003fa6270 */
[----:B------:R-:W-:Y:S02]  /*8370*/  FSEL R223, R22, -INF , !P0 ;  /* 0xff80000016df7808 */ /* 0x000fe40004000000 */
[C---:B------:R-:W-:Y:S02]  /*8380*/  ISETP.GT.AND P0, PT, R2.reuse, 0x21, !P6 ;  /* 0x000000210200780c */ /* 0x040fe40007704270 */
[----:B------:R-:W-:Y:S02]  /*8390*/  P2R R12, PR, RZ, 0x4 ;  /* 0x00000004ff0c7803 */ /* 0x000fe40000000000 */
[----:B------:R-:W-:Y:S04]  /*83a0*/  ISETP.LT.OR P0, PT, R3, 0x22, P0 ;  /* 0x000000220300780c */ /* 0x000fe80000701670 */
[----:B------:R-:W-:Y:S02]  /*83b0*/  FSEL R244, R21, -INF , !P0 ;  /* 0xff80000015f47808 */ /* 0x000fe40004000000 */
[----:B------:R-:W-:Y:S04]  /*83c0*/  ISETP.GT.AND P0, PT, R2, 0x28, !P5 ;  /* 0x000000280200780c */ /* 0x000fe80006f04270 */
[----:B------:R-:W-:Y:S04]  /*83d0*/  ISETP.LT.OR P0, PT, R3, 0x29, P0 ;  /* 0x000000290300780c */ /* 0x000fe80000701670 */
[----:B------:R-:W-:Y:S02]  /*83e0*/  FSEL R248, R17, -INF , !P0 ;  /* 0xff80000011f87808 */ /* 0x000fe40004000000 */
[----:B------:R-:W-:Y:S04]  /*83f0*/  ISETP.GE.AND P0, PT, R0, 0x2a, PT ;  /* 0x0000002a0000780c */ /* 0x000fe80003f06270 */
[----:B------:R-:W-:Y:S01]  /*8400*/  ISETP.GT.AND P2, PT, R2, 0x29, !P0 ;  /* 0x000000290200780c */ /* 0x000fe20004744270 */
[--C-:B-1----:R-:W-:Y:S03]  /*8410*/  IMAD.IADD R2, R7, 0x1, R4.reuse ;  /* 0x0000000107027824 */ /* 0x102fe600078e0204 */
[----:B------:R-:W-:Y:S01]  /*8420*/  ISETP.LT.OR P2, PT, R3, 0x2a, P2 ;  /* 0x0000002a0300780c */ /* 0x000fe20001741670 */
[----:B------:R-:W-:Y:S03]  /*8430*/  IMAD.IADD R3, R6, 0x1, R4 ;  /* 0x0000000106037824 */ /* 0x000fe600078e0204 */
[----:B------:R-:W-:Y:S02]  /*8440*/  FSEL R250, R16, -INF , !P2 ;  /* 0xff80000010fa7808 */ /* 0x000fe40005000000 */
[----:B------:R-:W-:Y:S11]  /*8450*/  PLOP3.LUT P2, PT, PT, PT, UP2, 0x40, 0x0 ;  /* 0x000000000000781c */ /* 0x000ff60003f4e828 */
[----:B------:R-:W-:Y:S02]  /*8460*/  @!UPT UIADD3 URZ, URZ, URZ, URZ ;  /* 0x0000003f3f3ff290 */ /* 0x000fe4000fffe03f */
[----:B------:R-:W-:-:S05]  /*8470*/  @P2 BRA `(.L_x_906) ;  /* 0x0000019000002947 */ /* 0x000fca0003800000 */
        /* <DEDUP_REMOVED lines=14> */
.L_x_908:
[----:B------:R-:W-:Y:S04]  /*8560*/  MOV R16, c[0x0][0x32c] ;  /* 0x0000cb0000107a02 */ /* 0x000fe80000000f00 */
[----:B------:R-:W-:Y:S11]  /*8570*/  ISETP.NE.AND P2, PT, R16, 0x1, PT ;  /* 0x000000011000780c */ /* 0x000ff60003f45270 */
[----:B------:R-:W-:Y:S02]  /*8580*/  @!UPT UIADD3 URZ, URZ, URZ, URZ ;  /* 0x0000003f3f3ff290 */ /* 0x000fe4000fffe03f */
[----:B------:R-:W-:Y:S05]  /*8590*/  @P2 IMAD.HI.U32 R16, R4, c[0x0][0x330], RZ ;  /* 0x0000cc0004102a27 */ /* 0x000fea00078e00ff */
[----:B------:R-:W-:Y:S02]  /*85a0*/  @P2 SHF.R.U32.HI R4, RZ, c[0x0][0x334], R16 ;  /* 0x0000cd00ff042a19 */ /* 0x000fe40000011610 */
.L_x_909:
[----:B------:R-:W-:Y:S05]  /*85b0*/  BSYNC B0 ;  /* 0x0000000000007941 */ /* 0x000fea0003800000 */
.L_x_907:
[----:B------:R-:W-:Y:S04]  /*85c0*/  IMAD.IADD R16, R0, 0x1, -R36 ;  /* 0x0000000100107824 */ /* 0x000fe800078e0a24 */
[----:B------:R-:W-:Y:S05]  /*85d0*/  IMAD R4, R4, c[0x0][0x32c], R16 ;  /* 0x0000cb0004047a24 */ /* 0x000fea00078e0210 */
[----:B------:R-:W-:Y:S02]  /*85e0*/  IADD3 R16, R4, c[0x0][0x32c], RZ ;  /* 0x0000cb0004107a10 */ /* 0x000fe40007ffe0ff */
[----:B------:R-:W-:Y:S02]  /*85f0*/  IMNMX R2, R2, R4, !PT ;  /* 0x0000000402027217 */ /* 0x000fe40007800200 */
[----:B------:R-:W-:Y:S02]  /*8600*/  IMNMX R3, R3, R16, PT ;  /* 0x0000001003037217 */ /* 0x000fe40003800200 */
.L_x_906:
[----:B------:R-:W-:Y:S01]  /*8610*/  ISETP.NE.AND P2, PT, R14, RZ, PT ;  /* 0x000000ff0e00720c */ /* 0x000fe20003f45270 */
[----:B------:R-:W1:Y:S03]  /*8620*/  SHFL.IDX PT, R4, R5, 0x2, 0x1c1f ;  /* 0x005c1f0005047f89 */ /* 0x000e6600000e0000 */
[C---:B------:R-:W-:Y:S04]  /*8630*/  ISETP.GT.AND P2, PT, R2.reuse, 0x1, !P2 ;  /* 0x000000010200780c */ /* 0x040fe80005744270 */
[----:B------:R-:W-:Y:S04]  /*8640*/  ISETP.LT.OR P2, PT, R3, 0x2, P2 ;  /* 0x000000020300780c */ /* 0x000fe80001741670 */
[----:B------:R-:W-:Y:S02]  /*8650*/  FSEL R21, R199, -INF , !P2 ;  /* 0xff800000c7157808 */ /* 0x000fe40005000000 */
[----:B------:R-:W-:Y:S04]  /*8660*/  ISETP.NE.AND P2, PT, R13, RZ, PT ;  /* 0x000000ff0d00720c */ /* 0x000fe80003f45270 */
[----:B------:R-:W-:Y:S04]  /*8670*/  ISETP.GT.AND P2, PT, R2, 0x8, !P2 ;  /* 0x000000080200780c */ /* 0x000fe80005744270 */
[C---:B------:R-:W-:Y:S04]  /*8680*/  ISETP.LT.OR P2, PT, R3.reuse, 0x9, P2 ;  /* 0x000000090300780c */ /* 0x040fe80001741670 */
[----:B------:R-:W-:Y:S02]  /*8690*/  FSEL R22, R194, -INF , !P2 ;  /* 0xff800000c2167808 */ /* 0x000fe40005000000 */
[----:B------:R-:W-:Y:S04]  /*86a0*/  ISETP.NE.AND P2, PT, R12, RZ, PT ;  /* 0x000000ff0c00720c */ /* 0x000fe80003f45270 */
        /* <DEDUP_REMOVED lines=19> */
[C---:B------:R-:W-:Y:S04]  /*87e0*/  ISETP.GT.AND P2, PT, R2.reuse, 0x20, !P1 ;  /* 0x000000200200780c */ /* 0x040fe80004f44270 */
[----:B------:R-:W-:Y:S04]  /*87f0*/  ISETP.LT.OR P2, PT, R3, 0x21, P2 ;  /* 0x000000210300780c */ /* 0x000fe80001741670 */
[----:B------:R-:W-:Y:S02]  /*8800*/  FSEL R221, R31, -INF , !P2 ;  /* 0xff8000001fdd7808 */ /* 0x000fe40005000000 */
[----:B------:R-:W-:Y:S04]  /*8810*/  ISETP.GT.AND P2, PT, R2, 0x21, !P6 ;  /* 0x000000210200780c */ /* 0x000fe80007744270 */
[C---:B------:R-:W-:Y:S04]  /*8820*/  ISETP.LT.OR P2, PT, R3.reuse, 0x22, P2 ;  /* 0x000000220300780c */ /* 0x040fe80001741670 */
[----:B------:R-:W-:Y:S02]  /*8830*/  FSEL R222, R30, -INF , !P2 ;  /* 0xff8000001ede7808 */ /* 0x000fe40005000000 */
[----:B------:R-:W-:Y:S04]  /*8840*/  ISETP.GT.AND P2, PT, R2, 0x28, !P5 ;  /* 0x000000280200780c */ /* 0x000fe80006f44270 */
[----:B------:R-:W-:Y:S04]  /*8850*/  ISETP.LT.OR P2, PT, R3, 0x29, P2 ;  /* 0x000000290300780c */ /* 0x000fe80001741670 */
[----:B------:R-:W-:Y:S02]  /*8860*/  FSEL R245, R20, -INF , !P2 ;  /* 0xff80000014f57808 */ /* 0x000fe40005000000 */
[----:B------:R-:W-:Y:S04]  /*8870*/  ISETP.NE.AND P2, PT, R15, RZ, PT ;  /* 0x000000ff0f00720c */ /* 0x000fe80003f45270 */
[----:B------:R-:W-:Y:S04]  /*8880*/  ISETP.GT.AND P2, PT, R2, RZ, !P2 ;  /* 0x000000ff0200720c */ /* 0x000fe80005744270 */
[----:B------:R-:W-:Y:S04]  /*8890*/  ISETP.LT.OR P2, PT, R3, 0x1, P2 ;  /* 0x000000010300780c */ /* 0x000fe80001741670 */
[----:B------:R-:W-:Y:S02]  /*88a0*/  FSEL R17, R214, -INF , !P2 ;  /* 0xff800000d6117808 */ /* 0x000fe40005000000 */
[----:B------:R-:W-:Y:S01]  /*88b0*/  ISETP.GT.AND P2, PT, R2, 0x29, !P0 ;  /* 0x000000290200780c */ /* 0x000fe20004744270 */
[--C-:B-1----:R-:W-:Y:S03]  /*88c0*/  IMAD.IADD R2, R7, 0x1, R4.reuse ;  /* 0x0000000107027824 */ /* 0x102fe600078e0204 */
[----:B------:R-:W-:Y:S01]  /*88d0*/  ISETP.LT.OR P2, PT, R3, 0x2a, P2 ;  /* 0x0000002a0300780c */ /* 0x000fe20001741670 */
[----:B------:R-:W-:Y:S03]  /*88e0*/  IMAD.IADD R3, R6, 0x1, R4 ;  /* 0x0000000106037824 */ /* 0x000fe600078e0204 */
[----:B---3--:R-:W-:Y:S02]  /*88f0*/  FSEL R247, R19, -INF , !P2 ;  /* 0xff80000013f77808 */ /* 0x008fe40005000000 */
        /* <DEDUP_REMOVED lines=17> */
.L_x_912:
[----:B------:R-:W-:Y:S04]  /*8a10*/  MOV R16, c[0x0][0x32c] ;  /* 0x0000cb0000107a02 */ /* 0x000fe80000000f00 */
[----:B------:R-:W-:Y:S11]  /*8a20*/  ISETP.NE.AND P2, PT, R16, 0x1, PT ;  /* 0x000000011000780c */ /* 0x000ff60003f45270 */
[----:B------:R-:W-:Y:S02]  /*8a30*/  @!UPT UIADD3 URZ, URZ, URZ, URZ ;  /* 0x0000003f3f3ff290 */ /* 0x000fe4000fffe03f */
[----:B------:R-:W-:Y:S05]  /*8a40*/  @P2 IMAD.HI.U32 R16, R4, c[0x0][0x330], RZ ;  /* 0x0000cc0004102a27 */ /* 0x000fea00078e00ff */
[----:B------:R-:W-:Y:S02]  /*8a50*/  @P2 SHF.R.U32.HI R4, RZ, c[0x0][0x334], R16 ;  /* 0x0000cd00ff042a19 */ /* 0x000fe40000011610 */
.L_x_913:
[----:B------:R-:W-:Y:S05]  /*8a60*/  BSYNC B0 ;  /* 0x0000000000007941 */ /* 0x000fea0003800000 */
.L_x_911:
[----:B------:R-:W-:Y:S04]  /*8a70*/  IMAD.IADD R16, R0, 0x1, -R36 ;  /* 0x0000000100107824 */ /* 0x000fe800078e0a24 */
[----:B------:R-:W-:Y:S05]  /*8a80*/  IMAD R4, R4, c[0x0][0x32c], R16 ;  /* 0x0000cb0004047a24 */ /* 0x000fea00078e0210 */
[----:B------:R-:W-:Y:S02]  /*8a90*/  IADD3 R16, R4, c[0x0][0x32c], RZ ;  /* 0x0000cb0004107a10 */ /* 0x000fe40007ffe0ff */
[----:B------:R-:W-:Y:S02]  /*8aa0*/  IMNMX R2, R2, R4, !PT ;  /* 0x0000000402027217 */ /* 0x000fe40007800200 */
[----:B------:R-:W-:Y:S02]  /*8ab0*/  IMNMX R3, R3, R16, PT ;  /* 0x0000001003037217 */ /* 0x000fe40003800200 */
.L_x_910:
        /* <DEDUP_REMOVED lines=35> */
[C---:B------:R-:W-:Y:S04]  /*8cf0*/  ISETP.GT.AND P2, PT, R2.reuse, 0x28, !P5 ;  /* 0x000000280200780c */ /* 0x040fe80006f44270 */
        /* <DEDUP_REMOVED lines=28> */
.L_x_916:
[----:B------:R-:W-:Y:S04]  /*8ec0*/  MOV R5, c[0x0][0x32c] ;  /* 0x0000cb0000057a02 */ /* 0x000fe80000000f00 */
[----:B------:R-:W-:Y:S11]  /*8ed0*/  ISETP.NE.AND P2, PT, R5, 0x1, PT ;  /* 0x000000010500780c */ /* 0x000ff60003f45270 */
[----:B------:R-:W-:Y:S02]  /*8ee0*/  @!UPT UIADD3 URZ, URZ, URZ, URZ ;  /* 0x0000003f3f3ff290 */ /* 0x000fe4000fffe03f */
[----:B------:R-:W-:Y:S05]  /*8ef0*/  @P2 IMAD.HI.U32 R5, R4, c[0x0][0x330], RZ ;  /* 0x0000cc0004052a27 */ /* 0x000fea00078e00ff */
[----:B------:R-:W-:Y:S02]  /*8f00*/  @P2 SHF.R.U32.HI R4, RZ, c[0x0][0x334], R5 ;  /* 0x0000cd00ff042a19 */ /* 0x000fe40000011605 */
.L_x_917:
[----:B------:R-:W-:Y:S05]  /*8f10*/  BSYNC B0 ;  /* 0x0000000000007941 */ /* 0x000fea0003800000 */
.L_x_915:
[----:B------:R-:W-:Y:S04]  /*8f20*/  IMAD.IADD R0, R0, 0x1, -R36 ;  /* 0x0000000100007824 */ /* 0x000fe800078e0a24 */
[----:B------:R-:W-:Y:S05]  /*8f30*/  IMAD R4, R4, c[0x0][0x32c], R0 ;  /* 0x0000cb0004047a24 */ /* 0x000fea00078e0200 */
[----:B------:R-:W-:Y:S02]  /*8f40*/  IADD3 R0, R4, c[0x0][0x32c], RZ ;  /* 0x0000cb0004007a10 */ /* 0x000fe40007ffe0ff */
[----:B------:R-:W-:Y:S02]  /*8f50*/  IMNMX R2, R2, R4, !PT ;  /* 0x0000000402027217 */ /* 0x000fe40007800200 */
[----:B------:R-:W-:Y:S02]  /*8f60*/  IMNMX R3, R3, R0, PT ;  /* 0x0000000003037217 */ /* 0x000fe40003800200 */
.L_x_914:
[----:B------:R-:W-:Y:S01]  /*8f70*/  FMNMX.FTZ R137, R18, R132, !PT ;  /* 0x0000008412897209 */ /* 0x000fe20007810000 */
[----:B------:R-:W-:Y:S01]  /*8f80*/  LDSM.16.MT88.4 R36, [R226+0x2080] ;  /* 0x00208000e224783b */ /* 0x000fe20000004200 */
[----:B------:R-:W-:Y:S02]  /*8f90*/  ISETP.NE.AND P2, PT, R15, RZ, PT ;  /* 0x000000ff0f00720c */ /* 0x000fe40003f45270 */
[----:B------:R-:W-:Y:S02]  /*8fa0*/  FMNMX.FTZ R137, R23, R137, !PT ;  /* 0x0000008917897209 */ /* 0x000fe40007810000 */
[----:B------:R-:W-:Y:S02]  /*8fb0*/  ISETP.GT.AND P2, PT, R2, RZ, !P2 ;  /* 0x000000ff0200720c */ /* 0x000fe40005744270 */
[----:B------:R-:W-:Y:S02]  /*8fc0*/  FMNMX.FTZ R137, R25, R137, !PT ;  /* 0x0000008919897209 */ /* 0x000fe40007810000 */
[----:B------:R-:W-:Y:S02]  /*8fd0*/  ISETP.LT.OR P2, PT, R3, 0x1, P2 ;  /* 0x000000010300780c */ /* 0x000fe40001741670 */
[----:B------:R-:W-:Y:S02]  /*8fe0*/  FMNMX.FTZ R137, R24, R137, !PT ;  /* 0x0000008918897209 */ /* 0x000fe40007810000 */
[----:B------:R-:W-:Y:S02]  /*8ff0*/  FMNMX.FTZ R0, R17, R134, !PT ;  /* 0x0000008611007209 */ /* 0x000fe40007810000 */
[----:B------:R-:W-:Y:S02]  /*9000*/  FMNMX.FTZ R137, R196, R137, !PT ;  /* 0x00000089c4897209 */ /* 0x000fe40007810000 */
[----:B------:R-:W-:Y:S02]  /*9010*/  FSEL R5, R220, -INF , !P2 ;  /* 0xff800000dc057808 */ /* 0x000fe40005000000 */
[----:B------:R-:W-:Y:S02]  /*9020*/  FMNMX.FTZ R137, R198, R137, !PT ;  /* 0x00000089c6897209 */ /* 0x000fe40007810000 */
[----:B------:R-:W-:Y:S02]  /*9030*/  ISETP.NE.AND P2, PT, R14, RZ, PT ;  /* 0x000000ff0e00720c */ /* 0x000fe40003f45270 */
[----:B------:R-:W-:Y:S02]  /*9040*/  FMNMX.FTZ R137, R200, R137, !PT ;  /* 0x00000089c8897209 */ /* 0x000fe40007810000 */
[----:B------:R-:W-:Y:S02]  /*9050*/  FMNMX.FTZ R0, R21, R0, !PT ;  /* 0x0000000015007209 */ /* 0x000fe40007810000 */
[----:B------:R-:W-:Y:S02]  /*9060*/  FMNMX.FTZ R137, R203, R137, !PT ;  /* 0x00000089cb897209 */ /* 0x000fe40007810000 */
[----:B------:R-:W-:Y:S02]  /*9070*/  ISETP.GT.AND P2, PT, R2, 0x1, !P2 ;  /* 0x000000010200780c */ /* 0x000fe40005744270 */
[----:B------:R-:W-:Y:S02]  /*9080*/  FMNMX.FTZ R137, R223, R137, !PT ;  /* 0x00000089df897209 */ /* 0x000fe40007810000 */
[----:B------:R-:W-:Y:S02]  /*9090*/  FMNMX.FTZ R0, R22, R0, !PT ;  /* 0x0000000016007209 */ /* 0x000fe40007810000 */
[----:B------:R-:W-:Y:S02]  /*90a0*/  FMNMX.FTZ R137, R244, R137, !PT ;  /* 0x00000089f4897209 */ /* 0x000fe40007810000 */
[----:B------:R-:W-:Y:S02]  /*90b0*/  ISETP.LT.OR P2, PT, R3, 0x2, P2 ;  /* 0x000000020300780c */ /* 0x000fe40001741670 */
[----:B------:R-:W-:Y:S02]  /*90c0*/  FMNMX.FTZ R0, R27, R0, !PT ;  /* 0x000000001b007209 */ /* 0x000fe40007810000 */
[----:B------:R-:W-:Y:S02]  /*90d0*/  FMNMX.FTZ R137, R248, R137, !PT ;  /* 0x00000089f8897209 */ /* 0x000fe40007810000 */
[----:B------:R-:W-:Y:S02]  /*90e0*/  FSEL R7, R219, -INF , !P2 ;  /* 0xff800000db077808 */ /* 0x000fe40005000000 */
[----:B------:R-:W-:Y:S02]  /*90f0*/  ISETP.NE.AND P2, PT, R13, RZ, PT ;  /* 0x000000ff0d00720c */ /* 0x000fe40003f45270 */
[----:B------:R-:W-:Y:S02]  /*9100*/  FMNMX.FTZ R0, R197, R0, !PT ;  /* 0x00000000c5007209 */ /* 0x000fe40007810000 */
[----:B------:R-:W-:Y:S02]  /*9110*/  ISETP.GT.AND P2, PT, R2, 0x8, !P2 ;  /* 0x000000080200780c */ /* 0x000fe40005744270 */
[----:B------:R-:W-:Y:S02]  /*9120*/  FMNMX.FTZ R137, R250, R137, !PT ;  /* 0x00000089fa897209 */ /* 0x000fe40007810000 */
[----:B------:R-:W-:Y:S02]  /*9130*/  FMNMX.FTZ R0, R199, R0, !PT ;  /* 0x00000000c7007209 */ /* 0x000fe40007810000 */
[----:B------:R-:W-:Y:S01]  /*9140*/  ISETP.LT.OR P2, PT, R3, 0x9, P2 ;  /* 0x000000090300780c */ /* 0x000fe20001741670 */
[----:B------:R-:W1:Y:S01]  /*9150*/  SHFL.BFLY PT, R6, R137, 0x2, 0x1f ;  /* 0x0c401f0089067f89 */ /* 0x000e6200000e0000 */
[----:B------:R-:W-:Y:S02]  /*9160*/  FMNMX.FTZ R0, R201, R0, !PT ;  /* 0x00000000c9007209 */ /* 0x000fe40007810000 */
[----:B------:R-:W-:Y:S02]  /*9170*/  FSEL R13, R217, -INF , !P2 ;  /* 0xff800000d90d7808 */ /* 0x000fe40005000000 */
[----:B------:R-:W-:Y:S02]  /*9180*/  ISETP.NE.AND P2, PT, R12, RZ, PT ;  /* 0x000000ff0c00720c */ /* 0x000fe40003f45270 */
[----:B------:R-:W-:Y:S02]  /*9190*/  FMNMX.FTZ R0, R204, R0, !PT ;  /* 0x00000000cc007209 */ /* 0x000fe40007810000 */
[----:B------:R-:W-:Y:S02]  /*91a0*/  ISETP.GT.AND P2, PT, R2, 0x9, !P2 ;  /* 0x000000090200780c */ /* 0x000fe40005744270 */
[----:B------:R-:W-:Y:S02]  /*91b0*/  FMNMX.FTZ R0, R221, R0, !PT ;  /* 0x00000000dd007209 */ /* 0x000fe40007810000 */
[----:B------:R-:W-:Y:S02]  /*91c0*/  ISETP.LT.OR P2, PT, R3, 0xa, P2 ;  /* 0x0000000a0300780c */ /* 0x000fe40001741670 */
[----:B------:R-:W-:Y:S02]  /*91d0*/  FMNMX.FTZ R0, R222, R0, !PT ;  /* 0x00000000de007209 */ /* 0x000fe40007810000 */
[----:B------:R-:W-:Y:S02]  /*91e0*/  FSEL R12, R216, -INF , !P2 ;  /* 0xff800000d80c7808 */ /* 0x000fe40005000000 */
[----:B------:R-:W-:Y:S02]  /*91f0*/  ISETP.NE.AND P2, PT, R11, RZ, PT ;  /* 0x000000ff0b00720c */ /* 0x000fe40003f45270 */
[----:B------:R-:W-:Y:S02]  /*9200*/  FMNMX.FTZ R0, R245, R0, !PT ;  /* 0x00000000f5007209 */ /* 0x000fe40007810000 */
[----:B------:R-:W-:Y:S02]  /*9210*/  ISETP.GT.AND P2, PT, R2, 0x10, !P2 ;  /* 0x000000100200780c */ /* 0x000fe40005744270 */
[----:B------:R-:W-:Y:S02]  /*9220*/  FMNMX.FTZ R0, R247, R0, !PT ;  /* 0x00000000f7007209 */ /* 0x000fe40007810000 */
[----:B------:R-:W-:Y:S02]  /*9230*/  ISETP.LT.OR P2, PT, R3, 0x11, P2 ;  /* 0x000000110300780c */ /* 0x000fe40001741670 */
[----:B-1----:R-:W-:Y:S02]  /*9240*/  FMNMX.FTZ R137, R137, R6, !PT ;  /* 0x0000000689897209 */ /* 0x002fe40007810000 */
[----:B------:R-:W1:Y:S01]  /*9250*/  SHFL.BFLY PT, R6, R0, 0x2, 0x1f ;  /* 0x0c401f0000067f89 */ /* 0x000e6200000e0000 */
        /* <DEDUP_REMOVED lines=14> */
[----:B------:R-:W-:Y:S02]  /*9340*/  FMNMX.FTZ R4, R205, R4, !PT ;  /* 0x00000004cd047209 */ /* 0x000fe40007810000 */
[----:B------:R-:W-:Y:S01]  /*9350*/  FSEL R211, R143, -INF , !P2 ;  /* 0xff8000008fd37808 */ /* 0x000fe20005000000 */
[----:B------:R-:W1:Y:S01]  /*9360*/  SHFL.BFLY PT, R136, R0, 0x1, 0x1f ;  /* 0x0c201f0000887f89 */ /* 0x000e6200000e0000 */
[----:B------:R-:W-:Y:S02]  /*9370*/  ISETP.NE.AND P2, PT, R8, RZ, PT ;  /* 0x000000ff0800720c */ /* 0x000fe40003f45270 */
[----:B------:R-:W-:Y:S02]  /*9380*/  FMNMX.FTZ R4, R209, R4, !PT ;  /* 0x00000004d1047209 */ /* 0x000fe40007810000 */
[----:B------:R-:W-:Y:S02]  /*9390*/  FMNMX.FTZ R6, R5, R139, !PT ;  /* 0x0000008b05067209 */ /* 0x000fe40007810000 */
[----:B------:R-:W-:Y:S01]  /*93a0*/  FMNMX.FTZ R4, R210, R4, !PT ;  /* 0x00000004d2047209 */ /* 0x000fe20007810000 */
[----:B------:R-:W2:Y:S01]  /*93b0*/  SHFL.BFLY PT, R8, R137, 0x1, 0x1f ;  /* 0x0c201f0089087f89 */ /* 0x000ea200000e0000 */
[----:B------:R-:W-:Y:S02]  /*93c0*/  FMNMX.FTZ R6, R7, R6, !PT ;  /* 0x0000000607067209 */ /* 0x000fe40007810000 */
[----:B------:R-:W-:Y:S02]  /*93d0*/  FMNMX.FTZ R4, R215, R4, !PT ;  /* 0x00000004d7047209 */ /* 0x000fe40007810000 */
[----:B------:R-:W-:Y:S02]  /*93e0*/  FMNMX.FTZ R6, R13, R6, !PT ;  /* 0x000000060d067209 */ /* 0x000fe40007810000 */
[----:B------:R-:W-:Y:S02]  /*93f0*/  FMNMX.FTZ R4, R246, R4, !PT ;  /* 0x00000004f6047209 */ /* 0x000fe40007810000 */
[----:B------:R-:W-:Y:S02]  /*9400*/  ISETP.GT.AND P2, PT, R2, 0x19, !P2 ;  /* 0x000000190200780c */ /* 0x000fe40005744270 */
[----:B------:R-:W-:Y:S02]  /*9410*/  FMNMX.FTZ R4, R249, R4, !PT ;  /* 0x00000004f9047209 */ /* 0x000fe40007810000 */
[----:B------:R-:W-:Y:S02]  /*9420*/  ISETP.LT.OR P2, PT, R3, 0x1a, P2 ;  /* 0x0000001a0300780c */ /* 0x000fe40001741670 */
[----:B------:R-:W-:Y:S02]  /*9430*/  FMNMX.FTZ R4, R218, R4, !PT ;  /* 0x00000004da047209 */ /* 0x000fe40007810000 */
[----:B-1----:R-:W-:Y:S02]  /*9440*/  FMNMX.FTZ R136, R0, R136, !PT ;  /* 0x0000008800887209 */ /* 0x002fe40007810000 */
[----:B------:R-:W-:Y:S02]  /*9450*/  FMNMX.FTZ R0, R12, R6, !PT ;  /* 0x000000060c007209 */ /* 0x000fe40007810000 */
[----:B------:R-:W-:Y:S01]  /*9460*/  ISETP.GT.AND P1, PT, R2, 0x20, !P1 ;  /* 0x000000200200780c */ /* 0x000fe20004f24270 */
[----:B------:R-:W-:Y:S01]  /*9470*/  FMUL.FTZ R142, R136, c[0x0][0x2d0] ;  /* 0x0000b400888e7a20 */ /* 0x000fe20000410000 */
[----:B------:R-:W-:Y:S02]  /*9480*/  FMNMX.FTZ R0, R207, R0, !PT ;  /* 0x00000000cf007209 */ /* 0x000fe40007810000 */
[----:B--2---:R-:W-:Y:S02]  /*9490*/  FMNMX.FTZ R137, R137, R8, !PT ;  /* 0x0000000889897209 */ /* 0x004fe40007810000 */
[----:B------:R-:W1:Y:S01]  /*94a0*/  SHFL.BFLY PT, R8, R4, 0x2, 0x1f ;  /* 0x0c401f0004087f89 */ /* 0x000e6200000e0000 */
[----:B------:R-:W-:Y:S02]  /*94b0*/  FMNMX.FTZ R0, R208, R0, !PT ;  /* 0x00000000d0007209 */ /* 0x000fe40007810000 */
[----:B------:R-:W-:Y:S01]  /*94c0*/  FSEL R206, R213, -INF , !P2 ;  /* 0xff800000d5ce7808 */ /* 0x000fe20005000000 */
[----:B------:R-:W-:Y:S01]  /*94d0*/  FMUL.FTZ R141, R137, c[0x0][0x2d0] ;  /* 0x0000b400898d7a20 */ /* 0x000fe20000410000 */
[----:B------:R-:W-:Y:S02]  /*94e0*/  ISETP.LT.OR P1, PT, R3, 0x21, P1 ;  /* 0x000000210300780c */ /* 0x000fe40000f21670 */
[----:B------:R-:W-:Y:S02]  /*94f0*/  FMNMX.FTZ R0, R211, R0, !PT ;  /* 0x00000000d3007209 */ /* 0x000fe40007810000 */
[----:B------:R-:W-:Y:S02]  /*9500*/  ISETP.GT.AND P6, PT, R2, 0x21, !P6 ;  /* 0x000000210200780c */ /* 0x000fe400077c4270 */
[----:B------:R-:W-:Y:S02]  /*9510*/  FSEL R213, R42, -INF , !P1 ;  /* 0xff8000002ad57808 */ /* 0x000fe40004800000 */
[----:B------:R-:W-:Y:S02]  /*9520*/  FMNMX.FTZ R0, R206, R0, !PT ;  /* 0x00000000ce007209 */ /* 0x000fe40007810000 */
[----:B------:R-:W-:Y:S02]  /*9530*/  ISETP.LT.OR P6, PT, R3, 0x22, P6 ;  /* 0x000000220300780c */ /* 0x000fe400037c1670 */
[C---:B------:R-:W-:Y:S02]  /*9540*/  ISETP.GT.AND P5, PT, R2.reuse, 0x28, !P5 ;  /* 0x000000280200780c */ /* 0x040fe40006fa4270 */
[----:B------:R-:W-:Y:S02]  /*9550*/  FMNMX.FTZ R0, R213, R0, !PT ;  /* 0x00000000d5007209 */ /* 0x000fe40007810000 */
[----:B------:R-:W-:Y:S02]  /*9560*/  FSEL R212, R43, -INF , !P6 ;  /* 0xff8000002bd47808 */ /* 0x000fe40007000000 */
[C---:B------:R-:W-:Y:S02]  /*9570*/  ISETP.LT.OR P5, PT, R3.reuse, 0x29, P5 ;  /* 0x000000290300780c */ /* 0x040fe40002fa1670 */
[----:B------:R-:W-:Y:S02]  /*9580*/  ISETP.GT.AND P0, PT, R2, 0x29, !P0 ;  /* 0x000000290200780c */ /* 0x000fe40004704270 */
[----:B-1----:R-:W-:Y:S02]  /*9590*/  FMNMX.FTZ R4, R4, R8, !PT ;  /* 0x0000000804047209 */ /* 0x002fe40007810000 */
[----:B------:R-:W-:Y:S02]  /*95a0*/  FSETP.NEU.FTZ.AND P1, PT, R136, -INF , PT ;  /* 0xff8000008800780b */ /* 0x000fe40003f3d000 */
[----:B------:R-:W-:Y:S01]  /*95b0*/  FSEL R214, R46, -INF , !P5 ;  /* 0xff8000002ed67808 */ /* 0x000fe20006800000 */
[----:B------:R-:W1:Y:S01]  /*95c0*/  SHFL.BFLY PT, R135, R4, 0x1, 0x1f ;  /* 0x0c201f0004877f89 */ /* 0x000e6200000e0000 */
[----:B------:R-:W-:Y:S02]  /*95d0*/  ISETP.LT.OR P0, PT, R3, 0x2a, P0 ;  /* 0x0000002a0300780c */ /* 0x000fe40000701670 */
[----:B------:R-:W-:Y:S02]  /*95e0*/  FMNMX.FTZ R0, R212, R0, !PT ;  /* 0x00000000d4007209 */ /* 0x000fe40007810000 */
[----:B------:R-:W-:Y:S02]  /*95f0*/  FSEL R142, R142, RZ, P1 ;  /* 0x000000ff8e8e7208 */ /* 0x000fe40000800000 */
[----:B------:R-:W-:Y:S02]  /*9600*/  FSEL R140, R47, -INF , !P0 ;  /* 0xff8000002f8c7808 */ /* 0x000fe40004000000 */
[----:B------:R-:W-:Y:S01]  /*9610*/  FMNMX.FTZ R0, R214, R0, !PT ;  /* 0x00000000d6007209 */ /* 0x000fe20007810000 */
[--C-:B------:R-:W-:Y:S01]  /*9620*/  FFMA.FTZ R3, R27, c[0x0][0x2d0], -R142.reuse ;  /* 0x0000b4001b037a23 */ /* 0x100fe2000001088e */
[----:B------:R-:W-:Y:S01]  /*9630*/  FSETP.NEU.FTZ.AND P2, PT, R137, -INF , PT ;  /* 0xff8000008900780b */ /* 0x000fe20003f5d000 */
[--C-:B------:R-:W-:Y:S01]  /*9640*/  FFMA.FTZ R21, R21, c[0x0][0x2d0], -R142.reuse ;  /* 0x0000b40015157a23 */ /* 0x100fe2000001088e */
[----:B------:R-:W-:Y:S01]  /*9650*/  FMNMX.FTZ R0, R140, R0, !PT ;  /* 0x000000008c007209 */ /* 0x000fe20007810000 */
[----:B------:R2:W-:Y:S01]  /*9660*/  MUFU.EX2 R34, R3 ;  /* 0x0000000300227308 */ /* 0x0005e20000000800 */
[----:B------:R-:W-:Y:S01]  /*9670*/  FSEL R141, R141, RZ, P2 ;  /* 0x000000ff8d8d7208 */ /* 0x000fe20001000000 */
[--C-:B------:R-:W-:Y:S02]  /*9680*/  FFMA.FTZ R22, R22, c[0x0][0x2d0], -R142.reuse ;  /* 0x0000b40016167a23 */ /* 0x100fe4000001088e */
[----:B------:R-:W2:Y:S01]  /*9690*/  SHFL.BFLY PT, R2, R0, 0x2, 0x1f ;  /* 0x0c401f0000027f89 */ /* 0x000ea200000e0000 */
[----:B------:R-:W-:Y:S02]  /*96a0*/  FFMA.FTZ R17, R17, c[0x0][0x2d0], -R142 ;  /* 0x0000b40011117a23 */ /* 0x000fe4000001088e */
[--C-:B------:R-:W-:Y:S02]  /*96b0*/  FFMA.FTZ R24, R24, c[0x0][0x2d0], -R141.reuse ;  /* 0x0000b40018187a23 */ /* 0x100fe4000001088d */
[--C-:B------:R-:W-:Y:S01]  /*96c0*/  FFMA.FTZ R25, R25, c[0x0][0x2d0], -R141.reuse ;  /* 0x0000b40019197a23 */ /* 0x100fe2000001088d */
[----:B-1----:R-:W-:Y:S01]  /*96d0*/  FMNMX.FTZ R135, R4, R135, !PT ;  /* 0x0000008704877209 */ /* 0x002fe20007810000 */
[----:B------:R-:W-:Y:S01]  /*96e0*/  MUFU.EX2 R33, R24 ;  /* 0x0000001800217308 */ /* 0x000fe20000000800 */
[--C-:B------:R-:W-:Y:S02]  /*96f0*/  FFMA.FTZ R23, R23, c[0x0][0x2d0], -R141.reuse ;  /* 0x0000b40017177a23 */ /* 0x100fe4000001088d */
[C---:B------:R-:W-:Y:S01]  /*9700*/  FSETP.NEU.FTZ.AND P0, PT, R135.reuse, -INF , PT ;  /* 0xff8000008700780b */ /* 0x040fe20003f1d000 */
[----:B------:R-:W-:Y:S02]  /*9710*/  FMUL.FTZ R143, R135, c[0x0][0x2d0] ;  /* 0x0000b400878f7a20 */ /* 0x000fe40000410000 */
[----:B------:R-:W-:Y:S03]  /*9720*/  FFMA.FTZ R18, R18, c[0x0][0x2d0], -R141 ;  /* 0x0000b40012127a23 */ /* 0x000fe6000001088d */
[----:B------:R-:W-:Y:S01]  /*9730*/  FSEL R143, R143, RZ, P0 ;  /* 0x000000ff8f8f7208 */ /* 0x000fe20000000000 */
[----:B------:R-:W1:Y:S04]  /*9740*/  MUFU.EX2 R219, R25 ;  /* 0x0000001900db7308 */ /* 0x000e680000000800 */
[--C-:B------:R-:W-:Y:S02]  /*9750*/  FFMA.FTZ R19, R19, c[0x0][0x2d0], -R143.reuse ;  /* 0x0000b40013137a23 */ /* 0x100fe4000001088f */
[--C-:B------:R-:W-:Y:S01]  /*9760*/  FFMA.FTZ R20, R20, c[0x0][0x2d0], -R143.reuse ;  /* 0x0000b40014147a23 */ /* 0x100fe2000001088f */
[----:B--2---:R-:W-:Y:S01]  /*9770*/  FMNMX.FTZ R3, R0, R2, !PT ;  /* 0x0000000200037209 */ /* 0x004fe20007810000 */
[--C-:B------:R-:W-:Y:S01]  /*9780*/  FFMA.FTZ R2, R26, c[0x0][0x2d0], -R143.reuse ;  /* 0x0000b4001a027a23 */ /* 0x100fe2000001088f */
[----:B------:R-:W-:Y:S01]  /*9790*/  FSEL R0, R137, RZ, P2 ;  /* 0x000000ff89007208 */ /* 0x000fe20001000000 */
[----:B------:R-:W-:Y:S01]  /*97a0*/  MUFU.EX2 R44, R19 ;  /* 0x00000013002c7308 */ /* 0x000fe20000000800 */
[----:B------:R-:W-:Y:S01]  /*97b0*/  FFMA.FTZ R16, R16, c[0x0][0x2d0], -R143 ;  /* 0x0000b40010107a23 */ /* 0x000fe2000001088f */
[----:B------:R-:W2:Y:S02]  /*97c0*/  SHFL.BFLY PT, R4, R3, 0x1, 0x1f ;  /* 0x0c201f0003047f89 */ /* 0x000ea400000e0000 */
[----:B------:R-:W-:Y:S04]  /*97d0*/  FADD.FTZ R0, -R0, R132 ;  /* 0x0000008400007221 */ /* 0x000fe80000010100 */
[----:B------:R-:W-:Y:S02]  /*97e0*/  FMUL.FTZ R0, R0, c[0x0][0x2d0] ;  /* 0x0000b40000007a20 */ /* 0x000fe40000410000 */
[----:B------:R3:W-:Y:S01]  /*97f0*/  MUFU.EX2 R28, R2 ;  /* 0x00000002001c7308 */ /* 0x0007e20000000800 */
[----:B-1----:R-:W-:Y:S09]  /*9800*/  F2FP.PACK_AB R194, R33, R219 ;  /* 0x000000db21c2723e */ /* 0x002ff200000000ff */
[----:B------:R1:W4:Y:S01]  /*9810*/  MUFU.EX2 R133, R0 ;  /* 0x0000000000857308 */ /* 0x0003220000000800 */
[----:B--2---:R-:W-:Y:S09]  /*9820*/  FMNMX.FTZ R3, R3, R4, !PT ;  /* 0x0000000403037209 */ /* 0x004ff20007810000 */
[----:B------:R-:W-:Y:S01]  /*9830*/  MUFU.EX2 R252, R23 ;  /* 0x0000001700fc7308 */ /* 0x000fe20000000800 */
[----:B---3--:R-:W-:Y:S05]  /*9840*/  FSEL R2, R136, RZ, P1 ;  /* 0x000000ff88027208 */ /* 0x008fea0000800000 */
[----:B------:R-:W-:Y:S04]  /*9850*/  FADD.FTZ R2, -R2, R134 ;  /* 0x0000008602027221 */ /* 0x000fe80000010100 */
[----:B------:R-:W-:Y:S01]  /*9860*/  MUFU.EX2 R251, R21 ;  /* 0x0000001500fb7308 */ /* 0x000fe20000000800 */
[----:B------:R-:W-:Y:S02]  /*9870*/  FMUL.FTZ R134, R3, c[0x0][0x2d0] ;  /* 0x0000b40003867a20 */ /* 0x000fe40000410000 */
[----:B------:R-:W-:Y:S01]  /*9880*/  FMUL.FTZ R2, R2, c[0x0][0x2d0] ;  /* 0x0000b40002027a20 */ /* 0x000fe20000410000 */
[----:B-1----:R-:W-:Y:S01]  /*9890*/  FSEL R0, R135, RZ, P0 ;  /* 0x000000ff87007208 */ /* 0x002fe20000000000 */
[----:B----4-:R-:W-:Y:S01]  /*98a0*/  FMUL.FTZ R32, R133, R172 ;  /* 0x000000ac85207220 */ /* 0x010fe20000410000 */
[----:B------:R-:W-:Y:S01]  /*98b0*/  FSETP.NEU.FTZ.AND P0, PT, R3, -INF , PT ;  /* 0xff8000000300780b */ /* 0x000fe20003f1d000 */
[----:B------:R-:W-:Y:S01]  /*98c0*/  FMUL.FTZ R52, R133, R52 ;  /* 0x0000003485347220 */ /* 0x000fe20000410000 */
[----:B------:R-:W-:Y:S01]  /*98d0*/  MOV R172, R33 ;  /* 0x0000002100ac7202 */ /* 0x000fe20000000f00 */
[----:B------:R-:W-:Y:S01]  /*98e0*/  FADD.FTZ R0, -R0, R138 ;  /* 0x0000008a00007221 */ /* 0x000fe20000010100 */
[----:B------:R-:W1:Y:S01]  /*98f0*/  MUFU.EX2 R132, R2 ;  /* 0x0000000200847308 */ /* 0x000e620000000800 */
[----:B------:R-:W-:Y:S01]  /*9900*/  FSEL R134, R134, RZ, P0 ;  /* 0x000000ff86867208 */ /* 0x000fe20000000000 */
[--C-:B------:R-:W-:Y:S02]  /*9910*/  FFMA.FTZ R138, R196, c[0x0][0x2d0], -R141.reuse ;  /* 0x0000b400c48a7a23 */ /* 0x100fe4000001088d */
[----:B------:R-:W-:Y:S02]  /*9920*/  FMUL.FTZ R0, R0, c[0x0][0x2d0] ;  /* 0x0000b40000007a20 */ /* 0x000fe40000410000 */
[--C-:B------:R-:W-:Y:S02]  /*9930*/  FFMA.FTZ R4, R12, c[0x0][0x2d0], -R134.reuse ;  /* 0x0000b4000c047a23 */ /* 0x100fe40000010886 */
[--C-:B------:R-:W-:Y:S02]  /*9940*/  FFMA.FTZ R5, R5, c[0x0][0x2d0], -R134.reuse ;  /* 0x0000b40005057a23 */ /* 0x100fe40000010886 */
[----:B------:R2:W3:Y:S01]  /*9950*/  MUFU.EX2 R2, R0 ;  /* 0x0000000000027308 */ /* 0x0004e20000000800 */
        /* <DEDUP_REMOVED lines=8> */
[----:B------:R-:W-:Y:S02]  /*99e0*/  FMUL.FTZ R80, R133, R80 ;  /* 0x0000005085507220 */ /* 0x000fe40000410000 */
[C---:B-1----:R-:W-:Y:S02]  /*99f0*/  FMUL.FTZ R6, R132.reuse, R146 ;  /* 0x0000009284067220 */ /* 0x042fe40000410000 */
[C---:B------:R-:W-:Y:S02]  /*9a00*/  FMUL.FTZ R19, R132.reuse, R159 ;  /* 0x0000009f84137220 */ /* 0x040fe40000410000 */
[C---:B------:R-:W-:Y:S01]  /*9a10*/  FMUL.FTZ R54, R132.reuse, R54 ;  /* 0x0000003684367220 */ /* 0x040fe20000410000 */
[----:B------:R1:W-:Y:S01]  /*9a20*/  MUFU.EX2 R48, R4 ;  /* 0x0000000400307308 */ /* 0x0003e20000000800 */
[C---:B------:R-:W-:Y:S02]  /*9a30*/  FMUL.FTZ R55, R132.reuse, R55 ;  /* 0x0000003784377220 */ /* 0x040fe40000410000 */
[----:B------:R-:W-:Y:S02]  /*9a40*/  FMUL.FTZ R66, R132, R66 ;  /* 0x0000004284427220 */ /* 0x000fe40000410000 */
[--C-:B--2---:R-:W-:Y:S02]  /*9a50*/  FFMA.FTZ R0, R7, c[0x0][0x2d0], -R134.reuse ;  /* 0x0000b40007007a23 */ /* 0x104fe40000010886 */
[C---:B---3--:R-:W-:Y:S02]  /*9a60*/  FMUL.FTZ R24, R2.reuse, R164 ;  /* 0x000000a402187220 */ /* 0x048fe40000410000 */
[----:B------:R-:W-:Y:S01]  /*9a70*/  FMUL.FTZ R25, R2, R165 ;  /* 0x000000a502197220 */ /* 0x000fe20000410000 */
[----:B------:R-:W2:Y:S01]  /*9a80*/  MUFU.EX2 R50, R0 ;  /* 0x0000000000327308 */ /* 0x000ea20000000800 */
[----:B------:R-:W-:Y:S02]  /*9a90*/  FMUL.FTZ R7, R132, R147 ;  /* 0x0000009384077220 */ /* 0x000fe40000410000 */
[C---:B------:R-:W-:Y:S02]  /*9aa0*/  FMUL.FTZ R8, R2.reuse, R148 ;  /* 0x0000009402087220 */ /* 0x040fe40000410000 */
[C---:B----4-:R-:W-:Y:S02]  /*9ab0*/  FMUL.FTZ R5, R133.reuse, R145 ;  /* 0x0000009185057220 */ /* 0x050fe40000410000 */
[C---:B------:R-:W-:Y:S02]  /*9ac0*/  FMUL.FTZ R9, R2.reuse, R149 ;  /* 0x0000009502097220 */ /* 0x040fe40000410000 */
[C---:B------:R-:W-:Y:S01]  /*9ad0*/  FMUL.FTZ R12, R2.reuse, R152 ;  /* 0x00000098020c7220 */ /* 0x040fe20000410000 */
[----:B------:R3:W-:Y:S01]  /*9ae0*/  MUFU.EX2 R164, R138 ;  /* 0x0000008a00a47308 */ /* 0x0007e20000000800 */
[C---:B------:R-:W-:Y:S02]  /*9af0*/  FMUL.FTZ R29, R2.reuse, R169 ;  /* 0x000000a9021d7220 */ /* 0x040fe40000410000 */
[C---:B------:R-:W-:Y:S02]  /*9b00*/  FMUL.FTZ R56, R2.reuse, R56 ;  /* 0x0000003802387220 */ /* 0x040fe40000410000 */
[----:B-1----:R-:W-:Y:S02]  /*9b10*/  FMUL.FTZ R4, R133, R144 ;  /* 0x0000009085047220 */ /* 0x002fe40000410000 */
[C---:B------:R-:W-:Y:S02]  /*9b20*/  FMUL.FTZ R57, R2.reuse, R57 ;  /* 0x0000003902397220 */ /* 0x040fe40000410000 */
[C---:B------:R-:W-:Y:S01]  /*9b30*/  FMUL.FTZ R60, R2.reuse, R60 ;  /* 0x0000003c023c7220 */ /* 0x040fe20000410000 */
[----:B------:R-:W1:Y:S01]  /*9b40*/  MUFU.EX2 R35, R22 ;  /* 0x0000001600237308 */ /* 0x000e620000000800 */
[----:B------:R-:W-:Y:S02]  /*9b50*/  FMUL.FTZ R61, R2, R61 ;  /* 0x0000003d023d7220 */ /* 0x000fe40000410000 */
[----:B------:R-:W-:Y:S01]  /*9b60*/  FMUL.FTZ R67, R132, R67 ;  /* 0x0000004384437220 */ /* 0x000fe20000410000 */
[----:B--2---:R-:W-:Y:S01]  /*9b70*/  F2FP.PACK_AB R145, R50, R45 ;  /* 0x0000002d3291723e */ /* 0x004fe200000000ff */
[----:B------:R-:W-:Y:S02]  /*9b80*/  FFMA.FTZ R0, R13, c[0x0][0x2d0], -R134 ;  /* 0x0000b4000d007a23 */ /* 0x000fe40000010886 */
[----:B------:R-:W-:Y:S02]  /*9b90*/  FMUL.FTZ R13, R2, R153 ;  /* 0x00000099020d7220 */ /* 0x000fe40000410000 */
[C---:B------:R-:W-:Y:S01]  /*9ba0*/  FMUL.FTZ R70, R132.reuse, R70 ;  /* 0x0000004684467220 */ /* 0x040fe20000410000 */
[----:B------:R2:W4:Y:S01]  /*9bb0*/  MUFU.EX2 R49, R0 ;  /* 0x0000000000317308 */ /* 0x0005220000000800 */
[----:B------:R-:W-:Y:S02]  /*9bc0*/  FMUL.FTZ R71, R132, R71 ;  /* 0x0000004784477220 */ /* 0x000fe40000410000 */
[----:B------:R-:W-:Y:S02]  /*9bd0*/  FMUL.FTZ R72, R2, R72 ;  /* 0x0000004802487220 */ /* 0x000fe40000410000 */
[----:B---3--:R-:W-:Y:S02]  /*9be0*/  FFMA.FTZ R138, R198, c[0x0][0x2d0], -R141 ;  /* 0x0000b400c68a7a23 */ /* 0x008fe4000001088d */
[C---:B------:R-:W-:Y:S02]  /*9bf0*/  FMUL.FTZ R73, R2.reuse, R73 ;  /* 0x0000004902497220 */ /* 0x040fe40000410000 */
[C---:B------:R-:W-:Y:S01]  /*9c00*/  FMUL.FTZ R76, R2.reuse, R76 ;  /* 0x0000004c024c7220 */ /* 0x040fe20000410000 */
[----:B------:R3:W-:Y:S01]  /*9c10*/  MUFU.EX2 R40, R20 ;  /* 0x0000001400287308 */ /* 0x0007e20000000800 */
[----:B------:R-:W-:Y:S02]  /*9c20*/  FMUL.FTZ R77, R2, R77 ;  /* 0x0000004d024d7220 */ /* 0x000fe40000410000 */
[C---:B------:R-:W-:Y:S01]  /*9c30*/  FMUL.FTZ R81, R133.reuse, R81 ;  /* 0x0000005185517220 */ /* 0x040fe20000410000 */
[-C--:B-1----:R-:W-:Y:S01]  /*9c40*/  F2FP.PACK_AB R195, R34, R35.reuse ;  /* 0x0000002322c3723e */ /* 0x082fe200000000ff */
[C---:B------:R-:W-:Y:S01]  /*9c50*/  FMUL.FTZ R34, R132.reuse, R174 ;  /* 0x000000ae84227220 */ /* 0x040fe20000410000 */
[----:B------:R-:W-:Y:S01]  /*9c60*/  MOV R174, R35 ;  /* 0x0000002300ae7202 */ /* 0x000fe20000000f00 */
[C---:B------:R-:W-:Y:S01]  /*9c70*/  FMUL.FTZ R35, R132.reuse, R175 ;  /* 0x000000af84237220 */ /* 0x040fe20000410000 */
[----:B------:R-:W-:Y:S01]  /*9c80*/  MOV R175, R219 ;  /* 0x000000db00af7202 */ /* 0x000fe20000000f00 */
[C---:B------:R-:W-:Y:S01]  /*9c90*/  FMUL.FTZ R82, R132.reuse, R82 ;  /* 0x0000005284527220 */ /* 0x040fe20000410000 */
[----:B------:R-:W1:Y:S01]  /*9ca0*/  MUFU.EX2 R51, R18 ;  /* 0x0000001200337308 */ /* 0x000e620000000800 */
[----:B------:R-:W-:Y:S02]  /*9cb0*/  FMUL.FTZ R83, R132, R83 ;  /* 0x0000005384537220 */ /* 0x000fe40000410000 */
[----:B------:R-:W-:Y:S01]  /*9cc0*/  FMUL.FTZ R84, R133, R84 ;  /* 0x0000005485547220 */ /* 0x000fe20000410000 */
[----:B--2---:R-:W-:Y:S01]  /*9cd0*/  FSEL R0, R3, RZ, P0 ;  /* 0x000000ff03007208 */ /* 0x004fe20000000000 */
[----:B------:R-:W-:Y:S01]  /*9ce0*/  FMUL.FTZ R85, R133, R85 ;  /* 0x0000005585557220 */ /* 0x000fe20000410000 */
[----:B----4-:R-:W-:Y:S01]  /*9cf0*/  F2FP.PACK_AB R147, R48, R49 ;  /* 0x000000313093723e */ /* 0x010fe200000000ff */
[----:B------:R-:W-:Y:S01]  /*9d00*/  FMUL.FTZ R86, R132, R86 ;  /* 0x0000005684567220 */ /* 0x000fe20000410000 */
[----:B------:R-:W-:Y:S01]  /*9d10*/  ISETP.GT.AND P0, PT, R242, UR4, PT ;  /* 0x00000004f2007c0c */ /* 0x000fe2000bf04270 */
[----:B------:R-:W-:Y:S01]  /*9d20*/  FADD.FTZ R0, -R0, R139 ;  /* 0x0000008b00007221 */ /* 0x000fe20000010100 */
[----:B------:R-:W-:Y:S01]  /*9d30*/  MOV R139, R28 ;  /* 0x0000001c008b7202 */ /* 0x000fe20000000f00 */
[----:B------:R-:W-:Y:S01]  /*9d40*/  FMUL.FTZ R28, R2, R168 ;  /* 0x000000a8021c7220 */ /* 0x000fe20000410000 */
[----:B------:R-:W2:Y:S01]  /*9d50*/  MUFU.EX2 R41, R17 ;  /* 0x0000001100297308 */ /* 0x000ea20000000800 */
[----:B------:R-:W-:Y:S01]  /*9d60*/  FMUL.FTZ R0, R0, c[0x0][0x2d0] ;  /* 0x0000b40000007a20 */ /* 0x000fe20000410000 */
[----:B------:R-:W-:Y:S01]  /*9d70*/  F2FP.PACK_AB R146, R139, R44 ;  /* 0x0000002c8b92723e */ /* 0x000fe200000000ff */
[----:B---3--:R-:W3:Y:S01]  /*9d80*/  LDSM.16.MT88.4 R20, [R225+0x2080] ;  /* 0x00208000e114783b */ /* 0x008ee20000004200 */
[----:B------:R-:W-:Y:S01]  /*9d90*/  FMUL.FTZ R87, R132, R87 ;  /* 0x0000005784577220 */ /* 0x000fe20000410000 */
[----:B------:R-:W-:Y:S01]  /*9da0*/  IADD3 R242, R242, -0x1, RZ ;  /* 0xfffffffff2f27810 */ /* 0x000fe20007ffe0ff */
[C---:B------:R-:W-:Y:S02]  /*9db0*/  FMUL.FTZ R88, R2.reuse, R88 ;  /* 0x0000005802587220 */ /* 0x040fe40000410000 */
[C---:B------:R-:W-:Y:S02]  /*9dc0*/  FMUL.FTZ R89, R2.reuse, R89 ;  /* 0x0000005902597220 */ /* 0x040fe40000410000 */
[----:B------:R-:W4:Y:S01]  /*9dd0*/  MUFU.EX2 R0, R0 ;  /* 0x0000000000007308 */ /* 0x000f220000000800 */
[----:B------:R-:W-:Y:S01]  /*9de0*/  FMUL.FTZ R92, R2, R92 ;  /* 0x0000005c025c7220 */ /* 0x000fe20000410000 */
[----:B-1----:R-:W-:Y:S01]  /*9df0*/  F2FP.PACK_AB R192, R252, R51 ;  /* 0x00000033fcc0723e */ /* 0x002fe200000000ff */
[----:B------:R-:W-:Y:S02]  /*9e00*/  FMUL.FTZ R18, R132, R158 ;  /* 0x0000009e84127220 */ /* 0x000fe40000410000 */
[----:B------:R-:W-:Y:S02]  /*9e10*/  FMUL.FTZ R93, R2, R93 ;  /* 0x0000005d025d7220 */ /* 0x000fe40000410000 */
[C---:B------:R-:W-:Y:S02]  /*9e20*/  FMUL.FTZ R96, R133.reuse, R96 ;  /* 0x0000006085607220 */ /* 0x040fe40000410000 */
[----:B------:R-:W-:Y:S01]  /*9e30*/  FMUL.FTZ R97, R133, R97 ;  /* 0x0000006185617220 */ /* 0x000fe20000410000 */
[----:B------:R-:W1:Y:S01]  /*9e40*/  MUFU.EX2 R220, R16 ;  /* 0x0000001000dc7308 */ /* 0x000e620000000800 */
[C---:B------:R-:W-:Y:S02]  /*9e50*/  FMUL.FTZ R98, R132.reuse, R98 ;  /* 0x0000006284627220 */ /* 0x040fe40000410000 */
[C---:B------:R-:W-:Y:S01]  /*9e60*/  FMUL.FTZ R99, R132.reuse, R99 ;  /* 0x0000006384637220 */ /* 0x040fe20000410000 */
[----:B--2---:R-:W-:Y:S01]  /*9e70*/  F2FP.PACK_AB R193, R251, R41 ;  /* 0x00000029fbc1723e */ /* 0x004fe200000000ff */
[C---:B------:R-:W-:Y:S02]  /*9e80*/  FMUL.FTZ R17, R133.reuse, R157 ;  /* 0x0000009d85117220 */ /* 0x040fe40000410000 */
[C---:B------:R-:W-:Y:S02]  /*9e90*/  FMUL.FTZ R100, R133.reuse, R100 ;  /* 0x0000006485647220 */ /* 0x040fe40000410000 */
[C---:B------:R-:W-:Y:S02]  /*9ea0*/  FMUL.FTZ R101, R133.reuse, R101 ;  /* 0x0000006585657220 */ /* 0x040fe40000410000 */
[C---:B------:R-:W-:Y:S02]  /*9eb0*/  FMUL.FTZ R102, R132.reuse, R102 ;  /* 0x0000006684667220 */ /* 0x040fe40000410000 */
[----:B------:R-:W-:Y:S02]  /*9ec0*/  FMUL.FTZ R103, R132, R103 ;  /* 0x0000006784677220 */ /* 0x000fe40000410000 */
[----:B----4-:R-:W-:Y:S01]  /*9ed0*/  FMUL.FTZ R26, R0, R166 ;  /* 0x000000a6001a7220 */ /* 0x010fe20000410000 */
[----:B------:R-:W-:Y:S01]  /*9ee0*/  MOV R166, R44 ;  /* 0x0000002c00a67202 */ /* 0x000fe20000000f00 */
[----:B------:R-:W-:Y:S02]  /*9ef0*/  FMUL.FTZ R44, R2, R184 ;  /* 0x000000b8022c7220 */ /* 0x000fe40000410000 */
[----:B------:R2:W-:Y:S01]  /*9f00*/  MUFU.EX2 R184, R138 ;  /* 0x0000008a00b87308 */ /* 0x0005e20000000800 */
[C---:B------:R-:W-:Y:S02]  /*9f10*/  FMUL.FTZ R46, R0.reuse, R186 ;  /* 0x000000ba002e7220 */ /* 0x040fe40000410000 */
[----:B------:R-:W-:Y:S01]  /*9f20*/  FMUL.FTZ R27, R0, R167 ;  /* 0x000000a7001b7220 */ /* 0x000fe20000410000 */
[-C--:B---3--:R-:W-:Y:S05]  /*9f30*/  HMMA.16816.F32 R4, R192, R20.reuse, R4 ;  /* 0x00000014c004723c */ /* 0x088fea0000001804 */
[----:B------:R-:W-:Y:S01]  /*9f40*/  MOV R167, R45 ;  /* 0x0000002d00a77202 */ /* 0x000fe20000000f00 */
[----:B------:R-:W-:Y:S01]  /*9f50*/  FMUL.FTZ R45, R2, R185 ;  /* 0x000000b9022d7220 */ /* 0x000fe20000410000 */
[----:B------:R-:W-:Y:S01]  /*9f60*/  MOV R185, R48 ;  /* 0x0000003000b97202 */ /* 0x000fe20000000f00 */
[C---:B------:R-:W-:Y:S01]  /*9f70*/  FMUL.FTZ R48, R133.reuse, R188 ;  /* 0x000000bc85307220 */ /* 0x040fe20000410000 */
[----:B-1----:R-:W-:Y:S03]  /*9f80*/  F2FP.PACK_AB R144, R40, R220 ;  /* 0x000000dc2890723e */ /* 0x002fe600000000ff */
[C---:B------:R-:W-:Y:S02]  /*9f90*/  FMUL.FTZ R30, R0.reuse, R170 ;  /* 0x000000aa001e7220 */ /* 0x040fe40000410000 */
[C---:B------:R-:W-:Y:S01]  /*9fa0*/  FMUL.FTZ R42, R0.reuse, R182 ;  /* 0x000000b6002a7220 */ /* 0x040fe20000410000 */
[----:B------:R-:W-:Y:S01]  /*9fb0*/  MOV R182, R49 ;  /* 0x0000003100b67202 */ /* 0x000fe20000000f00 */
[----:B------:R-:W-:Y:S02]  /*9fc0*/  FMUL.FTZ R49, R133, R189 ;  /* 0x000000bd85317220 */ /* 0x000fe40000410000 */
[C---:B------:R-:W-:Y:S02]  /*9fd0*/  FMUL.FTZ R43, R0.reuse, R183 ;  /* 0x000000b7002b7220 */ /* 0x040fe40000410000 */
[--C-:B--2---:R-:W-:Y:S02]  /*9fe0*/  FFMA.FTZ R138, R197, c[0x0][0x2d0], -R142.reuse ;  /* 0x0000b400c58a7a23 */ /* 0x104fe4000001088e */
[C---:B------:R-:W-:Y:S02]  /*9ff0*/  FMUL.FTZ R10, R0.reuse, R150 ;  /* 0x00000096000a7220 */ /* 0x040fe40000410000 */
[----:B------:R1:W-:Y:S01]  /*a000*/  MUFU.EX2 R165, R138 ;  /* 0x0000008a00a57308 */ /* 0x0003e20000000800 */
[C---:B------:R-:W-:Y:S02]  /*a010*/  FMUL.FTZ R11, R0.reuse, R151 ;  /* 0x00000097000b7220 */ /* 0x040fe40000410000 */
[----:B------:R-:W2:Y:S01]  /*a020*/  LDSM.16.MT88.4 R148, [R228+0x2080] ;  /* 0x00208000e494783b */ /* 0x000ea20000004200 */
[C---:B------:R-:W-:Y:S02]  /*a030*/  FMUL.FTZ R14, R0.reuse, R154 ;  /* 0x0000009a000e7220 */ /* 0x040fe40000410000 */
[C---:B------:R-:W-:Y:S02]  /*a040*/  FMUL.FTZ R15, R0.reuse, R155 ;  /* 0x0000009b000f7220 */ /* 0x040fe40000410000 */
[C---:B------:R-:W-:Y:S03]  /*a050*/  HMMA.16816.F32 R8, R144.reuse, R20, R8 ;  /* 0x000000149008723c */ /* 0x040fe60000001808 */
[----:B------:R-:W3:Y:S01]  /*a060*/  LDSM.16.MT88.4 R152, [R227+0x2080] ;  /* 0x00208000e398783b */ /* 0x000ee20000004200 */
[C---:B------:R-:W-:Y:S02]  /*a070*/  FMUL.FTZ R47, R0.reuse, R187 ;  /* 0x000000bb002f7220 */ /* 0x040fe40000410000 */
[C---:B------:R-:W-:Y:S02]  /*a080*/  FMUL.FTZ R16, R133.reuse, R156 ;  /* 0x0000009c85107220 */ /* 0x040fe40000410000 */
[-C--:B------:R-:W-:Y:S03]  /*a090*/  HMMA.16816.F32 R12, R144, R22.reuse, R12 ;  /* 0x00000016900c723c */ /* 0x080fe6000000180c */
[----:B------:R-:W-:Y:S01]  /*a0a0*/  LDSM.16.MT88.4 R156, [R226+0x2880] ;  /* 0x00288000e29c783b */ /* 0x000fe20000004200 */
[C---:B------:R-:W-:Y:S02]  /*a0b0*/  FMUL.FTZ R20, R133.reuse, R160 ;  /* 0x000000a085147220 */ /* 0x040fe40000410000 */
[----:B------:R-:W-:Y:S02]  /*a0c0*/  FMUL.FTZ R21, R133, R161 ;  /* 0x000000a185157220 */ /* 0x000fe40000410000 */
[C---:B------:R-:W-:Y:S04]  /*a0d0*/  HMMA.16816.F32 R16, R192.reuse, R22, R16 ;  /* 0x00000016c010723c */ /* 0x040fe80000001810 */
[--C-:B-1----:R-:W-:Y:S02]  /*a0e0*/  FFMA.FTZ R138, R199, c[0x0][0x2d0], -R142.reuse ;  /* 0x0000b400c78a7a23 */ /* 0x102fe4000001088e */
[----:B------:R-:W-:Y:S01]  /*a0f0*/  FMUL.FTZ R31, R0, R171 ;  /* 0x000000ab001f7220 */ /* 0x000fe20000410000 */
[----:B------:R-:W-:Y:S01]  /*a100*/  MOV R171, R40 ;  /* 0x0000002800ab7202 */ /* 0x000fe20000000f00 */
[----:B------:R1:W-:Y:S01]  /*a110*/  MUFU.EX2 R186, R138 ;  /* 0x0000008a00ba7308 */ /* 0x0003e20000000800 */
[C---:B------:R-:W-:Y:S01]  /*a120*/  FMUL.FTZ R22, R132.reuse, R162 ;  /* 0x000000a284167220 */ /* 0x040fe20000410000 */
[----:B------:R-:W-:Y:S02]  /*a130*/  LDSM.16.MT88.4 R196, [R227+0x3080] ;  /* 0x00308000e3c4783b */ /* 0x000fe40000004200 */
[----:B------:R-:W-:Y:S02]  /*a140*/  FMUL.FTZ R23, R132, R163 ;  /* 0x000000a384177220 */ /* 0x000fe40000410000 */
[----:B------:R-:W-:Y:S01]  /*a150*/  FMUL.FTZ R40, R2, R180 ;  /* 0x000000b402287220 */ /* 0x000fe20000410000 */
[----:B------:R-:W-:Y:S01]  /*a160*/  MOV R180, R220 ;  /* 0x000000dc00b47202 */ /* 0x000fe20000000f00 */
[C---:B------:R-:W-:Y:S02]  /*a170*/  FMUL.FTZ R58, R0.reuse, R58 ;  /* 0x0000003a003a7220 */ /* 0x040fe40000410000 */
[----:B------:R-:W-:Y:S01]  /*a180*/  LDSM.16.MT88.4 R160, [R228+0x2880] ;  /* 0x00288000e4a0783b */ /* 0x000fe20000004200 */
[-C--:B------:R-:W-:Y:S03]  /*a190*/  HMMA.16816.F32 R20, R192, R36.reuse, R20 ;  /* 0x00000024c014723c */ /* 0x080fe60000001814 */
[C---:B------:R-:W-:Y:S02]  /*a1a0*/  FMUL.FTZ R59, R0.reuse, R59 ;  /* 0x0000003b003b7220 */ /* 0x040fe40000410000 */
[C---:B------:R-:W-:Y:S02]  /*a1b0*/  FMUL.FTZ R62, R0.reuse, R62 ;  /* 0x0000003e003e7220 */ /* 0x040fe40000410000 */
[C---:B------:R-:W-:Y:S01]  /*a1c0*/  FMUL.FTZ R63, R0.reuse, R63 ;  /* 0x0000003f003f7220 */ /* 0x040fe20000410000 */
[C---:B------:R-:W-:Y:S04]  /*a1d0*/  HMMA.16816.F32 R24, R144.reuse, R36, R24 ;  /* 0x000000249018723c */ /* 0x040fe80000001818 */
[----:B------:R-:W-:Y:S02]  /*a1e0*/  FMUL.FTZ R74, R0, R74 ;  /* 0x0000004a004a7220 */ /* 0x000fe40000410000 */
[--C-:B-1----:R-:W-:Y:S02]  /*a1f0*/  FFMA.FTZ R138, R200, c[0x0][0x2d0], -R141.reuse ;  /* 0x0000b400c88a7a23 */ /* 0x102fe4000001088d */
[-C--:B------:R-:W-:Y:S02]  /*a200*/  HMMA.16816.F32 R28, R144, R38.reuse, R28 ;  /* 0x00000026901c723c */ /* 0x080fe4000000181c */
[----:B------:R1:W-:Y:S02]  /*a210*/  MUFU.EX2 R188, R138 ;  /* 0x0000008a00bc7308 */ /* 0x0003e40000000800 */
[C---:B------:R-:W-:Y:S01]  /*a220*/  FMUL.FTZ R36, R133.reuse, R176 ;  /* 0x000000b085247220 */ /* 0x040fe20000410000 */
[----:B------:R-:W-:Y:S01]  /*a230*/  MOV R176, R41 ;  /* 0x0000002900b07202 */ /* 0x000fe20000000f00 */
[----:B------:R-:W-:Y:S01]  /*a240*/  FMUL.FTZ R37, R133, R177 ;  /* 0x000000b185257220 */ /* 0x000fe20000410000 */
[----:B------:R-:W-:Y:S01]  /*a250*/  MOV R177, R51 ;  /* 0x0000003300b17202 */ /* 0x000fe20000000f00 */
[C---:B------:R-:W-:Y:S04]  /*a260*/  HMMA.16816.F32 R32, R192.reuse, R38, R32 ;  /* 0x00000026c020723c */ /* 0x040fe80000001820 */
[----:B------:R-:W-:Y:S01]  /*a270*/  FMUL.FTZ R41, R2, R181 ;  /* 0x000000b502297220 */ /* 0x000fe20000410000 */
[----:B------:R-:W-:Y:S01]  /*a280*/  MOV R181, R50 ;  /* 0x0000003200b57202 */ /* 0x000fe20000000f00 */
[C---:B------:R-:W-:Y:S02]  /*a290*/  FMUL.FTZ R50, R132.reuse, R190 ;  /* 0x000000be84327220 */ /* 0x040fe40000410000 */
[C---:B------:R-:W-:Y:S01]  /*a2a0*/  FMUL.FTZ R39, R132.reuse, R179 ;  /* 0x000000b384277220 */ /* 0x040fe20000410000 */
[----:B------:R-:W-:Y:S03]  /*a2b0*/  MOV R179, R252 ;  /* 0x000000fc00b37202 */ /* 0x000fe60000000f00 */
[C---:B------:R-:W-:Y:S01]  /*a2c0*/  FMUL.FTZ R38, R132.reuse, R178 ;  /* 0x000000b284267220 */ /* 0x040fe20000410000 */
[----:B------:R-:W-:Y:S01]  /*a2d0*/  MOV R178, R251 ;  /* 0x000000fb00b27202 */ /* 0x000fe20000000f00 */
[----:B------:R-:W-:Y:S02]  /*a2e0*/  FMUL.FTZ R51, R132, R191 ;  /* 0x000000bf84337220 */ /* 0x000fe40000410000 */
[C---:B------:R-:W-:Y:S02]  /*a2f0*/  FMUL.FTZ R75, R0.reuse, R75 ;  /* 0x0000004b004b7220 */ /* 0x040fe40000410000 */
[----:B-1----:R-:W-:Y:S01]  /*a300*/  FFMA.FTZ R138, R203, c[0x0][0x2d0], -R141 ;  /* 0x0000b400cb8a7a23 */ /* 0x002fe2000001088d */
[-C--:B--2---:R-:W-:Y:S03]  /*a310*/  HMMA.16816.F32 R36, R192, R148.reuse, R36 ;  /* 0x00000094c024723c */ /* 0x084fe60000001824 */
[----:B------:R1:W-:Y:S01]  /*a320*/  MUFU.EX2 R170, R138 ;  /* 0x0000008a00aa7308 */ /* 0x0003e20000000800 */
[C---:B------:R-:W-:Y:S02]  /*a330*/  FMUL.FTZ R78, R0.reuse, R78 ;  /* 0x0000004e004e7220 */ /* 0x040fe40000410000 */
[C---:B------:R-:W-:Y:S02]  /*a340*/  FMUL.FTZ R79, R0.reuse, R79 ;  /* 0x0000004f004f7220 */ /* 0x040fe40000410000 */
[C---:B------:R-:W-:Y:S04]  /*a350*/  HMMA.16816.F32 R40, R144.reuse, R148, R40 ;  /* 0x000000949028723c */ /* 0x040fe80000001828 */
[C---:B------:R-:W-:Y:S02]  /*a360*/  FMUL.FTZ R90, R0.reuse, R90 ;  /* 0x0000005a005a7220 */ /* 0x040fe40000410000 */
[C---:B------:R-:W-:Y:S02]  /*a370*/  FMUL.FTZ R91, R0.reuse, R91 ;  /* 0x0000005b005b7220 */ /* 0x040fe40000410000 */
[-C--:B------:R-:W-:Y:S04]  /*a380*/  HMMA.16816.F32 R44, R144, R150.reuse, R44 ;  /* 0x00000096902c723c */ /* 0x080fe8000000182c */
[C---:B------:R-:W-:Y:S02]  /*a390*/  FMUL.FTZ R94, R0.reuse, R94 ;  /* 0x0000005e005e7220 */ /* 0x040fe40000410000 */
[----:B------:R-:W-:Y:S02]  /*a3a0*/  FMUL.FTZ R95, R0, R95 ;  /* 0x0000005f005f7220 */ /* 0x000fe40000410000 */
[C---:B------:R-:W-:Y:S01]  /*a3b0*/  HMMA.16816.F32 R48, R192.reuse, R150, R48 ;  /* 0x00000096c030723c */ /* 0x040fe20000001830 */
[----:B------:R-:W2:Y:S03]  /*a3c0*/  LDSM.16.MT88.4 R148, [R225+0x3880] ;  /* 0x00388000e194783b */ /* 0x000ea60000004200 */
[--C-:B-1----:R-:W-:Y:S02]  /*a3d0*/  FFMA.FTZ R138, R201, c[0x0][0x2d0], -R142.reuse ;  /* 0x0000b400c98a7a23 */ /* 0x102fe4000001088e */
[C---:B------:R-:W-:Y:S02]  /*a3e0*/  FMUL.FTZ R104, R2.reuse, R104 ;  /* 0x0000006802687220 */ /* 0x040fe40000410000 */
[-C--:B---3--:R-:W-:Y:S01]  /*a3f0*/  HMMA.16816.F32 R52, R192, R152.reuse, R52 ;  /* 0x00000098c034723c */ /* 0x088fe20000001834 */
[----:B------:R1:W-:Y:S03]  /*a400*/  MUFU.EX2 R189, R138 ;  /* 0x0000008a00bd7308 */ /* 0x0003e60000000800 */
[----:B------:R-:W-:Y:S02]  /*a410*/  FMUL.FTZ R105, R2, R105 ;  /* 0x0000006902697220 */ /* 0x000fe40000410000 */
[C---:B------:R-:W-:Y:S02]  /*a420*/  FMUL.FTZ R106, R0.reuse, R106 ;  /* 0x0000006a006a7220 */ /* 0x040fe40000410000 */
[C---:B------:R-:W-:Y:S04]  /*a430*/  HMMA.16816.F32 R56, R144.reuse, R152, R56 ;  /* 0x000000989038723c */ /* 0x040fe80000001838 */
[----:B------:R-:W-:Y:S02]  /*a440*/  FMUL.FTZ R107, R0, R107 ;  /* 0x0000006b006b7220 */ /* 0x000fe40000410000 */
[C---:B------:R-:W-:Y:S02]  /*a450*/  FMUL.FTZ R108, R2.reuse, R108 ;  /* 0x0000006c026c7220 */ /* 0x040fe40000410000 */
[-C--:B------:R-:W-:Y:S04]  /*a460*/  HMMA.16816.F32 R60, R144, R154.reuse, R60 ;  /* 0x0000009a903c723c */ /* 0x080fe8000000183c */
[----:B------:R-:W-:Y:S02]  /*a470*/  FMUL.FTZ R109, R2, R109 ;  /* 0x0000006d026d7220 */ /* 0x000fe40000410000 */
[----:B------:R-:W-:Y:S02]  /*a480*/  FMUL.FTZ R110, R0, R110 ;  /* 0x0000006e006e7220 */ /* 0x000fe40000410000 */
[C---:B------:R-:W-:Y:S01]  /*a490*/  HMMA.16816.F32 R64, R192.reuse, R154, R64 ;  /* 0x0000009ac040723c */ /* 0x040fe20000001840 */
[----:B------:R-:W3:Y:S03]  /*a4a0*/  LDSM.16.MT88.4 R152, [R226+0x3880] ;  /* 0x00388000e298783b */ /* 0x000ee60000004200 */
[----:B-1----:R-:W-:Y:S02]  /*a4b0*/  FFMA.FTZ R138, R204, c[0x0][0x2d0], -R142 ;  /* 0x0000b400cc8a7a23 */ /* 0x002fe4000001088e */
[----:B------:R-:W-:Y:S02]  /*a4c0*/  FMUL.FTZ R111, R0, R111 ;  /* 0x0000006f006f7220 */ /* 0x000fe40000410000 */
[----:B------:R1:W-:Y:S01]  /*a4d0*/  MUFU.EX2 R168, R138 ;  /* 0x0000008a00a87308 */ /* 0x0003e20000000800 */
[-C--:B--2---:R-:W-:Y:S03]  /*a4e0*/  HMMA.16816.F32 R68, R192, R148.reuse, R68 ;  /* 0x00000094c044723c */ /* 0x084fe60000001844 */
[C---:B------:R-:W-:Y:S02]  /*a4f0*/  FMUL.FTZ R112, R133.reuse, R112 ;  /* 0x0000007085707220 */ /* 0x040fe40000410000 */
[C---:B------:R-:W-:Y:S02]  /*a500*/  FMUL.FTZ R113, R133.reuse, R113 ;  /* 0x0000007185717220 */ /* 0x040fe40000410000 */
[C---:B------:R-:W-:Y:S01]  /*a510*/  FMUL.FTZ R114, R132.reuse, R114 ;  /* 0x0000007284727220 */ /* 0x040fe20000410000 */
[C---:B------:R-:W-:Y:S04]  /*a520*/  HMMA.16816.F32 R72, R144.reuse, R148, R72 ;  /* 0x000000949048723c */ /* 0x040fe80000001848 */
[----:B------:R-:W-:Y:S02]  /*a530*/  FMUL.FTZ R115, R132, R115 ;  /* 0x0000007384737220 */ /* 0x000fe40000410000 */
[C---:B------:R-:W-:Y:S02]  /*a540*/  FMUL.FTZ R120, R2.reuse, R120 ;  /* 0x0000007802787220 */ /* 0x040fe40000410000 */
[-C--:B------:R-:W-:Y:S04]  /*a550*/  HMMA.16816.F32 R76, R144, R150.reuse, R76 ;  /* 0x00000096904c723c */ /* 0x080fe8000000184c */
[----:B------:R-:W-:Y:S02]  /*a560*/  FMUL.FTZ R121, R2, R121 ;  /* 0x0000007902797220 */ /* 0x000fe40000410000 */
[----:B------:R-:W-:Y:S02]  /*a570*/  FMUL.FTZ R122, R0, R122 ;  /* 0x0000007a007a7220 */ /* 0x000fe40000410000 */
[C---:B------:R-:W-:Y:S01]  /*a580*/  HMMA.16816.F32 R80, R192.reuse, R150, R80 ;  /* 0x00000096c050723c */ /* 0x040fe20000001850 */
[----:B------:R-:W2:Y:S03]  /*a590*/  LDSM.16.MT88.4 R148, [R228+0x3880] ;  /* 0x00388000e494783b */ /* 0x000ea60000004200 */
[--C-:B-1----:R-:W-:Y:S02]  /*a5a0*/  FFMA.FTZ R138, R202, c[0x0][0x2d0], -R143.reuse ;  /* 0x0000b400ca8a7a23 */ /* 0x102fe4000001088f */
[----:B------:R-:W-:Y:S02]  /*a5b0*/  FMUL.FTZ R123, R0, R123 ;  /* 0x0000007b007b7220 */ /* 0x000fe40000410000 */
[-C--:B---3--:R-:W-:Y:S01]  /*a5c0*/  HMMA.16816.F32 R84, R192, R152.reuse, R84 ;  /* 0x00000098c054723c */ /* 0x088fe20000001854 */
[----:B------:R1:W-:Y:S03]  /*a5d0*/  MUFU.EX2 R183, R138 ;  /* 0x0000008a00b77308 */ /* 0x0003e60000000800 */
[C---:B------:R-:W-:Y:S02]  /*a5e0*/  FMUL.FTZ R124, R2.reuse, R124 ;  /* 0x0000007c027c7220 */ /* 0x040fe40000410000 */
[----:B------:R-:W-:Y:S02]  /*a5f0*/  FMUL.FTZ R125, R2, R125 ;  /* 0x0000007d027d7220 */ /* 0x000fe40000410000 */
[C---:B------:R-:W-:Y:S04]  /*a600*/  HMMA.16816.F32 R88, R144.reuse, R152, R88 ;  /* 0x000000989058723c */ /* 0x040fe80000001858 */
[C---:B------:R-:W-:Y:S02]  /*a610*/  FMUL.FTZ R126, R0.reuse, R126 ;  /* 0x0000007e007e7220 */ /* 0x040fe40000410000 */
[----:B------:R-:W-:Y:S02]  /*a620*/  FMUL.FTZ R127, R0, R127 ;  /* 0x0000007f007f7220 */ /* 0x000fe40000410000 */
[-C--:B------:R-:W-:Y:S04]  /*a630*/  HMMA.16816.F32 R92, R144, R154.reuse, R92 ;  /* 0x0000009a905c723c */ /* 0x080fe8000000185c */
[C---:B------:R-:W-:Y:S02]  /*a640*/  FMUL.FTZ R128, R133.reuse, R128 ;  /* 0x0000008085807220 */ /* 0x040fe40000410000 */
[----:B------:R-:W-:Y:S02]  /*a650*/  FMUL.FTZ R129, R133, R129 ;  /* 0x0000008185817220 */ /* 0x000fe40000410000 */
[C---:B------:R-:W-:Y:S01]  /*a660*/  HMMA.16816.F32 R96, R192.reuse, R154, R96 ;  /* 0x0000009ac060723c */ /* 0x040fe20000001860 */
[----:B------:R-:W3:Y:S03]  /*a670*/  LDSM.16.MT88.4 R152, [R227+0x3880] ;  /* 0x00388000e398783b */ /* 0x000ee60000004200 */
[--C-:B-1----:R-:W-:Y:S02]  /*a680*/  FFMA.FTZ R138, R205, c[0x0][0x2d0], -R143.reuse ;  /* 0x0000b400cd8a7a23 */ /* 0x102fe4000001088f */
[C---:B------:R-:W-:Y:S02]  /*a690*/  FMUL.FTZ R130, R132.reuse, R130 ;  /* 0x0000008284827220 */ /* 0x040fe40000410000 */
[----:B------:R1:W4:Y:S01]  /*a6a0*/  MUFU.EX2 R187, R138 ;  /* 0x0000008a00bb7308 */ /* 0x0003220000000800 */
[-C--:B--2---:R-:W-:Y:S03]  /*a6b0*/  HMMA.16816.F32 R100, R192, R148.reuse, R100 ;  /* 0x00000094c064723c */ /* 0x084fe60000001864 */
[C---:B------:R-:W-:Y:S02]  /*a6c0*/  FMUL.FTZ R131, R132.reuse, R131 ;  /* 0x0000008384837220 */ /* 0x040fe40000410000 */
[C---:B------:R-:W-:Y:S02]  /*a6d0*/  FMUL.FTZ R116, R133.reuse, R116 ;  /* 0x0000007485747220 */ /* 0x040fe40000410000 */
[----:B------:R-:W-:Y:S01]  /*a6e0*/  FMUL.FTZ R117, R133, R117 ;  /* 0x0000007585757220 */ /* 0x000fe20000410000 */
[C---:B------:R-:W-:Y:S04]  /*a6f0*/  HMMA.16816.F32 R104, R144.reuse, R148, R104 ;  /* 0x000000949068723c */ /* 0x040fe80000001868 */
[C---:B------:R-:W-:Y:S02]  /*a700*/  FMUL.FTZ R118, R132.reuse, R118 ;  /* 0x0000007684767220 */ /* 0x040fe40000410000 */
[----:B------:R-:W-:Y:S02]  /*a710*/  FMUL.FTZ R119, R132, R119 ;  /* 0x0000007784777220 */ /* 0x000fe40000410000 */
[-C--:B------:R-:W-:Y:S04]  /*a720*/  HMMA.16816.F32 R108, R144, R150.reuse, R108 ;  /* 0x00000096906c723c */ /* 0x080fe8000000186c */
[--C-:B-1----:R-:W-:Y:S04]  /*a730*/  FFMA.FTZ R138, R209, c[0x0][0x2d0], -R143.reuse ;  /* 0x0000b400d18a7a23 */ /* 0x102fe8000001088f */
[C---:B------:R-:W-:Y:S01]  /*a740*/  HMMA.16816.F32 R112, R192.reuse, R150, R112 ;  /* 0x00000096c070723c */ /* 0x040fe20000001870 */
[----:B------:R-:W1:Y:S01]  /*a750*/  LDSM.16.MT88.4 R148, [R225+0x2880] ;  /* 0x00288000e194783b */ /* 0x000e620000004200 */
[----:B------:R2:W-:Y:S06]  /*a760*/  MUFU.EX2 R169, R138 ;  /* 0x0000008a00a97308 */ /* 0x0005ec0000000800 */
[-C--:B---3--:R-:W-:Y:S08]  /*a770*/  HMMA.16816.F32 R116, R192, R152.reuse, R116 ;  /* 0x00000098c074723c */ /* 0x088ff00000001874 */
[C---:B------:R-:W-:Y:S07]  /*a780*/  HMMA.16816.F32 R120, R144.reuse, R152, R120 ;  /* 0x000000989078723c */ /* 0x040fee0000001878 */
[----:B----4-:R-:W-:Y:S01]  /*a790*/  F2FP.PACK_AB R152, R187, R183 ;  /* 0x000000b7bb98723e */ /* 0x010fe200000000ff */
[-C--:B------:R-:W-:Y:S04]  /*a7a0*/  HMMA.16816.F32 R124, R144, R154.reuse, R124 ;  /* 0x0000009a907c723c */ /* 0x080fe8000000187c */
[----:B--2---:R-:W-:Y:S03]  /*a7b0*/  FFMA.FTZ R138, R210, c[0x0][0x2d0], -R143 ;  /* 0x0000b400d28a7a23 */ /* 0x004fe6000001088f */
[----:B------:R-:W-:Y:S01]  /*a7c0*/  F2FP.PACK_AB R144, R184, R164 ;  /* 0x000000a4b890723e */ /* 0x000fe200000000ff */
[----:B------:R-:W-:Y:S01]  /*a7d0*/  HMMA.16816.F32 R128, R192, R154, R128 ;  /* 0x0000009ac080723c */ /* 0x000fe20000001880 */
[----:B------:R2:W3:Y:S03]  /*a7e0*/  MUFU.EX2 R252, R138 ;  /* 0x0000008a00fc7308 */ /* 0x0004e60000000800 */
[----:B------:R-:W-:Y:S02]  /*a7f0*/  F2FP.PACK_AB R145, R186, R165 ;  /* 0x000000a5ba91723e */ /* 0x000fe400000000ff */
[----:B------:R-:W-:Y:S02]  /*a800*/  F2FP.PACK_AB R146, R170, R188 ;  /* 0x000000bcaa92723e */ /* 0x000fe400000000ff */
[----:B------:R-:W-:Y:S07]  /*a810*/  F2FP.PACK_AB R147, R168, R189 ;  /* 0x000000bda893723e */ /* 0x000fee00000000ff */
[-C--:B-1----:R-:W-:Y:S05]  /*a820*/  HMMA.16816.F32 R4, R144, R148.reuse, R4 ;  /* 0x000000949004723c */ /* 0x082fea0000001804 */
[--C-:B--2---:R-:W-:Y:S01]  /*a830*/  FFMA.FTZ R138, R207, c[0x0][0x2d0], -R134.reuse ;  /* 0x0000b400cf8a7a23 */ /* 0x104fe20000010886 */
[----:B---3--:R-:W-:Y:S03]  /*a840*/  F2FP.PACK_AB R154, R252, R169 ;  /* 0x000000a9fc9a723e */ /* 0x008fe600000000ff */
[----:B------:R1:W-:Y:S03]  /*a850*/  MUFU.EX2 R251, R138 ;  /* 0x0000008a00fb7308 */ /* 0x0003e60000000800 */
[--C-:B-1----:R-:W-:Y:S07]  /*a860*/  FFMA.FTZ R138, R208, c[0x0][0x2d0], -R134.reuse ;  /* 0x0000b400d08a7a23 */ /* 0x102fee0000010886 */
[----:B------:R1:W2:Y:S02]  /*a870*/  MUFU.EX2 R220, R138 ;  /* 0x0000008a00dc7308 */ /* 0x0002a40000000800 */
[--C-:B-1----:R-:W-:Y:S01]  /*a880*/  FFMA.FTZ R138, R211, c[0x0][0x2d0], -R134.reuse ;  /* 0x0000b400d38a7a23 */ /* 0x102fe20000010886 */
[----:B--2---:R-:W-:Y:S07]  /*a890*/  F2FP.PACK_AB R153, R220, R251 ;  /* 0x000000fbdc99723e */ /* 0x004fee00000000ff */
[----:B------:R1:W-:Y:S02]  /*a8a0*/  MUFU.EX2 R219, R138 ;  /* 0x0000008a00db7308 */ /* 0x0003e40000000800 */
[----:B-1----:R-:W-:Y:S08]  /*a8b0*/  FFMA.FTZ R138, R206, c[0x0][0x2d0], -R134 ;  /* 0x0000b400ce8a7a23 */ /* 0x002ff00000010886 */
[----:B------:R1:W2:Y:S02]  /*a8c0*/  MUFU.EX2 R201, R138 ;  /* 0x0000008a00c97308 */ /* 0x0002a40000000800 */
[--C-:B-1----:R-:W-:Y:S01]  /*a8d0*/  FFMA.FTZ R138, R223, c[0x0][0x2d0], -R141.reuse ;  /* 0x0000b400df8a7a23 */ /* 0x102fe2000001088d */
[----:B--2---:R-:W-:Y:S02]  /*a8e0*/  F2FP.PACK_AB R155, R201, R219 ;  /* 0x000000dbc99b723e */ /* 0x004fe400000000ff */
[----:B------:R-:W-:Y:S05]  /*a8f0*/  MOV R223, R168 ;  /* 0x000000a800df7202 */ /* 0x000fea0000000f00 */
[----:B------:R1:W-:Y:S01]  /*a900*/  MUFU.EX2 R217, R138 ;  /* 0x0000008a00d97308 */ /* 0x0003e20000000800 */
[C---:B------:R-:W-:Y:S08]  /*a910*/  HMMA.16816.F32 R8, R152.reuse, R148, R8 ;  /* 0x000000949808723c */ /* 0x040ff00000001808 */
[-C--:B------:R-:W-:Y:S08]  /*a920*/  HMMA.16816.F32 R12, R152, R150.reuse, R12 ;  /* 0x00000096980c723c */ /* 0x080ff0000000180c */
[C---:B------:R-:W-:Y:S01]  /*a930*/  HMMA.16816.F32 R16, R144.reuse, R150, R16 ;  /* 0x000000969010723c */ /* 0x040fe20000001810 */
[----:B------:R-:W2:Y:S03]  /*a940*/  LDSM.16.MT88.4 R148, [R227+0x2880] ;  /* 0x00288000e394783b */ /* 0x000ea60000004200 */
[--C-:B-1----:R-:W-:Y:S01]  /*a950*/  FFMA.FTZ R138, R244, c[0x0][0x2d0], -R141.reuse ;  /* 0x0000b400f48a7a23 */ /* 0x102fe2000001088d */
[----:B------:R-:W-:Y:S03]  /*a960*/  MOV R244, R170 ;  /* 0x000000aa00f47202 */ /* 0x000fe60000000f00 */
[-C--:B------:R-:W-:Y:S01]  /*a970*/  HMMA.16816.F32 R20, R144, R156.reuse, R20 ;  /* 0x0000009c9014723c */ /* 0x080fe20000001814 */
[----:B------:R1:W-:Y:S07]  /*a980*/  MUFU.EX2 R216, R138 ;  /* 0x0000008a00d87308 */ /* 0x0003ee0000000800 */
[C---:B------:R-:W-:Y:S08]  /*a990*/  HMMA.16816.F32 R24, R152.reuse, R156, R24 ;  /* 0x0000009c9818723c */ /* 0x040ff00000001818 */
[-C--:B------:R-:W-:Y:S08]  /*a9a0*/  HMMA.16816.F32 R28, R152, R158.reuse, R28 ;  /* 0x0000009e981c723c */ /* 0x080ff0000000181c */
[C---:B------:R-:W-:Y:S01]  /*a9b0*/  HMMA.16816.F32 R32, R144.reuse, R158, R32 ;  /* 0x0000009e9020723c */ /* 0x040fe20000001820 */
[----:B------:R-:W3:Y:S03]  /*a9c0*/  LDSM.16.MT88.4 R156, [R225+0x4080] ;  /* 0x00408000e19c783b */ /* 0x000ee60000004200 */
[--C-:B-1----:R-:W-:Y:S01]  /*a9d0*/  FFMA.FTZ R138, R221, c[0x0][0x2d0], -R142.reuse ;  /* 0x0000b400dd8a7a23 */ /* 0x102fe2000001088e */
[----:B------:R-:W-:Y:S03]  /*a9e0*/  MOV R221, R169 ;  /* 0x000000a900dd7202 */ /* 0x000fe60000000f00 */
[-C--:B------:R-:W-:Y:S01]  /*a9f0*/  HMMA.16816.F32 R36, R144, R160.reuse, R36 ;  /* 0x000000a09024723c */ /* 0x080fe20000001824 */
[----:B------:R1:W-:Y:S07]  /*aa00*/  MUFU.EX2 R211, R138 ;  /* 0x0000008a00d37308 */ /* 0x0003ee0000000800 */
[C---:B------:R-:W-:Y:S08]  /*aa10*/  HMMA.16816.F32 R40, R152.reuse, R160, R40 ;  /* 0x000000a09828723c */ /* 0x040ff00000001828 */
[-C--:B------:R-:W-:Y:S08]  /*aa20*/  HMMA.16816.F32 R44, R152, R162.reuse, R44 ;  /* 0x000000a2982c723c */ /* 0x080ff0000000182c */
[C---:B------:R-:W-:Y:S01]  /*aa30*/  HMMA.16816.F32 R48, R144.reuse, R162, R48 ;  /* 0x000000a29030723c */ /* 0x040fe20000001830 */
[----:B------:R-:W4:Y:S03]  /*aa40*/  LDSM.16.MT88.4 R160, [R226+0x4080] ;  /* 0x00408000e2a0783b */ /* 0x000f260000004200 */
[--C-:B-1----:R-:W-:Y:S01]  /*aa50*/  FFMA.FTZ R138, R222, c[0x0][0x2d0], -R142.reuse ;  /* 0x0000b400de8a7a23 */ /* 0x102fe2000001088e */
[----:B------:R-:W-:Y:S03]  /*aa60*/  MOV R222, R189 ;  /* 0x000000bd00de7202 */ /* 0x000fe60000000f00 */
[-C--:B--2---:R-:W-:Y:S01]  /*aa70*/  HMMA.16816.F32 R52, R144, R148.reuse, R52 ;  /* 0x000000949034723c */ /* 0x084fe20000001834 */
[----:B------:R1:W2:Y:S07]  /*aa80*/  MUFU.EX2 R209, R138 ;  /* 0x0000008a00d17308 */ /* 0x0002ae0000000800 */
[C---:B------:R-:W-:Y:S08]  /*aa90*/  HMMA.16816.F32 R56, R152.reuse, R148, R56 ;  /* 0x000000949838723c */ /* 0x040ff00000001838 */
[-C--:B------:R-:W-:Y:S08]  /*aaa0*/  HMMA.16816.F32 R60, R152, R150.reuse, R60 ;  /* 0x00000096983c723c */ /* 0x080ff0000000183c */
[C---:B------:R-:W-:Y:S01]  /*aab0*/  HMMA.16816.F32 R64, R144.reuse, R150, R64 ;  /* 0x000000969040723c */ /* 0x040fe20000001840 */
[----:B------:R-:W5:Y:S03]  /*aac0*/  LDSM.16.MT88.4 R148, [R228+0x4080] ;  /* 0x00408000e494783b */ /* 0x000f660000004200 */
[--C-:B-1----:R-:W-:Y:S01]  /*aad0*/  FFMA.FTZ R138, R248, c[0x0][0x2d0], -R141.reuse ;  /* 0x0000b400f88a7a23 */ /* 0x102fe2000001088d */
[----:B------:R-:W-:Y:S01]  /*aae0*/  MOV R248, R188 ;  /* 0x000000bc00f87202 */ /* 0x000fe20000000f00 */
[----:B------:R-:W-:Y:S01]  /*aaf0*/  FFMA.FTZ R141, R250, c[0x0][0x2d0], -R141 ;  /* 0x0000b400fa8d7a23 */ /* 0x000fe2000001088d */
[----:B------:R-:W-:Y:S01]  /*ab00*/  MOV R250, R187 ;  /* 0x000000bb00fa7202 */ /* 0x000fe20000000f00 */
[-C--:B---3--:R-:W-:Y:S01]  /*ab10*/  HMMA.16816.F32 R68, R144, R156.reuse, R68 ;  /* 0x0000009c9044723c */ /* 0x088fe20000001844 */
[----:B------:R1:W-:Y:S01]  /*ab20*/  MUFU.EX2 R210, R138 ;  /* 0x0000008a00d27308 */ /* 0x0003e20000000800 */
[----:B------:R-:W-:Y:S06]  /*ab30*/  LDSM.16.MT88.4 R188, [R228+0x3080] ;  /* 0x00308000e4bc783b */ /* 0x000fec0000004200 */
[C---:B------:R-:W-:Y:S03]  /*ab40*/  HMMA.16816.F32 R72, R152.reuse, R156, R72 ;  /* 0x0000009c9848723c */ /* 0x040fe60000001848 */
[----:B------:R2:W3:Y:S05]  /*ab50*/  MUFU.EX2 R208, R141 ;  /* 0x0000008d00d07308 */ /* 0x0004ea0000000800 */
[-C--:B------:R-:W-:Y:S08]  /*ab60*/  HMMA.16816.F32 R76, R152, R158.reuse, R76 ;  /* 0x0000009e984c723c */ /* 0x080ff0000000184c */
[C---:B------:R-:W-:Y:S01]  /*ab70*/  HMMA.16816.F32 R80, R144.reuse, R158, R80 ;  /* 0x0000009e9050723c */ /* 0x040fe20000001850 */
[----:B------:R-:W3:Y:S03]  /*ab80*/  LDSM.16.MT88.4 R156, [R227+0x4080] ;  /* 0x00408000e39c783b */ /* 0x000ee60000004200 */
[--C-:B-1----:R-:W-:Y:S01]  /*ab90*/  FFMA.FTZ R138, R245, c[0x0][0x2d0], -R142.reuse ;  /* 0x0000b400f58a7a23 */ /* 0x102fe2000001088e */
[----:B------:R-:W-:Y:S01]  /*aba0*/  MOV R245, R186 ;  /* 0x000000ba00f57202 */ /* 0x000fe20000000f00 */
[----:B------:R-:W-:Y:S01]  /*abb0*/  FFMA.FTZ R142, R247, c[0x0][0x2d0], -R142 ;  /* 0x0000b400f78e7a23 */ /* 0x000fe2000001088e */
[----:B------:R-:W-:Y:S01]  /*abc0*/  MOV R247, R185 ;  /* 0x000000b900f77202 */ /* 0x000fe20000000f00 */
[-C--:B----4-:R-:W-:Y:S01]  /*abd0*/  HMMA.16816.F32 R84, R144, R160.reuse, R84 ;  /* 0x000000a09054723c */ /* 0x090fe20000001854 */
[----:B------:R1:W-:Y:S03]  /*abe0*/  MUFU.EX2 R207, R138 ;  /* 0x0000008a00cf7308 */ /* 0x0003e60000000800 */
[----:B--2---:R-:W-:Y:S04]  /*abf0*/  F2FP.PACK_AB R141, R209, R211 ;  /* 0x000000d3d18d723e */ /* 0x004fe800000000ff */
[C---:B------:R-:W-:Y:S03]  /*ac00*/  HMMA.16816.F32 R88, R152.reuse, R160, R88 ;  /* 0x000000a09858723c */ /* 0x040fe60000001858 */
[----:B------:R3:W-:Y:S05]  /*ac10*/  MUFU.EX2 R206, R142 ;  /* 0x0000008e00ce7308 */ /* 0x0007ea0000000800 */
[-C--:B------:R-:W-:Y:S08]  /*ac20*/  HMMA.16816.F32 R92, R152, R162.reuse, R92 ;  /* 0x000000a2985c723c */ /* 0x080ff0000000185c */
[C---:B------:R-:W-:Y:S04]  /*ac30*/  HMMA.16816.F32 R96, R144.reuse, R162, R96 ;  /* 0x000000a29060723c */ /* 0x040fe80000001860 */
[--C-:B-1----:R-:W-:Y:S01]  /*ac40*/  FFMA.FTZ R138, R215, c[0x0][0x2d0], -R143.reuse ;  /* 0x0000b400d78a7a23 */ /* 0x102fe2000001088f */
[----:B------:R-:W-:Y:S03]  /*ac50*/  MOV R215, R184 ;  /* 0x000000b800d77202 */ /* 0x000fe60000000f00 */
[-C--:B-----5:R-:W-:Y:S01]  /*ac60*/  HMMA.16816.F32 R100, R144, R148.reuse, R100 ;  /* 0x000000949064723c */ /* 0x0a0fe20000001864 */
[----:B------:R1:W-:Y:S03]  /*ac70*/  MUFU.EX2 R205, R138 ;  /* 0x0000008a00cd7308 */ /* 0x0003e60000000800 */
[----:B---3--:R-:W-:Y:S04]  /*ac80*/  F2FP.PACK_AB R142, R208, R210 ;  /* 0x000000d2d08e723e */ /* 0x008fe800000000ff */
[C---:B------:R-:W-:Y:S08]  /*ac90*/  HMMA.16816.F32 R104, R152.reuse, R148, R104 ;  /* 0x000000949868723c */ /* 0x040ff00000001868 */
[-C--:B------:R-:W-:Y:S08]  /*aca0*/  HMMA.16816.F32 R108, R152, R150.reuse, R108 ;  /* 0x00000096986c723c */ /* 0x080ff0000000186c */
[C---:B------:R-:W-:Y:S04]  /*acb0*/  HMMA.16816.F32 R112, R144.reuse, R150, R112 ;  /* 0x000000969070723c */ /* 0x040fe80000001870 */
[--C-:B-1----:R-:W-:Y:S01]  /*acc0*/  FFMA.FTZ R138, R246, c[0x0][0x2d0], -R143.reuse ;  /* 0x0000b400f68a7a23 */ /* 0x102fe2000001088f */
[----:B------:R-:W-:Y:S02]  /*acd0*/  MOV R246, R183 ;  /* 0x000000b700f67202 */ /* 0x000fe40000000f00 */
[----:B------:R-:W-:Y:S01]  /*ace0*/  MOV R183, R181 ;  /* 0x000000b500b77202 */ /* 0x000fe20000000f00 */
[-C--:B------:R-:W-:Y:S01]  /*acf0*/  HMMA.16816.F32 R116, R144, R156.reuse, R116 ;  /* 0x0000009c9074723c */ /* 0x080fe20000001874 */
[----:B------:R1:W2:Y:S03]  /*ad00*/  MUFU.EX2 R203, R138 ;  /* 0x0000008a00cb7308 */ /* 0x0002a60000000800 */
[----:B------:R-:W-:Y:S02]  /*ad10*/  MOV R181, R175 ;  /* 0x000000af00b57202 */ /* 0x000fe40000000f00 */
[----:B------:R-:W-:Y:S02]  /*ad20*/  MOV R175, R173 ;  /* 0x000000ad00af7202 */ /* 0x000fe40000000f00 */
[C---:B------:R-:W-:Y:S04]  /*ad30*/  HMMA.16816.F32 R120, R152.reuse, R156, R120 ;  /* 0x0000009c9878723c */ /* 0x040fe80000001878 */
[----:B------:R-:W-:Y:S02]  /*ad40*/  MOV R173, R167 ;  /* 0x000000a700ad7202 */ /* 0x000fe40000000f00 */
[----:B------:R-:W-:Y:S02]  /*ad50*/  MOV R186, R175 ;  /* 0x000000af00ba7202 */ /* 0x000fe40000000f00 */
[-C--:B------:R-:W-:Y:S04]  /*ad60*/  HMMA.16816.F32 R124, R152, R158.reuse, R124 ;  /* 0x0000009e987c723c */ /* 0x080fe8000000187c */
[----:B------:R-:W-:Y:S04]  /*ad70*/  MOV R184, R173 ;  /* 0x000000ad00b87202 */ /* 0x000fe80000000f00 */
[----:B------:R-:W-:Y:S04]  /*ad80*/  HMMA.16816.F32 R128, R144, R158, R128 ;  /* 0x0000009e9080723c */ /* 0x000fe80000001880 */
[--C-:B-1----:R-:W-:Y:S01]  /*ad90*/  FFMA.FTZ R138, R249, c[0x0][0x2d0], -R143.reuse ;  /* 0x0000b400f98a7a23 */ /* 0x102fe2000001088f */
[----:B------:R-:W-:Y:S01]  /*ada0*/  MOV R249, R182 ;  /* 0x000000b600f97202 */ /* 0x000fe20000000f00 */
[----:B------:R-:W-:Y:S01]  /*adb0*/  FFMA.FTZ R143, R218, c[0x0][0x2d0], -R143 ;  /* 0x0000b400da8f7a23 */ /* 0x000fe2000001088f */
[----:B------:R-:W-:Y:S01]  /*adc0*/  MOV R218, R165 ;  /* 0x000000a500da7202 */ /* 0x000fe20000000f00 */
[----:B------:R1:W-:Y:S01]  /*add0*/  MUFU.EX2 R204, R138 ;  /* 0x0000008a00cc7308 */ /* 0x0003e20000000800 */
[----:B------:R-:W-:Y:S03]  /*ade0*/  MOV R182, R174 ;  /* 0x000000ae00b67202 */ /* 0x000fe60000000f00 */
[----:B------:R-:W-:Y:S02]  /*adf0*/  MOV R174, R172 ;  /* 0x000000ac00ae7202 */ /* 0x000fe40000000f00 */
[----:B------:R-:W-:Y:S02]  /*ae00*/  MOV R172, R166 ;  /* 0x000000a600ac7202 */ /* 0x000fe40000000f00 */
[----:B------:R-:W-:Y:S02]  /*ae10*/  MOV R185, R174 ;  /* 0x000000ae00b97202 */ /* 0x000fe40000000f00 */
[----:B------:R3:W4:Y:S01]  /*ae20*/  MUFU.EX2 R202, R143 ;  /* 0x0000008f00ca7308 */ /* 0x0007220000000800 */
[----:B--2---:R-:W-:Y:S01]  /*ae30*/  F2FP.PACK_AB R192, R203, R205 ;  /* 0x000000cdcbc0723e */ /* 0x004fe200000000ff */
[--C-:B-1----:R-:W-:Y:S01]  /*ae40*/  FFMA.FTZ R138, R213, c[0x0][0x2d0], -R134.reuse ;  /* 0x0000b400d58a7a23 */ /* 0x102fe20000010886 */
[----:B------:R-:W-:Y:S02]  /*ae50*/  MOV R213, R164 ;  /* 0x000000a400d57202 */ /* 0x000fe40000000f00 */
[----:B------:R-:W1:Y:S05]  /*ae60*/  LDSM.16.MT88.4 R164, [R225+0x3080] ;  /* 0x00308000e1a4783b */ /* 0x000e6a0000004200 */
[----:B------:R2:W-:Y:S01]  /*ae70*/  MUFU.EX2 R200, R138 ;  /* 0x0000008a00c87308 */ /* 0x0005e20000000800 */
[----:B---3--:R-:W-:Y:S02]  /*ae80*/  F2FP.PACK_AB R143, R206, R207 ;  /* 0x000000cfce8f723e */ /* 0x008fe400000000ff */
[----:B----4-:R-:W-:Y:S01]  /*ae90*/  F2FP.PACK_AB R194, R202, R204 ;  /* 0x000000cccac2723e */ /* 0x010fe200000000ff */
[--C-:B--2---:R-:W-:Y:S01]  /*aea0*/  FFMA.FTZ R138, R212, c[0x0][0x2d0], -R134.reuse ;  /* 0x0000b400d48a7a23 */ /* 0x104fe20000010886 */
[----:B------:R-:W-:Y:S05]  /*aeb0*/  MOV R212, R139 ;  /* 0x0000008b00d47202 */ /* 0x000fea0000000f00 */
[----:B------:R2:W3:Y:S02]  /*aec0*/  MUFU.EX2 R139, R138 ;  /* 0x0000008a008b7308 */ /* 0x0004e40000000800 */
[--C-:B--2---:R-:W-:Y:S01]  /*aed0*/  FFMA.FTZ R138, R214, c[0x0][0x2d0], -R134.reuse ;  /* 0x0000b400d68a7a23 */ /* 0x104fe20000010886 */
[----:B------:R-:W-:Y:S01]  /*aee0*/  MOV R214, R183 ;  /* 0x000000b700d67202 */ /* 0x000fe20000000f00 */
[----:B------:R-:W-:Y:S01]  /*aef0*/  FFMA.FTZ R134, R140, c[0x0][0x2d0], -R134 ;  /* 0x0000b4008c867a23 */ /* 0x000fe20000010886 */
[----:B------:R-:W-:Y:S02]  /*af00*/  MOV R183, R172 ;  /* 0x000000ac00b77202 */ /* 0x000fe40000000f00 */
[----:B------:R-:W2:Y:S03]  /*af10*/  LDSM.16.MT88.4 R172, [R226+0x3080] ;  /* 0x00308000e2ac783b */ /* 0x000ea60000004200 */
[----:B------:R-:W-:Y:S01]  /*af20*/  MUFU.EX2 R138, R138 ;  /* 0x0000008a008a7308 */ /* 0x000fe20000000800 */
[----:B------:R-:W-:Y:S02]  /*af30*/  F2FP.PACK_AB R140, R216, R217 ;  /* 0x000000d9d88c723e */ /* 0x000fe400000000ff */
[----:B---3--:R-:W-:Y:S05]  /*af40*/  F2FP.PACK_AB R193, R139, R200 ;  /* 0x000000c88bc1723e */ /* 0x008fea00000000ff */
[-C--:B-1----:R-:W-:Y:S01]  /*af50*/  HMMA.16816.F32 R144, R140, R164.reuse, R4 ;  /* 0x000000a48c90723c */ /* 0x082fe20000001804 */
[----:B------:R-:W1:Y:S01]  /*af60*/  LDSM.16.MT88.4 R4, [R225+0x4880] ;  /* 0x00488000e104783b */ /* 0x000e620000004200 */
[----:B------:R-:W3:Y:S03]  /*af70*/  MUFU.EX2 R134, R134 ;  /* 0x0000008600867308 */ /* 0x000ee60000000800 */
[----:B---3--:R-:W-:Y:S07]  /*af80*/  F2FP.PACK_AB R195, R134, R138 ;  /* 0x0000008a86c3723e */ /* 0x008fee00000000ff */
[C---:B------:R-:W-:Y:S01]  /*af90*/  HMMA.16816.F32 R148, R192.reuse, R164, R8 ;  /* 0x000000a4c094723c */ /* 0x040fe20000001808 */
[----:B------:R-:W3:Y:S07]  /*afa0*/  LDSM.16.MT88.4 R8, [R226+0x4880] ;  /* 0x00488000e208783b */ /* 0x000eee0000004200 */
[-C--:B------:R-:W-:Y:S01]  /*afb0*/  HMMA.16816.F32 R152, R192, R166.reuse, R12 ;  /* 0x000000a6c098723c */ /* 0x080fe2000000180c */
[----:B------:R-:W4:Y:S07]  /*afc0*/  LDSM.16.MT88.4 R12, [R228+0x4880] ;  /* 0x00488000e40c783b */ /* 0x000f2e0000004200 */
[C---:B------:R-:W-:Y:S01]  /*afd0*/  HMMA.16816.F32 R156, R140.reuse, R166, R16 ;  /* 0x000000a68c9c723c */ /* 0x040fe20000001810 */
[----:B------:R-:W5:Y:S07]  /*afe0*/  LDSM.16.MT88.4 R16, [R227+0x4880] ;  /* 0x00488000e310783b */ /* 0x000f6e0000004200 */
[-C--:B--2---:R-:W-:Y:S01]  /*aff0*/  HMMA.16816.F32 R160, R140, R172.reuse, R20 ;  /* 0x000000ac8ca0723c */ /* 0x084fe20000001814 */
[----:B------:R-:W2:Y:S06]  /*b000*/  LDL.LU R20, [R1+0x10] ;  /* 0x0000100001147983 */ /* 0x000eac0000300800 */
[----:B------:R-:W-:Y:S01]  /*b010*/  MOV R23, R186 ;  /* 0x000000ba00177202 */ /* 0x000fe20000000f00 */
[C---:B------:R-:W-:Y:S04]  /*b020*/  HMMA.16816.F32 R164, R192.reuse, R172, R24 ;  /* 0x000000acc0a4723c */ /* 0x040fe80000001818 */
[----:B------:R-:W-:Y:S02]  /*b030*/  MOV R22, R185 ;  /* 0x000000b900167202 */ /* 0x000fe40000000f00 */
[----:B------:R-:W-:Y:S02]  /*b040*/  MOV R21, R184 ;  /* 0x000000b800157202 */ /* 0x000fe40000000f00 */
[----:B------:R-:W-:Y:S02]  /*b050*/  MOV R24, R171 ;  /* 0x000000ab00187202 */ /* 0x000fe40000000f00 */
[-C--:B------:R-:W-:Y:S01]  /*b060*/  HMMA.16816.F32 R168, R192, R174.reuse, R28 ;  /* 0x000000aec0a8723c */ /* 0x080fe2000000181c */
[----:B------:R-:W2:Y:S02]  /*b070*/  LDL.LU R28, [R1+0x8] ;  /* 0x00000800011c7983 */ /* 0x000ea40000300800 */
[----:B------:R-:W-:Y:S02]  /*b080*/  MOV R27, R183 ;  /* 0x000000b7001b7202 */ /* 0x000fe40000000f00 */
[----:B------:R-:W-:Y:S02]  /*b090*/  MOV R26, R182 ;  /* 0x000000b6001a7202 */ /* 0x000fe40000000f00 */
[----:B------:R-:W-:Y:S01]  /*b0a0*/  MOV R25, R181 ;  /* 0x000000b500197202 */ /* 0x000fe20000000f00 */
[C---:B------:R-:W-:Y:S01]  /*b0b0*/  HMMA.16816.F32 R172, R140.reuse, R174, R32 ;  /* 0x000000ae8cac723c */ /* 0x040fe20000001820 */
[----:B------:R-:W2:Y:S03]  /*b0c0*/  LDL.LU R33, [R1+0xc] ;  /* 0x00000c0001217983 */ /* 0x000ea60000300800 */
[----:B------:R-:W-:Y:S01]  /*b0d0*/  MOV R30, R179 ;  /* 0x000000b3001e7202 */ /* 0x000fe20000000f00 */
[----:B------:R-:W2:Y:S01]  /*b0e0*/  LDL.LU R35, [R1+0x4] ;  /* 0x0000040001237983 */ /* 0x000ea20000300800 */
[----:B------:R-:W-:Y:S02]  /*b0f0*/  MOV R31, R178 ;  /* 0x000000b2001f7202 */ /* 0x000fe40000000f00 */
[----:B------:R-:W-:Y:S04]  /*b100*/  MOV R32, R177 ;  /* 0x000000b100207202 */ /* 0x000fe80000000f00 */
[----:B------:R-:W-:Y:S02]  /*b110*/  MOV R34, R176 ;  /* 0x000000b000227202 */ /* 0x000fe40000000f00 */
[-C--:B------:R-:W-:Y:S03]  /*b120*/  HMMA.16816.F32 R176, R140, R188.reuse, R36 ;  /* 0x000000bc8cb0723c */ /* 0x080fe60000001824 */
[----:B------:R-:W-:Y:S05]  /*b130*/  MOV R29, R180 ;  /* 0x000000b4001d7202 */ /* 0x000fea0000000f00 */
        /* <DEDUP_REMOVED lines=8> */
[C---:B------:R-:W-:Y:S08]  /*b1c0*/  HMMA.16816.F32 R72, R192.reuse, R4, R72 ;  /* 0x00000004c048723c */ /* 0x040ff00000001848 */
[-C--:B------:R-:W-:Y:S08]  /*b1d0*/  HMMA.16816.F32 R76, R192, R6.reuse, R76 ;  /* 0x00000006c04c723c */ /* 0x080ff0000000184c */
[C---:B------:R-:W-:Y:S08]  /*b1e0*/  HMMA.16816.F32 R80, R140.reuse, R6, R80 ;  /* 0x000000068c50723c */ /* 0x040ff00000001850 */
[-C--:B---3--:R-:W-:Y:S08]  /*b1f0*/  HMMA.16816.F32 R84, R140, R8.reuse, R84 ;  /* 0x000000088c54723c */ /* 0x088ff00000001854 */
[C---:B------:R-:W-:Y:S08]  /*b200*/  HMMA.16816.F32 R88, R192.reuse, R8, R88 ;  /* 0x00000008c058723c */ /* 0x040ff00000001858 */
[-C--:B------:R-:W-:Y:S08]  /*b210*/  HMMA.16816.F32 R92, R192, R10.reuse, R92 ;  /* 0x0000000ac05c723c */ /* 0x080ff0000000185c */
[C---:B------:R-:W-:Y:S08]  /*b220*/  HMMA.16816.F32 R96, R140.reuse, R10, R96 ;  /* 0x0000000a8c60723c */ /* 0x040ff00000001860 */
[-C--:B----4-:R-:W-:Y:S08]  /*b230*/  HMMA.16816.F32 R100, R140, R12.reuse, R100 ;  /* 0x0000000c8c64723c */ /* 0x090ff00000001864 */
[C---:B------:R-:W-:Y:S08]  /*b240*/  HMMA.16816.F32 R104, R192.reuse, R12, R104 ;  /* 0x0000000cc068723c */ /* 0x040ff00000001868 */
[-C--:B------:R-:W-:Y:S08]  /*b250*/  HMMA.16816.F32 R108, R192, R14.reuse, R108 ;  /* 0x0000000ec06c723c */ /* 0x080ff0000000186c */
[C---:B------:R-:W-:Y:S08]  /*b260*/  HMMA.16816.F32 R112, R140.reuse, R14, R112 ;  /* 0x0000000e8c70723c */ /* 0x040ff00000001870 */
[-C--:B-----5:R-:W-:Y:S08]  /*b270*/  HMMA.16816.F32 R116, R140, R16.reuse, R116 ;  /* 0x000000108c74723c */ /* 0x0a0ff00000001874 */
[C---:B------:R-:W-:Y:S08]  /*b280*/  HMMA.16816.F32 R120, R192.reuse, R16, R120 ;  /* 0x00000010c078723c */ /* 0x040ff00000001878 */
[-C--:B------:R-:W-:Y:S08]  /*b290*/  HMMA.16816.F32 R124, R192, R18.reuse, R124 ;  /* 0x00000012c07c723c */ /* 0x080ff0000000187c */
[----:B------:R-:W-:Y:S04]  /*b2a0*/  HMMA.16816.F32 R128, R140, R18, R128 ;  /* 0x000000128c80723c */ /* 0x000fe80000001880 */
[----:B--2---:R-:W-:Y:S04]  /*b2b0*/  FFMA.FTZ R4, R2, R28, R29 ;  /* 0x0000001c02047223 */ /* 0x004fe8000001001d */
[----:B------:R-:W-:Y:S04]  /*b2c0*/  FADD.FTZ R4, R24, R4 ;  /* 0x0000000418047221 */ /* 0x000fe80000010000 */
[----:B------:R-:W-:Y:S02]  /*b2d0*/  FFMA.FTZ R133, R133, R33, R32 ;  /* 0x0000002185857223 */ /* 0x000fe40000010020 */
[----:B------:R-:W-:Y:S02]  /*b2e0*/  FADD.FTZ R5, R27, R4 ;  /* 0x000000041b057221 */ /* 0x000fe40000010000 */
[----:B------:R-:W-:Y:S02]  /*b2f0*/  FFMA.FTZ R132, R132, R35, R34 ;  /* 0x0000002384847223 */ /* 0x000fe40000010022 */
[----:B------:R-:W-:Y:S02]  /*b300*/  FADD.FTZ R2, R30, R133 ;  /* 0x000000851e027221 */ /* 0x000fe40000010000 */
[----:B------:R-:W-:Y:S02]  /*b310*/  FADD.FTZ R132, R31, R132 ;  /* 0x000000841f847221 */ /* 0x000fe40000010000 */
[----:B------:R-:W-:Y:S02]  /*b320*/  FADD.FTZ R2, R25, R2 ;  /* 0x0000000219027221 */ /* 0x000fe40000010000 */
[----:B------:R-:W-:Y:S02]  /*b330*/  FFMA.FTZ R4, R0, R20, R21 ;  /* 0x0000001400047223 */ /* 0x000fe40000010015 */
[----:B------:R-:W-:Y:S02]  /*b340*/  FADD.FTZ R132, R26, R132 ;  /* 0x000000841a847221 */ /* 0x000fe40000010000 */
        /* <DEDUP_REMOVED lines=35> */
[----:B------:R1:W-:Y:S01]  /*b580*/  STL [R1+0xc], R6 ;  /* 0x00000c0601007387 */ /* 0x0003e20000100800 */
[----:B------:R-:W-:Y:S01]  /*b590*/  FADD.FTZ R4, R204, R4 ;  /* 0x00000004cc047221 */ /* 0x000fe20000010000 */
[----:B------:R-:W-:Y:S01]  /*b5a0*/  MOV R139, R3 ;  /* 0x00000003008b7202 */ /* 0x000fe20000000f00 */
[----:B------:R-:W-:Y:S01]  /*b5b0*/  FADD.FTZ R0, R138, R2 ;  /* 0x000000028a007221 */ /* 0x000fe20000010000 */
[----:B------:R1:W-:Y:S01]  /*b5c0*/  STL [R1+0x4], R5 ;  /* 0x0000040501007387 */ /* 0x0003e20000100800 */
[----:B------:R-:W-:Y:S01]  /*b5d0*/  FADD.FTZ R2, R202, R4 ;  /* 0x00000004ca027221 */ /* 0x000fe20000010000 */
[----:B------:R-:W-:Y:S01]  /*b5e0*/  MOV R138, R135 ;  /* 0x00000087008a7202 */ /* 0x000fe20000000f00 */
[----:B------:R-:W-:Y:S01]  /*b5f0*/  FADD.FTZ R0, R134, R0 ;  /* 0x0000000086007221 */ /* 0x000fe20000010000 */
[----:B------:R-:W-:Y:S02]  /*b600*/  MOV R134, R136 ;  /* 0x0000008800867202 */ /* 0x000fe40000000f00 */
[----:B------:R1:W-:Y:S04]  /*b610*/  STL [R1+0x8], R2 ;  /* 0x0000080201007387 */ /* 0x0003e80000100800 */
[----:B------:R1:W-:Y:S01]  /*b620*/  STL [R1+0x10], R0 ;  /* 0x0000100001007387 */ /* 0x0003e20000100800 */
[----:B------:R-:W-:-:S05]  /*b630*/  @P0 BRA `(.L_x_918) ;  /* 0xffffb48000000947 */ /* 0x000fca000383ffff */
.L_x_901:
[----:B------:R-:W2:Y:S01]  /*b640*/  S2UR UR7, SR_CTAID.X ;  /* 0x00000000000779c3 */ /* 0x000ea20000002500 */
[----:B------:R-:W-:Y:S01]  /*b650*/  ULDC.64 UR4, c[0x0][0x2c8] ;  /* 0x0000b20000047ab9 */ /* 0x000fe20000000a00 */
[----:B------:R-:W-:Y:S01]  /*b660*/  PLOP3.LUT P0, PT, PT, PT, UP2, 0x40, 0x0 ;  /* 0x000000000000781c */ /* 0x000fe20003f0e828 */
[----:B--2---:R-:W-:-:S04]  /*b670*/  ULEA UR7, UR7, 0x7f, 0x7 ;  /* 0x0000007f07077891 */ /* 0x004fc8000f8e383f */
[----:B------:R-:W-:-:S03]  /*b680*/  UIMAD.WIDE.U32 UR16, UR7, UR4, URZ ;  /* 0x00000004071072a5 */ /* 0x000fc6000f8e003f */
[----:B------:R-:W-:Y:S02]  /*b690*/  ULDC UR4, c[0x0][0x168] ;  /* 0x00005a0000047ab9 */ /* 0x000fe40000000800 */
[----:B------:R-:W-:Y:S02]  /*b6a0*/  @UP3 USHF.R.U32.HI UR7, URZ, UR5, UR17 ;  /* 0x000000053f073299 */ /* 0x000fe40008011611 */
[----:B------:R-:W-:Y:S02]  /*b6b0*/  UIADD3 UR4, -UR4, 0x1, URZ ;  /* 0x0000000104047890 */ /* 0x000fe4000fffe13f */
[----:B------:R-:W-:Y:S02]  /*b6c0*/  ULDC UR5, c[0x0][0x1d0] ;  /* 0x0000740000057ab9 */ /* 0x000fe40000000800 */
[----:B------:R-:W-:-:S03]  /*b6d0*/  UIADD3 UR16, UR7, UR5, UR4 ;  /* 0x0000000507107290 */ /* 0x000fc6000fffe004 */
[----:B------:R-:W-:Y:S02]  /*b6e0*/  ULDC UR7, c[0x0][0x324] ;  /* 0x0000c90000077ab9 */ /* 0x000fe40000000800 */
[----:B------:R-:W-:Y:S01]  /*b6f0*/  UIADD3 UR7, UR16, -UR7, URZ ;  /* 0x8000000710077290 */ /* 0x000fe2000fffe03f */
[----:B------:R-:W-:Y:S05]  /*b700*/  @P0 BRA `(.L_x_919) ;  /* 0x0000016000000947 */ /* 0x000fea0003800000 */
[----:B------:R-:W-:-:S06]  /*b710*/  UISETP.GT.AND UP0, UPT, UR16, -0x1, UPT ;  /* 0xffffffff1000788c */ /* 0x000fcc000bf04270 */
[----:B------:R-:W-:-:S13]  /*b720*/  PLOP3.LUT P0, PT, PT, PT, UP0, 0x80, 0x0 ;  /* 0x000000000000781c */ /* 0x000fda0003f0f008 */
[----:B------:R-:W-:Y:S05]  /*b730*/  @P0 BRA `(.L_x_920) ;  /* 0x0000009000000947 */ /* 0x000fea0003800000 */
[----:B------:R-:W-:Y:S02]  /*b740*/  ULDC UR4, c[0x0][0x32c] ;  /* 0x0000cb0000047ab9 */ /* 0x000fe40000000800 */
[----:B------:R-:W-:Y:S02]  /*b750*/  UISETP.NE.AND UP0, UPT, UR4, 0x1, UPT ;  /* 0x000000010400788c */ /* 0x000fe4000bf05270 */
[----:B------:R-:W-:Y:S02]  /*b760*/  ULOP3.LUT UR16, URZ, UR16, URZ, 0x33, !UPT ;  /* 0x000000103f107292 */ /* 0x000fe4000f8e333f */
[----:B------:R-:W-:Y:S02]  /*b770*/  ULDC.64 UR4, c[0x0][0x330] ;  /* 0x0000cc0000047ab9 */ /* 0x000fe40000000a00 */
[----:B------:R-:W-:-:S07]  /*b780*/  UIMAD.WIDE.U32 UR18, UR16, UR4, URZ ;  /* 0x00000004101272a5 */ /* 0x000fce000f8e003f */
[----:B------:R-:W-:Y:S02]  /*b790*/  @UP0 UMOV UR17, UR19 ;  /* 0x0000001300110c82 */ /* 0x000fe40008000000 */
[----:B------:R-:W-:-:S04]  /*b7a0*/  @UP0 USHF.R.U32.HI UR16, URZ, UR5, UR17 ;  /* 0x000000053f100299 */ /* 0x000fc80008011611 */
[----:B------:R-:W-:Y:S01]  /*b7b0*/  ULOP3.LUT UR16, URZ, UR16, URZ, 0x33, !UPT ;  /* 0x000000103f107292 */ /* 0x000fe2000f8e333f */
[----:B------:R-:W-:Y:S05]  /*b7c0*/  BRA `(.L_x_921) ;  /* 0x0000006000007947 */ /* 0x000fea0003800000 */
.L_x_920:
[----:B------:R-:W-:Y:S02]  /*b7d0*/  ULDC UR4, c[0x0][0x32c] ;  /* 0x0000cb0000047ab9 */ /* 0x000fe40000000800 */
[----:B------:R-:W-:-:S03]  /*b7e0*/  UISETP.NE.AND UP0, UPT, UR4, 0x1, UPT ;  /* 0x000000010400788c */ /* 0x000fc6000bf05270 */
[----:B------:R-:W-:Y:S02]  /*b7f0*/  ULDC.64 UR4, c[0x0][0x330] ;  /* 0x0000cc0000047ab9 */ /* 0x000fe40000000a00 */
[----:B------:R-:W-:-:S07]  /*b800*/  UIMAD.WIDE.U32 UR18, UR16, UR4, URZ ;  /* 0x00000004101272a5 */ /* 0x000fce000f8e003f */
[----:B------:R-:W-:Y:S02]  /*b810*/  @UP0 UMOV UR17, UR19 ;  /* 0x0000001300110c82 */ /* 0x000fe40008000000 */
[----:B------:R-:W-:Y:S02]  /*b820*/  @UP0 USHF.R.U32.HI UR16, URZ, UR5, UR17 ;  /* 0x000000053f100299 */ /* 0x000fe40008011611 */
.L_x_921:
[----:B------:R-:W-:Y:S02]  /*b830*/  ULDC UR4, c[0x0][0x32c] ;  /* 0x0000cb0000047ab9 */ /* 0x000fe40000000800 */
[----:B------:R-:W-:-:S04]  /*b840*/  UIMAD UR4, UR16, UR4, URZ ;  /* 0x00000004100472a4 */ /* 0x000fc8000f8e023f */
[----:B------:R-:W-:-:S04]  /*b850*/  UISETP.LT.AND UP0, UPT, UR7, UR4, UPT ;  /* 0x000000040700728c */ /* 0x000fc8000bf01270 */
[----:B------:R-:W-:-:S04]  /*b860*/  USEL UR7, UR7, UR4, !UP0 ;  /* 0x0000000407077287 */ /* 0x000fc8000c000000 */
.L_x_919:
[----:B------:R-:W-:-:S04]  /*b870*/  UIADD3 UR7, UR7, 0x2f, URZ ;  /* 0x0000002f07077890 */ /* 0x000fc8000fffe03f */
[----:B------:R-:W-:-:S04]  /*b880*/  UIMAD.WIDE UR4, UR7, 0x2aaaaaab, URZ ;  /* 0x2aaaaaab070478a5 */ /* 0x000fc8000f8e023f */
[----:B------:R-:W-:-:S04]  /*b890*/  USHF.R.U32.HI UR4, URZ, 0x1f, UR5 ;  /* 0x0000001f3f047899 */ /* 0x000fc80008011605 */
[----:B------:R-:W-:-:S04]  /*b8a0*/  ULEA.HI.SX32 UR4, UR5, UR4, 0x1d ;  /* 0x0000000405047291 */ /* 0x000fc8000f8fea3f */
[----:B------:R-:W-:-:S04]  /*b8b0*/  UISETP.LT.AND UP0, UPT, UR8, UR4, UPT ;  /* 0x000000040800728c */ /* 0x000fc8000bf01270 */
[----:B------:R-:W-:-:S06]  /*b8c0*/  USEL UR4, UR8, UR4, !UP0 ;  /* 0x0000000408047287 */ /* 0x000fcc000c000000 */
[----:B------:R-:W-:-:S13]  /*b8d0*/  ISETP.GE.AND P0, PT, R242, UR4, PT ;  /* 0x00000004f2007c0c */ /* 0x000fda000bf06270 */
[----:B------:R-:W-:Y:S05]  /*b8e0*/  @!P0 BRA `(.L_x_922) ;  /* 0x0000364000008947 */ /* 0x000fea0003800000 */
[----:B------:R-:W-:Y:S01]  /*b8f0*/  MOV R132, R136 ;  /* 0x0000008800847202 */ /* 0x000fe20000000f00 */
[----:B------:R-:W-:Y:S01]  /*b900*/  IMAD.MOV.U32 R139, RZ, RZ, R3 ;  /* 0x000000ffff8b7224 */ /* 0x000fe200078e0003 */
[----:B-1----:R-:W-:Y:S01]  /*b910*/  MOV R2, R137 ;  /* 0x0000008900027202 */ /* 0x002fe20000000f00 */
[----:B------:R-:W-:Y:S01]  /*b920*/  IMAD.MOV.U32 R244, RZ, RZ, R242 ;  /* 0x000000fffff47224 */ /* 0x000fe200078e00f2 */
[----:B------:R-:W-:Y:S02]  /*b930*/  MOV R138, R135 ;  /* 0x00000087008a7202 */ /* 0x000fe40000000f00 */
.L_x_923:
[----:B--2---:R-:W2:Y:S01]  /*b940*/  LDL.64 R40, [R1+0x20] ;  /* 0x0000200001287983 */ /* 0x004ea20000100a00 */
[----:B------:R-:W-:Y:S05]  /*b950*/  DEPBAR.LE SB0, 0x0 ;  /* 0x000080000000791a */ /* 0x000fea0000000000 */
[----:B------:R-:W-:Y:S01]  /*b960*/  BAR.SYNC.DEFER_BLOCKING 0x0 ;  /* 0x0000000000007b1d */ /* 0x000fe20000010000 */
[C---:B------:R-:W-:Y:S02]  /*b970*/  ISETP.LT.AND P6, PT, R244.reuse, UR8, PT ;  /* 0x00000008f4007c0c */ /* 0x040fe4000bfc1270 */
[C---:B------:R-:W-:Y:S11]  /*b980*/  IADD3 R242, R244.reuse, -0x1, RZ ;  /* 0xfffffffff4f27810 */ /* 0x040ff60007ffe0ff */
[----:B---3--:R-:W-:Y:S01]  /*b990*/  @!P6 SHF.R.S32.HI R0, RZ, 0x1f, R244 ;  /* 0x0000001fff00e819 */ /* 0x008fe200000114f4 */
[----:B------:R-:W-:Y:S04]  /*b9a0*/  @!P6 IMAD.WIDE.U32 R36, R244, c[0x0][0x208], RZ ;  /* 0x00008200f424ea25 */ /* 0x000fe800078e00ff */
[----:B------:R-:W-:Y:S04]  /*b9b0*/  @!P6 IMAD R0, R0, c[0x0][0x208], RZ ;  /* 0x000082000000ea24 */ /* 0x000fe800078e02ff */
[----:B------:R-:W-:Y:S01]  /*b9c0*/  @!P6 IMAD R0, R244, c[0x0][0x20c], R0 ;  /* 0x00008300f400ea24 */ /* 0x000fe200078e0200 */
[----:B------:R-:W3:Y:S04]  /*b9d0*/  LDL.64 R38, [R1+0x40] ;  /* 0x0000400001267983 */ /* 0x000ee80000100a00 */
[----:B------:R-:W-:Y:S02]  /*b9e0*/  @!P6 IADD3 R0, R37, R0, RZ ;  /* 0x000000002500e210 */ /* 0x000fe40007ffe0ff */
[----:B-----5:R-:W-:Y:S03]  /*b9f0*/  LDSM.16.M88.4 R48, [R231+0x8080] ;  /* 0x00808000e730783b */ /* 0x020fe60000000200 */
[----:B------:R-:W-:Y:S05]  /*ba00*/  @!P6 IMAD R0, R0, 0x30, RZ ;  /* 0x000000300000e824 */ /* 0x000fea00078e02ff */
[----:B------:R-:W1:Y:S08]  /*ba10*/  LDSM.16.M88.4 R16, [R224+0x5080] ;  /* 0x00508000e010783b */ /* 0x000e700000000200 */
[----:B------:R-:W4:Y:S08]  /*ba20*/  LDSM.16.M88.4 R44, [R231+0xa080] ;  /* 0x00a08000e72c783b */ /* 0x000f300000000200 */
[----:B------:R-:W4:Y:S08]  /*ba30*/  LDSM.16.M88.4 R32, [R224+0x5880] ;  /* 0x00588000e020783b */ /* 0x000f300000000200 */
[----:B------:R-:W2:Y:S08]  /*ba40*/  LDSM.16.M88.4 R140, [R224+0x6080] ;  /* 0x00608000e08c783b */ /* 0x000eb00000000200 */
[----:B------:R-:W-:Y:S01]  /*ba50*/  LDSM.16.M88.4 R192, [R233+0x8080] ;  /* 0x00808000e9c0783b */ /* 0x000fe20000000200 */
[-C--:B-1----:R-:W-:Y:S07]  /*ba60*/  HMMA.16816.F32 R4, R48, R16.reuse, RZ ;  /* 0x000000103004723c */ /* 0x082fee00000018ff */
[----:B------:R-:W1:Y:S01]  /*ba70*/  LDSM.16.M88.4 R196, [R235] ;  /* 0x00000000ebc4783b */ /* 0x000e620000000200 */
[C---:B----4-:R-:W-:Y:S07]  /*ba80*/  HMMA.16816.F32 R8, R44.reuse, R16, RZ ;  /* 0x000000102c08723c */ /* 0x050fee00000018ff */
[----:B------:R-:W4:Y:S01]  /*ba90*/  LDSM.16.M88.4 R200, [R233+0xa080] ;  /* 0x00a08000e9c8783b */ /* 0x000f220000000200 */
[-C--:B------:R-:W-:Y:S07]  /*baa0*/  HMMA.16816.F32 R12, R44, R18.reuse, RZ ;  /* 0x000000122c0c723c */ /* 0x080fee00000018ff */
[----:B------:R-:W1:Y:S01]  /*bab0*/  LDSM.16.M88.4 R204, [R241] ;  /* 0x00000000f1cc783b */ /* 0x000e620000000200 */
[C---:B------:R-:W-:Y:S07]  /*bac0*/  HMMA.16816.F32 R16, R48.reuse, R18, RZ ;  /* 0x000000123010723c */ /* 0x040fee00000018ff */
[----:B------:R-:W1:Y:S01]  /*bad0*/  LDSM.16.M88.4 R208, [R240] ;  /* 0x00000000f0d0783b */ /* 0x000e620000000200 */
[-C--:B------:R-:W-:Y:S08]  /*bae0*/  HMMA.16816.F32 R20, R48, R32.reuse, RZ ;  /* 0x000000203014723c */ /* 0x080ff000000018ff */
[C---:B------:R-:W-:Y:S08]  /*baf0*/  HMMA.16816.F32 R24, R44.reuse, R32, RZ ;  /* 0x000000202c18723c */ /* 0x040ff000000018ff */
[-C--:B------:R-:W-:Y:S08]  /*bb00*/  HMMA.16816.F32 R28, R44, R34.reuse, RZ ;  /* 0x000000222c1c723c */ /* 0x080ff000000018ff */
[C---:B------:R-:W-:Y:S04]  /*bb10*/  HMMA.16816.F32 R32, R48.reuse, R34, RZ ;  /* 0x000000223020723c */ /* 0x040fe800000018ff */
[----:B--2---:R-:W-:Y:S02]  /*bb20*/  @!P6 MOV R135, R41 ;  /* 0x000000290087e202 */ /* 0x004fe40000000f00 */
[----:B---3--:R-:W-:Y:S06]  /*bb30*/  @!P6 MOV R134, R38 ;  /* 0x000000260086e202 */ /* 0x008fec0000000f00 */
        /* <DEDUP_REMOVED lines=21> */
[----:B------:R-:W-:Y:S02]  /*bc90*/  @!P6 IADD3 R140, P0, R134, UR10, RZ ;  /* 0x0000000a868cec10 */ /* 0x000fe4000ff1e0ff */
[----:B------:R-:W-:Y:S01]  /*bca0*/  ISETP.GT.AND P5, PT, R244, UR8, PT ;  /* 0x00000008f4007c0c */ /* 0x000fe2000bfa4270 */
[C---:B----4-:R-:W-:Y:S01]  /*bcb0*/  HMMA.16816.F32 R8, R200.reuse, R196, R8 ;  /* 0x000000c4c808723c */ /* 0x050fe20000001808 */
[----:B------:R3:W-:Y:S03]  /*bcc0*/  @!P6 LDGSTS.E.BYPASS.LTC128B.128 [R243+0x2880], [R134.64], !P4 ;  /* 0x0288000086f3efae */ /* 0x0007e6000e101d4e */
[----:B------:R-:W-:Y:S04]  /*bcd0*/  @!P6 IADD3.X R141, R135, UR11, RZ, P0, !PT ;  /* 0x0000000b878dec10 */ /* 0x000fe800087fe4ff */
[-C--:B------:R-:W-:Y:S01]  /*bce0*/  HMMA.16816.F32 R12, R200, R198.reuse, R12 ;  /* 0x000000c6c80c723c */ /* 0x080fe2000000180c */
[----:B------:R3:W-:Y:S07]  /*bcf0*/  @!P6 LDGSTS.E.BYPASS.LTC128B.128 [R243+0x4080], [R134.64+0x80], !P3 ;  /* 0x0408008086f3efae */ /* 0x0007ee000d901d4e */
[C---:B------:R-:W-:Y:S01]  /*bd00*/  HMMA.16816.F32 R16, R192.reuse, R198, R16 ;  /* 0x000000c6c010723c */ /* 0x040fe20000001810 */
[----:B------:R4:W-:Y:S07]  /*bd10*/  @!P6 LDGSTS.E.BYPASS.LTC128B.128 [R243+0x3080], [R140.64], !P4 ;  /* 0x030800008cf3efae */ /* 0x0009ee000e101d4e */
[-C--:B------:R-:W-:Y:S01]  /*bd20*/  HMMA.16816.F32 R20, R192, R204.reuse, R20 ;  /* 0x000000ccc014723c */ /* 0x080fe20000001814 */
[----:B------:R4:W-:Y:S07]  /*bd30*/  @!P6 LDGSTS.E.BYPASS.LTC128B.128 [R243+0x4880], [R140.64+0x80], !P3 ;  /* 0x048800808cf3efae */ /* 0x0009ee000d901d4e */
[C---:B------:R-:W-:Y:S01]  /*bd40*/  HMMA.16816.F32 R24, R200.reuse, R204, R24 ;  /* 0x000000ccc818723c */ /* 0x040fe20000001818 */
[----:B-1----:R-:W-:Y:S07]  /*bd50*/  LDSM.16.M88.4 R212, [R230+0x5080] ;  /* 0x00508000e6d4783b */ /* 0x002fee0000000200 */
[-C--:B------:R-:W-:Y:S01]  /*bd60*/  HMMA.16816.F32 R28, R200, R206.reuse, R28 ;  /* 0x000000cec81c723c */ /* 0x080fe2000000181c */
[----:B------:R-:W0:Y:S07]  /*bd70*/  LDGDEPBAR ;  /* 0x00000000000079af */ /* 0x000e2e0000000000 */
[C---:B------:R-:W-:Y:S01]  /*bd80*/  HMMA.16816.F32 R32, R192.reuse, R206, R32 ;  /* 0x000000cec020723c */ /* 0x040fe20000001820 */
[----:B------:R-:W-:Y:S07]  /*bd90*/  LDSM.16.M88.4 R216, [R232+0xa080] ;  /* 0x00a08000e8d8783b */ /* 0x000fee0000000200 */
[-C--:B------:R-:W-:Y:S01]  /*bda0*/  HMMA.16816.F32 R36, R192, R208.reuse, R36 ;  /* 0x000000d0c024723c */ /* 0x080fe20000001824 */
[----:B----4-:R-:W1:Y:S07]  /*bdb0*/  LDSM.16.M88.4 R140, [R232+0x8080] ;  /* 0x00808000e88c783b */ /* 0x010e6e0000000200 */
[C---:B------:R-:W-:Y:S01]  /*bdc0*/  HMMA.16816.F32 R40, R200.reuse, R208, R40 ;  /* 0x000000d0c828723c */ /* 0x040fe20000001828 */
[----:B------:R-:W4:Y:S07]  /*bdd0*/  LDSM.16.M88.4 R220, [R230+0x5880] ;  /* 0x00588000e6dc783b */ /* 0x000f2e0000000200 */
[-C--:B------:R-:W-:Y:S01]  /*bde0*/  HMMA.16816.F32 R44, R200, R210.reuse, R44 ;  /* 0x000000d2c82c723c */ /* 0x080fe2000000182c */
[----:B------:R-:W2:Y:S07]  /*bdf0*/  LDSM.16.M88.4 R196, [R230+0x6080] ;  /* 0x00608000e6c4783b */ /* 0x000eae0000000200 */
[----:B------:R-:W-:Y:S01]  /*be00*/  HMMA.16816.F32 R48, R192, R210, R48 ;  /* 0x000000d2c030723c */ /* 0x000fe20000001830 */
[----:B------:R-:W-:Y:S08]  /*be10*/  LDSM.16.M88.4 R200, [R234+0x8080] ;  /* 0x00808000eac8783b */ /* 0x000ff00000000200 */
[----:B------:R-:W2:Y:S01]  /*be20*/  LDSM.16.M88.4 R204, [R229] ;  /* 0x00000000e5cc783b */ /* 0x000ea20000000200 */
[-C--:B-1----:R-:W-:Y:S07]  /*be30*/  HMMA.16816.F32 R4, R140, R212.reuse, R4 ;  /* 0x000000d48c04723c */ /* 0x082fee0000001804 */
[----:B------:R-:W1:Y:S01]  /*be40*/  LDSM.16.M88.4 R192, [R234+0xa080] ;  /* 0x00a08000eac0783b */ /* 0x000e620000000200 */
[C---:B------:R-:W-:Y:S07]  /*be50*/  HMMA.16816.F32 R8, R216.reuse, R212, R8 ;  /* 0x000000d4d808723c */ /* 0x040fee0000001808 */
[----:B------:R-:W1:Y:S01]  /*be60*/  LDSM.16.M88.4 R208, [R229+0x800] ;  /* 0x00080000e5d0783b */ /* 0x000e620000000200 */
[-C--:B------:R-:W-:Y:S08]  /*be70*/  HMMA.16816.F32 R12, R216, R214.reuse, R12 ;  /* 0x000000d6d80c723c */ /* 0x080ff0000000180c */
[C---:B------:R-:W-:Y:S01]  /*be80*/  HMMA.16816.F32 R16, R140.reuse, R214, R16 ;  /* 0x000000d68c10723c */ /* 0x040fe20000001810 */
[----:B------:R-:W1:Y:S07]  /*be90*/  LDSM.16.M88.4 R212, [R229+0x1000] ;  /* 0x00100000e5d4783b */ /* 0x000e6e0000000200 */
[-C--:B----4-:R-:W-:Y:S08]  /*bea0*/  HMMA.16816.F32 R20, R140, R220.reuse, R20 ;  /* 0x000000dc8c14723c */ /* 0x090ff00000001814 */
[C---:B------:R-:W-:Y:S08]  /*beb0*/  HMMA.16816.F32 R24, R216.reuse, R220, R24 ;  /* 0x000000dcd818723c */ /* 0x040ff00000001818 */
[-C--:B------:R-:W-:Y:S08]  /*bec0*/  HMMA.16816.F32 R28, R216, R222.reuse, R28 ;  /* 0x000000ded81c723c */ /* 0x080ff0000000181c */
[C---:B------:R-:W-:Y:S01]  /*bed0*/  HMMA.16816.F32 R32, R140.reuse, R222, R32 ;  /* 0x000000de8c20723c */ /* 0x040fe20000001820 */
[----:B------:R-:W-:Y:S07]  /*bee0*/  LDSM.16.M88.4 R220, [R224+0x7080] ;  /* 0x00708000e0dc783b */ /* 0x000fee0000000200 */
[-C--:B--2---:R-:W-:Y:S08]  /*bef0*/  HMMA.16816.F32 R36, R140, R196.reuse, R36 ;  /* 0x000000c48c24723c */ /* 0x084ff00000001824 */
[C---:B------:R-:W-:Y:S08]  /*bf00*/  HMMA.16816.F32 R40, R216.reuse, R196, R40 ;  /* 0x000000c4d828723c */ /* 0x040ff00000001828 */
[-C--:B------:R-:W-:Y:S01]  /*bf10*/  HMMA.16816.F32 R44, R216, R198.reuse, R44 ;  /* 0x000000c6d82c723c */ /* 0x080fe2000000182c */
[----:B------:R-:W-:Y:S07]  /*bf20*/  LDSM.16.M88.4 R216, [R231+0xe080] ;  /* 0x00e08000e7d8783b */ /* 0x000fee0000000200 */
[----:B------:R-:W-:Y:S01]  /*bf30*/  HMMA.16816.F32 R48, R140, R198, R48 ;  /* 0x000000c68c30723c */ /* 0x000fe20000001830 */
[----:B------:R-:W-:Y:S07]  /*bf40*/  LDSM.16.M88.4 R140, [R231+0xc080] ;  /* 0x00c08000e78c783b */ /* 0x000fee0000000200 */
[-C--:B------:R-:W-:Y:S01]  /*bf50*/  HMMA.16816.F32 R4, R200, R204.reuse, R4 ;  /* 0x000000ccc804723c */ /* 0x080fe20000001804 */
        /* <DEDUP_REMOVED lines=15> */
[----:B------:R-:W4:Y:S07]  /*c050*/  LDSM.16.M88.4 R200, [R233+0xc080] ;  /* 0x00c08000e9c8783b */ /* 0x000f2e0000000200 */
        /* <DEDUP_REMOVED lines=17> */
[-C--:B----4-:R-:W-:Y:S01]  /*c170*/  HMMA.16816.F32 R4, R200, R204.reuse, R4 ;  /* 0x000000ccc804723c */ /* 0x090fe20000001804 */
        /* <DEDUP_REMOVED lines=13> */
[----:B------:R-:W4:Y:S07]  /*c250*/  LDSM.16.M88.4 R208, [R234+0xc080] ;  /* 0x00c08000ead0783b */ /* 0x000f2e0000000200 */
[----:B------:R-:W-:Y:S01]  /*c260*/  HMMA.16816.F32 R48, R200, R214, R48 ;  /* 0x000000d6c830723c */ /* 0x000fe20000001830 */
[----:B------:R-:W3:Y:S07]  /*c270*/  LDSM.16.M88.4 R200, [R236+0xe080] ;  /* 0x00e08000ecc8783b */ /* 0x000eee0000000200 */
        /* <DEDUP_REMOVED lines=12> */
[-C--:B----4-:R-:W-:Y:S08]  /*c340*/  HMMA.16816.F32 R4, R208, R220.reuse, R4 ;  /* 0x000000dcd004723c */ /* 0x090ff00000001804 */
        /* <DEDUP_REMOVED lines=30> */
[----:B------:R-:W-:Y:S01]  /*c530*/  MUFU.TANH R197, R10 ;  /* 0x0000000a00c57308 */ /* 0x000fe20000002400 */
[----:B--2---:R-:W-:Y:S09]  /*c540*/  FMNMX.FTZ R0, R196, R138, !PT ;  /* 0x0000008ac4007209 */ /* 0x004ff20007810000 */
[----:B------:R2:W-:Y:S01]  /*c550*/  MUFU.TANH R198, R11 ;  /* 0x0000000b00c67308 */ /* 0x0005e20000002400 */
[----:B---3--:R-:W-:Y:S09]  /*c560*/  FMNMX.FTZ R0, R195, R0, !PT ;  /* 0x00000000c3007209 */ /* 0x008ff20007810000 */
[----:B------:R-:W3:Y:S10]  /*c570*/  MUFU.TANH R16, R16 ;  /* 0x0000001000107308 */ /* 0x000ef40000002400 */
[----:B------:R-:W4:Y:S01]  /*c580*/  MUFU.TANH R17, R17 ;  /* 0x0000001100117308 */ /* 0x000f220000002400 */
[----:B--2---:R-:W2:Y:S01]  /*c590*/  LDSM.16.M88.4 R8, [R229+0x2800] ;  /* 0x00280000e508783b */ /* 0x004ea20000000200 */
[-C--:B-1----:R-:W-:Y:S01]  /*c5a0*/  HMMA.16816.F32 R20, R208, R4.reuse, R20 ;  /* 0x00000004d014723c */ /* 0x082fe20000001814 */
[----:B------:R-:W-:Y:S07]  /*c5b0*/  DEPBAR.LE SB0, 0x0 ;  /* 0x000080000000791a */ /* 0x000fee0000000000 */
[----:B------:R-:W1:Y:S01]  /*c5c0*/  MUFU.TANH R12, R12 ;  /* 0x0000000c000c7308 */ /* 0x000e620000002400 */
[----:B------:R-:W-:Y:S01]  /*c5d0*/  BAR.SYNC.DEFER_BLOCKING 0x0 ;  /* 0x0000000000007b1d */ /* 0x000fe20000010000 */
[C---:B------:R-:W-:Y:S05]  /*c5e0*/  HMMA.16816.F32 R24, R200.reuse, R4, R24 ;  /* 0x00000004c818723c */ /* 0x040fea0000001818 */
[----:B---3--:R-:W-:Y:S03]  /*c5f0*/  FMNMX.FTZ R137, R16, R137, !PT ;  /* 0x0000008910897209 */ /* 0x008fe60007810000 */
[----:B------:R-:W3:Y:S01]  /*c600*/  MUFU.TANH R13, R13 ;  /* 0x0000000d000d7308 */ /* 0x000ee20000002400 */
[-C--:B------:R-:W-:Y:S03]  /*c610*/  HMMA.16816.F32 R28, R200, R6.reuse, R28 ;  /* 0x00000006c81c723c */ /* 0x080fe6000000181c */
[----:B----4-:R-:W-:Y:S05]  /*c620*/  FMNMX.FTZ R137, R17, R137, !PT ;  /* 0x0000008911897209 */ /* 0x010fea0007810000 */
        /* <DEDUP_REMOVED lines=9> */
[-C--:B--2---:R-:W-:Y:S03]  /*c6c0*/  HMMA.16816.F32 R36, R208, R8.reuse, R36 ;  /* 0x00000008d024723c */ /* 0x084fe60000001824 */
[----:B---3--:R-:W-:Y:S01]  /*c6d0*/  FMNMX.FTZ R0, R13, R0, !PT ;  /* 0x000000000d007209 */ /* 0x008fe20007810000 */
[----:B------:R-:W-:Y:S02]  /*c6e0*/  FMUL.FTZ R26, R26, c[0x0][0x320] ;  /* 0x0000c8001a1a7a20 */ /* 0x000fe40000410000 */
[----:B------:R2:W2:Y:S01]  /*c6f0*/  MUFU.TANH R205, R21 ;  /* 0x0000001500cd7308 */ /* 0x0004a20000002400 */
[----:B------:R-:W-:Y:S01]  /*c700*/  FMUL.FTZ R27, R27, c[0x0][0x320] ;  /* 0x0000c8001b1b7a20 */ /* 0x000fe20000410000 */
[C---:B------:R-:W-:Y:S01]  /*c710*/  HMMA.16816.F32 R40, R200.reuse, R8, R40 ;  /* 0x00000008c828723c */ /* 0x040fe20000001828 */
[----:B------:R-:W3:Y:S03]  /*c720*/  LDL.64 R8, [R1+0x38] ;  /* 0x0000380001087983 */ /* 0x000ee60000100a00 */
[----:B------:R-:W-:Y:S01]  /*c730*/  FMUL.FTZ R32, R32, c[0x0][0x320] ;  /* 0x0000c80020207a20 */ /* 0x000fe20000410000 */
[----:B----4-:R-:W-:Y:S01]  /*c740*/  FMNMX.FTZ R3, R18, R3, !PT ;  /* 0x0000000312037209 */ /* 0x010fe20007810000 */
[----:B------:R-:W-:Y:S02]  /*c750*/  FMUL.FTZ R24, R24, c[0x0][0x320] ;  /* 0x0000c80018187a20 */ /* 0x000fe40000410000 */
[----:B------:R-:W-:Y:S01]  /*c760*/  MUFU.TANH R215, R22 ;  /* 0x0000001600d77308 */ /* 0x000fe20000002400 */
[-C--:B------:R-:W-:Y:S03]  /*c770*/  HMMA.16816.F32 R44, R200, R10.reuse, R44 ;  /* 0x0000000ac82c723c */ /* 0x080fe6000000182c */
[----:B------:R-:W-:Y:S01]  /*c780*/  FMUL.FTZ R33, R33, c[0x0][0x320] ;  /* 0x0000c80021217a20 */ /* 0x000fe20000410000 */
[----:B-1----:R-:W-:Y:S01]  /*c790*/  FMNMX.FTZ R137, R206, R137, !PT ;  /* 0x00000089ce897209 */ /* 0x002fe20007810000 */
[----:B------:R-:W-:Y:S02]  /*c7a0*/  FMUL.FTZ R34, R34, c[0x0][0x320] ;  /* 0x0000c80022227a20 */ /* 0x000fe40000410000 */
[----:B------:R-:W-:Y:S01]  /*c7b0*/  FMUL.FTZ R36, R36, c[0x0][0x320] ;  /* 0x0000c80024247a20 */ /* 0x000fe20000410000 */
[----:B------:R-:W-:Y:S01]  /*c7c0*/  HMMA.16816.F32 R48, R208, R10, R48 ;  /* 0x0000000ad030723c */ /* 0x000fe20000001830 */
[----:B------:R1:W-:Y:S03]  /*c7d0*/  MUFU.TANH R214, R23 ;  /* 0x0000001700d67308 */ /* 0x0003e60000002400 */
[----:B------:R-:W-:Y:S01]  /*c7e0*/  FMUL.FTZ R37, R37, c[0x0][0x320] ;  /* 0x0000c80025257a20 */ /* 0x000fe20000410000 */
[----:B--2---:R-:W-:Y:S01]  /*c7f0*/  MOV R21, c[0x0][0x1e4] ;  /* 0x0000790000157a02 */ /* 0x004fe20000000f00 */
[----:B------:R-:W-:Y:S01]  /*c800*/  FMUL.FTZ R38, R38, c[0x0][0x320] ;  /* 0x0000c80026267a20 */ /* 0x000fe20000410000 */
[----:B------:R-:W-:Y:S01]  /*c810*/  FMNMX.FTZ R137, R205, R137, !PT ;  /* 0x00000089cd897209 */ /* 0x000fe20007810000 */
[----:B------:R-:W-:Y:S01]  /*c820*/  FMUL.FTZ R39, R39, c[0x0][0x320] ;  /* 0x0000c80027277a20 */ /* 0x000fe20000410000 */
[----:B------:R-:W-:Y:S02]  /*c830*/  MOV R10, c[0x0][0x1e0] ;  /* 0x00007800000a7a02 */ /* 0x000fe40000000f00 */
        /* <DEDUP_REMOVED lines=9> */
[----:B-1----:R-:W4:Y:S01]  /*c8d0*/  LDL.64 R22, [R1+0x30] ;  /* 0x0000300001167983 */ /* 0x002f220000100a00 */
        /* <DEDUP_REMOVED lines=11> */
[----:B------:R-:W-:Y:S09]  /*c990*/  FMUL.FTZ R31, R31, c[0x0][0x320] ;  /* 0x0000c8001f1f7a20 */ /* 0x000ff20000410000 */
[----:B------:R-:W2:Y:S01]  /*c9a0*/  MUFU.TANH R216, R25 ;  /* 0x0000001900d87308 */ /* 0x000ea20000002400 */
[----:B-1----:R-:W-:Y:S09]  /*c9b0*/  FMNMX.FTZ R0, R217, R0, !PT ;  /* 0x00000000d9007209 */ /* 0x002ff20007810000 */
[----:B------:R-:W1:Y:S01]  /*c9c0*/  MUFU.TANH R221, R36 ;  /* 0x0000002400dd7308 */ /* 0x000e620000002400 */
[----:B--2---:R-:W-:Y:S09]  /*c9d0*/  FMNMX.FTZ R137, R204, R137, !PT ;  /* 0x00000089cc897209 */ /* 0x004ff20007810000 */
[----:B------:R-:W2:Y:S01]  /*c9e0*/  MUFU.TANH R218, R28 ;  /* 0x0000001c00da7308 */ /* 0x000ea20000002400 */
[----:B------:R-:W-:Y:S09]  /*c9f0*/  FMNMX.FTZ R0, R216, R0, !PT ;  /* 0x00000000d8007209 */ /* 0x000ff20007810000 */
        /* <DEDUP_REMOVED lines=10> */
[----:B------:R2:W-:Y:S01]  /*caa0*/  MUFU.TANH R251, R50 ;  /* 0x0000003200fb7308 */ /* 0x0005e20000002400 */
[----:B------:R-:W-:Y:S09]  /*cab0*/  FMNMX.FTZ R0, R40, R0, !PT ;  /* 0x0000000028007209 */ /* 0x000ff20007810000 */
[----:B------:R-:W2:Y:S01]  /*cac0*/  MUFU.TANH R247, R44 ;  /* 0x0000002c00f77308 */ /* 0x000ea20000002400 */
[----:B-1----:R-:W-:Y:S05]  /*cad0*/  FMNMX.FTZ R137, R245, R137, !PT ;  /* 0x00000089f5897209 */ /* 0x002fea0007810000 */
[----:B------:R-:W1:Y:S04]  /*cae0*/  SHFL.BFLY PT, R4, R137, 0x2, 0x1f ;  /* 0x0c401f0089047f89 */ /* 0x000e6800000e0000 */
[----:B------:R-:W1:Y:S01]  /*caf0*/  MUFU.TANH R19, R19 ;  /* 0x0000001300137308 */ /* 0x000e620000002400 */
[----:B--2---:R-:W-:Y:S04]  /*cb00*/  MOV R50, R133 ;  /* 0x0000008500327202 */ /* 0x004fe80000000f00 */
[----:B------:R-:W-:Y:S05]  /*cb10*/  FMNMX.FTZ R0, R50, R0, !PT ;  /* 0x0000000032007209 */ /* 0x000fea0007810000 */
[----:B------:R-:W2:Y:S01]  /*cb20*/  MUFU.TANH R248, R45 ;  /* 0x0000002d00f87308 */ /* 0x000ea20000002400 */
[----:B------:R-:W-:Y:S09]  /*cb30*/  FMNMX.FTZ R0, R247, R0, !PT ;  /* 0x00000000f7007209 */ /* 0x000ff20007810000 */
[----:B------:R-:W2:Y:S01]  /*cb40*/  MUFU.TANH R207, R34 ;  /* 0x0000002200cf7308 */ /* 0x000ea20000002400 */
[----:B-1----:R-:W-:Y:S02]  /*cb50*/  FMNMX.FTZ R137, R137, R4, !PT ;  /* 0x0000000489897209 */ /* 0x002fe40007810000 */
[----:B------:R-:W-:Y:S02]  /*cb60*/  FMNMX.FTZ R3, R19, R3, !PT ;  /* 0x0000000313037209 */ /* 0x000fe40007810000 */
[----:B------:R-:W-:Y:S01]  /*cb70*/  FMNMX.FTZ R4, R197, R139, !PT ;  /* 0x0000008bc5047209 */ /* 0x000fe20007810000 */
[----:B------:R-:W1:Y:S01]  /*cb80*/  SHFL.BFLY PT, R6, R137, 0x1, 0x1f ;  /* 0x0c201f0089067f89 */ /* 0x000e6200000e0000 */
[----:B------:R-:W-:Y:S03]  /*cb90*/  FMNMX.FTZ R3, R215, R3, !PT ;  /* 0x00000003d7037209 */ /* 0x000fe60007810000 */
[----:B------:R-:W1:Y:S01]  /*cba0*/  MUFU.TANH R212, R35 ;  /* 0x0000002300d47308 */ /* 0x000e620000002400 */
[----:B------:R-:W-:Y:S02]  /*cbb0*/  FMNMX.FTZ R4, R198, R4, !PT ;  /* 0x00000004c6047209 */ /* 0x000fe40007810000 */
[----:B------:R-:W-:Y:S02]  /*cbc0*/  FMNMX.FTZ R3, R214, R3, !PT ;  /* 0x00000003d6037209 */ /* 0x000fe40007810000 */
[----:B--2---:R-:W-:Y:S05]  /*cbd0*/  FMNMX.FTZ R0, R248, R0, !PT ;  /* 0x00000000f8007209 */ /* 0x004fea0007810000 */
[----:B------:R-:W2:Y:S01]  /*cbe0*/  MUFU.TANH R246, R38 ;  /* 0x0000002600f67308 */ /* 0x000ea20000002400 */
[----:B------:R-:W2:Y:S01]  /*cbf0*/  SHFL.BFLY PT, R135, R0, 0x2, 0x1f ;  /* 0x0c401f0000877f89 */ /* 0x000ea200000e0000 */
[----:B------:R-:W-:Y:S08]  /*cc00*/  FMNMX.FTZ R3, R207, R3, !PT ;  /* 0x00000003cf037209 */ /* 0x000ff00007810000 */
[----:B------:R-:W2:Y:S01]  /*cc10*/  MUFU.TANH R249, R39 ;  /* 0x0000002700f97308 */ /* 0x000ea20000002400 */
[----:B-1----:R-:W-:Y:S01]  /*cc20*/  FMNMX.FTZ R137, R137, R6, !PT ;  /* 0x0000000689897209 */ /* 0x002fe20007810000 */
[----:B------:R-:W-:Y:S01]  /*cc30*/  @P5 IMAD.WIDE.U32 R6, R242, c[0x0][0x1e0], RZ ;  /* 0x00007800f2065a25 */ /* 0x000fe200078e00ff */
[----:B------:R-:W-:Y:S03]  /*cc40*/  FMNMX.FTZ R3, R212, R3, !PT ;  /* 0x00000003d4037209 */ /* 0x000fe60007810000 */
[----:B------:R-:W-:Y:S04]  /*cc50*/  FMUL.FTZ R142, R137, c[0x0][0x2d0] ;  /* 0x0000b400898e7a20 */ /* 0x000fe80000410000 */
[----:B------:R-:W1:Y:S01]  /*cc60*/  MUFU.TANH R14, R14 ;  /* 0x0000000e000e7308 */ /* 0x000e620000002400 */
[----:B--2---:R-:W-:Y:S02]  /*cc70*/  FMNMX.FTZ R3, R246, R3, !PT ;  /* 0x00000003f6037209 */ /* 0x004fe40007810000 */
[----:B------:R-:W-:Y:S07]  /*cc80*/  FMNMX.FTZ R135, R0, R135, !PT ;  /* 0x0000008700877209 */ /* 0x000fee0007810000 */
[----:B------:R-:W2:Y:S01]  /*cc90*/  MUFU.TANH R15, R15 ;  /* 0x0000000f000f7308 */ /* 0x000ea20000002400 */
[----:B------:R-:W-:Y:S04]  /*cca0*/  FMNMX.FTZ R3, R249, R3, !PT ;  /* 0x00000003f9037209 */ /* 0x000fe80007810000 */
[----:B------:R-:W-:Y:S05]  /*ccb0*/  FMNMX.FTZ R3, R251, R3, !PT ;  /* 0x00000003fb037209 */ /* 0x000fea0007810000 */
[----:B------:R-:W2:Y:S01]  /*ccc0*/  MUFU.TANH R49, R51 ;  /* 0x0000003300317308 */ /* 0x000ea20000002400 */
[----:B-1----:R-:W-:Y:S09]  /*ccd0*/  FMNMX.FTZ R4, R14, R4, !PT ;  /* 0x000000040e047209 */ /* 0x002ff20007810000 */
[----:B------:R-:W1:Y:S01]  /*cce0*/  MUFU.TANH R201, R26 ;  /* 0x0000001a00c97308 */ /* 0x000e620000002400 */
[----:B--2---:R-:W-:Y:S09]  /*ccf0*/  FMNMX.FTZ R0, R15, R4, !PT ;  /* 0x000000040f007209 */ /* 0x004ff20007810000 */
[----:B------:R-:W2:Y:S01]  /*cd00*/  MUFU.TANH R200, R27 ;  /* 0x0000001b00c87308 */ /* 0x000ea20000002400 */
[----:B------:R-:W-:Y:S05]  /*cd10*/  FMNMX.FTZ R3, R49, R3, !PT ;  /* 0x0000000331037209 */ /* 0x000fea0007810000 */
[----:B------:R-:W3:Y:S04]  /*cd20*/  SHFL.BFLY PT, R5, R3, 0x2, 0x1f ;  /* 0x0c401f0003057f89 */ /* 0x000ee800000e0000 */
[----:B------:R-:W3:Y:S01]  /*cd30*/  MUFU.TANH R202, R30 ;  /* 0x0000001e00ca7308 */ /* 0x000ee20000002400 */
[----:B-1----:R-:W-:Y:S01]  /*cd40*/  FMNMX.FTZ R4, R201, R0, !PT ;  /* 0x00000000c9047209 */ /* 0x002fe20007810000 */
[----:B------:R-:W-:Y:S08]  /*cd50*/  FMUL.FTZ R0, R47, c[0x0][0x320] ;  /* 0x0000c8002f007a20 */ /* 0x000ff00000410000 */
[----:B------:R1:W-:Y:S01]  /*cd60*/  MUFU.TANH R141, R0 ;  /* 0x00000000008d7308 */ /* 0x0003e20000002400 */
[----:B--2---:R-:W-:Y:S09]  /*cd70*/  FMNMX.FTZ R4, R200, R4, !PT ;  /* 0x00000004c8047209 */ /* 0x004ff20007810000 */
[----:B------:R-:W2:Y:S01]  /*cd80*/  MUFU.TANH R203, R31 ;  /* 0x0000001f00cb7308 */ /* 0x000ea20000002400 */
[----:B---3--:R-:W-:Y:S02]  /*cd90*/  FMNMX.FTZ R3, R3, R5, !PT ;  /* 0x0000000503037209 */ /* 0x008fe40007810000 */
[----:B------:R-:W-:Y:S01]  /*cda0*/  FMNMX.FTZ R4, R202, R4, !PT ;  /* 0x00000004ca047209 */ /* 0x000fe20007810000 */
[----:B------:R-:W3:Y:S06]  /*cdb0*/  SHFL.BFLY PT, R5, R135, 0x1, 0x1f ;  /* 0x0c201f0087057f89 */ /* 0x000eec00000e0000 */
[----:B------:R-:W3:Y:S01]  /*cdc0*/  MUFU.TANH R250, R42 ;  /* 0x0000002a00fa7308 */ /* 0x000ee20000002400 */
[----:B-1----:R-:W-:Y:S01]  /*cdd0*/  FADD.FTZ R0, -R137, R2 ;  /* 0x0000000289007221 */ /* 0x002fe20000010100 */
[----:B------:R-:W1:Y:S03]  /*cde0*/  SHFL.BFLY PT, R136, R3, 0x1, 0x1f ;  /* 0x0c201f0003887f89 */ /* 0x000e6600000e0000 */
[----:B------:R-:W-:Y:S05]  /*cdf0*/  FMUL.FTZ R0, R0, c[0x0][0x2d0] ;  /* 0x0000b40000007a20 */ /* 0x000fea0000410000 */
[----:B------:R-:W4:Y:S01]  /*ce00*/  MUFU.TANH R252, R43 ;  /* 0x0000002b00fc7308 */ /* 0x000f220000002400 */
[----:B--2---:R-:W-:Y:S01]  /*ce10*/  FMNMX.FTZ R2, R203, R4, !PT ;  /* 0x00000004cb027209 */ /* 0x004fe20007810000 */
[----:B------:R-:W-:Y:S08]  /*ce20*/  FFMA.FTZ R4, R192, c[0x0][0x2d0], -R142 ;  /* 0x0000b400c0047a23 */ /* 0x000ff0000001088e */
[----:B------:R2:W2:Y:S01]  /*ce30*/  MUFU.EX2 R134, R0 ;  /* 0x0000000000867308 */ /* 0x0004a20000000800 */
[----:B---3--:R-:W-:Y:S02]  /*ce40*/  FMNMX.FTZ R135, R135, R5, !PT ;  /* 0x0000000587877209 */ /* 0x008fe40007810000 */
[----:B------:R-:W-:Y:S03]  /*ce50*/  FMNMX.FTZ R2, R250, R2, !PT ;  /* 0x00000002fa027209 */ /* 0x000fe60007810000 */
[----:B------:R-:W-:Y:S01]  /*ce60*/  FMUL.FTZ R192, R135, c[0x0][0x2d0] ;  /* 0x0000b40087c07a20 */ /* 0x000fe20000410000 */
[----:B-1----:R-:W-:Y:S03]  /*ce70*/  FMNMX.FTZ R136, R3, R136, !PT ;  /* 0x0000008803887209 */ /* 0x002fe60007810000 */
[----:B------:R-:W1:Y:S01]  /*ce80*/  MUFU.TANH R140, R46 ;  /* 0x0000002e008c7308 */ /* 0x000e620000002400 */
[----:B----4-:R-:W-:Y:S09]  /*ce90*/  @P5 MOV R5, R23 ;  /* 0x0000001700055202 */ /* 0x010ff20000000f00 */
[----:B------:R3:W4:Y:S01]  /*cea0*/  MUFU.EX2 R223, R4 ;  /* 0x0000000400df7308 */ /* 0x0007220000000800 */
[----:B--2---:R-:W-:Y:S01]  /*ceb0*/  FMNMX.FTZ R0, R252, R2, !PT ;  /* 0x00000002fc007209 */ /* 0x004fe20007810000 */
[----:B------:R-:W-:Y:S02]  /*cec0*/  FADD.FTZ R2, -R136, R132 ;  /* 0x0000008488027221 */ /* 0x000fe40000010100 */
[----:B------:R-:W-:Y:S02]  /*ced0*/  FMUL.FTZ R32, R134, R172 ;  /* 0x000000ac86207220 */ /* 0x000fe40000410000 */
[----:B------:R-:W-:Y:S02]  /*cee0*/  FMUL.FTZ R2, R2, c[0x0][0x2d0] ;  /* 0x0000b40002027a20 */ /* 0x000fe40000410000 */
[----:B------:R-:W-:Y:S02]  /*cef0*/  FMUL.FTZ R33, R134, R173 ;  /* 0x000000ad86217220 */ /* 0x000fe40000410000 */
[----:B------:R2:W2:Y:S01]  /*cf00*/  MUFU.EX2 R133, R2 ;  /* 0x0000000200857308 */ /* 0x0004a20000000800 */
[----:B-1----:R-:W-:Y:S01]  /*cf10*/  FMNMX.FTZ R0, R140, R0, !PT ;  /* 0x000000008c007209 */ /* 0x002fe20007810000 */
[C---:B------:R-:W-:Y:S02]  /*cf20*/  FMUL.FTZ R52, R134.reuse, R52 ;  /* 0x0000003486347220 */ /* 0x040fe40000410000 */
[C---:B------:R-:W-:Y:S01]  /*cf30*/  FMUL.FTZ R53, R134.reuse, R53 ;  /* 0x0000003586357220 */ /* 0x040fe20000410000 */
[----:B------:R-:W-:Y:S01]  /*cf40*/  FMNMX.FTZ R0, R141, R0, !PT ;  /* 0x000000008d007209 */ /* 0x000fe20007810000 */
[C---:B------:R-:W-:Y:S02]  /*cf50*/  FMUL.FTZ R64, R134.reuse, R64 ;  /* 0x0000004086407220 */ /* 0x040fe40000410000 */
[C---:B------:R-:W-:Y:S02]  /*cf60*/  FMUL.FTZ R65, R134.reuse, R65 ;  /* 0x0000004186417220 */ /* 0x040fe40000410000 */
[----:B------:R-:W1:Y:S01]  /*cf70*/  SHFL.BFLY PT, R3, R0, 0x2, 0x1f ;  /* 0x0c401f0000037f89 */ /* 0x000e6200000e0000 */
[----:B---3--:R-:W-:Y:S01]  /*cf80*/  @P5 SHF.R.S32.HI R4, RZ, 0x1f, R242 ;  /* 0x0000001fff045819 */ /* 0x008fe200000114f2 */
[C---:B------:R-:W-:Y:S01]  /*cf90*/  FMUL.FTZ R68, R134.reuse, R68 ;  /* 0x0000004486447220 */ /* 0x040fe20000410000 */
[----:B----4-:R-:W-:Y:S01]  /*cfa0*/  MOV R173, R223 ;  /* 0x000000df00ad7202 */ /* 0x010fe20000000f00 */
[C---:B------:R-:W-:Y:S02]  /*cfb0*/  FMUL.FTZ R69, R134.reuse, R69 ;  /* 0x0000004586457220 */ /* 0x040fe40000410000 */
[C---:B------:R-:W-:Y:S02]  /*cfc0*/  FMUL.FTZ R80, R134.reuse, R80 ;  /* 0x0000005086507220 */ /* 0x040fe40000410000 */
[C---:B------:R-:W-:Y:S02]  /*cfd0*/  FMUL.FTZ R81, R134.reuse, R81 ;  /* 0x0000005186517220 */ /* 0x040fe40000410000 */
[C---:B------:R-:W-:Y:S02]  /*cfe0*/  FMUL.FTZ R84, R134.reuse, R84 ;  /* 0x0000005486547220 */ /* 0x040fe40000410000 */
[----:B------:R-:W-:Y:S02]  /*cff0*/  FMUL.FTZ R85, R134, R85 ;  /* 0x0000005586557220 */ /* 0x000fe40000410000 */
[----:B--2---:R-:W-:Y:S02]  /*d000*/  FADD.FTZ R2, -R135, R138 ;  /* 0x0000008a87027221 */ /* 0x004fe40000010100 */
[--C-:B------:R-:W-:Y:S02]  /*d010*/  FFMA.FTZ R138, R206, c[0x0][0x2d0], -R142.reuse ;  /* 0x0000b400ce8a7a23 */ /* 0x100fe4000001088e */
[----:B------:R-:W-:Y:S02]  /*d020*/  FMUL.FTZ R2, R2, c[0x0][0x2d0] ;  /* 0x0000b40002027a20 */ /* 0x000fe40000410000 */
[C---:B------:R-:W-:Y:S01]  /*d030*/  FMUL.FTZ R34, R133.reuse, R174 ;  /* 0x000000ae85227220 */ /* 0x040fe20000410000 */
[----:B------:R-:W-:Y:S01]  /*d040*/  MOV R174, R252 ;  /* 0x000000fc00ae7202 */ /* 0x000fe20000000f00 */
[----:B------:R2:W3:Y:S01]  /*d050*/  MUFU.EX2 R132, R2 ;  /* 0x0000000200847308 */ /* 0x0004e20000000800 */
[C---:B------:R-:W-:Y:S01]  /*d060*/  FMUL.FTZ R35, R133.reuse, R175 ;  /* 0x000000af85237220 */ /* 0x040fe20000410000 */
[----:B-1----:R-:W-:Y:S01]  /*d070*/  FMNMX.FTZ R0, R0, R3, !PT ;  /* 0x0000000300007209 */ /* 0x002fe20007810000 */
[C---:B------:R-:W-:Y:S01]  /*d080*/  FMUL.FTZ R51, R133.reuse, R191 ;  /* 0x000000bf85337220 */ /* 0x040fe20000410000 */
[----:B------:R-:W-:Y:S01]  /*d090*/  MOV R175, R250 ;  /* 0x000000fa00af7202 */ /* 0x000fe20000000f00 */
        /* <DEDUP_REMOVED lines=10> */
[--C-:B--2---:R-:W-:Y:S02]  /*d140*/  FFMA.FTZ R2, R143, c[0x0][0x2d0], -R142.reuse ;  /* 0x0000b4008f027a23 */ /* 0x104fe4000001088e */
[----:B------:R-:W-:Y:S02]  /*d150*/  FMUL.FTZ R143, R136, c[0x0][0x2d0] ;  /* 0x0000b400888f7a20 */ /* 0x000fe40000410000 */
[----:B------:R-:W1:Y:S01]  /*d160*/  MUFU.EX2 R48, R2 ;  /* 0x0000000200307308 */ /* 0x000e620000000800 */
[----:B---3--:R-:W-:Y:S02]  /*d170*/  FMUL.FTZ R45, R132, R185 ;  /* 0x000000b9842d7220 */ /* 0x008fe40000410000 */
[--C-:B------:R-:W-:Y:S02]  /*d180*/  FFMA.FTZ R3, R194, c[0x0][0x2d0], -R143.reuse ;  /* 0x0000b400c2037a23 */ /* 0x100fe4000001088f */
        /* <DEDUP_REMOVED lines=11> */
[----:B-1----:R-:W-:Y:S01]  /*d240*/  MOV R169, R48 ;  /* 0x0000003000a97202 */ /* 0x002fe20000000f00 */
[--C-:B------:R-:W-:Y:S02]  /*d250*/  FFMA.FTZ R2, R16, c[0x0][0x2d0], -R142.reuse ;  /* 0x0000b40010027a23 */ /* 0x100fe4000001088e */
[----:B------:R-:W-:Y:S02]  /*d260*/  FMUL.FTZ R16, R134, R156 ;  /* 0x0000009c86107220 */ /* 0x000fe40000410000 */
[----:B------:R1:W-:Y:S01]  /*d270*/  MUFU.EX2 R24, R2 ;  /* 0x0000000200187308 */ /* 0x0003e20000000800 */
[C---:B------:R-:W-:Y:S02]  /*d280*/  FMUL.FTZ R77, R132.reuse, R77 ;  /* 0x0000004d844d7220 */ /* 0x040fe40000410000 */
[C---:B------:R-:W-:Y:S02]  /*d290*/  FMUL.FTZ R88, R132.reuse, R88 ;  /* 0x0000005884587220 */ /* 0x040fe40000410000 */
[--C-:B--2---:R-:W-:Y:S02]  /*d2a0*/  FFMA.FTZ R3, R193, c[0x0][0x2d0], -R143.reuse ;  /* 0x0000b400c1037a23 */ /* 0x104fe4000001088f */
[C---:B------:R-:W-:Y:S02]  /*d2b0*/  FMUL.FTZ R89, R132.reuse, R89 ;  /* 0x0000005984597220 */ /* 0x040fe40000410000 */
[C---:B------:R-:W-:Y:S01]  /*d2c0*/  FMUL.FTZ R92, R132.reuse, R92 ;  /* 0x0000005c845c7220 */ /* 0x040fe20000410000 */
[----:B------:R2:W-:Y:S01]  /*d2d0*/  MUFU.EX2 R44, R3 ;  /* 0x00000003002c7308 */ /* 0x0005e20000000800 */
[----:B------:R-:W-:Y:S02]  /*d2e0*/  FMUL.FTZ R93, R132, R93 ;  /* 0x0000005d845d7220 */ /* 0x000fe40000410000 */
[C---:B------:R-:W-:Y:S02]  /*d2f0*/  FMUL.FTZ R96, R134.reuse, R96 ;  /* 0x0000006086607220 */ /* 0x040fe40000410000 */
[C---:B------:R-:W-:Y:S02]  /*d300*/  FMUL.FTZ R97, R134.reuse, R97 ;  /* 0x0000006186617220 */ /* 0x040fe40000410000 */
[C---:B------:R-:W-:Y:S02]  /*d310*/  FMUL.FTZ R98, R133.reuse, R98 ;  /* 0x0000006285627220 */ /* 0x040fe40000410000 */
[----:B------:R-:W-:Y:S02]  /*d320*/  FMUL.FTZ R99, R133, R99 ;  /* 0x0000006385637220 */ /* 0x000fe40000410000 */
[C---:B------:R-:W-:Y:S02]  /*d330*/  FMUL.FTZ R100, R134.reuse, R100 ;  /* 0x0000006486647220 */ /* 0x040fe40000410000 */
[C---:B------:R-:W-:Y:S02]  /*d340*/  FMUL.FTZ R101, R134.reuse, R101 ;  /* 0x0000006586657220 */ /* 0x040fe40000410000 */
[----:B-1----:R-:W-:Y:S02]  /*d350*/  FFMA.FTZ R2, R17, c[0x0][0x2d0], -R142 ;  /* 0x0000b40011027a23 */ /* 0x002fe4000001088e */
[----:B------:R-:W-:Y:S02]  /*d360*/  FMUL.FTZ R17, R134, R157 ;  /* 0x0000009d86117220 */ /* 0x000fe40000410000 */
[----:B------:R1:W3:Y:S01]  /*d370*/  MUFU.EX2 R11, R2 ;  /* 0x00000002000b7308 */ /* 0x0002e20000000800 */
[C---:B------:R-:W-:Y:S02]  /*d380*/  FMUL.FTZ R102, R133.reuse, R102 ;  /* 0x0000006685667220 */ /* 0x040fe40000410000 */
[C---:B------:R-:W-:Y:S02]  /*d390*/  FMUL.FTZ R103, R133.reuse, R103 ;  /* 0x0000006785677220 */ /* 0x040fe40000410000 */
[--C-:B--2---:R-:W-:Y:S02]  /*d3a0*/  FFMA.FTZ R3, R18, c[0x0][0x2d0], -R143.reuse ;  /* 0x0000b40012037a23 */ /* 0x104fe4000001088f */
[C---:B------:R-:W-:Y:S02]  /*d3b0*/  FMUL.FTZ R18, R133.reuse, R158 ;  /* 0x0000009e85127220 */ /* 0x040fe40000410000 */
[C---:B------:R-:W-:Y:S01]  /*d3c0*/  FMUL.FTZ R104, R132.reuse, R104 ;  /* 0x0000006884687220 */ /* 0x040fe20000410000 */
[----:B------:R2:W-:Y:S01]  /*d3d0*/  MUFU.EX2 R20, R3 ;  /* 0x0000000300147308 */ /* 0x0005e20000000800 */
[C---:B------:R-:W-:Y:S02]  /*d3e0*/  FMUL.FTZ R105, R132.reuse, R105 ;  /* 0x0000006984697220 */ /* 0x040fe40000410000 */
[C---:B------:R-:W-:Y:S02]  /*d3f0*/  FMUL.FTZ R108, R132.reuse, R108 ;  /* 0x0000006c846c7220 */ /* 0x040fe40000410000 */
[----:B------:R-:W-:Y:S02]  /*d400*/  FMUL.FTZ R109, R132, R109 ;  /* 0x0000006d846d7220 */ /* 0x000fe40000410000 */
[C---:B------:R-:W-:Y:S02]  /*d410*/  FMUL.FTZ R112, R134.reuse, R112 ;  /* 0x0000007086707220 */ /* 0x040fe40000410000 */
[C---:B------:R-:W-:Y:S02]  /*d420*/  FMUL.FTZ R113, R134.reuse, R113 ;  /* 0x0000007186717220 */ /* 0x040fe40000410000 */
[C---:B------:R-:W-:Y:S02]  /*d430*/  FMUL.FTZ R114, R133.reuse, R114 ;  /* 0x0000007285727220 */ /* 0x040fe40000410000 */
[C---:B------:R-:W-:Y:S01]  /*d440*/  FMUL.FTZ R115, R133.reuse, R115 ;  /* 0x0000007385737220 */ /* 0x040fe20000410000 */
[----:B-1----:R-:W2:Y:S01]  /*d450*/  SHFL.BFLY PT, R2, R0, 0x1, 0x1f ;  /* 0x0c201f0000027f89 */ /* 0x002ea200000e0000 */
        /* <DEDUP_REMOVED lines=10> */
[C---:B------:R-:W-:Y:S02]  /*d500*/  FMUL.FTZ R130, R133.reuse, R130 ;  /* 0x0000008285827220 */ /* 0x040fe40000410000 */
[----:B------:R-:W-:Y:S01]  /*d510*/  FMUL.FTZ R131, R133, R131 ;  /* 0x0000008385837220 */ /* 0x000fe20000410000 */
[----:B--2---:R-:W-:Y:S01]  /*d520*/  FMNMX.FTZ R3, R0, R2, !PT ;  /* 0x0000000200037209 */ /* 0x004fe20007810000 */
[----:B------:R-:W-:Y:S01]  /*d530*/  @P5 IMAD R2, R4, c[0x0][0x1e0], RZ ;  /* 0x0000780004025a24 */ /* 0x000fe200078e02ff */
[----:B------:R-:W-:Y:S01]  /*d540*/  @P5 MOV R4, R8 ;  /* 0x0000000800045202 */ /* 0x000fe20000000f00 */
[----:B------:R-:W-:Y:S02]  /*d550*/  FFMA.FTZ R0, R19, c[0x0][0x2d0], -R143 ;  /* 0x0000b40013007a23 */ /* 0x000fe4000001088f */
[----:B------:R-:W-:Y:S02]  /*d560*/  @P5 IMAD R2, R242, c[0x0][0x1e4], R2 ;  /* 0x00007900f2025a24 */ /* 0x000fe400078e0202 */
[----:B------:R-:W-:Y:S01]  /*d570*/  @P5 IMAD.WIDE.U32 R4, R6, 0x30, R4 ;  /* 0x0000003006045825 */ /* 0x000fe200078e0004 */
[----:B------:R1:W-:Y:S02]  /*d580*/  MUFU.EX2 R194, R0 ;  /* 0x0000000000c27308 */ /* 0x0003e40000000800 */
[----:B------:R-:W-:Y:S01]  /*d590*/  @P5 IADD3 R2, R7, R2, RZ ;  /* 0x0000000207025210 */ /* 0x000fe20007ffe0ff */
[--C-:B------:R-:W-:Y:S01]  /*d5a0*/  FFMA.FTZ R6, R196, c[0x0][0x2d0], -R192.reuse ;  /* 0x0000b400c4067a23 */ /* 0x100fe200000108c0 */
[----:B---3--:R-:W-:Y:S01]  /*d5b0*/  MOV R196, R11 ;  /* 0x0000000b00c47202 */ /* 0x008fe20000000f00 */
[--C-:B------:R-:W-:Y:S02]  /*d5c0*/  FFMA.FTZ R7, R195, c[0x0][0x2d0], -R192.reuse ;  /* 0x0000b400c3077a23 */ /* 0x100fe400000108c0 */
[----:B------:R-:W-:Y:S02]  /*d5d0*/  @P5 IMAD R2, R2, 0x30, RZ ;  /* 0x0000003002025824 */ /* 0x000fe400078e02ff */
[----:B------:R-:W-:Y:S01]  /*d5e0*/  FFMA.FTZ R11, R12, c[0x0][0x2d0], -R192 ;  /* 0x0000b4000c0b7a23 */ /* 0x000fe200000108c0 */
[----:B------:R2:W3:Y:S01]  /*d5f0*/  MUFU.EX2 R42, R6 ;  /* 0x00000006002a7308 */ /* 0x0004e20000000800 */
[----:B------:R-:W-:Y:S01]  /*d600*/  FMUL.FTZ R12, R132, R152 ;  /* 0x00000098840c7220 */ /* 0x000fe20000410000 */
[----:B------:R-:W-:Y:S01]  /*d610*/  @P5 IADD3 R2, R5, R2, RZ ;  /* 0x0000000205025210 */ /* 0x000fe20007ffe0ff */
[----:B------:R-:W-:Y:S03]  /*d620*/  FMUL.FTZ R19, R133, R159 ;  /* 0x0000009f85137220 */ /* 0x000fe60000410000 */
[----:B------:R-:W-:Y:S02]  /*d630*/  @P5 SHF.L.U64.HI R5, R4, 0x1, R2 ;  /* 0x0000000104055819 */ /* 0x000fe40000010202 */
[C---:B------:R-:W-:Y:S02]  /*d640*/  @P5 SHF.L.U32 R2, R10.reuse, 0x5, RZ ;  /* 0x000000050a025819 */ /* 0x040fe400000006ff */
[----:B------:R4:W4:Y:S01]  /*d650*/  MUFU.EX2 R41, R7 ;  /* 0x0000000700297308 */ /* 0x0009220000000800 */
[----:B------:R-:W-:Y:S01]  /*d660*/  @P5 SHF.L.U64.HI R10, R10, 0x5, R21 ;  /* 0x000000050a0a5819 */ /* 0x000fe20000010215 */
[----:B-1----:R-:W-:Y:S01]  /*d670*/  FADD.FTZ R0, -R3, R139 ;  /* 0x0000008b03007221 */ /* 0x002fe20000010100 */
[----:B------:R-:W-:Y:S03]  /*d680*/  MOV R139, R251 ;  /* 0x000000fb008b7202 */ /* 0x000fe60000000f00 */
[----:B------:R-:W-:Y:S04]  /*d690*/  FMUL.FTZ R0, R0, c[0x0][0x2d0] ;  /* 0x0000b40000007a20 */ /* 0x000fe80000410000 */
[----:B------:R1:W-:Y:S01]  /*d6a0*/  MUFU.EX2 R195, R11 ;  /* 0x0000000b00c37308 */ /* 0x0003e20000000800 */
[----:B------:R-:W-:Y:S01]  /*d6b0*/  FFMA.FTZ R139, R139, c[0x0][0x2d0], -R143 ;  /* 0x0000b4008b8b7a23 */ /* 0x000fe2000001088f */
[----:B--2---:R-:W-:Y:S02]  /*d6c0*/  @P5 SHF.L.U32 R6, R4, 0x1, RZ ;  /* 0x0000000104065819 */ /* 0x004fe400000006ff */
[----:B---3--:R-:W-:Y:S02]  /*d6d0*/  MOV R172, R42 ;  /* 0x0000002a00ac7202 */ /* 0x008fe40000000f00 */
[C---:B------:R-:W-:Y:S02]  /*d6e0*/  @P5 IADD3 R8, P2, R6.reuse, 0x80, RZ ;  /* 0x0000008006085810 */ /* 0x040fe40007f5e0ff */
[----:B------:R-:W-:Y:S02]  /*d6f0*/  @P5 IADD3 R6, P0, R6, c[0x0][0x1c8], RZ ;  /* 0x0000720006065a10 */ /* 0x000fe40007f1e0ff */
[----:B------:R-:W2:Y:S01]  /*d700*/  MUFU.EX2 R0, R0 ;  /* 0x0000000000007308 */ /* 0x000ea20000000800 */
[----:B------:R-:W-:Y:S02]  /*d710*/  @P5 IADD3 R8, P1, R8, c[0x0][0x1c8], RZ ;  /* 0x0000720008085a10 */ /* 0x000fe40007f3e0ff */
[----:B----4-:R-:W-:Y:S02]  /*d720*/  @P5 IADD3.X R7, R5, c[0x0][0x1cc], RZ, P0, !PT ;  /* 0x0000730005075a10 */ /* 0x010fe400007fe4ff */
[----:B------:R-:W-:Y:S02]  /*d730*/  @P5 IADD3.X R9, RZ, c[0x0][0x1cc], R5, P1, P2 ;  /* 0x00007300ff095a10 */ /* 0x000fe40000fe4405 */
[----:B------:R-:W-:Y:S01]  /*d740*/  @P5 IADD3 R4, P0, R6, R2, RZ ;  /* 0x0000000206045210 */ /* 0x000fe20007f1e0ff */
[----:B------:R3:W-:Y:S01]  /*d750*/  @P5 LDGSTS.E.BYPASS.LTC128B.128 [R243+0x5080], [R6.64], !P4 ;  /* 0x0508000006f35fae */ /* 0x0007e2000e101d4e */
[----:B------:R-:W-:Y:S02]  /*d760*/  MOV R168, R41 ;  /* 0x0000002900a87202 */ /* 0x000fe40000000f00 */
[----:B------:R-:W-:Y:S01]  /*d770*/  @P5 IADD3.X R5, R7, R10, RZ, P0, !PT ;  /* 0x0000000a07055210 */ /* 0x000fe200007fe4ff */
[----:B-1----:R-:W-:Y:S01]  /*d780*/  FFMA.FTZ R11, R13, c[0x0][0x2d0], -R192 ;  /* 0x0000b4000d0b7a23 */ /* 0x002fe200000108c0 */
[----:B------:R-:W-:Y:S01]  /*d790*/  ISETP.GT.AND P0, PT, R244, UR4, PT ;  /* 0x00000004f4007c0c */ /* 0x000fe2000bf04270 */
[----:B------:R-:W-:Y:S02]  /*d7a0*/  FMUL.FTZ R13, R132, R153 ;  /* 0x00000099840d7220 */ /* 0x000fe40000410000 */
[----:B------:R1:W-:Y:S01]  /*d7b0*/  @P5 LDGSTS.E.BYPASS.LTC128B.128 [R243+0x6880], [R8.64], !P3 ;  /* 0x0688000008f35fae */ /* 0x0003e2000d901d4e */
[----:B------:R-:W4:Y:S01]  /*d7c0*/  MUFU.EX2 R193, R11 ;  /* 0x0000000b00c17308 */ /* 0x000f220000000800 */
[----:B------:R-:W-:Y:S06]  /*d7d0*/  MOV R244, R242 ;  /* 0x000000f200f47202 */ /* 0x000fec0000000f00 */
[----:B------:R1:W-:Y:S01]  /*d7e0*/  @P5 LDGSTS.E.BYPASS.LTC128B.128 [R243+0x5880], [R4.64], !P4 ;  /* 0x0588000004f35fae */ /* 0x0003e2000e101d4e */
[C---:B--2---:R-:W-:Y:S01]  /*d7f0*/  FMUL.FTZ R30, R0.reuse, R170 ;  /* 0x000000aa001e7220 */ /* 0x044fe20000410000 */
[----:B------:R-:W-:Y:S01]  /*d800*/  MOV R170, R44 ;  /* 0x0000002c00aa7202 */ /* 0x000fe20000000f00 */
[C---:B------:R-:W-:Y:S02]  /*d810*/  FMUL.FTZ R26, R0.reuse, R166 ;  /* 0x000000a6001a7220 */ /* 0x040fe40000410000 */
[C---:B------:R-:W-:Y:S02]  /*d820*/  FMUL.FTZ R27, R0.reuse, R167 ;  /* 0x000000a7001b7220 */ /* 0x040fe40000410000 */
[C---:B------:R-:W-:Y:S01]  /*d830*/  FMUL.FTZ R43, R0.reuse, R183 ;  /* 0x000000b7002b7220 */ /* 0x040fe20000410000 */
[----:B------:R2:W-:Y:S01]  /*d840*/  @P5 LDGSTS.E.BYPASS.LTC128B.128 [R243+0x7080], [R4.64+0x80], !P3 ;  /* 0x0708008004f35fae */ /* 0x0005e2000d901d4e */
[----:B------:R-:W-:Y:S01]  /*d850*/  MOV R183, R245 ;  /* 0x000000f500b77202 */ /* 0x000fe20000000f00 */
[----:B------:R-:W-:Y:S01]  /*d860*/  FMUL.FTZ R31, R0, R171 ;  /* 0x000000ab001f7220 */ /* 0x000fe20000410000 */
[----:B---3--:R-:W-:Y:S01]  /*d870*/  @P5 IADD3 R6, P1, R4, R2, RZ ;  /* 0x0000000204065210 */ /* 0x008fe20007f3e0ff */
[----:B------:R-:W-:Y:S01]  /*d880*/  FMUL.FTZ R2, R3, c[0x0][0x2d0] ;  /* 0x0000b40003027a20 */ /* 0x000fe20000410000 */
[----:B------:R-:W-:Y:S01]  /*d890*/  MOV R171, R222 ;  /* 0x000000de00ab7202 */ /* 0x000fe20000000f00 */
[C---:B------:R-:W-:Y:S01]  /*d8a0*/  FMUL.FTZ R46, R0.reuse, R186 ;  /* 0x000000ba002e7220 */ /* 0x040fe20000410000 */
[----:B------:R-:W-:Y:S01]  /*d8b0*/  @P5 IADD3.X R7, R5, R10, RZ, P1, !PT ;  /* 0x0000000a05075210 */ /* 0x000fe20000ffe4ff */
[C---:B------:R-:W-:Y:S01]  /*d8c0*/  FMUL.FTZ R10, R0.reuse, R150 ;  /* 0x00000096000a7220 */ /* 0x040fe20000410000 */
[----:B----4-:R-:W-:Y:S01]  /*d8d0*/  F2FP.PACK_AB R150, R193, R195 ;  /* 0x000000c3c196723e */ /* 0x010fe200000000ff */
[----:B------:R-:W-:Y:S02]  /*d8e0*/  FMUL.FTZ R11, R0, R151 ;  /* 0x00000097000b7220 */ /* 0x000fe40000410000 */
[----:B------:R3:W-:Y:S01]  /*d8f0*/  @P5 LDGSTS.E.BYPASS.LTC128B.128 [R243+0x6080], [R6.64], !P4 ;  /* 0x0608000006f35fae */ /* 0x0007e2000e101d4e */
[--C-:B-1----:R-:W-:Y:S01]  /*d900*/  FFMA.FTZ R8, R197, c[0x0][0x2d0], -R2.reuse ;  /* 0x0000b400c5087a23 */ /* 0x102fe20000010802 */
[----:B------:R-:W-:Y:S01]  /*d910*/  MOV R197, R20 ;  /* 0x0000001400c57202 */ /* 0x000fe20000000f00 */
[----:B------:R-:W-:Y:S02]  /*d920*/  FMUL.FTZ R9, R132, R149 ;  /* 0x0000009584097220 */ /* 0x000fe40000410000 */
[----:B------:R1:W-:Y:S01]  /*d930*/  MUFU.EX2 R209, R8 ;  /* 0x0000000800d17308 */ /* 0x0003e20000000800 */
[C---:B------:R-:W-:Y:S02]  /*d940*/  FMUL.FTZ R47, R0.reuse, R187 ;  /* 0x000000bb002f7220 */ /* 0x040fe40000410000 */
[----:B------:R3:W-:Y:S01]  /*d950*/  @P5 LDGSTS.E.BYPASS.LTC128B.128 [R243+0x7880], [R6.64+0x80], !P3 ;  /* 0x0788008006f35fae */ /* 0x0007e2000d901d4e */
[C---:B------:R-:W-:Y:S02]  /*d960*/  FMUL.FTZ R58, R0.reuse, R58 ;  /* 0x0000003a003a7220 */ /* 0x040fe40000410000 */
[C---:B------:R-:W-:Y:S02]  /*d970*/  FMUL.FTZ R59, R0.reuse, R59 ;  /* 0x0000003b003b7220 */ /* 0x040fe40000410000 */
[----:B------:R-:W-:Y:S02]  /*d980*/  FMUL.FTZ R62, R0, R62 ;  /* 0x0000003e003e7220 */ /* 0x000fe40000410000 */
[----:B--2---:R-:W-:Y:S01]  /*d990*/  FMUL.FTZ R5, R134, R145 ;  /* 0x0000009186057220 */ /* 0x004fe20000410000 */
[----:B------:R-:W-:Y:S01]  /*d9a0*/  F2FP.PACK_AB R145, R44, R222 ;  /* 0x000000de2c91723e */ /* 0x000fe200000000ff */
[----:B------:R-:W-:Y:S01]  /*d9b0*/  FMUL.FTZ R44, R132, R184 ;  /* 0x000000b8842c7220 */ /* 0x000fe20000410000 */
[----:B------:R-:W2:Y:S01]  /*d9c0*/  LDSM.16.MT88.4 R20, [R225+0x2080] ;  /* 0x00208000e114783b */ /* 0x000ea20000004200 */
[----:B------:R4:W-:Y:S01]  /*d9d0*/  MUFU.EX2 R184, R138 ;  /* 0x0000008a00b87308 */ /* 0x0009e20000000800 */
[----:B------:R-:W-:Y:S01]  /*d9e0*/  FFMA.FTZ R4, R198, c[0x0][0x2d0], -R2 ;  /* 0x0000b400c6047a23 */ /* 0x000fe20000010802 */
[----:B------:R-:W-:Y:S01]  /*d9f0*/  MOV R198, R24 ;  /* 0x0000001800c67202 */ /* 0x000fe20000000f00 */
[----:B------:R-:W-:Y:S02]  /*da00*/  FMUL.FTZ R24, R132, R164 ;  /* 0x000000a484187220 */ /* 0x000fe40000410000 */
[C---:B------:R-:W-:Y:S02]  /*da10*/  FMUL.FTZ R63, R0.reuse, R63 ;  /* 0x0000003f003f7220 */ /* 0x040fe40000410000 */
[----:B------:R-:W2:Y:S01]  /*da20*/  LDSM.16.MT88.4 R36, [R226+0x2080] ;  /* 0x00208000e224783b */ /* 0x000ea20000004200 */
[----:B------:R-:W-:Y:S02]  /*da30*/  FMUL.FTZ R74, R0, R74 ;  /* 0x0000004a004a7220 */ /* 0x000fe40000410000 */
[----:B------:R-:W4:Y:S01]  /*da40*/  MUFU.EX2 R210, R4 ;  /* 0x0000000400d27308 */ /* 0x000f220000000800 */
[C---:B-1----:R-:W-:Y:S01]  /*da50*/  FMUL.FTZ R8, R132.reuse, R148 ;  /* 0x0000009484087220 */ /* 0x042fe20000410000 */
[----:B------:R-:W-:Y:S01]  /*da60*/  F2FP.PACK_AB R148, R41, R42 ;  /* 0x0000002a2994723e */ /* 0x000fe200000000ff */
[----:B------:R-:W-:Y:S01]  /*da70*/  FMUL.FTZ R41, R132, R181 ;  /* 0x000000b584297220 */ /* 0x000fe20000410000 */
[----:B------:R-:W-:Y:S01]  /*da80*/  MOV R181, R249 ;  /* 0x000000f900b57202 */ /* 0x000fe20000000f00 */
[----:B------:R-:W-:Y:S01]  /*da90*/  FMUL.FTZ R42, R0, R182 ;  /* 0x000000b6002a7220 */ /* 0x000fe20000410000 */
[----:B------:R-:W-:Y:S01]  /*daa0*/  MOV R182, R246 ;  /* 0x000000f600b67202 */ /* 0x000fe20000000f00 */
[C---:B---3--:R-:W-:Y:S01]  /*dab0*/  FMUL.FTZ R6, R133.reuse, R146 ;  /* 0x0000009285067220 */ /* 0x048fe20000410000 */
[----:B------:R-:W-:Y:S01]  /*dac0*/  F2FP.PACK_AB R146, R196, R198 ;  /* 0x000000c6c492723e */ /* 0x000fe200000000ff */
[----:B------:R-:W-:Y:S01]  /*dad0*/  FMUL.FTZ R7, R133, R147 ;  /* 0x0000009385077220 */ /* 0x000fe20000410000 */
[----:B------:R-:W-:Y:S01]  /*dae0*/  F2FP.PACK_AB R147, R194, R197 ;  /* 0x000000c5c293723e */ /* 0x000fe200000000ff */
[----:B------:R-:W-:Y:S01]  /*daf0*/  LDSM.16.MT88.4 R156, [R227+0x2080] ;  /* 0x00208000e39c783b */ /* 0x000fe20000004200 */
[C---:B------:R-:W-:Y:S02]  /*db00*/  FMUL.FTZ R75, R0.reuse, R75 ;  /* 0x0000004b004b7220 */ /* 0x040fe40000410000 */
[----:B----4-:R-:W-:Y:S02]  /*db10*/  FFMA.FTZ R138, R205, c[0x0][0x2d0], -R142 ;  /* 0x0000b400cd8a7a23 */ /* 0x010fe4000001088e */
[C---:B------:R-:W-:Y:S02]  /*db20*/  FMUL.FTZ R78, R0.reuse, R78 ;  /* 0x0000004e004e7220 */ /* 0x040fe40000410000 */
[----:B------:R1:W-:Y:S01]  /*db30*/  MUFU.EX2 R185, R138 ;  /* 0x0000008a00b97308 */ /* 0x0003e20000000800 */
[C---:B------:R-:W-:Y:S01]  /*db40*/  FMUL.FTZ R79, R0.reuse, R79 ;  /* 0x0000004f004f7220 */ /* 0x040fe20000410000 */
[----:B------:R-:W-:Y:S01]  /*db50*/  LDSM.16.MT88.4 R164, [R228+0x2880] ;  /* 0x00288000e4a4783b */ /* 0x000fe20000004200 */
[C---:B------:R-:W-:Y:S02]  /*db60*/  FMUL.FTZ R90, R0.reuse, R90 ;  /* 0x0000005a005a7220 */ /* 0x040fe40000410000 */
[----:B------:R-:W-:Y:S01]  /*db70*/  FMUL.FTZ R91, R0, R91 ;  /* 0x0000005b005b7220 */ /* 0x000fe20000410000 */
[----:B------:R-:W-:Y:S01]  /*db80*/  F2FP.PACK_AB R149, R210, R209 ;  /* 0x000000d1d295723e */ /* 0x000fe200000000ff */
[----:B------:R-:W-:Y:S02]  /*db90*/  FFMA.FTZ R4, R14, c[0x0][0x2d0], -R2 ;  /* 0x0000b4000e047a23 */ /* 0x000fe40000010802 */
[C---:B------:R-:W-:Y:S01]  /*dba0*/  FMUL.FTZ R14, R0.reuse, R154 ;  /* 0x0000009a000e7220 */ /* 0x040fe20000410000 */
[----:B------:R-:W0:Y:S01]  /*dbb0*/  LDGDEPBAR ;  /* 0x00000000000079af */ /* 0x000e220000000000 */
[----:B------:R3:W-:Y:S01]  /*dbc0*/  MUFU.EX2 R211, R4 ;  /* 0x0000000400d37308 */ /* 0x0007e20000000800 */
[C---:B------:R-:W-:Y:S02]  /*dbd0*/  FMUL.FTZ R94, R0.reuse, R94 ;  /* 0x0000005e005e7220 */ /* 0x040fe40000410000 */
[C---:B------:R-:W-:Y:S02]  /*dbe0*/  FMUL.FTZ R95, R0.reuse, R95 ;  /* 0x0000005f005f7220 */ /* 0x040fe40000410000 */
[C---:B------:R-:W-:Y:S02]  /*dbf0*/  FMUL.FTZ R106, R0.reuse, R106 ;  /* 0x0000006a006a7220 */ /* 0x040fe40000410000 */
[C---:B------:R-:W-:Y:S02]  /*dc00*/  FMUL.FTZ R107, R0.reuse, R107 ;  /* 0x0000006b006b7220 */ /* 0x040fe40000410000 */
[C---:B------:R-:W-:Y:S02]  /*dc10*/  FMUL.FTZ R110, R0.reuse, R110 ;  /* 0x0000006e006e7220 */ /* 0x040fe40000410000 */
[C---:B------:R-:W-:Y:S02]  /*dc20*/  FMUL.FTZ R111, R0.reuse, R111 ;  /* 0x0000006f006f7220 */ /* 0x040fe40000410000 */
[----:B-1----:R-:W-:Y:S02]  /*dc30*/  FFMA.FTZ R138, R199, c[0x0][0x2d0], -R142 ;  /* 0x0000b400c78a7a23 */ /* 0x002fe4000001088e */
[C---:B------:R-:W-:Y:S02]  /*dc40*/  FMUL.FTZ R122, R0.reuse, R122 ;  /* 0x0000007a007a7220 */ /* 0x040fe40000410000 */
[----:B------:R1:W-:Y:S01]  /*dc50*/  MUFU.EX2 R252, R138 ;  /* 0x0000008a00fc7308 */ /* 0x0003e20000000800 */
[C---:B------:R-:W-:Y:S02]  /*dc60*/  FMUL.FTZ R123, R0.reuse, R123 ;  /* 0x0000007b007b7220 */ /* 0x040fe40000410000 */
[C---:B------:R-:W-:Y:S02]  /*dc70*/  FMUL.FTZ R126, R0.reuse, R126 ;  /* 0x0000007e007e7220 */ /* 0x040fe40000410000 */
[C---:B------:R-:W-:Y:S02]  /*dc80*/  FMUL.FTZ R127, R0.reuse, R127 ;  /* 0x0000007f007f7220 */ /* 0x040fe40000410000 */
[--C-:B---3--:R-:W-:Y:S02]  /*dc90*/  FFMA.FTZ R4, R15, c[0x0][0x2d0], -R2.reuse ;  /* 0x0000b4000f047a23 */ /* 0x108fe40000010802 */
[----:B------:R-:W-:Y:S02]  /*dca0*/  FMUL.FTZ R15, R0, R155 ;  /* 0x0000009b000f7220 */ /* 0x000fe40000410000 */
[----:B------:R3:W4:Y:S01]  /*dcb0*/  MUFU.EX2 R213, R4 ;  /* 0x0000000400d57308 */ /* 0x0007220000000800 */
[----:B------:R-:W2:Y:S01]  /*dcc0*/  LDSM.16.MT88.4 R152, [R228+0x2080] ;  /* 0x00208000e498783b */ /* 0x000ea20000004200 */
[----:B------:R-:W-:Y:S02]  /*dcd0*/  FFMA.FTZ R140, R140, c[0x0][0x2d0], -R2 ;  /* 0x0000b4008c8c7a23 */ /* 0x000fe40000010802 */
[----:B-1----:R-:W-:Y:S06]  /*dce0*/  FFMA.FTZ R138, R204, c[0x0][0x2d0], -R142 ;  /* 0x0000b400cc8a7a23 */ /* 0x002fec000001088e */
[----:B------:R1:W-:Y:S01]  /*dcf0*/  MUFU.EX2 R251, R138 ;  /* 0x0000008a00fb7308 */ /* 0x0003e20000000800 */
[----:B---3--:R-:W-:Y:S01]  /*dd00*/  FMUL.FTZ R4, R134, R144 ;  /* 0x0000009086047220 */ /* 0x008fe20000410000 */
[----:B------:R-:W-:Y:S01]  /*dd10*/  F2FP.PACK_AB R144, R48, R223 ;  /* 0x000000df3090723e */ /* 0x000fe200000000ff */
[C---:B------:R-:W-:Y:S01]  /*dd20*/  FMUL.FTZ R48, R134.reuse, R188 ;  /* 0x000000bc86307220 */ /* 0x040fe20000410000 */
[----:B----4-:R-:W-:Y:S05]  /*dd30*/  F2FP.PACK_AB R151, R213, R211 ;  /* 0x000000d3d597723e */ /* 0x010fea00000000ff */
[-C--:B--2---:R-:W-:Y:S08]  /*dd40*/  HMMA.16816.F32 R4, R144, R20.reuse, R4 ;  /* 0x000000149004723c */ /* 0x084ff00000001804 */
[C---:B------:R-:W-:Y:S04]  /*dd50*/  HMMA.16816.F32 R8, R148.reuse, R20, R8 ;  /* 0x000000149408723c */ /* 0x040fe80000001808 */
[--C-:B-1----:R-:W-:Y:S02]  /*dd60*/  FFMA.FTZ R138, R215, c[0x0][0x2d0], -R143.reuse ;  /* 0x0000b400d78a7a23 */ /* 0x102fe4000001088f */
[----:B------:R-:W-:Y:S01]  /*dd70*/  MUFU.EX2 R215, R139 ;  /* 0x0000008b00d77308 */ /* 0x000fe20000000800 */
[C---:B------:R-:W-:Y:S01]  /*dd80*/  FMUL.FTZ R20, R134.reuse, R160 ;  /* 0x000000a086147220 */ /* 0x040fe20000410000 */
[-C--:B------:R-:W-:Y:S04]  /*dd90*/  HMMA.16816.F32 R12, R148, R22.reuse, R12 ;  /* 0x00000016940c723c */ /* 0x080fe8000000180c */
[----:B------:R-:W-:Y:S04]  /*dda0*/  FMUL.FTZ R21, R134, R161 ;  /* 0x000000a186157220 */ /* 0x000fe80000410000 */
[C---:B------:R-:W-:Y:S01]  /*ddb0*/  HMMA.16816.F32 R16, R144.reuse, R22, R16 ;  /* 0x000000169010723c */ /* 0x040fe20000001810 */
[----:B------:R1:W-:Y:S06]  /*ddc0*/  MUFU.EX2 R250, R138 ;  /* 0x0000008a00fa7308 */ /* 0x0003ec0000000800 */
[C---:B------:R-:W-:Y:S02]  /*ddd0*/  FMUL.FTZ R22, R133.reuse, R162 ;  /* 0x000000a285167220 */ /* 0x040fe40000410000 */
[C---:B------:R-:W-:Y:S02]  /*dde0*/  FMUL.FTZ R23, R133.reuse, R163 ;  /* 0x000000a385177220 */ /* 0x040fe40000410000 */
[----:B------:R-:W-:Y:S01]  /*ddf0*/  LDSM.16.MT88.4 R160, [R226+0x2880] ;  /* 0x00288000e2a0783b */ /* 0x000fe20000004200 */
[----:B------:R-:W-:Y:S04]  /*de00*/  MUFU.EX2 R139, R140 ;  /* 0x0000008c008b7308 */ /* 0x000fe80000000800 */
[-C--:B------:R-:W-:Y:S08]  /*de10*/  HMMA.16816.F32 R20, R144, R36.reuse, R20 ;  /* 0x000000249014723c */ /* 0x080ff00000001814 */
[C---:B------:R-:W-:Y:S04]  /*de20*/  HMMA.16816.F32 R24, R148.reuse, R36, R24 ;  /* 0x000000249418723c */ /* 0x040fe80000001818 */
[--C-:B-1----:R-:W-:Y:S03]  /*de30*/  FFMA.FTZ R138, R214, c[0x0][0x2d0], -R143.reuse ;  /* 0x0000b400d68a7a23 */ /* 0x102fe6000001088f */
[C---:B------:R-:W-:Y:S01]  /*de40*/  FMUL.FTZ R36, R134.reuse, R176 ;  /* 0x000000b086247220 */ /* 0x040fe20000410000 */
[-C--:B------:R-:W-:Y:S01]  /*de50*/  HMMA.16816.F32 R28, R148, R38.reuse, R28 ;  /* 0x00000026941c723c */ /* 0x080fe2000000181c */
[----:B------:R1:W-:Y:S03]  /*de60*/  MUFU.EX2 R249, R138 ;  /* 0x0000008a00f97308 */ /* 0x0003e60000000800 */
[----:B------:R-:W-:Y:S01]  /*de70*/  MOV R176, R248 ;  /* 0x000000f800b07202 */ /* 0x000fe20000000f00 */
[----:B------:R-:W-:Y:S01]  /*de80*/  FMUL.FTZ R37, R134, R177 ;  /* 0x000000b186257220 */ /* 0x000fe20000410000 */
[----:B------:R-:W-:Y:S02]  /*de90*/  MOV R177, R247 ;  /* 0x000000f700b17202 */ /* 0x000fe40000000f00 */
[C---:B------:R-:W-:Y:S07]  /*dea0*/  HMMA.16816.F32 R32, R144.reuse, R38, R32 ;  /* 0x000000269020723c */ /* 0x040fee0000001820 */
[C---:B------:R-:W-:Y:S01]  /*deb0*/  FMUL.FTZ R38, R133.reuse, R178 ;  /* 0x000000b285267220 */ /* 0x040fe20000410000 */
[----:B------:R-:W-:Y:S01]  /*dec0*/  MOV R178, R50 ;  /* 0x0000003200b27202 */ /* 0x000fe20000000f00 */
[C---:B------:R-:W-:Y:S03]  /*ded0*/  FMUL.FTZ R39, R133.reuse, R179 ;  /* 0x000000b385277220 */ /* 0x040fe60000410000 */
[----:B------:R-:W-:Y:S01]  /*dee0*/  FMUL.FTZ R50, R133, R190 ;  /* 0x000000be85327220 */ /* 0x000fe20000410000 */
[----:B------:R-:W-:Y:S01]  /*def0*/  MOV R179, R40 ;  /* 0x0000002800b37202 */ /* 0x000fe20000000f00 */
[----:B------:R-:W-:Y:S01]  /*df00*/  FMUL.FTZ R40, R132, R180 ;  /* 0x000000b484287220 */ /* 0x000fe20000410000 */
[----:B------:R-:W-:Y:S01]  /*df10*/  MOV R180, R49 ;  /* 0x0000003100b47202 */ /* 0x000fe20000000f00 */
[-C--:B------:R-:W-:Y:S03]  /*df20*/  HMMA.16816.F32 R36, R144, R152.reuse, R36 ;  /* 0x000000989024723c */ /* 0x080fe60000001824 */
[--C-:B-1----:R-:W-:Y:S02]  /*df30*/  FFMA.FTZ R138, R207, c[0x0][0x2d0], -R143.reuse ;  /* 0x0000b400cf8a7a23 */ /* 0x102fe4000001088f */
[----:B------:R-:W-:Y:S02]  /*df40*/  FMUL.FTZ R49, R134, R189 ;  /* 0x000000bd86317220 */ /* 0x000fe40000410000 */
[----:B------:R1:W-:Y:S01]  /*df50*/  MUFU.EX2 R248, R138 ;  /* 0x0000008a00f87308 */ /* 0x0003e20000000800 */
[C---:B------:R-:W-:Y:S01]  /*df60*/  HMMA.16816.F32 R40, R148.reuse, R152, R40 ;  /* 0x000000989428723c */ /* 0x040fe20000001828 */
[----:B------:R-:W-:Y:S07]  /*df70*/  LDSM.16.MT88.4 R188, [R228+0x3080] ;  /* 0x00308000e4bc783b */ /* 0x000fee0000004200 */
[-C--:B------:R-:W-:Y:S08]  /*df80*/  HMMA.16816.F32 R44, R148, R154.reuse, R44 ;  /* 0x0000009a942c723c */ /* 0x080ff0000000182c */
[C---:B------:R-:W-:Y:S01]  /*df90*/  HMMA.16816.F32 R48, R144.reuse, R154, R48 ;  /* 0x0000009a9030723c */ /* 0x040fe20000001830 */
[----:B------:R-:W2:Y:S03]  /*dfa0*/  LDSM.16.MT88.4 R152, [R225+0x3880] ;  /* 0x00388000e198783b */ /* 0x000ea60000004200 */
[--C-:B-1----:R-:W-:Y:S04]  /*dfb0*/  FFMA.FTZ R138, R212, c[0x0][0x2d0], -R143.reuse ;  /* 0x0000b400d48a7a23 */ /* 0x102fe8000001088f */
[-C--:B------:R-:W-:Y:S01]  /*dfc0*/  HMMA.16816.F32 R52, R144, R156.reuse, R52 ;  /* 0x0000009c9034723c */ /* 0x080fe20000001834 */
[----:B------:R1:W-:Y:S07]  /*dfd0*/  MUFU.EX2 R247, R138 ;  /* 0x0000008a00f77308 */ /* 0x0003ee0000000800 */
[C---:B------:R-:W-:Y:S08]  /*dfe0*/  HMMA.16816.F32 R56, R148.reuse, R156, R56 ;  /* 0x0000009c9438723c */ /* 0x040ff00000001838 */
[-C--:B------:R-:W-:Y:S08]  /*dff0*/  HMMA.16816.F32 R60, R148, R158.reuse, R60 ;  /* 0x0000009e943c723c */ /* 0x080ff0000000183c */
[C---:B------:R-:W-:Y:S01]  /*e000*/  HMMA.16816.F32 R64, R144.reuse, R158, R64 ;  /* 0x0000009e9040723c */ /* 0x040fe20000001840 */
[----:B------:R-:W3:Y:S03]  /*e010*/  LDSM.16.MT88.4 R156, [R226+0x3880] ;  /* 0x00388000e29c783b */ /* 0x000ee60000004200 */
[--C-:B-1----:R-:W-:Y:S04]  /*e020*/  FFMA.FTZ R138, R217, c[0x0][0x2d0], -R192.reuse ;  /* 0x0000b400d98a7a23 */ /* 0x102fe800000108c0 */
[----:B------:R1:W-:Y:S01]  /*e030*/  MUFU.EX2 R246, R138 ;  /* 0x0000008a00f67308 */ /* 0x0003e20000000800 */
[-C--:B--2---:R-:W-:Y:S08]  /*e040*/  HMMA.16816.F32 R68, R144, R152.reuse, R68 ;  /* 0x000000989044723c */ /* 0x084ff00000001844 */
[C---:B------:R-:W-:Y:S08]  /*e050*/  HMMA.16816.F32 R72, R148.reuse, R152, R72 ;  /* 0x000000989448723c */ /* 0x040ff00000001848 */
[-C--:B------:R-:W-:Y:S04]  /*e060*/  HMMA.16816.F32 R76, R148, R154.reuse, R76 ;  /* 0x0000009a944c723c */ /* 0x080fe8000000184c */
[--C-:B-1----:R-:W-:Y:S04]  /*e070*/  FFMA.FTZ R138, R216, c[0x0][0x2d0], -R192.reuse ;  /* 0x0000b400d88a7a23 */ /* 0x102fe800000108c0 */
[C---:B------:R-:W-:Y:S01]  /*e080*/  HMMA.16816.F32 R80, R144.reuse, R154, R80 ;  /* 0x0000009a9050723c */ /* 0x040fe20000001850 */
[----:B------:R-:W1:Y:S01]  /*e090*/  LDSM.16.MT88.4 R152, [R228+0x3880] ;  /* 0x00388000e498783b */ /* 0x000e620000004200 */
[----:B------:R2:W4:Y:S06]  /*e0a0*/  MUFU.EX2 R245, R138 ;  /* 0x0000008a00f57308 */ /* 0x00052c0000000800 */
[-C--:B---3--:R-:W-:Y:S08]  /*e0b0*/  HMMA.16816.F32 R84, R144, R156.reuse, R84 ;  /* 0x0000009c9054723c */ /* 0x088ff00000001854 */
[C---:B------:R-:W-:Y:S08]  /*e0c0*/  HMMA.16816.F32 R88, R148.reuse, R156, R88 ;  /* 0x0000009c9458723c */ /* 0x040ff00000001858 */
[-C--:B------:R-:W-:Y:S04]  /*e0d0*/  HMMA.16816.F32 R92, R148, R158.reuse, R92 ;  /* 0x0000009e945c723c */ /* 0x080fe8000000185c */
[--C-:B--2---:R-:W-:Y:S04]  /*e0e0*/  FFMA.FTZ R138, R218, c[0x0][0x2d0], -R192.reuse ;  /* 0x0000b400da8a7a23 */ /* 0x104fe800000108c0 */
[C---:B------:R-:W-:Y:S01]  /*e0f0*/  HMMA.16816.F32 R96, R144.reuse, R158, R96 ;  /* 0x0000009e9060723c */ /* 0x040fe20000001860 */
[----:B------:R2:W-:Y:S01]  /*e100*/  MUFU.EX2 R223, R138 ;  /* 0x0000008a00df7308 */ /* 0x0005e20000000800 */
[----:B------:R-:W3:Y:S06]  /*e110*/  LDSM.16.MT88.4 R156, [R227+0x3880] ;  /* 0x00388000e39c783b */ /* 0x000eec0000004200 */
[-C--:B-1----:R-:W-:Y:S08]  /*e120*/  HMMA.16816.F32 R100, R144, R152.reuse, R100 ;  /* 0x000000989064723c */ /* 0x082ff00000001864 */
[C---:B------:R-:W-:Y:S08]  /*e130*/  HMMA.16816.F32 R104, R148.reuse, R152, R104 ;  /* 0x000000989468723c */ /* 0x040ff00000001868 */
[-C--:B------:R-:W-:Y:S04]  /*e140*/  HMMA.16816.F32 R108, R148, R154.reuse, R108 ;  /* 0x0000009a946c723c */ /* 0x080fe8000000186c */
[----:B--2---:R-:W-:Y:S04]  /*e150*/  FFMA.FTZ R138, R219, c[0x0][0x2d0], -R192 ;  /* 0x0000b400db8a7a23 */ /* 0x004fe800000108c0 */
[C---:B------:R-:W-:Y:S01]  /*e160*/  HMMA.16816.F32 R112, R144.reuse, R154, R112 ;  /* 0x0000009a9070723c */ /* 0x040fe20000001870 */
[----:B------:R1:W2:Y:S01]  /*e170*/  MUFU.EX2 R222, R138 ;  /* 0x0000008a00de7308 */ /* 0x0002a20000000800 */
[----:B------:R-:W2:Y:S06]  /*e180*/  LDSM.16.MT88.4 R152, [R225+0x2880] ;  /* 0x00288000e198783b */ /* 0x000eac0000004200 */
[-C--:B---3--:R-:W-:Y:S08]  /*e190*/  HMMA.16816.F32 R116, R144, R156.reuse, R116 ;  /* 0x0000009c9074723c */ /* 0x088ff00000001874 */
[C---:B------:R-:W-:Y:S08]  /*e1a0*/  HMMA.16816.F32 R120, R148.reuse, R156, R120 ;  /* 0x0000009c9478723c */ /* 0x040ff00000001878 */
[-C--:B------:R-:W-:Y:S04]  /*e1b0*/  HMMA.16816.F32 R124, R148, R158.reuse, R124 ;  /* 0x0000009e947c723c */ /* 0x080fe8000000187c */
[--C-:B-1----:R-:W-:Y:S03]  /*e1c0*/  FFMA.FTZ R138, R201, c[0x0][0x2d0], -R2.reuse ;  /* 0x0000b400c98a7a23 */ /* 0x102fe60000010802 */
[----:B----4-:R-:W-:Y:S01]  /*e1d0*/  F2FP.PACK_AB R148, R245, R246 ;  /* 0x000000f6f594723e */ /* 0x010fe200000000ff */
[----:B------:R-:W-:Y:S01]  /*e1e0*/  HMMA.16816.F32 R128, R144, R158, R128 ;  /* 0x0000009e9080723c */ /* 0x000fe20000001880 */
[----:B------:R1:W-:Y:S01]  /*e1f0*/  MUFU.EX2 R205, R138 ;  /* 0x0000008a00cd7308 */ /* 0x0003e20000000800 */
[----:B------:R-:W-:Y:S02]  /*e200*/  LDSM.16.MT88.4 R156, [R225+0x4080] ;  /* 0x00408000e19c783b */ /* 0x000fe40000004200 */
[----:B--2---:R-:W-:Y:S03]  /*e210*/  F2FP.PACK_AB R150, R222, R223 ;  /* 0x000000dfde96723e */ /* 0x004fe600000000ff */
[----:B------:R-:W-:Y:S02]  /*e220*/  F2FP.PACK_AB R144, R185, R184 ;  /* 0x000000b8b990723e */ /* 0x000fe400000000ff */
[----:B------:R-:W-:Y:S03]  /*e230*/  F2FP.PACK_AB R146, R251, R252 ;  /* 0x000000fcfb92723e */ /* 0x000fe600000000ff */
[----:B------:R-:W-:Y:S02]  /*e240*/  F2FP.PACK_AB R145, R249, R250 ;  /* 0x000000faf991723e */ /* 0x000fe400000000ff */
[----:B------:R-:W-:Y:S07]  /*e250*/  F2FP.PACK_AB R147, R247, R248 ;  /* 0x000000f8f793723e */ /* 0x000fee00000000ff */
[-C--:B------:R-:W-:Y:S03]  /*e260*/  HMMA.16816.F32 R4, R144, R152.reuse, R4 ;  /* 0x000000989004723c */ /* 0x080fe60000001804 */
[--C-:B-1----:R-:W-:Y:S04]  /*e270*/  FFMA.FTZ R138, R200, c[0x0][0x2d0], -R2.reuse ;  /* 0x0000b400c88a7a23 */ /* 0x102fe80000010802 */
[----:B------:R1:W2:Y:S02]  /*e280*/  MUFU.EX2 R204, R138 ;  /* 0x0000008a00cc7308 */ /* 0x0002a40000000800 */
[--C-:B-1----:R-:W-:Y:S03]  /*e290*/  FFMA.FTZ R138, R202, c[0x0][0x2d0], -R2.reuse ;  /* 0x0000b400ca8a7a23 */ /* 0x102fe60000010802 */
        /* <DEDUP_REMOVED lines=8> */
[-C--:B------:R-:W-:Y:S08]  /*e320*/  HMMA.16816.F32 R12, R148, R154.reuse, R12 ;  /* 0x0000009a940c723c */ /* 0x080ff0000000180c */
[C---:B------:R-:W-:Y:S01]  /*e330*/  HMMA.16816.F32 R16, R144.reuse, R154, R16 ;  /* 0x0000009a9010723c */ /* 0x040fe20000001810 */
[----:B------:R-:W2:Y:S03]  /*e340*/  LDSM.16.MT88.4 R152, [R227+0x2880] ;  /* 0x00288000e398783b */ /* 0x000ea60000004200 */
[--C-:B-1----:R-:W-:Y:S04]  /*e350*/  FFMA.FTZ R138, R220, c[0x0][0x2d0], -R142.reuse ;  /* 0x0000b400dc8a7a23 */ /* 0x102fe8000001088e */
[-C--:B------:R-:W-:Y:S01]  /*e360*/  HMMA.16816.F32 R20, R144, R160.reuse, R20 ;  /* 0x000000a09014723c */ /* 0x080fe20000001814 */
[----:B------:R1:W3:Y:S07]  /*e370*/  MUFU.EX2 R219, R138 ;  /* 0x0000008a00db7308 */ /* 0x0002ee0000000800 */
[C---:B------:R-:W-:Y:S08]  /*e380*/  HMMA.16816.F32 R24, R148.reuse, R160, R24 ;  /* 0x000000a09418723c */ /* 0x040ff00000001818 */
[-C--:B------:R-:W-:Y:S08]  /*e390*/  HMMA.16816.F32 R28, R148, R162.reuse, R28 ;  /* 0x000000a2941c723c */ /* 0x080ff0000000181c */
[C---:B------:R-:W-:Y:S01]  /*e3a0*/  HMMA.16816.F32 R32, R144.reuse, R162, R32 ;  /* 0x000000a29020723c */ /* 0x040fe20000001820 */
[----:B------:R-:W4:Y:S03]  /*e3b0*/  LDSM.16.MT88.4 R160, [R226+0x4080] ;  /* 0x00408000e2a0783b */ /* 0x000f260000004200 */
[--C-:B-1----:R-:W-:Y:S01]  /*e3c0*/  FFMA.FTZ R138, R208, c[0x0][0x2d0], -R142.reuse ;  /* 0x0000b400d08a7a23 */ /* 0x102fe2000001088e */
[----:B---3--:R-:W-:Y:S03]  /*e3d0*/  F2FP.PACK_AB R140, R219, R221 ;  /* 0x000000dddb8c723e */ /* 0x008fe600000000ff */
[-C--:B------:R-:W-:Y:S01]  /*e3e0*/  HMMA.16816.F32 R36, R144, R164.reuse, R36 ;  /* 0x000000a49024723c */ /* 0x080fe20000001824 */
[----:B------:R1:W-:Y:S07]  /*e3f0*/  MUFU.EX2 R220, R138 ;  /* 0x0000008a00dc7308 */ /* 0x0003ee0000000800 */
[C---:B------:R-:W-:Y:S08]  /*e400*/  HMMA.16816.F32 R40, R148.reuse, R164, R40 ;  /* 0x000000a49428723c */ /* 0x040ff00000001828 */
[-C--:B------:R-:W-:Y:S08]  /*e410*/  HMMA.16816.F32 R44, R148, R166.reuse, R44 ;  /* 0x000000a6942c723c */ /* 0x080ff0000000182c */
[C---:B------:R-:W-:Y:S01]  /*e420*/  HMMA.16816.F32 R48, R144.reuse, R166, R48 ;  /* 0x000000a69030723c */ /* 0x040fe20000001830 */
[----:B------:R-:W-:Y:S03]  /*e430*/  LDSM.16.MT88.4 R164, [R225+0x3080] ;  /* 0x00308000e1a4783b */ /* 0x000fe60000004200 */
[----:B-1----:R-:W-:Y:S01]  /*e440*/  FFMA.FTZ R138, R183, c[0x0][0x2d0], -R142 ;  /* 0x0000b400b78a7a23 */ /* 0x002fe2000001088e */
[----:B------:R-:W-:Y:S03]  /*e450*/  MOV R183, R193 ;  /* 0x000000c100b77202 */ /* 0x000fe60000000f00 */
[-C--:B--2---:R-:W-:Y:S01]  /*e460*/  HMMA.16816.F32 R52, R144, R152.reuse, R52 ;  /* 0x000000989034723c */ /* 0x084fe20000001834 */
[----:B------:R1:W2:Y:S07]  /*e470*/  MUFU.EX2 R218, R138 ;  /* 0x0000008a00da7308 */ /* 0x0002ae0000000800 */
[C---:B------:R-:W-:Y:S08]  /*e480*/  HMMA.16816.F32 R56, R148.reuse, R152, R56 ;  /* 0x000000989438723c */ /* 0x040ff00000001838 */
[-C--:B------:R-:W-:Y:S08]  /*e490*/  HMMA.16816.F32 R60, R148, R154.reuse, R60 ;  /* 0x0000009a943c723c */ /* 0x080ff0000000183c */
[C---:B------:R-:W-:Y:S01]  /*e4a0*/  HMMA.16816.F32 R64, R144.reuse, R154, R64 ;  /* 0x0000009a9040723c */ /* 0x040fe20000001840 */
[----:B------:R-:W3:Y:S03]  /*e4b0*/  LDSM.16.MT88.4 R152, [R228+0x4080] ;  /* 0x00408000e498783b */ /* 0x000ee60000004200 */
[--C-:B-1----:R-:W-:Y:S01]  /*e4c0*/  FFMA.FTZ R138, R182, c[0x0][0x2d0], -R143.reuse ;  /* 0x0000b400b68a7a23 */ /* 0x102fe2000001088f */
[----:B--2---:R-:W-:Y:S02]  /*e4d0*/  F2FP.PACK_AB R142, R218, R220 ;  /* 0x000000dcda8e723e */ /* 0x004fe400000000ff */
[----:B------:R-:W-:Y:S01]  /*e4e0*/  MOV R182, R194 ;  /* 0x000000c200b67202 */ /* 0x000fe20000000f00 */
[-C--:B------:R-:W-:Y:S01]  /*e4f0*/  HMMA.16816.F32 R68, R144, R156.reuse, R68 ;  /* 0x0000009c9044723c */ /* 0x080fe20000001844 */
[----:B------:R1:W-:Y:S07]  /*e500*/  MUFU.EX2 R217, R138 ;  /* 0x0000008a00d97308 */ /* 0x0003ee0000000800 */
[C---:B------:R-:W-:Y:S08]  /*e510*/  HMMA.16816.F32 R72, R148.reuse, R156, R72 ;  /* 0x0000009c9448723c */ /* 0x040ff00000001848 */
[-C--:B------:R-:W-:Y:S08]  /*e520*/  HMMA.16816.F32 R76, R148, R158.reuse, R76 ;  /* 0x0000009e944c723c */ /* 0x080ff0000000184c */
[C---:B------:R-:W-:Y:S01]  /*e530*/  HMMA.16816.F32 R80, R144.reuse, R158, R80 ;  /* 0x0000009e9050723c */ /* 0x040fe20000001850 */
[----:B------:R-:W2:Y:S03]  /*e540*/  LDSM.16.MT88.4 R156, [R227+0x4080] ;  /* 0x00408000e39c783b */ /* 0x000ea60000004200 */
[--C-:B-1----:R-:W-:Y:S01]  /*e550*/  FFMA.FTZ R138, R181, c[0x0][0x2d0], -R143.reuse ;  /* 0x0000b400b58a7a23 */ /* 0x102fe2000001088f */
[----:B------:R-:W-:Y:S03]  /*e560*/  MOV R181, R196 ;  /* 0x000000c400b57202 */ /* 0x000fe60000000f00 */
[-C--:B----4-:R-:W-:Y:S01]  /*e570*/  HMMA.16816.F32 R84, R144, R160.reuse, R84 ;  /* 0x000000a09054723c */ /* 0x090fe20000001854 */
[----:B------:R1:W-:Y:S07]  /*e580*/  MUFU.EX2 R216, R138 ;  /* 0x0000008a00d87308 */ /* 0x0003ee0000000800 */
[C---:B------:R-:W-:Y:S08]  /*e590*/  HMMA.16816.F32 R88, R148.reuse, R160, R88 ;  /* 0x000000a09458723c */ /* 0x040ff00000001858 */
[-C--:B------:R-:W-:Y:S08]  /*e5a0*/  HMMA.16816.F32 R92, R148, R162.reuse, R92 ;  /* 0x000000a2945c723c */ /* 0x080ff0000000185c */
[C---:B------:R-:W-:Y:S04]  /*e5b0*/  HMMA.16816.F32 R96, R144.reuse, R162, R96 ;  /* 0x000000a29060723c */ /* 0x040fe80000001860 */
[----:B-1----:R-:W-:Y:S01]  /*e5c0*/  FFMA.FTZ R138, R180, c[0x0][0x2d0], -R143 ;  /* 0x0000b400b48a7a23 */ /* 0x002fe2000001088f */
[----:B------:R-:W-:Y:S03]  /*e5d0*/  MOV R180, R173 ;  /* 0x000000ad00b47202 */ /* 0x000fe60000000f00 */
[-C--:B---3--:R-:W-:Y:S01]  /*e5e0*/  HMMA.16816.F32 R100, R144, R152.reuse, R100 ;  /* 0x000000989064723c */ /* 0x088fe20000001864 */
[----:B------:R1:W3:Y:S07]  /*e5f0*/  MUFU.EX2 R214, R138 ;  /* 0x0000008a00d67308 */ /* 0x0002ee0000000800 */
[C---:B------:R-:W-:Y:S08]  /*e600*/  HMMA.16816.F32 R104, R148.reuse, R152, R104 ;  /* 0x000000989468723c */ /* 0x040ff00000001868 */
[-C--:B------:R-:W-:Y:S08]  /*e610*/  HMMA.16816.F32 R108, R148, R154.reuse, R108 ;  /* 0x0000009a946c723c */ /* 0x080ff0000000186c */
[C---:B------:R-:W-:Y:S04]  /*e620*/  HMMA.16816.F32 R112, R144.reuse, R154, R112 ;  /* 0x0000009a9070723c */ /* 0x040fe80000001870 */
[--C-:B-1----:R-:W-:Y:S01]  /*e630*/  FFMA.FTZ R138, R179, c[0x0][0x2d0], -R192.reuse ;  /* 0x0000b400b38a7a23 */ /* 0x102fe200000108c0 */
[----:B---3--:R-:W-:Y:S02]  /*e640*/  F2FP.PACK_AB R143, R214, R215 ;  /* 0x000000d7d68f723e */ /* 0x008fe400000000ff */
[----:B------:R-:W-:Y:S01]  /*e650*/  MOV R179, R169 ;  /* 0x000000a900b37202 */ /* 0x000fe20000000f00 */
[-C--:B--2---:R-:W-:Y:S01]  /*e660*/  HMMA.16816.F32 R116, R144, R156.reuse, R116 ;  /* 0x0000009c9074723c */ /* 0x084fe20000001874 */
[----:B------:R1:W-:Y:S03]  /*e670*/  MUFU.EX2 R212, R138 ;  /* 0x0000008a00d47308 */ /* 0x0003e60000000800 */
[----:B------:R-:W-:Y:S04]  /*e680*/  MOV R169, R198 ;  /* 0x000000c600a97202 */ /* 0x000fe80000000f00 */
[C---:B------:R-:W-:Y:S08]  /*e690*/  HMMA.16816.F32 R120, R148.reuse, R156, R120 ;  /* 0x0000009c9478723c */ /* 0x040ff00000001878 */
[-C--:B------:R-:W-:Y:S08]  /*e6a0*/  HMMA.16816.F32 R124, R148, R158.reuse, R124 ;  /* 0x0000009e947c723c */ /* 0x080ff0000000187c */
[----:B------:R-:W-:Y:S04]  /*e6b0*/  HMMA.16816.F32 R128, R144, R158, R128 ;  /* 0x0000009e9080723c */ /* 0x000fe80000001880 */
[--C-:B-1----:R-:W-:Y:S01]  /*e6c0*/  FFMA.FTZ R138, R178, c[0x0][0x2d0], -R192.reuse ;  /* 0x0000b400b28a7a23 */ /* 0x102fe200000108c0 */
[----:B------:R-:W-:Y:S02]  /*e6d0*/  MOV R178, R170 ;  /* 0x000000aa00b27202 */ /* 0x000fe40000000f00 */
[----:B------:R-:W-:Y:S01]  /*e6e0*/  MOV R170, R197 ;  /* 0x000000c500aa7202 */ /* 0x000fe20000000f00 */
[----:B------:R1:W2:Y:S01]  /*e6f0*/  MUFU.EX2 R208, R138 ;  /* 0x0000008a00d07308 */ /* 0x0002a20000000800 */
[----:B------:R-:W-:Y:S03]  /*e700*/  LDSM.16.MT88.4 R196, [R227+0x3080] ;  /* 0x00308000e3c4783b */ /* 0x000fe60000004200 */
[--C-:B-1----:R-:W-:Y:S01]  /*e710*/  FFMA.FTZ R138, R177, c[0x0][0x2d0], -R192.reuse ;  /* 0x0000b400b18a7a23 */ /* 0x102fe200000108c0 */
[----:B------:R-:W-:Y:S02]  /*e720*/  MOV R177, R171 ;  /* 0x000000ab00b17202 */ /* 0x000fe40000000f00 */
[----:B------:R-:W-:Y:S03]  /*e730*/  MOV R171, R195 ;  /* 0x000000c300ab7202 */ /* 0x000fe60000000f00 */
[----:B------:R1:W-:Y:S02]  /*e740*/  MUFU.EX2 R207, R138 ;  /* 0x0000008a00cf7308 */ /* 0x0003e40000000800 */
[----:B-1----:R-:W-:Y:S01]  /*e750*/  FFMA.FTZ R138, R176, c[0x0][0x2d0], -R192 ;  /* 0x0000b400b08a7a23 */ /* 0x002fe200000108c0 */
[----:B------:R-:W-:Y:S02]  /*e760*/  MOV R176, R172 ;  /* 0x000000ac00b07202 */ /* 0x000fe40000000f00 */
[----:B--2---:R-:W-:Y:S05]  /*e770*/  F2FP.PACK_AB R192, R208, R212 ;  /* 0x000000d4d0c0723e */ /* 0x004fea00000000ff */
[----:B------:R1:W2:Y:S02]  /*e780*/  MUFU.EX2 R206, R138 ;  /* 0x0000008a00ce7308 */ /* 0x0002a40000000800 */
[--C-:B-1----:R-:W-:Y:S01]  /*e790*/  FFMA.FTZ R138, R175, c[0x0][0x2d0], -R2.reuse ;  /* 0x0000b400af8a7a23 */ /* 0x102fe20000010802 */
[----:B--2---:R-:W-:Y:S07]  /*e7a0*/  F2FP.PACK_AB R194, R206, R207 ;  /* 0x000000cfcec2723e */ /* 0x004fee00000000ff */
[----:B------:R1:W-:Y:S02]  /*e7b0*/  MUFU.EX2 R201, R138 ;  /* 0x0000008a00c97308 */ /* 0x0003e40000000800 */
[--C-:B-1----:R-:W-:Y:S02]  /*e7c0*/  FFMA.FTZ R138, R174, c[0x0][0x2d0], -R2.reuse ;  /* 0x0000b400ae8a7a23 */ /* 0x102fe40000010802 */
[----:B------:R-:W-:Y:S01]  /*e7d0*/  FFMA.FTZ R2, R141, c[0x0][0x2d0], -R2 ;  /* 0x0000b4008d027a23 */ /* 0x000fe20000010802 */
[----:B------:R-:W1:Y:S05]  /*e7e0*/  LDSM.16.MT88.4 R172, [R226+0x3080] ;  /* 0x00308000e2ac783b */ /* 0x000e6a0000004200 */
[----:B------:R-:W2:Y:S01]  /*e7f0*/  MUFU.EX2 R200, R138 ;  /* 0x0000008a00c87308 */ /* 0x000ea20000000800 */
[----:B------:R-:W-:Y:S07]  /*e800*/  F2FP.PACK_AB R141, R216, R217 ;  /* 0x000000d9d88d723e */ /* 0x000fee00000000ff */
[-C--:B------:R-:W-:Y:S01]  /*e810*/  HMMA.16816.F32 R144, R140, R164.reuse, R4 ;  /* 0x000000a48c90723c */ /* 0x080fe20000001804 */
[----:B------:R-:W3:Y:S01]  /*e820*/  LDSM.16.MT88.4 R4, [R225+0x4880] ;  /* 0x00488000e104783b */ /* 0x000ee20000004200 */
[----:B------:R-:W4:Y:S03]  /*e830*/  MUFU.EX2 R138, R2 ;  /* 0x00000002008a7308 */ /* 0x000f260000000800 */
[----:B--2---:R-:W-:Y:S02]  /*e840*/  F2FP.PACK_AB R193, R200, R201 ;  /* 0x000000c9c8c1723e */ /* 0x004fe400000000ff */
[----:B----4-:R-:W-:Y:S02]  /*e850*/  F2FP.PACK_AB R195, R138, R139 ;  /* 0x0000008b8ac3723e */ /* 0x010fe400000000ff */
[----:B------:R-:W-:Y:S05]  /*e860*/  MOV R2, R171 ;  /* 0x000000ab00027202 */ /* 0x000fea0000000f00 */
[C---:B------:R-:W-:Y:S01]  /*e870*/  HMMA.16816.F32 R148, R192.reuse, R164, R8 ;  /* 0x000000a4c094723c */ /* 0x040fe20000001808 */
[----:B------:R-:W2:Y:S07]  /*e880*/  LDSM.16.MT88.4 R8, [R226+0x4880] ;  /* 0x00488000e208783b */ /* 0x000eae0000004200 */
[-C--:B------:R-:W-:Y:S01]  /*e890*/  HMMA.16816.F32 R152, R192, R166.reuse, R12 ;  /* 0x000000a6c098723c */ /* 0x080fe2000000180c */
[----:B------:R-:W2:Y:S07]  /*e8a0*/  LDSM.16.MT88.4 R12, [R228+0x4880] ;  /* 0x00488000e40c783b */ /* 0x000eae0000004200 */
[C---:B------:R-:W-:Y:S01]  /*e8b0*/  HMMA.16816.F32 R156, R140.reuse, R166, R16 ;  /* 0x000000a68c9c723c */ /* 0x040fe20000001810 */
[----:B------:R-:W2:Y:S07]  /*e8c0*/  LDSM.16.MT88.4 R16, [R227+0x4880] ;  /* 0x00488000e310783b */ /* 0x000eae0000004200 */
[-C--:B-1----:R-:W-:Y:S07]  /*e8d0*/  HMMA.16816.F32 R160, R140, R172.reuse, R20 ;  /* 0x000000ac8ca0723c */ /* 0x082fee0000001814 */
[----:B------:R-:W-:Y:S01]  /*e8e0*/  MOV R23, R185 ;  /* 0x000000b900177202 */ /* 0x000fe20000000f00 */
[C---:B------:R-:W-:Y:S04]  /*e8f0*/  HMMA.16816.F32 R164, R192.reuse, R172, R24 ;  /* 0x000000acc0a4723c */ /* 0x040fe80000001818 */
[----:B------:R-:W-:Y:S02]  /*e900*/  MOV R22, R184 ;  /* 0x000000b800167202 */ /* 0x000fe40000000f00 */
[----:B------:R-:W-:Y:S02]  /*e910*/  MOV R21, R183 ;  /* 0x000000b700157202 */ /* 0x000fe40000000f00 */
[----:B------:R-:W-:Y:S04]  /*e920*/  MOV R26, R170 ;  /* 0x000000aa001a7202 */ /* 0x000fe80000000f00 */
[----:B------:R-:W-:Y:S02]  /*e930*/  MOV R25, R169 ;  /* 0x000000a900197202 */ /* 0x000fe40000000f00 */
[----:B------:R-:W-:Y:S02]  /*e940*/  MOV R24, R168 ;  /* 0x000000a800187202 */ /* 0x000fe40000000f00 */
[-C--:B------:R-:W-:Y:S01]  /*e950*/  HMMA.16816.F32 R168, R192, R174.reuse, R28 ;  /* 0x000000aec0a8723c */ /* 0x080fe2000000181c */
[----:B------:R-:W4:Y:S02]  /*e960*/  LDL.LU R29, [R1+0x8] ;  /* 0x00000800011d7983 */ /* 0x000f240000300800 */
[----:B------:R-:W-:Y:S02]  /*e970*/  MOV R20, R182 ;  /* 0x000000b600147202 */ /* 0x000fe40000000f00 */
[----:B------:R-:W4:Y:S01]  /*e980*/  LDL.LU R28, [R1+0x10] ;  /* 0x00001000011c7983 */ /* 0x000f220000300800 */
[----:B------:R-:W-:Y:S02]  /*e990*/  MOV R27, R181 ;  /* 0x000000b5001b7202 */ /* 0x000fe40000000f00 */
[C---:B------:R-:W-:Y:S01]  /*e9a0*/  HMMA.16816.F32 R172, R140.reuse, R174, R32 ;  /* 0x000000ae8cac723c */ /* 0x040fe20000001820 */
[----:B------:R-:W4:Y:S03]  /*e9b0*/  LDL.LU R33, [R1+0xc] ;  /* 0x00000c0001217983 */ /* 0x000f260000300800 */
[----:B------:R-:W-:Y:S01]  /*e9c0*/  MOV R30, R179 ;  /* 0x000000b3001e7202 */ /* 0x000fe20000000f00 */
[----:B------:R-:W4:Y:S01]  /*e9d0*/  LDL.LU R32, [R1+0x4] ;  /* 0x0000040001207983 */ /* 0x000f220000300800 */
[----:B------:R-:W-:Y:S02]  /*e9e0*/  MOV R31, R178 ;  /* 0x000000b2001f7202 */ /* 0x000fe40000000f00 */
[----:B------:R-:W-:Y:S04]  /*e9f0*/  MOV R35, R176 ;  /* 0x000000b000237202 */ /* 0x000fe80000000f00 */
[----:B------:R-:W-:Y:S02]  /*ea00*/  MOV R34, R177 ;  /* 0x000000b100227202 */ /* 0x000fe40000000f00 */
[-C--:B------:R-:W-:Y:S07]  /*ea10*/  HMMA.16816.F32 R176, R140, R188.reuse, R36 ;  /* 0x000000bc8cb0723c */ /* 0x080fee0000001824 */
[----:B------:R-:W-:Y:S02]  /*ea20*/  MOV R39, R180 ;  /* 0x000000b400277202 */ /* 0x000fe40000000f00 */
        /* <DEDUP_REMOVED lines=22> */
[----:B------:R-:W-:Y:S04]  /*eb90*/  HMMA.16816.F32 R128, R140, R18, R128 ;  /* 0x000000128c80723c */ /* 0x000fe80000001880 */
[----:B----4-:R-:W-:Y:S02]  /*eba0*/  FFMA.FTZ R132, R132, R29, R35 ;  /* 0x0000001d84847223 */ /* 0x010fe40000010023 */
[----:B------:R-:W-:Y:S02]  /*ebb0*/  FFMA.FTZ R0, R0, R28, R209 ;  /* 0x0000001c00007223 */ /* 0x000fe400000100d1 */
[----:B------:R-:W-:Y:S01]  /*ebc0*/  FADD.FTZ R4, R24, R132 ;  /* 0x0000008418047221 */ /* 0x000fe20000010000 */
[----:B------:R-:W-:Y:S03]  /*ebd0*/  MOV R132, R136 ;  /* 0x0000008800847202 */ /* 0x000fe60000000f00 */
[----:B------:R-:W-:Y:S02]  /*ebe0*/  FFMA.FTZ R134, R134, R33, R39 ;  /* 0x0000002186867223 */ /* 0x000fe40000010027 */
[----:B------:R-:W-:Y:S02]  /*ebf0*/  FADD.FTZ R0, R210, R0 ;  /* 0x00000000d2007221 */ /* 0x000fe40000010000 */
[----:B------:R-:W-:Y:S02]  /*ec00*/  FFMA.FTZ R133, R133, R32, R34 ;  /* 0x0000002085857223 */ /* 0x000fe40000010022 */
        /* <DEDUP_REMOVED lines=39> */
[----:B------:R-:W-:Y:S01]  /*ee80*/  FADD.FTZ R0, R139, R4 ;  /* 0x000000048b007221 */ /* 0x000fe20000010000 */
[----:B------:R-:W-:Y:S01]  /*ee90*/  MOV R139, R3 ;  /* 0x00000003008b7202 */ /* 0x000fe20000000f00 */
[----:B------:R-:W-:Y:S02]  /*eea0*/  FADD.FTZ R4, R214, R5 ;  /* 0x00000005d6047221 */ /* 0x000fe40000010000 */
[----:B------:R-:W-:Y:S02]  /*eeb0*/  FADD.FTZ R2, R206, R2 ;  /* 0x00000002ce027221 */ /* 0x000fe40000010000 */
[----:B------:R-:W-:Y:S01]  /*eec0*/  FADD.FTZ R0, R138, R0 ;  /* 0x000000008a007221 */ /* 0x000fe20000010000 */
[----:B------:R-:W-:Y:S01]  /*eed0*/  STL [R1+0x4], R4 ;  /* 0x0000040401007387 */ /* 0x000fe20000100800 */
[----:B------:R-:W-:Y:S03]  /*eee0*/  MOV R138, R135 ;  /* 0x00000087008a7202 */ /* 0x000fe60000000f00 */
[----:B------:R1:W-:Y:S04]  /*eef0*/  STL [R1+0x8], R2 ;  /* 0x0000080201007387 */ /* 0x0003e80000100800 */
[----:B------:R2:W-:Y:S01]  /*ef00*/  STL [R1+0x10], R0 ;  /* 0x0000100001007387 */ /* 0x0005e20000100800 */
[----:B-1----:R-:W-:Y:S01]  /*ef10*/  MOV R2, R137 ;  /* 0x0000008900027202 */ /* 0x002fe20000000f00 */
[----:B------:R-:W-:-:S05]  /*ef20*/  @P0 BRA `(.L_x_923) ;  /* 0xffffca1000000947 */ /* 0x000fca000383ffff */
.L_x_922:
[----:B------:R-:W-:-:S13]  /*ef30*/  ISETP.GE.AND P0, PT, R242, UR8, PT ;  /* 0x00000008f2007c0c */ /* 0x000fda000bf06270 */
[----:B------:R-:W-:Y:S05]  /*ef40*/  @!P0 BRA `(.L_x_924) ;  /* 0x00004c5000008947 */ /* 0x000fea0003800000 */
[----:B-1-3--:R-:W3:Y:S04]  /*ef50*/  LDL.64 R4, [R1+0x40] ;  /* 0x0000400001047983 */ /* 0x00aee80000100a00 */
[----:B------:R-:W4:Y:S01]  /*ef60*/  LDL.64 R6, [R1+0x20] ;  /* 0x0000200001067983 */ /* 0x000f220000100a00 */
[----:B------:R-:W-:Y:S01]  /*ef70*/  IMAD.MOV.U32 R139, RZ, RZ, R3 ;  /* 0x000000ffff8b7224 */ /* 0x000fe200078e0003 */
[----:B------:R-:W-:Y:S02]  /*ef80*/  ULDC.64 UR4, c[0x0][0x1e0] ;  /* 0x0000780000047ab9 */ /* 0x000fe40000000a00 */
[----:B------:R-:W-:Y:S02]  /*ef90*/  USHF.L.U64.HI UR7, UR4, 0x5, UR5 ;  /* 0x0000000504077899 */ /* 0x000fe40008010205 */
[----:B------:R-:W-:-:S02]  /*efa0*/  USHF.L.U32 UR16, UR4, 0x5, URZ ;  /* 0x0000000504107899 */ /* 0x000fc4000800063f */
[----:B------:R-:W-:Y:S02]  /*efb0*/  UMOV UR13, 0x30 ;  /* 0x00000030000d7882 */ /* 0x000fe40000000000 */
[----:B------:R-:W-:Y:S01]  /*efc0*/  ULDC.64 UR4, c[0x0][0x208] ;  /* 0x0000820000047ab9 */ /* 0x000fe20000000a00 */
[----:B------:R-:W-:Y:S01]  /*efd0*/  IMAD.MOV.U32 R134, RZ, RZ, R136 ;  /* 0x000000ffff867224 */ /* 0x000fe200078e0088 */
[----:B------:R-:W-:Y:S01]  /*efe0*/  UIADD3 UR12, UP1, UR12, 0x80, URZ ;  /* 0x000000800c0c7890 */ /* 0x000fe2000ff3e03f */
[----:B------:R-:W-:Y:S01]  /*eff0*/  MOV R132, R137 ;  /* 0x0000008900847202 */ /* 0x000fe20000000f00 */
[----:B------:R-:W-:Y:S01]  /*f000*/  UIADD3 UR17, UP0, UR10, 0x80, URZ ;  /* 0x000000800a117890 */ /* 0x000fe2000ff1e03f */
[----:B------:R-:W-:Y:S01]  /*f010*/  MOV R138, R135 ;  /* 0x00000087008a7202 */ /* 0x000fe20000000f00 */
[----:B------:R-:W-:Y:S02]  /*f020*/  UIMAD.WIDE.U32 UR18, UR13, UR4, URZ ;  /* 0x000000040d1272a5 */ /* 0x000fe4000f8e003f */
[----:B------:R-:W-:-:S02]  /*f030*/  UIMAD UR5, UR13, UR5, URZ ;  /* 0x000000050d0572a4 */ /* 0x000fc4000f8e023f */
[----:B------:R-:W-:Y:S02]  /*f040*/  UIADD3.X UR9, URZ, UR9, URZ, UP1, !UPT ;  /* 0x000000093f097290 */ /* 0x000fe40008ffe43f */
[----:B------:R-:W-:Y:S02]  /*f050*/  UIADD3.X UR4, URZ, UR11, URZ, UP0, !UPT ;  /* 0x0000000b3f047290 */ /* 0x000fe400087fe43f */
[----:B------:R-:W-:Y:S01]  /*f060*/  UIADD3 UR5, UR19, UR5, URZ ;  /* 0x0000000513057290 */ /* 0x000fe2000fffe03f */
[----:B---3--:R-:W-:Y:S02]  /*f070*/  IADD3 R8, P0, R4, 0x40, RZ ;  /* 0x0000004004087810 */ /* 0x008fe40007f1e0ff */
[----:B------:R-:W-:Y:S01]  /*f080*/  MOV R2, R4 ;  /* 0x0000000400027202 */ /* 0x000fe20000000f00 */
[--C-:B----4-:R-:W-:Y:S02]  /*f090*/  IMAD.MOV.U32 R3, RZ, RZ, R7.reuse ;  /* 0x000000ffff037224 */ /* 0x110fe400078e0007 */
[----:B------:R-:W-:-:S05]  /*f0a0*/  IMAD.X R9, RZ, RZ, R7, P0 ;  /* 0x000000ffff097224 */ /* 0x000fca00000e0607 */
[----:B------:R1:W-:Y:S04]  /*f0b0*/  STL.64 [R1+0x18], R8 ;  /* 0x0000180801007387 */ /* 0x0003e80000100a00 */
[----:B------:R1:W-:Y:S02]  /*f0c0*/  STL.64 [R1+0x20], R2 ;  /* 0x0000200201007387 */ /* 0x0003e40000100a00 */
.L_x_941:
[----:B-12---:R-:W3:Y:S01]  /*f0d0*/  LDL.64 R2, [R1+0x20] ;  /* 0x0000200001027983 */ /* 0x006ee20000100a00 */
[----:B------:R-:W-:Y:S04]  /*f0e0*/  DEPBAR.LE SB0, 0x0 ;  /* 0x000080000000791a */ /* 0x000fe80000000000 */
[----:B------:R-:W-:Y:S01]  /*f0f0*/  SHF.R.S32.HI R12, RZ, 0x1f, R242 ;  /* 0x0000001fff0c7819 */ /* 0x000fe200000114f2 */
[----:B------:R-:W4:Y:S01]  /*f100*/  LDL.64 R14, [R1+0x18] ;  /* 0x00001800010e7983 */ /* 0x000f220000100a00 */
[----:B--2---:R-:W-:Y:S05]  /*f110*/  IMAD R0, R242, UR5, RZ ;  /* 0x00000005f2007c24 */ /* 0x004fea000f8e02ff */
[----:B------:R-:W-:Y:S01]  /*f120*/  BAR.SYNC.DEFER_BLOCKING 0x0 ;  /* 0x0000000000007b1d */ /* 0x000fe20000010000 */
[----:B------:R-:W-:Y:S01]  /*f130*/  IMAD R0, R12, UR18, R0 ;  /* 0x000000120c007c24 */ /* 0x000fe2000f8e0200 */
[C---:B------:R-:W-:Y:S06]  /*f140*/  ISETP.GT.AND P6, PT, R242.reuse, UR8, PT ;  /* 0x00000008f2007c0c */ /* 0x040fec000bfc4270 */
[----:B-----5:R-:W-:Y:S08]  /*f150*/  LDSM.16.M88.4 R48, [R231+0x8080] ;  /* 0x00808000e730783b */ /* 0x020ff00000000200 */
[----:B------:R-:W1:Y:S08]  /*f160*/  LDSM.16.M88.4 R16, [R224+0x5080] ;  /* 0x00508000e010783b */ /* 0x000e700000000200 */
[----:B------:R-:W2:Y:S08]  /*f170*/  LDSM.16.M88.4 R44, [R231+0xa080] ;  /* 0x00a08000e72c783b */ /* 0x000eb00000000200 */
[----:B------:R-:W3:Y:S08]  /*f180*/  LDSM.16.M88.4 R32, [R224+0x5880] ;  /* 0x00588000e020783b */ /* 0x000ef00000000200 */
[----:B------:R-:W3:Y:S08]  /*f190*/  LDSM.16.M88.4 R140, [R224+0x6080] ;  /* 0x00608000e08c783b */ /* 0x000ef00000000200 */
[----:B------:R-:W-:Y:S01]  /*f1a0*/  LDSM.16.M88.4 R192, [R233+0x8080] ;  /* 0x00808000e9c0783b */ /* 0x000fe20000000200 */
[-C--:B-1----:R-:W-:Y:S07]  /*f1b0*/  HMMA.16816.F32 R4, R48, R16.reuse, RZ ;  /* 0x000000103004723c */ /* 0x082fee00000018ff */
[----:B------:R-:W1:Y:S01]  /*f1c0*/  LDSM.16.M88.4 R196, [R235] ;  /* 0x00000000ebc4783b */ /* 0x000e620000000200 */
[C---:B--2---:R-:W-:Y:S07]  /*f1d0*/  HMMA.16816.F32 R8, R44.reuse, R16, RZ ;  /* 0x000000102c08723c */ /* 0x044fee00000018ff */
[----:B------:R-:W2:Y:S08]  /*f1e0*/  LDSM.16.M88.4 R200, [R233+0xa080] ;  /* 0x00a08000e9c8783b */ /* 0x000eb00000000200 */
[----:B------:R-:W1:Y:S08]  /*f1f0*/  LDSM.16.M88.4 R204, [R241] ;  /* 0x00000000f1cc783b */ /* 0x000e700000000200 */
[----:B------:R-:W1:Y:S08]  /*f200*/  LDSM.16.M88.4 R208, [R240] ;  /* 0x00000000f0d0783b */ /* 0x000e700000000200 */
[----:B------:R-:W2:Y:S06]  /*f210*/  LDL.64 R248, [R1+0x30] ;  /* 0x0000300001f87983 */ /* 0x000eac0000100a00 */
[----:B------:R-:W2:Y:S06]  /*f220*/  LDL.64 R246, [R1+0x38] ;  /* 0x0000380001f67983 */ /* 0x000eac0000100a00 */
[----:B------:R-:W2:Y:S01]  /*f230*/  LDL R245, [R1+0x28] ;  /* 0x0000280001f57983 */ /* 0x000ea20000100800 */
[----:B---3--:R-:W-:Y:S05]  /*f240*/  IMAD.WIDE.U32 R2, R242, UR18, R2 ;  /* 0x00000012f2027c25 */ /* 0x008fea000f8e0002 */
[----:B------:R-:W-:Y:S01]  /*f250*/  LEA R24, P1, R2, c[0x0][0x1f8], 0x1 ;  /* 0x00007e0002187a11 */ /* 0x000fe200078208ff */
[----:B----4-:R-:W-:Y:S01]  /*f260*/  IMAD.WIDE.U32 R20, R242, UR18, R14 ;  /* 0x00000012f2147c25 */ /* 0x010fe2000f8e000e */
[----:B------:R-:W-:Y:S01]  /*f270*/  IADD3 R3, R3, R0, RZ ;  /* 0x0000000003037210 */ /* 0x000fe20007ffe0ff */
[-C--:B------:R-:W-:Y:S03]  /*f280*/  HMMA.16816.F32 R12, R44, R18.reuse, RZ ;  /* 0x000000122c0c723c */ /* 0x080fe600000018ff */
[----:B------:R-:W-:Y:S02]  /*f290*/  LEA.HI.X R25, R2, c[0x0][0x1fc], R3, 0x1, P1 ;  /* 0x00007f0002197a11 */ /* 0x000fe400008f0c03 */
[----:B------:R-:W-:Y:S02]  /*f2a0*/  LEA R28, P0, R20, c[0x0][0x1f8], 0x1 ;  /* 0x00007e00141c7a11 */ /* 0x000fe400078008ff */
[----:B------:R-:W-:Y:S01]  /*f2b0*/  IADD3 R0, R0, R21, RZ ;  /* 0x0000001500007210 */ /* 0x000fe20007ffe0ff */
[C---:B------:R-:W-:Y:S01]  /*f2c0*/  HMMA.16816.F32 R16, R48.reuse, R18, RZ ;  /* 0x000000123010723c */ /* 0x040fe200000018ff */
[----:B------:R-:W-:Y:S01]  /*f2d0*/  @!PT LDS RZ, [RZ] ;  /* 0x00000000fffff984 */ /* 0x000fe20000000800 */
[----:B------:R-:W-:Y:S01]  /*f2e0*/  @!PT LDS RZ, [RZ] ;  /* 0x00000000fffff984 */ /* 0x000fe20000000800 */
[----:B------:R-:W-:Y:S01]  /*f2f0*/  @!PT LDS RZ, [RZ] ;  /* 0x00000000fffff984 */ /* 0x000fe20000000800 */
[----:B------:R3:W-:Y:S03]  /*f300*/  LDGSTS.E.BYPASS.LTC128B.128 [R243+0x2080], [R24.64], !P4 ;  /* 0x0208000018f37fae */ /* 0x0007e6000e101d4e */
[----:B------:R-:W-:Y:S02]  /*f310*/  LEA.HI.X R29, R20, c[0x0][0x1fc], R0, 0x1, P0 ;  /* 0x00007f00141d7a11 */ /* 0x000fe400000f0c00 */
[----:B------:R-:W-:Y:S02]  /*f320*/  IADD3 R2, P2, R24, UR10, RZ ;  /* 0x0000000a18027c10 */ /* 0x000fe4000ff5e0ff */
[-C--:B------:R-:W-:Y:S01]  /*f330*/  HMMA.16816.F32 R20, R48, R32.reuse, RZ ;  /* 0x000000203014723c */ /* 0x080fe200000018ff */
[----:B------:R4:W-:Y:S03]  /*f340*/  LDGSTS.E.BYPASS.LTC128B.128 [R243+0x3880], [R28.64], !P3 ;  /* 0x038800001cf37fae */ /* 0x0009e6000d901d4e */
[----:B------:R-:W-:Y:S02]  /*f350*/  IADD3.X R3, R25, UR11, RZ, P2, !PT ;  /* 0x0000000b19037c10 */ /* 0x000fe400097fe4ff */
[C---:B------:R-:W-:Y:S02]  /*f360*/  IADD3 R38, P1, R2.reuse, UR10, RZ ;  /* 0x0000000a02267c10 */ /* 0x040fe4000ff3e0ff */
[----:B------:R-:W-:Y:S01]  /*f370*/  IADD3 R36, P0, R2, UR17, RZ ;  /* 0x0000001102247c10 */ /* 0x000fe2000ff1e0ff */
[----:B------:R1:W-:Y:S03]  /*f380*/  LDGSTS.E.BYPASS.LTC128B.128 [R243+0x2880], [R2.64], !P4 ;  /* 0x0288000002f37fae */ /* 0x0003e6000e101d4e */
[C---:B------:R-:W-:Y:S02]  /*f390*/  IADD3.X R39, R3.reuse, UR11, RZ, P1, !PT ;  /* 0x0000000b03277c10 */ /* 0x040fe40008ffe4ff */
[----:B------:R-:W-:Y:S02]  /*f3a0*/  IADD3.X R37, R3, UR4, RZ, P0, !PT ;  /* 0x0000000403257c10 */ /* 0x000fe400087fe4ff */
[----:B------:R-:W-:Y:S01]  /*f3b0*/  PLOP3.LUT P1, PT, PT, PT, UP3, 0x80, 0x0 ;  /* 0x000000000000781c */ /* 0x000fe20003f2f038 */
[----:B------:R1:W-:Y:S01]  /*f3c0*/  LDGSTS.E.BYPASS.LTC128B.128 [R243+0x4080], [R2.64+0x80], !P3 ;  /* 0x0408008002f37fae */ /* 0x0003e2000d901d4e */
[----:B------:R-:W-:Y:S01]  /*f3d0*/  PLOP3.LUT P0, PT, PT, PT, UP3, 0x80, 0x0 ;  /* 0x000000000000781c */ /* 0x000fe20003f0f038 */
[C---:B---3--:R-:W-:Y:S02]  /*f3e0*/  HMMA.16816.F32 R24, R44.reuse, R32, RZ ;  /* 0x000000202c18723c */ /* 0x048fe400000018ff */
[----:B------:R-:W-:Y:S04]  /*f3f0*/  @P6 IADD3 R0, R242, -0x1, RZ ;  /* 0xfffffffff2006810 */ /* 0x000fe80007ffe0ff */
[----:B------:R3:W-:Y:S02]  /*f400*/  LDGSTS.E.BYPASS.LTC128B.128 [R243+0x3080], [R38.64], !P4 ;  /* 0x0308000026f37fae */ /* 0x0007e4000e101d4e */
[-C--:B----4-:R-:W-:Y:S06]  /*f410*/  HMMA.16816.F32 R28, R44, R34.reuse, RZ ;  /* 0x000000222c1c723c */ /* 0x090fec00000018ff */
[----:B------:R3:W-:Y:S02]  /*f420*/  LDGSTS.E.BYPASS.LTC128B.128 [R243+0x4880], [R36.64], !P3 ;  /* 0x0488000024f37fae */ /* 0x0007e4000d901d4e */
[C---:B------:R-:W-:Y:S06]  /*f430*/  HMMA.16816.F32 R32, R48.reuse, R34, RZ ;  /* 0x000000223020723c */ /* 0x040fec00000018ff */
[----:B------:R-:W-:Y:S01]  /*f440*/  LDSM.16.M88.4 R212, [R232+0x8080] ;  /* 0x00808000e8d4783b */ /* 0x000fe20000000200 */
[----:B-1----:R-:W-:Y:S07]  /*f450*/  @P6 SHF.R.S32.HI R2, RZ, 0x1f, R0 ;  /* 0x0000001fff026819 */ /* 0x002fee0000011400 */
[----:B------:R-:W0:Y:S01]  /*f460*/  LDGDEPBAR ;  /* 0x00000000000079af */ /* 0x000e220000000000 */
[----:B------:R-:W-:Y:S04]  /*f470*/  @P6 IMAD R2, R2, c[0x0][0x1e0], RZ ;  /* 0x0000780002026a24 */ /* 0x000fe800078e02ff */
[----:B------:R-:W-:Y:S03]  /*f480*/  @P6 IMAD R2, R0, c[0x0][0x1e4], R2 ;  /* 0x0000790000026a24 */ /* 0x000fe600078e0202 */
[----:B------:R-:W1:Y:S01]  /*f490*/  LDSM.16.M88.4 R216, [R230+0x5080] ;  /* 0x00508000e6d8783b */ /* 0x000e620000000200 */
[-C--:B---3--:R-:W-:Y:S07]  /*f4a0*/  HMMA.16816.F32 R36, R48, R140.reuse, RZ ;  /* 0x0000008c3024723c */ /* 0x088fee00000018ff */
[----:B------:R-:W3:Y:S01]  /*f4b0*/  LDSM.16.M88.4 R220, [R232+0xa080] ;  /* 0x00a08000e8dc783b */ /* 0x000ee20000000200 */
[C---:B------:R-:W-:Y:S08]  /*f4c0*/  HMMA.16816.F32 R40, R44.reuse, R140, RZ ;  /* 0x0000008c2c28723c */ /* 0x040ff000000018ff */
[-C--:B------:R-:W-:Y:S08]  /*f4d0*/  HMMA.16816.F32 R44, R44, R142.reuse, RZ ;  /* 0x0000008e2c2c723c */ /* 0x080ff000000018ff */
[----:B------:R-:W-:Y:S01]  /*f4e0*/  HMMA.16816.F32 R48, R48, R142, RZ ;  /* 0x0000008e3030723c */ /* 0x000fe200000018ff */
[----:B------:R-:W4:Y:S07]  /*f4f0*/  LDSM.16.M88.4 R140, [R230+0x5880] ;  /* 0x00588000e68c783b */ /* 0x000f2e0000000200 */
[-C--:B------:R-:W-:Y:S05]  /*f500*/  HMMA.16816.F32 R4, R192, R196.reuse, R4 ;  /* 0x000000c4c004723c */ /* 0x080fea0000001804 */
[----:B--2---:R-:W-:Y:S03]  /*f510*/  @P6 MOV R3, R249 ;  /* 0x000000f900036202 */ /* 0x004fe60000000f00 */
        /* <DEDUP_REMOVED lines=12> */
[----:B------:R-:W-:Y:S07]  /*f5e0*/  LDSM.16.M88.4 R200, [R229] ;  /* 0x00000000e5c8783b */ /* 0x000fee0000000200 */
[----:B------:R-:W-:Y:S01]  /*f5f0*/  HMMA.16816.F32 R48, R192, R210, R48 ;  /* 0x000000d2c030723c */ /* 0x000fe20000001830 */
[----:B------:R-:W2:Y:S07]  /*f600*/  LDSM.16.M88.4 R192, [R234+0x8080] ;  /* 0x00808000eac0783b */ /* 0x000eae0000000200 */
[-C--:B-1----:R-:W-:Y:S01]  /*f610*/  HMMA.16816.F32 R4, R212, R216.reuse, R4 ;  /* 0x000000d8d404723c */ /* 0x082fe20000001804 */
[----:B------:R-:W1:Y:S07]  /*f620*/  LDSM.16.M88.4 R208, [R229+0x800] ;  /* 0x00080000e5d0783b */ /* 0x000e6e0000000200 */
[C---:B---3--:R-:W-:Y:S08]  /*f630*/  HMMA.16816.F32 R8, R220.reuse, R216, R8 ;  /* 0x000000d8dc08723c */ /* 0x048ff00000001808 */
[-C--:B------:R-:W-:Y:S08]  /*f640*/  HMMA.16816.F32 R12, R220, R218.reuse, R12 ;  /* 0x000000dadc0c723c */ /* 0x080ff0000000180c */
[C---:B------:R-:W-:Y:S01]  /*f650*/  HMMA.16816.F32 R16, R212.reuse, R218, R16 ;  /* 0x000000dad410723c */ /* 0x040fe20000001810 */
[----:B------:R-:W3:Y:S07]  /*f660*/  LDSM.16.M88.4 R216, [R229+0x1000] ;  /* 0x00100000e5d8783b */ /* 0x000eee0000000200 */
        /* <DEDUP_REMOVED lines=8> */
[----:B------:R-:W-:Y:S07]  /*f6f0*/  LDSM.16.M88.4 R220, [R238] ;  /* 0x00000000eedc783b */ /* 0x000fee0000000200 */
[----:B------:R-:W-:Y:S01]  /*f700*/  HMMA.16816.F32 R48, R212, R198, R48 ;  /* 0x000000c6d430723c */ /* 0x000fe20000001830 */
[----:B------:R-:W2:Y:S07]  /*f710*/  LDSM.16.M88.4 R196, [R224+0x6880] ;  /* 0x00688000e0c4783b */ /* 0x000eae0000000200 */
[-C--:B------:R-:W-:Y:S01]  /*f720*/  HMMA.16816.F32 R4, R192, R200.reuse, R4 ;  /* 0x000000c8c004723c */ /* 0x080fe20000001804 */
[----:B------:R-:W4:Y:S07]  /*f730*/  LDSM.16.M88.4 R212, [R231+0xe080] ;  /* 0x00e08000e7d4783b */ /* 0x000f2e0000000200 */
[C---:B------:R-:W-:Y:S08]  /*f740*/  HMMA.16816.F32 R8, R204.reuse, R200, R8 ;  /* 0x000000c8cc08723c */ /* 0x040ff00000001808 */
[-C--:B------:R-:W-:Y:S08]  /*f750*/  HMMA.16816.F32 R12, R204, R202.reuse, R12 ;  /* 0x000000cacc0c723c */ /* 0x080ff0000000180c */
[C---:B------:R-:W-:Y:S01]  /*f760*/  HMMA.16816.F32 R16, R192.reuse, R202, R16 ;  /* 0x000000cac010723c */ /* 0x040fe20000001810 */
[----:B------:R-:W2:Y:S07]  /*f770*/  LDSM.16.M88.4 R200, [R224+0x7080] ;  /* 0x00708000e0c8783b */ /* 0x000eae0000000200 */
        /* <DEDUP_REMOVED lines=10> */
[----:B------:R-:W3:Y:S07]  /*f820*/  LDSM.16.M88.4 R192, [R233+0xc080] ;  /* 0x00c08000e9c0783b */ /* 0x000eee0000000200 */
[-C--:B--2---:R-:W-:Y:S01]  /*f830*/  HMMA.16816.F32 R4, R140, R196.reuse, R4 ;  /* 0x000000c48c04723c */ /* 0x084fe20000001804 */
[----:B------:R-:W2:Y:S07]  /*f840*/  LDSM.16.M88.4 R216, [R233+0xe080] ;  /* 0x00e08000e9d8783b */ /* 0x000eae0000000200 */
[C---:B----4-:R-:W-:Y:S08]  /*f850*/  HMMA.16816.F32 R8, R212.reuse, R196, R8 ;  /* 0x000000c4d408723c */ /* 0x050ff00000001808 */
[-C--:B------:R-:W-:Y:S08]  /*f860*/  HMMA.16816.F32 R12, R212, R198.reuse, R12 ;  /* 0x000000c6d40c723c */ /* 0x080ff0000000180c */
[C---:B------:R-:W-:Y:S01]  /*f870*/  HMMA.16816.F32 R16, R140.reuse, R198, R16 ;  /* 0x000000c68c10723c */ /* 0x040fe20000001810 */
[----:B------:R-:W4:Y:S07]  /*f880*/  LDSM.16.M88.4 R196, [R237] ;  /* 0x00000000edc4783b */ /* 0x000f2e0000000200 */
        /* <DEDUP_REMOVED lines=10> */
[----:B------:R-:W1:Y:S07]  /*f930*/  LDSM.16.M88.4 R140, [R232+0xc080] ;  /* 0x00c08000e88c783b */ /* 0x000e6e0000000200 */
[-C--:B---3--:R-:W-:Y:S01]  /*f940*/  HMMA.16816.F32 R4, R192, R208.reuse, R4 ;  /* 0x000000d0c004723c */ /* 0x088fe20000001804 */
[----:B------:R-:W3:Y:S07]  /*f950*/  LDSM.16.M88.4 R204, [R232+0xe080] ;  /* 0x00e08000e8cc783b */ /* 0x000eee0000000200 */
[C---:B--2---:R-:W-:Y:S08]  /*f960*/  HMMA.16816.F32 R8, R216.reuse, R208, R8 ;  /* 0x000000d0d808723c */ /* 0x044ff00000001808 */
        /* <DEDUP_REMOVED lines=8> */
[-C--:B----4-:R-:W-:Y:S08]  /*f9f0*/  HMMA.16816.F32 R36, R192, R196.reuse, R36 ;  /* 0x000000c4c024723c */ /* 0x090ff00000001824 */
[C---:B------:R-:W-:Y:S08]  /*fa00*/  HMMA.16816.F32 R40, R216.reuse, R196, R40 ;  /* 0x000000c4d828723c */ /* 0x040ff00000001828 */
[-C--:B------:R-:W-:Y:S01]  /*fa10*/  HMMA.16816.F32 R44, R216, R198.reuse, R44 ;  /* 0x000000c6d82c723c */ /* 0x080fe2000000182c */
[----:B------:R-:W4:Y:S07]  /*fa20*/  LDSM.16.M88.4 R216, [R234+0xc080] ;  /* 0x00c08000ead8783b */ /* 0x000f2e0000000200 */
[----:B------:R-:W-:Y:S01]  /*fa30*/  HMMA.16816.F32 R48, R192, R198, R48 ;  /* 0x000000c6c030723c */ /* 0x000fe20000001830 */
[----:B------:R-:W4:Y:S07]  /*fa40*/  LDSM.16.M88.4 R192, [R236+0xe080] ;  /* 0x00e08000ecc0783b */ /* 0x000f2e0000000200 */
[-C--:B-1----:R-:W-:Y:S08]  /*fa50*/  HMMA.16816.F32 R4, R140, R200.reuse, R4 ;  /* 0x000000c88c04723c */ /* 0x082ff00000001804 */
[C---:B---3--:R-:W-:Y:S08]  /*fa60*/  HMMA.16816.F32 R8, R204.reuse, R200, R8 ;  /* 0x000000c8cc08723c */ /* 0x048ff00000001808 */
        /* <DEDUP_REMOVED lines=11> */
[C---:B------:R-:W-:Y:S08]  /*fb20*/  HMMA.16816.F32 R8, R192.reuse, R220, R8 ;  /* 0x000000dcc008723c */ /* 0x040ff00000001808 */
        /* <DEDUP_REMOVED lines=14> */
[----:B------:R3:W4:Y:S01]  /*fc10*/  MUFU.TANH R210, R12 ;  /* 0x0000000c00d27308 */ /* 0x0007220000002400 */
[----:B------:R-:W-:Y:S02]  /*fc20*/  FMUL.FTZ R16, R16, c[0x0][0x320] ;  /* 0x0000c80010107a20 */ /* 0x000fe40000410000 */
[----:B------:R-:W-:Y:S02]  /*fc30*/  FMUL.FTZ R17, R17, c[0x0][0x320] ;  /* 0x0000c80011117a20 */ /* 0x000fe40000410000 */
[----:B------:R-:W-:Y:S02]  /*fc40*/  FMUL.FTZ R18, R18, c[0x0][0x320] ;  /* 0x0000c80012127a20 */ /* 0x000fe40000410000 */
[----:B------:R-:W-:Y:S02]  /*fc50*/  FMUL.FTZ R19, R19, c[0x0][0x320] ;  /* 0x0000c80013137a20 */ /* 0x000fe40000410000 */
[----:B------:R-:W-:Y:S01]  /*fc60*/  FMUL.FTZ R13, R13, c[0x0][0x320] ;  /* 0x0000c8000d0d7a20 */ /* 0x000fe20000410000 */
[----:B------:R-:W1:Y:S01]  /*fc70*/  MUFU.TANH R211, R6 ;  /* 0x0000000600d37308 */ /* 0x000e620000002400 */
[----:B------:R-:W-:Y:S09]  /*fc80*/  FMUL.FTZ R14, R14, c[0x0][0x320] ;  /* 0x0000c8000e0e7a20 */ /* 0x000ff20000410000 */
[----:B------:R1:W1:Y:S01]  /*fc90*/  MUFU.TANH R206, R7 ;  /* 0x0000000700ce7308 */ /* 0x0002620000002400 */
[----:B---3--:R-:W3:Y:S09]  /*fca0*/  LDL R12, [R1] ;  /* 0x00000000010c7983 */ /* 0x008ef20000100800 */
[----:B------:R-:W2:Y:S10]  /*fcb0*/  MUFU.TANH R220, R8 ;  /* 0x0000000800dc7308 */ /* 0x000eb40000002400 */
[----:B------:R-:W2:Y:S01]  /*fcc0*/  MUFU.TANH R213, R9 ;  /* 0x0000000900d57308 */ /* 0x000ea20000002400 */
[----:B-1----:R-:W1:Y:S09]  /*fcd0*/  LDSM.16.M88.4 R4, [R229+0x2000] ;  /* 0x00200000e504783b */ /* 0x002e720000000200 */
[----:B------:R-:W1:Y:S10]  /*fce0*/  MUFU.TANH R244, R10 ;  /* 0x0000000a00f47308 */ /* 0x000e740000002400 */
[----:B------:R1:W1:Y:S10]  /*fcf0*/  MUFU.TANH R221, R11 ;  /* 0x0000000b00dd7308 */ /* 0x0002740000002400 */
[----:B------:R-:W2:Y:S10]  /*fd00*/  MUFU.TANH R214, R15 ;  /* 0x0000000f00d67308 */ /* 0x000eb40000002400 */
[----:B------:R-:W2:Y:S01]  /*fd10*/  MUFU.TANH R140, R16 ;  /* 0x00000010008c7308 */ /* 0x000ea20000002400 */
[----:B-1----:R-:W1:Y:S01]  /*fd20*/  LDSM.16.M88.4 R8, [R229+0x2800] ;  /* 0x00280000e508783b */ /* 0x002e620000000200 */
[----:B------:R-:W-:Y:S04]  /*fd30*/  DEPBAR.LE SB0, 0x0 ;  /* 0x000080000000791a */ /* 0x000fe80000000000 */
[-C--:B------:R-:W-:Y:S04]  /*fd40*/  HMMA.16816.F32 R20, R216, R4.reuse, R20 ;  /* 0x00000004d814723c */ /* 0x080fe80000001814 */
[----:B------:R-:W1:Y:S01]  /*fd50*/  MUFU.TANH R136, R17 ;  /* 0x0000001100887308 */ /* 0x000e620000002400 */
[----:B------:R-:W-:Y:S03]  /*fd60*/  BAR.SYNC.DEFER_BLOCKING 0x0 ;  /* 0x0000000000007b1d */ /* 0x000fe60000010000 */
[C---:B------:R-:W-:Y:S06]  /*fd70*/  HMMA.16816.F32 R24, R192.reuse, R4, R24 ;  /* 0x00000004c018723c */ /* 0x040fec0000001818 */
[----:B------:R-:W1:Y:S01]  /*fd80*/  MUFU.TANH R199, R18 ;  /* 0x0000001200c77308 */ /* 0x000e620000002400 */
[----:B------:R-:W-:Y:S01]  /*fd90*/  @P6 IMAD.WIDE.U32 R4, R0, c[0x0][0x1e0], RZ ;  /* 0x0000780000046a25 */ /* 0x000fe200078e00ff */
[-C--:B------:R-:W-:Y:S04]  /*fda0*/  HMMA.16816.F32 R28, R192, R6.reuse, R28 ;  /* 0x00000006c01c723c */ /* 0x080fe8000000181c */
[----:B------:R-:W-:Y:S04]  /*fdb0*/  @P6 IADD3 R0, R5, R2, RZ ;  /* 0x0000000205006210 */ /* 0x000fe80007ffe0ff */
[----:B------:R-:W2:Y:S01]  /*fdc0*/  MUFU.TANH R197, R19 ;  /* 0x0000001300c57308 */ /* 0x000ea20000002400 */
[----:B------:R-:W-:Y:S01]  /*fdd0*/  @P6 MOV R2, R246 ;  /* 0x000000f600026202 */ /* 0x000fe20000000f00 */
[C---:B------:R-:W-:Y:S04]  /*fde0*/  HMMA.16816.F32 R32, R216.reuse, R6, R32 ;  /* 0x00000006d820723c */ /* 0x040fe80000001820 */
[----:B------:R-:W-:Y:S04]  /*fdf0*/  @P6 IMAD.WIDE.U32 R2, R4, 0x30, R2 ;  /* 0x0000003004026825 */ /* 0x000fe800078e0002 */
[----:B------:R-:W2:Y:S01]  /*fe00*/  MUFU.TANH R209, R13 ;  /* 0x0000000d00d17308 */ /* 0x000ea20000002400 */
[----:B------:R-:W-:Y:S03]  /*fe10*/  @P1 IMAD.HI.U32 R4, R245, c[0x0][0x2c8], RZ ;  /* 0x0000b200f5041a27 */ /* 0x000fe600078e00ff */
[----:B------:R-:W-:Y:S01]  /*fe20*/  MOV R6, R245 ;  /* 0x000000f500067202 */ /* 0x000fe20000000f00 */
[-C--:B-1----:R-:W-:Y:S03]  /*fe30*/  HMMA.16816.F32 R36, R216, R8.reuse, R36 ;  /* 0x00000008d824723c */ /* 0x082fe60000001824 */
[----:B------:R-:W-:Y:S01]  /*fe40*/  @P0 SHF.R.U32.HI R6, RZ, c[0x0][0x2cc], R4 ;  /* 0x0000b300ff060a19 */ /* 0x000fe20000011604 */
[----:B------:R-:W-:Y:S01]  /*fe50*/  @P6 IMAD R0, R0, 0x30, RZ ;  /* 0x0000003000006824 */ /* 0x000fe200078e02ff */
[----:B------:R-:W1:Y:S01]  /*fe60*/  MUFU.TANH R215, R14 ;  /* 0x0000000e00d77308 */ /* 0x000e620000002400 */
[----:B------:R-:W-:Y:S02]  /*fe70*/  FMUL.FTZ R20, R20, c[0x0][0x320] ;  /* 0x0000c80014147a20 */ /* 0x000fe40000410000 */
[C---:B------:R-:W-:Y:S04]  /*fe80*/  HMMA.16816.F32 R40, R192.reuse, R8, R40 ;  /* 0x00000008c028723c */ /* 0x040fe80000001828 */
[----:B------:R-:W-:Y:S01]  /*fe90*/  @P6 IADD3 R0, R3, R0, RZ ;  /* 0x0000000003006210 */ /* 0x000fe20007ffe0ff */
[----:B------:R-:W-:Y:S01]  /*fea0*/  FMUL.FTZ R21, R21, c[0x0][0x320] ;  /* 0x0000c80015157a20 */ /* 0x000fe20000410000 */
[----:B------:R-:W-:Y:S01]  /*feb0*/  @P6 SHF.L.U32 R3, R2, 0x1, RZ ;  /* 0x0000000102036819 */ /* 0x000fe200000006ff */
[----:B------:R-:W-:Y:S01]  /*fec0*/  FMUL.FTZ R22, R22, c[0x0][0x320] ;  /* 0x0000c80016167a20 */ /* 0x000fe20000410000 */
[----:B------:R1:W1:Y:S01]  /*fed0*/  MUFU.TANH R135, R20 ;  /* 0x0000001400877308 */ /* 0x0002620000002400 */
[----:B------:R-:W-:Y:S01]  /*fee0*/  @P6 SHF.L.U64.HI R0, R2, 0x1, R0 ;  /* 0x0000000102006819 */ /* 0x000fe20000010200 */
[-C--:B------:R-:W-:Y:S03]  /*fef0*/  HMMA.16816.F32 R44, R192, R10.reuse, R44 ;  /* 0x0000000ac02c723c */ /* 0x080fe6000000182c */
[C---:B------:R-:W-:Y:S01]  /*ff00*/  @P6 IADD3 R2, P5, R3.reuse, c[0x0][0x1c8], RZ ;  /* 0x0000720003026a10 */ /* 0x040fe20007fbe0ff */
[----:B------:R-:W-:Y:S01]  /*ff10*/  FMUL.FTZ R26, R26, c[0x0][0x320] ;  /* 0x0000c8001a1a7a20 */ /* 0x000fe20000410000 */
[----:B------:R-:W-:Y:S01]  /*ff20*/  @P6 IADD3 R8, P2, R3, 0x80, RZ ;  /* 0x0000008003086810 */ /* 0x000fe20007f5e0ff */
[----:B------:R-:W-:Y:S01]  /*ff30*/  FMUL.FTZ R28, R28, c[0x0][0x320] ;  /* 0x0000c8001c1c7a20 */ /* 0x000fe20000410000 */
[----:B------:R-:W-:Y:S01]  /*ff40*/  @P6 IADD3.X R3, R0, c[0x0][0x1cc], RZ, P5, !PT ;  /* 0x0000730000036a10 */ /* 0x000fe20002ffe4ff */
[----:B------:R2:W2:Y:S01]  /*ff50*/  MUFU.TANH R133, R21 ;  /* 0x0000001500857308 */ /* 0x0004a20000002400 */
[----:B------:R-:W-:Y:S01]  /*ff60*/  @P6 IADD3 R8, P1, R8, c[0x0][0x1c8], RZ ;  /* 0x0000720008086a10 */ /* 0x000fe20007f3e0ff */
[----:B------:R-:W-:Y:S02]  /*ff70*/  HMMA.16816.F32 R48, R216, R10, R48 ;  /* 0x0000000ad830723c */ /* 0x000fe40000001830 */
[----:B------:R-:W-:Y:S01]  /*ff80*/  @!PT LDS RZ, [RZ] ;  /* 0x00000000fffff984 */ /* 0x000fe20000000800 */
[----:B------:R-:W-:Y:S01]  /*ff90*/  @!PT LDS RZ, [RZ] ;  /* 0x00000000fffff984 */ /* 0x000fe20000000800 */
[----:B------:R-:W-:Y:S01]  /*ffa0*/  @!PT LDS RZ, [RZ] ;  /* 0x00000000fffff984 */ /* 0x000fe20000000800 */
[----:B------:R4:W-:Y:S02]  /*ffb0*/  @P6 LDGSTS.E.BYPASS.LTC128B.128 [R243+0x5080], [R2.64], !P4 ;  /* 0x0508000002f36fae */ /* 0x0009e4000e101d4e */
[----:B------:R-:W-:Y:S01]  /*ffc0*/  @P6 IADD3.X R9, RZ, c[0x0][0x1cc], R0, P1, P2 ;  /* 0x00007300ff096a10 */ /* 0x000fe20000fe4400 */
[----:B------:R-:W-:Y:S01]  /*ffd0*/  FMUL.FTZ R29, R29, c[0x0][0x320] ;  /* 0x0000c8001d1d7a20 */ /* 0x000fe20000410000 */
[----:B------:R-:W-:Y:S01]  /*ffe0*/  @P6 IADD3 R4, P0, R2, UR16, RZ ;  /* 0x0000001002046c10 */ /* 0x000fe2000ff1e0ff */
[----:B------:R-:W-:Y:S01]  /*fff0*/  FMUL.FTZ R30, R30, c[0x0][0x320] ;  /* 0x0000c8001e1e7a20 */ /* 0x000fe20000410000 */
[----:B------:R4:W3:Y:S01]  /*10000*/  MUFU.TANH R143, R22 ;  /* 0x00000016008f7308 */ /* 0x0008e20000002400 */
[----:B------:R-:W-:Y:S01]  /*10010*/  FMUL.FTZ R31, R31, c[0x0][0x320] ;  /* 0x0000c8001f1f7a20 */ /* 0x000fe20000410000 */
[----:B------:R4:W-:Y:S02]  /*10020*/  @P6 LDGSTS.E.BYPASS.LTC128B.128 [R243+0x6880], [R8.64], !P3 ;  /* 0x0688000008f36fae */ /* 0x0009e4000d901d4e */
[----:B------:R-:W-:Y:S01]  /*10030*/  @P6 IADD3.X R5, R3, UR7, RZ, P0, !PT ;  /* 0x0000000703056c10 */ /* 0x000fe200087fe4ff */
[----:B-1----:R-:W-:Y:S01]  /*10040*/  FMUL.FTZ R20, R36, c[0x0][0x320] ;  /* 0x0000c80024147a20 */ /* 0x002fe20000410000 */
[----:B------:R-:W-:Y:S01]  /*10050*/  @P6 IADD3 R10, P1, R4, UR16, RZ ;  /* 0x00000010040a6c10 */ /* 0x000fe2000ff3e0ff */
[----:B------:R-:W-:Y:S02]  /*10060*/  FMUL.FTZ R18, R37, c[0x0][0x320] ;  /* 0x0000c80025127a20 */ /* 0x000fe40000410000 */
[----:B------:R-:W-:Y:S01]  /*10070*/  FMUL.FTZ R42, R42, c[0x0][0x320] ;  /* 0x0000c8002a2a7a20 */ /* 0x000fe20000410000 */
[----:B------:R1:W1:Y:S01]  /*10080*/  MUFU.TANH R208, R26 ;  /* 0x0000001a00d07308 */ /* 0x0002620000002400 */
[----:B------:R1:W-:Y:S01]  /*10090*/  @P6 LDGSTS.E.BYPASS.LTC128B.128 [R243+0x5880], [R4.64], !P4 ;  /* 0x0588000004f36fae */ /* 0x0003e2000e101d4e */
[----:B------:R-:W-:Y:S01]  /*100a0*/  @P6 IADD3.X R11, R5, UR7, RZ, P1, !PT ;  /* 0x00000007050b6c10 */ /* 0x000fe20008ffe4ff */
[----:B------:R-:W-:Y:S02]  /*100b0*/  FMUL.FTZ R43, R43, c[0x0][0x320] ;  /* 0x0000c8002b2b7a20 */ /* 0x000fe40000410000 */
[----:B--2---:R-:W-:Y:S02]  /*100c0*/  FMUL.FTZ R21, R33, c[0x0][0x320] ;  /* 0x0000c80021157a20 */ /* 0x004fe40000410000 */
[----:B------:R-:W-:Y:S02]  /*100d0*/  FMUL.FTZ R33, R34, c[0x0][0x320] ;  /* 0x0000c80022217a20 */ /* 0x000fe40000410000 */
[----:B------:R2:W-:Y:S01]  /*100e0*/  @P6 LDGSTS.E.BYPASS.LTC128B.128 [R243+0x7080], [R4.64+0x80], !P3 ;  /* 0x0708008004f36fae */ /* 0x0005e2000d901d4e */
[----:B------:R2:W2:Y:S01]  /*100f0*/  MUFU.TANH R141, R28 ;  /* 0x0000001c008d7308 */ /* 0x0004a20000002400 */
[----:B------:R-:W-:Y:S02]  /*10100*/  FMUL.FTZ R34, R40, c[0x0][0x320] ;  /* 0x0000c80028227a20 */ /* 0x000fe40000410000 */
[----:B------:R-:W-:Y:S02]  /*10110*/  FMUL.FTZ R46, R46, c[0x0][0x320] ;  /* 0x0000c8002e2e7a20 */ /* 0x000fe40000410000 */
[----:B----4-:R-:W-:Y:S02]  /*10120*/  FMUL.FTZ R22, R32, c[0x0][0x320] ;  /* 0x0000c80020167a20 */ /* 0x010fe40000410000 */
[----:B------:R4:W-:Y:S01]  /*10130*/  @P6 LDGSTS.E.BYPASS.LTC128B.128 [R243+0x6080], [R10.64], !P4 ;  /* 0x060800000af36fae */ /* 0x0009e2000e101d4e */
[----:B------:R-:W-:Y:S01]  /*10140*/  FMUL.FTZ R32, R35, c[0x0][0x320] ;  /* 0x0000c80023207a20 */ /* 0x000fe20000410000 */
[----:B------:R-:W-:Y:S01]  /*10150*/  @P6 IADD3 R8, P0, R4, UR12, RZ ;  /* 0x0000000c04086c10 */ /* 0x000fe2000ff1e0ff */
[----:B------:R4:W3:Y:S01]  /*10160*/  MUFU.TANH R137, R29 ;  /* 0x0000001d00897308 */ /* 0x0008e20000002400 */
[----:B------:R-:W-:Y:S02]  /*10170*/  FMUL.FTZ R47, R47, c[0x0][0x320] ;  /* 0x0000c8002f2f7a20 */ /* 0x000fe40000410000 */
[----:B------:R-:W-:Y:S01]  /*10180*/  @P6 IADD3.X R9, R5, UR9, RZ, P0, !PT ;  /* 0x0000000905096c10 */ /* 0x000fe200087fe4ff */
[----:B-1----:R-:W-:Y:S01]  /*10190*/  FMUL.FTZ R26, R39, c[0x0][0x320] ;  /* 0x0000c800271a7a20 */ /* 0x002fe20000410000 */
[----:B------:R-:W-:Y:S01]  /*101a0*/  PLOP3.LUT P0, PT, PT, PT, UP2, 0x40, 0x0 ;  /* 0x000000000000781c */ /* 0x000fe20003f0e828 */
[----:B------:R-:W-:Y:S02]  /*101b0*/  FMUL.FTZ R15, R48, c[0x0][0x320] ;  /* 0x0000c800300f7a20 */ /* 0x000fe40000410000 */
[----:B------:R1:W-:Y:S01]  /*101c0*/  @P6 LDGSTS.E.BYPASS.LTC128B.128 [R243+0x7880], [R8.64], !P3 ;  /* 0x0788000008f36fae */ /* 0x0003e2000d901d4e */
[----:B------:R-:W-:Y:S01]  /*101d0*/  FMUL.FTZ R16, R49, c[0x0][0x320] ;  /* 0x0000c80031107a20 */ /* 0x000fe20000410000 */
[----:B------:R1:W1:Y:S01]  /*101e0*/  MUFU.TANH R200, R30 ;  /* 0x0000001e00c87308 */ /* 0x0002620000002400 */
[----:B------:R-:W-:Y:S02]  /*101f0*/  FMUL.FTZ R17, R50, c[0x0][0x320] ;  /* 0x0000c80032117a20 */ /* 0x000fe40000410000 */
[----:B------:R-:W-:Y:S02]  /*10200*/  FMUL.FTZ R19, R51, c[0x0][0x320] ;  /* 0x0000c80033137a20 */ /* 0x000fe40000410000 */
[----:B--2---:R-:W-:Y:S01]  /*10210*/  FMUL.FTZ R28, R45, c[0x0][0x320] ;  /* 0x0000c8002d1c7a20 */ /* 0x004fe20000410000 */
[----:B------:R-:W0:Y:S01]  /*10220*/  LDGDEPBAR ;  /* 0x00000000000079af */ /* 0x000e220000000000 */
[----:B------:R-:W-:Y:S02]  /*10230*/  FMUL.FTZ R23, R23, c[0x0][0x320] ;  /* 0x0000c80017177a20 */ /* 0x000fe40000410000 */
[----:B------:R-:W-:Y:S01]  /*10240*/  FMUL.FTZ R24, R24, c[0x0][0x320] ;  /* 0x0000c80018187a20 */ /* 0x000fe20000410000 */
[----:B------:R2:W2:Y:S01]  /*10250*/  MUFU.TANH R212, R31 ;  /* 0x0000001f00d47308 */ /* 0x0004a20000002400 */
[----:B------:R-:W-:Y:S02]  /*10260*/  FMUL.FTZ R25, R25, c[0x0][0x320] ;  /* 0x0000c80019197a20 */ /* 0x000fe40000410000 */
[----:B------:R-:W-:Y:S01]  /*10270*/  FMUL.FTZ R27, R27, c[0x0][0x320] ;  /* 0x0000c8001b1b7a20 */ /* 0x000fe20000410000 */
[----:B------:R-:W3:Y:S01]  /*10280*/  SHFL.IDX PT, R4, R6, RZ, 0x1c1f ;  /* 0x001c1fff06047589 */ /* 0x000ee200000e0000 */
[----:B----4-:R-:W-:Y:S02]  /*10290*/  FMUL.FTZ R29, R44, c[0x0][0x320] ;  /* 0x0000c8002c1d7a20 */ /* 0x010fe40000410000 */
[----:B------:R-:W-:Y:S03]  /*102a0*/  IMAD R3, R242, -0x30, RZ ;  /* 0xffffffd0f2037824 */ /* 0x000fe600078e02ff */
[----:B------:R4:W3:Y:S01]  /*102b0*/  MUFU.TANH R142, R23 ;  /* 0x00000017008e7308 */ /* 0x0008e20000002400 */
[----:B-1----:R-:W-:Y:S09]  /*102c0*/  FMUL.FTZ R30, R38, c[0x0][0x320] ;  /* 0x0000c800261e7a20 */ /* 0x002ff20000410000 */
[----:B------:R4:W1:Y:S01]  /*102d0*/  MUFU.TANH R204, R24 ;  /* 0x0000001800cc7308 */ /* 0x0008620000002400 */
[----:B--2---:R-:W-:Y:S09]  /*102e0*/  FMUL.FTZ R31, R41, c[0x0][0x320] ;  /* 0x0000c800291f7a20 */ /* 0x004ff20000410000 */
[----:B------:R4:W2:Y:S10]  /*102f0*/  MUFU.TANH R201, R25 ;  /* 0x0000001900c97308 */ /* 0x0008b40000002400 */
[----:B------:R4:W1:Y:S10]  /*10300*/  MUFU.TANH R207, R27 ;  /* 0x0000001b00cf7308 */ /* 0x0008740000002400 */
[----:B------:R-:W1:Y:S10]  /*10310*/  MUFU.TANH R22, R22 ;  /* 0x0000001600167308 */ /* 0x000e740000002400 */
[----:B------:R-:W1:Y:S10]  /*10320*/  MUFU.TANH R21, R21 ;  /* 0x0000001500157308 */ /* 0x000e740000002400 */
[----:B------:R-:W1:Y:S10]  /*10330*/  MUFU.TANH R33, R33 ;  /* 0x0000002100217308 */ /* 0x000e740000002400 */
[----:B------:R-:W1:Y:S10]  /*10340*/  MUFU.TANH R32, R32 ;  /* 0x0000002000207308 */ /* 0x000e740000002400 */
[----:B------:R-:W1:Y:S10]  /*10350*/  MUFU.TANH R20, R20 ;  /* 0x0000001400147308 */ /* 0x000e740000002400 */
[----:B------:R-:W1:Y:S10]  /*10360*/  MUFU.TANH R18, R18 ;  /* 0x0000001200127308 */ /* 0x000e740000002400 */
[----:B------:R-:W1:Y:S01]  /*10370*/  MUFU.TANH R30, R30 ;  /* 0x0000001e001e7308 */ /* 0x000e620000002400 */
[C---:B---3--:R-:W-:Y:S02]  /*10380*/  IADD3 R7, -R12.reuse, 0x1, R3 ;  /* 0x000000010c077810 */ /* 0x048fe40007ffe103 */
[----:B------:R-:W-:Y:S02]  /*10390*/  IADD3 R8, -R12, R3, RZ ;  /* 0x000000030c087210 */ /* 0x000fe40007ffe1ff */
[----:B------:R-:W-:Y:S05]  /*103a0*/  IADD3 R7, R7, c[0x0][0x1d0], RZ ;  /* 0x0000740007077a10 */ /* 0x000fea0007ffe0ff */
[----:B------:R-:W3:Y:S01]  /*103b0*/  MUFU.TANH R26, R26 ;  /* 0x0000001a001a7308 */ /* 0x000ee20000002400 */
[----:B------:R-:W-:Y:S04]  /*103c0*/  IADD3 R7, R7, -c[0x0][0x168], RZ ;  /* 0x80005a0007077a10 */ /* 0x000fe80007ffe0ff */
[C---:B------:R-:W-:Y:S02]  /*103d0*/  IADD3 R5, R7.reuse, c[0x0][0x328], RZ ;  /* 0x0000ca0007057a10 */ /* 0x040fe40007ffe0ff */
[----:B------:R-:W-:Y:S03]  /*103e0*/  IADD3 R7, R7, UR6, RZ ;  /* 0x0000000607077c10 */ /* 0x000fe6000fffe0ff */
[----:B------:R-:W1:Y:S01]  /*103f0*/  MUFU.TANH R34, R34 ;  /* 0x0000002200227308 */ /* 0x000e620000002400 */
[-C--:B------:R-:W-:Y:S02]  /*10400*/  IADD3 R2, R5, R4.reuse, RZ ;  /* 0x0000000405027210 */ /* 0x080fe40007ffe0ff */
[----:B------:R-:W-:Y:S07]  /*10410*/  IADD3 R0, R7, R4, RZ ;  /* 0x0000000407007210 */ /* 0x000fee0007ffe0ff */
        /* <DEDUP_REMOVED lines=11> */
[----:B------:R-:W-:-:S05]  /*104d0*/  @P0 BRA `(.L_x_925) ;  /* 0x0000018000000947 */ /* 0x000fca0003800000 */
        /* <DEDUP_REMOVED lines=14> */
.L_x_927:
[----:B------:R-:W-:Y:S04]  /*105c0*/  MOV R9, c[0x0][0x32c] ;  /* 0x0000cb0000097a02 */ /* 0x000fe80000000f00 */
[----:B------:R-:W-:Y:S11]  /*105d0*/  ISETP.NE.AND P0, PT, R9, 0x1, PT ;  /* 0x000000010900780c */ /* 0x000ff60003f05270 */
[----:B------:R-:W-:Y:S02]  /*105e0*/  @!UPT UIADD3 URZ, URZ, URZ, URZ ;  /* 0x0000003f3f3ff290 */ /* 0x000fe4000fffe03f */
[----:B------:R-:W-:Y:S05]  /*105f0*/  @P0 IMAD.HI.U32 R9, R4, c[0x0][0x330], RZ ;  /* 0x0000cc0004090a27 */ /* 0x000fea00078e00ff */
[----:B------:R-:W-:Y:S02]  /*10600*/  @P0 SHF.R.U32.HI R4, RZ, c[0x0][0x334], R9 ;  /* 0x0000cd00ff040a19 */ /* 0x000fe40000011609 */
.L_x_928:
[----:B------:R-:W-:Y:S05]  /*10610*/  BSYNC B0 ;  /* 0x0000000000007941 */ /* 0x000fea0003800000 */
.L_x_926:
[----:B------:R-:W-:Y:S05]  /*10620*/  IMAD R4, R4, c[0x0][0x32c], R8 ;  /* 0x0000cb0004047a24 */ /* 0x000fea00078e0208 */
[----:B------:R-:W-:Y:S02]  /*10630*/  IADD3 R9, R4, c[0x0][0x32c], RZ ;  /* 0x0000cb0004097a10 */ /* 0x000fe40007ffe0ff */
[----:B------:R-:W-:Y:S02]  /*10640*/  IMNMX R0, R0, R4, !PT ;  /* 0x0000000400007217 */ /* 0x000fe40007800200 */
[----:B------:R-:W-:Y:S02]  /*10650*/  IMNMX R2, R2, R9, PT ;  /* 0x0000000902027217 */ /* 0x000fe40003800200 */
.L_x_925:
[C---:B--234-:R-:W-:Y:S02]  /*10660*/  ISETP.GE.AND P0, PT, R3.reuse, 0x2, PT ;  /* 0x000000020300780c */ /* 0x05cfe40003f06270 */
[C---:B------:R-:W-:Y:S02]  /*10670*/  ISETP.GE.AND P2, PT, R3.reuse, 0xa, PT ;  /* 0x0000000a0300780c */ /* 0x040fe40003f46270 */
[----:B------:R-:W-:Y:S02]  /*10680*/  P2R R14, PR, RZ, 0x1 ;  /* 0x00000001ff0e7803 */ /* 0x000fe40000000000 */
[----:B------:R-:W-:Y:S02]  /*10690*/  ISETP.GT.AND P0, PT, R0, 0x1, !P0 ;  /* 0x000000010000780c */ /* 0x000fe40004704270 */
[C---:B------:R-:W-:Y:S02]  /*106a0*/  ISETP.GE.AND P1, PT, R3.reuse, 0x9, PT ;  /* 0x000000090300780c */ /* 0x040fe40003f26270 */
[----:B------:R-:W-:Y:S02]  /*106b0*/  ISETP.LT.OR P0, PT, R2, 0x2, P0 ;  /* 0x000000020200780c */ /* 0x000fe40000701670 */
[----:B------:R-:W-:Y:S02]  /*106c0*/  P2R R13, PR, RZ, 0x2 ;  /* 0x00000002ff0d7803 */ /* 0x000fe40000000000 */
[----:B------:R-:W-:Y:S02]  /*106d0*/  FSEL R23, R196, -INF , !P0 ;  /* 0xff800000c4177808 */ /* 0x000fe40004000000 */
[C---:B------:R-:W-:Y:S02]  /*106e0*/  ISETP.GT.AND P0, PT, R0.reuse, 0x9, !P2 ;  /* 0x000000090000780c */ /* 0x040fe40005704270 */
[----:B------:R-:W-:Y:S02]  /*106f0*/  ISETP.GT.AND P1, PT, R0, 0x8, !P1 ;  /* 0x000000080000780c */ /* 0x000fe40004f24270 */
[----:B------:R-:W-:Y:S02]  /*10700*/  P2R R12, PR, RZ, 0x4 ;  /* 0x00000004ff0c7803 */ /* 0x000fe40000000000 */
[C---:B------:R-:W-:Y:S02]  /*10710*/  ISETP.LT.OR P0, PT, R2.reuse, 0xa, P0 ;  /* 0x0000000a0200780c */ /* 0x040fe40000701670 */
[C---:B------:R-:W-:Y:S02]  /*10720*/  ISETP.GE.AND P2, PT, R3.reuse, 0x11, PT ;  /* 0x000000110300780c */ /* 0x040fe40003f46270 */
[----:B------:R-:W-:Y:S02]  /*10730*/  ISETP.LT.OR P1, PT, R2, 0x9, P1 ;  /* 0x000000090200780c */ /* 0x000fe40000f21670 */
[----:B------:R-:W-:Y:S02]  /*10740*/  FSEL R24, R136, -INF , !P0 ;  /* 0xff80000088187808 */ /* 0x000fe40004000000 */
[----:B------:R-:W-:Y:S02]  /*10750*/  ISETP.GT.AND P0, PT, R0, 0x10, !P2 ;  /* 0x000000100000780c */ /* 0x000fe40005704270 */
[----:B------:R-:W-:Y:S02]  /*10760*/  FSEL R25, R140, -INF , !P1 ;  /* 0xff8000008c197808 */ /* 0x000fe40004800000 */
        /* <DEDUP_REMOVED lines=11> */
[C---:B------:R-:W-:Y:S02]  /*10820*/  ISETP.GE.AND P1, PT, R3.reuse, 0x1a, PT ;  /* 0x0000001a0300780c */ /* 0x040fe40003f26270 */
[----:B-1----:R-:W-:Y:S02]  /*10830*/  FSEL R202, R22, -INF , !P0 ;  /* 0xff80000016ca7808 */ /* 0x002fe40004000000 */
[----:B------:R-:W-:Y:S02]  /*10840*/  ISETP.GT.AND P0, PT, R0, 0x19, !P1 ;  /* 0x000000190000780c */ /* 0x000fe40004f04270 */
[----:B------:R-:W-:Y:S02]  /*10850*/  P2R R4, PR, RZ, 0x2 ;  /* 0x00000002ff047803 */ /* 0x000fe40000000000 */
[----:B------:R-:W-:Y:S02]  /*10860*/  ISETP.LT.OR P0, PT, R2, 0x1a, P0 ;  /* 0x0000001a0200780c */ /* 0x000fe40000701670 */
[----:B------:R-:W-:Y:S02]  /*10870*/  ISETP.GE.AND P1, PT, R3, 0x21, PT ;  /* 0x000000210300780c */ /* 0x000fe40003f26270 */
[----:B------:R-:W-:Y:S02]  /*10880*/  FSEL R205, R21, -INF , !P0 ;  /* 0xff80000015cd7808 */ /* 0x000fe40004000000 */
[----:B------:R-:W-:Y:S02]  /*10890*/  ISETP.GT.AND P0, PT, R0, 0x20, !P1 ;  /* 0x000000200000780c */ /* 0x000fe40004f04270 */
[C---:B------:R-:W-:Y:S02]  /*108a0*/  ISETP.GE.AND P6, PT, R3.reuse, 0x22, PT ;  /* 0x000000220300780c */ /* 0x040fe40003fc6270 */
[----:B------:R-:W-:Y:S02]  /*108b0*/  ISETP.LT.OR P0, PT, R2, 0x21, P0 ;  /* 0x000000210200780c */ /* 0x000fe40000701670 */
[C---:B------:R-:W-:Y:S02]  /*108c0*/  ISETP.GE.AND P5, PT, R3.reuse, 0x29, PT ;  /* 0x000000290300780c */ /* 0x040fe40003fa6270 */
[----:B------:R-:W-:Y:S02]  /*108d0*/  FSEL R218, R20, -INF , !P0 ;  /* 0xff80000014da7808 */ /* 0x000fe40004000000 */
[----:B------:R-:W-:Y:S02]  /*108e0*/  ISETP.GT.AND P0, PT, R0, 0x21, !P6 ;  /* 0x000000210000780c */ /* 0x000fe40007704270 */
[----:B------:R-:W-:Y:S02]  /*108f0*/  P2R R11, PR, RZ, 0x4 ;  /* 0x00000004ff0b7803 */ /* 0x000fe40000000000 */
[----:B------:R-:W-:Y:S02]  /*10900*/  ISETP.LT.OR P0, PT, R2, 0x22, P0 ;  /* 0x000000220200780c */ /* 0x000fe40000701670 */
[----:B------:R-:W-:Y:S02]  /*10910*/  ISETP.GE.AND P2, PT, R3, 0x1, PT ;  /* 0x000000010300780c */ /* 0x000fe40003f46270 */
[----:B------:R-:W-:Y:S02]  /*10920*/  FSEL R222, R18, -INF , !P0 ;  /* 0xff80000012de7808 */ /* 0x000fe40004000000 */
[----:B------:R-:W-:Y:S04]  /*10930*/  ISETP.GT.AND P0, PT, R0, 0x28, !P5 ;  /* 0x000000280000780c */ /* 0x000fe80006f04270 */
[----:B------:R-:W-:Y:S04]  /*10940*/  ISETP.LT.OR P0, PT, R2, 0x29, P0 ;  /* 0x000000290200780c */ /* 0x000fe80000701670 */
[----:B------:R-:W-:Y:S02]  /*10950*/  FSEL R249, R15, -INF , !P0 ;  /* 0xff8000000ff97808 */ /* 0x000fe40004000000 */
[----:B------:R-:W-:Y:S02]  /*10960*/  ISETP.GT.AND P0, PT, R0, RZ, !P2 ;  /* 0x000000ff0000720c */ /* 0x000fe40005704270 */
[----:B------:R-:W-:Y:S02]  /*10970*/  P2R R15, PR, RZ, 0x4 ;  /* 0x00000004ff0f7803 */ /* 0x000fe40000000000 */
[----:B------:R-:W-:Y:S04]  /*10980*/  ISETP.LT.OR P0, PT, R2, 0x1, P0 ;  /* 0x000000010200780c */ /* 0x000fe80000701670 */
[----:B------:R-:W-:Y:S02]  /*10990*/  FSEL R18, R203, -INF , !P0 ;  /* 0xff800000cb127808 */ /* 0x000fe40004000000 */
[----:B------:R-:W-:Y:S02]  /*109a0*/  ISETP.GE.AND P0, PT, R3, 0x2a, PT ;  /* 0x0000002a0300780c */ /* 0x000fe40003f06270 */
[----:B------:R-:W1:Y:S02]  /*109b0*/  SHFL.IDX PT, R3, R6, 0x1, 0x1c1f ;  /* 0x003c1f0006037f89 */ /* 0x000e6400000e0000 */
[----:B------:R-:W-:Y:S04]  /*109c0*/  ISETP.GT.AND P2, PT, R0, 0x29, !P0 ;  /* 0x000000290000780c */ /* 0x000fe80004744270 */
[----:B------:R-:W-:Y:S04]  /*109d0*/  ISETP.LT.OR P2, PT, R2, 0x2a, P2 ;  /* 0x0000002a0200780c */ /* 0x000fe80001741670 */
[----:B------:R-:W-:Y:S02]  /*109e0*/  FSEL R248, R16, -INF , !P2 ;  /* 0xff80000010f87808 */ /* 0x000fe40005000000 */
[----:B------:R-:W-:Y:S01]  /*109f0*/  PLOP3.LUT P2, PT, PT, PT, UP2, 0x40, 0x0 ;  /* 0x000000000000781c */ /* 0x000fe20003f4e828 */
[--C-:B-1----:R-:W-:Y:S02]  /*10a00*/  IMAD.IADD R2, R5, 0x1, R3.reuse ;  /* 0x0000000105027824 */ /* 0x102fe400078e0203 */
[----:B------:R-:W-:Y:S10]  /*10a10*/  IMAD.IADD R0, R7, 0x1, R3 ;  /* 0x0000000107007824 */ /* 0x000ff400078e0203 */
        /* <DEDUP_REMOVED lines=15> */
.L_x_931:
[----:B------:R-:W-:Y:S04]  /*10b10*/  MOV R16, c[0x0][0x32c] ;  /* 0x0000cb0000107a02 */ /* 0x000fe80000000f00 */
[----:B------:R-:W-:Y:S11]  /*10b20*/  ISETP.NE.AND P2, PT, R16, 0x1, PT ;  /* 0x000000011000780c */ /* 0x000ff60003f45270 */
[----:B------:R-:W-:Y:S02]  /*10b30*/  @!UPT UIADD3 URZ, URZ, URZ, URZ ;  /* 0x0000003f3f3ff290 */ /* 0x000fe4000fffe03f */
[----:B------:R-:W-:Y:S05]  /*10b40*/  @P2 IMAD.HI.U32 R16, R3, c[0x0][0x330], RZ ;  /* 0x0000cc0003102a27 */ /* 0x000fea00078e00ff */
[----:B------:R-:W-:Y:S02]  /*10b50*/  @P2 SHF.R.U32.HI R3, RZ, c[0x0][0x334], R16 ;  /* 0x0000cd00ff032a19 */ /* 0x000fe40000011610 */
.L_x_932:
[----:B------:R-:W-:Y:S05]  /*10b60*/  BSYNC B0 ;  /* 0x0000000000007941 */ /* 0x000fea0003800000 */
.L_x_930:
[----:B------:R-:W-:Y:S05]  /*10b70*/  IMAD R3, R3, c[0x0][0x32c], R8 ;  /* 0x0000cb0003037a24 */ /* 0x000fea00078e0208 */
[----:B------:R-:W-:Y:S02]  /*10b80*/  IADD3 R16, R3, c[0x0][0x32c], RZ ;  /* 0x0000cb0003107a10 */ /* 0x000fe40007ffe0ff */
[----:B------:R-:W-:Y:S02]  /*10b90*/  IMNMX R0, R0, R3, !PT ;  /* 0x0000000300007217 */ /* 0x000fe40007800200 */
[----:B------:R-:W-:Y:S02]  /*10ba0*/  IMNMX R2, R2, R16, PT ;  /* 0x0000001002027217 */ /* 0x000fe40003800200 */
.L_x_929:
[----:B------:R-:W-:Y:S01]  /*10bb0*/  ISETP.NE.AND P2, PT, R14, RZ, PT ;  /* 0x000000ff0e00720c */ /* 0x000fe20003f45270 */
[----:B------:R-:W1:Y:S03]  /*10bc0*/  SHFL.IDX PT, R3, R6, 0x2, 0x1c1f ;  /* 0x005c1f0006037f89 */ /* 0x000e6600000e0000 */
        /* <DEDUP_REMOVED lines=62> */
.L_x_935:
[----:B------:R-:W-:Y:S04]  /*10fb0*/  MOV R16, c[0x0][0x32c] ;  /* 0x0000cb0000107a02 */ /* 0x000fe80000000f00 */
[----:B------:R-:W-:Y:S11]  /*10fc0*/  ISETP.NE.AND P2, PT, R16, 0x1, PT ;  /* 0x000000011000780c */ /* 0x000ff60003f45270 */
[----:B------:R-:W-:Y:S02]  /*10fd0*/  @!UPT UIADD3 URZ, URZ, URZ, URZ ;  /* 0x0000003f3f3ff290 */ /* 0x000fe4000fffe03f */
[----:B------:R-:W-:Y:S05]  /*10fe0*/  @P2 IMAD.HI.U32 R16, R3, c[0x0][0x330], RZ ;  /* 0x0000cc0003102a27 */ /* 0x000fea00078e00ff */
[----:B------:R-:W-:Y:S02]  /*10ff0*/  @P2 SHF.R.U32.HI R3, RZ, c[0x0][0x334], R16 ;  /* 0x0000cd00ff032a19 */ /* 0x000fe40000011610 */
.L_x_936:
[----:B------:R-:W-:Y:S05]  /*11000*/  BSYNC B0 ;  /* 0x0000000000007941 */ /* 0x000fea0003800000 */
.L_x_934:
[----:B------:R-:W-:Y:S05]  /*11010*/  IMAD R3, R3, c[0x0][0x32c], R8 ;  /* 0x0000cb0003037a24 */ /* 0x000fea00078e0208 */
[----:B------:R-:W-:Y:S02]  /*11020*/  IADD3 R16, R3, c[0x0][0x32c], RZ ;  /* 0x0000cb0003107a10 */ /* 0x000fe40007ffe0ff */
[----:B------:R-:W-:Y:S02]  /*11030*/  IMNMX R0, R0, R3, !PT ;  /* 0x0000000300007217 */ /* 0x000fe40007800200 */
[----:B------:R-:W-:Y:S02]  /*11040*/  IMNMX R2, R2, R16, PT ;  /* 0x0000001002027217 */ /* 0x000fe40003800200 */
.L_x_933:
        /* <DEDUP_REMOVED lines=64> */
.L_x_939:
[----:B------:R-:W-:Y:S04]  /*11450*/  MOV R5, c[0x0][0x32c] ;  /* 0x0000cb0000057a02 */ /* 0x000fe80000000f00 */
[----:B------:R-:W-:Y:S11]  /*11460*/  ISETP.NE.AND P2, PT, R5, 0x1, PT ;  /* 0x000000010500780c */ /* 0x000ff60003f45270 */
[----:B------:R-:W-:Y:S02]  /*11470*/  @!UPT UIADD3 URZ, URZ, URZ, URZ ;  /* 0x0000003f3f3ff290 */ /* 0x000fe4000fffe03f */
[----:B------:R-:W-:Y:S05]  /*11480*/  @P2 IMAD.HI.U32 R5, R3, c[0x0][0x330], RZ ;  /* 0x0000cc0003052a27 */ /* 0x000fea00078e00ff */
[----:B------:R-:W-:Y:S02]  /*11490*/  @P2 SHF.R.U32.HI R3, RZ, c[0x0][0x334], R5 ;  /* 0x0000cd00ff032a19 */ /* 0x000fe40000011605 */
.L_x_940:
[----:B------:R-:W-:Y:S05]  /*114a0*/  BSYNC B0 ;  /* 0x0000000000007941 */ /* 0x000fea0003800000 */
.L_x_938:
[----:B------:R-:W-:Y:S05]  /*114b0*/  IMAD R8, R3, c[0x0][0x32c], R8 ;  /* 0x0000cb0003087a24 */ /* 0x000fea00078e0208 */
[----:B------:R-:W-:Y:S02]  /*114c0*/  IADD3 R3, R8, c[0x0][0x32c], RZ ;  /* 0x0000cb0008037a10 */ /* 0x000fe40007ffe0ff */
[----:B------:R-:W-:Y:S02]  /*114d0*/  IMNMX R0, R0, R8, !PT ;  /* 0x0000000800007217 */ /* 0x000fe40007800200 */
[----:B------:R-:W-:Y:S02]  /*114e0*/  IMNMX R2, R2, R3, PT ;  /* 0x0000000302027217 */ /* 0x000fe40003800200 */
.L_x_937:
[----:B------:R-:W-:Y:S01]  /*114f0*/  ISETP.NE.AND P2, PT, R15, RZ, PT ;  /* 0x000000ff0f00720c */ /* 0x000fe20003f45270 */
[----:B------:R-:W-:Y:S01]  /*11500*/  LDSM.16.MT88.4 R36, [R226+0x2080] ;  /* 0x00208000e224783b */ /* 0x000fe20000004200 */
[----:B------:R-:W-:Y:S02]  /*11510*/  FMNMX.FTZ R137, R18, R132, !PT ;  /* 0x0000008412897209 */ /* 0x000fe40007810000 */
[----:B------:R-:W-:Y:S02]  /*11520*/  ISETP.GT.AND P2, PT, R0, RZ, !P2 ;  /* 0x000000ff0000720c */ /* 0x000fe40005744270 */
        /* <DEDUP_REMOVED lines=17> */
[----:B------:R-:W-:Y:S02]  /*11640*/  FMNMX.FTZ R3, R21, R3, !PT ;  /* 0x0000000315037209 */ /* 0x000fe40007810000 */
[----:B------:R-:W-:Y:S02]  /*11650*/  FSEL R13, R215, -INF , !P2 ;  /* 0xff800000d70d7808 */ /* 0x000fe40005000000 */
[----:B------:R-:W-:Y:S02]  /*11660*/  ISETP.NE.AND P2, PT, R12, RZ, PT ;  /* 0x000000ff0c00720c */ /* 0x000fe40003f45270 */
[----:B------:R-:W-:Y:S02]  /*11670*/  FMNMX.FTZ R137, R218, R137, !PT ;  /* 0x00000089da897209 */ /* 0x000fe40007810000 */
[----:B------:R-:W-:Y:S02]  /*11680*/  FMNMX.FTZ R3, R22, R3, !PT ;  /* 0x0000000316037209 */ /* 0x000fe40007810000 */
[----:B------:R-:W-:Y:S02]  /*11690*/  ISETP.GT.AND P2, PT, R0, 0x9, !P2 ;  /* 0x000000090000780c */ /* 0x000fe40005744270 */
        /* <DEDUP_REMOVED lines=9> */
[----:B------:R-:W-:Y:S01]  /*11730*/  ISETP.GT.AND P2, PT, R0, 0x10, !P2 ;  /* 0x000000100000780c */ /* 0x000fe20005744270 */
[----:B------:R-:W1:Y:S01]  /*11740*/  SHFL.BFLY PT, R6, R137, 0x2, 0x1f ;  /* 0x0c401f0089067f89 */ /* 0x000e6200000e0000 */
        /* <DEDUP_REMOVED lines=14> */
[----:B-1----:R-:W-:Y:S02]  /*11830*/  FMNMX.FTZ R137, R137, R6, !PT ;  /* 0x0000000689897209 */ /* 0x002fe40007810000 */
[----:B------:R-:W-:Y:S01]  /*11840*/  ISETP.LT.OR P2, PT, R2, 0x19, P2 ;  /* 0x000000190200780c */ /* 0x000fe20001741670 */
[----:B------:R-:W1:Y:S01]  /*11850*/  SHFL.BFLY PT, R6, R3, 0x2, 0x1f ;  /* 0x0c401f0003067f89 */ /* 0x000e6200000e0000 */
[----:B------:R-:W-:Y:S02]  /*11860*/  ISETP.GT.AND P1, PT, R0, 0x20, !P1 ;  /* 0x000000200000780c */ /* 0x000fe40004f24270 */
[----:B------:R-:W-:Y:S02]  /*11870*/  FSEL R211, R200, -INF , !P2 ;  /* 0xff800000c8d37808 */ /* 0x000fe40005000000 */
[----:B------:R-:W-:Y:S02]  /*11880*/  ISETP.NE.AND P2, PT, R4, RZ, PT ;  /* 0x000000ff0400720c */ /* 0x000fe40003f45270 */
[----:B------:R-:W-:Y:S01]  /*11890*/  FMNMX.FTZ R4, R16, R138, !PT ;  /* 0x0000008a10047209 */ /* 0x000fe20007810000 */
[----:B------:R-:W2:Y:S01]  /*118a0*/  SHFL.BFLY PT, R8, R137, 0x1, 0x1f ;  /* 0x0c201f0089087f89 */ /* 0x000ea200000e0000 */
[----:B------:R-:W-:Y:S02]  /*118b0*/  ISETP.GT.AND P2, PT, R0, 0x19, !P2 ;  /* 0x000000190000780c */ /* 0x000fe40005744270 */
[----:B------:R-:W-:Y:S02]  /*118c0*/  FMNMX.FTZ R4, R20, R4, !PT ;  /* 0x0000000414047209 */ /* 0x000fe40007810000 */
[----:B------:R-:W-:Y:S02]  /*118d0*/  ISETP.LT.OR P2, PT, R2, 0x1a, P2 ;  /* 0x0000001a0200780c */ /* 0x000fe40001741670 */
[----:B------:R-:W-:Y:S02]  /*118e0*/  FMNMX.FTZ R4, R19, R4, !PT ;  /* 0x0000000413047209 */ /* 0x000fe40007810000 */
[----:B------:R-:W-:Y:S02]  /*118f0*/  FSEL R200, R212, -INF , !P2 ;  /* 0xff800000d4c87808 */ /* 0x000fe40005000000 */
[----:B------:R-:W-:Y:S02]  /*11900*/  FMNMX.FTZ R4, R26, R4, !PT ;  /* 0x000000041a047209 */ /* 0x000fe40007810000 */
[----:B------:R-:W-:Y:S02]  /*11910*/  ISETP.LT.OR P1, PT, R2, 0x21, P1 ;  /* 0x000000210200780c */ /* 0x000fe40000f21670 */
[----:B------:R-:W-:Y:S02]  /*11920*/  FMNMX.FTZ R4, R204, R4, !PT ;  /* 0x00000004cc047209 */ /* 0x000fe40007810000 */
[----:B-1----:R-:W-:Y:S02]  /*11930*/  FMNMX.FTZ R3, R3, R6, !PT ;  /* 0x0000000603037209 */ /* 0x002fe40007810000 */
[----:B------:R-:W-:Y:S02]  /*11940*/  FMNMX.FTZ R4, R201, R4, !PT ;  /* 0x00000004c9047209 */ /* 0x000fe40007810000 */
[----:B------:R-:W-:Y:S01]  /*11950*/  FMNMX.FTZ R6, R5, R139, !PT ;  /* 0x0000008b05067209 */ /* 0x000fe20007810000 */
[----:B------:R-:W1:Y:S01]  /*11960*/  SHFL.BFLY PT, R136, R3, 0x1, 0x1f ;  /* 0x0c201f0003887f89 */ /* 0x000e6200000e0000 */
[----:B------:R-:W-:Y:S02]  /*11970*/  FMNMX.FTZ R4, R209, R4, !PT ;  /* 0x00000004d1047209 */ /* 0x000fe40007810000 */
[----:B------:R-:W-:Y:S02]  /*11980*/  FMNMX.FTZ R6, R7, R6, !PT ;  /* 0x0000000607067209 */ /* 0x000fe40007810000 */
[----:B------:R-:W-:Y:S02]  /*11990*/  FMNMX.FTZ R4, R210, R4, !PT ;  /* 0x00000004d2047209 */ /* 0x000fe40007810000 */
[----:B------:R-:W-:Y:S02]  /*119a0*/  FMNMX.FTZ R6, R13, R6, !PT ;  /* 0x000000060d067209 */ /* 0x000fe40007810000 */
[----:B------:R-:W-:Y:S02]  /*119b0*/  FMNMX.FTZ R4, R219, R4, !PT ;  /* 0x00000004db047209 */ /* 0x000fe40007810000 */
[----:B--2---:R-:W-:Y:S02]  /*119c0*/  FMNMX.FTZ R137, R137, R8, !PT ;  /* 0x0000000889897209 */ /* 0x004fe40007810000 */
[----:B------:R-:W-:Y:S02]  /*119d0*/  FMNMX.FTZ R4, R223, R4, !PT ;  /* 0x00000004df047209 */ /* 0x000fe40007810000 */
[----:B------:R-:W-:Y:S01]  /*119e0*/  ISETP.GT.AND P6, PT, R0, 0x21, !P6 ;  /* 0x000000210000780c */ /* 0x000fe200077c4270 */
[----:B------:R-:W-:Y:S01]  /*119f0*/  FMUL.FTZ R141, R137, c[0x0][0x2d0] ;  /* 0x0000b400898d7a20 */ /* 0x000fe20000410000 */
[----:B------:R-:W-:Y:S02]  /*11a00*/  FMNMX.FTZ R4, R246, R4, !PT ;  /* 0x00000004f6047209 */ /* 0x000fe40007810000 */
[----:B------:R-:W-:Y:S02]  /*11a10*/  FSEL R214, R42, -INF , !P1 ;  /* 0xff8000002ad67808 */ /* 0x000fe40004800000 */
[----:B------:R-:W-:Y:S02]  /*11a20*/  FMNMX.FTZ R4, R220, R4, !PT ;  /* 0x00000004dc047209 */ /* 0x000fe40007810000 */
[----:B------:R-:W-:Y:S02]  /*11a30*/  ISETP.GT.AND P5, PT, R0, 0x28, !P5 ;  /* 0x000000280000780c */ /* 0x000fe40006fa4270 */
[----:B-1----:R-:W-:Y:S01]  /*11a40*/  FMNMX.FTZ R136, R3, R136, !PT ;  /* 0x0000008803887209 */ /* 0x002fe20007810000 */
[----:B------:R-:W1:Y:S01]  /*11a50*/  SHFL.BFLY PT, R8, R4, 0x2, 0x1f ;  /* 0x0c401f0004087f89 */ /* 0x000e6200000e0000 */
[----:B------:R-:W-:Y:S02]  /*11a60*/  FMNMX.FTZ R3, R12, R6, !PT ;  /* 0x000000060c037209 */ /* 0x000fe40007810000 */
[----:B------:R-:W-:Y:S01]  /*11a70*/  ISETP.GT.AND P0, PT, R0, 0x29, !P0 ;  /* 0x000000290000780c */ /* 0x000fe20004704270 */
[----:B------:R-:W-:Y:S01]  /*11a80*/  FMUL.FTZ R142, R136, c[0x0][0x2d0] ;  /* 0x0000b400888e7a20 */ /* 0x000fe20000410000 */
[----:B------:R-:W-:Y:S02]  /*11a90*/  FMNMX.FTZ R3, R208, R3, !PT ;  /* 0x00000003d0037209 */ /* 0x000fe40007810000 */
[C---:B------:R-:W-:Y:S02]  /*11aa0*/  ISETP.LT.OR P6, PT, R2.reuse, 0x22, P6 ;  /* 0x000000220200780c */ /* 0x040fe400037c1670 */
[----:B------:R-:W-:Y:S02]  /*11ab0*/  FMNMX.FTZ R3, R207, R3, !PT ;  /* 0x00000003cf037209 */ /* 0x000fe40007810000 */
[----:B------:R-:W-:Y:S02]  /*11ac0*/  FSEL R212, R43, -INF , !P6 ;  /* 0xff8000002bd47808 */ /* 0x000fe40007000000 */
[----:B------:R-:W-:Y:S02]  /*11ad0*/  FMNMX.FTZ R3, R211, R3, !PT ;  /* 0x00000003d3037209 */ /* 0x000fe40007810000 */
[----:B------:R-:W-:Y:S02]  /*11ae0*/  ISETP.LT.OR P5, PT, R2, 0x29, P5 ;  /* 0x000000290200780c */ /* 0x000fe40002fa1670 */
[----:B------:R-:W-:Y:S02]  /*11af0*/  FMNMX.FTZ R0, R200, R3, !PT ;  /* 0x00000003c8007209 */ /* 0x000fe40007810000 */
[----:B------:R-:W-:Y:S02]  /*11b00*/  FSETP.NEU.FTZ.AND P1, PT, R136, -INF , PT ;  /* 0xff8000008800780b */ /* 0x000fe40003f3d000 */
[----:B------:R-:W-:Y:S02]  /*11b10*/  FMNMX.FTZ R0, R214, R0, !PT ;  /* 0x00000000d6007209 */ /* 0x000fe40007810000 */
[----:B------:R-:W-:Y:S02]  /*11b20*/  FSEL R213, R46, -INF , !P5 ;  /* 0xff8000002ed57808 */ /* 0x000fe40006800000 */
[----:B-1----:R-:W-:Y:S02]  /*11b30*/  FMNMX.FTZ R4, R4, R8, !PT ;  /* 0x0000000804047209 */ /* 0x002fe40007810000 */
[----:B------:R-:W-:Y:S02]  /*11b40*/  FMNMX.FTZ R0, R212, R0, !PT ;  /* 0x00000000d4007209 */ /* 0x000fe40007810000 */
[----:B------:R-:W-:Y:S01]  /*11b50*/  ISETP.LT.OR P0, PT, R2, 0x2a, P0 ;  /* 0x0000002a0200780c */ /* 0x000fe20000701670 */
[----:B------:R-:W1:Y:S01]  /*11b60*/  SHFL.BFLY PT, R135, R4, 0x1, 0x1f ;  /* 0x0c201f0004877f89 */ /* 0x000e6200000e0000 */
        /* <DEDUP_REMOVED lines=14> */
[----:B------:R-:W-:Y:S01]  /*11c50*/  MUFU.EX2 R215, R21 ;  /* 0x0000001500d77308 */ /* 0x000fe20000000800 */
[--C-:B------:R-:W-:Y:S02]  /*11c60*/  FFMA.FTZ R24, R24, c[0x0][0x2d0], -R141.reuse ;  /* 0x0000b40018187a23 */ /* 0x100fe4000001088d */
[----:B------:R-:W-:Y:S01]  /*11c70*/  FFMA.FTZ R23, R23, c[0x0][0x2d0], -R141 ;  /* 0x0000b40017177a23 */ /* 0x000fe2000001088d */
[----:B-1----:R-:W-:Y:S04]  /*11c80*/  FMNMX.FTZ R135, R4, R135, !PT ;  /* 0x0000008704877209 */ /* 0x002fe80007810000 */
[C---:B------:R-:W-:Y:S01]  /*11c90*/  FSETP.NEU.FTZ.AND P0, PT, R135.reuse, -INF , PT ;  /* 0xff8000008700780b */ /* 0x040fe20003f1d000 */
[----:B------:R-:W-:Y:S01]  /*11ca0*/  FMUL.FTZ R143, R135, c[0x0][0x2d0] ;  /* 0x0000b400878f7a20 */ /* 0x000fe20000410000 */
[----:B------:R-:W-:Y:S04]  /*11cb0*/  MUFU.EX2 R221, R18 ;  /* 0x0000001200dd7308 */ /* 0x000fe80000000800 */
[----:B------:R-:W-:Y:S02]  /*11cc0*/  FSEL R143, R143, RZ, P0 ;  /* 0x000000ff8f8f7208 */ /* 0x000fe40000000000 */
[----:B--2---:R-:W-:Y:S03]  /*11cd0*/  FMNMX.FTZ R3, R0, R2, !PT ;  /* 0x0000000200037209 */ /* 0x004fe60007810000 */
[--C-:B------:R-:W-:Y:S01]  /*11ce0*/  FFMA.FTZ R2, R26, c[0x0][0x2d0], -R143.reuse ;  /* 0x0000b4001a027a23 */ /* 0x100fe2000001088f */
[----:B------:R-:W-:Y:S01]  /*11cf0*/  FSEL R0, R137, RZ, P2 ;  /* 0x000000ff89007208 */ /* 0x000fe20001000000 */
[--C-:B------:R-:W-:Y:S01]  /*11d00*/  FFMA.FTZ R20, R20, c[0x0][0x2d0], -R143.reuse ;  /* 0x0000b40014147a23 */ /* 0x100fe2000001088f */
[----:B------:R-:W-:Y:S01]  /*11d10*/  MUFU.EX2 R28, R25 ;  /* 0x00000019001c7308 */ /* 0x000fe20000000800 */
[----:B------:R-:W1:Y:S01]  /*11d20*/  SHFL.BFLY PT, R4, R3, 0x1, 0x1f ;  /* 0x0c201f0003047f89 */ /* 0x000e6200000e0000 */
[--C-:B------:R-:W-:Y:S02]  /*11d30*/  FFMA.FTZ R16, R16, c[0x0][0x2d0], -R143.reuse ;  /* 0x0000b40010107a23 */ /* 0x100fe4000001088f */
[----:B------:R-:W-:Y:S02]  /*11d40*/  FADD.FTZ R0, -R0, R132 ;  /* 0x0000008400007221 */ /* 0x000fe40000010100 */
[----:B------:R-:W-:Y:S02]  /*11d50*/  FFMA.FTZ R19, R19, c[0x0][0x2d0], -R143 ;  /* 0x0000b40013137a23 */ /* 0x000fe4000001088f */
[----:B------:R-:W-:Y:S02]  /*11d60*/  FMUL.FTZ R0, R0, c[0x0][0x2d0] ;  /* 0x0000b40000007a20 */ /* 0x000fe40000410000 */
[----:B------:R2:W-:Y:S10]  /*11d70*/  MUFU.EX2 R50, R2 ;  /* 0x0000000200327308 */ /* 0x0005f40000000800 */
[----:B------:R3:W4:Y:S01]  /*11d80*/  MUFU.EX2 R133, R0 ;  /* 0x0000000000857308 */ /* 0x0007220000000800 */
[----:B-1----:R-:W-:Y:S09]  /*11d90*/  FMNMX.FTZ R3, R3, R4, !PT ;  /* 0x0000000403037209 */ /* 0x002ff20007810000 */
[----:B------:R-:W-:Y:S01]  /*11da0*/  MUFU.EX2 R6, R20 ;  /* 0x0000001400067308 */ /* 0x000fe20000000800 */
[----:B--2---:R-:W-:Y:S05]  /*11db0*/  FSEL R2, R136, RZ, P1 ;  /* 0x000000ff88027208 */ /* 0x004fea0000800000 */
[----:B------:R-:W-:Y:S04]  /*11dc0*/  FADD.FTZ R2, -R2, R134 ;  /* 0x0000008602027221 */ /* 0x000fe80000010100 */
[----:B------:R-:W1:Y:S01]  /*11dd0*/  MUFU.EX2 R250, R24 ;  /* 0x0000001800fa7308 */ /* 0x000e620000000800 */
[----:B------:R-:W-:Y:S02]  /*11de0*/  FMUL.FTZ R134, R3, c[0x0][0x2d0] ;  /* 0x0000b40003867a20 */ /* 0x000fe40000410000 */
[----:B------:R-:W-:Y:S01]  /*11df0*/  FMUL.FTZ R2, R2, c[0x0][0x2d0] ;  /* 0x0000b40002027a20 */ /* 0x000fe20000410000 */
[----:B---3--:R-:W-:Y:S01]  /*11e00*/  FSEL R0, R135, RZ, P0 ;  /* 0x000000ff87007208 */ /* 0x008fe20000000000 */
[----:B----4-:R-:W-:Y:S01]  /*11e10*/  FMUL.FTZ R32, R133, R172 ;  /* 0x000000ac85207220 */ /* 0x010fe20000410000 */
[----:B------:R-:W-:Y:S01]  /*11e20*/  FSETP.NEU.FTZ.AND P0, PT, R3, -INF , PT ;  /* 0xff8000000300780b */ /* 0x000fe20003f1d000 */
[C---:B------:R-:W-:Y:S02]  /*11e30*/  FMUL.FTZ R33, R133.reuse, R173 ;  /* 0x000000ad85217220 */ /* 0x040fe40000410000 */
[----:B------:R-:W-:Y:S01]  /*11e40*/  FADD.FTZ R0, -R0, R138 ;  /* 0x0000008a00007221 */ /* 0x000fe20000010100 */
[----:B------:R-:W2:Y:S01]  /*11e50*/  MUFU.EX2 R132, R2 ;  /* 0x0000000200847308 */ /* 0x000ea20000000800 */
[----:B------:R-:W-:Y:S01]  /*11e60*/  FSEL R134, R134, RZ, P0 ;  /* 0x000000ff86867208 */ /* 0x000fe20000000000 */
[----:B------:R-:W-:Y:S01]  /*11e70*/  FMUL.FTZ R52, R133, R52 ;  /* 0x0000003485347220 */ /* 0x000fe20000410000 */
[----:B------:R-:W-:Y:S01]  /*11e80*/  MOV R138, R28 ;  /* 0x0000001c008a7202 */ /* 0x000fe20000000f00 */
[----:B------:R-:W-:Y:S02]  /*11e90*/  FMUL.FTZ R0, R0, c[0x0][0x2d0] ;  /* 0x0000b40000007a20 */ /* 0x000fe40000410000 */
[--C-:B------:R-:W-:Y:S02]  /*11ea0*/  FFMA.FTZ R4, R12, c[0x0][0x2d0], -R134.reuse ;  /* 0x0000b4000c047a23 */ /* 0x100fe40000010886 */
[--C-:B------:R-:W-:Y:S02]  /*11eb0*/  FFMA.FTZ R5, R5, c[0x0][0x2d0], -R134.reuse ;  /* 0x0000b40005057a23 */ /* 0x100fe40000010886 */
[----:B------:R3:W4:Y:S01]  /*11ec0*/  MUFU.EX2 R2, R0 ;  /* 0x0000000000027308 */ /* 0x0007220000000800 */
[C---:B------:R-:W-:Y:S02]  /*11ed0*/  FMUL.FTZ R53, R133.reuse, R53 ;  /* 0x0000003585357220 */ /* 0x040fe40000410000 */
[C---:B------:R-:W-:Y:S01]  /*11ee0*/  FMUL.FTZ R64, R133.reuse, R64 ;  /* 0x0000004085407220 */ /* 0x040fe20000410000 */
[----:B-1----:R-:W-:Y:S01]  /*11ef0*/  F2FP.PACK_AB R194, R250, R138 ;  /* 0x0000008afac2723e */ /* 0x002fe200000000ff */
[C---:B------:R-:W-:Y:S01]  /*11f00*/  FMUL.FTZ R65, R133.reuse, R65 ;  /* 0x0000004185417220 */ /* 0x040fe20000410000 */
[----:B------:R-:W-:Y:S01]  /*11f10*/  MOV R173, R250 ;  /* 0x000000fa00ad7202 */ /* 0x000fe20000000f00 */
[C---:B------:R-:W-:Y:S02]  /*11f20*/  FMUL.FTZ R68, R133.reuse, R68 ;  /* 0x0000004485447220 */ /* 0x040fe40000410000 */
[C---:B------:R-:W-:Y:S01]  /*11f30*/  FMUL.FTZ R69, R133.reuse, R69 ;  /* 0x0000004585457220 */ /* 0x040fe20000410000 */
[----:B------:R-:W1:Y:S01]  /*11f40*/  MUFU.EX2 R29, R23 ;  /* 0x00000017001d7308 */ /* 0x000e620000000800 */
[C---:B------:R-:W-:Y:S02]  /*11f50*/  FMUL.FTZ R80, R133.reuse, R80 ;  /* 0x0000005085507220 */ /* 0x040fe40000410000 */
[----:B------:R-:W-:Y:S02]  /*11f60*/  FMUL.FTZ R81, R133, R81 ;  /* 0x0000005185517220 */ /* 0x000fe40000410000 */
[C---:B--2---:R-:W-:Y:S02]  /*11f70*/  FMUL.FTZ R35, R132.reuse, R175 ;  /* 0x000000af84237220 */ /* 0x044fe40000410000 */
[C---:B------:R-:W-:Y:S01]  /*11f80*/  FMUL.FTZ R34, R132.reuse, R174 ;  /* 0x000000ae84227220 */ /* 0x040fe20000410000 */
[----:B------:R-:W-:Y:S01]  /*11f90*/  MOV R174, R251 ;  /* 0x000000fb00ae7202 */ /* 0x000fe20000000f00 */
[C---:B------:R-:W-:Y:S01]  /*11fa0*/  FMUL.FTZ R54, R132.reuse, R54 ;  /* 0x0000003684367220 */ /* 0x040fe20000410000 */
[----:B------:R2:W-:Y:S01]  /*11fb0*/  MUFU.EX2 R49, R4 ;  /* 0x0000000400317308 */ /* 0x0005e20000000800 */
[C---:B------:R-:W-:Y:S02]  /*11fc0*/  FMUL.FTZ R55, R132.reuse, R55 ;  /* 0x0000003784377220 */ /* 0x040fe40000410000 */
[----:B------:R-:W-:Y:S02]  /*11fd0*/  FMUL.FTZ R66, R132, R66 ;  /* 0x0000004284427220 */ /* 0x000fe40000410000 */
[--C-:B---3--:R-:W-:Y:S02]  /*11fe0*/  FFMA.FTZ R0, R7, c[0x0][0x2d0], -R134.reuse ;  /* 0x0000b40007007a23 */ /* 0x108fe40000010886 */
[----:B----4-:R-:W-:Y:S01]  /*11ff0*/  FMUL.FTZ R28, R2, R168 ;  /* 0x000000a8021c7220 */ /* 0x010fe20000410000 */
[----:B------:R-:W-:Y:S01]  /*12000*/  MOV R168, R138 ;  /* 0x0000008a00a87202 */ /* 0x000fe20000000f00 */
[----:B------:R-:W-:Y:S01]  /*12010*/  FFMA.FTZ R138, R196, c[0x0][0x2d0], -R141 ;  /* 0x0000b400c48a7a23 */ /* 0x000fe2000001088d */
[----:B------:R3:W-:Y:S01]  /*12020*/  MUFU.EX2 R252, R0 ;  /* 0x0000000000fc7308 */ /* 0x0007e20000000800 */
[C---:B------:R-:W-:Y:S02]  /*12030*/  FMUL.FTZ R40, R2.reuse, R180 ;  /* 0x000000b402287220 */ /* 0x040fe40000410000 */
[C---:B------:R-:W-:Y:S01]  /*12040*/  FMUL.FTZ R44, R2.reuse, R184 ;  /* 0x000000b8022c7220 */ /* 0x040fe20000410000 */
[----:B-1----:R-:W-:Y:S01]  /*12050*/  MOV R46, R29 ;  /* 0x0000001d002e7202 */ /* 0x002fe20000000f00 */
[----:B------:R-:W-:Y:S02]  /*12060*/  FMUL.FTZ R29, R2, R169 ;  /* 0x000000a9021d7220 */ /* 0x000fe40000410000 */
[----:B------:R-:W-:Y:S01]  /*12070*/  FMUL.FTZ R7, R132, R147 ;  /* 0x0000009384077220 */ /* 0x000fe20000410000 */
[----:B------:R-:W-:Y:S01]  /*12080*/  F2FP.PACK_AB R192, R46, R221 ;  /* 0x000000dd2ec0723e */ /* 0x000fe200000000ff */
[C---:B------:R-:W-:Y:S01]  /*12090*/  FMUL.FTZ R8, R2.reuse, R148 ;  /* 0x0000009402087220 */ /* 0x040fe20000410000 */
[----:B------:R-:W1:Y:S01]  /*120a0*/  MUFU.EX2 R47, R16 ;  /* 0x00000010002f7308 */ /* 0x000e620000000800 */
[C---:B------:R-:W-:Y:S02]  /*120b0*/  FMUL.FTZ R9, R2.reuse, R149 ;  /* 0x0000009502097220 */ /* 0x040fe40000410000 */
[C---:B------:R-:W-:Y:S02]  /*120c0*/  FMUL.FTZ R12, R2.reuse, R152 ;  /* 0x00000098020c7220 */ /* 0x040fe40000410000 */
[----:B--2---:R-:W-:Y:S02]  /*120d0*/  FMUL.FTZ R4, R133, R144 ;  /* 0x0000009085047220 */ /* 0x004fe40000410000 */
[C---:B------:R-:W-:Y:S02]  /*120e0*/  FMUL.FTZ R24, R2.reuse, R164 ;  /* 0x000000a402187220 */ /* 0x040fe40000410000 */
[C---:B------:R-:W-:Y:S01]  /*120f0*/  FMUL.FTZ R25, R2.reuse, R165 ;  /* 0x000000a502197220 */ /* 0x040fe20000410000 */
[----:B------:R-:W2:Y:S01]  /*12100*/  MUFU.EX2 R48, R19 ;  /* 0x0000001300307308 */ /* 0x000ea20000000800 */
[C---:B------:R-:W-:Y:S02]  /*12110*/  FMUL.FTZ R41, R2.reuse, R181 ;  /* 0x000000b502297220 */ /* 0x040fe40000410000 */
[C---:B------:R-:W-:Y:S02]  /*12120*/  FMUL.FTZ R45, R2.reuse, R185 ;  /* 0x000000b9022d7220 */ /* 0x040fe40000410000 */
[----:B---3--:R-:W-:Y:S02]  /*12130*/  FFMA.FTZ R0, R13, c[0x0][0x2d0], -R134 ;  /* 0x0000b4000d007a23 */ /* 0x008fe40000010886 */
[C---:B------:R-:W-:Y:S02]  /*12140*/  FMUL.FTZ R13, R2.reuse, R153 ;  /* 0x00000099020d7220 */ /* 0x040fe40000410000 */
[C---:B------:R-:W-:Y:S01]  /*12150*/  FMUL.FTZ R56, R2.reuse, R56 ;  /* 0x0000003802387220 */ /* 0x040fe20000410000 */
[----:B------:R3:W4:Y:S01]  /*12160*/  MUFU.EX2 R18, R0 ;  /* 0x0000000000127308 */ /* 0x0007220000000800 */
[C---:B------:R-:W-:Y:S02]  /*12170*/  FMUL.FTZ R57, R2.reuse, R57 ;  /* 0x0000003902397220 */ /* 0x040fe40000410000 */
[C---:B------:R-:W-:Y:S01]  /*12180*/  FMUL.FTZ R60, R2.reuse, R60 ;  /* 0x0000003c023c7220 */ /* 0x040fe20000410000 */
[----:B-1----:R-:W-:Y:S01]  /*12190*/  MOV R180, R47 ;  /* 0x0000002f00b47202 */ /* 0x002fe20000000f00 */
[----:B------:R-:W-:Y:S02]  /*121a0*/  FMUL.FTZ R16, R133, R156 ;  /* 0x0000009c85107220 */ /* 0x000fe40000410000 */
[----:B------:R-:W-:Y:S02]  /*121b0*/  FMUL.FTZ R61, R2, R61 ;  /* 0x0000003d023d7220 */ /* 0x000fe40000410000 */
[C---:B------:R-:W-:Y:S01]  /*121c0*/  FMUL.FTZ R67, R132.reuse, R67 ;  /* 0x0000004384437220 */ /* 0x040fe20000410000 */
[----:B------:R-:W1:Y:S01]  /*121d0*/  MUFU.EX2 R51, R5 ;  /* 0x0000000500337308 */ /* 0x000e620000000800 */
[C---:B------:R-:W-:Y:S02]  /*121e0*/  FMUL.FTZ R70, R132.reuse, R70 ;  /* 0x0000004684467220 */ /* 0x040fe40000410000 */
[C---:B------:R-:W-:Y:S01]  /*121f0*/  FMUL.FTZ R71, R132.reuse, R71 ;  /* 0x0000004784477220 */ /* 0x040fe20000410000 */
[----:B--2---:R-:W-:Y:S01]  /*12200*/  MOV R175, R48 ;  /* 0x0000003000af7202 */ /* 0x004fe20000000f00 */
[----:B------:R-:W-:Y:S02]  /*12210*/  FMUL.FTZ R19, R132, R159 ;  /* 0x0000009f84137220 */ /* 0x000fe40000410000 */
[C---:B------:R-:W-:Y:S02]  /*12220*/  FMUL.FTZ R72, R2.reuse, R72 ;  /* 0x0000004802487220 */ /* 0x040fe40000410000 */
[C---:B------:R-:W-:Y:S01]  /*12230*/  FMUL.FTZ R73, R2.reuse, R73 ;  /* 0x0000004902497220 */ /* 0x040fe20000410000 */
[----:B------:R-:W2:Y:S01]  /*12240*/  MUFU.EX2 R244, R17 ;  /* 0x0000001100f47308 */ /* 0x000ea20000000800 */
[C---:B------:R-:W-:Y:S02]  /*12250*/  FMUL.FTZ R76, R2.reuse, R76 ;  /* 0x0000004c024c7220 */ /* 0x040fe40000410000 */
[----:B------:R-:W-:Y:S01]  /*12260*/  FMUL.FTZ R77, R2, R77 ;  /* 0x0000004d024d7220 */ /* 0x000fe20000410000 */
[----:B---3--:R-:W-:Y:S01]  /*12270*/  FSEL R0, R3, RZ, P0 ;  /* 0x000000ff03007208 */ /* 0x008fe20000000000 */
[C---:B------:R-:W-:Y:S01]  /*12280*/  FMUL.FTZ R82, R132.reuse, R82 ;  /* 0x0000005284527220 */ /* 0x040fe20000410000 */
[----:B----4-:R-:W-:Y:S01]  /*12290*/  F2FP.PACK_AB R147, R49, R18 ;  /* 0x000000123193723e */ /* 0x010fe200000000ff */
[----:B------:R-:W-:Y:S01]  /*122a0*/  FMUL.FTZ R83, R132, R83 ;  /* 0x0000005384537220 */ /* 0x000fe20000410000 */
[----:B------:R-:W-:Y:S01]  /*122b0*/  ISETP.GT.AND P0, PT, R242, UR8, PT ;  /* 0x00000008f2007c0c */ /* 0x000fe2000bf04270 */
[----:B------:R-:W-:Y:S01]  /*122c0*/  FADD.FTZ R0, -R0, R139 ;  /* 0x0000008b00007221 */ /* 0x000fe20000010100 */
[----:B------:R-:W-:Y:S01]  /*122d0*/  MOV R139, R6 ;  /* 0x00000006008b7202 */ /* 0x000fe20000000f00 */
[----:B------:R-:W-:Y:S01]  /*122e0*/  FMUL.FTZ R6, R132, R146 ;  /* 0x0000009284067220 */ /* 0x000fe20000410000 */
[----:B------:R-:W-:Y:S01]  /*122f0*/  F2FP.PACK_AB R146, R50, R48 ;  /* 0x000000303292723e */ /* 0x000fe200000000ff */
[----:B------:R-:W-:Y:S01]  /*12300*/  FMUL.FTZ R0, R0, c[0x0][0x2d0] ;  /* 0x0000b40000007a20 */ /* 0x000fe20000410000 */
[----:B------:R-:W-:Y:S01]  /*12310*/  F2FP.PACK_AB R144, R139, R47 ;  /* 0x0000002f8b90723e */ /* 0x000fe200000000ff */
[C---:B------:R-:W-:Y:S01]  /*12320*/  FMUL.FTZ R48, R133.reuse, R188 ;  /* 0x000000bc85307220 */ /* 0x040fe20000410000 */
[----:B------:R-:W-:Y:S01]  /*12330*/  MOV R169, R139 ;  /* 0x0000008b00a97202 */ /* 0x000fe20000000f00 */
[----:B------:R3:W4:Y:S01]  /*12340*/  MUFU.EX2 R17, R22 ;  /* 0x0000001600117308 */ /* 0x0007220000000800 */
[----:B------:R-:W-:Y:S01]  /*12350*/  MOV R188, R49 ;  /* 0x0000003100bc7202 */ /* 0x000fe20000000f00 */
[C---:B------:R-:W-:Y:S01]  /*12360*/  FMUL.FTZ R49, R133.reuse, R189 ;  /* 0x000000bd85317220 */ /* 0x040fe20000410000 */
[----:B-1----:R-:W-:Y:S01]  /*12370*/  MOV R172, R51 ;  /* 0x0000003300ac7202 */ /* 0x002fe20000000f00 */
[----:B------:R-:W-:Y:S01]  /*12380*/  FMUL.FTZ R5, R133, R145 ;  /* 0x0000009185057220 */ /* 0x000fe20000410000 */
[----:B------:R-:W-:Y:S01]  /*12390*/  F2FP.PACK_AB R145, R252, R51 ;  /* 0x00000033fc91723e */ /* 0x000fe200000000ff */
[C---:B------:R-:W-:Y:S01]  /*123a0*/  FMUL.FTZ R51, R132.reuse, R191 ;  /* 0x000000bf84337220 */ /* 0x040fe20000410000 */
[----:B--2---:R-:W-:Y:S01]  /*123b0*/  F2FP.PACK_AB R193, R215, R244 ;  /* 0x000000f4d7c1723e */ /* 0x004fe200000000ff */
[C---:B------:R-:W-:Y:S02]  /*123c0*/  FMUL.FTZ R84, R133.reuse, R84 ;  /* 0x0000005485547220 */ /* 0x040fe40000410000 */
[----:B------:R1:W-:Y:S01]  /*123d0*/  MUFU.EX2 R139, R138 ;  /* 0x0000008a008b7308 */ /* 0x0003e20000000800 */
[----:B------:R-:W-:Y:S02]  /*123e0*/  FMUL.FTZ R85, R133, R85 ;  /* 0x0000005585557220 */ /* 0x000fe40000410000 */
[C---:B------:R-:W-:Y:S02]  /*123f0*/  FMUL.FTZ R86, R132.reuse, R86 ;  /* 0x0000005684567220 */ /* 0x040fe40000410000 */
[----:B------:R-:W-:Y:S02]  /*12400*/  FMUL.FTZ R87, R132, R87 ;  /* 0x0000005784577220 */ /* 0x000fe40000410000 */
[C---:B------:R-:W-:Y:S02]  /*12410*/  FMUL.FTZ R88, R2.reuse, R88 ;  /* 0x0000005802587220 */ /* 0x040fe40000410000 */
[C---:B------:R-:W-:Y:S01]  /*12420*/  FMUL.FTZ R89, R2.reuse, R89 ;  /* 0x0000005902597220 */ /* 0x040fe20000410000 */
[----:B------:R-:W2:Y:S01]  /*12430*/  MUFU.EX2 R0, R0 ;  /* 0x0000000000007308 */ /* 0x000ea20000000800 */
[C---:B------:R-:W-:Y:S02]  /*12440*/  FMUL.FTZ R92, R2.reuse, R92 ;  /* 0x0000005c025c7220 */ /* 0x040fe40000410000 */
[----:B------:R-:W-:Y:S01]  /*12450*/  FMUL.FTZ R93, R2, R93 ;  /* 0x0000005d025d7220 */ /* 0x000fe20000410000 */
[----:B---3--:R-:W3:Y:S01]  /*12460*/  LDSM.16.MT88.4 R20, [R225+0x2080] ;  /* 0x00208000e114783b */ /* 0x008ee20000004200 */
[-C--:B----4-:R-:W-:Y:S01]  /*12470*/  F2FP.PACK_AB R195, R251, R17.reuse ;  /* 0x00000011fbc3723e */ /* 0x090fe200000000ff */
[C---:B------:R-:W-:Y:S01]  /*12480*/  FMUL.FTZ R96, R133.reuse, R96 ;  /* 0x0000006085607220 */ /* 0x040fe20000410000 */
[----:B------:R-:W-:Y:S01]  /*12490*/  MOV R156, R17 ;  /* 0x00000011009c7202 */ /* 0x000fe20000000f00 */
[C---:B------:R-:W-:Y:S01]  /*124a0*/  FMUL.FTZ R17, R133.reuse, R157 ;  /* 0x0000009d85117220 */ /* 0x040fe20000410000 */
[----:B------:R-:W-:Y:S01]  /*124b0*/  MOV R157, R18 ;  /* 0x00000012009d7202 */ /* 0x000fe20000000f00 */
[----:B------:R-:W-:Y:S01]  /*124c0*/  FMUL.FTZ R18, R132, R158 ;  /* 0x0000009e84127220 */ /* 0x000fe20000410000 */
[----:B------:R-:W-:Y:S01]  /*124d0*/  MOV R181, R156 ;  /* 0x0000009c00b57202 */ /* 0x000fe20000000f00 */
[C---:B------:R-:W-:Y:S01]  /*124e0*/  FMUL.FTZ R97, R133.reuse, R97 ;  /* 0x0000006185617220 */ /* 0x040fe20000410000 */
[----:B------:R-:W-:Y:S01]  /*124f0*/  MOV R185, R157 ;  /* 0x0000009d00b97202 */ /* 0x000fe20000000f00 */
[--C-:B-1----:R-:W-:Y:S01]  /*12500*/  FFMA.FTZ R138, R198, c[0x0][0x2d0], -R141.reuse ;  /* 0x0000b400c68a7a23 */ /* 0x102fe2000001088d */
[----:B------:R-:W-:Y:S01]  /*12510*/  LDSM.16.MT88.4 R156, [R226+0x2880] ;  /* 0x00288000e29c783b */ /* 0x000fe20000004200 */
[C---:B------:R-:W-:Y:S02]  /*12520*/  FMUL.FTZ R98, R132.reuse, R98 ;  /* 0x0000006284627220 */ /* 0x040fe40000410000 */
[----:B------:R-:W-:Y:S02]  /*12530*/  FMUL.FTZ R99, R132, R99 ;  /* 0x0000006384637220 */ /* 0x000fe40000410000 */
[C---:B------:R-:W-:Y:S02]  /*12540*/  FMUL.FTZ R100, R133.reuse, R100 ;  /* 0x0000006485647220 */ /* 0x040fe40000410000 */
[----:B------:R-:W-:Y:S02]  /*12550*/  FMUL.FTZ R101, R133, R101 ;  /* 0x0000006585657220 */ /* 0x000fe40000410000 */
[C---:B--2---:R-:W-:Y:S02]  /*12560*/  FMUL.FTZ R47, R0.reuse, R187 ;  /* 0x000000bb002f7220 */ /* 0x044fe40000410000 */
[----:B------:R1:W-:Y:S01]  /*12570*/  MUFU.EX2 R187, R138 ;  /* 0x0000008a00bb7308 */ /* 0x0003e20000000800 */
[C---:B------:R-:W-:Y:S02]  /*12580*/  FMUL.FTZ R31, R0.reuse, R171 ;  /* 0x000000ab001f7220 */ /* 0x040fe40000410000 */
[C---:B------:R-:W-:Y:S02]  /*12590*/  FMUL.FTZ R10, R0.reuse, R150 ;  /* 0x00000096000a7220 */ /* 0x040fe40000410000 */
[C---:B------:R-:W-:Y:S02]  /*125a0*/  FMUL.FTZ R11, R0.reuse, R151 ;  /* 0x00000097000b7220 */ /* 0x040fe40000410000 */
[----:B------:R-:W2:Y:S01]  /*125b0*/  LDSM.16.MT88.4 R148, [R228+0x2080] ;  /* 0x00208000e494783b */ /* 0x000ea20000004200 */
[C---:B------:R-:W-:Y:S02]  /*125c0*/  FMUL.FTZ R14, R0.reuse, R154 ;  /* 0x0000009a000e7220 */ /* 0x040fe40000410000 */
[C---:B------:R-:W-:Y:S02]  /*125d0*/  FMUL.FTZ R15, R0.reuse, R155 ;  /* 0x0000009b000f7220 */ /* 0x040fe40000410000 */
[C---:B------:R-:W-:Y:S02]  /*125e0*/  FMUL.FTZ R26, R0.reuse, R166 ;  /* 0x000000a6001a7220 */ /* 0x040fe40000410000 */
[C---:B------:R-:W-:Y:S01]  /*125f0*/  FMUL.FTZ R27, R0.reuse, R167 ;  /* 0x000000a7001b7220 */ /* 0x040fe20000410000 */
[----:B------:R-:W4:Y:S01]  /*12600*/  LDSM.16.MT88.4 R152, [R227+0x2080] ;  /* 0x00208000e398783b */ /* 0x000f220000004200 */
[----:B------:R-:W-:Y:S01]  /*12610*/  FMUL.FTZ R43, R0, R183 ;  /* 0x000000b7002b7220 */ /* 0x000fe20000410000 */
[----:B------:R-:W-:Y:S01]  /*12620*/  MOV R183, R50 ;  /* 0x0000003200b77202 */ /* 0x000fe20000000f00 */
[-C--:B---3--:R-:W-:Y:S05]  /*12630*/  HMMA.16816.F32 R4, R192, R20.reuse, R4 ;  /* 0x00000014c004723c */ /* 0x088fea0000001804 */
[----:B------:R-:W-:Y:S01]  /*12640*/  LDSM.16.MT88.4 R164, [R227+0x2880] ;  /* 0x00288000e3a4783b */ /* 0x000fe20000004200 */
[--C-:B-1----:R-:W-:Y:S02]  /*12650*/  FFMA.FTZ R138, R197, c[0x0][0x2d0], -R142.reuse ;  /* 0x0000b400c58a7a23 */ /* 0x102fe4000001088e */
[C---:B------:R-:W-:Y:S02]  /*12660*/  HMMA.16816.F32 R8, R144.reuse, R20, R8 ;  /* 0x000000149008723c */ /* 0x040fe40000001808 */
[----:B------:R1:W-:Y:S02]  /*12670*/  MUFU.EX2 R184, R138 ;  /* 0x0000008a00b87308 */ /* 0x0003e40000000800 */
[----:B------:R-:W-:Y:S02]  /*12680*/  FMUL.FTZ R50, R132, R190 ;  /* 0x000000be84327220 */ /* 0x000fe40000410000 */
[C---:B------:R-:W-:Y:S01]  /*12690*/  FMUL.FTZ R42, R0.reuse, R182 ;  /* 0x000000b6002a7220 */ /* 0x040fe20000410000 */
[----:B------:R-:W-:Y:S01]  /*126a0*/  MOV R182, R252 ;  /* 0x000000fc00b67202 */ /* 0x000fe20000000f00 */
[-C--:B------:R-:W-:Y:S04]  /*126b0*/  HMMA.16816.F32 R12, R144, R22.reuse, R12 ;  /* 0x00000016900c723c */ /* 0x080fe8000000180c */
[C---:B------:R-:W-:Y:S02]  /*126c0*/  FMUL.FTZ R20, R133.reuse, R160 ;  /* 0x000000a085147220 */ /* 0x040fe40000410000 */
[----:B------:R-:W-:Y:S02]  /*126d0*/  FMUL.FTZ R21, R133, R161 ;  /* 0x000000a185157220 */ /* 0x000fe40000410000 */
[C---:B------:R-:W-:Y:S04]  /*126e0*/  HMMA.16816.F32 R16, R192.reuse, R22, R16 ;  /* 0x00000016c010723c */ /* 0x040fe80000001810 */
[C---:B------:R-:W-:Y:S02]  /*126f0*/  FMUL.FTZ R30, R0.reuse, R170 ;  /* 0x000000aa001e7220 */ /* 0x040fe40000410000 */
[----:B------:R-:W-:Y:S02]  /*12700*/  FMUL.FTZ R58, R0, R58 ;  /* 0x0000003a003a7220 */ /* 0x000fe40000410000 */
[C---:B------:R-:W-:Y:S04]  /*12710*/  FMUL.FTZ R22, R132.reuse, R162 ;  /* 0x000000a284167220 */ /* 0x040fe80000410000 */
[--C-:B-1----:R-:W-:Y:S02]  /*12720*/  FFMA.FTZ R138, R199, c[0x0][0x2d0], -R142.reuse ;  /* 0x0000b400c78a7a23 */ /* 0x102fe4000001088e */
[----:B------:R-:W-:Y:S02]  /*12730*/  FMUL.FTZ R23, R132, R163 ;  /* 0x000000a384177220 */ /* 0x000fe40000410000 */
[----:B------:R1:W-:Y:S01]  /*12740*/  MUFU.EX2 R189, R138 ;  /* 0x0000008a00bd7308 */ /* 0x0003e20000000800 */
[----:B------:R-:W-:Y:S01]  /*12750*/  LDSM.16.MT88.4 R160, [R228+0x2880] ;  /* 0x00288000e4a0783b */ /* 0x000fe20000004200 */
[C---:B------:R-:W-:Y:S02]  /*12760*/  FMUL.FTZ R59, R0.reuse, R59 ;  /* 0x0000003b003b7220 */ /* 0x040fe40000410000 */
[C---:B------:R-:W-:Y:S01]  /*12770*/  FMUL.FTZ R62, R0.reuse, R62 ;  /* 0x0000003e003e7220 */ /* 0x040fe20000410000 */
[-C--:B------:R-:W-:Y:S03]  /*12780*/  HMMA.16816.F32 R20, R192, R36.reuse, R20 ;  /* 0x00000024c014723c */ /* 0x080fe60000001814 */
[C---:B------:R-:W-:Y:S02]  /*12790*/  FMUL.FTZ R63, R0.reuse, R63 ;  /* 0x0000003f003f7220 */ /* 0x040fe40000410000 */
[C---:B------:R-:W-:Y:S02]  /*127a0*/  FMUL.FTZ R74, R0.reuse, R74 ;  /* 0x0000004a004a7220 */ /* 0x040fe40000410000 */
[C---:B------:R-:W-:Y:S01]  /*127b0*/  FMUL.FTZ R75, R0.reuse, R75 ;  /* 0x0000004b004b7220 */ /* 0x040fe20000410000 */
[C---:B------:R-:W-:Y:S04]  /*127c0*/  HMMA.16816.F32 R24, R144.reuse, R36, R24 ;  /* 0x000000249018723c */ /* 0x040fe80000001818 */
[C---:B------:R-:W-:Y:S02]  /*127d0*/  FMUL.FTZ R78, R0.reuse, R78 ;  /* 0x0000004e004e7220 */ /* 0x040fe40000410000 */
[----:B------:R-:W-:Y:S02]  /*127e0*/  FMUL.FTZ R79, R0, R79 ;  /* 0x0000004f004f7220 */ /* 0x000fe40000410000 */
[-C--:B------:R-:W-:Y:S04]  /*127f0*/  HMMA.16816.F32 R28, R144, R38.reuse, R28 ;  /* 0x00000026901c723c */ /* 0x080fe8000000181c */
[--C-:B-1----:R-:W-:Y:S02]  /*12800*/  FFMA.FTZ R138, R202, c[0x0][0x2d0], -R141.reuse ;  /* 0x0000b400ca8a7a23 */ /* 0x102fe4000001088d */
[C---:B------:R-:W-:Y:S01]  /*12810*/  FMUL.FTZ R36, R133.reuse, R176 ;  /* 0x000000b085247220 */ /* 0x040fe20000410000 */
[----:B------:R-:W-:Y:S01]  /*12820*/  MOV R176, R244 ;  /* 0x000000f400b07202 */ /* 0x000fe20000000f00 */
[C---:B------:R-:W-:Y:S01]  /*12830*/  HMMA.16816.F32 R32, R192.reuse, R38, R32 ;  /* 0x00000026c020723c */ /* 0x040fe20000001820 */
[----:B------:R1:W-:Y:S03]  /*12840*/  MUFU.EX2 R191, R138 ;  /* 0x0000008a00bf7308 */ /* 0x0003e60000000800 */
[----:B------:R-:W-:Y:S01]  /*12850*/  FMUL.FTZ R37, R133, R177 ;  /* 0x000000b185257220 */ /* 0x000fe20000410000 */
[----:B------:R-:W-:Y:S01]  /*12860*/  MOV R177, R221 ;  /* 0x000000dd00b17202 */ /* 0x000fe20000000f00 */
[----:B------:R-:W-:Y:S02]  /*12870*/  FMUL.FTZ R90, R0, R90 ;  /* 0x0000005a005a7220 */ /* 0x000fe40000410000 */
[----:B------:R-:W-:Y:S01]  /*12880*/  FMUL.FTZ R39, R132, R179 ;  /* 0x000000b384277220 */ /* 0x000fe20000410000 */
[----:B------:R-:W-:Y:S03]  /*12890*/  MOV R179, R46 ;  /* 0x0000002e00b37202 */ /* 0x000fe60000000f00 */
[----:B------:R-:W-:Y:S02]  /*128a0*/  FMUL.FTZ R46, R0, R186 ;  /* 0x000000ba002e7220 */ /* 0x000fe40000410000 */
[----:B------:R-:W-:Y:S01]  /*128b0*/  FMUL.FTZ R38, R132, R178 ;  /* 0x000000b284267220 */ /* 0x000fe20000410000 */
[----:B------:R-:W-:Y:S01]  /*128c0*/  MOV R178, R215 ;  /* 0x000000d700b27202 */ /* 0x000fe20000000f00 */
[C---:B------:R-:W-:Y:S02]  /*128d0*/  FMUL.FTZ R91, R0.reuse, R91 ;  /* 0x0000005b005b7220 */ /* 0x040fe40000410000 */
[C---:B------:R-:W-:Y:S02]  /*128e0*/  FMUL.FTZ R94, R0.reuse, R94 ;  /* 0x0000005e005e7220 */ /* 0x040fe40000410000 */
[----:B------:R-:W-:Y:S01]  /*128f0*/  FMUL.FTZ R95, R0, R95 ;  /* 0x0000005f005f7220 */ /* 0x000fe20000410000 */
[-C--:B--2---:R-:W-:Y:S03]  /*12900*/  HMMA.16816.F32 R36, R192, R148.reuse, R36 ;  /* 0x00000094c024723c */ /* 0x084fe60000001824 */
[C---:B------:R-:W-:Y:S02]  /*12910*/  FMUL.FTZ R102, R132.reuse, R102 ;  /* 0x0000006684667220 */ /* 0x040fe40000410000 */
[----:B-1----:R-:W-:Y:S02]  /*12920*/  FFMA.FTZ R138, R205, c[0x0][0x2d0], -R141 ;  /* 0x0000b400cd8a7a23 */ /* 0x002fe4000001088d */
[----:B------:R-:W-:Y:S01]  /*12930*/  FMUL.FTZ R103, R132, R103 ;  /* 0x0000006784677220 */ /* 0x000fe20000410000 */
[C---:B------:R-:W-:Y:S01]  /*12940*/  HMMA.16816.F32 R40, R144.reuse, R148, R40 ;  /* 0x000000949028723c */ /* 0x040fe20000001828 */
[----:B------:R1:W-:Y:S03]  /*12950*/  MUFU.EX2 R171, R138 ;  /* 0x0000008a00ab7308 */ /* 0x0003e60000000800 */
[C---:B------:R-:W-:Y:S02]  /*12960*/  FMUL.FTZ R104, R2.reuse, R104 ;  /* 0x0000006802687220 */ /* 0x040fe40000410000 */
[----:B------:R-:W-:Y:S02]  /*12970*/  FMUL.FTZ R105, R2, R105 ;  /* 0x0000006902697220 */ /* 0x000fe40000410000 */
[-C--:B------:R-:W-:Y:S04]  /*12980*/  HMMA.16816.F32 R44, R144, R150.reuse, R44 ;  /* 0x00000096902c723c */ /* 0x080fe8000000182c */
[C---:B------:R-:W-:Y:S02]  /*12990*/  FMUL.FTZ R106, R0.reuse, R106 ;  /* 0x0000006a006a7220 */ /* 0x040fe40000410000 */
[----:B------:R-:W-:Y:S02]  /*129a0*/  FMUL.FTZ R107, R0, R107 ;  /* 0x0000006b006b7220 */ /* 0x000fe40000410000 */
[C---:B------:R-:W-:Y:S01]  /*129b0*/  HMMA.16816.F32 R48, R192.reuse, R150, R48 ;  /* 0x00000096c030723c */ /* 0x040fe20000001830 */
[----:B------:R-:W2:Y:S03]  /*129c0*/  LDSM.16.MT88.4 R148, [R225+0x3880] ;  /* 0x00388000e194783b */ /* 0x000ea60000004200 */
[C---:B------:R-:W-:Y:S02]  /*129d0*/  FMUL.FTZ R108, R2.reuse, R108 ;  /* 0x0000006c026c7220 */ /* 0x040fe40000410000 */
[----:B------:R-:W-:Y:S02]  /*129e0*/  FMUL.FTZ R109, R2, R109 ;  /* 0x0000006d026d7220 */ /* 0x000fe40000410000 */
[-C--:B----4-:R-:W-:Y:S04]  /*129f0*/  HMMA.16816.F32 R52, R192, R152.reuse, R52 ;  /* 0x00000098c034723c */ /* 0x090fe80000001834 */
[--C-:B-1----:R-:W-:Y:S02]  /*12a00*/  FFMA.FTZ R138, R203, c[0x0][0x2d0], -R142.reuse ;  /* 0x0000b400cb8a7a23 */ /* 0x102fe4000001088e */
[C---:B------:R-:W-:Y:S02]  /*12a10*/  FMUL.FTZ R110, R0.reuse, R110 ;  /* 0x0000006e006e7220 */ /* 0x040fe40000410000 */
[C---:B------:R-:W-:Y:S01]  /*12a20*/  HMMA.16816.F32 R56, R144.reuse, R152, R56 ;  /* 0x000000989038723c */ /* 0x040fe20000001838 */
[----:B------:R1:W-:Y:S03]  /*12a30*/  MUFU.EX2 R196, R138 ;  /* 0x0000008a00c47308 */ /* 0x0003e60000000800 */
[----:B------:R-:W-:Y:S02]  /*12a40*/  FMUL.FTZ R111, R0, R111 ;  /* 0x0000006f006f7220 */ /* 0x000fe40000410000 */
[C---:B------:R-:W-:Y:S02]  /*12a50*/  FMUL.FTZ R112, R133.reuse, R112 ;  /* 0x0000007085707220 */ /* 0x040fe40000410000 */
[-C--:B------:R-:W-:Y:S04]  /*12a60*/  HMMA.16816.F32 R60, R144, R154.reuse, R60 ;  /* 0x0000009a903c723c */ /* 0x080fe8000000183c */
[C---:B------:R-:W-:Y:S02]  /*12a70*/  FMUL.FTZ R113, R133.reuse, R113 ;  /* 0x0000007185717220 */ /* 0x040fe40000410000 */
[C---:B------:R-:W-:Y:S02]  /*12a80*/  FMUL.FTZ R114, R132.reuse, R114 ;  /* 0x0000007284727220 */ /* 0x040fe40000410000 */
[C---:B------:R-:W-:Y:S01]  /*12a90*/  HMMA.16816.F32 R64, R192.reuse, R154, R64 ;  /* 0x0000009ac040723c */ /* 0x040fe20000001840 */
[----:B------:R-:W3:Y:S03]  /*12aa0*/  LDSM.16.MT88.4 R152, [R226+0x3880] ;  /* 0x00388000e298783b */ /* 0x000ee60000004200 */
[----:B------:R-:W-:Y:S02]  /*12ab0*/  FMUL.FTZ R115, R132, R115 ;  /* 0x0000007384737220 */ /* 0x000fe40000410000 */
[C---:B------:R-:W-:Y:S02]  /*12ac0*/  FMUL.FTZ R116, R133.reuse, R116 ;  /* 0x0000007485747220 */ /* 0x040fe40000410000 */
[C---:B------:R-:W-:Y:S01]  /*12ad0*/  FMUL.FTZ R117, R133.reuse, R117 ;  /* 0x0000007585757220 */ /* 0x040fe20000410000 */
[-C--:B--2---:R-:W-:Y:S03]  /*12ae0*/  HMMA.16816.F32 R68, R192, R148.reuse, R68 ;  /* 0x00000094c044723c */ /* 0x084fe60000001844 */
[----:B-1----:R-:W-:Y:S02]  /*12af0*/  FFMA.FTZ R138, R206, c[0x0][0x2d0], -R142 ;  /* 0x0000b400ce8a7a23 */ /* 0x002fe4000001088e */
[C---:B------:R-:W-:Y:S02]  /*12b00*/  FMUL.FTZ R118, R132.reuse, R118 ;  /* 0x0000007684767220 */ /* 0x040fe40000410000 */
[----:B------:R1:W-:Y:S01]  /*12b10*/  MUFU.EX2 R170, R138 ;  /* 0x0000008a00aa7308 */ /* 0x0003e20000000800 */
[C---:B------:R-:W-:Y:S04]  /*12b20*/  HMMA.16816.F32 R72, R144.reuse, R148, R72 ;  /* 0x000000949048723c */ /* 0x040fe80000001848 */
[----:B------:R-:W-:Y:S02]  /*12b30*/  FMUL.FTZ R119, R132, R119 ;  /* 0x0000007784777220 */ /* 0x000fe40000410000 */
[C---:B------:R-:W-:Y:S02]  /*12b40*/  FMUL.FTZ R120, R2.reuse, R120 ;  /* 0x0000007802787220 */ /* 0x040fe40000410000 */
[-C--:B------:R-:W-:Y:S04]  /*12b50*/  HMMA.16816.F32 R76, R144, R150.reuse, R76 ;  /* 0x00000096904c723c */ /* 0x080fe8000000184c */
[----:B------:R-:W-:Y:S02]  /*12b60*/  FMUL.FTZ R121, R2, R121 ;  /* 0x0000007902797220 */ /* 0x000fe40000410000 */
[C---:B------:R-:W-:Y:S02]  /*12b70*/  FMUL.FTZ R122, R0.reuse, R122 ;  /* 0x0000007a007a7220 */ /* 0x040fe40000410000 */
[C---:B------:R-:W-:Y:S01]  /*12b80*/  HMMA.16816.F32 R80, R192.reuse, R150, R80 ;  /* 0x00000096c050723c */ /* 0x040fe20000001850 */
[----:B------:R-:W2:Y:S03]  /*12b90*/  LDSM.16.MT88.4 R148, [R228+0x3880] ;  /* 0x00388000e494783b */ /* 0x000ea60000004200 */
[----:B------:R-:W-:Y:S02]  /*12ba0*/  FMUL.FTZ R123, R0, R123 ;  /* 0x0000007b007b7220 */ /* 0x000fe40000410000 */
[----:B------:R-:W-:Y:S02]  /*12bb0*/  FMUL.FTZ R124, R2, R124 ;  /* 0x0000007c027c7220 */ /* 0x000fe40000410000 */
[-C--:B---3--:R-:W-:Y:S04]  /*12bc0*/  HMMA.16816.F32 R84, R192, R152.reuse, R84 ;  /* 0x00000098c054723c */ /* 0x088fe80000001854 */
[--C-:B-1----:R-:W-:Y:S02]  /*12bd0*/  FFMA.FTZ R138, R204, c[0x0][0x2d0], -R143.reuse ;  /* 0x0000b400cc8a7a23 */ /* 0x102fe4000001088f */
[----:B------:R-:W-:Y:S02]  /*12be0*/  FMUL.FTZ R125, R2, R125 ;  /* 0x0000007d027d7220 */ /* 0x000fe40000410000 */
        /* <DEDUP_REMOVED lines=8> */
[----:B------:R-:W3:Y:S03]  /*12c70*/  LDSM.16.MT88.4 R152, [R227+0x3880] ;  /* 0x00388000e398783b */ /* 0x000ee60000004200 */
[C---:B------:R-:W-:Y:S02]  /*12c80*/  FMUL.FTZ R130, R132.reuse, R130 ;  /* 0x0000008284827220 */ /* 0x040fe40000410000 */
[----:B------:R-:W-:Y:S02]  /*12c90*/  FMUL.FTZ R131, R132, R131 ;  /* 0x0000008384837220 */ /* 0x000fe40000410000 */
[-C--:B--2---:R-:W-:Y:S04]  /*12ca0*/  HMMA.16816.F32 R100, R192, R148.reuse, R100 ;  /* 0x00000094c064723c */ /* 0x084fe80000001864 */
[--C-:B-1----:R-:W-:Y:S04]  /*12cb0*/  FFMA.FTZ R138, R201, c[0x0][0x2d0], -R143.reuse ;  /* 0x0000b400c98a7a23 */ /* 0x102fe8000001088f */
[----:B------:R1:W2:Y:S01]  /*12cc0*/  MUFU.EX2 R190, R138 ;  /* 0x0000008a00be7308 */ /* 0x0002a20000000800 */
[C---:B------:R-:W-:Y:S08]  /*12cd0*/  HMMA.16816.F32 R104, R144.reuse, R148, R104 ;  /* 0x000000949068723c */ /* 0x040ff00000001868 */
[-C--:B------:R-:W-:Y:S08]  /*12ce0*/  HMMA.16816.F32 R108, R144, R150.reuse, R108 ;  /* 0x00000096906c723c */ /* 0x080ff0000000186c */
[C---:B------:R-:W-:Y:S01]  /*12cf0*/  HMMA.16816.F32 R112, R192.reuse, R150, R112 ;  /* 0x00000096c070723c */ /* 0x040fe20000001870 */
[----:B------:R-:W4:Y:S03]  /*12d00*/  LDSM.16.MT88.4 R148, [R225+0x2880] ;  /* 0x00288000e194783b */ /* 0x000f260000004200 */
[--C-:B-1----:R-:W-:Y:S04]  /*12d10*/  FFMA.FTZ R138, R209, c[0x0][0x2d0], -R143.reuse ;  /* 0x0000b400d18a7a23 */ /* 0x102fe8000001088f */
[-C--:B---3--:R-:W-:Y:S01]  /*12d20*/  HMMA.16816.F32 R116, R192, R152.reuse, R116 ;  /* 0x00000098c074723c */ /* 0x088fe20000001874 */
[----:B------:R1:W-:Y:S07]  /*12d30*/  MUFU.EX2 R252, R138 ;  /* 0x0000008a00fc7308 */ /* 0x0003ee0000000800 */
[C---:B------:R-:W-:Y:S07]  /*12d40*/  HMMA.16816.F32 R120, R144.reuse, R152, R120 ;  /* 0x000000989078723c */ /* 0x040fee0000001878 */
[----:B--2---:R-:W-:Y:S01]  /*12d50*/  F2FP.PACK_AB R152, R190, R186 ;  /* 0x000000babe98723e */ /* 0x004fe200000000ff */
[-C--:B------:R-:W-:Y:S07]  /*12d60*/  HMMA.16816.F32 R124, R144, R154.reuse, R124 ;  /* 0x0000009a907c723c */ /* 0x080fee000000187c */
[----:B------:R-:W-:Y:S01]  /*12d70*/  F2FP.PACK_AB R145, R189, R184 ;  /* 0x000000b8bd91723e */ /* 0x000fe200000000ff */
[----:B------:R-:W-:Y:S04]  /*12d80*/  HMMA.16816.F32 R128, R192, R154, R128 ;  /* 0x0000009ac080723c */ /* 0x000fe80000001880 */
[----:B-1----:R-:W-:Y:S01]  /*12d90*/  FFMA.FTZ R138, R210, c[0x0][0x2d0], -R143 ;  /* 0x0000b400d28a7a23 */ /* 0x002fe2000001088f */
[----:B------:R-:W-:Y:S02]  /*12da0*/  F2FP.PACK_AB R146, R171, R191 ;  /* 0x000000bfab92723e */ /* 0x000fe400000000ff */
[----:B------:R-:W-:Y:S01]  /*12db0*/  F2FP.PACK_AB R147, R170, R196 ;  /* 0x000000c4aa93723e */ /* 0x000fe200000000ff */
[----:B------:R1:W2:Y:S01]  /*12dc0*/  MUFU.EX2 R251, R138 ;  /* 0x0000008a00fb7308 */ /* 0x0002a20000000800 */
[----:B------:R-:W-:Y:S07]  /*12dd0*/  F2FP.PACK_AB R144, R187, R139 ;  /* 0x0000008bbb90723e */ /* 0x000fee00000000ff */
[-C--:B----4-:R-:W-:Y:S05]  /*12de0*/  HMMA.16816.F32 R4, R144, R148.reuse, R4 ;  /* 0x000000949004723c */ /* 0x090fea0000001804 */
[--C-:B-1----:R-:W-:Y:S01]  /*12df0*/  FFMA.FTZ R138, R208, c[0x0][0x2d0], -R134.reuse ;  /* 0x0000b400d08a7a23 */ /* 0x102fe20000010886 */
[----:B--2---:R-:W-:Y:S03]  /*12e00*/  F2FP.PACK_AB R154, R251, R252 ;  /* 0x000000fcfb9a723e */ /* 0x004fe600000000ff */
        /* <DEDUP_REMOVED lines=33> */
[-C--:B------:R-:W-:Y:S01]  /*13020*/  HMMA.16816.F32 R52, R144, R164.reuse, R52 ;  /* 0x000000a49034723c */ /* 0x080fe20000001834 */
[----:B------:R1:W5:Y:S01]  /*13030*/  MUFU.EX2 R210, R138 ;  /* 0x0000008a00d27308 */ /* 0x0003620000000800 */
[----:B------:R-:W-:Y:S06]  /*13040*/  LDSM.16.MT88.4 R196, [R227+0x3080] ;  /* 0x00308000e3c4783b */ /* 0x000fec0000004200 */
[C---:B------:R-:W-:Y:S08]  /*13050*/  HMMA.16816.F32 R56, R152.reuse, R164, R56 ;  /* 0x000000a49838723c */ /* 0x040ff00000001838 */
[-C--:B------:R-:W-:Y:S08]  /*13060*/  HMMA.16816.F32 R60, R152, R166.reuse, R60 ;  /* 0x000000a6983c723c */ /* 0x080ff0000000183c */
[C---:B------:R-:W-:Y:S04]  /*13070*/  HMMA.16816.F32 R64, R144.reuse, R166, R64 ;  /* 0x000000a69040723c */ /* 0x040fe80000001840 */
[--C-:B-1----:R-:W-:Y:S01]  /*13080*/  FFMA.FTZ R138, R249, c[0x0][0x2d0], -R141.reuse ;  /* 0x0000b400f98a7a23 */ /* 0x102fe2000001088d */
[----:B------:R-:W-:Y:S01]  /*13090*/  MOV R249, R191 ;  /* 0x000000bf00f97202 */ /* 0x000fe20000000f00 */
[----:B------:R-:W-:Y:S01]  /*130a0*/  FFMA.FTZ R141, R248, c[0x0][0x2d0], -R141 ;  /* 0x0000b400f88d7a23 */ /* 0x000fe2000001088d */
[----:B------:R-:W-:Y:S01]  /*130b0*/  MOV R248, R190 ;  /* 0x000000be00f87202 */ /* 0x000fe20000000f00 */
[-C--:B--2---:R-:W-:Y:S01]  /*130c0*/  HMMA.16816.F32 R68, R144, R148.reuse, R68 ;  /* 0x000000949044723c */ /* 0x084fe20000001844 */
[----:B------:R1:W-:Y:S07]  /*130d0*/  MUFU.EX2 R209, R138 ;  /* 0x0000008a00d17308 */ /* 0x0003ee0000000800 */
[C---:B------:R-:W-:Y:S03]  /*130e0*/  HMMA.16816.F32 R72, R152.reuse, R148, R72 ;  /* 0x000000949848723c */ /* 0x040fe60000001848 */
[----:B------:R5:W2:Y:S05]  /*130f0*/  MUFU.EX2 R208, R141 ;  /* 0x0000008d00d07308 */ /* 0x000aaa0000000800 */
[-C--:B------:R-:W-:Y:S08]  /*13100*/  HMMA.16816.F32 R76, R152, R150.reuse, R76 ;  /* 0x00000096984c723c */ /* 0x080ff0000000184c */
[C---:B------:R-:W-:Y:S01]  /*13110*/  HMMA.16816.F32 R80, R144.reuse, R150, R80 ;  /* 0x000000969050723c */ /* 0x040fe20000001850 */
[----:B------:R-:W2:Y:S03]  /*13120*/  LDSM.16.MT88.4 R148, [R227+0x4080] ;  /* 0x00408000e394783b */ /* 0x000ea60000004200 */
[--C-:B-1----:R-:W-:Y:S01]  /*13130*/  FFMA.FTZ R138, R245, c[0x0][0x2d0], -R142.reuse ;  /* 0x0000b400f58a7a23 */ /* 0x102fe2000001088e */
[----:B------:R-:W-:Y:S01]  /*13140*/  MOV R245, R189 ;  /* 0x000000bd00f57202 */ /* 0x000fe20000000f00 */
[----:B------:R-:W-:Y:S01]  /*13150*/  FFMA.FTZ R142, R247, c[0x0][0x2d0], -R142 ;  /* 0x0000b400f78e7a23 */ /* 0x000fe2000001088e */
[----:B------:R-:W-:Y:S01]  /*13160*/  MOV R247, R188 ;  /* 0x000000bc00f77202 */ /* 0x000fe20000000f00 */
[-C--:B---3--:R-:W-:Y:S01]  /*13170*/  HMMA.16816.F32 R84, R144, R156.reuse, R84 ;  /* 0x0000009c9054723c */ /* 0x088fe20000001854 */
[----:B------:R1:W-:Y:S01]  /*13180*/  MUFU.EX2 R207, R138 ;  /* 0x0000008a00cf7308 */ /* 0x0003e20000000800 */
[----:B------:R-:W-:Y:S02]  /*13190*/  LDSM.16.MT88.4 R188, [R228+0x3080] ;  /* 0x00308000e4bc783b */ /* 0x000fe40000004200 */
[----:B-----5:R-:W-:Y:S04]  /*131a0*/  F2FP.PACK_AB R141, R210, R211 ;  /* 0x000000d3d28d723e */ /* 0x020fe800000000ff */
[C---:B------:R-:W-:Y:S03]  /*131b0*/  HMMA.16816.F32 R88, R152.reuse, R156, R88 ;  /* 0x0000009c9858723c */ /* 0x040fe60000001858 */
[----:B------:R2:W-:Y:S05]  /*131c0*/  MUFU.EX2 R206, R142 ;  /* 0x0000008e00ce7308 */ /* 0x0005ea0000000800 */
[-C--:B------:R-:W-:Y:S08]  /*131d0*/  HMMA.16816.F32 R92, R152, R158.reuse, R92 ;  /* 0x0000009e985c723c */ /* 0x080ff0000000185c */
[C---:B------:R-:W-:Y:S01]  /*131e0*/  HMMA.16816.F32 R96, R144.reuse, R158, R96 ;  /* 0x0000009e9060723c */ /* 0x040fe20000001860 */
[----:B------:R-:W3:Y:S03]  /*131f0*/  LDSM.16.MT88.4 R156, [R225+0x3080] ;  /* 0x00308000e19c783b */ /* 0x000ee60000004200 */
[--C-:B-1----:R-:W-:Y:S01]  /*13200*/  FFMA.FTZ R138, R219, c[0x0][0x2d0], -R143.reuse ;  /* 0x0000b400db8a7a23 */ /* 0x102fe2000001088f */
[----:B------:R-:W-:Y:S03]  /*13210*/  MOV R219, R187 ;  /* 0x000000bb00db7202 */ /* 0x000fe60000000f00 */
[-C--:B----4-:R-:W-:Y:S01]  /*13220*/  HMMA.16816.F32 R100, R144, R160.reuse, R100 ;  /* 0x000000a09064723c */ /* 0x090fe20000001864 */
[----:B------:R1:W-:Y:S03]  /*13230*/  MUFU.EX2 R205, R138 ;  /* 0x0000008a00cd7308 */ /* 0x0003e60000000800 */
[----:B--2---:R-:W-:Y:S04]  /*13240*/  F2FP.PACK_AB R142, R208, R209 ;  /* 0x000000d1d08e723e */ /* 0x004fe800000000ff */
[C---:B------:R-:W-:Y:S08]  /*13250*/  HMMA.16816.F32 R104, R152.reuse, R160, R104 ;  /* 0x000000a09868723c */ /* 0x040ff00000001868 */
[-C--:B------:R-:W-:Y:S08]  /*13260*/  HMMA.16816.F32 R108, R152, R162.reuse, R108 ;  /* 0x000000a2986c723c */ /* 0x080ff0000000186c */
[C---:B------:R-:W-:Y:S04]  /*13270*/  HMMA.16816.F32 R112, R144.reuse, R162, R112 ;  /* 0x000000a29070723c */ /* 0x040fe80000001870 */
[--C-:B-1----:R-:W-:Y:S01]  /*13280*/  FFMA.FTZ R138, R223, c[0x0][0x2d0], -R143.reuse ;  /* 0x0000b400df8a7a23 */ /* 0x102fe2000001088f */
[----:B------:R-:W-:Y:S03]  /*13290*/  MOV R223, R186 ;  /* 0x000000ba00df7202 */ /* 0x000fe60000000f00 */
[-C--:B------:R-:W-:Y:S01]  /*132a0*/  HMMA.16816.F32 R116, R144, R148.reuse, R116 ;  /* 0x000000949074723c */ /* 0x080fe20000001874 */
[----:B------:R1:W2:Y:S07]  /*132b0*/  MUFU.EX2 R204, R138 ;  /* 0x0000008a00cc7308 */ /* 0x0002ae0000000800 */
[C---:B------:R-:W-:Y:S08]  /*132c0*/  HMMA.16816.F32 R120, R152.reuse, R148, R120 ;  /* 0x000000949878723c */ /* 0x040ff00000001878 */
[-C--:B------:R-:W-:Y:S08]  /*132d0*/  HMMA.16816.F32 R124, R152, R150.reuse, R124 ;  /* 0x00000096987c723c */ /* 0x080ff0000000187c */
        /* <DEDUP_REMOVED lines=8> */
[----:B--2---:R-:W-:Y:S04]  /*13360*/  F2FP.PACK_AB R192, R204, R205 ;  /* 0x000000cdccc0723e */ /* 0x004fe800000000ff */
[----:B------:R2:W4:Y:S01]  /*13370*/  MUFU.EX2 R202, R143 ;  /* 0x0000008f00ca7308 */ /* 0x0005220000000800 */
[--C-:B-1----:R-:W-:Y:S01]  /*13380*/  FFMA.FTZ R138, R214, c[0x0][0x2d0], -R134.reuse ;  /* 0x0000b400d68a7a23 */ /* 0x102fe20000010886 */
[----:B------:R-:W-:Y:S08]  /*13390*/  MOV R214, R139 ;  /* 0x0000008b00d67202 */ /* 0x000ff00000000f00 */
[----:B------:R1:W-:Y:S01]  /*133a0*/  MUFU.EX2 R139, R138 ;  /* 0x0000008a008b7308 */ /* 0x0003e20000000800 */
[----:B--2---:R-:W-:Y:S02]  /*133b0*/  F2FP.PACK_AB R143, R206, R207 ;  /* 0x000000cfce8f723e */ /* 0x004fe400000000ff */
[----:B----4-:R-:W-:Y:S01]  /*133c0*/  F2FP.PACK_AB R194, R202, R203 ;  /* 0x000000cbcac2723e */ /* 0x010fe200000000ff */
[--C-:B-1----:R-:W-:Y:S01]  /*133d0*/  FFMA.FTZ R138, R212, c[0x0][0x2d0], -R134.reuse ;  /* 0x0000b400d48a7a23 */ /* 0x102fe20000010886 */
[----:B------:R-:W-:Y:S02]  /*133e0*/  MOV R212, R183 ;  /* 0x000000b700d47202 */ /* 0x000fe40000000f00 */
[----:B------:R-:W-:Y:S03]  /*133f0*/  MOV R183, R172 ;  /* 0x000000ac00b77202 */ /* 0x000fe60000000f00 */
[----:B------:R1:W2:Y:S02]  /*13400*/  MUFU.EX2 R200, R138 ;  /* 0x0000008a00c87308 */ /* 0x0002a40000000800 */
[--C-:B-1----:R-:W-:Y:S01]  /*13410*/  FFMA.FTZ R138, R213, c[0x0][0x2d0], -R134.reuse ;  /* 0x0000b400d58a7a23 */ /* 0x102fe20000010886 */
[----:B------:R-:W-:Y:S01]  /*13420*/  MOV R213, R182 ;  /* 0x000000b600d57202 */ /* 0x000fe20000000f00 */
[----:B------:R-:W-:Y:S01]  /*13430*/  FFMA.FTZ R134, R140, c[0x0][0x2d0], -R134 ;  /* 0x0000b4008c867a23 */ /* 0x000fe20000010886 */
[----:B------:R-:W-:Y:S02]  /*13440*/  MOV R182, R175 ;  /* 0x000000af00b67202 */ /* 0x000fe40000000f00 */
[----:B------:R-:W1:Y:S03]  /*13450*/  LDSM.16.MT88.4 R172, [R226+0x3080] ;  /* 0x00308000e2ac783b */ /* 0x000e660000004200 */
[----:B------:R-:W-:Y:S01]  /*13460*/  MUFU.EX2 R138, R138 ;  /* 0x0000008a008a7308 */ /* 0x000fe20000000800 */
[----:B------:R-:W-:Y:S02]  /*13470*/  F2FP.PACK_AB R140, R218, R215 ;  /* 0x000000d7da8c723e */ /* 0x000fe400000000ff */
[----:B--2---:R-:W-:Y:S05]  /*13480*/  F2FP.PACK_AB R193, R200, R139 ;  /* 0x0000008bc8c1723e */ /* 0x004fea00000000ff */
[-C--:B---3--:R-:W-:Y:S01]  /*13490*/  HMMA.16816.F32 R144, R140, R156.reuse, R4 ;  /* 0x0000009c8c90723c */ /* 0x088fe20000001804 */
[----:B------:R-:W2:Y:S01]  /*134a0*/  LDSM.16.MT88.4 R4, [R225+0x4880] ;  /* 0x00488000e104783b */ /* 0x000ea20000004200 */
        /* <DEDUP_REMOVED lines=8> */
[-C--:B-1----:R-:W-:Y:S01]  /*13530*/  HMMA.16816.F32 R160, R140, R172.reuse, R20 ;  /* 0x000000ac8ca0723c */ /* 0x082fe20000001814 */
[----:B------:R-:W5:Y:S06]  /*13540*/  LDL.LU R20, [R1+0x10] ;  /* 0x0000100001147983 */ /* 0x000f6c0000300800 */
[----:B------:R-:W-:Y:S01]  /*13550*/  MOV R21, R183 ;  /* 0x000000b700157202 */ /* 0x000fe20000000f00 */
[C---:B------:R-:W-:Y:S04]  /*13560*/  HMMA.16816.F32 R164, R192.reuse, R172, R24 ;  /* 0x000000acc0a4723c */ /* 0x040fe80000001818 */
[----:B------:R-:W-:Y:S02]  /*13570*/  MOV R23, R185 ;  /* 0x000000b900177202 */ /* 0x000fe40000000f00 */
[----:B------:R-:W-:Y:S02]  /*13580*/  MOV R22, R184 ;  /* 0x000000b800167202 */ /* 0x000fe40000000f00 */
[----:B------:R-:W-:Y:S04]  /*13590*/  MOV R24, R169 ;  /* 0x000000a900187202 */ /* 0x000fe80000000f00 */
[----:B------:R-:W-:Y:S02]  /*135a0*/  MOV R25, R168 ;  /* 0x000000a800197202 */ /* 0x000fe40000000f00 */
[-C--:B------:R-:W-:Y:S01]  /*135b0*/  HMMA.16816.F32 R168, R192, R174.reuse, R28 ;  /* 0x000000aec0a8723c */ /* 0x080fe2000000181c */
[----:B------:R-:W5:Y:S02]  /*135c0*/  LDL.LU R28, [R1+0x8] ;  /* 0x00000800011c7983 */ /* 0x000f640000300800 */
[----:B------:R-:W-:Y:S02]  /*135d0*/  MOV R27, R182 ;  /* 0x000000b6001b7202 */ /* 0x000fe40000000f00 */
[----:B------:R-:W-:Y:S02]  /*135e0*/  MOV R26, R181 ;  /* 0x000000b5001a7202 */ /* 0x000fe40000000f00 */
[----:B------:R-:W-:Y:S01]  /*135f0*/  MOV R30, R179 ;  /* 0x000000b3001e7202 */ /* 0x000fe20000000f00 */
[C---:B------:R-:W-:Y:S01]  /*13600*/  HMMA.16816.F32 R172, R140.reuse, R174, R32 ;  /* 0x000000ae8cac723c */ /* 0x040fe20000001820 */
[----:B------:R-:W5:Y:S03]  /*13610*/  LDL.LU R33, [R1+0xc] ;  /* 0x00000c0001217983 */ /* 0x000f660000300800 */
[----:B------:R-:W-:Y:S01]  /*13620*/  MOV R31, R178 ;  /* 0x000000b2001f7202 */ /* 0x000fe20000000f00 */
[----:B------:R-:W5:Y:S01]  /*13630*/  LDL.LU R35, [R1+0x4] ;  /* 0x0000040001237983 */ /* 0x000f620000300800 */
[----:B------:R-:W-:Y:S02]  /*13640*/  MOV R29, R180 ;  /* 0x000000b4001d7202 */ /* 0x000fe40000000f00 */
[----:B------:R-:W-:Y:S04]  /*13650*/  MOV R32, R177 ;  /* 0x000000b100207202 */ /* 0x000fe80000000f00 */
[----:B------:R-:W-:Y:S02]  /*13660*/  MOV R34, R176 ;  /* 0x000000b000227202 */ /* 0x000fe40000000f00 */
        /* <DEDUP_REMOVED lines=8> */
[-C--:B--2---:R-:W-:Y:S08]  /*136f0*/  HMMA.16816.F32 R68, R140, R4.reuse, R68 ;  /* 0x000000048c44723c */ /* 0x084ff00000001844 */
        /* <DEDUP_REMOVED lines=15> */
[----:B------:R-:W-:Y:S04]  /*137f0*/  FFMA.FTZ R4, R2, R28, R29 ;  /* 0x0000001c02047223 */ /* 0x000fe8000001001d */
        /* <DEDUP_REMOVED lines=44> */
[----:B------:R-:W-:Y:S01]  /*13ac0*/  FADD.FTZ R4, R203, R4 ;  /* 0x00000004cb047221 */ /* 0x000fe20000010000 */
[----:B------:R1:W-:Y:S01]  /*13ad0*/  STL [R1+0xc], R0 ;  /* 0x00000c0001007387 */ /* 0x0003e20000100800 */
[----:B------:R-:W-:Y:S02]  /*13ae0*/  FADD.FTZ R2, R200, R2 ;  /* 0x00000002c8027221 */ /* 0x000fe40000010000 */
[----:B------:R-:W-:Y:S01]  /*13af0*/  FADD.FTZ R4, R202, R4 ;  /* 0x00000004ca047221 */ /* 0x000fe20000010000 */
[----:B------:R2:W-:Y:S01]  /*13b00*/  STL [R1+0x4], R5 ;  /* 0x0000040501007387 */ /* 0x0005e20000100800 */
[----:B------:R-:W-:Y:S01]  /*13b10*/  FADD.FTZ R2, R138, R2 ;  /* 0x000000028a027221 */ /* 0x000fe20000010000 */
[----:B------:R-:W-:Y:S02]  /*13b20*/  MOV R138, R135 ;  /* 0x00000087008a7202 */ /* 0x000fe40000000f00 */
[----:B------:R2:W-:Y:S01]  /*13b30*/  STL [R1+0x8], R4 ;  /* 0x0000080401007387 */ /* 0x0005e20000100800 */
[----:B------:R-:W-:Y:S01]  /*13b40*/  FADD.FTZ R2, R134, R2 ;  /* 0x0000000286027221 */ /* 0x000fe20000010000 */
[----:B------:R-:W-:Y:S04]  /*13b50*/  MOV R134, R136 ;  /* 0x0000008800867202 */ /* 0x000fe80000000f00 */
[----:B------:R2:W-:Y:S01]  /*13b60*/  STL [R1+0x10], R2 ;  /* 0x0000100201007387 */ /* 0x0005e20000100800 */
[----:B-1----:R-:W-:Y:S04]  /*13b70*/  IADD3 R0, R242, -0x1, RZ ;  /* 0xfffffffff2007810 */ /* 0x002fe80007ffe0ff */
[----:B------:R-:W-:Y:S01]  /*13b80*/  MOV R242, R0 ;  /* 0x0000000000f27202 */ /* 0x000fe20000000f00 */
[----:B------:R-:W-:-:S05]  /*13b90*/  @P0 BRA `(.L_x_941) ;  /* 0xffffb53000000947 */ /* 0x000fca000383ffff */
.L_x_924:
[----:B-123--:R-:W2:Y:S04]  /*13ba0*/  LDL.LU R0, [R1+0xc] ;  /* 0x00000c0001007983 */ /* 0x00eea80000300800 */
        /* <DEDUP_REMOVED lines=26> */
[----:B------:R-:W-:Y:S01]  /*13d50*/  FSETP.NE.FTZ.AND P2, PT, R9, RZ, PT ;  /* 0x000000ff0900720b */ /* 0x000fe20003f55000 */
[----:B----4-:R-:W-:-:S03]  /*13d60*/  FADD.FTZ R8, R2, R8 ;  /* 0x0000000802087221 */ /* 0x010fc60000010000 */
[----:B------:R-:W-:Y:S02]  /*13d70*/  FSETP.NE.FTZ.AND P1, PT, R6, RZ, PT ;  /* 0x000000ff0600720b */ /* 0x000fe40003f35000 */
[----:B------:R-:W-:-:S03]  /*13d80*/  MOV R2, RZ ;  /* 0x000000ff00027202 */ /* 0x000fc60000000f00 */
[----:B------:R-:W1:Y:S01]  /*13d90*/  @P3 MUFU.RCP R0, R5 ;  /* 0x0000000500003308 */ /* 0x000e620000001000 */
[----:B------:R-:W-:-:S07]  /*13da0*/  FSETP.NE.FTZ.AND P0, PT, R8, RZ, PT ;  /* 0x000000ff0800720b */ /* 0x000fce0003f15000 */
[----:B------:R-:W-:Y:S01]  /*13db0*/  @P2 MUFU.RCP R4, R9 ;  /* 0x0000000900042308 */ /* 0x000fe20000001000 */
[----:B-1----:R-:W-:-:S07]  /*13dc0*/  FMUL.FTZ R144, R0, R144 ;  /* 0x0000009000907220 */ /* 0x002fce0000410000 */
        /* <DEDUP_REMOVED lines=19> */
[C---:B------:R-:W-:Y:S01]  /*13f00*/  FMUL.FTZ R68, R0.reuse, R68 ;  /* 0x0000004400447220 */ /* 0x040fe20000410000 */
[----:B------:R-:W-:Y:S01]  /*13f10*/  @P0 MUFU.LG2 R6, R8 ;  /* 0x0000000800060308 */ /* 0x000fe20000000c00 */
        /* <DEDUP_REMOVED lines=16> */
[----:B-1----:R-:W-:-:S02]  /*14020*/  FMUL.FTZ R148, R2, R148 ;  /* 0x0000009402947220 */ /* 0x002fc40000410000 */
[C---:B------:R-:W-:Y:S02]  /*14030*/  FMUL.FTZ R149, R2.reuse, R149 ;  /* 0x0000009502957220 */ /* 0x040fe40000410000 */
[C---:B------:R-:W-:Y:S01]  /*14040*/  FMUL.FTZ R152, R2.reuse, R152 ;  /* 0x0000009802987220 */ /* 0x040fe20000410000 */
[----:B------:R1:W2:Y:S01]  /*14050*/  @P0 MUFU.RCP R0, R8 ;  /* 0x0000000800000308 */ /* 0x0002a20000001000 */
[C---:B------:R-:W-:Y:S02]  /*14060*/  FMUL.FTZ R153, R2.reuse, R153 ;  /* 0x0000009902997220 */ /* 0x040fe40000410000 */
[C---:B------:R-:W-:Y:S02]  /*14070*/  FMUL.FTZ R164, R2.reuse, R164 ;  /* 0x000000a402a47220 */ /* 0x040fe40000410000 */
[C---:B------:R-:W-:Y:S02]  /*14080*/  FMUL.FTZ R165, R2.reuse, R165 ;  /* 0x000000a502a57220 */ /* 0x040fe40000410000 */
[----:B------:R-:W-:-:S02]  /*14090*/  FMUL.FTZ R168, R2, R168 ;  /* 0x000000a802a87220 */ /* 0x000fc40000410000 */
[C---:B------:R-:W-:Y:S02]  /*140a0*/  FMUL.FTZ R169, R2.reuse, R169 ;  /* 0x000000a902a97220 */ /* 0x040fe40000410000 */
[C---:B------:R-:W-:Y:S02]  /*140b0*/  FMUL.FTZ R180, R2.reuse, R180 ;  /* 0x000000b402b47220 */ /* 0x040fe40000410000 */
[C---:B------:R-:W-:Y:S02]  /*140c0*/  FMUL.FTZ R181, R2.reuse, R181 ;  /* 0x000000b502b57220 */ /* 0x040fe40000410000 */
[C---:B------:R-:W-:Y:S01]  /*140d0*/  FMUL.FTZ R184, R2.reuse, R184 ;  /* 0x000000b802b87220 */ /* 0x040fe20000410000 */
[----:B-1----:R-:W-:Y:S01]  /*140e0*/  @P0 MOV R8, 0x3f317218 ;  /* 0x3f31721800080802 */ /* 0x002fe20000000f00 */
        /* <DEDUP_REMOVED lines=55> */
[C---:B--2---:R-:W-:Y:S02]  /*14460*/  FMUL.FTZ R150, R0.reuse, R150 ;  /* 0x0000009600967220 */ /* 0x044fe40000410000 */
        /* <DEDUP_REMOVED lines=30> */
[----:B------:R-:W-:Y:S01]  /*14650*/  FMUL.FTZ R127, R0, R127 ;  /* 0x0000007f007f7220 */ /* 0x000fe20000410000 */
[----:B------:R-:W-:Y:S01]  /*14660*/  @P1 MOV R0, 0x3f317218 ;  /* 0x3f31721800001802 */ /* 0x000fe20000000f00 */
[----:B------:R-:W-:-:S02]  /*14670*/  @P2 FMUL.FTZ R5, R2, c[0x0][0x2d0] ;  /* 0x0000b40002052a20 */ /* 0x000fc40000410000 */
[----:B------:R-:W-:Y:S02]  /*14680*/  @P3 FMUL.FTZ R10, R4, c[0x0][0x2d0] ;  /* 0x0000b400040a3a20 */ /* 0x000fe40000410000 */
[----:B------:R-:W-:Y:S02]  /*14690*/  @P1 FMUL.FTZ R2, R0, c[0x0][0x2d0] ;  /* 0x0000b40000021a20 */ /* 0x000fe40000410000 */
[----:B------:R-:W-:Y:S02]  /*146a0*/  @P3 FMUL.FTZ R11, R11, 0.69314718246459960938 ;  /* 0x3f3172180b0b3820 */ /* 0x000fe40000410000 */
[----:B------:R-:W-:Y:S02]  /*146b0*/  @P2 FMUL.FTZ R9, R9, 0.69314718246459960938 ;  /* 0x3f31721809092820 */ /* 0x000fe40000410000 */
[----:B------:R-:W-:Y:S02]  /*146c0*/  @P1 FMUL.FTZ R7, R7, 0.69314718246459960938 ;  /* 0x3f31721807071820 */ /* 0x000fe40000410000 */
[----:B------:R-:W-:-:S02]  /*146d0*/  @P0 FMUL.FTZ R4, R6, 0.69314718246459960938 ;  /* 0x3f31721806040820 */ /* 0x000fc40000410000 */
[----:B------:R-:W-:Y:S02]  /*146e0*/  @P0 FMUL.FTZ R0, R8, c[0x0][0x2d0] ;  /* 0x0000b40008000a20 */ /* 0x000fe40000410000 */
[----:B------:R-:W-:Y:S02]  /*146f0*/  @P3 FFMA.FTZ R38, R10, R137, R11 ;  /* 0x000000890a263223 */ /* 0x000fe4000001000b */
[----:B------:R-:W-:Y:S02]  /*14700*/  @P2 FFMA.FTZ R39, R5, R136, R9 ;  /* 0x0000008805272223 */ /* 0x000fe40000010009 */
[----:B------:R-:W-:Y:S02]  /*14710*/  @P1 FFMA.FTZ R40, R2, R135, R7 ;  /* 0x0000008702281223 */ /* 0x000fe40000010007 */
[----:B------:R-:W-:Y:S02]  /*14720*/  @P0 FFMA.FTZ R41, R0, R3, R4 ;  /* 0x0000000300290223 */ /* 0x000fe40000010004 */
.L_x_880:
[----:B------:R-:W-:Y:S05]  /*14730*/  @P4 BRA `(.L_x_942) ;  /* 0x00001ae000004947 */ /* 0x000fea0003800000 */
[----:B------:R-:W1:Y:S01]  /*14740*/  S2R R13, SR_TID.X ;  /* 0x00000000000d7919 */ /* 0x000e620000002100 */
[----:B------:R-:W-:Y:S01]  /*14750*/  F2FP.PACK_AB R43, R43, R52 ;  /* 0x000000342b2b723e */ /* 0x000fe200000000ff */
[----:B------:R-:W-:Y:S01]  /*14760*/  BSSY B0, `(.L_x_943) ;  /* 0x0000134000007945 */ /* 0x000fe20003800000 */
[----:B------:R-:W-:Y:S01]  /*14770*/  F2FP.PACK_AB R36, R36, R80 ;  /* 0x000000502424723e */ /* 0x000fe200000000ff */
[----:B------:R-:W2:Y:S01]  /*14780*/  S2R R20, SR_CTAID.Y ;  /* 0x0000000000147919 */ /* 0x000ea20000002600 */
[----:B------:R-:W-:Y:S01]  /*14790*/  F2FP.PACK_AB R54, R55, R54 ;  /* 0x000000363736723e */ /* 0x000fe200000000ff */
[----:B------:R-:W-:Y:S01]  /*147a0*/  IMAD.MOV.U32 R55, RZ, RZ, c[0x0][0x4e8] ;  /* 0x00013a00ff377624 */ /* 0x000fe200078e00ff */
[----:B------:R-:W-:Y:S01]  /*147b0*/  F2FP.PACK_AB R47, R47, R144 ;  /* 0x000000902f2f723e */ /* 0x000fe200000000ff */
[----:B------:R-:W3:Y:S01]  /*147c0*/  S2R R14, SR_CTAID.Z ;  /* 0x00000000000e7919 */ /* 0x000ee20000002700 */
[----:B------:R-:W-:-:S02]  /*147d0*/  F2FP.PACK_AB R146, R147, R146 ;  /* 0x000000929392723e */ /* 0x000fc400000000ff */
[C---:B------:R-:W-:Y:S01]  /*147e0*/  ISETP.NE.AND P0, PT, R55.reuse, 0x1, PT ;  /* 0x000000013700780c */ /* 0x040fe20003f05270 */
[----:B------:R-:W4:Y:S01]  /*147f0*/  S2R R80, SR_CTAID.X ;  /* 0x0000000000507919 */ /* 0x000f220000002500 */
[----:B------:R-:W-:Y:S01]  /*14800*/  IMAD R55, R55, c[0x0][0x388], RZ ;  /* 0x0000e20037377a24 */ /* 0x000fe200078e02ff */
[----:B------:R-:W-:Y:S02]  /*14810*/  F2FP.PACK_AB R45, R45, R156 ;  /* 0x0000009c2d2d723e */ /* 0x000fe400000000ff */
[----:B------:R-:W-:Y:S01]  /*14820*/  BAR.SYNC.DEFER_BLOCKING 0x1, 0x80 ;  /* 0x0042000000007b1d */ /* 0x000fe20000010000 */
[----:B------:R-:W-:Y:S02]  /*14830*/  F2FP.PACK_AB R158, R159, R158 ;  /* 0x0000009e9f9e723e */ /* 0x000fe400000000ff */
[----:B------:R-:W-:Y:S02]  /*14840*/  F2FP.PACK_AB R148, R149, R148 ;  /* 0x000000949594723e */ /* 0x000fe400000000ff */
[----:B------:R-:W-:-:S02]  /*14850*/  F2FP.PACK_AB R150, R151, R150 ;  /* 0x000000969796723e */ /* 0x000fc400000000ff */
[----:B------:R-:W-:Y:S02]  /*14860*/  F2FP.PACK_AB R152, R153, R152 ;  /* 0x000000989998723e */ /* 0x000fe400000000ff */
[----:B-1----:R-:W-:Y:S02]  /*14870*/  SHF.R.S32.HI R19, RZ, 0x1f, R13 ;  /* 0x0000001fff137819 */ /* 0x002fe4000001140d */
[----:B------:R-:W-:Y:S01]  /*14880*/  F2FP.PACK_AB R154, R155, R154 ;  /* 0x0000009a9b9a723e */ /* 0x000fe200000000ff */
[----:B--2---:R-:W-:Y:S01]  /*14890*/  IMAD.WIDE.U32 R16, R20, c[0x0][0x490], RZ ;  /* 0x0001240014107a25 */ /* 0x004fe200078e00ff */
[----:B------:R-:W-:Y:S02]  /*148a0*/  SHF.R.S32.HI R0, RZ, 0x1f, R20 ;  /* 0x0000001fff007819 */ /* 0x000fe40000011414 */
[CC--:B------:R-:W-:Y:S02]  /*148b0*/  LEA.HI R2, R19.reuse, R13.reuse, RZ, 0x2 ;  /* 0x0000000d13027211 */ /* 0x0c0fe400078f10ff */
[CC--:B------:R-:W-:Y:S01]  /*148c0*/  LEA.HI R7, R19.reuse, R13.reuse, RZ, 0x5 ;  /* 0x0000000d13077211 */ /* 0x0c0fe200078f28ff */
[C---:B------:R-:W-:Y:S01]  /*148d0*/  IMAD R4, R0.reuse, c[0x0][0x490], RZ ;  /* 0x0001240000047a24 */ /* 0x040fe200078e02ff */
[----:B------:R-:W-:Y:S01]  /*148e0*/  LEA.HI R10, R19, R13, RZ, 0x3 ;  /* 0x0000000d130a7211 */ /* 0x000fe200078f18ff */
[----:B------:R-:W-:Y:S01]  /*148f0*/  IMAD R3, R0, c[0x0][0x3e8], RZ ;  /* 0x0000fa0000037a24 */ /* 0x000fe200078e02ff */
[----:B------:R-:W-:Y:S01]  /*14900*/  SHF.R.S32.HI R8, RZ, 0x2, R2 ;  /* 0x00000002ff087819 */ /* 0x000fe20000011402 */
[C---:B------:R-:W-:Y:S01]  /*14910*/  IMAD R4, R20.reuse, c[0x0][0x494], R4 ;  /* 0x0001250014047a24 */ /* 0x040fe200078e0204 */
[----:B------:R-:W-:Y:S01]  /*14920*/  SHF.R.S32.HI R0, RZ, 0x1f, R2 ;  /* 0x0000001fff007819 */ /* 0x000fe20000011402 */
[----:B------:R-:W-:Y:S01]  /*14930*/  IMAD R3, R20, c[0x0][0x3ec], R3 ;  /* 0x0000fb0014037a24 */ /* 0x000fe200078e0203 */
[----:B------:R-:W-:Y:S01]  /*14940*/  LOP3.LUT R11, R7, 0xffffffe0, RZ, 0xc0, !PT ;  /* 0xffffffe0070b7812 */ /* 0x000fe200078ec0ff */
[----:B------:R-:W-:Y:S01]  /*14950*/  IMAD.IADD R5, R17, 0x1, R4 ;  /* 0x0000000111057824 */ /* 0x000fe200078e0204 */
[----:B------:R-:W-:Y:S01]  /*14960*/  LOP3.LUT R12, R10, 0xfffffff8, RZ, 0xc0, !PT ;  /* 0xfffffff80a0c7812 */ /* 0x000fe200078ec0ff */
[----:B------:R-:W-:Y:S01]  /*14970*/  IMAD.MOV.U32 R4, RZ, RZ, R16 ;  /* 0x000000ffff047224 */ /* 0x000fe200078e0010 */
[----:B------:R-:W-:Y:S01]  /*14980*/  LEA.HI R6, R0, R8, RZ, 0x3 ;  /* 0x0000000800067211 */ /* 0x000fe200078f18ff */
[C---:B------:R-:W-:Y:S01]  /*14990*/  IMAD.IADD R0, R13.reuse, 0x1, -R11 ;  /* 0x000000010d007824 */ /* 0x040fe200078e0a0b */
[----:B------:R-:W-:Y:S01]  /*149a0*/  LOP3.LUT R2, R2, 0xfffffffc, RZ, 0xc0, !PT ;  /* 0xfffffffc02027812 */ /* 0x000fe200078ec0ff */
[----:B------:R-:W-:Y:S01]  /*149b0*/  IMAD.IADD R11, R13, 0x1, -R12 ;  /* 0x000000010d0b7824 */ /* 0x000fe200078e0a0c */
[----:B------:R-:W-:Y:S01]  /*149c0*/  LOP3.LUT R6, R6, 0xfffffff8, RZ, 0xc0, !PT ;  /* 0xfffffff806067812 */ /* 0x000fe200078ec0ff */
[----:B------:R-:W-:Y:S01]  /*149d0*/  IMAD.WIDE.U32 R20, R20, c[0x0][0x3e8], RZ ;  /* 0x0000fa0014147a25 */ /* 0x000fe200078e00ff */
[----:B------:R-:W-:-:S02]  /*149e0*/  SHF.R.S32.HI R12, RZ, 0x1f, R0 ;  /* 0x0000001fff0c7819 */ /* 0x000fc40000011400 */
[----:B------:R-:W-:Y:S01]  /*149f0*/  LEA.HI R19, R19, R13, RZ, 0x6 ;  /* 0x0000000d13137211 */ /* 0x000fe200078f30ff */
[----:B------:R-:W-:Y:S01]  /*14a00*/  IMAD.IADD R9, R13, 0x1, -R2 ;  /* 0x000000010d097824 */ /* 0x000fe200078e0a02 */
[----:B---3--:R-:W-:Y:S01]  /*14a10*/  SHF.R.S32.HI R13, RZ, 0x1f, R14 ;  /* 0x0000001fff0d7819 */ /* 0x008fe2000001140e */
[----:B------:R-:W-:Y:S01]  /*14a20*/  IMAD.IADD R8, R8, 0x1, -R6 ;  /* 0x0000000108087824 */ /* 0x000fe200078e0a06 */
[----:B------:R-:W-:Y:S01]  /*14a30*/  LOP3.LUT P3, RZ, R0, 0x3, RZ, 0xc0, !PT ;  /* 0x0000000300ff7812 */ /* 0x000fe2000786c0ff */
[----:B------:R-:W-:Y:S01]  /*14a40*/  IMAD.IADD R3, R21, 0x1, R3 ;  /* 0x0000000115037824 */ /* 0x000fe200078e0203 */
[----:B------:R-:W-:Y:S01]  /*14a50*/  LEA.HI R16, R12, R0, RZ, 0x2 ;  /* 0x000000000c107211 */ /* 0x000fe200078f10ff */
[C---:B------:R-:W-:Y:S01]  /*14a60*/  IMAD R22, R13.reuse, c[0x0][0x498], RZ ;  /* 0x000126000d167a24 */ /* 0x040fe200078e02ff */
[--C-:B------:R-:W-:Y:S01]  /*14a70*/  SHF.R.S32.HI R6, RZ, 0x5, R7.reuse ;  /* 0x00000005ff067819 */ /* 0x100fe20000011407 */
[----:B------:R-:W-:Y:S01]  /*14a80*/  IMAD R17, R13, c[0x0][0x3f0], RZ ;  /* 0x0000fc000d117a24 */ /* 0x000fe200078e02ff */
[----:B------:R-:W-:Y:S01]  /*14a90*/  SHF.R.S32.HI R0, RZ, 0x1f, R7 ;  /* 0x0000001fff007819 */ /* 0x000fe20000011407 */
[----:B------:R-:W-:Y:S01]  /*14aa0*/  IMAD.MOV.U32 R2, RZ, RZ, R20 ;  /* 0x000000ffff027224 */ /* 0x000fe200078e0014 */
[----:B------:R-:W-:Y:S01]  /*14ab0*/  SHF.R.S32.HI R52, RZ, 0x3, R10 ;  /* 0x00000003ff347819 */ /* 0x000fe2000001140a */
[----:B------:R-:W-:Y:S01]  /*14ac0*/  IMAD.WIDE.U32 R20, R14, c[0x0][0x498], R4 ;  /* 0x000126000e147a25 */ /* 0x000fe200078e0004 */
[----:B------:R-:W-:-:S02]  /*14ad0*/  LEA.HI R0, R0, R6, RZ, 0x2 ;  /* 0x0000000600007211 */ /* 0x000fc400078f10ff */
[----:B------:R-:W-:Y:S01]  /*14ae0*/  F2FP.PACK_AB R49, R49, R160 ;  /* 0x000000a03131723e */ /* 0x000fe200000000ff */
[----:B------:R-:W-:Y:S01]  /*14af0*/  IMAD.SHL.U32 R4, R52, 0x40, RZ ;  /* 0x0000004034047824 */ /* 0x000fe200078e00ff */
[----:B------:R-:W-:Y:S01]  /*14b00*/  F2FP.PACK_AB R162, R163, R162 ;  /* 0x000000a2a3a2723e */ /* 0x000fe200000000ff */
[----:B------:R-:W-:Y:S01]  /*14b10*/  IMAD R22, R14, c[0x0][0x49c], R22 ;  /* 0x000127000e167a24 */ /* 0x000fe200078e0216 */
[----:B------:R-:W-:Y:S01]  /*14b20*/  F2FP.PACK_AB R48, R48, R172 ;  /* 0x000000ac3030723e */ /* 0x000fe200000000ff */
[C---:B------:R-:W-:Y:S01]  /*14b30*/  IMAD R17, R14.reuse, c[0x0][0x3f4], R17 ;  /* 0x0000fd000e117a24 */ /* 0x040fe200078e0211 */
[----:B------:R-:W-:Y:S01]  /*14b40*/  F2FP.PACK_AB R174, R175, R174 ;  /* 0x000000aeafae723e */ /* 0x000fe200000000ff */
[----:B------:R-:W-:Y:S01]  /*14b50*/  IMAD.WIDE.U32 R14, R14, c[0x0][0x3f0], R2 ;  /* 0x0000fc000e0e7a25 */ /* 0x000fe200078e0002 */
[----:B------:R-:W-:Y:S02]  /*14b60*/  LOP3.LUT R3, R0, 0xffffffc, RZ, 0xc0, !PT ;  /* 0x0ffffffc00037812 */ /* 0x000fe400078ec0ff */
[----:B------:R-:W-:Y:S01]  /*14b70*/  LEA.HI R2, R9, R9, RZ, 0x1 ;  /* 0x0000000909027211 */ /* 0x000fe200078f08ff */
[----:B------:R-:W-:Y:S01]  /*14b80*/  IMAD.SHL.U32 R12, R11, 0x8, RZ ;  /* 0x000000080b0c7824 */ /* 0x000fe200078e00ff */
[----:B------:R-:W-:Y:S01]  /*14b90*/  LOP3.LUT R0, R4, 0x1c0, RZ, 0xc0, !PT ;  /* 0x000001c004007812 */ /* 0x000fe200078ec0ff */
[----:B------:R-:W-:Y:S01]  /*14ba0*/  IMAD.IADD R7, R6, 0x1, -R3 ;  /* 0x0000000106077824 */ /* 0x000fe200078e0a03 */
[----:B------:R-:W-:Y:S01]  /*14bb0*/  LOP3.LUT R4, R2, 0x1ffffffe, RZ, 0xc0, !PT ;  /* 0x1ffffffe02047812 */ /* 0x000fe200078ec0ff */
[----:B------:R-:W-:Y:S01]  /*14bc0*/  IMAD R18, R6, 0x200, R9 ;  /* 0x0000020006127824 */ /* 0x000fe200078e0209 */
[----:B------:R-:W-:Y:S01]  /*14bd0*/  SHF.R.U32.HI R5, RZ, 0x3, R0 ;  /* 0x00000003ff057819 */ /* 0x000fe20000011600 */
[----:B------:R-:W-:Y:S01]  /*14be0*/  IMAD.SHL.U32 R6, R8, 0x40, RZ ;  /* 0x0000004008067824 */ /* 0x000fe200078e00ff */
[----:B------:R-:W-:Y:S01]  /*14bf0*/  LOP3.LUT R3, R0, 0x38, R12, 0xf8, !PT ;  /* 0x0000003800037812 */ /* 0x000fe200078ef80c */
[----:B------:R-:W-:Y:S01]  /*14c00*/  IMAD.SHL.U32 R0, R2, 0x20, RZ ;  /* 0x0000002002007824 */ /* 0x000fe200078e00ff */
[----:B------:R-:W-:Y:S01]  /*14c10*/  F2FP.PACK_AB R164, R165, R164 ;  /* 0x000000a4a5a4723e */ /* 0x000fe200000000ff */
[----:B------:R-:W-:Y:S01]  /*14c20*/  IMAD.IADD R9, R9, 0x1, -R4 ;  /* 0x0000000109097824 */ /* 0x000fe200078e0a04 */
[----:B------:R-:W-:-:S02]  /*14c30*/  LOP3.LUT R4, R8, 0x1, RZ, 0xc0, !PT ;  /* 0x0000000108047812 */ /* 0x000fc400078ec0ff */
[----:B------:R-:W-:Y:S01]  /*14c40*/  LOP3.LUT R2, R0, 0xffffffc0, RZ, 0xc0, !PT ;  /* 0xffffffc000027812 */ /* 0x000fe200078ec0ff */
[----:B------:R-:W-:Y:S01]  /*14c50*/  IMAD R0, R11, 0x10, R52 ;  /* 0x000000100b007824 */ /* 0x000fe200078e0234 */
[----:B------:R-:W-:Y:S02]  /*14c60*/  ISETP.NE.U32.AND P4, PT, R4, 0x1, PT ;  /* 0x000000010400780c */ /* 0x000fe40003f85070 */
[----:B------:R-:W-:Y:S01]  /*14c70*/  LOP3.LUT R13, R3, R5, RZ, 0x3c, !PT ;  /* 0x00000005030d7212 */ /* 0x000fe200078e3cff */
[----:B----4-:R-:W-:Y:S01]  /*14c80*/  IMAD R4, R80, 0x80, R0 ;  /* 0x0000008050047824 */ /* 0x010fe200078e0200 */
[----:B------:R-:W-:Y:S01]  /*14c90*/  SHF.R.S32.HI R3, RZ, 0x2, R16 ;  /* 0x00000002ff037819 */ /* 0x000fe20000011410 */
[----:B------:R-:W-:Y:S01]  /*14ca0*/  IMAD R10, R9, 0x8, R2 ;  /* 0x00000008090a7824 */ /* 0x000fe200078e0202 */
[----:B------:R-:W-:Y:S01]  /*14cb0*/  R2P PR, R8, 0x6 ;  /* 0x0000000608007804 */ /* 0x000fe20000000000 */
[----:B------:R-:W-:Y:S01]  /*14cc0*/  @P0 IMAD.HI.U32 R8, R4, c[0x0][0x4ec], RZ ;  /* 0x00013b0004080a27 */ /* 0x000fe200078e00ff */
[----:B------:R-:W-:-:S02]  /*14cd0*/  LOP3.LUT R6, R6, 0x1c0, RZ, 0xc0, !PT ;  /* 0x000001c006067812 */ /* 0x000fc400078ec0ff */
[----:B------:R-:W-:Y:S01]  /*14ce0*/  F2FP.PACK_AB R166, R167, R166 ;  /* 0x000000a6a7a6723e */ /* 0x000fe200000000ff */
[----:B------:R-:W-:Y:S01]  /*14cf0*/  IMAD R5, R7, 0x10, R3 ;  /* 0x0000001007057824 */ /* 0x000fe200078e0203 */
[----:B------:R-:W-:Y:S01]  /*14d00*/  LEA.HI R9, R6, R6, RZ, 0x1d ;  /* 0x0000000606097211 */ /* 0x000fe200078fe8ff */
[----:B------:R-:W-:Y:S01]  /*14d10*/  IMAD.SHL.U32 R7, R19, 0x8, RZ ;  /* 0x0000000813077824 */ /* 0x000fe200078e00ff */
[----:B------:R-:W-:Y:S01]  /*14d20*/  F2FP.PACK_AB R168, R169, R168 ;  /* 0x000000a8a9a8723e */ /* 0x000fe200000000ff */
[----:B------:R-:W-:Y:S01]  /*14d30*/  IMAD.MOV.U32 R0, RZ, RZ, R4 ;  /* 0x000000ffff007224 */ /* 0x000fe200078e0004 */
[----:B------:R-:W-:Y:S01]  /*14d40*/  @P0 SHF.R.U32.HI R0, RZ, c[0x0][0x4f0], R8 ;  /* 0x00013c00ff000a19 */ /* 0x000fe20000011608 */
[----:B------:R-:W-:Y:S01]  /*14d50*/  IMAD.IADD R11, R5, 0x1, R10 ;  /* 0x00000001050b7824 */ /* 0x000fe200078e020a */
[----:B------:R-:W-:Y:S01]  /*14d60*/  LOP3.LUT R13, R13, 0x7ffffe00, R7, 0xf8, !PT ;  /* 0x7ffffe000d0d7812 */ /* 0x000fe200078ef807 */
[----:B------:R-:W-:Y:S01]  /*14d70*/  IMAD R5, R80, 0x80, R5 ;  /* 0x0000008050057824 */ /* 0x000fe200078e0205 */
[----:B------:R-:W-:Y:S01]  /*14d80*/  SHF.R.S32.HI R7, RZ, 0x1f, R0 ;  /* 0x0000001fff077819 */ /* 0x000fe20000011400 */
[----:B------:R-:W-:Y:S01]  /*14d90*/  IMAD.IADD R3, R15, 0x1, R17 ;  /* 0x000000010f037824 */ /* 0x000fe200078e0211 */
[----:B------:R-:W-:Y:S01]  /*14da0*/  F2FP.PACK_AB R170, R171, R170 ;  /* 0x000000aaabaa723e */ /* 0x000fe200000000ff */
[----:B------:R-:W-:Y:S01]  /*14db0*/  IMAD.MOV.U32 R2, RZ, RZ, R14 ;  /* 0x000000ffff027224 */ /* 0x000fe200078e000e */
[----:B------:R-:W-:Y:S01]  /*14dc0*/  IADD3 R8, R5, 0x8, RZ ;  /* 0x0000000805087810 */ /* 0x000fe20007ffe0ff */
[----:B------:R-:W-:Y:S01]  /*14dd0*/  IMAD R7, R7, c[0x0][0x3e0], RZ ;  /* 0x0000f80007077a24 */ /* 0x000fe200078e02ff */
[-C--:B------:R-:W-:Y:S01]  /*14de0*/  ISETP.GE.OR P6, PT, R5, R55.reuse, P3 ;  /* 0x000000370500720c */ /* 0x080fe20001fc6670 */
[----:B------:R-:W-:Y:S01]  /*14df0*/  IMAD.MOV R6, RZ, RZ, -R0 ;  /* 0x000000ffff067224 */ /* 0x000fe200078e0a00 */
[----:B------:R-:W-:Y:S01]  /*14e00*/  ISETP.GE.OR P5, PT, R8, R55, P3 ;  /* 0x000000370800720c */ /* 0x000fe20001fa6670 */
[----:B------:R-:W-:Y:S01]  /*14e10*/  IMAD.U32 R10, R18, 0x2, R9 ;  /* 0x00000002120a7824 */ /* 0x000fe200078e0009 */
[----:B------:R-:W-:Y:S01]  /*14e20*/  F2FP.PACK_AB R46, R46, R176 ;  /* 0x000000b02e2e723e */ /* 0x000fe200000000ff */
[----:B------:R-:W-:Y:S01]  /*14e30*/  IMAD.WIDE.U32 R8, R0, c[0x0][0x3e0], R2 ;  /* 0x0000f80000087a25 */ /* 0x000fe200078e0002 */
[----:B------:R-:W-:-:S02]  /*14e40*/  F2FP.PACK_AB R178, R179, R178 ;  /* 0x000000b2b3b2723e */ /* 0x000fc400000000ff */
[----:B------:R-:W-:Y:S01]  /*14e50*/  F2FP.PACK_AB R44, R44, R188 ;  /* 0x000000bc2c2c723e */ /* 0x000fe200000000ff */
[----:B------:R-:W-:Y:S01]  /*14e60*/  IMAD R7, R0, c[0x0][0x3e4], R7 ;  /* 0x0000f90000077a24 */ /* 0x000fe200078e0207 */
[----:B------:R-:W-:Y:S01]  /*14e70*/  F2FP.PACK_AB R190, R191, R190 ;  /* 0x000000bebfbe723e */ /* 0x000fe200000000ff */
[----:B------:R-:W-:Y:S01]  /*14e80*/  IMAD R18, R6, c[0x0][0x4e8], R4 ;  /* 0x00013a0006127a24 */ /* 0x000fe200078e0204 */
[----:B------:R-:W-:Y:S01]  /*14e90*/  F2FP.PACK_AB R180, R181, R180 ;  /* 0x000000b4b5b4723e */ /* 0x000fe200000000ff */
[----:B------:R-:W-:Y:S01]  /*14ea0*/  IMAD.SHL.U32 R0, R10, 0x2, RZ ;  /* 0x000000020a007824 */ /* 0x000fe200078e00ff */
[C---:B------:R-:W-:Y:S01]  /*14eb0*/  IADD3 R10, R5.reuse, 0x40, RZ ;  /* 0x00000040050a7810 */ /* 0x040fe20007ffe0ff */
[----:B------:R-:W-:Y:S01]  /*14ec0*/  IMAD R6, R80, 0x80, R11 ;  /* 0x0000008050067824 */ /* 0x000fe200078e020b */
[----:B------:R-:W-:Y:S02]  /*14ed0*/  IADD3 R5, R5, 0x48, RZ ;  /* 0x0000004805057810 */ /* 0x000fe40007ffe0ff */
[----:B------:R-:W-:Y:S01]  /*14ee0*/  IADD3 R11, R0, 0x80, RZ ;  /* 0x00000080000b7810 */ /* 0x000fe20007ffe0ff */
[----:B------:R-:W-:Y:S01]  /*14ef0*/  @P0 IMAD.HI.U32 R4, R6, c[0x0][0x4ec], RZ ;  /* 0x00013b0006040a27 */ /* 0x000fe200078e00ff */
[----:B------:R-:W-:Y:S01]  /*14f00*/  IADD3 R2, R0, 0x70, RZ ;  /* 0x0000007000027810 */ /* 0x000fe20007ffe0ff */
[----:B------:R-:W-:Y:S01]  /*14f10*/  STS [R0+0x80], R47 ;  /* 0x0000802f00007388 */ /* 0x000fe20000000800 */
[----:B------:R-:W-:Y:S01]  /*14f20*/  @P4 IADD3 R2, R11, 0x10, RZ ;  /* 0x000000100b024810 */ /* 0x000fe20007ffe0ff */
[----:B------:R-:W-:Y:S01]  /*14f30*/  IMAD.MOV.U32 R3, RZ, RZ, R6 ;  /* 0x000000ffff037224 */ /* 0x000fe200078e0006 */
[-C--:B------:R-:W-:Y:S01]  /*14f40*/  ISETP.GE.OR P4, PT, R10, R55.reuse, P3 ;  /* 0x000000370a00720c */ /* 0x080fe20001f86670 */
[----:B------:R-:W-:Y:S01]  /*14f50*/  STS [R0+0x480], R146 ;  /* 0x0004809200007388 */ /* 0x000fe20000000800 */
[----:B------:R-:W-:Y:S01]  /*14f60*/  @P0 SHF.R.U32.HI R3, RZ, c[0x0][0x4f0], R4 ;  /* 0x00013c00ff030a19 */ /* 0x000fe20000011604 */
[----:B------:R-:W-:Y:S01]  /*14f70*/  IMAD.MOV.U32 R4, RZ, RZ, R8 ;  /* 0x000000ffff047224 */ /* 0x000fe200078e0008 */
[----:B------:R-:W-:Y:S01]  /*14f80*/  ISETP.GE.OR P3, PT, R5, R55, P3 ;  /* 0x000000370500720c */ /* 0x000fe20001f66670 */
[----:B------:R-:W-:Y:S01]  /*14f90*/  IMAD.IADD R5, R9, 0x1, R7 ;  /* 0x0000000109057824 */ /* 0x000fe200078e0207 */
[----:B------:R-:W-:Y:S01]  /*14fa0*/  SHF.R.S32.HI R7, RZ, 0x1f, R18 ;  /* 0x0000001fff077819 */ /* 0x000fe20000011412 */
[--C-:B------:R-:W-:Y:S01]  /*14fb0*/  IMAD.MOV R8, RZ, RZ, -R3.reuse ;  /* 0x000000ffff087224 */ /* 0x100fe200078e0a03 */
[----:B------:R-:W-:Y:S01]  /*14fc0*/  SHF.R.S32.HI R9, RZ, 0x1f, R3 ;  /* 0x0000001fff097819 */ /* 0x000fe20000011403 */
[----:B------:R-:W-:Y:S01]  /*14fd0*/  STS [R2], R45 ;  /* 0x0000002d02007388 */ /* 0x000fe20000000800 */
[----:B------:R-:W-:Y:S01]  /*14fe0*/  IADD3 R10, P0, R3, R20, RZ ;  /* 0x00000014030a7210 */ /* 0x000fe20007f1e0ff */
[----:B------:R-:W-:Y:S01]  /*14ff0*/  IMAD R7, R7, c[0x0][0x3d8], RZ ;  /* 0x0000f60007077a24 */ /* 0x000fe200078e02ff */
[----:B------:R-:W-:Y:S01]  /*15000*/  F2FP.PACK_AB R182, R183, R182 ;  /* 0x000000b6b7b6723e */ /* 0x000fe200000000ff */
[----:B------:R-:W-:Y:S01]  /*15010*/  IMAD R8, R8, c[0x0][0x4e8], R6 ;  /* 0x00013a0008087a24 */ /* 0x000fe200078e0206 */
[----:B------:R-:W-:Y:S01]  /*15020*/  IADD3.X R11, R9, R21, R22, P0, !PT ;  /* 0x00000015090b7210 */ /* 0x000fe200007fe416 */
[C---:B------:R-:W-:Y:S01]  /*15030*/  IMAD R53, R18.reuse, c[0x0][0x3dc], R7 ;  /* 0x0000f70012357a24 */ /* 0x040fe200078e0207 */
[----:B------:R-:W-:Y:S01]  /*15040*/  STS [R2+0x400], R158 ;  /* 0x0004009e02007388 */ /* 0x000fe20000000800 */
[----:B------:R-:W-:Y:S01]  /*15050*/  IMAD.WIDE.U32 R18, R18, c[0x0][0x3d8], R4 ;  /* 0x0000f60012127a25 */ /* 0x000fe200078e0004 */
[----:B------:R-:W-:-:S02]  /*15060*/  SHF.R.S32.HI R4, RZ, 0x1f, R8 ;  /* 0x0000001fff047819 */ /* 0x000fc40000011408 */
[----:B------:R-:W-:Y:S01]  /*15070*/  STS [R0+0x2080], R148 ;  /* 0x0020809400007388 */ /* 0x000fe20000000800 */
[----:B------:R-:W-:Y:S01]  /*15080*/  IMAD.MOV.U32 R9, RZ, RZ, 0x20 ;  /* 0x00000020ff097424 */ /* 0x000fe200078e00ff */
[----:B------:R-:W-:Y:S01]  /*15090*/  F2FP.PACK_AB R184, R185, R184 ;  /* 0x000000b8b9b8723e */ /* 0x000fe200000000ff */
[----:B------:R-:W-:Y:S01]  /*150a0*/  IMAD R4, R4, c[0x0][0x488], RZ ;  /* 0x0001220004047a24 */ /* 0x000fe200078e02ff */
[----:B------:R-:W-:Y:S01]  /*150b0*/  STS [R0+0x2480], R150 ;  /* 0x0024809600007388 */ /* 0x000fe20000000800 */
[C---:B------:R-:W-:Y:S01]  /*150c0*/  IMAD.WIDE.U32 R6, R8.reuse, c[0x0][0x488], R10 ;  /* 0x0001220008067a25 */ /* 0x040fe200078e000a */
[----:B------:R-:W-:Y:S02]  /*150d0*/  SEL R9, R9, 0xffffffe0, !P1 ;  /* 0xffffffe009097807 */ /* 0x000fe40004800000 */
[----:B------:R-:W-:Y:S01]  /*150e0*/  STS [R2+0x2000], R152 ;  /* 0x0020009802007388 */ /* 0x000fe20000000800 */
[----:B------:R-:W-:Y:S01]  /*150f0*/  IMAD R8, R8, c[0x0][0x48c], R4 ;  /* 0x0001230008087a24 */ /* 0x000fe200078e0204 */
[----:B------:R-:W-:Y:S01]  /*15100*/  LEA R10, P0, R6, c[0x0][0x450], 0x2 ;  /* 0x00011400060a7a11 */ /* 0x000fe200078010ff */
[----:B------:R-:W-:Y:S01]  /*15110*/  IMAD.MOV.U32 R5, RZ, RZ, 0x40 ;  /* 0x00000040ff057424 */ /* 0x000fe200078e00ff */
[----:B------:R-:W-:Y:S01]  /*15120*/  STS [R2+0x2400], R154 ;  /* 0x0024009a02007388 */ /* 0x000fe20000000800 */
[----:B------:R-:W-:Y:S01]  /*15130*/  IMAD.IADD R8, R7, 0x1, R8 ;  /* 0x0000000107087824 */ /* 0x000fe200078e0208 */
[----:B------:R-:W-:Y:S01]  /*15140*/  F2FP.PACK_AB R186, R187, R186 ;  /* 0x000000babbba723e */ /* 0x000fe200000000ff */
[----:B------:R-:W-:Y:S01]  /*15150*/  IMAD.IADD R3, R0, 0x1, R9 ;  /* 0x0000000100037824 */ /* 0x000fe200078e0209 */
[----:B------:R-:W-:Y:S01]  /*15160*/  SEL R7, R5, 0xffffffc0, !P2 ;  /* 0xffffffc005077807 */ /* 0x000fe20005000000 */
[----:B------:R-:W-:Y:S01]  /*15170*/  IMAD.IADD R4, R9, 0x1, R2 ;  /* 0x0000000109047824 */ /* 0x000fe200078e0202 */
[----:B------:R-:W-:Y:S01]  /*15180*/  LEA.HI.X R9, R6, c[0x0][0x454], R8, 0x2, P0 ;  /* 0x0001150006097a11 */ /* 0x000fe200000f1408 */
[----:B------:R-:W-:Y:S01]  /*15190*/  SHFL.IDX PT, R16, R10, RZ, 0x1c1f ;  /* 0x001c1fff0a107589 */ /* 0x000fe200000e0000 */
[----:B------:R-:W-:Y:S01]  /*151a0*/  F2FP.PACK_AB R42, R42, R64 ;  /* 0x000000402a2a723e */ /* 0x000fe200000000ff */
[----:B------:R-:W-:Y:S01]  /*151b0*/  IMAD.IADD R6, R0, 0x1, R7 ;  /* 0x0000000100067824 */ /* 0x000fe200078e0207 */
[----:B------:R-:W-:Y:S01]  /*151c0*/  F2FP.PACK_AB R66, R67, R66 ;  /* 0x000000424342723e */ /* 0x000fe200000000ff */
[----:B------:R-:W-:Y:S01]  /*151d0*/  STS [R3+0x80], R49 ;  /* 0x0000803103007388 */ /* 0x000fe20000000800 */
[----:B------:R-:W-:Y:S01]  /*151e0*/  IMAD.IADD R8, R7, 0x1, R2 ;  /* 0x0000000107087824 */ /* 0x000fe200078e0202 */
[----:B------:R-:W-:Y:S01]  /*151f0*/  F2FP.PACK_AB R56, R57, R56 ;  /* 0x000000383938723e */ /* 0x000fe200000000ff */
[----:B------:R-:W-:Y:S01]  /*15200*/  IMAD.IADD R5, R7, 0x1, R3 ;  /* 0x0000000107057824 */ /* 0x000fe200078e0203 */
[----:B------:R-:W-:Y:S01]  /*15210*/  STS [R3+0x480], R162 ;  /* 0x000480a203007388 */ /* 0x000fe20000000800 */
[----:B------:R-:W-:Y:S01]  /*15220*/  IMAD.IADD R7, R4, 0x1, R7 ;  /* 0x0000000104077824 */ /* 0x000fe200078e0207 */
[----:B------:R-:W-:-:S02]  /*15230*/  F2FP.PACK_AB R58, R59, R58 ;  /* 0x0000003a3b3a723e */ /* 0x000fc400000000ff */
[----:B------:R-:W-:Y:S01]  /*15240*/  STS [R4], R48 ;  /* 0x0000003004007388 */ /* 0x000fe20000000800 */
[----:B------:R-:W-:Y:S02]  /*15250*/  F2FP.PACK_AB R60, R61, R60 ;  /* 0x0000003c3d3c723e */ /* 0x000fe400000000ff */
        /* <DEDUP_REMOVED lines=22> */
[----:B------:R-:W-:Y:S01]  /*153c0*/  STS [R8], R44 ;  /* 0x0000002c08007388 */ /* 0x000fe20000000800 */
        /* <DEDUP_REMOVED lines=42> */
[----:B-1----:R-:W-:Y:S01]  /*15670*/  IMAD.SHL.U32 R0, R13, 0x2, RZ ;  /* 0x000000020d007824 */ /* 0x002fe200078e00ff */
[----:B------:R-:W-:-:S02]  /*15680*/  LEA R13, P0, R18, c[0x0][0x380], 0x1 ;  /* 0x0000e000120d7a11 */ /* 0x000fc400078008ff */
        /* <DEDUP_REMOVED lines=16> */
[----:B-1----:R-:W-:-:S03]  /*15790*/  IMAD R6, R80, 0x80, R52 ;  /* 0x0000008050067824 */ /* 0x002fc600078e0234 */
[----:B------:R-:W-:Y:S04]  /*157a0*/  STS [R5+0x6080], R120 ;  /* 0x0060807805007388 */ /* 0x000fe80000000800 */
[----:B------:R-:W-:Y:S04]  /*157b0*/  STS [R5+0x6480], R122 ;  /* 0x0064807a05007388 */ /* 0x000fe80000000800 */
[----:B------:R-:W-:Y:S04]  /*157c0*/  STS [R7+0x6000], R124 ;  /* 0x0060007c07007388 */ /* 0x000fe80000000800 */
[----:B------:R-:W-:Y:S04]  /*157d0*/  STS [R7+0x6400], R126 ;  /* 0x0064007e07007388 */ /* 0x000fe80000000800 */
[----:B------:R-:W1:Y:S04]  /*157e0*/  SHFL.IDX PT, R17, R9, RZ, 0x1c1f ;  /* 0x001c1fff09117589 */ /* 0x000e6800000e0000 */
[----:B------:R-:W-:Y:S06]  /*157f0*/  BAR.SYNC.DEFER_BLOCKING 0x1, 0x80 ;  /* 0x0042000000007b1d */ /* 0x000fec0000010000 */
[----:B------:R-:W-:Y:S04]  /*15800*/  SHFL.IDX PT, R2, R10, 0x1, 0x1c1f ;  /* 0x003c1f000a027f89 */ /* 0x000fe800000e0000 */
[----:B------:R-:W2:Y:S04]  /*15810*/  SHFL.IDX PT, R3, R9, 0x1, 0x1c1f ;  /* 0x003c1f0009037f89 */ /* 0x000ea800000e0000 */
[----:B------:R-:W-:Y:S04]  /*15820*/  SHFL.IDX PT, R14, R10, 0x2, 0x1c1f ;  /* 0x005c1f000a0e7f89 */ /* 0x000fe800000e0000 */
[----:B------:R-:W3:Y:S04]  /*15830*/  SHFL.IDX PT, R15, R9, 0x2, 0x1c1f ;  /* 0x005c1f00090f7f89 */ /* 0x000ee800000e0000 */
[----:B------:R-:W-:Y:S04]  /*15840*/  SHFL.IDX PT, R10, R10, 0x3, 0x1c1f ;  /* 0x007c1f000a0a7f89 */ /* 0x000fe800000e0000 */
[----:B------:R-:W4:Y:S04]  /*15850*/  SHFL.IDX PT, R11, R9, 0x3, 0x1c1f ;  /* 0x007c1f00090b7f89 */ /* 0x000f2800000e0000 */
[----:B-1----:R-:W-:Y:S04]  /*15860*/  @!P6 ST.E [R16.64], R38 ;  /* 0x000000261000e985 */ /* 0x002fe8000c10190e */
[----:B--2---:R1:W-:Y:S04]  /*15870*/  @!P5 ST.E [R2.64], R39 ;  /* 0x000000270200d985 */ /* 0x0043e8000c10190e */
[----:B---3--:R2:W-:Y:S04]  /*15880*/  @!P4 ST.E [R14.64], R40 ;  /* 0x000000280e00c985 */ /* 0x0085e8000c10190e */
[----:B----4-:R2:W-:Y:S04]  /*15890*/  @!P3 ST.E [R10.64], R41 ;  /* 0x000000290a00b985 */ /* 0x0105e8000c10190e */
[----:B------:R2:W3:Y:S04]  /*158a0*/  LDS.128 R24, [R0+0x880] ;  /* 0x0008800000187984 */ /* 0x0004e80000000c00 */
[----:B------:R2:W4:Y:S01]  /*158b0*/  LDS.128 R32, [R0+0x1080] ;  /* 0x0010800000207984 */ /* 0x0005220000000c00 */
[----:B-1----:R-:W-:-:S03]  /*158c0*/  IMAD.IADD R2, R19, 0x1, R53 ;  /* 0x0000000113027824 */ /* 0x002fc600078e0235 */
[----:B------:R2:W1:Y:S04]  /*158d0*/  LDS.128 R40, [R0+0x1880] ;  /* 0x0018800000287984 */ /* 0x0004680000000c00 */
[----:B------:R2:W1:Y:S01]  /*158e0*/  LDS.128 R48, [R0+0x2080] ;  /* 0x0020800000307984 */ /* 0x0004620000000c00 */
[----:B------:R-:W-:Y:S02]  /*158f0*/  LEA.HI.X R7, R18, c[0x0][0x384], R2, 0x1, P0 ;  /* 0x0000e10012077a11 */ /* 0x000fe400000f0c02 */
[----:B------:R-:W-:Y:S01]  /*15900*/  ISETP.GE.AND P0, PT, R6, R55, PT ;  /* 0x000000370600720c */ /* 0x000fe20003f06270 */
[----:B------:R2:W1:Y:S04]  /*15910*/  LDS.128 R60, [R0+0x2880] ;  /* 0x00288000003c7984 */ /* 0x0004680000000c00 */
        /* <DEDUP_REMOVED lines=12> */
[----:B---34-:R-:W3:Y:S01]  /*159e0*/  LDS.128 R16, [R0+0x80] ;  /* 0x0000800000107984 */ /* 0x018ee20000000c00 */
[----:B------:R-:W-:-:S02]  /*159f0*/  IADD3 R4, R12, 0x40, RZ ;  /* 0x000000400c047810 */ /* 0x000fc40007ffe0ff */
[----:B------:R-:W-:Y:S01]  /*15a00*/  ISETP.GE.AND P1, PT, R12, c[0x0][0x3c8], PT ;  /* 0x0000f2000c007a0c */ /* 0x000fe20003f26270 */
[----:B--2---:R2:W4:Y:S01]  /*15a10*/  LDS.128 R8, [R0+0x4080] ;  /* 0x0040800000087984 */ /* 0x0045220000000c00 */
[----:B------:R-:W-:-:S13]  /*15a20*/  ISETP.GE.AND P0, PT, R4, c[0x0][0x3c8], PT ;  /* 0x0000f20004007a0c */ /* 0x000fda0003f06270 */
[----:B--2---:R-:W-:-:S04]  /*15a30*/  @!P0 SHF.R.S32.HI R0, RZ, 0x1f, R4 ;  /* 0x0000001fff008819 */ /* 0x004fc80000011404 */
[----:B------:R-:W-:Y:S01]  /*15a40*/  @!P0 LEA.HI R0, R0, R4, RZ, 0x3 ;  /* 0x0000000400008211 */ /* 0x000fe200078f18ff */
[----:B-1----:R-:W-:-:S03]  /*15a50*/  @!P1 IMAD.WIDE R4, R12, 0x2, R2 ;  /* 0x000000020c049825 */ /* 0x002fc600078e0202 */
[----:B------:R-:W-:-:S05]  /*15a60*/  @!P0 LOP3.LUT R0, R0, 0xfffffff8, RZ, 0xc0, !PT ;  /* 0xfffffff800008812 */ /* 0x000fca00078ec0ff */
[----:B------:R-:W-:Y:S01]  /*15a70*/  @!P0 IMAD.WIDE R2, R0, 0x2, R2 ;  /* 0x0000000200028825 */ /* 0x000fe200078e0202 */
[----:B---3--:R1:W-:Y:S04]  /*15a80*/  @!P1 ST.E.128 [R4.64], R16 ;  /* 0x0000001004009985 */ /* 0x0083e8000c101d0e */
[----:B----4-:R1:W-:Y:S02]  /*15a90*/  @!P0 ST.E.128 [R2.64], R8 ;  /* 0x0000000802008985 */ /* 0x0103e4000c101d0e */
.L_x_944:
[----:B---34-:R-:W-:Y:S05]  /*15aa0*/  BSYNC B0 ;  /* 0x0000000000007941 */ /* 0x018fea0003800000 */
.L_x_943:
[----:B--2---:R-:W-:Y:S01]  /*15ab0*/  IADD3 R0, R6, 0x10, RZ ;  /* 0x0000001006007810 */ /* 0x004fe20007ffe0ff */
[----:B-1----:R1:W2:Y:S01]  /*15ac0*/  SHFL.IDX PT, R3, R7, 0x1, 0x181f ;  /* 0x00381f0007037f89 */ /* 0x0022a200000e0000 */
        /* <DEDUP_REMOVED lines=14> */
.L_x_946:
[----:B------:R-:W-:Y:S05]  /*15bb0*/  BSYNC B0 ;  /* 0x0000000000007941 */ /* 0x000fea0003800000 */
.L_x_945:
        /* <DEDUP_REMOVED lines=16> */
.L_x_948:
[----:B------:R-:W-:Y:S05]  /*15cc0*/  BSYNC B0 ;  /* 0x0000000000007941 */ /* 0x000fea0003800000 */
.L_x_947:
        /* <DEDUP_REMOVED lines=16> */
.L_x_950:
[----:B------:R-:W-:Y:S05]  /*15dd0*/  BSYNC B0 ;  /* 0x0000000000007941 */ /* 0x000fea0003800000 */
.L_x_949:
        /* <DEDUP_REMOVED lines=16> */
.L_x_952:
[----:B------:R-:W-:Y:S05]  /*15ee0*/  BSYNC B0 ;  /* 0x0000000000007941 */ /* 0x000fea0003800000 */
.L_x_951:
        /* <DEDUP_REMOVED lines=16> */
.L_x_954:
[----:B------:R-:W-:Y:S05]  /*15ff0*/  BSYNC B0 ;  /* 0x0000000000007941 */ /* 0x000fea0003800000 */
.L_x_953:
        /* <DEDUP_REMOVED lines=16> */
.L_x_956:
[----:B------:R-:W-:Y:S05]  /*16100*/  BSYNC B0 ;  /* 0x0000000000007941 */ /* 0x000fea0003800000 */
.L_x_955:
        /* <DEDUP_REMOVED lines=17> */
.L_x_942:
        /* <DEDUP_REMOVED lines=19> */
[----:B------:R-:W-:-:S04]  /*16350*/  IMAD R3, R3, c[0x0][0x490], RZ ;  /* 0x0001240003037a24 */ /* 0x000fc800078e02ff */
[----:B------:R-:W-:Y:S01]  /*16360*/  IMAD R2, R4, c[0x0][0x494], R3 ;  /* 0x0001250004027a24 */ /* 0x000fe200078e0203 */
[----:B------:R-:W-:-:S04]  /*16370*/  IADD3 R4, -R0, RZ, RZ ;  /* 0x000000ff00047210 */ /* 0x000fc80007ffe1ff */
[----:B------:R-:W-:Y:S01]  /*16380*/  IADD3 R3, R7, R2, RZ ;  /* 0x0000000207037210 */ /* 0x000fe20007ffe0ff */
[----:B------:R-:W-:Y:S02]  /*16390*/  IMAD.MOV.U32 R2, RZ, RZ, R6 ;  /* 0x000000ffff027224 */ /* 0x000fe400078e0006 */
        /* <DEDUP_REMOVED lines=16> */
.L_x_958:
[----:B------:R-:W-:Y:S05]  /*164a0*/  BSYNC B0 ;  /* 0x0000000000007941 */ /* 0x000fea0003800000 */
.L_x_957:
[----:B------:R-:W2:Y:S01]  /*164b0*/  S2R R6, SR_CTAID.Y ;  /* 0x0000000000067919 */ /* 0x000ea20000002600 */
[----:B-1----:R-:W-:Y:S01]  /*164c0*/  SHF.R.S32.HI R0, RZ, 0x1f, R11 ;  /* 0x0000001fff007819 */ /* 0x002fe2000001140b */
[----:B------:R-:W-:Y:S01]  /*164d0*/  BSSY B0, `(.L_x_959) ;  /* 0x0000036000007945 */ /* 0x000fe20003800000 */
[----:B------:R-:W-:Y:S01]  /*164e0*/  MOV R12, c[0x0][0x4e8] ;  /* 0x00013a00000c7a02 */ /* 0x000fe20000000f00 */
[----:B------:R-:W1:Y:S01]  /*164f0*/  S2R R13, SR_CTAID.X ;  /* 0x00000000000d7919 */ /* 0x000e620000002500 */
[----:B------:R-:W-:Y:S02]  /*16500*/  LEA.HI R0, R0, R11, RZ, 0x3 ;  /* 0x0000000b00007211 */ /* 0x000fe400078f18ff */
[C---:B------:R-:W-:Y:S01]  /*16510*/  ISETP.NE.AND P0, PT, R12.reuse, 0x1, PT ;  /* 0x000000010c00780c */ /* 0x040fe20003f05270 */
[----:B------:R-:W-:Y:S01]  /*16520*/  IMAD R12, R12, c[0x0][0x388], RZ ;  /* 0x0000e2000c0c7a24 */ /* 0x000fe200078e02ff */
[----:B------:R-:W-:Y:S02]  /*16530*/  LOP3.LUT R2, R0, 0xfffffff8, RZ, 0xc0, !PT ;  /* 0xfffffff800027812 */ /* 0x000fe400078ec0ff */
[----:B------:R-:W-:-:S03]  /*16540*/  SHF.R.S32.HI R8, RZ, 0x3, R0 ;  /* 0x00000003ff087819 */ /* 0x000fc60000011400 */
[----:B------:R-:W-:-:S05]  /*16550*/  IMAD.IADD R11, R11, 0x1, -R2 ;  /* 0x000000010b0b7824 */ /* 0x000fca00078e0a02 */
[----:B------:R-:W-:Y:S02]  /*16560*/  LEA R0, R11, R8, 0x4 ;  /* 0x000000080b007211 */ /* 0x000fe400078e20ff */
[----:B--2---:R-:W-:-:S03]  /*16570*/  SHF.R.S32.HI R3, RZ, 0x1f, R6 ;  /* 0x0000001fff037819 */ /* 0x004fc60000011406 */
[C---:B-1----:R-:W-:Y:S01]  /*16580*/  IMAD R5, R13.reuse, 0x80, R0 ;  /* 0x000000800d057824 */ /* 0x042fe200078e0200 */
[----:B------:R-:W-:Y:S01]  /*16590*/  LEA R8, R13, R8, 0x7 ;  /* 0x000000080d087211 */ /* 0x000fe200078e38ff */
[----:B------:R-:W-:Y:S02]  /*165a0*/  IMAD R2, R3, c[0x0][0x3e8], RZ ;  /* 0x0000fa0003027a24 */ /* 0x000fe400078e02ff */
[----:B------:R-:W-:-:S04]  /*165b0*/  @P0 IMAD.HI.U32 R4, R5, c[0x0][0x4ec], RZ ;  /* 0x00013b0005040a27 */ /* 0x000fc800078e00ff */
[C---:B------:R-:W-:Y:S02]  /*165c0*/  IMAD R2, R6.reuse, c[0x0][0x3ec], R2 ;  /* 0x0000fb0006027a24 */ /* 0x040fe400078e0202 */
[----:B------:R-:W-:-:S04]  /*165d0*/  IMAD.WIDE.U32 R6, R6, c[0x0][0x3e8], RZ ;  /* 0x0000fa0006067a25 */ /* 0x000fc800078e00ff */
[----:B------:R-:W-:Y:S01]  /*165e0*/  IMAD.MOV.U32 R0, RZ, RZ, R5 ;  /* 0x000000ffff007224 */ /* 0x000fe200078e0005 */
        /* <DEDUP_REMOVED lines=14> */
[----:B------:R-:W-:-:S04]  /*166d0*/  SHF.L.U32 R6, R11, 0x3, RZ ;  /* 0x000000030b067819 */ /* 0x000fc800000006ff */
        /* <DEDUP_REMOVED lines=21> */
.L_x_960:
[----:B------:R-:W-:Y:S05]  /*16830*/  BSYNC B0 ;  /* 0x0000000000007941 */ /* 0x000fea0003800000 */
.L_x_959:
        /* <DEDUP_REMOVED lines=15> */
.L_x_962:
[----:B------:R-:W-:Y:S05]  /*16930*/  BSYNC B0 ;  /* 0x0000000000007941 */ /* 0x000fea0003800000 */
.L_x_961:
        /* <DEDUP_REMOVED lines=15> */
.L_x_964:
[----:B------:R-:W-:Y:S05]  /*16a30*/  BSYNC B0 ;  /* 0x0000000000007941 */ /* 0x000fea0003800000 */
.L_x_963:
        /* <DEDUP_REMOVED lines=15> */
.L_x_966:
[----:B------:R-:W-:Y:S05]  /*16b30*/  BSYNC B0 ;  /* 0x0000000000007941 */ /* 0x000fea0003800000 */
.L_x_965:
        /* <DEDUP_REMOVED lines=15> */
.L_x_968:
[----:B------:R-:W-:Y:S05]  /*16c30*/  BSYNC B0 ;  /* 0x0000000000007941 */ /* 0x000fea0003800000 */
.L_x_967:
        /* <DEDUP_REMOVED lines=15> */
.L_x_970:
[----:B------:R-:W-:Y:S05]  /*16d30*/  BSYNC B0 ;  /* 0x0000000000007941 */ /* 0x000fea0003800000 */
.L_x_969:
        /* <DEDUP_REMOVED lines=15> */
.L_x_972:
[----:B------:R-:W-:Y:S05]  /*16e30*/  BSYNC B0 ;  /* 0x0000000000007941 */ /* 0x000fea0003800000 */
.L_x_971:
        /* <DEDUP_REMOVED lines=16> */
.L_x_973:
        /* <DEDUP_REMOVED lines=12> */
.L_x_1726:


//--------------------- .text._ZN7cutlass13device_kernelIN5flash19enable_sm80_to_sm89INS1_16FlashAttnFwdSm80INS1_25CollectiveMainloopFwdSm80ILi4ELi1ELb0EN4cute5tupleIJNS5_1CILi128EEENS7_ILi48EEES8_EEELi128ENS_6half_tEfNS_4arch4Sm80ELb0ELb1ELb1ELb1ELb0ELb0ELb1ELb0EEENS1_21CollectiveEpilogueFwdINS6_IJS8_S8_S9_EEENS6_IJNS7_ILi1EEESH_SH_EEESB_SD_Li128ELb1ELb1ELb0ELb0EEENS1_19SingleTileSchedulerILb1ELb0ELb1ELi128EEEEEEEEEvNT_6ParamsE --------------------------
	.section	.text._ZN7cutlass13device_kernelIN5flash19enable_sm80_to_sm89INS1_16FlashAttnFwdSm80INS1_25CollectiveMainloopFwdSm80ILi4ELi1ELb0EN4cute5tupleIJNS5_1CILi128EEENS7_ILi48EEES8_EEELi128ENS_6half_tEfNS_4arch4Sm80ELb0ELb1ELb1ELb1ELb0ELb0ELb1ELb0EEENS1_21CollectiveEpilogueFwdINS6_IJS8_S8_S9_EEENS6_IJNS7_ILi1EEESH_SH_EEESB_SD_Li128ELb1ELb1ELb0ELb0EEENS1_19SingleTileSchedulerILb1ELb0ELb1ELi128EEEEEEEEEvNT_6ParamsE,"ax",@progbits
	.sectioninfo	@"SHI_REGISTERS=255"
	.align	128
.text._ZN7cutlass13device_kernelIN5flash19enable_sm80_to_sm89INS1_16FlashAttnFwdSm80INS1_25CollectiveMainloopFwdSm80ILi4ELi1ELb0EN4cute5tupleIJNS5_1CILi128EEENS7_ILi48EEES8_EEELi128ENS_6half_tEfNS_4arch4Sm80ELb0ELb1ELb1ELb1ELb0ELb0ELb1ELb0EEENS1_21CollectiveEpilogueFwdINS6_IJS8_S8_S9_EEENS6_IJNS7_ILi1EEESH_SH_EEESB_SD_Li128ELb1ELb1ELb0ELb0EEENS1_19SingleTileSchedulerILb1ELb0ELb1ELi128EEEEEEEEEvNT_6ParamsE:
        .type           _ZN7cutlass13device_kernelIN5flash19enable_sm80_to_sm89INS1_16FlashAttnFwdSm80INS1_25CollectiveMainloopFwdSm80ILi4ELi1ELb0EN4cute5tupleIJNS5_1CILi128EEENS7_ILi48EEES8_EEELi128ENS_6half_tEfNS_4arch4Sm80ELb0ELb1ELb1ELb1ELb0ELb0ELb1ELb0EEENS1_21CollectiveEpilogueFwdINS6_IJS8_S8_S9_EEENS6_IJNS7_ILi1EEESH_SH_EEESB_SD_Li128ELb1ELb1ELb0ELb0EEENS1_19SingleTileSchedulerILb1ELb0ELb1ELi128EEEEEEEEEvNT_6ParamsE,@function
        .size           _ZN7cutlass13device_kernelIN5flash19enable_sm80_to_sm89INS1_16FlashAttnFwdSm80INS1_25CollectiveMainloopFwdSm80ILi4ELi1ELb0EN4cute5tupleIJNS5_1CILi128EEENS7_ILi48EEES8_EEELi128ENS_6half_tEfNS_4arch4Sm80ELb0ELb1ELb1ELb1ELb0ELb0ELb1ELb0EEENS1_21CollectiveEpilogueFwdINS6_IJS8_S8_S9_EEENS6_IJNS7_ILi1EEESH_SH_EEESB_SD_Li128ELb1ELb1ELb0ELb0EEENS1_19SingleTileSchedulerILb1ELb0ELb1ELi128EEEEEEEEEvNT_6ParamsE,(.L_x_1727 - _ZN7cutlass13device_kernelIN5flash19enable_sm80_to_sm89INS1_16FlashAttnFwdSm80INS1_25CollectiveMainloopFwdSm80ILi4ELi1ELb0EN4cute5tupleIJNS5_1CILi128EEENS7_ILi48EEES8_EEELi128ENS_6half_tEfNS_4arch4Sm80ELb0ELb1ELb1ELb1ELb0ELb0ELb1ELb0EEENS1_21CollectiveEpilogueFwdINS6_IJS8_S8_S9_EEENS6_IJNS7_ILi1EEESH_SH_EEESB_SD_Li128ELb1ELb1ELb0ELb0EEENS1_19SingleTileSchedulerILb1ELb0ELb1ELi128EEEEEEEEEvNT_6ParamsE)
        .other          _ZN7cutlass13device_kernelIN5flash19enable_sm80_to_sm89INS1_16FlashAttnFwdSm80INS1_25CollectiveMainloopFwdSm80ILi4ELi1ELb0EN4cute5tupleIJNS5_1CILi128EEENS7_ILi48EEES8_EEELi128ENS_6half_tEfNS_4arch4Sm80ELb0ELb1ELb1ELb1ELb0ELb0ELb1ELb0EEENS1_21CollectiveEpilogueFwdINS6_IJS8_S8_S9_EEENS6_IJNS7_ILi1EEESH_SH_EEESB_SD_Li128ELb1ELb1ELb0ELb0EEENS1_19SingleTileSchedulerILb1ELb0ELb1ELi128EEEEEEEEEvNT_6ParamsE,@"STO_CUDA_ENTRY STV_DEFAULT"
_ZN7cutlass13device_kernelIN5flash19enable_sm80_to_sm89INS1_16FlashAttnFwdSm80INS1_25CollectiveMainloopFwdSm80ILi4ELi1ELb0EN4cute5tupleIJNS5_1CILi128EEENS7_ILi48EEES8_EEELi128ENS_6half_tEfNS_4arch4Sm80ELb0ELb1ELb1ELb1ELb0ELb0ELb1ELb0EEENS1_21CollectiveEpilogueFwdINS6_IJS8_S8_S9_EEENS6_IJNS7_ILi1EEESH_SH_EEESB_SD_Li128ELb1ELb1ELb0ELb0EEENS1_19SingleTileSchedulerILb1ELb0ELb1ELi128EEEEEEEEEvNT_6ParamsE:
        /* <DEDUP_REMOVED lines=17> */
.L_x_975:
        /* <DEDUP_REMOVED lines=8> */
.L_x_977:
[----:B------:R-:W-:-:S04]  /*0190*/  MOV R0, c[0x0][0x54c] ;  /* 0x0001530000007a02 */ /* 0x000fc80000000f00 */
.L_x_976:
[----:B------:R-:W-:Y:S01]  /*01a0*/  USHF.L.U32 UR23, UR23, 0x7, URZ ;  /* 0x0000000717177899 */ /* 0x000fe2000800063f */
[----:B-----5:R-:W-:-:S05]  /*01b0*/  IMAD R0, R0, c[0x0][0x548], RZ ;  /* 0x0001520000007a24 */ /* 0x020fca00078e02ff */
[----:B------:R-:W-:-:S04]  /*01c0*/  ISETP.LE.AND P0, PT, R0, UR23, PT ;  /* 0x0000001700007c0c */ /* 0x000fc8000bf03270 */
[----:B------:R-:W-:-:S05]  /*01d0*/  SEL R0, R5, 0xffffffff, !P0 ;  /* 0xffffffff05007807 */ /* 0x000fca0004000000 */
[----:B------:R2:W-:Y:S01]  /*01e0*/  STL [R1+0x2c], R0 ;  /* 0x00002c0001007387 */ /* 0x0005e20000100800 */
[----:B------:R-:W-:Y:S05]  /*01f0*/  BRA `(.L_x_978) ;  /* 0x0000013000007947 */ /* 0x000fea0003800000 */
.L_x_974:
[----:B------:R-:W-:-:S04]  /*0200*/  ISETP.NE.U32.AND P0, PT, RZ, c[0x0][0x568], PT ;  /* 0x00015a00ff007a0c */ /* 0x000fc80003f05070 */
[----:B------:R-:W-:-:S13]  /*0210*/  ISETP.NE.AND.EX P0, PT, RZ, c[0x0][0x56c], PT, P0 ;  /* 0x00015b00ff007a0c */ /* 0x000fda0003f05300 */
[----:B------:R-:W-:Y:S05]  /*0220*/  @!P0 BRA `(.L_x_979) ;  /* 0x0000002000008947 */ /* 0x000fea0003800000 */
[----:B------:R1:W5:Y:S01]  /*0230*/  LDG.E R0, [R2.64] ;  /* 0x0000001402007981 */ /* 0x000362000c1e1900 */
[----:B------:R-:W-:Y:S05]  /*0240*/  BRA `(.L_x_980) ;  /* 0x0000009000007947 */ /* 0x000fea0003800000 */
.L_x_979:
        /* <DEDUP_REMOVED lines=8> */
.L_x_981:
[----:B------:R-:W-:-:S04]  /*02d0*/  MOV R0, c[0x0][0x54c] ;  /* 0x0001530000007a02 */ /* 0x000fc80000000f00 */
.L_x_980:
[----:B------:R-:W-:Y:S01]  /*02e0*/  USHF.L.U32 UR23, UR23, 0x7, URZ ;  /* 0x0000000717177899 */ /* 0x000fe2000800063f */
[----:B-----5:R-:W-:-:S05]  /*02f0*/  IMAD R0, R0, c[0x0][0x548], RZ ;  /* 0x0001520000007a24 */ /* 0x020fca00078e02ff */
[----:B------:R-:W-:-:S04]  /*0300*/  ISETP.LE.AND P0, PT, R0, UR23, PT ;  /* 0x0000001700007c0c */ /* 0x000fc8000bf03270 */
[----:B------:R-:W-:-:S05]  /*0310*/  SEL R0, R5, 0xffffffff, !P0 ;  /* 0xffffffff05007807 */ /* 0x000fca0004000000 */
[----:B------:R2:W-:Y:S04]  /*0320*/  STL [R1+0x2c], R0 ;  /* 0x00002c0001007387 */ /* 0x0005e80000100800 */
.L_x_978:
[----:B------:R-:W3:Y:S02]  /*0330*/  LDL R52, [R1+0x2c] ;  /* 0x00002c0001347983 */ /* 0x000ee40000100800 */
[----:B---3--:R-:W-:-:S13]  /*0340*/  ISETP.GE.AND P0, PT, R52, RZ, PT ;  /* 0x000000ff3400720c */ /* 0x008fda0003f06270 */
        /* <DEDUP_REMOVED lines=10> */
[----:B-1----:R-:W-:Y:S01]  /*03f0*/  @P0 IMAD.WIDE R2, R52, R9, c[0x0][0x360] ;  /* 0x0000d80034020625 */ /* 0x002fe200078e0209 */
[----:B------:R1:W3:Y:S01]  /*0400*/  @P1 LDG.E R8, [R4.64] ;  /* 0x0000001404081981 */ /* 0x0002e2000c1e1900 */
[----:B------:R-:W-:-:S03]  /*0410*/  CS2R R6, SRZ ;  /* 0x0000000000067805 */ /* 0x000fc6000001ff00 */
[----:B--2---:R2:W4:Y:S01]  /*0420*/  @P0 LDG.E R0, [R2.64] ;  /* 0x0000001402000981 */ /* 0x004522000c1e1900 */
[----:B-1----:R-:W-:-:S04]  /*0430*/  IMAD.WIDE R4, R52, R9, c[0x0][0x348] ;  /* 0x0000d20034047625 */ /* 0x002fc800078e0209 */
[----:B--2---:R-:W-:Y:S01]  /*0440*/  IMAD.WIDE R2, R52, R9, c[0x0][0x350] ;  /* 0x0000d40034027625 */ /* 0x004fe200078e0209 */
[----:B------:R1:W5:Y:S04]  /*0450*/  @P6 LDG.E R6, [R4.64] ;  /* 0x0000001404066981 */ /* 0x000368000c1e1900 */
[----:B------:R1:W5:Y:S01]  /*0460*/  @P5 LDG.E R7, [R2.64] ;  /* 0x0000001402075981 */ /* 0x000362000c1e1900 */
[----:B------:R-:W-:Y:S02]  /*0470*/  UMOV UR8, URZ ;  /* 0x0000003f00087c82 */ /* 0x000fe40008000000 */
[----:B------:R-:W-:Y:S02]  /*0480*/  ULDC UR15, c[0x0][0x168] ;  /* 0x00005a00000f7ab9 */ /* 0x000fe40000000800 */
[----:B------:R-:W-:Y:S01]  /*0490*/  ULDC UR9, c[0x0][0x1d0] ;  /* 0x0000740000097ab9 */ /* 0x000fe20000000800 */
[----:B---3--:R1:W2:Y:S08]  /*04a0*/  @P1 R2UR UR8, R8 ;  /* 0x00000000080813c2 */ /* 0x0082b000000e0000 */
[----:B----4-:R1:W3:Y:S02]  /*04b0*/  @P0 R2UR UR15, R0 ;  /* 0x00000000000f03c2 */ /* 0x0102e400000e0000 */
[----:B-12---:R-:W-:Y:S05]  /*04c0*/  @P0 BRA `(.L_x_982) ;  /* 0x0000006000000947 */ /* 0x006fea0003800000 */
[----:B------:R-:W-:Y:S05]  /*04d0*/  @!P6 BRA `(.L_x_982) ;  /* 0x000000500000e947 */ /* 0x000fea0003800000 */
[----:B------:R1:W2:Y:S04]  /*04e0*/  LDG.E R0, [R4.64] ;  /* 0x0000001404007981 */ /* 0x0002a8000c1e1900 */
[----:B-1----:R-:W4:Y:S01]  /*04f0*/  LDG.E R4, [R4.64+0x4] ;  /* 0x0000041404047981 */ /* 0x002f22000c1e1900 */
[----:B--23--:R-:W1:Y:S08]  /*0500*/  R2UR UR15, R0 ;  /* 0x00000000000f73c2 */ /* 0x00ce7000000e0000 */
[----:B----4-:R-:W1:Y:S02]  /*0510*/  R2UR UR4, R4 ;  /* 0x00000000040473c2 */ /* 0x010e6400000e0000 */
[----:B-1----:R-:W-:-:S06]  /*0520*/  UIADD3 UR15, -UR15, UR4, URZ ;  /* 0x000000040f0f7290 */ /* 0x002fcc000fffe13f */
.L_x_982:
[----:B------:R-:W-:-:S04]  /*0530*/  ISETP.NE.U32.AND P0, PT, RZ, c[0x0][0x368], PT ;  /* 0x0000da00ff007a0c */ /* 0x000fc80003f05070 */
[----:B------:R-:W-:-:S13]  /*0540*/  ISETP.NE.AND.EX P0, PT, RZ, c[0x0][0x36c], PT, P0 ;  /* 0x0000db00ff007a0c */ /* 0x000fda0003f05300 */
[----:B------:R-:W-:Y:S05]  /*0550*/  @!P0 BRA `(.L_x_983) ;  /* 0x0000004000008947 */ /* 0x000fea0003800000 */
[----:B------:R-:W-:-:S05]  /*0560*/  IMAD.WIDE R2, R52, R9, c[0x0][0x368] ;  /* 0x0000da0034027625 */ /* 0x000fca00078e0209 */
[----:B------:R-:W2:Y:S02]  /*0570*/  LDG.E R0, [R2.64] ;  /* 0x0000001402007981 */ /* 0x000ea4000c1e1900 */
[----:B--2---:R1:W2:Y:S02]  /*0580*/  R2UR UR9, R0 ;  /* 0x00000000000973c2 */ /* 0x0042a400000e0000 */
[----:B-12---:R-:W-:Y:S05]  /*0590*/  BRA `(.L_x_984) ;  /* 0x0000006000007947 */ /* 0x006fea0003800000 */
.L_x_983:
[----:B------:R-:W-:Y:S05]  /*05a0*/  @!P5 BRA `(.L_x_984) ;  /* 0x000000500000d947 */ /* 0x000fea0003800000 */
[----:B------:R1:W2:Y:S04]  /*05b0*/  LDG.E R0, [R2.64] ;  /* 0x0000001402007981 */ /* 0x0002a8000c1e1900 */
[----:B-1----:R-:W4:Y:S01]  /*05c0*/  LDG.E R2, [R2.64+0x4] ;  /* 0x0000041402027981 */ /* 0x002f22000c1e1900 */
[----:B--2---:R-:W1:Y:S08]  /*05d0*/  R2UR UR9, R0 ;  /* 0x00000000000973c2 */ /* 0x004e7000000e0000 */
[----:B----4-:R-:W1:Y:S02]  /*05e0*/  R2UR UR4, R2 ;  /* 0x00000000020473c2 */ /* 0x010e6400000e0000 */
[----:B-1----:R-:W-:-:S06]  /*05f0*/  UIADD3 UR9, -UR9, UR4, URZ ;  /* 0x0000000409097290 */ /* 0x002fcc000fffe13f */
.L_x_984:
[----:B------:R-:W-:Y:S01]  /*0600*/  ULDC UR4, c[0x0][0x2c4] ;  /* 0x0000b10000047ab9 */ /* 0x000fe20000000800 */
[----:B-----5:R-:W-:Y:S01]  /*0610*/  IADD3 R7, R7, UR8, RZ ;  /* 0x0000000807077c10 */ /* 0x020fe2000fffe0ff */
[----:B------:R-:W-:-:S02]  /*0620*/  UISETP.NE.AND UP0, UPT, UR4, 0x1, UPT ;  /* 0x000000010400788c */ /* 0x000fc4000bf05270 */
[----:B------:R-:W-:Y:S02]  /*0630*/  ULDC.64 UR6, c[0x0][0x2c8] ;  /* 0x0000b20000067ab9 */ /* 0x000fe40000000a00 */
[----:B------:R-:W-:Y:S02]  /*0640*/  UIADD3 UR10, UR23, 0x7f, URZ ;  /* 0x0000007f170a7890 */ /* 0x000fe4000fffe03f */
[----:B------:R-:W-:Y:S02]  /*0650*/  ULDC.64 UR4, c[0x0][0x328] ;  /* 0x0000ca0000047ab9 */ /* 0x000fe40000000a00 */
[----:B------:R-:W-:Y:S02]  /*0660*/  UP2UR UR17, UPR, URZ, 0x1 ;  /* 0x000000013f117883 */ /* 0x000fe40008000000 */
[----:B------:R-:W-:Y:S02]  /*0670*/  UIADD3 UR9, -UR8, UR9, URZ ;  /* 0x0000000908097290 */ /* 0x000fe4000fffe13f */
[----:B------:R-:W-:-:S04]  /*0680*/  @UP0 UIADD3 UR12, UR23, 0x7f, URZ ;  /* 0x0000007f170c0890 */ /* 0x000fc8000fffe03f */
[----:B------:R-:W-:Y:S02]  /*0690*/  UIMAD.WIDE.U32 UR12, UR12, UR6, URZ ;  /* 0x000000060c0c72a5 */ /* 0x000fe4000f8e003f */
[----:B---3--:R-:W-:-:S05]  /*06a0*/  UIADD3 UR6, UR9, 0x1, -UR15 ;  /* 0x0000000109067890 */ /* 0x008fca000fffe80f */
[----:B------:R-:W-:Y:S02]  /*06b0*/  @UP0 UMOV UR11, UR13 ;  /* 0x0000000d000b0c82 */ /* 0x000fe40008000000 */
[----:B------:R-:W-:Y:S02]  /*06c0*/  @UP0 USHF.R.U32.HI UR10, URZ, UR7, UR11 ;  /* 0x000000073f0a0299 */ /* 0x000fe4000801160b */
[----:B------:R-:W-:Y:S02]  /*06d0*/  UISETP.GE.AND UP0, UPT, UR5, 0x1, UPT ;  /* 0x000000010500788c */ /* 0x000fe4000bf06270 */
[----:B------:R-:W-:Y:S02]  /*06e0*/  UIADD3 UR6, UR6, UR10, URZ ;  /* 0x0000000a06067290 */ /* 0x000fe4000fffe03f */
[----:B------:R-:W-:Y:S02]  /*06f0*/  UP2UR UR16, UPR, URZ, 0x1 ;  /* 0x000000013f107883 */ /* 0x000fe40008000000 */
[----:B------:R-:W-:Y:S01]  /*0700*/  PLOP3.LUT P0, PT, PT, PT, UP0, 0x40, 0x0 ;  /* 0x000000000000781c */ /* 0x000fe20003f0e808 */
[----:B------:R-:W-:-:S12]  /*0710*/  UIADD3 UR4, UR6, UR4, URZ ;  /* 0x0000000406047290 */ /* 0x000fd8000fffe03f */
[----:B------:R-:W-:Y:S05]  /*0720*/  @P0 BRA `(.L_x_985) ;  /* 0x0000012000000947 */ /* 0x000fea0003800000 */
[----:B------:R-:W-:Y:S01]  /*0730*/  ISETP.LT.AND P0, PT, RZ, UR6, PT ;  /* 0x00000006ff007c0c */ /* 0x000fe2000bf01270 */
[----:B------:R-:W-:-:S12]  /*0740*/  UIADD3 UR8, UR6, -0x1, URZ ;  /* 0xffffffff06087890 */ /* 0x000fd8000fffe03f */
        /* <DEDUP_REMOVED lines=8> */
.L_x_986:
[----:B------:R-:W-:Y:S02]  /*07d0*/  UISETP.NE.AND UP0, UPT, UR5, 0x1, UPT ;  /* 0x000000010500788c */ /* 0x000fe4000bf05270 */
[----:B------:R-:W-:Y:S02]  /*07e0*/  ULDC.64 UR6, c[0x0][0x330] ;  /* 0x0000cc0000067ab9 */ /* 0x000fe40000000a00 */
[----:B------:R-:W-:-:S07]  /*07f0*/  UIMAD.WIDE.U32 UR10, UR8, UR6, URZ ;  /* 0x00000006080a72a5 */ /* 0x000fce000f8e003f */
[----:B------:R-:W-:Y:S02]  /*0800*/  @UP0 USHF.R.U32.HI UR8, URZ, UR7, UR11 ;  /* 0x000000073f080299 */ /* 0x000fe4000801160b */
.L_x_987:
[----:B------:R-:W-:Y:S02]  /*0810*/  ULDC UR6, c[0x0][0x32c] ;  /* 0x0000cb0000067ab9 */ /* 0x000fe40000000800 */
[----:B------:R-:W-:-:S04]  /*0820*/  UIMAD UR6, UR8, UR5, UR6 ;  /* 0x00000005080672a4 */ /* 0x000fc8000f8e0206 */
[----:B------:R-:W-:-:S04]  /*0830*/  UISETP.LT.AND UP0, UPT, UR4, UR6, UPT ;  /* 0x000000060400728c */ /* 0x000fc8000bf01270 */
[----:B------:R-:W-:Y:S02]  /*0840*/  USEL UR4, UR4, UR6, UP0 ;  /* 0x0000000604047287 */ /* 0x000fe40008000000 */
.L_x_985:
[----:B------:R-:W-:Y:S02]  /*0850*/  UISETP.NE.AND UP0, UPT, UR17, URZ, UPT ;  /* 0x0000003f1100728c */ /* 0x000fe4000bf05270 */
[----:B------:R-:W-:Y:S02]  /*0860*/  UIADD3 UR18, UR9, 0x2f, URZ ;  /* 0x0000002f09127890 */ /* 0x000fe4000fffe03f */
[----:B------:R-:W-:Y:S02]  /*0870*/  UIADD3 UR10, UR4, 0x2f, URZ ;  /* 0x0000002f040a7890 */ /* 0x000fe4000fffe03f */
[----:B------:R-:W-:Y:S02]  /*0880*/  ULDC.64 UR6, c[0x0][0x2c8] ;  /* 0x0000b20000067ab9 */ /* 0x000fe40000000a00 */
[----:B------:R-:W-:Y:S02]  /*0890*/  UISETP.GE.AND UP1, UPT, UR5, 0x1, UPT ;  /* 0x000000010500788c */ /* 0x000fe4000bf26270 */
[----:B------:R-:W-:-:S02]  /*08a0*/  UIMAD.WIDE.U32 UR12, UR23, UR6, URZ ;  /* 0x00000006170c72a5 */ /* 0x000fc4000f8e003f */
[----:B------:R-:W-:Y:S02]  /*08b0*/  UIMAD.WIDE UR18, UR18, 0x2aaaaaab, URZ ;  /* 0x2aaaaaab121278a5 */ /* 0x000fe4000f8e023f */
[----:B------:R-:W-:Y:S01]  /*08c0*/  UIMAD.WIDE UR10, UR10, 0x2aaaaaab, URZ ;  /* 0x2aaaaaab0a0a78a5 */ /* 0x000fe2000f8e023f */
[----:B------:R-:W-:Y:S01]  /*08d0*/  PLOP3.LUT P0, PT, PT, PT, UP1, 0x40, 0x0 ;  /* 0x000000000000781c */ /* 0x000fe20003f0e818 */
[----:B------:R-:W-:Y:S02]  /*08e0*/  UMOV UR4, UR23 ;  /* 0x0000001700047c82 */ /* 0x000fe40008000000 */
[----:B------:R-:W-:Y:S02]  /*08f0*/  @UP0 USHF.R.U32.HI UR4, URZ, UR7, UR13 ;  /* 0x000000073f040299 */ /* 0x000fe4000801160d */
[----:B------:R-:W-:Y:S02]  /*0900*/  USHF.R.U32.HI UR7, URZ, 0x1f, UR19 ;  /* 0x0000001f3f077899 */ /* 0x000fe40008011613 */
[----:B------:R-:W-:-:S02]  /*0910*/  USHF.R.U32.HI UR13, URZ, 0x1f, UR11 ;  /* 0x0000001f3f0d7899 */ /* 0x000fc4000801160b */
[----:B------:R-:W-:Y:S02]  /*0920*/  UIADD3 UR22, UR9, -UR15, URZ ;  /* 0x8000000f09167290 */ /* 0x000fe4000fffe03f */
[----:B------:R-:W-:Y:S02]  /*0930*/  ULEA.HI.SX32 UR7, UR19, UR7, 0x1d ;  /* 0x0000000713077291 */ /* 0x000fe4000f8fea3f */
[----:B------:R-:W-:Y:S02]  /*0940*/  ULEA.HI.SX32 UR13, UR11, UR13, 0x1d ;  /* 0x0000000d0b0d7291 */ /* 0x000fe4000f8fea3f */
[----:B------:R-:W-:Y:S02]  /*0950*/  UIADD3 UR4, UR22, UR4, URZ ;  /* 0x0000000416047290 */ /* 0x000fe4000fffe03f */
[----:B------:R-:W-:Y:S02]  /*0960*/  UISETP.LT.AND UP0, UPT, UR7, UR13, UPT ;  /* 0x0000000d0700728c */ /* 0x000fe4000bf01270 */
[----:B------:R-:W-:-:S02]  /*0970*/  ULDC UR6, c[0x0][0x324] ;  /* 0x0000c90000067ab9 */ /* 0x000fc40000000800 */
[----:B------:R-:W-:Y:S02]  /*0980*/  UIADD3 UR6, UR4, -UR6, URZ ;  /* 0x8000000604067290 */ /* 0x000fe4000fffe03f */
[----:B------:R-:W-:Y:S01]  /*0990*/  USEL UR13, UR7, UR13, UP0 ;  /* 0x0000000d070d7287 */ /* 0x000fe20008000000 */
[----:B------:R-:W-:Y:S05]  /*09a0*/  @P0 BRA `(.L_x_988) ;  /* 0x0000013000000947 */ /* 0x000fea0003800000 */
[----:B------:R-:W-:Y:S02]  /*09b0*/  UMOV UR7, UR4 ;  /* 0x0000000400077c82 */ /* 0x000fe40008000000 */
[----:B------:R-:W-:-:S06]  /*09c0*/  UISETP.GT.AND UP0, UPT, UR7, -0x1, UPT ;  /* 0xffffffff0700788c */ /* 0x000fcc000bf04270 */
[----:B------:R-:W-:-:S13]  /*09d0*/  PLOP3.LUT P0, PT, PT, PT, UP0, 0x80, 0x0 ;  /* 0x000000000000781c */ /* 0x000fda0003f0f008 */
[----:B------:R-:W-:Y:S05]  /*09e0*/  @P0 BRA `(.L_x_989) ;  /* 0x0000007000000947 */ /* 0x000fea0003800000 */
[----:B------:R-:W-:Y:S02]  /*09f0*/  UISETP.NE.AND UP0, UPT, UR5, 0x1, UPT ;  /* 0x000000010500788c */ /* 0x000fe4000bf05270 */
[----:B------:R-:W-:Y:S02]  /*0a00*/  ULOP3.LUT UR7, URZ, UR7, URZ, 0x33, !UPT ;  /* 0x000000073f077292 */ /* 0x000fe4000f8e333f */
[----:B------:R-:W-:Y:S02]  /*0a10*/  ULDC.64 UR4, c[0x0][0x330] ;  /* 0x0000cc0000047ab9 */ /* 0x000fe40000000a00 */
[----:B------:R-:W-:-:S05]  /*0a20*/  UIMAD.WIDE.U32 UR10, UR7, UR4, URZ ;  /* 0x00000004070a72a5 */ /* 0x000fca000f8e003f */
[----:B------:R-:W-:-:S04]  /*0a30*/  @UP0 USHF.R.U32.HI UR7, URZ, UR5, UR11 ;  /* 0x000000053f070299 */ /* 0x000fc8000801160b */
[----:B------:R-:W-:Y:S01]  /*0a40*/  ULOP3.LUT UR7, URZ, UR7, URZ, 0x33, !UPT ;  /* 0x000000073f077292 */ /* 0x000fe2000f8e333f */
[----:B------:R-:W-:Y:S05]  /*0a50*/  BRA `(.L_x_990) ;  /* 0x0000004000007947 */ /* 0x000fea0003800000 */
.L_x_989:
[----:B------:R-:W-:-:S03]  /*0a60*/  UISETP.NE.AND UP0, UPT, UR5, 0x1, UPT ;  /* 0x000000010500788c */ /* 0x000fc6000bf05270 */
[----:B------:R-:W-:Y:S02]  /*0a70*/  ULDC.64 UR4, c[0x0][0x330] ;  /* 0x0000cc0000047ab9 */ /* 0x000fe40000000a00 */
[----:B------:R-:W-:-:S06]  /*0a80*/  UIMAD.WIDE.U32 UR10, UR7, UR4, URZ ;  /* 0x00000004070a72a5 */ /* 0x000fcc000f8e003f */
[----:B------:R-:W-:Y:S02]  /*0a90*/  @UP0 USHF.R.U32.HI UR7, URZ, UR5, UR11 ;  /* 0x000000053f070299 */ /* 0x000fe4000801160b */
.L_x_990:
[----:B------:R-:W-:Y:S02]  /*0aa0*/  ULDC UR4, c[0x0][0x32c] ;  /* 0x0000cb0000047ab9 */ /* 0x000fe40000000800 */
[----:B------:R-:W-:-:S04]  /*0ab0*/  UIMAD UR4, UR7, UR4, URZ ;  /* 0x00000004070472a4 */ /* 0x000fc8000f8e023f */
[----:B------:R-:W-:-:S04]  /*0ac0*/  UISETP.LT.AND UP0, UPT, UR6, UR4, UPT ;  /* 0x000000040600728c */ /* 0x000fc8000bf01270 */
[----:B------:R-:W-:-:S04]  /*0ad0*/  USEL UR6, UR6, UR4, !UP0 ;  /* 0x0000000406067287 */ /* 0x000fc8000c000000 */
.L_x_988:
[----:B------:R-:W-:Y:S01]  /*0ae0*/  UIMAD.WIDE UR4, UR6, 0x2aaaaaab, URZ ;  /* 0x2aaaaaab060478a5 */ /* 0x000fe2000f8e023f */
[----:B------:R-:W-:Y:S01]  /*0af0*/  PLOP3.LUT P0, PT, PT, PT, PT, 0x80, 0x0 ;  /* 0x000000000000781c */ /* 0x000fe20003f0f070 */
[----:B------:R-:W-:Y:S01]  /*0b00*/  CS2R R14, SRZ ;  /* 0x00000000000e7805 */ /* 0x000fe2000001ff00 */
[----:B------:R-:W-:Y:S01]  /*0b10*/  IMAD.MOV.U32 R126, RZ, RZ, RZ ;  /* 0x000000ffff7e7224 */ /* 0x000fe200078e00ff */
[----:B------:R-:W-:Y:S01]  /*0b20*/  USHF.R.U32.HI UR4, URZ, 0x1f, UR5 ;  /* 0x0000001f3f047899 */ /* 0x000fe20008011605 */
[----:B------:R-:W-:Y:S01]  /*0b30*/  CS2R R124, SRZ ;  /* 0x00000000007c7805 */ /* 0x000fe2000001ff00 */
[----:B------:R-:W-:Y:S01]  /*0b40*/  CS2R R130, SRZ ;  /* 0x0000000000827805 */ /* 0x000fe2000001ff00 */
[----:B------:R-:W-:Y:S01]  /*0b50*/  CS2R R128, SRZ ;  /* 0x0000000000807805 */ /* 0x000fe2000001ff00 */
[----:B------:R-:W-:Y:S01]  /*0b60*/  ULEA.HI.SX32 UR4, UR5, UR4, 0x1d ;  /* 0x0000000405047291 */ /* 0x000fe2000f8fea3f */
[----:B------:R-:W-:Y:S01]  /*0b70*/  CS2R R16, SRZ ;  /* 0x0000000000107805 */ /* 0x000fe2000001ff00 */
[----:B------:R-:W-:Y:S01]  /*0b80*/  IMAD.MOV.U32 R122, RZ, RZ, RZ ;  /* 0x000000ffff7a7224 */ /* 0x000fe200078e00ff */
[----:B------:R-:W-:Y:S01]  /*0b90*/  CS2R R120, SRZ ;  /* 0x0000000000787805 */ /* 0x000fe2000001ff00 */
[----:B------:R-:W-:Y:S01]  /*0ba0*/  UISETP.LT.AND UP0, UPT, URZ, UR4, UPT ;  /* 0x000000043f00728c */ /* 0x000fe2000bf01270 */
[----:B------:R-:W-:Y:S01]  /*0bb0*/  CS2R R118, SRZ ;  /* 0x0000000000767805 */ /* 0x000fe2000001ff00 */
[----:B------:R-:W-:Y:S01]  /*0bc0*/  CS2R R116, SRZ ;  /* 0x0000000000747805 */ /* 0x000fe2000001ff00 */
[----:B------:R-:W-:Y:S01]  /*0bd0*/  MOV R110, RZ ;  /* 0x000000ff006e7202 */ /* 0x000fe20000000f00 */
[----:B------:R-:W-:Y:S01]  /*0be0*/  USEL UR8, URZ, UR4, !UP0 ;  /* 0x000000043f087287 */ /* 0x000fe2000c000000 */
[----:B------:R-:W-:Y:S01]  /*0bf0*/  CS2R R18, SRZ ;  /* 0x0000000000127805 */ /* 0x000fe2000001ff00 */
[----:B------:R-:W-:Y:S01]  /*0c00*/  IMAD.MOV.U32 R108, RZ, RZ, RZ ;  /* 0x000000ffff6c7224 */ /* 0x000fe200078e00ff */
[----:B------:R-:W-:Y:S01]  /*0c10*/  MOV R114, RZ ;  /* 0x000000ff00727202 */ /* 0x000fe20000000f00 */
[----:B------:R-:W-:Y:S01]  /*0c20*/  UISETP.GT.AND UP0, UPT, UR13, UR8, UPT ;  /* 0x000000080d00728c */ /* 0x000fe2000bf04270 */
[----:B------:R-:W-:Y:S01]  /*0c30*/  CS2R R112, SRZ ;  /* 0x0000000000707805 */ /* 0x000fe2000001ff00 */
[----:B------:R-:W-:Y:S01]  /*0c40*/  CS2R R20, SRZ ;  /* 0x0000000000147805 */ /* 0x000fe2000001ff00 */
[----:B------:R-:W-:Y:S01]  /*0c50*/  IMAD.MOV.U32 R106, RZ, RZ, RZ ;  /* 0x000000ffff6a7224 */ /* 0x000fe200078e00ff */
[----:B------:R-:W-:Y:S01]  /*0c60*/  CS2R R22, SRZ ;  /* 0x0000000000167805 */ /* 0x000fe2000001ff00 */
[----:B------:R-:W-:Y:S01]  /*0c70*/  MOV R104, RZ ;  /* 0x000000ff00687202 */ /* 0x000fe20000000f00 */
[----:B------:R-:W-:Y:S01]  /*0c80*/  IMAD.MOV.U32 R102, RZ, RZ, RZ ;  /* 0x000000ffff667224 */ /* 0x000fe200078e00ff */
[----:B------:R-:W-:Y:S01]  /*0c90*/  PLOP3.LUT P1, PT, PT, PT, UP0, 0x80, 0x0 ;  /* 0x000000000000781c */ /* 0x000fe20003f2f008 */
        /* <DEDUP_REMOVED lines=41> */
[----:B------:R-:W-:Y:S01]  /*0f30*/  IMAD.MOV.U32 R176, RZ, RZ, RZ ;  /* 0x000000ffffb07224 */ /* 0x000fe200078e00ff */
[----:B------:R-:W-:Y:S01]  /*0f40*/  CS2R R170, SRZ ;  /* 0x0000000000aa7805 */ /* 0x000fe2000001ff00 */
[----:B------:R-:W-:Y:S01]  /*0f50*/  CS2R R54, SRZ ;  /* 0x0000000000367805 */ /* 0x000fe2000001ff00 */
        /* <DEDUP_REMOVED lines=20> */
[----:B------:R-:W-:-:S03]  /*10a0*/  UISETP.NE.AND UP0, UPT, UR17, URZ, UPT ;  /* 0x0000003f1100728c */ /* 0x000fc6000bf05270 */
[----:B------:R-:W-:-:S13]  /*10b0*/  ISETP.NE.AND.EX P2, PT, RZ, c[0x0][0x344], PT, P2 ;  /* 0x0000d100ff007a0c */ /* 0x000fda0003f45320 */
[----:B------:R-:W-:-:S05]  /*10c0*/  @P2 IMAD.WIDE R2, R52, R9, c[0x0][0x340] ;  /* 0x0000d00034022625 */ /* 0x000fca00078e0209 */
[----:B------:R1:W2:Y:S01]  /*10d0*/  @P2 LDG.E R21, [R2.64] ;  /* 0x0000001402152981 */ /* 0x0002a2000c1e1900 */
[----:B------:R-:W-:Y:S01]  /*10e0*/  SHF.R.S32.HI R122, RZ, 0x1f, R123 ;  /* 0x0000001fff7a7819 */ /* 0x000fe2000001147b */
[----:B------:R-:W-:Y:S01]  /*10f0*/  ULDC UR4, c[0x0][0x2c4] ;  /* 0x0000b10000047ab9 */ /* 0x000fe20000000800 */
[----:B------:R-:W-:Y:S01]  /*1100*/  SHF.R.S32.HI R0, RZ, 0x1f, R6 ;  /* 0x0000001fff007819 */ /* 0x000fe20000011406 */
[----:B------:R-:W3:Y:S01]  /*1110*/  S2R R17, SR_CTAID.Y ;  /* 0x0000000000117919 */ /* 0x000ee20000002600 */
[----:B------:R-:W-:Y:S01]  /*1120*/  PLOP3.LUT P1, PT, PT, PT, UP0, 0x80, 0x0 ;  /* 0x000000000000781c */ /* 0x000fe20003f2f008 */
[----:B------:R-:W-:Y:S01]  /*1130*/  UIMAD UR4, UR15, UR4, URZ ;  /* 0x000000040f0472a4 */ /* 0x000fe2000f8e023f */
[----:B------:R-:W-:Y:S01]  /*1140*/  SHF.R.S32.HI R19, RZ, 0x1f, R52 ;  /* 0x0000001fff137819 */ /* 0x000fe20000011434 */
[----:B------:R-:W-:Y:S01]  /*1150*/  IMAD R0, R0, c[0x0][0x178], RZ ;  /* 0x00005e0000007a24 */ /* 0x000fe200078e02ff */
[----:B------:R-:W-:Y:S01]  /*1160*/  LEA.HI R27, R122, R123, RZ, 0x4 ;  /* 0x0000007b7a1b7211 */ /* 0x000fe200078f20ff */
[----:B------:R-:W-:Y:S01]  /*1170*/  BSSY B0, `(.L_x_992) ;  /* 0x0000077000007945 */ /* 0x000fe20003800000 */
[----:B------:R-:W-:Y:S01]  /*1180*/  SEL R10, R19, RZ, !P6 ;  /* 0x000000ff130a7207 */ /* 0x000fe20007000000 */
[----:B------:R-:W-:Y:S01]  /*1190*/  IMAD R0, R6, c[0x0][0x17c], R0 ;  /* 0x00005f0006007a24 */ /* 0x000fe200078e0200 */
[----:B------:R-:W-:-:S03]  /*11a0*/  MOV R24, 0x20 ;  /* 0x0000002000187802 */ /* 0x000fc60000000f00 */
[----:B------:R-:W-:Y:S01]  /*11b0*/  IMAD R10, R10, c[0x0][0x1c0], RZ ;  /* 0x000070000a0a7a24 */ /* 0x000fe200078e02ff */
[----:B-1----:R-:W-:Y:S02]  /*11c0*/  LEA.HI R2, R122, R123, RZ, 0x3 ;  /* 0x0000007b7a027211 */ /* 0x002fe400078f18ff */
[----:B---3--:R-:W-:Y:S02]  /*11d0*/  SHF.R.S32.HI R16, RZ, 0x1f, R17 ;  /* 0x0000001fff107819 */ /* 0x008fe40000011411 */
[----:B------:R-:W-:Y:S02]  /*11e0*/  SHF.R.S32.HI R20, RZ, 0x3, R2 ;  /* 0x00000003ff147819 */ /* 0x000fe40000011402 */
[----:B------:R-:W-:Y:S01]  /*11f0*/  LOP3.LUT R2, R2, 0xfffffff8, RZ, 0xc0, !PT ;  /* 0xfffffff802027812 */ /* 0x000fe200078ec0ff */
[----:B------:R-:W-:Y:S02]  /*1200*/  IMAD R8, R16, c[0x0][0x1b8], RZ ;  /* 0x00006e0010087a24 */ /* 0x000fe400078e02ff */
[----:B------:R-:W-:-:S02]  /*1210*/  IMAD.SHL.U32 R4, R20, 0x40, RZ ;  /* 0x0000004014047824 */ /* 0x000fc400078e00ff */
[----:B------:R-:W-:Y:S02]  /*1220*/  IMAD.IADD R25, R123, 0x1, -R2 ;  /* 0x000000017b197824 */ /* 0x000fe400078e0a02 */
[----:B------:R-:W-:Y:S01]  /*1230*/  IMAD.WIDE.U32 R2, R6, c[0x0][0x178], RZ ;  /* 0x00005e0006027a25 */ /* 0x000fe200078e00ff */
[----:B------:R-:W-:-:S03]  /*1240*/  LOP3.LUT R4, R4, 0x1c0, RZ, 0xc0, !PT ;  /* 0x000001c004047812 */ /* 0x000fc600078ec0ff */
[----:B------:R-:W-:Y:S01]  /*1250*/  IMAD.SHL.U32 R12, R25, 0x8, RZ ;  /* 0x00000008190c7824 */ /* 0x000fe200078e00ff */
[----:B------:R-:W-:Y:S01]  /*1260*/  IADD3 R3, R3, R0, RZ ;  /* 0x0000000003037210 */ /* 0x000fe20007ffe0ff */
[----:B------:R-:W-:Y:S02]  /*1270*/  IMAD R9, R25, 0x10, R20 ;  /* 0x0000001019097824 */ /* 0x000fe400078e0214 */
[C---:B------:R-:W-:Y:S01]  /*1280*/  IMAD R8, R17.reuse, c[0x0][0x1bc], R8 ;  /* 0x00006f0011087a24 */ /* 0x040fe200078e0208 */
[----:B------:R-:W-:Y:S01]  /*1290*/  LOP3.LUT R0, R4, 0x38, R12, 0xf8, !PT ;  /* 0x0000003804007812 */ /* 0x000fe200078ef80c */
[----:B------:R-:W-:Y:S01]  /*12a0*/  IMAD.WIDE.U32 R2, R17, c[0x0][0x1b8], R2 ;  /* 0x00006e0011027a25 */ /* 0x000fe200078e0002 */
[----:B------:R-:W-:Y:S02]  /*12b0*/  SHF.R.U32.HI R4, RZ, 0x3, R4 ;  /* 0x00000003ff047819 */ /* 0x000fe40000011604 */
[----:B------:R-:W-:Y:S01]  /*12c0*/  IADD3 R5, R12, 0x40, RZ ;  /* 0x000000400c057810 */ /* 0x000fe20007ffe0ff */
[----:B------:R-:W-:Y:S01]  /*12d0*/  IMAD.IADD R3, R3, 0x1, R8 ;  /* 0x0000000103037824 */ /* 0x000fe200078e0208 */
[----:B------:R-:W-:-:S02]  /*12e0*/  LOP3.LUT R22, R0, R4, RZ, 0x3c, !PT ;  /* 0x0000000400167212 */ /* 0x000fc400078e3cff */
[----:B------:R-:W-:Y:S02]  /*12f0*/  SHF.R.S32.HI R4, RZ, 0x1f, R7 ;  /* 0x0000001fff047819 */ /* 0x000fe40000011407 */
[----:B------:R-:W-:Y:S02]  /*1300*/  IADD3 R0, P0, R7, R20, RZ ;  /* 0x0000001407007210 */ /* 0x000fe40007f1e0ff */
[----:B------:R-:W-:Y:S02]  /*1310*/  IADD3 R9, R9, UR23, RZ ;  /* 0x0000001709097c10 */ /* 0x000fe4000fffe0ff */
[----:B------:R-:W-:Y:S02]  /*1320*/  LEA.HI.X.SX32 R4, R20, R4, 0x1, P0 ;  /* 0x0000000414047211 */ /* 0x000fe400000f0eff */
[----:B------:R-:W-:Y:S01]  /*1330*/  PLOP3.LUT P0, PT, PT, PT, UP0, 0x80, 0x0 ;  /* 0x000000000000781c */ /* 0x000fe20003f0f008 */
[----:B------:R-:W-:Y:S01]  /*1340*/  @P1 IMAD.HI.U32 R11, R9, c[0x0][0x2c8], RZ ;  /* 0x0000b200090b1a27 */ /* 0x000fe200078e00ff */
[----:B------:R-:W-:-:S02]  /*1350*/  ISETP.GE.AND P3, PT, R5, c[0x0][0x1d4], PT ;  /* 0x0000750005007a0c */ /* 0x000fc40003f66270 */
[----:B------:R-:W-:Y:S01]  /*1360*/  SHF.R.S32.HI R13, RZ, 0x1f, R12 ;  /* 0x0000001fff0d7819 */ /* 0x000fe2000001140c */
[----:B------:R-:W-:Y:S01]  /*1370*/  IMAD R5, R4, c[0x0][0x1e0], RZ ;  /* 0x0000780004057a24 */ /* 0x000fe200078e02ff */
[----:B------:R-:W-:Y:S01]  /*1380*/  SEL R8, R52, RZ, !P6 ;  /* 0x000000ff34087207 */ /* 0x000fe20007000000 */
[----:B------:R-:W-:Y:S01]  /*1390*/  IMAD R4, R4, c[0x0][0x208], RZ ;  /* 0x0000820004047a24 */ /* 0x000fe200078e02ff */
[----:B------:R-:W-:Y:S01]  /*13a0*/  ISETP.GE.AND P4, PT, R12, c[0x0][0x1d4], PT ;  /* 0x000075000c007a0c */ /* 0x000fe20003f86270 */
[C---:B------:R-:W-:Y:S02]  /*13b0*/  IMAD R14, R0.reuse, c[0x0][0x1e4], R5 ;  /* 0x00007900000e7a24 */ /* 0x040fe400078e0205 */
[C---:B------:R-:W-:Y:S02]  /*13c0*/  IMAD R15, R0.reuse, c[0x0][0x20c], R4 ;  /* 0x00008300000f7a24 */ /* 0x040fe400078e0204 */
[----:B------:R-:W-:-:S04]  /*13d0*/  IMAD.WIDE.U32 R6, R0, c[0x0][0x1e0], R12 ;  /* 0x0000780000067a25 */ /* 0x000fc800078e000c */
[----:B------:R-:W-:Y:S01]  /*13e0*/  IMAD.WIDE.U32 R4, R0, c[0x0][0x208], R12 ;  /* 0x0000820000047a25 */ /* 0x000fe200078e000c */
[----:B------:R-:W-:Y:S02]  /*13f0*/  MOV R0, R9 ;  /* 0x0000000900007202 */ /* 0x000fe40000000f00 */
[----:B------:R-:W-:Y:S01]  /*1400*/  @P0 SHF.R.U32.HI R0, RZ, c[0x0][0x2cc], R11 ;  /* 0x0000b300ff000a19 */ /* 0x000fe2000001160b */
[C---:B------:R-:W-:Y:S02]  /*1410*/  IMAD R11, R8.reuse, c[0x0][0x1c4], R10 ;  /* 0x00007100080b7a24 */ /* 0x040fe400078e020a */
[----:B------:R-:W-:Y:S01]  /*1420*/  IMAD.WIDE.U32 R2, R8, c[0x0][0x1c0], R2 ;  /* 0x0000700008027a25 */ /* 0x000fe200078e0002 */
[----:B------:R-:W-:Y:S02]  /*1430*/  IADD3 R10, -R0, RZ, RZ ;  /* 0x000000ff000a7210 */ /* 0x000fe40007ffe1ff */
[----:B------:R-:W-:Y:S01]  /*1440*/  SHF.R.S32.HI R8, RZ, 0x1f, R0 ;  /* 0x0000001fff087819 */ /* 0x000fe20000011400 */
[----:B------:R-:W-:-:S02]  /*1450*/  IMAD.IADD R3, R3, 0x1, R11 ;  /* 0x0000000103037824 */ /* 0x000fc400078e020b */
        /* <DEDUP_REMOVED lines=9> */
[----:B------:R-:W-:Y:S02]  /*14f0*/  IMAD.IADD R0, R123, 0x1, -R9 ;  /* 0x000000017b007824 */ /* 0x000fe400078e0a09 */
[----:B------:R-:W-:Y:S02]  /*1500*/  IMAD R11, R11, c[0x0][0x1a8], RZ ;  /* 0x00006a000b0b7a24 */ /* 0x000fe400078e02ff */
[----:B------:R-:W-:-:S04]  /*1510*/  IMAD.WIDE.U32 R8, R17, c[0x0][0x1e8], R6 ;  /* 0x00007a0011087a25 */ /* 0x000fc800078e0006 */
[----:B------:R-:W-:-:S04]  /*1520*/  IMAD.WIDE.U32 R6, R17, c[0x0][0x210], R4 ;  /* 0x0000840011067a25 */ /* 0x000fc800078e0004 */
[C---:B------:R-:W-:Y:S02]  /*1530*/  IMAD R14, R16.reuse, c[0x0][0x1e8], RZ ;  /* 0x00007a00100e7a24 */ /* 0x040fe400078e02ff */
[----:B------:R-:W-:Y:S01]  /*1540*/  IMAD R15, R16, c[0x0][0x210], RZ ;  /* 0x00008400100f7a24 */ /* 0x000fe200078e02ff */
[----:B------:R-:W-:Y:S01]  /*1550*/  SHF.R.S32.HI R16, RZ, 0x1f, R0 ;  /* 0x0000001fff107819 */ /* 0x000fe20000011400 */
[C---:B------:R-:W-:Y:S02]  /*1560*/  IMAD R11, R10.reuse, c[0x0][0x1ac], R11 ;  /* 0x00006b000a0b7a24 */ /* 0x040fe400078e020b */
[----:B------:R-:W-:Y:S01]  /*1570*/  IMAD.WIDE.U32 R4, R10, c[0x0][0x1a8], R2 ;  /* 0x00006a000a047a25 */ /* 0x000fe200078e0002 */
[----:B------:R-:W-:Y:S02]  /*1580*/  LEA.HI R26, R16, R0, RZ, 0x3 ;  /* 0x00000000101a7211 */ /* 0x000fe400078f18ff */
[----:B------:R-:W-:Y:S01]  /*1590*/  IADD3 R16, R20, UR23, RZ ;  /* 0x0000001714107c10 */ /* 0x000fe2000fffe0ff */
[----:B------:R-:W-:Y:S01]  /*15a0*/  IMAD R14, R17, c[0x0][0x1ec], R14 ;  /* 0x00007b00110e7a24 */ /* 0x000fe200078e020e */
[----:B------:R-:W-:Y:S01]  /*15b0*/  IADD3 R2, R5, R11, RZ ;  /* 0x0000000b05027210 */ /* 0x000fe20007ffe0ff */
[----:B------:R-:W-:Y:S01]  /*15c0*/  IMAD R15, R17, c[0x0][0x214], R15 ;  /* 0x00008500110f7a24 */ /* 0x000fe200078e020f */
[----:B------:R-:W-:Y:S01]  /*15d0*/  LEA R18, P0, R4, c[0x0][0x160], 0x1 ;  /* 0x0000580004127a11 */ /* 0x000fe200078008ff */
[----:B------:R-:W-:Y:S01]  /*15e0*/  IMAD.IADD R9, R9, 0x1, R14 ;  /* 0x0000000109097824 */ /* 0x000fe200078e020e */
[----:B------:R-:W-:Y:S01]  /*15f0*/  LOP3.LUT R10, R26, 0xfffffff8, RZ, 0xc0, !PT ;  /* 0xfffffff81a0a7812 */ /* 0x000fe200078ec0ff */
[----:B------:R-:W-:Y:S01]  /*1600*/  IMAD.IADD R7, R7, 0x1, R15 ;  /* 0x0000000107077824 */ /* 0x000fe200078e020f */
[----:B------:R-:W-:Y:S01]  /*1610*/  LEA.HI.X R17, R4, c[0x0][0x164], R2, 0x1, P0 ;  /* 0x0000590004117a11 */ /* 0x000fe200000f0c02 */
[----:B------:R-:W-:Y:S01]  /*1620*/  IMAD.SHL.U32 R15, R25, 0x8, RZ ;  /* 0x00000008190f7824 */ /* 0x000fe200078e00ff */
[----:B------:R-:W-:Y:S01]  /*1630*/  LEA.HI R14, R122, R123, RZ, 0x6 ;  /* 0x0000007b7a0e7211 */ /* 0x000fe200078f30ff */
[----:B------:R-:W-:Y:S01]  /*1640*/  IMAD.IADD R23, R0, 0x1, -R10 ;  /* 0x0000000100177824 */ /* 0x000fe200078e0a0a */
[----:B------:R1:W3:Y:S02]  /*1650*/  SHFL.IDX PT, R4, R18, RZ, 0x181f ;  /* 0x00181fff12047589 */ /* 0x0002e400000e0000 */
[----:B------:R-:W-:Y:S01]  /*1660*/  ISETP.GE.AND P6, PT, R15, c[0x0][0x198], PT ;  /* 0x000066000f007a0c */ /* 0x000fe20003fc6270 */
[----:B------:R-:W-:Y:S01]  /*1670*/  IMAD.SHL.U32 R14, R14, 0x8, RZ ;  /* 0x000000080e0e7824 */ /* 0x000fe200078e00ff */
[----:B------:R1:W4:Y:S04]  /*1680*/  SHFL.IDX PT, R5, R17, RZ, 0x181f ;  /* 0x00181fff11057589 */ /* 0x00032800000e0000 */
[----:B------:R-:W-:-:S02]  /*1690*/  LOP3.LUT R14, R22, 0xfffffe00, R14, 0xf8, !PT ;  /* 0xfffffe00160e7812 */ /* 0x000fc400078ef80e */
[--C-:B--2---:R-:W-:Y:S01]  /*16a0*/  @P2 SHF.R.S32.HI R3, RZ, 0x1f, R21.reuse ;  /* 0x0000001fff032819 */ /* 0x104fe20000011415 */
[----:B------:R-:W-:Y:S01]  /*16b0*/  @P2 IMAD.MOV.U32 R2, RZ, RZ, R21 ;  /* 0x000000ffff022224 */ /* 0x000fe200078e0015 */
[----:B------:R-:W-:Y:S01]  /*16c0*/  @!P2 MOV R2, R52 ;  /* 0x000000340002a202 */ /* 0x000fe20000000f00 */
[----:B------:R-:W-:Y:S01]  /*16d0*/  @!P2 IMAD.MOV.U32 R3, RZ, RZ, R19 ;  /* 0x000000ffff03a224 */ /* 0x000fe200078e0013 */
[----:B------:R-:W-:Y:S01]  /*16e0*/  IADD3 R19, R15, 0x40, RZ ;  /* 0x000000400f137810 */ /* 0x000fe20007ffe0ff */
[----:B------:R-:W-:Y:S01]  /*16f0*/  IMAD.MOV.U32 R21, RZ, RZ, 0x10 ;  /* 0x00000010ff157424 */ /* 0x000fe200078e00ff */
[----:B------:R-:W-:Y:S02]  /*1700*/  SEL R0, R2, RZ, !P5 ;  /* 0x000000ff02007207 */ /* 0x000fe40006800000 */
[----:B------:R-:W-:Y:S02]  /*1710*/  SEL R2, R3, RZ, !P5 ;  /* 0x000000ff03027207 */ /* 0x000fe40006800000 */
[----:B------:R-:W-:Y:S01]  /*1720*/  ISETP.GE.AND P5, PT, R16, UR4, PT ;  /* 0x0000000410007c0c */ /* 0x000fe2000bfa6270 */
[----:B------:R-:W-:Y:S01]  /*1730*/  IMAD.WIDE.U32 R30, R0, c[0x0][0x1f0], R8 ;  /* 0x00007c00001e7a25 */ /* 0x000fe200078e0008 */
[----:B------:R-:W-:-:S03]  /*1740*/  ISETP.GE.AND P0, PT, R19, c[0x0][0x198], PT ;  /* 0x0000660013007a0c */ /* 0x000fc60003f06270 */
[C---:B------:R-:W-:Y:S01]  /*1750*/  IMAD R3, R2.reuse, c[0x0][0x1f0], RZ ;  /* 0x00007c0002037a24 */ /* 0x040fe200078e02ff */
[----:B------:R1:W-:Y:S01]  /*1760*/  STL.64 [R1+0x38], R30 ;  /* 0x0000381e01007387 */ /* 0x0003e20000100a00 */
[----:B------:R-:W-:Y:S01]  /*1770*/  IMAD R2, R2, c[0x0][0x218], RZ ;  /* 0x0000860002027a24 */ /* 0x000fe200078e02ff */
[----:B------:R-:W-:Y:S01]  /*1780*/  R2P PR, R23, 0x6 ;  /* 0x0000000617007804 */ /* 0x000fe20000000000 */
[C---:B------:R-:W-:Y:S02]  /*1790*/  IMAD R11, R0.reuse, c[0x0][0x1f4], R3 ;  /* 0x00007d00000b7a24 */ /* 0x040fe400078e0203 */
[C---:B------:R-:W-:Y:S02]  /*17a0*/  IMAD R10, R0.reuse, c[0x0][0x21c], R2 ;  /* 0x00008700000a7a24 */ /* 0x040fe400078e0202 */
[----:B------:R-:W-:Y:S01]  /*17b0*/  IMAD.WIDE.U32 R74, R0, c[0x0][0x218], R6 ;  /* 0x00008600004a7a25 */ /* 0x000fe200078e0006 */
[----:B------:R-:W-:Y:S02]  /*17c0*/  IADD3 R33, R31, R11, RZ ;  /* 0x0000000b1f217210 */ /* 0x000fe40007ffe0ff */
[----:B------:R-:W-:Y:S01]  /*17d0*/  SEL R3, R21, 0xfffffff0, !P1 ;  /* 0xfffffff015037807 */ /* 0x000fe20004800000 */
[----:B------:R-:W-:Y:S01]  /*17e0*/  IMAD.IADD R29, R75, 0x1, R10 ;  /* 0x000000014b1d7824 */ /* 0x000fe200078e020a */
[----:B------:R1:W-:Y:S01]  /*17f0*/  STL.64 [R1+0x40], R74 ;  /* 0x0000404a01007387 */ /* 0x0003e20000100a00 */
[----:B------:R-:W-:-:S03]  /*1800*/  SEL R2, R24, 0xffffffe0, !P2 ;  /* 0xffffffe018027807 */ /* 0x000fc60005000000 */
[----:B------:R1:W-:Y:S04]  /*1810*/  STL [R1+0x24], R29 ;  /* 0x0000241d01007387 */ /* 0x0003e80000100800 */
[----:B------:R1:W-:Y:S01]  /*1820*/  STL [R1+0x34], R33 ;  /* 0x0000342101007387 */ /* 0x0003e20000100800 */
[----:B------:R-:W-:Y:S05]  /*1830*/  @P5 BRA `(.L_x_993) ;  /* 0x000000a000005947 */ /* 0x000fea0003800000 */
[----:B---34-:R-:W-:Y:S02]  /*1840*/  SHF.R.S32.HI R0, RZ, 0x1f, R19 ;  /* 0x0000001fff007819 */ /* 0x018fe40000011413 */
[C---:B------:R-:W-:Y:S02]  /*1850*/  LEA R6, P1, R15.reuse, R4, 0x1 ;  /* 0x000000040f067211 */ /* 0x040fe400078208ff */
[----:B------:R-:W-:Y:S02]  /*1860*/  LEA.HI R0, R0, R19, RZ, 0x3 ;  /* 0x0000001300007211 */ /* 0x000fe400078f18ff */
[----:B------:R-:W-:-:S02]  /*1870*/  LEA.HI.X R7, R15, R5, R13, 0x1, P1 ;  /* 0x000000050f077211 */ /* 0x000fc400008f0c0d */
[----:B------:R-:W-:Y:S01]  /*1880*/  LOP3.LUT R8, R0, 0xfffffff8, RZ, 0xc0, !PT ;  /* 0xfffffff800087812 */ /* 0x000fe200078ec0ff */
[----:B------:R-:W-:-:S04]  /*1890*/  IMAD.SHL.U32 R0, R14, 0x2, RZ ;  /* 0x000000020e007824 */ /* 0x000fc800078e00ff */
[----:B------:R-:W-:Y:S01]  /*18a0*/  IMAD.WIDE R4, R8, 0x2, R4 ;  /* 0x0000000208047825 */ /* 0x000fe200078e0204 */
[----:B------:R-:W-:Y:S01]  /*18b0*/  @!PT LDS RZ, [RZ] ;  /* 0x00000000fffff984 */ /* 0x000fe20000000800 */
[----:B------:R2:W-:Y:S04]  /*18c0*/  LDGSTS.E.BYPASS.LTC128B.128 [R0+0x8080], [R6.64], !P6 ;  /* 0x0808000006007fae */ /* 0x0005e8000f101d54 */
[----:B------:R2:W-:Y:S02]  /*18d0*/  LDGSTS.E.BYPASS.LTC128B.128 [R0+0xc080], [R4.64], !P0 ;  /* 0x0c08000004007fae */ /* 0x0005e4000c101d54 */
.L_x_993:
[----:B---34-:R-:W-:Y:S05]  /*18e0*/  BSYNC B0 ;  /* 0x0000000000007941 */ /* 0x018fea0003800000 */
.L_x_992:
[----:B--2---:R-:W-:Y:S01]  /*18f0*/  IADD3 R0, R16, 0x10, RZ ;  /* 0x0000001010007810 */ /* 0x004fe20007ffe0ff */
[----:B------:R2:W3:Y:S01]  /*1900*/  SHFL.IDX PT, R5, R17, 0x1, 0x181f ;  /* 0x00381f0011057f89 */ /* 0x0004e200000e0000 */
[----:B------:R-:W-:Y:S02]  /*1910*/  BSSY B0, `(.L_x_994) ;  /* 0x000000e000007945 */ /* 0x000fe40003800000 */
[----:B------:R-:W-:Y:S01]  /*1920*/  ISETP.GE.AND P1, PT, R0, UR4, PT ;  /* 0x0000000400007c0c */ /* 0x000fe2000bf26270 */
[----:B------:R2:W4:-:S12]  /*1930*/  SHFL.IDX PT, R4, R18, 0x1, 0x181f ;  /* 0x00381f0012047f89 */ /* 0x00051800000e0000 */
[----:B------:R-:W-:Y:S05]  /*1940*/  @P1 BRA `(.L_x_995) ;  /* 0x000000a000001947 */ /* 0x000fea0003800000 */
[----:B------:R-:W-:Y:S02]  /*1950*/  SHF.R.S32.HI R0, RZ, 0x1f, R19 ;  /* 0x0000001fff007819 */ /* 0x000fe40000011413 */
[C---:B----4-:R-:W-:Y:S02]  /*1960*/  LEA R6, P1, R15.reuse, R4, 0x1 ;  /* 0x000000040f067211 */ /* 0x050fe400078208ff */
        /* <DEDUP_REMOVED lines=8> */
.L_x_995:
[----:B------:R-:W-:Y:S05]  /*19f0*/  BSYNC B0 ;  /* 0x0000000000007941 */ /* 0x000fea0003800000 */
.L_x_994:
[----:B---3--:R-:W-:Y:S01]  /*1a00*/  IADD3 R0, R16, 0x20, RZ ;  /* 0x0000002010007810 */ /* 0x008fe20007ffe0ff */
[----:B------:R3:W1:Y:S01]  /*1a10*/  SHFL.IDX PT, R5, R17, 0x2, 0x181f ;  /* 0x00581f0011057f89 */ /* 0x00066200000e0000 */
[----:B------:R-:W-:Y:S02]  /*1a20*/  BSSY B0, `(.L_x_996) ;  /* 0x000000e000007945 */ /* 0x000fe40003800000 */
[----:B------:R-:W-:Y:S01]  /*1a30*/  ISETP.GE.AND P1, PT, R0, UR4, PT ;  /* 0x0000000400007c0c */ /* 0x000fe2000bf26270 */
[----:B----4-:R3:W4:-:S12]  /*1a40*/  SHFL.IDX PT, R4, R18, 0x2, 0x181f ;  /* 0x00581f0012047f89 */ /* 0x01071800000e0000 */
[----:B------:R-:W-:Y:S05]  /*1a50*/  @P1 BRA `(.L_x_997) ;  /* 0x000000a000001947 */ /* 0x000fea0003800000 */
[----:B------:R-:W-:Y:S02]  /*1a60*/  SHF.R.S32.HI R0, RZ, 0x1f, R19 ;  /* 0x0000001fff007819 */ /* 0x000fe40000011413 */
[C---:B----4-:R-:W-:Y:S02]  /*1a70*/  LEA R6, P1, R15.reuse, R4, 0x1 ;  /* 0x000000040f067211 */ /* 0x050fe400078208ff */
        /* <DEDUP_REMOVED lines=8> */
.L_x_997:
[----:B------:R-:W-:Y:S05]  /*1b00*/  BSYNC B0 ;  /* 0x0000000000007941 */ /* 0x000fea0003800000 */
.L_x_996:
[----:B-1----:R-:W-:Y:S01]  /*1b10*/  IADD3 R0, R16, 0x30, RZ ;  /* 0x0000003010007810 */ /* 0x002fe20007ffe0ff */
[----:B------:R1:W2:Y:S01]  /*1b20*/  SHFL.IDX PT, R5, R17, 0x3, 0x181f ;  /* 0x00781f0011057f89 */ /* 0x0002a200000e0000 */
[----:B------:R-:W-:Y:S02]  /*1b30*/  BSSY B0, `(.L_x_998) ;  /* 0x000000e000007945 */ /* 0x000fe40003800000 */
[----:B------:R-:W-:Y:S01]  /*1b40*/  ISETP.GE.AND P1, PT, R0, UR4, PT ;  /* 0x0000000400007c0c */ /* 0x000fe2000bf26270 */
[----:B----4-:R1:W4:-:S12]  /*1b50*/  SHFL.IDX PT, R4, R18, 0x3, 0x181f ;  /* 0x00781f0012047f89 */ /* 0x01031800000e0000 */
[----:B------:R-:W-:Y:S05]  /*1b60*/  @P1 BRA `(.L_x_999) ;  /* 0x000000a000001947 */ /* 0x000fea0003800000 */
[----:B------:R-:W-:Y:S02]  /*1b70*/  SHF.R.S32.HI R0, RZ, 0x1f, R19 ;  /* 0x0000001fff007819 */ /* 0x000fe40000011413 */
[C---:B----4-:R-:W-:Y:S02]  /*1b80*/  LEA R6, P1, R15.reuse, R4, 0x1 ;  /* 0x000000040f067211 */ /* 0x050fe400078208ff */
        /* <DEDUP_REMOVED lines=8> */
.L_x_999:
[----:B------:R-:W-:Y:S05]  /*1c10*/  BSYNC B0 ;  /* 0x0000000000007941 */ /* 0x000fea0003800000 */
.L_x_998:
[----:B--2---:R-:W-:Y:S01]  /*1c20*/  IADD3 R0, R16, 0x40, RZ ;  /* 0x0000004010007810 */ /* 0x004fe20007ffe0ff */
        /* <DEDUP_REMOVED lines=15> */
.L_x_1001:
[----:B------:R-:W-:Y:S05]  /*1d20*/  BSYNC B0 ;  /* 0x0000000000007941 */ /* 0x000fea0003800000 */
.L_x_1000:
        /* <DEDUP_REMOVED lines=16> */
.L_x_1003:
[----:B------:R-:W-:Y:S05]  /*1e30*/  BSYNC B0 ;  /* 0x0000000000007941 */ /* 0x000fea0003800000 */
.L_x_1002:
        /* <DEDUP_REMOVED lines=16> */
.L_x_1005:
[----:B------:R-:W-:Y:S05]  /*1f40*/  BSYNC B0 ;  /* 0x0000000000007941 */ /* 0x000fea0003800000 */
.L_x_1004:
[----:B-1----:R-:W-:Y:S01]  /*1f50*/  IADD3 R0, R16, 0x70, RZ ;  /* 0x0000007010007810 */ /* 0x002fe20007ffe0ff */
[----:B----4-:R-:W1:Y:S01]  /*1f60*/  SHFL.IDX PT, R4, R18, 0x7, 0x181f ;  /* 0x00f81f0012047f89 */ /* 0x010e6200000e0000 */
[----:B------:R-:W-:Y:S01]  /*1f70*/  UMOV UR25, 0x30 ;  /* 0x0000003000197882 */ /* 0x000fe20000000000 */
[----:B------:R-:W-:Y:S01]  /*1f80*/  IMAD.SHL.U32 R243, R14, 0x2, RZ ;  /* 0x000000020ef37824 */ /* 0x000fe200078e00ff */
[----:B------:R-:W-:Y:S01]  /*1f90*/  ISETP.GE.AND P1, PT, R0, UR4, PT ;  /* 0x0000000400007c0c */ /* 0x000fe2000bf26270 */
[----:B------:R-:W4:Y:S01]  /*1fa0*/  SHFL.IDX PT, R5, R17, 0x7, 0x181f ;  /* 0x00f81f0011057f89 */ /* 0x000f2200000e0000 */
[----:B------:R-:W-:Y:S01]  /*1fb0*/  UIMAD UR24, UR13, -0x30, UR25 ;  /* 0xffffffd00d1878a4 */ /* 0x000fe2000f8e0219 */
[----:B------:R-:W-:Y:S01]  /*1fc0*/  IMAD.MOV.U32 R124, RZ, RZ, R32 ;  /* 0x000000ffff7c7224 */ /* 0x000fe200078e0020 */
[----:B------:R-:W-:Y:S01]  /*1fd0*/  ULDC.64 UR4, c[0x0][0x1e0] ;  /* 0x0000780000047ab9 */ /* 0x000fe20000000a00 */
[----:B------:R-:W-:Y:S01]  /*1fe0*/  IMAD.MOV.U32 R125, RZ, RZ, R33 ;  /* 0x000000ffff7d7224 */ /* 0x000fe200078e0021 */
[----:B------:R-:W-:Y:S01]  /*1ff0*/  UIMAD.WIDE.U32 UR28, UR25, UR4, URZ ;  /* 0x00000004191c72a5 */ /* 0x000fe2000f8e003f */
[----:B------:R-:W-:Y:S01]  /*2000*/  IMAD.MOV.U32 R124, RZ, RZ, R30 ;  /* 0x000000ffff7c7224 */ /* 0x000fe200078e001e */
[----:B------:R-:W-:Y:S01]  /*2010*/  UIMAD UR25, UR25, UR5, URZ ;  /* 0x00000005191972a4 */ /* 0x000fe2000f8e023f */
[----:B------:R-:W-:Y:S01]  /*2020*/  IMAD.U32 R119, RZ, RZ, UR24 ;  /* 0x00000018ff777e24 */ /* 0x000fe2000f8e00ff */
[----:B------:R-:W-:Y:S01]  /*2030*/  UIADD3 UR14, UR13, -0x1, URZ ;  /* 0xffffffff0d0e7890 */ /* 0x000fe2000fffe03f */
[----:B------:R-:W-:Y:S01]  /*2040*/  SHF.R.S32.HI R11, RZ, 0x4, R27 ;  /* 0x00000004ff0b7819 */ /* 0x000fe2000001141b */
[----:B------:R-:W-:Y:S01]  /*2050*/  UIADD3 UR25, UR29, UR25, URZ ;  /* 0x000000191d197290 */ /* 0x000fe2000fffe03f */
[----:B------:R-:W-:Y:S01]  /*2060*/  @!P1 SHF.R.S32.HI R0, RZ, 0x1f, R19 ;  /* 0x0000001fff009819 */ /* 0x000fe20000011413 */
[----:B------:R-:W-:Y:S01]  /*2070*/  IMAD.U32 R8, RZ, RZ, UR28 ;  /* 0x0000001cff087e24 */ /* 0x000fe2000f8e00ff */
[----:B------:R-:W-:Y:S01]  /*2080*/  IADD3 R24, R119, UR9, -R20 ;  /* 0x0000000977187c10 */ /* 0x000fe2000fffe814 */
[----:B------:R-:W-:Y:S01]  /*2090*/  USHF.R.S32.HI UR11, URZ, 0x1f, UR14 ;  /* 0x0000001f3f0b7899 */ /* 0x000fe2000801140e */
[----:B------:R-:W-:Y:S01]  /*20a0*/  @!P1 LEA.HI R0, R0, R19, RZ, 0x3 ;  /* 0x0000001300009211 */ /* 0x000fe200078f18ff */
[----:B------:R-:W-:Y:S01]  /*20b0*/  UIMAD UR6, UR25, UR14, URZ ;  /* 0x0000000e190672a4 */ /* 0x000fe2000f8e023f */
[----:B------:R-:W-:Y:S01]  /*20c0*/  ISETP.GE.AND P5, PT, R24, 0x11, PT ;  /* 0x000000111800780c */ /* 0x000fe20003fa6270 */
[----:B------:R-:W-:Y:S01]  /*20d0*/  IMAD.MOV.U32 R118, RZ, RZ, R8 ;  /* 0x000000ffff767224 */ /* 0x000fe200078e0008 */
[C---:B-1----:R-:W-:Y:S01]  /*20e0*/  @!P1 LEA R6, P2, R15.reuse, R4, 0x1 ;  /* 0x000000040f069211 */ /* 0x042fe200078408ff */
[----:B------:R-:W-:Y:S01]  /*20f0*/  UIMAD UR6, UR11, UR28, UR6 ;  /* 0x0000001c0b0672a4 */ /* 0x000fe2000f8e0206 */
[----:B------:R-:W-:Y:S01]  /*2100*/  @!P1 LOP3.LUT R0, R0, 0xfffffff8, RZ, 0xc0, !PT ;  /* 0xfffffff800009812 */ /* 0x000fe200078ec0ff */
[----:B------:R-:W-:Y:S01]  /*2110*/  IMAD.U32 R9, RZ, RZ, UR29 ;  /* 0x0000001dff097e24 */ /* 0x000fe2000f8e00ff */
[----:B----4-:R-:W-:Y:S01]  /*2120*/  @!P1 LEA.HI.X R7, R15, R5, R13, 0x1, P2 ;  /* 0x000000050f079211 */ /* 0x010fe200010f0c0d */
[----:B------:R-:W-:Y:S01]  /*2130*/  UIMAD.WIDE.U32 UR18, UR4, 0x20, URZ ;  /* 0x00000020041278a5 */ /* 0x000fe2000f8e003f */
[----:B------:R-:W-:Y:S01]  /*2140*/  ISETP.GE.AND P2, PT, R24, 0x21, PT ;  /* 0x000000211800780c */ /* 0x000fe20003f46270 */
[----:B------:R-:W-:Y:S01]  /*2150*/  @!P1 IMAD.WIDE R4, R0, 0x2, R4 ;  /* 0x0000000200049825 */ /* 0x000fe200078e0204 */
[----:B------:R-:W-:Y:S01]  /*2160*/  USHF.L.U32 UR10, UR5, 0x5, URZ ;  /* 0x00000005050a7899 */ /* 0x000fe2000800063f */
[----:B------:R-:W-:Y:S01]  /*2170*/  @!PT LDS RZ, [RZ] ;  /* 0x00000000fffff984 */ /* 0x000fe20000000800 */
[----:B------:R1:W-:Y:S01]  /*2180*/  @!P1 LDGSTS.E.BYPASS.LTC128B.128 [R243+0xb880], [R6.64], !P6 ;  /* 0x0b88000006f39fae */ /* 0x0003e2000f101d54 */
[----:B------:R-:W-:Y:S01]  /*2190*/  ISETP.GE.AND P6, PT, R24, 0x1, PT ;  /* 0x000000011800780c */ /* 0x000fe20003fc6270 */
[----:B------:R-:W-:Y:S01]  /*21a0*/  IMAD.U32 R9, RZ, RZ, UR5 ;  /* 0x00000005ff097e24 */ /* 0x000fe2000f8e00ff */
[----:B------:R-:W-:Y:S01]  /*21b0*/  UIADD3 UR10, UR19, UR10, URZ ;  /* 0x0000000a130a7290 */ /* 0x000fe2000fffe03f */
[----:B------:R4:W-:Y:S01]  /*21c0*/  @!P1 LDGSTS.E.BYPASS.LTC128B.128 [R243+0xf880], [R4.64], !P0 ;  /* 0x0f88000004f39fae */ /* 0x0009e2000c101d54 */
[----:B------:R-:W-:Y:S01]  /*21d0*/  LEA.HI R12, R27, R11, RZ, 0x1 ;  /* 0x0000000b1b0c7211 */ /* 0x000fe200078f08ff */
[----:B------:R-:W-:Y:S01]  /*21e0*/  IMAD.MOV.U32 R72, RZ, RZ, R28 ;  /* 0x000000ffff487224 */ /* 0x000fe200078e001c */
[----:B------:R-:W-:Y:S01]  /*21f0*/  LEA.HI R121, R122, R123, RZ, 0x5 ;  /* 0x0000007b7a797211 */ /* 0x000fe200078f28ff */
[----:B------:R-:W0:Y:S01]  /*2200*/  LDGDEPBAR ;  /* 0x00000000000079af */ /* 0x000e220000000000 */
[----:B------:R-:W-:Y:S01]  /*2210*/  IMAD.MOV.U32 R73, RZ, RZ, R29 ;  /* 0x000000ffff497224 */ /* 0x000fe200078e001d */
[----:B------:R-:W-:Y:S01]  /*2220*/  UISETP.GT.AND UP0, UPT, UR14, UR8, UPT ;  /* 0x000000080e00728c */ /* 0x000fe2000bf04270 */
[----:B------:R-:W-:Y:S01]  /*2230*/  SHF.R.S32.HI R120, RZ, 0x5, R121 ;  /* 0x00000005ff787819 */ /* 0x000fe20000011479 */
[----:B------:R-:W-:Y:S01]  /*2240*/  IMAD.MOV.U32 R72, RZ, RZ, R74 ;  /* 0x000000ffff487224 */ /* 0x000fe200078e004a */
[----:B------:R-:W-:Y:S04]  /*2250*/  STL.64 [R1+0x30], R124 ;  /* 0x0000307c01007387 */ /* 0x000fe80000100a00 */
[----:B------:R-:W-:Y:S01]  /*2260*/  STL.64 [R1+0x20], R72 ;  /* 0x0000204801007387 */ /* 0x000fe20000100a00 */
[----:B-1----:R-:W-:-:S02]  /*2270*/  IMAD.U32 R6, RZ, RZ, UR4 ;  /* 0x00000004ff067e24 */ /* 0x002fc4000f8e00ff */
[----:B----4-:R-:W-:-:S05]  /*2280*/  IMAD.WIDE.U32 R4, R118, UR14, R124 ;  /* 0x0000000e76047c25 */ /* 0x010fca000f8e007c */
[----:B------:R-:W-:Y:S01]  /*2290*/  IADD3 R0, R5, UR6, RZ ;  /* 0x0000000605007c10 */ /* 0x000fe2000fffe0ff */
[----:B------:R-:W-:Y:S01]  /*22a0*/  ULDC.64 UR6, c[0x0][0x208] ;  /* 0x0000820000067ab9 */ /* 0x000fe20000000a00 */
[----:B------:R-:W-:Y:S01]  /*22b0*/  BAR.SYNC.DEFER_BLOCKING 0x0 ;  /* 0x0000000000007b1d */ /* 0x000fe20000010000 */
[----:B------:R-:W-:Y:S01]  /*22c0*/  @P5 LEA R7, P0, R6, R4, 0x4 ;  /* 0x0000000406075211 */ /* 0x000fe200078020ff */
[----:B------:R-:W-:Y:S01]  /*22d0*/  UIMAD UR11, UR11, UR6, URZ ;  /* 0x000000060b0b72a4 */ /* 0x000fe2000f8e023f */
[----:B------:R-:W-:Y:S01]  /*22e0*/  @P6 LEA R8, P1, R4, c[0x0][0x1c8], 0x1 ;  /* 0x0000720004086a11 */ /* 0x000fe200078208ff */
[----:B------:R-:W-:Y:S01]  /*22f0*/  UIMAD.WIDE.U32 UR26, UR14, UR6, URZ ;  /* 0x000000060e1a72a5 */ /* 0x000fe2000f8e003f */
[----:B------:R-:W-:Y:S01]  /*2300*/  @P5 LEA.HI.X R10, R6, R0, R9, 0x4, P0 ;  /* 0x00000000060a5211 */ /* 0x000fe200000f2409 */
[----:B------:R-:W-:Y:S01]  /*2310*/  UIMAD UR11, UR14, UR7, UR11 ;  /* 0x000000070e0b72a4 */ /* 0x000fe2000f8e020b */
[C---:B------:R-:W-:Y:S01]  /*2320*/  @P2 IADD3 R5, P0, R4.reuse, UR18, RZ ;  /* 0x0000001204052c10 */ /* 0x040fe2000ff1e0ff */
[----:B------:R-:W-:Y:S01]  /*2330*/  USHF.L.U32 UR12, UR6, 0x5, URZ ;  /* 0x00000005060c7899 */ /* 0x000fe2000800063f */
[----:B------:R-:W-:-:S02]  /*2340*/  @P6 LEA.HI.X R9, R4, c[0x0][0x1cc], R0, 0x1, P1 ;  /* 0x0000730004096a11 */ /* 0x000fc400008f0c00 */
[----:B------:R-:W-:Y:S02]  /*2350*/  @P5 LEA R6, P1, R7, c[0x0][0x1c8], 0x1 ;  /* 0x0000720007065a11 */ /* 0x000fe400078208ff */
[----:B------:R-:W-:Y:S02]  /*2360*/  @P2 IADD3.X R0, R0, UR10, RZ, P0, !PT ;  /* 0x0000000a00002c10 */ /* 0x000fe400087fe4ff */
[----:B------:R-:W-:Y:S02]  /*2370*/  @P2 LEA R4, P0, R5, c[0x0][0x1c8], 0x1 ;  /* 0x0000720005042a11 */ /* 0x000fe400078008ff */
[----:B------:R-:W-:Y:S02]  /*2380*/  @P5 LEA.HI.X R7, R7, c[0x0][0x1cc], R10, 0x1, P1 ;  /* 0x0000730007075a11 */ /* 0x000fe400008f0c0a */
[----:B------:R-:W-:Y:S01]  /*2390*/  @P2 LEA.HI.X R5, R5, c[0x0][0x1cc], R0, 0x1, P0 ;  /* 0x0000730005052a11 */ /* 0x000fe200000f0c00 */
[----:B------:R-:W-:Y:S01]  /*23a0*/  IMAD.SHL.U32 R0, R25, 0x40, RZ ;  /* 0x0000004019007824 */ /* 0x000fe200078e00ff */
[----:B------:R-:W-:-:S02]  /*23b0*/  LOP3.LUT R10, R12, 0xfffffffe, RZ, 0xc0, !PT ;  /* 0xfffffffe0c0a7812 */ /* 0x000fc400078ec0ff */
[----:B------:R-:W-:Y:S01]  /*23c0*/  LOP3.LUT P0, RZ, R25, 0x2, RZ, 0xc0, !PT ;  /* 0x0000000219ff7812 */ /* 0x000fe2000780c0ff */
[----:B------:R-:W-:Y:S01]  /*23d0*/  @!PT LDS RZ, [RZ] ;  /* 0x00000000fffff984 */ /* 0x000fe20000000800 */
[----:B------:R-:W-:Y:S01]  /*23e0*/  @!PT LDS RZ, [RZ] ;  /* 0x00000000fffff984 */ /* 0x000fe20000000800 */
[----:B------:R-:W-:Y:S01]  /*23f0*/  @!PT LDS RZ, [RZ] ;  /* 0x00000000fffff984 */ /* 0x000fe20000000800 */
[----:B------:R1:W-:Y:S01]  /*2400*/  @P6 LDGSTS.E.BYPASS.LTC128B.128 [R243+0x5080], [R8.64], !P4 ;  /* 0x0508000008f36fae */ /* 0x0003e2000e101d54 */
[----:B------:R-:W-:Y:S01]  /*2410*/  LOP3.LUT R0, R0, 0x1c0, RZ, 0xc0, !PT ;  /* 0x000001c000007812 */ /* 0x000fe200078ec0ff */
[----:B------:R-:W-:Y:S01]  /*2420*/  IMAD.IADD R10, R11, 0x1, -R10 ;  /* 0x000000010b0a7824 */ /* 0x000fe200078e0a0a */
[C---:B------:R-:W-:Y:S01]  /*2430*/  ISETP.LT.OR P1, PT, R24.reuse, 0x1, P4 ;  /* 0x000000011800780c */ /* 0x040fe20002721670 */
[----:B------:R1:W-:Y:S01]  /*2440*/  @P6 LDGSTS.E.BYPASS.LTC128B.128 [R243+0x6880], [R8.64+0x80], !P3 ;  /* 0x0688008008f36fae */ /* 0x0003e2000d901d54 */
[----:B------:R-:W-:-:S03]  /*2450*/  ISETP.LT.OR P6, PT, R24, 0x1, P3 ;  /* 0x000000011800780c */ /* 0x000fc60001fc1670 */
[----:B------:R4:W-:Y:S04]  /*2460*/  @P5 LDGSTS.E.BYPASS.LTC128B.128 [R243+0x5880], [R6.64], !P4 ;  /* 0x0588000006f35fae */ /* 0x0009e8000e101d54 */
[----:B------:R4:W-:Y:S04]  /*2470*/  @P5 LDGSTS.E.BYPASS.LTC128B.128 [R243+0x7080], [R6.64+0x80], !P3 ;  /* 0x0708008006f35fae */ /* 0x0009e8000d901d54 */
[----:B------:R5:W-:Y:S04]  /*2480*/  @P2 LDGSTS.E.BYPASS.LTC128B.128 [R243+0x6080], [R4.64], !P4 ;  /* 0x0608000004f32fae */ /* 0x000be8000e101d54 */
[----:B------:R5:W-:Y:S04]  /*2490*/  @P2 LDGSTS.E.BYPASS.LTC128B.128 [R243+0x7880], [R4.64+0x80], !P3 ;  /* 0x0788008004f32fae */ /* 0x000be8000d901d54 */
[----:B------:R-:W0:Y:S01]  /*24a0*/  LDGDEPBAR ;  /* 0x00000000000079af */ /* 0x000e220000000000 */
[----:B----4-:R-:W-:-:S02]  /*24b0*/  IMAD.SHL.U32 R6, R23, 0x40, RZ ;  /* 0x0000004017067824 */ /* 0x010fc400078e00ff */
[----:B------:R-:W-:-:S05]  /*24c0*/  IMAD.SHL.U32 R7, R20, 0x8, RZ ;  /* 0x0000000814077824 */ /* 0x000fca00078e00ff */
[----:B------:R-:W-:Y:S01]  /*24d0*/  LOP3.LUT R7, R0, 0x8, R7, 0xf8, !PT ;  /* 0x0000000800077812 */ /* 0x000fe200078ef807 */
[----:B-----5:R-:W-:Y:S01]  /*24e0*/  IMAD.SHL.U32 R5, R26, 0x40, RZ ;  /* 0x000000401a057824 */ /* 0x020fe200078e00ff */
[----:B------:R-:W-:-:S04]  /*24f0*/  DEPBAR.LE SB0, 0x1 ;  /* 0x000080400000791a */ /* 0x000fc80000000000 */
[----:B------:R-:W-:Y:S01]  /*2500*/  LOP3.LUT R4, R6, 0x1c0, RZ, 0xc0, !PT ;  /* 0x000001c006047812 */ /* 0x000fe200078ec0ff */
[----:B------:R-:W-:-:S04]  /*2510*/  DEPBAR.LE SB0, 0x0 ;  /* 0x000080000000791a */ /* 0x000fc80000000000 */
[----:B------:R-:W-:Y:S01]  /*2520*/  IMAD.SHL.U32 R6, R10, 0x8, RZ ;  /* 0x000000080a067824 */ /* 0x000fe200078e00ff */
[----:B------:R-:W-:Y:S02]  /*2530*/  LOP3.LUT R117, R5, 0xfffffe00, RZ, 0xc0, !PT ;  /* 0xfffffe0005757812 */ /* 0x000fe400078ec0ff */
[----:B------:R-:W-:Y:S02]  /*2540*/  SHF.R.U32.HI R0, RZ, 0x3, R0 ;  /* 0x00000003ff007819 */ /* 0x000fe40000011600 */
[----:B------:R-:W-:Y:S02]  /*2550*/  LOP3.LUT R5, R4, 0x8, R6, 0xf8, !PT ;  /* 0x0000000804057812 */ /* 0x000fe400078ef806 */
[----:B------:R-:W-:Y:S02]  /*2560*/  SHF.R.U32.HI R4, RZ, 0x3, R4 ;  /* 0x00000003ff047819 */ /* 0x000fe40000011604 */
[----:B------:R-:W-:Y:S02]  /*2570*/  LOP3.LUT R0, R7, R0, RZ, 0x3c, !PT ;  /* 0x0000000007007212 */ /* 0x000fe400078e3cff */
[----:B------:R-:W-:Y:S01]  /*2580*/  LOP3.LUT R116, R5, R4, RZ, 0x3c, !PT ;  /* 0x0000000405747212 */ /* 0x000fe200078e3cff */
[----:B------:R-:W-:-:S02]  /*2590*/  IMAD R4, R120, 0x400, R117 ;  /* 0x0000040078047824 */ /* 0x000fc400078e0275 */
[----:B------:R-:W-:Y:S02]  /*25a0*/  IMAD R0, R10, 0x200, R0 ;  /* 0x000002000a007824 */ /* 0x000fe400078e0200 */
[----:B------:R-:W-:Y:S02]  /*25b0*/  IMAD.IADD R4, R116, 0x1, R4 ;  /* 0x0000000174047824 */ /* 0x000fe400078e0204 */
[----:B------:R-:W-:Y:S01]  /*25c0*/  IMAD.SHL.U32 R224, R0, 0x2, RZ ;  /* 0x0000000200e07824 */ /* 0x000fe200078e00ff */
[----:B------:R-:W-:Y:S01]  /*25d0*/  BAR.SYNC.DEFER_BLOCKING 0x0 ;  /* 0x0000000000007b1d */ /* 0x000fe20000010000 */
[----:B------:R-:W-:-:S03]  /*25e0*/  IMAD.SHL.U32 R231, R4, 0x2, RZ ;  /* 0x0000000204e77824 */ /* 0x000fc600078e00ff */
[C---:B------:R-:W-:Y:S01]  /*25f0*/  IADD3 R0, R224.reuse, 0x5080, RZ ;  /* 0x00005080e0007810 */ /* 0x040fe20007ffe0ff */
[C-C-:B------:R-:W-:Y:S01]  /*2600*/  IMAD R233, R3.reuse, 0x2, R231.reuse ;  /* 0x0000000203e97824 */ /* 0x140fe200078e02e7 */
[----:B------:R-:W-:Y:S01]  /*2610*/  IADD3 R235, R224, 0x50a0, RZ ;  /* 0x000050a0e0eb7810 */ /* 0x000fe20007ffe0ff */
[----:B------:R-:W-:Y:S01]  /*2620*/  IMAD R232, R2, 0x2, R231 ;  /* 0x0000000202e87824 */ /* 0x000fe200078e02e7 */
[----:B------:R-:W-:Y:S01]  /*2630*/  @P0 IADD3 R235, R0, -0x20, RZ ;  /* 0xffffffe000eb0810 */ /* 0x000fe20007ffe0ff */
[----:B------:R-:W-:Y:S02]  /*2640*/  IMAD R234, R2, 0x2, R233 ;  /* 0x0000000202ea7824 */ /* 0x000fe400078e02e9 */
[----:B------:R-:W-:Y:S01]  /*2650*/  IMAD R236, R3, 0x2, R232 ;  /* 0x0000000203ec7824 */ /* 0x000fe200078e02e8 */
[C---:B------:R-:W-:Y:S02]  /*2660*/  IADD3 R241, R235.reuse, 0x800, RZ ;  /* 0x00000800ebf17810 */ /* 0x040fe40007ffe0ff */
[----:B------:R-:W-:-:S02]  /*2670*/  IADD3 R240, R235, 0x1000, RZ ;  /* 0x00001000ebf07810 */ /* 0x000fc40007ffe0ff */
[C---:B------:R-:W-:Y:S02]  /*2680*/  IADD3 R239, R235.reuse, 0x1800, RZ ;  /* 0x00001800ebef7810 */ /* 0x040fe40007ffe0ff */
[C---:B------:R-:W-:Y:S02]  /*2690*/  IADD3 R238, R235.reuse, 0x2000, RZ ;  /* 0x00002000ebee7810 */ /* 0x040fe40007ffe0ff */
[----:B------:R-:W-:Y:S01]  /*26a0*/  IADD3 R237, R235, 0x2800, RZ ;  /* 0x00002800ebed7810 */ /* 0x000fe20007ffe0ff */
[----:B-1----:R-:W-:Y:S04]  /*26b0*/  LDSM.16.M88.4 R8, [R231+0x8080] ;  /* 0x00808000e708783b */ /* 0x002fe80000000200 */
[----:B------:R-:W-:Y:S04]  /*26c0*/  LDSM.16.M88.4 R4, [R231+0xa080] ;  /* 0x00a08000e704783b */ /* 0x000fe80000000200 */
[----:B--23--:R-:W1:Y:S04]  /*26d0*/  LDSM.16.M88.4 R16, [R224+0x5880] ;  /* 0x00588000e010783b */ /* 0x00ce680000000200 */
[----:B------:R-:W2:Y:S04]  /*26e0*/  LDSM.16.M88.4 R12, [R224+0x5080] ;  /* 0x00508000e00c783b */ /* 0x000ea80000000200 */
[----:B------:R-:W3:Y:S04]  /*26f0*/  LDSM.16.M88.4 R20, [R224+0x6080] ;  /* 0x00608000e014783b */ /* 0x000ee80000000200 */
[----:B------:R-:W-:Y:S04]  /*2700*/  LDSM.16.M88.4 R36, [R235] ;  /* 0x00000000eb24783b */ /* 0x000fe80000000200 */
[----:B------:R-:W-:Y:S04]  /*2710*/  LDSM.16.M88.4 R48, [R235+0x1000] ;  /* 0x00100000eb30783b */ /* 0x000fe80000000200 */
[----:B------:R-:W-:Y:S01]  /*2720*/  LDSM.16.M88.4 R40, [R235+0x800] ;  /* 0x00080000eb28783b */ /* 0x000fe20000000200 */
[-C--:B-1----:R-:W-:Y:S08]  /*2730*/  HMMA.16816.F32 R64, R8, R16.reuse, RZ ;  /* 0x000000100840723c */ /* 0x082ff000000018ff */
[----:B------:R-:W-:Y:S07]  /*2740*/  HMMA.16816.F32 R44, R4, R16, RZ ;  /* 0x00000010042c723c */ /* 0x000fee00000018ff */
[----:B------:R-:W-:Y:S01]  /*2750*/  IMAD.U32 R16, RZ, RZ, UR26 ;  /* 0x0000001aff107e24 */ /* 0x000fe2000f8e00ff */
[----:B--2---:R-:W-:Y:S01]  /*2760*/  HMMA.16816.F32 R68, R8, R12, RZ ;  /* 0x0000000c0844723c */ /* 0x004fe200000018ff */
[----:B------:R-:W-:Y:S01]  /*2770*/  UIADD3 UR26, UR27, UR11, URZ ;  /* 0x0000000b1b1a7290 */ /* 0x000fe2000fffe03f */
[----:B------:R-:W-:-:S02]  /*2780*/  IMAD.U32 R17, RZ, RZ, UR27 ;  /* 0x0000001bff117e24 */ /* 0x000fc4000f8e00ff */
[----:B------:R-:W-:Y:S02]  /*2790*/  UMOV UR11, 0x5 ;  /* 0x00000005000b7882 */ /* 0x000fe40000000000 */
[----:B------:R-:W-:Y:S02]  /*27a0*/  UIMAD UR26, UR26, 0x30, URZ ;  /* 0x000000301a1a78a4 */ /* 0x000fe4000f8e023f */
[----:B------:R-:W-:Y:S01]  /*27b0*/  HMMA.16816.F32 R32, R4, R12, RZ ;  /* 0x0000000c0420723c */ /* 0x000fe200000018ff */
[----:B------:R-:W-:-:S07]  /*27c0*/  USHF.L.U64.HI UR11, UR6, UR11, UR7 ;  /* 0x0000000b060b7299 */ /* 0x000fce0008010207 */
[-C--:B------:R-:W-:Y:S08]  /*27d0*/  HMMA.16816.F32 R56, R4, R14.reuse, RZ ;  /* 0x0000000e0438723c */ /* 0x080ff000000018ff */
[----:B------:R-:W-:Y:S01]  /*27e0*/  HMMA.16816.F32 R88, R8, R14, RZ ;  /* 0x0000000e0858723c */ /* 0x000fe200000018ff */
[----:B------:R-:W1:Y:S07]  /*27f0*/  LDSM.16.M88.4 R12, [R233+0xa080] ;  /* 0x00a08000e90c783b */ /* 0x000e6e0000000200 */
[C---:B------:R-:W-:Y:S08]  /*2800*/  HMMA.16816.F32 R52, R4.reuse, R18, RZ ;  /* 0x000000120434723c */ /* 0x040ff000000018ff */
[C---:B---3--:R-:W-:Y:S08]  /*2810*/  HMMA.16816.F32 R28, R4.reuse, R20, RZ ;  /* 0x00000014041c723c */ /* 0x048ff000000018ff */
[----:B------:R-:W-:Y:S07]  /*2820*/  HMMA.16816.F32 R60, R4, R22, RZ ;  /* 0x00000016043c723c */ /* 0x000fee00000018ff */
[----:B------:R-:W-:Y:S01]  /*2830*/  IMAD.WIDE.U32 R6, R16, 0x30, R72 ;  /* 0x0000003010067825 */ /* 0x000fe200078e0048 */
[----:B------:R-:W-:Y:S01]  /*2840*/  HMMA.16816.F32 R92, R8, R18, RZ ;  /* 0x00000012085c723c */ /* 0x000fe200000018ff */
[----:B------:R-:W2:Y:S03]  /*2850*/  LDSM.16.M88.4 R16, [R233+0x8080] ;  /* 0x00808000e910783b */ /* 0x000ea60000000200 */
[----:B------:R-:W-:-:S02]  /*2860*/  LEA R4, P0, R6, c[0x0][0x1f8], 0x1 ;  /* 0x00007e0006047a11 */ /* 0x000fc400078008ff */
[----:B------:R-:W-:Y:S02]  /*2870*/  IADD3 R0, R7, UR26, RZ ;  /* 0x0000001a07007c10 */ /* 0x000fe4000fffe0ff */
[C---:B------:R-:W-:Y:S02]  /*2880*/  HMMA.16816.F32 R80, R8.reuse, R20, RZ ;  /* 0x000000140850723c */ /* 0x040fe400000018ff */
[----:B------:R-:W-:Y:S01]  /*2890*/  LEA.HI.X R5, R6, c[0x0][0x1fc], R0, 0x1, P0 ;  /* 0x00007f0006057a11 */ /* 0x000fe200000f0c00 */
[----:B------:R-:W-:Y:S01]  /*28a0*/  IMAD.U32 R0, RZ, RZ, UR12 ;  /* 0x0000000cff007e24 */ /* 0x000fe2000f8e00ff */
[----:B------:R-:W-:Y:S02]  /*28b0*/  IADD3 R6, P2, R4, UR12, RZ ;  /* 0x0000000c04067c10 */ /* 0x000fe4000ff5e0ff */
[----:B------:R-:W-:Y:S01]  /*28c0*/  ISETP.LT.OR P0, PT, R24, 0x11, P4 ;  /* 0x000000111800780c */ /* 0x000fe20002701670 */
[----:B------:R-:W-:Y:S01]  /*28d0*/  @!PT LDS RZ, [RZ] ;  /* 0x00000000fffff984 */ /* 0x000fe20000000800 */
[----:B------:R-:W-:Y:S01]  /*28e0*/  @!PT LDS RZ, [RZ] ;  /* 0x00000000fffff984 */ /* 0x000fe20000000800 */
[----:B------:R-:W-:Y:S01]  /*28f0*/  @!PT LDS RZ, [RZ] ;  /* 0x00000000fffff984 */ /* 0x000fe20000000800 */
[----:B------:R3:W-:Y:S01]  /*2900*/  LDGSTS.E.BYPASS.LTC128B.128 [R243+0x2080], [R4.64], !P1 ;  /* 0x0208000004f37fae */ /* 0x0007e2000c901d54 */
[----:B------:R-:W-:Y:S01]  /*2910*/  HMMA.16816.F32 R20, R8, R22, RZ ;  /* 0x000000160814723c */ /* 0x000fe200000018ff */
[----:B------:R-:W-:-:S02]  /*2920*/  IADD3.X R7, R5, UR11, RZ, P2, !PT ;  /* 0x0000000b05077c10 */ /* 0x000fc400097fe4ff */
[----:B------:R3:W-:Y:S01]  /*2930*/  LDGSTS.E.BYPASS.LTC128B.128 [R243+0x3880], [R4.64+0x80], !P6 ;  /* 0x0388008004f37fae */ /* 0x0007e2000f101d54 */
[----:B------:R-:W-:Y:S02]  /*2940*/  ISETP.LT.OR P6, PT, R24, 0x11, P3 ;  /* 0x000000111800780c */ /* 0x000fe40001fc1670 */
[----:B------:R-:W-:Y:S02]  /*2950*/  LOP3.LUT P1, RZ, R25, 0x4, RZ, 0xc0, !PT ;  /* 0x0000000419ff7812 */ /* 0x000fe4000782c0ff */
[----:B------:R-:W-:Y:S01]  /*2960*/  IADD3 R8, P5, P2, R0, 0x80, R4 ;  /* 0x0000008000087810 */ /* 0x000fe20007abe004 */
[----:B------:R-:W-:Y:S01]  /*2970*/  IMAD.MOV.U32 R0, RZ, RZ, 0x40 ;  /* 0x00000040ff007424 */ /* 0x000fe200078e00ff */
[----:B-1----:R-:W-:Y:S01]  /*2980*/  HMMA.16816.F32 R104, R12, R36, R32 ;  /* 0x000000240c68723c */ /* 0x002fe20000001820 */
[----:B------:R1:W-:Y:S01]  /*2990*/  LDGSTS.E.BYPASS.LTC128B.128 [R243+0x2880], [R6.64], !P0 ;  /* 0x0288000006f37fae */ /* 0x0003e2000c101d54 */
[----:B------:R-:W-:Y:S02]  /*29a0*/  IADD3.X R9, RZ, UR11, R5, P5, P2 ;  /* 0x0000000bff097c10 */ /* 0x000fe4000afe4405 */
[----:B------:R-:W-:-:S02]  /*29b0*/  ISETP.LT.OR P5, PT, R24, 0x21, P4 ;  /* 0x000000211800780c */ /* 0x000fc400027a1670 */
[----:B------:R-:W-:Y:S01]  /*29c0*/  ISETP.LT.OR P2, PT, R24, 0x21, P3 ;  /* 0x000000211800780c */ /* 0x000fe20001f41670 */
[----:B------:R4:W-:Y:S01]  /*29d0*/  LDGSTS.E.BYPASS.LTC128B.128 [R243+0x4080], [R8.64], !P6 ;  /* 0x0408000008f37fae */ /* 0x0009e2000f101d54 */
[----:B------:R-:W-:Y:S01]  /*29e0*/  SEL R0, R0, 0xffffffc0, !P1 ;  /* 0xffffffc000007807 */ /* 0x000fe20004800000 */
[C---:B------:R-:W-:Y:S04]  /*29f0*/  HMMA.16816.F32 R96, R12.reuse, R48, R28 ;  /* 0x000000300c60723c */ /* 0x040fe8000000181c */
[----:B------:R-:W-:Y:S02]  /*2a00*/  IMAD.IADD R230, R224, 0x1, R0 ;  /* 0x00000001e0e67824 */ /* 0x000fe400078e0200 */
[----:B------:R-:W-:Y:S01]  /*2a10*/  IMAD.IADD R229, R0, 0x1, R235 ;  /* 0x0000000100e57824 */ /* 0x000fe200078e02eb */
[----:B------:R-:W-:Y:S01]  /*2a20*/  LOP3.LUT R0, R116, R117, RZ, 0xfc, !PT ;  /* 0x0000007574007212 */ /* 0x000fe200078efcff */
[----:B------:R-:W-:Y:S01]  /*2a30*/  HMMA.16816.F32 R100, R12, R40, R44 ;  /* 0x000000280c64723c */ /* 0x000fe2000000182c */
[----:B---3--:R-:W-:-:S04]  /*2a40*/  IADD3 R4, P0, R6, UR12, RZ ;  /* 0x0000000c06047c10 */ /* 0x008fc8000ff1e0ff */
[----:B------:R-:W-:-:S03]  /*2a50*/  IADD3.X R5, R7, UR11, RZ, P0, !PT ;  /* 0x0000000b07057c10 */ /* 0x000fc600087fe4ff */
[C---:B------:R-:W-:Y:S01]  /*2a60*/  HMMA.16816.F32 R84, R12.reuse, R38, R56 ;  /* 0x000000260c54723c */ /* 0x040fe20000001838 */
[----:B------:R-:W-:Y:S01]  /*2a70*/  PLOP3.LUT P0, PT, PT, PT, UP0, 0x80, 0x0 ;  /* 0x000000000000781c */ /* 0x000fe20003f0f008 */
[----:B------:R1:W-:Y:S04]  /*2a80*/  LDGSTS.E.BYPASS.LTC128B.128 [R243+0x3080], [R4.64], !P5 ;  /* 0x0308000004f37fae */ /* 0x0003e8000e901d54 */
[----:B------:R1:W-:Y:S02]  /*2a90*/  LDGSTS.E.BYPASS.LTC128B.128 [R243+0x4880], [R4.64+0x80], !P2 ;  /* 0x0488008004f37fae */ /* 0x0003e4000d101d54 */
[C---:B------:R-:W-:Y:S02]  /*2aa0*/  HMMA.16816.F32 R76, R12.reuse, R42, R52 ;  /* 0x0000002a0c4c723c */ /* 0x040fe40000001834 */
[----:B----4-:R-:W-:Y:S04]  /*2ab0*/  LDSM.16.M88.4 R8, [R232+0xa080] ;  /* 0x00a08000e808783b */ /* 0x010fe80000000200 */
[----:B------:R-:W3:Y:S02]  /*2ac0*/  LDSM.16.M88.4 R24, [R230+0x5880] ;  /* 0x00588000e618783b */ /* 0x000ee40000000200 */
[----:B------:R-:W-:Y:S02]  /*2ad0*/  HMMA.16816.F32 R72, R12, R50, R60 ;  /* 0x000000320c48723c */ /* 0x000fe4000000183c */
[----:B------:R-:W4:Y:S04]  /*2ae0*/  LDSM.16.M88.4 R28, [R230+0x5080] ;  /* 0x00508000e61c783b */ /* 0x000f280000000200 */
[----:B------:R-:W5:Y:S02]  /*2af0*/  LDSM.16.M88.4 R32, [R230+0x6080] ;  /* 0x00608000e620783b */ /* 0x000f640000000200 */
[C---:B--2---:R-:W-:Y:S02]  /*2b00*/  HMMA.16816.F32 R68, R16.reuse, R36, R68 ;  /* 0x000000241044723c */ /* 0x044fe40000001844 */
[----:B------:R-:W2:Y:S04]  /*2b10*/  LDSM.16.M88.4 R12, [R232+0x8080] ;  /* 0x00808000e80c783b */ /* 0x000ea80000000200 */
[----:B------:R-:W-:Y:S02]  /*2b20*/  LDSM.16.M88.4 R60, [R229+0x800] ;  /* 0x00080000e53c783b */ /* 0x000fe40000000200 */
[C---:B------:R-:W-:Y:S02]  /*2b30*/  HMMA.16816.F32 R64, R16.reuse, R40, R64 ;  /* 0x000000281040723c */ /* 0x040fe40000001840 */
[----:B-1----:R-:W-:Y:S04]  /*2b40*/  LDSM.16.M88.4 R4, [R234+0xa080] ;  /* 0x00a08000ea04783b */ /* 0x002fe80000000200 */
[----:B------:R-:W-:Y:S02]  /*2b50*/  LDSM.16.M88.4 R56, [R229+0x1000] ;  /* 0x00100000e538783b */ /* 0x000fe40000000200 */
[C---:B------:R-:W-:Y:S02]  /*2b60*/  HMMA.16816.F32 R52, R16.reuse, R48, R80 ;  /* 0x000000301034723c */ /* 0x040fe40000001850 */
[----:B------:R-:W0:Y:S06]  /*2b70*/  LDGDEPBAR ;  /* 0x00000000000079af */ /* 0x000e2c0000000000 */
[C---:B------:R-:W-:Y:S01]  /*2b80*/  HMMA.16816.F32 R44, R16.reuse, R38, R88 ;  /* 0x00000026102c723c */ /* 0x040fe20000001858 */
[----:B------:R-:W1:Y:S07]  /*2b90*/  LDSM.16.M88.4 R36, [R229] ;  /* 0x00000000e524783b */ /* 0x000e6e0000000200 */
[C---:B------:R-:W-:Y:S08]  /*2ba0*/  HMMA.16816.F32 R40, R16.reuse, R42, R92 ;  /* 0x0000002a1028723c */ /* 0x040ff0000000185c */
[----:B------:R-:W-:Y:S01]  /*2bb0*/  HMMA.16816.F32 R48, R16, R50, R20 ;  /* 0x000000321030723c */ /* 0x000fe20000001814 */
[----:B------:R-:W1:Y:S04]  /*2bc0*/  LDSM.16.M88.4 R20, [R234+0x8080] ;  /* 0x00808000ea14783b */ /* 0x000e680000000200 */
[----:B------:R-:W-:Y:S03]  /*2bd0*/  LDSM.16.M88.4 R16, [R231+0xe080] ;  /* 0x00e08000e710783b */ /* 0x000fe60000000200 */
[C---:B---3--:R-:W-:Y:S08]  /*2be0*/  HMMA.16816.F32 R88, R8.reuse, R26, R76 ;  /* 0x0000001a0858723c */ /* 0x048ff0000000184c */
[C---:B----4-:R-:W-:Y:S08]  /*2bf0*/  HMMA.16816.F32 R80, R8.reuse, R28, R104 ;  /* 0x0000001c0850723c */ /* 0x050ff00000001868 */
[C---:B------:R-:W-:Y:S08]  /*2c00*/  HMMA.16816.F32 R92, R8.reuse, R24, R100 ;  /* 0x00000018085c723c */ /* 0x040ff00000001864 */
[C---:B-----5:R-:W-:Y:S08]  /*2c10*/  HMMA.16816.F32 R96, R8.reuse, R32, R96 ;  /* 0x000000200860723c */ /* 0x060ff00000001860 */
[C---:B------:R-:W-:Y:S08]  /*2c20*/  HMMA.16816.F32 R84, R8.reuse, R30, R84 ;  /* 0x0000001e0854723c */ /* 0x040ff00000001854 */
[----:B------:R-:W-:Y:S08]  /*2c30*/  HMMA.16816.F32 R76, R8, R34, R72 ;  /* 0x00000022084c723c */ /* 0x000ff00000001848 */
[C---:B--2---:R-:W-:Y:S08]  /*2c40*/  HMMA.16816.F32 R8, R12.reuse, R28, R68 ;  /* 0x0000001c0c08723c */ /* 0x044ff00000001844 */
[C---:B------:R-:W-:Y:S01]  /*2c50*/  HMMA.16816.F32 R68, R12.reuse, R30, R44 ;  /* 0x0000001e0c44723c */ /* 0x040fe2000000182c */
[----:B------:R-:W2:Y:S07]  /*2c60*/  LDSM.16.M88.4 R28, [R224+0x6880] ;  /* 0x00688000e01c783b */ /* 0x000eae0000000200 */
[C---:B------:R-:W-:Y:S08]  /*2c70*/  HMMA.16816.F32 R104, R12.reuse, R24, R64 ;  /* 0x000000180c68723c */ /* 0x040ff00000001840 */
[C---:B------:R-:W-:Y:S01]  /*2c80*/  HMMA.16816.F32 R112, R12.reuse, R26, R40 ;  /* 0x0000001a0c70723c */ /* 0x040fe20000001828 */
[----:B------:R-:W3:Y:S07]  /*2c90*/  LDSM.16.M88.4 R24, [R224+0x7080] ;  /* 0x00708000e018783b */ /* 0x000eee0000000200 */
[C---:B------:R-:W-:Y:S01]  /*2ca0*/  HMMA.16816.F32 R108, R12.reuse, R32, R52 ;  /* 0x000000200c6c723c */ /* 0x040fe20000001834 */
[----:B------:R-:W-:Y:S07]  /*2cb0*/  LDSM.16.M88.4 R52, [R235+0x1800] ;  /* 0x00180000eb34783b */ /* 0x000fee0000000200 */
[----:B------:R-:W-:Y:S01]  /*2cc0*/  HMMA.16816.F32 R44, R12, R34, R48 ;  /* 0x000000220c2c723c */ /* 0x000fe20000001830 */
[----:B------:R-:W4:Y:S04]  /*2cd0*/  LDSM.16.M88.4 R12, [R224+0x7880] ;  /* 0x00788000e00c783b */ /* 0x000f280000000200 */
[----:B------:R-:W-:Y:S03]  /*2ce0*/  LDSM.16.M88.4 R48, [R235+0x2000] ;  /* 0x00200000eb30783b */ /* 0x000fe60000000200 */
[C---:B-1----:R-:W-:Y:S08]  /*2cf0*/  HMMA.16816.F32 R40, R4.reuse, R36, R80 ;  /* 0x000000240428723c */ /* 0x042ff00000001850 */
[C---:B------:R-:W-:Y:S08]  /*2d00*/  HMMA.16816.F32 R64, R4.reuse, R60, R92 ;  /* 0x0000003c0440723c */ /* 0x040ff0000000185c */
[----:B------:R-:W-:Y:S08]  /*2d10*/  HMMA.16816.F32 R32, R4, R38, R84 ;  /* 0x000000260420723c */ /* 0x000ff00000001854 */
[----:B------:R-:W-:Y:S01]  /*2d20*/  HMMA.16816.F32 R92, R20, R36, R8 ;  /* 0x00000024145c723c */ /* 0x000fe20000001808 */
[----:B------:R-:W1:Y:S07]  /*2d30*/  LDSM.16.M88.4 R8, [R231+0xc080] ;  /* 0x00c08000e708783b */ /* 0x000e6e0000000200 */
[C---:B------:R-:W-:Y:S08]  /*2d40*/  HMMA.16816.F32 R72, R4.reuse, R62, R88 ;  /* 0x0000003e0448723c */ /* 0x040ff00000001858 */
[C---:B------:R-:W-:Y:S08]  /*2d50*/  HMMA.16816.F32 R100, R4.reuse, R56, R96 ;  /* 0x000000380464723c */ /* 0x040ff00000001860 */
[----:B------:R-:W-:Y:S01]  /*2d60*/  HMMA.16816.F32 R96, R4, R58, R76 ;  /* 0x0000003a0460723c */ /* 0x000fe2000000184c */
[----:B------:R-:W5:Y:S07]  /*2d70*/  LDSM.16.M88.4 R4, [R233+0xe080] ;  /* 0x00e08000e904783b */ /* 0x000f6e0000000200 */
[C---:B------:R-:W-:Y:S01]  /*2d80*/  HMMA.16816.F32 R84, R20.reuse, R38, R68 ;  /* 0x000000261454723c */ /* 0x040fe20000001844 */
[----:B------:R-:W1:Y:S07]  /*2d90*/  LDSM.16.M88.4 R68, [R235+0x2800] ;  /* 0x00280000eb44783b */ /* 0x000e6e0000000200 */
[C---:B------:R-:W-:Y:S08]  /*2da0*/  HMMA.16816.F32 R88, R20.reuse, R60, R104 ;  /* 0x0000003c1458723c */ /* 0x040ff00000001868 */
[C---:B------:R-:W-:Y:S08]  /*2db0*/  HMMA.16816.F32 R104, R20.reuse, R62, R112 ;  /* 0x0000003e1468723c */ /* 0x040ff00000001870 */
[C---:B------:R-:W-:Y:S08]  /*2dc0*/  HMMA.16816.F32 R108, R20.reuse, R56, R108 ;  /* 0x00000038146c723c */ /* 0x040ff0000000186c */
[----:B------:R-:W-:Y:S01]  /*2dd0*/  HMMA.16816.F32 R80, R20, R58, R44 ;  /* 0x0000003a1450723c */ /* 0x000fe2000000182c */
[----:B------:R-:W1:Y:S07]  /*2de0*/  LDSM.16.M88.4 R20, [R233+0xc080] ;  /* 0x00c08000e914783b */ /* 0x000e6e0000000200 */
[C---:B--2---:R-:W-:Y:S08]  /*2df0*/  HMMA.16816.F32 R76, R16.reuse, R28, R40 ;  /* 0x0000001c104c723c */ /* 0x044ff00000001828 */
[C---:B------:R-:W-:Y:S08]  /*2e00*/  HMMA.16816.F32 R44, R16.reuse, R30, R32 ;  /* 0x0000001e102c723c */ /* 0x040ff00000001820 */
[C---:B---3--:R-:W-:Y:S08]  /*2e10*/  HMMA.16816.F32 R40, R16.reuse, R24, R64 ;  /* 0x000000181028723c */ /* 0x048ff00000001840 */
[C---:B------:R-:W-:Y:S08]  /*2e20*/  HMMA.16816.F32 R36, R16.reuse, R26, R72 ;  /* 0x0000001a1024723c */ /* 0x040ff00000001848 */
[----:B----4-:R-:W-:Y:S08]  /*2e30*/  HMMA.16816.F32 R32, R16, R12, R100 ;  /* 0x0000000c1020723c */ /* 0x010ff00000001864 */
[C---:B-1----:R-:W-:Y:S08]  /*2e40*/  HMMA.16816.F32 R72, R8.reuse, R28, R92 ;  /* 0x0000001c0848723c */ /* 0x042ff0000000185c */
        /* <DEDUP_REMOVED lines=9> */
[C---:B-----5:R-:W-:Y:S01]  /*2ee0*/  HMMA.16816.F32 R108, R4.reuse, R48, R40 ;  /* 0x00000030046c723c */ /* 0x060fe20000001828 */
[----:B------:R-:W1:Y:S07]  /*2ef0*/  LDSM.16.M88.4 R40, [R230+0x6880] ;  /* 0x00688000e628783b */ /* 0x000e6e0000000200 */
[C---:B------:R-:W-:Y:S01]  /*2f00*/  HMMA.16816.F32 R104, R4.reuse, R50, R36 ;  /* 0x000000320468723c */ /* 0x040fe20000001824 */
[----:B------:R-:W2:Y:S07]  /*2f10*/  LDSM.16.M88.4 R36, [R230+0x7080] ;  /* 0x00708000e624783b */ /* 0x000eae0000000200 */
[C---:B------:R-:W-:Y:S01]  /*2f20*/  HMMA.16816.F32 R100, R4.reuse, R68, R32 ;  /* 0x000000440464723c */ /* 0x040fe20000001820 */
        /* <DEDUP_REMOVED lines=9> */
[----:B------:R-:W-:Y:S07]  /*2fc0*/  LDSM.16.M88.4 R28, [R229+0x1800] ;  /* 0x00180000e51c783b */ /* 0x000fee0000000200 */
[C---:B------:R-:W-:Y:S01]  /*2fd0*/  HMMA.16816.F32 R60, R20.reuse, R68, R24 ;  /* 0x00000044143c723c */ /* 0x040fe20000001818 */
[----:B------:R-:W-:Y:S07]  /*2fe0*/  LDSM.16.M88.4 R24, [R229+0x2000] ;  /* 0x00200000e518783b */ /* 0x000fee0000000200 */
[----:B------:R-:W-:Y:S01]  /*2ff0*/  HMMA.16816.F32 R56, R20, R70, R80 ;  /* 0x000000461438723c */ /* 0x000fe20000001850 */
[----:B------:R-:W4:Y:S01]  /*3000*/  LDSM.16.M88.4 R20, [R229+0x2800] ;  /* 0x00280000e514783b */ /* 0x000f220000000200 */
        /* <DEDUP_REMOVED lines=14> */
[C---:B------:R-:W-:Y:S08]  /*30f0*/  HMMA.16816.F32 R80, R4.reuse, R28, R80 ;  /* 0x0000001c0450723c */ /* 0x040ff00000001850 */
[----:B------:R-:W-:Y:S08]  /*3100*/  HMMA.16816.F32 R76, R4, R30, R76 ;  /* 0x0000001e044c723c */ /* 0x000ff0000000184c */
[C---:B------:R-:W-:Y:S08]  /*3110*/  HMMA.16816.F32 R52, R8.reuse, R28, R48 ;  /* 0x0000001c0834723c */ /* 0x040ff00000001830 */
[----:B------:R-:W-:Y:S08]  /*3120*/  HMMA.16816.F32 R44, R8, R30, R44 ;  /* 0x0000001e082c723c */ /* 0x000ff0000000182c */
        /* <DEDUP_REMOVED lines=12> */
[----:B------:R-:W-:Y:S01]  /*31f0*/  IMAD.WIDE.U32 R8, R118, UR7, R124 ;  /* 0x0000000776087c25 */ /* 0x000fe2000f8e007c */
[----:B------:R-:W-:Y:S02]  /*3200*/  USHF.L.U32 UR7, UR4, 0x5, URZ ;  /* 0x0000000504077899 */ /* 0x000fe4000800063f */
[----:B------:R-:W-:Y:S02]  /*3210*/  UIMAD UR6, UR6, UR28, UR25 ;  /* 0x0000001c060672a4 */ /* 0x000fe4000f8e0219 */
[----:B------:R-:W-:Y:S01]  /*3220*/  LEA R4, P0, R8, c[0x0][0x1c8], 0x1 ;  /* 0x0000720008047a11 */ /* 0x000fe200078008ff */
[----:B------:R-:W-:Y:S01]  /*3230*/  USHF.L.U64.HI UR4, UR4, 0x5, UR5 ;  /* 0x0000000504047899 */ /* 0x000fe20008010205 */
[----:B------:R-:W-:-:S02]  /*3240*/  IMAD.U32 R7, RZ, RZ, UR7 ;  /* 0x00000007ff077e24 */ /* 0x000fc4000f8e00ff */
[----:B------:R-:W-:Y:S02]  /*3250*/  IADD3 R5, R9, UR6, RZ ;  /* 0x0000000609057c10 */ /* 0x000fe4000fffe0ff */
[----:B------:R-:W-:Y:S02]  /*3260*/  IADD3 R6, P5, R4, UR7, RZ ;  /* 0x0000000704067c10 */ /* 0x000fe4000ffbe0ff */
[----:B------:R-:W-:Y:S02]  /*3270*/  LEA.HI.X R5, R8, c[0x0][0x1cc], R5, 0x1, P0 ;  /* 0x0000730008057a11 */ /* 0x000fe400000f0c05 */
[----:B------:R-:W-:Y:S02]  /*3280*/  IADD3 R10, P2, P1, R7, 0x80, R4 ;  /* 0x00000080070a7810 */ /* 0x000fe4000795e004 */
[----:B------:R-:W-:Y:S01]  /*3290*/  IADD3 R8, P0, R6, UR7, RZ ;  /* 0x0000000706087c10 */ /* 0x000fe2000ff1e0ff */
[----:B------:R-:W-:Y:S01]  /*32a0*/  @!PT LDS RZ, [RZ] ;  /* 0x00000000fffff984 */ /* 0x000fe20000000800 */
[----:B------:R-:W-:Y:S01]  /*32b0*/  @!PT LDS RZ, [RZ] ;  /* 0x00000000fffff984 */ /* 0x000fe20000000800 */
[----:B------:R-:W-:Y:S01]  /*32c0*/  @!PT LDS RZ, [RZ] ;  /* 0x00000000fffff984 */ /* 0x000fe20000000800 */
[----:B------:R1:W-:Y:S01]  /*32d0*/  LDGSTS.E.BYPASS.LTC128B.128 [R243+0x5080], [R4.64], !P4 ;  /* 0x0508000004f37fae */ /* 0x0003e2000e101d54 */
[----:B------:R-:W-:-:S02]  /*32e0*/  IADD3.X R7, R5, UR4, RZ, P5, !PT ;  /* 0x0000000405077c10 */ /* 0x000fc4000affe4ff */
[----:B------:R-:W-:Y:S01]  /*32f0*/  IADD3.X R11, RZ, UR4, R5, P2, P1 ;  /* 0x00000004ff0b7c10 */ /* 0x000fe200097e2405 */
[----:B------:R1:W-:Y:S01]  /*3300*/  LDGSTS.E.BYPASS.LTC128B.128 [R243+0x6880], [R4.64+0x80], !P3 ;  /* 0x0688008004f37fae */ /* 0x0003e2000d901d54 */
[----:B------:R-:W-:-:S03]  /*3310*/  IADD3.X R9, R7, UR4, RZ, P0, !PT ;  /* 0x0000000407097c10 */ /* 0x000fc600087fe4ff */
[----:B------:R1:W-:Y:S04]  /*3320*/  LDGSTS.E.BYPASS.LTC128B.128 [R243+0x5880], [R6.64], !P4 ;  /* 0x0588000006f37fae */ /* 0x0003e8000e101d54 */
[----:B------:R1:W-:Y:S04]  /*3330*/  LDGSTS.E.BYPASS.LTC128B.128 [R243+0x7080], [R10.64], !P3 ;  /* 0x070800000af37fae */ /* 0x0003e8000d901d54 */
[----:B------:R1:W-:Y:S04]  /*3340*/  LDGSTS.E.BYPASS.LTC128B.128 [R243+0x6080], [R8.64], !P4 ;  /* 0x0608000008f37fae */ /* 0x0003e8000e101d54 */
[----:B------:R1:W-:Y:S02]  /*3350*/  LDGSTS.E.BYPASS.LTC128B.128 [R243+0x7880], [R8.64+0x80], !P3 ;  /* 0x0788008008f37fae */ /* 0x0003e4000d901d54 */
.L_x_1006:
[----:B-1----:R-:W-:Y:S01]  /*3360*/  FMUL.FTZ R4, R53, c[0x0][0x320] ;  /* 0x0000c80035047a20 */ /* 0x002fe20000410000 */
[----:B------:R-:W-:Y:S01]  /*3370*/  SHF.R.S32.HI R7, RZ, 0x1f, R120 ;  /* 0x0000001fff077819 */ /* 0x000fe20000011478 */
[----:B------:R-:W-:Y:S01]  /*3380*/  FMUL.FTZ R5, R40, c[0x0][0x320] ;  /* 0x0000c80028057a20 */ /* 0x000fe20000410000 */
[----:B------:R-:W-:Y:S01]  /*3390*/  LEA.HI R6, R122, R123, RZ, 0x2 ;  /* 0x0000007b7a067211 */ /* 0x000fe200078f10ff */
[----:B------:R1:W2:Y:S01]  /*33a0*/  MUFU.TANH R49, R4 ;  /* 0x0000000400317308 */ /* 0x0002a20000002400 */
[----:B------:R-:W-:Y:S01]  /*33b0*/  UISETP.NE.AND UP1, UPT, UR17, URZ, UPT ;  /* 0x0000003f1100728c */ /* 0x000fe2000bf25270 */
[----:B------:R-:W-:Y:S01]  /*33c0*/  FMUL.FTZ R10, R36, c[0x0][0x320] ;  /* 0x0000c800240a7a20 */ /* 0x000fe20000410000 */
[----:B------:R-:W-:Y:S01]  /*33d0*/  LOP3.LUT R6, R6, 0xfffffffc, RZ, 0xc0, !PT ;  /* 0xfffffffc06067812 */ /* 0x000fe200078ec0ff */
[----:B------:R-:W-:Y:S01]  /*33e0*/  UIADD3 UR4, UR9, 0x1, UR24 ;  /* 0x0000000109047890 */ /* 0x000fe2000fffe018 */
[----:B------:R-:W0:Y:S01]  /*33f0*/  LDGDEPBAR ;  /* 0x00000000000079af */ /* 0x000e220000000000 */
[----:B------:R-:W-:Y:S01]  /*3400*/  UISETP.NE.AND UP0, UPT, UR16, URZ, UPT ;  /* 0x0000003f1000728c */ /* 0x000fe2000bf05270 */
[----:B------:R-:W-:Y:S01]  /*3410*/  PLOP3.LUT P1, PT, PT, PT, UP1, 0x80, 0x0 ;  /* 0x000000000000781c */ /* 0x000fe20003f2f018 */
[----:B------:R3:W4:Y:S01]  /*3420*/  MUFU.TANH R40, R5 ;  /* 0x0000000500287308 */ /* 0x0007220000002400 */
[----:B------:R-:W-:Y:S01]  /*3430*/  IMAD.IADD R6, R123, 0x1, -R6 ;  /* 0x000000017b067824 */ /* 0x000fe200078e0a06 */
[----:B------:R-:W-:Y:S01]  /*3440*/  PLOP3.LUT P0, PT, PT, PT, UP1, 0x80, 0x0 ;  /* 0x000000000000781c */ /* 0x000fe20003f0f018 */
[----:B------:R-:W-:-:S02]  /*3450*/  ULDC UR14, c[0x0][0x324] ;  /* 0x0000c900000e7ab9 */ /* 0x000fc40000000800 */
[----:B------:R-:W-:Y:S01]  /*3460*/  ULOP3.LUT UR14, URZ, UR14, URZ, 0x33, !UPT ;  /* 0x0000000e3f0e7292 */ /* 0x000fe2000f8e333f */
[----:B-1----:R-:W-:Y:S02]  /*3470*/  FMUL.FTZ R4, R44, c[0x0][0x320] ;  /* 0x0000c8002c047a20 */ /* 0x002fe40000410000 */
        /* <DEDUP_REMOVED lines=20> */
[----:B------:R-:W-:Y:S01]  /*35c0*/  LOP3.LUT R5, R7, 0xffffffc0, RZ, 0xc0, !PT ;  /* 0xffffffc007057812 */ /* 0x000fe200078ec0ff */
[----:B------:R-:W-:Y:S02]  /*35d0*/  FMUL.FTZ R7, R29, c[0x0][0x320] ;  /* 0x0000c8001d077a20 */ /* 0x000fe40000410000 */
[----:B------:R-:W-:Y:S02]  /*35e0*/  IMAD.IADD R6, R6, 0x1, -R8 ;  /* 0x0000000106067824 */ /* 0x000fe400078e0a08 */
[----:B------:R-:W-:Y:S01]  /*35f0*/  IMAD.IADD R5, R5, 0x1, R11 ;  /* 0x0000000105057824 */ /* 0x000fe200078e020b */
[----:B------:R-:W3:Y:S03]  /*3600*/  MUFU.TANH R10, R7 ;  /* 0x00000007000a7308 */ /* 0x000ee60000002400 */
[----:B------:R-:W-:-:S02]  /*3610*/  IMAD R12, R6, 0x8, R5 ;  /* 0x00000008060c7824 */ /* 0x000fc400078e0205 */
[----:B------:R-:W-:Y:S02]  /*3620*/  FMUL.FTZ R5, R32, c[0x0][0x320] ;  /* 0x0000c80020057a20 */ /* 0x000fe40000410000 */
[----:B------:R-:W-:Y:S01]  /*3630*/  @P1 IMAD.HI.U32 R6, R12, c[0x0][0x2c8], RZ ;  /* 0x0000b2000c061a27 */ /* 0x000fe200078e00ff */
[----:B------:R5:W-:Y:S01]  /*3640*/  STL [R1+0x28], R12 ;  /* 0x0000280c01007387 */ /* 0x000be20000100800 */
[----:B------:R1:W1:Y:S02]  /*3650*/  MUFU.TANH R25, R5 ;  /* 0x0000000500197308 */ /* 0x0002640000002400 */
[----:B-1----:R-:W-:-:S06]  /*3660*/  FMUL.FTZ R5, R33, c[0x0][0x320] ;  /* 0x0000c80021057a20 */ /* 0x002fcc0000410000 */
[----:B------:R1:W1:Y:S01]  /*3670*/  MUFU.TANH R24, R5 ;  /* 0x0000000500187308 */ /* 0x0002620000002400 */
[----:B-----5:R-:W-:Y:S02]  /*3680*/  @P0 SHF.R.U32.HI R12, RZ, c[0x0][0x2cc], R6 ;  /* 0x0000b300ff0c0a19 */ /* 0x020fe40000011606 */
[----:B------:R-:W-:-:S03]  /*3690*/  PLOP3.LUT P0, PT, PT, PT, UP0, 0x40, 0x0 ;  /* 0x000000000000781c */ /* 0x000fc60003f0e808 */
[----:B------:R-:W5:Y:S01]  /*36a0*/  SHFL.IDX PT, R6, R12, RZ, 0x1c1f ;  /* 0x001c1fff0c067589 */ /* 0x000f6200000e0000 */
[----:B-1----:R-:W-:-:S04]  /*36b0*/  FMUL.FTZ R5, R28, c[0x0][0x320] ;  /* 0x0000c8001c057a20 */ /* 0x002fc80000410000 */
[----:B------:R1:W1:Y:S02]  /*36c0*/  MUFU.TANH R11, R5 ;  /* 0x00000005000b7308 */ /* 0x0002640000002400 */
[----:B-1----:R-:W-:-:S04]  /*36d0*/  LOP3.LUT R5, R9, 0x7ffffffc, RZ, 0xc0, !PT ;  /* 0x7ffffffc09057812 */ /* 0x002fc800078ec0ff */
[----:B------:R-:W-:Y:S01]  /*36e0*/  IADD3 R5, R4, -R5, RZ ;  /* 0x8000000504057210 */ /* 0x000fe20007ffe0ff */
[----:B------:R-:W-:-:S04]  /*36f0*/  IMAD.U32 R4, RZ, RZ, UR4 ;  /* 0x00000004ff047e24 */ /* 0x000fc8000f8e00ff */
[----:B------:R-:W-:Y:S02]  /*3700*/  IMAD.SHL.U32 R8, R5, 0x2, RZ ;  /* 0x0000000205087824 */ /* 0x000fe400078e00ff */
[----:B------:R-:W-:-:S03]  /*3710*/  FMUL.FTZ R5, R52, c[0x0][0x320] ;  /* 0x0000c80034057a20 */ /* 0x000fc60000410000 */
[----:B------:R1:W-:Y:S01]  /*3720*/  STL [R1+0x4], R8 ;  /* 0x0000040801007387 */ /* 0x0003e20000100800 */
[----:B------:R-:W-:Y:S01]  /*3730*/  IADD3 R4, R4, -UR15, -R8 ;  /* 0x8000000f04047c10 */ /* 0x000fe2000fffe808 */
[----:B------:R2:W1:Y:S01]  /*3740*/  MUFU.TANH R9, R5 ;  /* 0x0000000500097308 */ /* 0x0004620000002400 */
[----:B------:R-:W-:Y:S02]  /*3750*/  IADD3 R14, -R8, UR9, R119 ;  /* 0x00000009080e7c10 */ /* 0x000fe4000fffe177 */
[C---:B------:R-:W-:Y:S02]  /*3760*/  IADD3 R13, R4.reuse, c[0x0][0x328], RZ ;  /* 0x0000ca00040d7a10 */ /* 0x040fe40007ffe0ff */
[----:B------:R-:W-:Y:S02]  /*3770*/  IADD3 R15, R4, UR14, RZ ;  /* 0x0000000e040f7c10 */ /* 0x000fe4000fffe0ff */
[----:B------:R-:W-:-:S03]  /*3780*/  IADD3 R16, -R8, UR24, RZ ;  /* 0x0000001808107c10 */ /* 0x000fc6000fffe1ff */
[----:B-----5:R-:W-:Y:S01]  /*3790*/  IMAD.IADD R4, R15, 0x1, R6 ;  /* 0x000000010f047824 */ /* 0x020fe200078e0206 */
[----:B--2---:R-:W-:-:S04]  /*37a0*/  IADD3 R5, R13, R6, RZ ;  /* 0x000000060d057210 */ /* 0x004fc80007ffe0ff */
[----:B------:R-:W-:Y:S01]  /*37b0*/  IMNMX R5, R5, R14, PT ;  /* 0x0000000e05057217 */ /* 0x000fe20003800200 */
[----:B------:R-:W-:Y:S05]  /*37c0*/  @P0 BRA `(.L_x_1007) ;  /* 0x0000015000000947 */ /* 0x000fea0003800000 */
[----:B---34-:R-:W-:Y:S01]  /*37d0*/  IMAD.U32 R7, RZ, RZ, UR15 ;  /* 0x0000000fff077e24 */ /* 0x018fe2000f8e00ff */
[----:B------:R-:W-:Y:S04]  /*37e0*/  BSSY B0, `(.L_x_1008) ;  /* 0x000000f000007945 */ /* 0x000fe80003800000 */
[----:B------:R-:W-:-:S04]  /*37f0*/  IADD3 R6, -R7, UR9, R6 ;  /* 0x0000000907067c10 */ /* 0x000fc8000fffe106 */
        /* <DEDUP_REMOVED lines=9> */
.L_x_1009:
[----:B------:R-:W-:-:S04]  /*3890*/  MOV R7, c[0x0][0x32c] ;  /* 0x0000cb0000077a02 */ /* 0x000fc80000000f00 */
[----:B------:R-:W-:-:S13]  /*38a0*/  ISETP.NE.AND P0, PT, R7, 0x1, PT ;  /* 0x000000010700780c */ /* 0x000fda0003f05270 */
[----:B------:R-:W-:-:S05]  /*38b0*/  @P0 IMAD.HI.U32 R7, R6, c[0x0][0x330], RZ ;  /* 0x0000cc0006070a27 */ /* 0x000fca00078e00ff */
[----:B------:R-:W-:Y:S02]  /*38c0*/  @P0 SHF.R.U32.HI R6, RZ, c[0x0][0x334], R7 ;  /* 0x0000cd00ff060a19 */ /* 0x000fe40000011607 */
.L_x_1010:
[----:B------:R-:W-:Y:S05]  /*38d0*/  BSYNC B0 ;  /* 0x0000000000007941 */ /* 0x000fea0003800000 */
.L_x_1008:
[----:B------:R-:W-:-:S05]  /*38e0*/  IMAD R6, R6, c[0x0][0x32c], R16 ;  /* 0x0000cb0006067a24 */ /* 0x000fca00078e0210 */
[----:B------:R-:W-:Y:S02]  /*38f0*/  IADD3 R7, R6, c[0x0][0x32c], RZ ;  /* 0x0000cb0006077a10 */ /* 0x000fe40007ffe0ff */
[----:B------:R-:W-:Y:S02]  /*3900*/  IMNMX R4, R4, R6, !PT ;  /* 0x0000000604047217 */ /* 0x000fe40007800200 */
[----:B------:R-:W-:Y:S02]  /*3910*/  IMNMX R5, R5, R7, PT ;  /* 0x0000000705057217 */ /* 0x000fe40003800200 */
.L_x_1007:
[----:B---34-:R-:W-:Y:S01]  /*3920*/  FMUL.FTZ R6, R39, c[0x0][0x320] ;  /* 0x0000c80027067a20 */ /* 0x018fe20000410000 */
[----:B------:R-:W-:Y:S01]  /*3930*/  UISETP.GE.AND UP2, UPT, UR24, 0x9, UPT ;  /* 0x000000091800788c */ /* 0x000fe2000bf46270 */
[----:B------:R-:W-:Y:S01]  /*3940*/  FMUL.FTZ R7, R38, c[0x0][0x320] ;  /* 0x0000c80026077a20 */ /* 0x000fe20000410000 */
[----:B------:R-:W-:Y:S01]  /*3950*/  UISETP.GE.AND UP4, UPT, UR24, 0x1, UPT ;  /* 0x000000011800788c */ /* 0x000fe2000bf86270 */
[----:B------:R2:W3:Y:S01]  /*3960*/  MUFU.TANH R44, R6 ;  /* 0x00000006002c7308 */ /* 0x0004e20000002400 */
[----:B------:R-:W-:Y:S01]  /*3970*/  UISETP.GE.AND UP3, UPT, UR24, 0x2, UPT ;  /* 0x000000021800788c */ /* 0x000fe2000bf66270 */
[----:B-1----:R-:W-:Y:S01]  /*3980*/  FMUL.FTZ R8, R47, c[0x0][0x320] ;  /* 0x0000c8002f087a20 */ /* 0x002fe20000410000 */
[----:B------:R-:W-:Y:S01]  /*3990*/  PLOP3.LUT P0, PT, PT, PT, UP2, 0x40, 0x0 ;  /* 0x000000000000781c */ /* 0x000fe20003f0e828 */
[----:B------:R-:W-:Y:S01]  /*39a0*/  UP2UR UR25, UPR, URZ, 0x10 ;  /* 0x000000103f197883 */ /* 0x000fe20008000000 */
[----:B------:R-:W-:Y:S01]  /*39b0*/  PLOP3.LUT P2, PT, PT, PT, UP4, 0x40, 0x0 ;  /* 0x000000000000781c */ /* 0x000fe20003f4e848 */
[----:B------:R-:W-:Y:S01]  /*39c0*/  UISETP.GE.AND UP4, UPT, UR24, 0x1a, UPT ;  /* 0x0000001a1800788c */ /* 0x000fe2000bf86270 */
[----:B------:R-:W-:Y:S01]  /*39d0*/  PLOP3.LUT P1, PT, PT, PT, UP3, 0x40, 0x0 ;  /* 0x000000000000781c */ /* 0x000fe20003f2e838 */
[----:B------:R-:W-:Y:S01]  /*39e0*/  UISETP.GE.AND UP1, UPT, UR24, 0xa, UPT ;  /* 0x0000000a1800788c */ /* 0x000fe2000bf26270 */
[C---:B------:R-:W-:Y:S01]  /*39f0*/  ISETP.GT.AND P0, PT, R4.reuse, 0x8, P0 ;  /* 0x000000080400780c */ /* 0x040fe20000704270 */
[----:B------:R-:W-:Y:S01]  /*3a00*/  UISETP.GE.AND UP0, UPT, UR24, 0x11, UPT ;  /* 0x000000111800788c */ /* 0x000fe2000bf06270 */
[C---:B------:R-:W-:Y:S01]  /*3a10*/  ISETP.GT.AND P2, PT, R4.reuse, RZ, P2 ;  /* 0x000000ff0400720c */ /* 0x040fe20001744270 */
[----:B------:R-:W-:Y:S01]  /*3a20*/  UISETP.GE.AND UP6, UPT, UR24, 0x12, UPT ;  /* 0x000000121800788c */ /* 0x000fe2000bfc6270 */
[----:B------:R-:W-:Y:S01]  /*3a30*/  ISETP.GT.AND P1, PT, R4, 0x1, P1 ;  /* 0x000000010400780c */ /* 0x000fe20000f24270 */
[----:B------:R-:W-:Y:S01]  /*3a40*/  UISETP.GE.AND UP5, UPT, UR24, 0x19, UPT ;  /* 0x000000191800788c */ /* 0x000fe2000bfa6270 */
[C---:B------:R-:W-:Y:S01]  /*3a50*/  ISETP.LT.OR P0, PT, R5.reuse, 0x9, P0 ;  /* 0x000000090500780c */ /* 0x040fe20000701670 */
[----:B--2---:R-:W-:Y:S01]  /*3a60*/  FMUL.FTZ R6, R54, c[0x0][0x320] ;  /* 0x0000c80036067a20 */ /* 0x004fe20000410000 */
[C---:B------:R-:W-:Y:S01]  /*3a70*/  ISETP.LT.OR P2, PT, R5.reuse, 0x1, P2 ;  /* 0x000000010500780c */ /* 0x040fe20001741670 */
[----:B------:R-:W-:Y:S01]  /*3a80*/  UP2UR UR26, UPR, URZ, 0x40 ;  /* 0x000000403f1a7883 */ /* 0x000fe20008000000 */
[----:B------:R-:W-:Y:S01]  /*3a90*/  ISETP.LT.OR P1, PT, R5, 0x2, P1 ;  /* 0x000000020500780c */ /* 0x000fe20000f21670 */
[----:B------:R1:W2:Y:S01]  /*3aa0*/  MUFU.TANH R23, R6 ;  /* 0x0000000600177308 */ /* 0x0002a20000002400 */
[----:B------:R-:W-:Y:S01]  /*3ab0*/  FSEL R41, R48, -INF , !P0 ;  /* 0xff80000030297808 */ /* 0x000fe20004000000 */
[----:B------:R-:W-:Y:S01]  /*3ac0*/  UP2UR UR7, UPR, URZ, 0x8 ;  /* 0x000000083f077883 */ /* 0x000fe20008000000 */
[----:B------:R-:W-:Y:S01]  /*3ad0*/  FSEL R38, R9, -INF , !P2 ;  /* 0xff80000009267808 */ /* 0x000fe20005000000 */
[----:B------:R-:W-:Y:S01]  /*3ae0*/  UP2UR UR6, UPR, URZ, 0x4 ;  /* 0x000000043f067883 */ /* 0x000fe20008000000 */
[----:B------:R-:W-:Y:S01]  /*3af0*/  FSEL R39, R49, -INF , !P1 ;  /* 0xff80000031277808 */ /* 0x000fe20004800000 */
[----:B------:R-:W-:Y:S01]  /*3b00*/  UP2UR UR5, UPR, URZ, 0x2 ;  /* 0x000000023f057883 */ /* 0x000fe20008000000 */
[----:B------:R-:W-:Y:S01]  /*3b10*/  PLOP3.LUT P0, PT, PT, PT, UP4, 0x40, 0x0 ;  /* 0x000000000000781c */ /* 0x000fe20003f0e848 */
[----:B------:R-:W-:Y:S01]  /*3b20*/  UP2UR UR4, UPR, URZ, 0x1 ;  /* 0x000000013f047883 */ /* 0x000fe20008000000 */
[----:B------:R-:W-:Y:S01]  /*3b30*/  PLOP3.LUT P6, PT, PT, PT, UP1, 0x40, 0x0 ;  /* 0x000000000000781c */ /* 0x000fe20003fce818 */
[----:B------:R-:W-:Y:S01]  /*3b40*/  UISETP.GE.AND UP3, UPT, UR24, 0x21, UPT ;  /* 0x000000211800788c */ /* 0x000fe2000bf66270 */
[----:B------:R-:W-:Y:S01]  /*3b50*/  PLOP3.LUT P5, PT, PT, PT, UP0, 0x40, 0x0 ;  /* 0x000000000000781c */ /* 0x000fe20003fae808 */
[----:B------:R-:W-:Y:S01]  /*3b60*/  UISETP.GE.AND UP2, UPT, UR24, 0x22, UPT ;  /* 0x000000221800788c */ /* 0x000fe2000bf46270 */
[----:B------:R-:W-:Y:S01]  /*3b70*/  PLOP3.LUT P2, PT, PT, PT, UP6, 0x40, 0x0 ;  /* 0x000000000000781c */ /* 0x000fe20003f4e868 */
[----:B------:R-:W-:Y:S01]  /*3b80*/  UISETP.NE.AND UP6, UPT, UR16, URZ, UPT ;  /* 0x0000003f1000728c */ /* 0x000fe2000bfc5270 */
[----:B------:R-:W-:Y:S01]  /*3b90*/  PLOP3.LUT P1, PT, PT, PT, UP5, 0x40, 0x0 ;  /* 0x000000000000781c */ /* 0x000fe20003f2e858 */
[----:B-1----:R-:W-:Y:S01]  /*3ba0*/  FMUL.FTZ R6, R55, c[0x0][0x320] ;  /* 0x0000c80037067a20 */ /* 0x002fe20000410000 */
[C---:B------:R-:W-:Y:S01]  /*3bb0*/  ISETP.GT.AND P0, PT, R4.reuse, 0x19, P0 ;  /* 0x000000190400780c */ /* 0x040fe20000704270 */
[----:B------:R-:W-:Y:S01]  /*3bc0*/  UISETP.GE.AND UP1, UPT, UR24, 0x29, UPT ;  /* 0x000000291800788c */ /* 0x000fe2000bf26270 */
[C---:B------:R-:W-:Y:S01]  /*3bd0*/  ISETP.GT.AND P6, PT, R4.reuse, 0x9, P6 ;  /* 0x000000090400780c */ /* 0x040fe200037c4270 */
[----:B------:R1:W4:Y:S01]  /*3be0*/  MUFU.TANH R20, R6 ;  /* 0x0000000600147308 */ /* 0x0003220000002400 */
[C---:B------:R-:W-:Y:S01]  /*3bf0*/  ISETP.GT.AND P5, PT, R4.reuse, 0x10, P5 ;  /* 0x000000100400780c */ /* 0x040fe20002fa4270 */
[----:B------:R-:W-:Y:S01]  /*3c00*/  UISETP.GE.AND UP0, UPT, UR24, 0x2a, UPT ;  /* 0x0000002a1800788c */ /* 0x000fe2000bf06270 */
[----:B------:R-:W-:-:S02]  /*3c10*/  ISETP.GT.AND P2, PT, R4, 0x11, P2 ;  /* 0x000000110400780c */ /* 0x000fc40001744270 */
[----:B------:R-:W-:Y:S02]  /*3c20*/  ISETP.GT.AND P1, PT, R4, 0x18, P1 ;  /* 0x000000180400780c */ /* 0x000fe40000f24270 */
[C---:B------:R-:W-:Y:S01]  /*3c30*/  ISETP.LT.OR P0, PT, R5.reuse, 0x1a, P0 ;  /* 0x0000001a0500780c */ /* 0x040fe20000701670 */
[----:B------:R-:W2:Y:S01]  /*3c40*/  MUFU.TANH R18, R8 ;  /* 0x0000000800127308 */ /* 0x000ea20000002400 */
[C---:B------:R-:W-:Y:S02]  /*3c50*/  ISETP.LT.OR P6, PT, R5.reuse, 0xa, P6 ;  /* 0x0000000a0500780c */ /* 0x040fe400037c1670 */
[C---:B------:R-:W-:Y:S02]  /*3c60*/  ISETP.LT.OR P5, PT, R5.reuse, 0x11, P5 ;  /* 0x000000110500780c */ /* 0x040fe40002fa1670 */
[C---:B------:R-:W-:Y:S02]  /*3c70*/  ISETP.LT.OR P2, PT, R5.reuse, 0x12, P2 ;  /* 0x000000120500780c */ /* 0x040fe40001741670 */
[----:B------:R-:W-:Y:S01]  /*3c80*/  ISETP.LT.OR P1, PT, R5, 0x19, P1 ;  /* 0x000000190500780c */ /* 0x000fe20000f21670 */
[----:B-1----:R-:W-:Y:S01]  /*3c90*/  FMUL.FTZ R6, R34, c[0x0][0x320] ;  /* 0x0000c80022067a20 */ /* 0x002fe20000410000 */
[----:B------:R-:W-:-:S02]  /*3ca0*/  FSEL R50, R26, -INF , !P0 ;  /* 0xff8000001a327808 */ /* 0x000fc40004000000 */
[----:B------:R-:W-:Y:S01]  /*3cb0*/  FSEL R48, R27, -INF , !P2 ;  /* 0xff8000001b307808 */ /* 0x000fe20005000000 */
[----:B------:R1:W1:Y:S01]  /*3cc0*/  MUFU.TANH R37, R6 ;  /* 0x0000000600257308 */ /* 0x0002620000002400 */
[----:B------:R-:W-:Y:S02]  /*3cd0*/  FSEL R51, R17, -INF , !P1 ;  /* 0xff80000011337808 */ /* 0x000fe40004800000 */
[----:B------:R-:W-:Y:S01]  /*3ce0*/  PLOP3.LUT P0, PT, PT, PT, UP6, 0x40, 0x0 ;  /* 0x000000000000781c */ /* 0x000fe20003f0e868 */
[----:B------:R-:W-:Y:S01]  /*3cf0*/  UISETP.NE.AND UP6, UPT, UR26, URZ, UPT ;  /* 0x0000003f1a00728c */ /* 0x000fe2000bfc5270 */
[----:B------:R-:W-:Y:S02]  /*3d00*/  PLOP3.LUT P2, PT, PT, PT, UP1, 0x40, 0x0 ;  /* 0x000000000000781c */ /* 0x000fe40003f4e818 */
[----:B------:R-:W-:Y:S01]  /*3d10*/  PLOP3.LUT P1, PT, PT, PT, UP0, 0x40, 0x0 ;  /* 0x000000000000781c */ /* 0x000fe20003f2e808 */
[----:B------:R-:W2:Y:S01]  /*3d20*/  MUFU.TANH R17, R7 ;  /* 0x0000000700117308 */ /* 0x000ea20000002400 */
[----:B------:R-:W-:-:S02]  /*3d30*/  ISETP.GT.AND P2, PT, R4, 0x28, P2 ;  /* 0x000000280400780c */ /* 0x000fc40001744270 */
[----:B------:R-:W-:Y:S02]  /*3d40*/  ISETP.GT.AND P1, PT, R4, 0x29, P1 ;  /* 0x000000290400780c */ /* 0x000fe40000f24270 */
[C---:B------:R-:W-:Y:S02]  /*3d50*/  ISETP.LT.OR P2, PT, R5.reuse, 0x29, P2 ;  /* 0x000000290500780c */ /* 0x040fe40001741670 */
[----:B------:R-:W-:Y:S01]  /*3d60*/  ISETP.LT.OR P1, PT, R5, 0x2a, P1 ;  /* 0x0000002a0500780c */ /* 0x000fe20000f21670 */
[----:B-1----:R-:W-:Y:S01]  /*3d70*/  FMUL.FTZ R6, R35, c[0x0][0x320] ;  /* 0x0000c80023067a20 */ /* 0x002fe20000410000 */
[----:B------:R-:W-:Y:S02]  /*3d80*/  FSEL R176, R11, -INF , !P2 ;  /* 0xff8000000bb07808 */ /* 0x000fe40005000000 */
[----:B------:R-:W-:Y:S01]  /*3d90*/  FSEL R177, R10, -INF , !P1 ;  /* 0xff8000000ab17808 */ /* 0x000fe20004800000 */
[----:B------:R1:W1:Y:S02]  /*3da0*/  MUFU.TANH R36, R6 ;  /* 0x0000000600247308 */ /* 0x0002640000002400 */
[----:B-1----:R-:W-:Y:S01]  /*3db0*/  FMUL.FTZ R6, R42, c[0x0][0x320] ;  /* 0x0000c8002a067a20 */ /* 0x002fe20000410000 */
[----:B------:R-:W-:-:S02]  /*3dc0*/  FSEL R42, R45, -INF , !P6 ;  /* 0xff8000002d2a7808 */ /* 0x000fc40007000000 */
[----:B------:R-:W-:-:S03]  /*3dd0*/  PLOP3.LUT P6, PT, PT, PT, UP3, 0x40, 0x0 ;  /* 0x000000000000781c */ /* 0x000fc60003fce838 */
[----:B------:R1:W1:Y:S01]  /*3de0*/  MUFU.TANH R21, R6 ;  /* 0x0000000600157308 */ /* 0x0002620000002400 */
[----:B------:R-:W-:-:S04]  /*3df0*/  ISETP.GT.AND P6, PT, R4, 0x20, P6 ;  /* 0x000000200400780c */ /* 0x000fc800037c4270 */
[----:B------:R-:W-:-:S04]  /*3e00*/  ISETP.LT.OR P6, PT, R5, 0x21, P6 ;  /* 0x000000210500780c */ /* 0x000fc800037c1670 */
[----:B------:R-:W-:Y:S01]  /*3e10*/  FSEL R175, R25, -INF , !P6 ;  /* 0xff80000019af7808 */ /* 0x000fe20007000000 */
[----:B-1----:R-:W-:-:S04]  /*3e20*/  FMUL.FTZ R6, R43, c[0x0][0x320] ;  /* 0x0000c8002b067a20 */ /* 0x002fc80000410000 */
[----:B------:R1:W1:Y:S02]  /*3e30*/  MUFU.TANH R22, R6 ;  /* 0x0000000600167308 */ /* 0x0002640000002400 */
[----:B-1----:R-:W-:-:S06]  /*3e40*/  FMUL.FTZ R6, R30, c[0x0][0x320] ;  /* 0x0000c8001e067a20 */ /* 0x002fcc0000410000 */
[----:B------:R1:W1:Y:S02]  /*3e50*/  MUFU.TANH R35, R6 ;  /* 0x0000000600237308 */ /* 0x0002640000002400 */
[----:B-1----:R-:W-:-:S06]  /*3e60*/  FMUL.FTZ R6, R31, c[0x0][0x320] ;  /* 0x0000c8001f067a20 */ /* 0x002fcc0000410000 */
[----:B------:R1:W1:Y:S02]  /*3e70*/  MUFU.TANH R33, R6 ;  /* 0x0000000600217308 */ /* 0x0002640000002400 */
[----:B-1----:R-:W-:Y:S01]  /*3e80*/  FMUL.FTZ R6, R46, c[0x0][0x320] ;  /* 0x0000c8002e067a20 */ /* 0x002fe20000410000 */
[----:B------:R-:W-:Y:S02]  /*3e90*/  FSEL R46, R40, -INF , !P5 ;  /* 0xff800000282e7808 */ /* 0x000fe40006800000 */
[----:B------:R-:W-:-:S03]  /*3ea0*/  PLOP3.LUT P5, PT, PT, PT, UP2, 0x40, 0x0 ;  /* 0x000000000000781c */ /* 0x000fc60003fae828 */
[----:B------:R1:W1:Y:S01]  /*3eb0*/  MUFU.TANH R19, R6 ;  /* 0x0000000600137308 */ /* 0x0002620000002400 */
[----:B------:R-:W-:-:S04]  /*3ec0*/  ISETP.GT.AND P5, PT, R4, 0x21, P5 ;  /* 0x000000210400780c */ /* 0x000fc80002fa4270 */
[----:B------:R-:W-:-:S04]  /*3ed0*/  ISETP.LT.OR P5, PT, R5, 0x22, P5 ;  /* 0x000000220500780c */ /* 0x000fc80002fa1670 */
[----:B------:R-:W-:Y:S01]  /*3ee0*/  FSEL R171, R24, -INF , !P5 ;  /* 0xff80000018ab7808 */ /* 0x000fe20006800000 */
[----:B-1----:R-:W1:Y:S02]  /*3ef0*/  SHFL.IDX PT, R6, R12, 0x1, 0x1c1f ;  /* 0x003c1f000c067f89 */ /* 0x002e6400000e0000 */
[--C-:B-1----:R-:W-:Y:S02]  /*3f00*/  IMAD.IADD R5, R13, 0x1, R6.reuse ;  /* 0x000000010d057824 */ /* 0x102fe400078e0206 */
[----:B------:R-:W-:-:S03]  /*3f10*/  IMAD.IADD R4, R15, 0x1, R6 ;  /* 0x000000010f047824 */ /* 0x000fc600078e0206 */
[----:B------:R-:W-:Y:S01]  /*3f20*/  IMNMX R5, R5, R14, PT ;  /* 0x0000000e05057217 */ /* 0x000fe20003800200 */
[----:B------:R-:W-:Y:S05]  /*3f30*/  @P0 BRA `(.L_x_1011) ;  /* 0x0000015000000947 */ /* 0x000fea0003800000 */
[----:B--234-:R-:W-:Y:S01]  /*3f40*/  IMAD.U32 R7, RZ, RZ, UR15 ;  /* 0x0000000fff077e24 */ /* 0x01cfe2000f8e00ff */
        /* <DEDUP_REMOVED lines=11> */
.L_x_1013:
[----:B------:R-:W-:-:S04]  /*4000*/  MOV R7, c[0x0][0x32c] ;  /* 0x0000cb0000077a02 */ /* 0x000fc80000000f00 */
[----:B------:R-:W-:-:S13]  /*4010*/  ISETP.NE.AND P0, PT, R7, 0x1, PT ;  /* 0x000000010700780c */ /* 0x000fda0003f05270 */
[----:B------:R-:W-:-:S05]  /*4020*/  @P0 IMAD.HI.U32 R7, R6, c[0x0][0x330], RZ ;  /* 0x0000cc0006070a27 */ /* 0x000fca00078e00ff */
[----:B------:R-:W-:Y:S02]  /*4030*/  @P0 SHF.R.U32.HI R6, RZ, c[0x0][0x334], R7 ;  /* 0x0000cd00ff060a19 */ /* 0x000fe40000011607 */
.L_x_1014:
[----:B------:R-:W-:Y:S05]  /*4040*/  BSYNC B0 ;  /* 0x0000000000007941 */ /* 0x000fea0003800000 */
.L_x_1012:
[----:B------:R-:W-:-:S05]  /*4050*/  IMAD R6, R6, c[0x0][0x32c], R16 ;  /* 0x0000cb0006067a24 */ /* 0x000fca00078e0210 */
[----:B------:R-:W-:Y:S02]  /*4060*/  IADD3 R7, R6, c[0x0][0x32c], RZ ;  /* 0x0000cb0006077a10 */ /* 0x000fe40007ffe0ff */
[----:B------:R-:W-:Y:S02]  /*4070*/  IMNMX R4, R4, R6, !PT ;  /* 0x0000000604047217 */ /* 0x000fe40007800200 */
[----:B------:R-:W-:Y:S02]  /*4080*/  IMNMX R5, R5, R7, PT ;  /* 0x0000000705057217 */ /* 0x000fe40003800200 */
.L_x_1011:
[----:B--234-:R-:W-:Y:S01]  /*4090*/  FMUL.FTZ R6, R77, c[0x0][0x320] ;  /* 0x0000c8004d067a20 */ /* 0x01cfe20000410000 */
[----:B------:R-:W-:Y:S01]  /*40a0*/  UP2UR UR28, UPR, URZ, 0x8 ;  /* 0x000000083f1c7883 */ /* 0x000fe20008000000 */
[----:B------:R-:W-:Y:S01]  /*40b0*/  FMUL.FTZ R11, R64, c[0x0][0x320] ;  /* 0x0000c800400b7a20 */ /* 0x000fe20000410000 */
[----:B------:R-:W-:Y:S01]  /*40c0*/  UISETP.NE.AND UP3, UPT, UR7, URZ, UPT ;  /* 0x0000003f0700728c */ /* 0x000fe2000bf65270 */
[----:B------:R1:W2:Y:S01]  /*40d0*/  MUFU.TANH R32, R6 ;  /* 0x0000000600207308 */ /* 0x0002a20000002400 */
[----:B------:R-:W-:Y:S01]  /*40e0*/  UP2UR UR27, UPR, URZ, 0x4 ;  /* 0x000000043f1b7883 */ /* 0x000fe20008000000 */
[----:B------:R-:W-:Y:S01]  /*40f0*/  FMUL.FTZ R8, R65, c[0x0][0x320] ;  /* 0x0000c80041087a20 */ /* 0x000fe20000410000 */
[----:B------:R-:W-:Y:S01]  /*4100*/  UP2UR UR29, UPR, URZ, 0x10 ;  /* 0x000000103f1d7883 */ /* 0x000fe20008000000 */
[----:B------:R-:W-:Y:S01]  /*4110*/  FMUL.FTZ R7, R72, c[0x0][0x320] ;  /* 0x0000c80048077a20 */ /* 0x000fe20000410000 */
[----:B------:R-:W-:Y:S01]  /*4120*/  UISETP.NE.AND UP2, UPT, UR6, URZ, UPT ;  /* 0x0000003f0600728c */ /* 0x000fe2000bf45270 */
[----:B------:R-:W-:Y:S01]  /*4130*/  PLOP3.LUT P1, PT, PT, PT, UP3, 0x40, 0x0 ;  /* 0x000000000000781c */ /* 0x000fe20003f2e838 */
[----:B------:R-:W-:Y:S01]  /*4140*/  UISETP.NE.AND UP4, UPT, UR25, URZ, UPT ;  /* 0x0000003f1900728c */ /* 0x000fe2000bf85270 */
[----:B------:R-:W-:Y:S01]  /*4150*/  FMUL.FTZ R10, R60, c[0x0][0x320] ;  /* 0x0000c8003c0a7a20 */ /* 0x000fe20000410000 */
[----:B------:R-:W-:Y:S01]  /*4160*/  UP2UR UR26, UPR, URZ, 0x2 ;  /* 0x000000023f1a7883 */ /* 0x000fe20008000000 */
[----:B------:R-:W-:Y:S01]  /*4170*/  ISETP.GT.AND P1, PT, R4, 0x1, P1 ;  /* 0x000000010400780c */ /* 0x000fe20000f24270 */
[----:B------:R-:W-:Y:S01]  /*4180*/  UP2UR UR24, UPR, URZ, 0x1 ;  /* 0x000000013f187883 */ /* 0x000fe20008000000 */
[----:B------:R-:W-:Y:S01]  /*4190*/  PLOP3.LUT P0, PT, PT, PT, UP2, 0x40, 0x0 ;  /* 0x000000000000781c */ /* 0x000fe20003f0e828 */
[----:B------:R-:W-:Y:S01]  /*41a0*/  UISETP.NE.AND UP1, UPT, UR5, URZ, UPT ;  /* 0x0000003f0500728c */ /* 0x000fe2000bf25270 */
[----:B------:R-:W-:Y:S01]  /*41b0*/  PLOP3.LUT P2, PT, PT, PT, UP4, 0x40, 0x0 ;  /* 0x000000000000781c */ /* 0x000fe20003f4e848 */
[----:B------:R-:W-:Y:S01]  /*41c0*/  UISETP.NE.AND UP4, UPT, UR29, URZ, UPT ;  /* 0x0000003f1d00728c */ /* 0x000fe2000bf85270 */
[----:B-1----:R-:W-:Y:S01]  /*41d0*/  FMUL.FTZ R6, R68, c[0x0][0x320] ;  /* 0x0000c80044067a20 */ /* 0x002fe20000410000 */
[C---:B------:R-:W-:Y:S01]  /*41e0*/  ISETP.GT.AND P0, PT, R4.reuse, 0x8, P0 ;  /* 0x000000080400780c */ /* 0x040fe20000704270 */
[----:B------:R-:W-:Y:S01]  /*41f0*/  UISETP.NE.AND UP0, UPT, UR4, URZ, UPT ;  /* 0x0000003f0400728c */ /* 0x000fe2000bf05270 */
[----:B------:R-:W-:Y:S01]  /*4200*/  ISETP.GT.AND P2, PT, R4, RZ, P2 ;  /* 0x000000ff0400720c */ /* 0x000fe20001744270 */
[----:B------:R1:W3:Y:S01]  /*4210*/  MUFU.TANH R30, R6 ;  /* 0x00000006001e7308 */ /* 0x0002e20000002400 */
[C---:B------:R-:W-:Y:S01]  /*4220*/  ISETP.LT.OR P1, PT, R5.reuse, 0x2, P1 ;  /* 0x000000020500780c */ /* 0x040fe20000f21670 */
[----:B------:R-:W-:Y:S01]  /*4230*/  UISETP.NE.AND UP3, UPT, UR28, URZ, UPT ;  /* 0x0000003f1c00728c */ /* 0x000fe2000bf65270 */
[C---:B------:R-:W-:Y:S01]  /*4240*/  ISETP.LT.OR P0, PT, R5.reuse, 0x9, P0 ;  /* 0x000000090500780c */ /* 0x040fe20000701670 */
[----:B------:R-:W-:Y:S01]  /*4250*/  UISETP.NE.AND UP2, UPT, UR27, URZ, UPT ;  /* 0x0000003f1b00728c */ /* 0x000fe2000bf45270 */
[----:B------:R-:W-:Y:S01]  /*4260*/  ISETP.LT.OR P2, PT, R5, 0x1, P2 ;  /* 0x000000010500780c */ /* 0x000fe20001741670 */
[----:B------:R-:W-:Y:S01]  /*4270*/  FMUL.FTZ R9, R61, c[0x0][0x320] ;  /* 0x0000c8003d097a20 */ /* 0x000fe20000410000 */
[----:B------:R-:W-:Y:S01]  /*4280*/  FSEL R31, R20, -INF , !P1 ;  /* 0xff800000141f7808 */ /* 0x000fe20004800000 */
[----:B------:R-:W4:Y:S01]  /*4290*/  MUFU.TANH R27, R11 ;  /* 0x0000000b001b7308 */ /* 0x000f220000002400 */
[----:B------:R-:W-:-:S02]  /*42a0*/  FSEL R34, R19, -INF , !P0 ;  /* 0xff80000013227808 */ /* 0x000fc40004000000 */
[----:B------:R-:W-:Y:S02]  /*42b0*/  FSEL R29, R23, -INF , !P2 ;  /* 0xff800000171d7808 */ /* 0x000fe40005000000 */
[----:B------:R-:W-:Y:S02]  /*42c0*/  PLOP3.LUT P0, PT, PT, PT, UP4, 0x40, 0x0 ;  /* 0x000000000000781c */ /* 0x000fe40003f0e848 */
[----:B------:R-:W-:Y:S01]  /*42d0*/  PLOP3.LUT P6, PT, PT, PT, UP1, 0x40, 0x0 ;  /* 0x000000000000781c */ /* 0x000fe20003fce818 */
[----:B-1----:R-:W-:Y:S01]  /*42e0*/  FMUL.FTZ R6, R69, c[0x0][0x320] ;  /* 0x0000c80045067a20 */ /* 0x002fe20000410000 */
[----:B------:R-:W-:Y:S01]  /*42f0*/  PLOP3.LUT P5, PT, PT, PT, UP0, 0x40, 0x0 ;  /* 0x000000000000781c */ /* 0x000fe20003fae808 */
[----:B------:R-:W-:Y:S01]  /*4300*/  UISETP.NE.AND UP0, UPT, UR24, URZ, UPT ;  /* 0x0000003f1800728c */ /* 0x000fe2000bf05270 */
[----:B------:R-:W-:Y:S01]  /*4310*/  PLOP3.LUT P2, PT, PT, PT, UP6, 0x40, 0x0 ;  /* 0x000000000000781c */ /* 0x000fe20003f4e868 */
[----:B------:R1:W1:Y:S01]  /*4320*/  MUFU.TANH R28, R6 ;  /* 0x00000006001c7308 */ /* 0x0002620000002400 */
[----:B------:R-:W-:Y:S01]  /*4330*/  PLOP3.LUT P1, PT, PT, PT, UP5, 0x40, 0x0 ;  /* 0x000000000000781c */ /* 0x000fe20003f2e858 */
[----:B------:R-:W-:Y:S01]  /*4340*/  UP2UR UR24, UPR, URZ, 0x40 ;  /* 0x000000403f187883 */ /* 0x000fe20008000000 */
[C---:B------:R-:W-:Y:S01]  /*4350*/  ISETP.GT.AND P0, PT, R4.reuse, 0x19, P0 ;  /* 0x000000190400780c */ /* 0x040fe20000704270 */
[----:B------:R-:W-:Y:S01]  /*4360*/  UISETP.NE.AND UP6, UPT, UR16, URZ, UPT ;  /* 0x0000003f1000728c */ /* 0x000fe2000bfc5270 */
[C---:B------:R-:W-:Y:S01]  /*4370*/  ISETP.GT.AND P6, PT, R4.reuse, 0x9, P6 ;  /* 0x000000090400780c */ /* 0x040fe200037c4270 */
[----:B------:R-:W-:Y:S01]  /*4380*/  UISETP.NE.AND UP1, UPT, UR26, URZ, UPT ;  /* 0x0000003f1a00728c */ /* 0x000fe2000bf25270 */
[C---:B------:R-:W-:Y:S01]  /*4390*/  ISETP.GT.AND P5, PT, R4.reuse, 0x10, P5 ;  /* 0x000000100400780c */ /* 0x040fe20002fa4270 */
[----:B------:R-:W2:Y:S01]  /*43a0*/  MUFU.TANH R26, R8 ;  /* 0x00000008001a7308 */ /* 0x000ea20000002400 */
[----:B------:R-:W-:-:S02]  /*43b0*/  ISETP.GT.AND P2, PT, R4, 0x11, P2 ;  /* 0x000000110400780c */ /* 0x000fc40001744270 */
[----:B------:R-:W-:Y:S02]  /*43c0*/  ISETP.GT.AND P1, PT, R4, 0x18, P1 ;  /* 0x000000180400780c */ /* 0x000fe40000f24270 */
[C---:B------:R-:W-:Y:S02]  /*43d0*/  ISETP.LT.OR P0, PT, R5.reuse, 0x1a, P0 ;  /* 0x0000001a0500780c */ /* 0x040fe40000701670 */
[C---:B------:R-:W-:Y:S01]  /*43e0*/  ISETP.LT.OR P6, PT, R5.reuse, 0xa, P6 ;  /* 0x0000000a0500780c */ /* 0x040fe200037c1670 */
[----:B-1----:R-:W-:Y:S01]  /*43f0*/  FMUL.FTZ R6, R80, c[0x0][0x320] ;  /* 0x0000c80050067a20 */ /* 0x002fe20000410000 */
[C---:B------:R-:W-:Y:S01]  /*4400*/  ISETP.LT.OR P5, PT, R5.reuse, 0x11, P5 ;  /* 0x000000110500780c */ /* 0x040fe20002fa1670 */
[----:B------:R-:W1:Y:S01]  /*4410*/  MUFU.TANH R23, R7 ;  /* 0x0000000700177308 */ /* 0x000e620000002400 */
[C---:B------:R-:W-:Y:S02]  /*4420*/  ISETP.LT.OR P2, PT, R5.reuse, 0x12, P2 ;  /* 0x000000120500780c */ /* 0x040fe40001741670 */
[----:B------:R-:W-:-:S02]  /*4430*/  ISETP.LT.OR P1, PT, R5, 0x19, P1 ;  /* 0x000000190500780c */ /* 0x000fc40000f21670 */
[----:B------:R-:W-:Y:S02]  /*4440*/  FSEL R57, R44, -INF , !P0 ;  /* 0xff8000002c397808 */ /* 0x000fe40004000000 */
[----:B------:R-:W-:Y:S01]  /*4450*/  FSEL R40, R18, -INF , !P6 ;  /* 0xff80000012287808 */ /* 0x000fe20007000000 */
[----:B------:R5:W1:Y:S01]  /*4460*/  MUFU.TANH R25, R6 ;  /* 0x0000000600197308 */ /* 0x000a620000002400 */
[----:B------:R-:W-:Y:S02]  /*4470*/  FSEL R43, R21, -INF , !P5 ;  /* 0xff800000152b7808 */ /* 0x000fe40006800000 */
[----:B------:R-:W-:Y:S02]  /*4480*/  FSEL R45, R22, -INF , !P2 ;  /* 0xff800000162d7808 */ /* 0x000fe40005000000 */
[----:B------:R-:W-:Y:S02]  /*4490*/  FSEL R47, R17, -INF , !P1 ;  /* 0xff800000112f7808 */ /* 0x000fe40004800000 */
[----:B------:R-:W-:Y:S01]  /*44a0*/  PLOP3.LUT P0, PT, PT, PT, UP6, 0x40, 0x0 ;  /* 0x000000000000781c */ /* 0x000fe20003f0e868 */
[----:B------:R-:W1:Y:S01]  /*44b0*/  MUFU.TANH R21, R10 ;  /* 0x0000000a00157308 */ /* 0x000e620000002400 */
[----:B------:R-:W-:Y:S01]  /*44c0*/  PLOP3.LUT P6, PT, PT, PT, UP3, 0x40, 0x0 ;  /* 0x000000000000781c */ /* 0x000fe20003fce838 */
[----:B------:R-:W-:Y:S01]  /*44d0*/  UISETP.NE.AND UP6, UPT, UR24, URZ, UPT ;  /* 0x0000003f1800728c */ /* 0x000fe2000bfc5270 */
[----:B------:R-:W-:-:S02]  /*44e0*/  PLOP3.LUT P5, PT, PT, PT, UP2, 0x40, 0x0 ;  /* 0x000000000000781c */ /* 0x000fc40003fae828 */
[----:B------:R-:W-:Y:S02]  /*44f0*/  PLOP3.LUT P2, PT, PT, PT, UP1, 0x40, 0x0 ;  /* 0x000000000000781c */ /* 0x000fe40003f4e818 */
[----:B------:R-:W-:Y:S01]  /*4500*/  PLOP3.LUT P1, PT, PT, PT, UP0, 0x40, 0x0 ;  /* 0x000000000000781c */ /* 0x000fe20003f2e808 */
[----:B-----5:R-:W-:Y:S01]  /*4510*/  FMUL.FTZ R6, R81, c[0x0][0x320] ;  /* 0x0000c80051067a20 */ /* 0x020fe20000410000 */
[----:B------:R-:W1:Y:S01]  /*4520*/  MUFU.TANH R19, R9 ;  /* 0x0000000900137308 */ /* 0x000e620000002400 */
[C---:B------:R-:W-:Y:S02]  /*4530*/  ISETP.GT.AND P6, PT, R4.reuse, 0x20, P6 ;  /* 0x000000200400780c */ /* 0x040fe400037c4270 */
[C---:B------:R-:W-:Y:S02]  /*4540*/  ISETP.GT.AND P5, PT, R4.reuse, 0x21, P5 ;  /* 0x000000210400780c */ /* 0x040fe40002fa4270 */
[C---:B------:R-:W-:Y:S02]  /*4550*/  ISETP.GT.AND P2, PT, R4.reuse, 0x28, P2 ;  /* 0x000000280400780c */ /* 0x040fe40001744270 */
[----:B------:R-:W-:Y:S01]  /*4560*/  ISETP.GT.AND P1, PT, R4, 0x29, P1 ;  /* 0x000000290400780c */ /* 0x000fe20000f24270 */
[----:B------:R5:W1:Y:S01]  /*4570*/  MUFU.TANH R24, R6 ;  /* 0x0000000600187308 */ /* 0x000a620000002400 */
[C---:B------:R-:W-:Y:S01]  /*4580*/  ISETP.LT.OR P6, PT, R5.reuse, 0x21, P6 ;  /* 0x000000210500780c */ /* 0x040fe200037c1670 */
[----:B------:R-:W-:Y:S01]  /*4590*/  FMUL.FTZ R4, R76, c[0x0][0x320] ;  /* 0x0000c8004c047a20 */ /* 0x000fe20000410000 */
[----:B------:R-:W-:-:S02]  /*45a0*/  ISETP.LT.OR P5, PT, R5, 0x22, P5 ;  /* 0x000000220500780c */ /* 0x000fc40002fa1670 */
[C---:B------:R-:W-:Y:S02]  /*45b0*/  ISETP.LT.OR P2, PT, R5.reuse, 0x29, P2 ;  /* 0x000000290500780c */ /* 0x040fe40001741670 */
[----:B------:R-:W-:Y:S01]  /*45c0*/  ISETP.LT.OR P1, PT, R5, 0x2a, P1 ;  /* 0x0000002a0500780c */ /* 0x000fe20000f21670 */
[----:B------:R-:W1:Y:S01]  /*45d0*/  MUFU.TANH R18, R4 ;  /* 0x0000000400127308 */ /* 0x000e620000002400 */
[----:B------:R-:W-:Y:S02]  /*45e0*/  FSEL R167, R37, -INF , !P6 ;  /* 0xff80000025a77808 */ /* 0x000fe40007000000 */
[----:B------:R-:W-:Y:S02]  /*45f0*/  FSEL R168, R36, -INF , !P5 ;  /* 0xff80000024a87808 */ /* 0x000fe40006800000 */
[----:B------:R-:W-:Y:S02]  /*4600*/  FSEL R170, R35, -INF , !P2 ;  /* 0xff80000023aa7808 */ /* 0x000fe40005000000 */
[----:B------:R-:W-:Y:S01]  /*4610*/  FSEL R169, R33, -INF , !P1 ;  /* 0xff80000021a97808 */ /* 0x000fe20004800000 */
[----:B-----5:R-:W-:-:S04]  /*4620*/  FMUL.FTZ R6, R73, c[0x0][0x320] ;  /* 0x0000c80049067a20 */ /* 0x020fc80000410000 */
[----:B------:R5:W1:Y:S02]  /*4630*/  MUFU.TANH R20, R6 ;  /* 0x0000000600147308 */ /* 0x000a640000002400 */
[----:B-----5:R-:W5:Y:S02]  /*4640*/  SHFL.IDX PT, R6, R12, 0x2, 0x1c1f ;  /* 0x005c1f000c067f89 */ /* 0x020f6400000e0000 */
[--C-:B-----5:R-:W-:Y:S02]  /*4650*/  IMAD.IADD R5, R13, 0x1, R6.reuse ;  /* 0x000000010d057824 */ /* 0x120fe400078e0206 */
[----:B------:R-:W-:-:S03]  /*4660*/  IMAD.IADD R4, R15, 0x1, R6 ;  /* 0x000000010f047824 */ /* 0x000fc600078e0206 */
[----:B------:R-:W-:Y:S01]  /*4670*/  IMNMX R5, R5, R14, PT ;  /* 0x0000000e05057217 */ /* 0x000fe20003800200 */
[----:B------:R-:W-:Y:S05]  /*4680*/  @P0 BRA `(.L_x_1015) ;  /* 0x0000015000000947 */ /* 0x000fea0003800000 */
[----:B-1234-:R-:W-:Y:S01]  /*4690*/  IMAD.U32 R7, RZ, RZ, UR15 ;  /* 0x0000000fff077e24 */ /* 0x01efe2000f8e00ff */
        /* <DEDUP_REMOVED lines=11> */
.L_x_1017:
[----:B------:R-:W-:-:S04]  /*4750*/  MOV R7, c[0x0][0x32c] ;  /* 0x0000cb0000077a02 */ /* 0x000fc80000000f00 */
[----:B------:R-:W-:-:S13]  /*4760*/  ISETP.NE.AND P0, PT, R7, 0x1, PT ;  /* 0x000000010700780c */ /* 0x000fda0003f05270 */
[----:B------:R-:W-:-:S05]  /*4770*/  @P0 IMAD.HI.U32 R7, R6, c[0x0][0x330], RZ ;  /* 0x0000cc0006070a27 */ /* 0x000fca00078e00ff */
[----:B------:R-:W-:Y:S02]  /*4780*/  @P0 SHF.R.U32.HI R6, RZ, c[0x0][0x334], R7 ;  /* 0x0000cd00ff060a19 */ /* 0x000fe40000011607 */
.L_x_1018:
[----:B------:R-:W-:Y:S05]  /*4790*/  BSYNC B0 ;  /* 0x0000000000007941 */ /* 0x000fea0003800000 */
.L_x_1016:
[----:B------:R-:W-:-:S05]  /*47a0*/  IMAD R6, R6, c[0x0][0x32c], R16 ;  /* 0x0000cb0006067a24 */ /* 0x000fca00078e0210 */
[----:B------:R-:W-:Y:S02]  /*47b0*/  IADD3 R7, R6, c[0x0][0x32c], RZ ;  /* 0x0000cb0006077a10 */ /* 0x000fe40007ffe0ff */
[----:B------:R-:W-:Y:S02]  /*47c0*/  IMNMX R4, R4, R6, !PT ;  /* 0x0000000604047217 */ /* 0x000fe40007800200 */
[----:B------:R-:W-:Y:S02]  /*47d0*/  IMNMX R5, R5, R7, PT ;  /* 0x0000000705057217 */ /* 0x000fe40003800200 */
.L_x_1015:
[----:B-1234-:R-:W-:Y:S01]  /*47e0*/  FMUL.FTZ R6, R67, c[0x0][0x320] ;  /* 0x0000c80043067a20 */ /* 0x01efe20000410000 */
        /* <DEDUP_REMOVED lines=11> */
[----:B------:R-:W3:Y:S01]  /*48a0*/  MUFU.TANH R56, R7 ;  /* 0x0000000700387308 */ /* 0x000ee20000002400 */
[----:B------:R-:W-:Y:S01]  /*48b0*/  UP2UR UR26, UPR, URZ, 0x2 ;  /* 0x000000023f1a7883 */ /* 0x000fe20008000000 */
[C---:B------:R-:W-:Y:S01]  /*48c0*/  ISETP.GT.AND P0, PT, R4.reuse, 0x8, P0 ;  /* 0x000000080400780c */ /* 0x040fe20000704270 */
[----:B------:R-:W-:Y:S01]  /*48d0*/  UP2UR UR24, UPR, URZ, 0x1 ;  /* 0x000000013f187883 */ /* 0x000fe20008000000 */
[----:B------:R-:W-:Y:S01]  /*48e0*/  PLOP3.LUT P2, PT, PT, PT, UP4, 0x40, 0x0 ;  /* 0x000000000000781c */ /* 0x000fe20003f4e848 */
[----:B------:R-:W-:Y:S01]  /*48f0*/  UISETP.NE.AND UP4, UPT, UR29, URZ, UPT ;  /* 0x0000003f1d00728c */ /* 0x000fe2000bf85270 */
[----:B------:R-:W-:Y:S01]  /*4900*/  PLOP3.LUT P1, PT, PT, PT, UP3, 0x40, 0x0 ;  /* 0x000000000000781c */ /* 0x000fe20003f2e838 */
[----:B------:R-:W-:Y:S01]  /*4910*/  UISETP.NE.AND UP1, UPT, UR5, URZ, UPT ;  /* 0x0000003f0500728c */ /* 0x000fe2000bf25270 */
[----:B-1----:R-:W-:Y:S01]  /*4920*/  FMUL.FTZ R6, R83, c[0x0][0x320] ;  /* 0x0000c80053067a20 */ /* 0x002fe20000410000 */
[C---:B------:R-:W-:Y:S01]  /*4930*/  ISETP.GT.AND P2, PT, R4.reuse, RZ, P2 ;  /* 0x000000ff0400720c */ /* 0x040fe20001744270 */
[----:B------:R-:W-:Y:S01]  /*4940*/  UISETP.NE.AND UP0, UPT, UR4, URZ, UPT ;  /* 0x0000003f0400728c */ /* 0x000fe2000bf05270 */
[----:B------:R-:W-:Y:S01]  /*4950*/  ISETP.GT.AND P1, PT, R4, 0x1, P1 ;  /* 0x000000010400780c */ /* 0x000fe20000f24270 */
[----:B------:R1:W4:Y:S01]  /*4960*/  MUFU.TANH R22, R6 ;  /* 0x0000000600167308 */ /* 0x0003220000002400 */
[C---:B------:R-:W-:Y:S01]  /*4970*/  ISETP.LT.OR P0, PT, R5.reuse, 0x9, P0 ;  /* 0x000000090500780c */ /* 0x040fe20000701670 */
[----:B------:R-:W-:Y:S01]  /*4980*/  UISETP.NE.AND UP3, UPT, UR28, URZ, UPT ;  /* 0x0000003f1c00728c */ /* 0x000fe2000bf65270 */
[C---:B------:R-:W-:Y:S01]  /*4990*/  ISETP.LT.OR P2, PT, R5.reuse, 0x1, P2 ;  /* 0x000000010500780c */ /* 0x040fe20001741670 */
[----:B------:R-:W-:Y:S01]  /*49a0*/  UISETP.NE.AND UP2, UPT, UR27, URZ, UPT ;  /* 0x0000003f1b00728c */ /* 0x000fe2000bf45270 */
[----:B------:R-:W-:Y:S01]  /*49b0*/  ISETP.LT.OR P1, PT, R5, 0x2, P1 ;  /* 0x000000020500780c */ /* 0x000fe20000f21670 */
[----:B------:R-:W-:Y:S01]  /*49c0*/  FMUL.FTZ R9, R66, c[0x0][0x320] ;  /* 0x0000c80042097a20 */ /* 0x000fe20000410000 */
[----:B------:R-:W-:Y:S01]  /*49d0*/  FSEL R121, R18, -INF , !P0 ;  /* 0xff80000012797808 */ /* 0x000fe20004000000 */
[----:B------:R-:W2:Y:S01]  /*49e0*/  MUFU.TANH R11, R11 ;  /* 0x0000000b000b7308 */ /* 0x000ea20000002400 */
[----:B------:R-:W-:Y:S01]  /*49f0*/  PLOP3.LUT P0, PT, PT, PT, UP4, 0x40, 0x0 ;  /* 0x000000000000781c */ /* 0x000fe20003f0e848 */
[----:B------:R-:W-:Y:S01]  /*4a00*/  FMUL.FTZ R8, R78, c[0x0][0x320] ;  /* 0x0000c8004e087a20 */ /* 0x000fe20000410000 */
[----:B------:R-:W-:-:S02]  /*4a10*/  FSEL R120, R25, -INF , !P2 ;  /* 0xff80000019787808 */ /* 0x000fc40005000000 */
[----:B------:R-:W-:Y:S02]  /*4a20*/  FSEL R63, R24, -INF , !P1 ;  /* 0xff800000183f7808 */ /* 0x000fe40004800000 */
        /* <DEDUP_REMOVED lines=24> */
[----:B------:R-:W-:Y:S01]  /*4bb0*/  PLOP3.LUT P0, PT, PT, PT, UP6, 0x40, 0x0 ;  /* 0x000000000000781c */ /* 0x000fe20003f0e868 */
[----:B------:R5:W1:Y:S01]  /*4bc0*/  MUFU.TANH R17, R6 ;  /* 0x0000000600117308 */ /* 0x000a620000002400 */
[----:B------:R-:W-:Y:S01]  /*4bd0*/  FSEL R122, R32, -INF , !P6 ;  /* 0xff800000207a7808 */ /* 0x000fe20007000000 */
[----:B------:R-:W-:Y:S01]  /*4be0*/  UISETP.NE.AND UP6, UPT, UR24, URZ, UPT ;  /* 0x0000003f1800728c */ /* 0x000fe2000bfc5270 */
[----:B------:R-:W-:Y:S02]  /*4bf0*/  FSEL R123, R23, -INF , !P5 ;  /* 0xff800000177b7808 */ /* 0x000fe40006800000 */
[----:B------:R-:W-:Y:S02]  /*4c00*/  FSEL R132, R20, -INF , !P2 ;  /* 0xff80000014847808 */ /* 0x000fe40005000000 */
[----:B------:R-:W-:Y:S01]  /*4c10*/  FSEL R134, R30, -INF , !P1 ;  /* 0xff8000001e867808 */ /* 0x000fe20004800000 */
[----:B------:R-:W1:Y:S01]  /*4c20*/  MUFU.TANH R10, R8 ;  /* 0x00000008000a7308 */ /* 0x000e620000002400 */
[----:B------:R-:W-:-:S02]  /*4c30*/  PLOP3.LUT P6, PT, PT, PT, UP3, 0x40, 0x0 ;  /* 0x000000000000781c */ /* 0x000fc40003fce838 */
[----:B------:R-:W-:Y:S02]  /*4c40*/  PLOP3.LUT P5, PT, PT, PT, UP2, 0x40, 0x0 ;  /* 0x000000000000781c */ /* 0x000fe40003fae828 */
[----:B------:R-:W-:Y:S02]  /*4c50*/  PLOP3.LUT P2, PT, PT, PT, UP1, 0x40, 0x0 ;  /* 0x000000000000781c */ /* 0x000fe40003f4e818 */
[----:B------:R-:W-:Y:S01]  /*4c60*/  PLOP3.LUT P1, PT, PT, PT, UP0, 0x40, 0x0 ;  /* 0x000000000000781c */ /* 0x000fe20003f2e808 */
[----:B-----5:R-:W-:Y:S01]  /*4c70*/  FMUL.FTZ R6, R74, c[0x0][0x320] ;  /* 0x0000c8004a067a20 */ /* 0x020fe20000410000 */
[C---:B------:R-:W-:Y:S02]  /*4c80*/  ISETP.GT.AND P6, PT, R4.reuse, 0x20, P6 ;  /* 0x000000200400780c */ /* 0x040fe400037c4270 */
[C---:B------:R-:W-:Y:S01]  /*4c90*/  ISETP.GT.AND P5, PT, R4.reuse, 0x21, P5 ;  /* 0x000000210400780c */ /* 0x040fe20002fa4270 */
[----:B------:R5:W1:Y:S01]  /*4ca0*/  MUFU.TANH R49, R6 ;  /* 0x0000000600317308 */ /* 0x000a620000002400 */
[----:B------:R-:W-:-:S02]  /*4cb0*/  ISETP.GT.AND P2, PT, R4, 0x28, P2 ;  /* 0x000000280400780c */ /* 0x000fc40001744270 */
[----:B------:R-:W-:Y:S02]  /*4cc0*/  ISETP.GT.AND P1, PT, R4, 0x29, P1 ;  /* 0x000000290400780c */ /* 0x000fe40000f24270 */
[C---:B------:R-:W-:Y:S02]  /*4cd0*/  ISETP.LT.OR P6, PT, R5.reuse, 0x21, P6 ;  /* 0x000000210500780c */ /* 0x040fe400037c1670 */
[C---:B------:R-:W-:Y:S02]  /*4ce0*/  ISETP.LT.OR P5, PT, R5.reuse, 0x22, P5 ;  /* 0x000000220500780c */ /* 0x040fe40002fa1670 */
[C---:B------:R-:W-:Y:S02]  /*4cf0*/  ISETP.LT.OR P2, PT, R5.reuse, 0x29, P2 ;  /* 0x000000290500780c */ /* 0x040fe40001741670 */
[----:B------:R-:W-:Y:S02]  /*4d00*/  ISETP.LT.OR P1, PT, R5, 0x2a, P1 ;  /* 0x0000002a0500780c */ /* 0x000fe40000f21670 */
[----:B------:R-:W-:-:S02]  /*4d10*/  FSEL R172, R27, -INF , !P6 ;  /* 0xff8000001bac7808 */ /* 0x000fc40007000000 */
[----:B------:R-:W-:Y:S01]  /*4d20*/  FSEL R173, R26, -INF , !P5 ;  /* 0xff8000001aad7808 */ /* 0x000fe20006800000 */
[----:B-----5:R-:W-:Y:S01]  /*4d30*/  FMUL.FTZ R6, R79, c[0x0][0x320] ;  /* 0x0000c8004f067a20 */ /* 0x020fe20000410000 */
[----:B------:R-:W-:Y:S02]  /*4d40*/  FSEL R174, R21, -INF , !P2 ;  /* 0xff80000015ae7808 */ /* 0x000fe40005000000 */
[----:B------:R-:W-:Y:S01]  /*4d50*/  FSEL R180, R19, -INF , !P1 ;  /* 0xff80000013b47808 */ /* 0x000fe20004800000 */
[----:B------:R5:W1:Y:S02]  /*4d60*/  MUFU.TANH R44, R6 ;  /* 0x00000006002c7308 */ /* 0x000a640000002400 */
[----:B-----5:R-:W-:-:S06]  /*4d70*/  FMUL.FTZ R6, R62, c[0x0][0x320] ;  /* 0x0000c8003e067a20 */ /* 0x020fcc0000410000 */
        /* <DEDUP_REMOVED lines=18> */
.L_x_1021:
[----:B------:R-:W-:-:S04]  /*4ea0*/  MOV R5, c[0x0][0x32c] ;  /* 0x0000cb0000057a02 */ /* 0x000fc80000000f00 */
[----:B------:R-:W-:-:S13]  /*4eb0*/  ISETP.NE.AND P0, PT, R5, 0x1, PT ;  /* 0x000000010500780c */ /* 0x000fda0003f05270 */
[----:B------:R-:W-:-:S05]  /*4ec0*/  @P0 IMAD.HI.U32 R5, R4, c[0x0][0x330], RZ ;  /* 0x0000cc0004050a27 */ /* 0x000fca00078e00ff */
[----:B------:R-:W-:Y:S02]  /*4ed0*/  @P0 SHF.R.U32.HI R4, RZ, c[0x0][0x334], R5 ;  /* 0x0000cd00ff040a19 */ /* 0x000fe40000011605 */
.L_x_1022:
[----:B------:R-:W-:Y:S05]  /*4ee0*/  BSYNC B0 ;  /* 0x0000000000007941 */ /* 0x000fea0003800000 */
.L_x_1020:
[----:B------:R-:W-:-:S05]  /*4ef0*/  IMAD R4, R4, c[0x0][0x32c], R16 ;  /* 0x0000cb0004047a24 */ /* 0x000fca00078e0210 */
[----:B------:R-:W-:Y:S02]  /*4f00*/  IADD3 R5, R4, c[0x0][0x32c], RZ ;  /* 0x0000cb0004057a10 */ /* 0x000fe40007ffe0ff */
[----:B------:R-:W-:Y:S02]  /*4f10*/  IMNMX R8, R8, R4, !PT ;  /* 0x0000000408087217 */ /* 0x000fe40007800200 */
[----:B------:R-:W-:Y:S02]  /*4f20*/  IMNMX R9, R9, R5, PT ;  /* 0x0000000509097217 */ /* 0x000fe40003800200 */
.L_x_1019:
[----:B-1234-:R-:W-:Y:S01]  /*4f30*/  FMNMX.FTZ R5, R38, R39, !PT ;  /* 0x0000002726057209 */ /* 0x01efe20007810000 */
[----:B------:R-:W-:Y:S01]  /*4f40*/  UP2UR UR24, UPR, URZ, 0x10 ;  /* 0x000000103f187883 */ /* 0x000fe20008000000 */
[----:B------:R-:W-:Y:S01]  /*4f50*/  FMNMX.FTZ R4, R29, R31, !PT ;  /* 0x0000001f1d047209 */ /* 0x000fe20007810000 */
[----:B------:R-:W-:Y:S01]  /*4f60*/  UISETP.NE.AND UP4, UPT, UR25, URZ, UPT ;  /* 0x0000003f1900728c */ /* 0x000fe2000bf85270 */
[----:B------:R-:W-:Y:S01]  /*4f70*/  FMNMX.FTZ R5, R41, R5, !PT ;  /* 0x0000000529057209 */ /* 0x000fe20007810000 */
[----:B------:R-:W-:Y:S01]  /*4f80*/  UP2UR UR25, UPR, URZ, 0x8 ;  /* 0x000000083f197883 */ /* 0x000fe20008000000 */
[----:B------:R-:W-:Y:S01]  /*4f90*/  FMNMX.FTZ R4, R34, R4, !PT ;  /* 0x0000000422047209 */ /* 0x000fe20007810000 */
[----:B------:R-:W-:Y:S01]  /*4fa0*/  UISETP.NE.AND UP3, UPT, UR7, URZ, UPT ;  /* 0x0000003f0700728c */ /* 0x000fe2000bf65270 */
[----:B------:R-:W-:Y:S01]  /*4fb0*/  FMNMX.FTZ R137, R42, R5, !PT ;  /* 0x000000052a897209 */ /* 0x000fe20007810000 */
[----:B------:R-:W-:Y:S01]  /*4fc0*/  IMAD.SHL.U32 R225, R0, 0x2, RZ ;  /* 0x0000000200e17824 */ /* 0x000fe200078e00ff */
[----:B------:R-:W-:Y:S01]  /*4fd0*/  FMNMX.FTZ R4, R40, R4, !PT ;  /* 0x0000000428047209 */ /* 0x000fe20007810000 */
[----:B------:R-:W-:Y:S01]  /*4fe0*/  STL [R1+0x6c], R237 ;  /* 0x00006ced01007387 */ /* 0x000fe20000100800 */
[----:B------:R-:W-:Y:S01]  /*4ff0*/  FMNMX.FTZ R137, R46, R137, !PT ;  /* 0x000000892e897209 */ /* 0x000fe20007810000 */
[----:B------:R-:W-:Y:S01]  /*5000*/  UP2UR UR7, UPR, URZ, 0x4 ;  /* 0x000000043f077883 */ /* 0x000fe20008000000 */
[----:B------:R-:W-:Y:S01]  /*5010*/  FMNMX.FTZ R4, R43, R4, !PT ;  /* 0x000000042b047209 */ /* 0x000fe20007810000 */
[----:B------:R-:W-:Y:S01]  /*5020*/  STL [R1+0x68], R236 ;  /* 0x000068ec01007387 */ /* 0x000fe20000100800 */
[----:B------:R-:W-:Y:S01]  /*5030*/  FMNMX.FTZ R137, R48, R137, !PT ;  /* 0x0000008930897209 */ /* 0x000fe20007810000 */
[----:B------:R-:W-:Y:S01]  /*5040*/  UISETP.NE.AND UP2, UPT, UR6, URZ, UPT ;  /* 0x0000003f0600728c */ /* 0x000fe2000bf45270 */
        /* <DEDUP_REMOVED lines=9> */
[----:B------:R-:W-:Y:S01]  /*50e0*/  UP2UR UR5, UPR, URZ, 0x1 ;  /* 0x000000013f057883 */ /* 0x000fe20008000000 */
[----:B------:R-:W-:Y:S01]  /*50f0*/  FMNMX.FTZ R137, R175, R137, !PT ;  /* 0x00000089af897209 */ /* 0x000fe20007810000 */
[----:B------:R-:W-:Y:S01]  /*5100*/  UISETP.NE.AND UP0, UPT, UR4, URZ, UPT ;  /* 0x0000003f0400728c */ /* 0x000fe2000bf05270 */
[----:B------:R-:W-:Y:S01]  /*5110*/  FMNMX.FTZ R4, R167, R4, !PT ;  /* 0x00000004a7047209 */ /* 0x000fe20007810000 */
[----:B------:R-:W-:Y:S01]  /*5120*/  IMAD R226, R3, 0x2, R225 ;  /* 0x0000000203e27824 */ /* 0x000fe200078e02e1 */
[----:B------:R-:W-:Y:S01]  /*5130*/  FMNMX.FTZ R137, R171, R137, !PT ;  /* 0x00000089ab897209 */ /* 0x000fe20007810000 */
[----:B------:R-:W-:Y:S01]  /*5140*/  STL [R1+0x5c], R233 ;  /* 0x00005ce901007387 */ /* 0x000fe20000100800 */
[----:B------:R-:W-:Y:S01]  /*5150*/  FMNMX.FTZ R4, R168, R4, !PT ;  /* 0x00000004a8047209 */ /* 0x000fe20007810000 */
[----:B------:R-:W-:Y:S01]  /*5160*/  IMAD R227, R2, 0x2, R226 ;  /* 0x0000000202e37824 */ /* 0x000fe200078e02e2 */
[----:B------:R-:W-:Y:S01]  /*5170*/  FMNMX.FTZ R137, R176, R137, !PT ;  /* 0x00000089b0897209 */ /* 0x000fe20007810000 */
[----:B------:R-:W-:Y:S01]  /*5180*/  STL [R1+0x58], R232 ;  /* 0x000058e801007387 */ /* 0x000fe20000100800 */
[----:B------:R-:W-:-:S02]  /*5190*/  FMNMX.FTZ R4, R170, R4, !PT ;  /* 0x00000004aa047209 */ /* 0x000fc40007810000 */
[----:B------:R-:W-:Y:S01]  /*51a0*/  FMNMX.FTZ R137, R177, R137, !PT ;  /* 0x00000089b1897209 */ /* 0x000fe20007810000 */
[----:B------:R-:W-:Y:S01]  /*51b0*/  STL [R1+0x54], R231 ;  /* 0x000054e701007387 */ /* 0x000fe20000100800 */
[----:B------:R-:W-:Y:S02]  /*51c0*/  FMNMX.FTZ R136, R169, R4, !PT ;  /* 0x00000004a9887209 */ /* 0x000fe40007810000 */
[----:B------:R-:W-:Y:S01]  /*51d0*/  PLOP3.LUT P0, PT, PT, PT, UP3, 0x40, 0x0 ;  /* 0x000000000000781c */ /* 0x000fe20003f0e838 */
[----:B------:R-:W1:Y:S01]  /*51e0*/  SHFL.BFLY PT, R4, R137, 0x2, 0x1f ;  /* 0x0c401f0089047f89 */ /* 0x000e6200000e0000 */
[----:B------:R-:W-:Y:S01]  /*51f0*/  PLOP3.LUT P1, PT, PT, PT, UP4, 0x40, 0x0 ;  /* 0x000000000000781c */ /* 0x000fe20003f2e848 */
[----:B------:R-:W-:Y:S01]  /*5200*/  UISETP.NE.AND UP4, UPT, UR24, URZ, UPT ;  /* 0x0000003f1800728c */ /* 0x000fe2000bf85270 */
[C---:B------:R-:W-:Y:S01]  /*5210*/  ISETP.GT.AND P0, PT, R8.reuse, 0x1, P0 ;  /* 0x000000010800780c */ /* 0x040fe20000704270 */
[----:B------:R-:W2:Y:S01]  /*5220*/  SHFL.BFLY PT, R5, R136, 0x2, 0x1f ;  /* 0x0c401f0088057f89 */ /* 0x000ea200000e0000 */
[----:B------:R-:W-:Y:S01]  /*5230*/  PLOP3.LUT P6, PT, PT, PT, UP2, 0x40, 0x0 ;  /* 0x000000000000781c */ /* 0x000fe20003fce828 */
[----:B------:R-:W-:Y:S01]  /*5240*/  UISETP.NE.AND UP3, UPT, UR25, URZ, UPT ;  /* 0x0000003f1900728c */ /* 0x000fe2000bf65270 */
[----:B------:R-:W-:Y:S01]  /*5250*/  ISETP.LT.OR P0, PT, R9, 0x2, P0 ;  /* 0x000000020900780c */ /* 0x000fe20000701670 */
[----:B------:R-:W-:Y:S01]  /*5260*/  UISETP.NE.AND UP2, UPT, UR7, URZ, UPT ;  /* 0x0000003f0700728c */ /* 0x000fe2000bf45270 */
[----:B------:R-:W-:Y:S01]  /*5270*/  ISETP.GT.AND P1, PT, R8, RZ, P1 ;  /* 0x000000ff0800720c */ /* 0x000fe20000f24270 */
[----:B------:R-:W-:Y:S01]  /*5280*/  STL [R1+0x50], R230 ;  /* 0x000050e601007387 */ /* 0x000fe20000100800 */
[----:B------:R-:W-:-:S02]  /*5290*/  FSEL R61, R22, -INF , !P0 ;  /* 0xff800000163d7808 */ /* 0x000fc40004000000 */
[----:B------:R-:W-:Y:S01]  /*52a0*/  PLOP3.LUT P5, PT, PT, PT, UP1, 0x40, 0x0 ;  /* 0x000000000000781c */ /* 0x000fe20003fae818 */
[----:B------:R-:W-:Y:S01]  /*52b0*/  UISETP.NE.AND UP1, UPT, UR6, URZ, UPT ;  /* 0x0000003f0600728c */ /* 0x000fe2000bf25270 */
[----:B------:R-:W-:Y:S01]  /*52c0*/  ISETP.LT.OR P1, PT, R9, 0x1, P1 ;  /* 0x000000010900780c */ /* 0x000fe20000f21670 */
[----:B------:R-:W-:Y:S01]  /*52d0*/  STL [R1+0x4c], R229 ;  /* 0x00004ce501007387 */ /* 0x000fe20000100800 */
[C---:B------:R-:W-:Y:S02]  /*52e0*/  ISETP.GT.AND P6, PT, R8.reuse, 0x8, P6 ;  /* 0x000000080800780c */ /* 0x040fe400037c4270 */
[----:B------:R-:W-:Y:S01]  /*52f0*/  PLOP3.LUT P2, PT, PT, PT, UP0, 0x40, 0x0 ;  /* 0x000000000000781c */ /* 0x000fe20003f4e808 */
[----:B------:R-:W-:Y:S01]  /*5300*/  UISETP.NE.AND UP0, UPT, UR5, URZ, UPT ;  /* 0x0000003f0500728c */ /* 0x000fe2000bf05270 */
[----:B------:R-:W-:Y:S01]  /*5310*/  FSEL R62, R17, -INF , !P1 ;  /* 0xff800000113e7808 */ /* 0x000fe20004800000 */
[----:B------:R-:W-:Y:S01]  /*5320*/  LDSM.16.MT88.4 R20, [R226+0x2080] ;  /* 0x00208000e214783b */ /* 0x000fe20000004200 */
[----:B------:R-:W-:Y:S01]  /*5330*/  ISETP.LT.OR P6, PT, R9, 0x9, P6 ;  /* 0x000000090900780c */ /* 0x000fe200037c1670 */
[----:B------:R-:W-:Y:S01]  /*5340*/  ULDC.64 UR4, c[0x0][0x2c8] ;  /* 0x0000b20000047ab9 */ /* 0x000fe20000000a00 */
[----:B-1----:R-:W-:Y:S01]  /*5350*/  FMNMX.FTZ R137, R137, R4, !PT ;  /* 0x0000000489897209 */ /* 0x002fe20007810000 */
[----:B------:R-:W-:Y:S01]  /*5360*/  LDSM.16.MT88.4 R52, [R225+0x3880] ;  /* 0x00388000e134783b */ /* 0x000fe20000004200 */
[----:B------:R-:W-:-:S02]  /*5370*/  ISETP.GT.AND P5, PT, R8, 0x9, P5 ;  /* 0x000000090800780c */ /* 0x000fc40002fa4270 */
[----:B--2---:R-:W-:Y:S01]  /*5380*/  FMNMX.FTZ R136, R136, R5, !PT ;  /* 0x0000000588887209 */ /* 0x004fe20007810000 */
[----:B------:R-:W1:Y:S01]  /*5390*/  SHFL.BFLY PT, R4, R137, 0x1, 0x1f ;  /* 0x0c201f0089047f89 */ /* 0x000e6200000e0000 */
[----:B------:R-:W-:Y:S01]  /*53a0*/  PLOP3.LUT P1, PT, PT, PT, UP6, 0x40, 0x0 ;  /* 0x000000000000781c */ /* 0x000fe20003f2e868 */
[----:B------:R-:W-:Y:S01]  /*53b0*/  UISETP.NE.AND UP6, UPT, UR16, URZ, UPT ;  /* 0x0000003f1000728c */ /* 0x000fe2000bfc5270 */
[----:B------:R-:W-:Y:S01]  /*53c0*/  FSEL R16, R10, -INF , !P6 ;  /* 0xff8000000a107808 */ /* 0x000fe20007000000 */
[----:B------:R-:W2:Y:S01]  /*53d0*/  SHFL.BFLY PT, R5, R136, 0x1, 0x1f ;  /* 0x0c201f0088057f89 */ /* 0x000ea200000e0000 */
[----:B------:R-:W-:Y:S02]  /*53e0*/  ISETP.LT.OR P5, PT, R9, 0xa, P5 ;  /* 0x0000000a0900780c */ /* 0x000fe40002fa1670 */
[----:B------:R-:W-:Y:S01]  /*53f0*/  ISETP.GT.AND P2, PT, R8, 0x10, P2 ;  /* 0x000000100800780c */ /* 0x000fe20001744270 */
[----:B------:R-:W-:Y:S01]  /*5400*/  LDSM.16.MT88.4 R76, [R226+0x3880] ;  /* 0x00388000e24c783b */ /* 0x000fe20000004200 */
[----:B------:R-:W-:-:S02]  /*5410*/  FMNMX.FTZ R3, R62, R61, !PT ;  /* 0x0000003d3e037209 */ /* 0x000fc40007810000 */
[----:B------:R-:W-:Y:S01]  /*5420*/  FSEL R17, R44, -INF , !P5 ;  /* 0xff8000002c117808 */ /* 0x000fe20006800000 */
[----:B------:R-:W-:Y:S01]  /*5430*/  LDSM.16.MT88.4 R124, [R227+0x3880] ;  /* 0x00388000e37c783b */ /* 0x000fe20000004200 */
[----:B------:R-:W-:Y:S02]  /*5440*/  ISETP.GT.AND P1, PT, R8, 0x11, P1 ;  /* 0x000000110800780c */ /* 0x000fe40000f24270 */
[----:B------:R-:W-:Y:S01]  /*5450*/  ISETP.LT.OR P2, PT, R9, 0x11, P2 ;  /* 0x000000110900780c */ /* 0x000fe20001741670 */
[----:B------:R-:W-:Y:S01]  /*5460*/  STL [R1+0x48], R224 ;  /* 0x000048e001007387 */ /* 0x000fe20000100800 */
[----:B------:R-:W-:Y:S02]  /*5470*/  FMNMX.FTZ R3, R16, R3, !PT ;  /* 0x0000000310037209 */ /* 0x000fe40007810000 */
[----:B------:R-:W-:Y:S01]  /*5480*/  LEA R228, R2, R225, 0x1 ;  /* 0x000000e102e47211 */ /* 0x000fe200078e08ff */
[----:B------:R-:W-:Y:S01]  /*5490*/  LDSM.16.MT88.4 R68, [R226+0x4080] ;  /* 0x00408000e244783b */ /* 0x000fe20000004200 */
[----:B------:R-:W-:-:S02]  /*54a0*/  PLOP3.LUT P6, PT, PT, PT, UP4, 0x40, 0x0 ;  /* 0x000000000000781c */ /* 0x000fc40003fce848 */
[----:B------:R-:W-:Y:S01]  /*54b0*/  ISETP.LT.OR P1, PT, R9, 0x12, P1 ;  /* 0x000000120900780c */ /* 0x000fe20000f21670 */
[----:B------:R-:W-:Y:S01]  /*54c0*/  LDSM.16.MT88.4 R112, [R228+0x3880] ;  /* 0x00388000e470783b */ /* 0x000fe20000004200 */
[----:B-1----:R-:W-:Y:S02]  /*54d0*/  FMNMX.FTZ R137, R137, R4, !PT ;  /* 0x0000000489897209 */ /* 0x002fe40007810000 */
[----:B------:R-:W-:Y:S01]  /*54e0*/  FSEL R18, R49, -INF , !P2 ;  /* 0xff80000031127808 */ /* 0x000fe20005000000 */
[----:B------:R-:W-:Y:S01]  /*54f0*/  LDSM.16.MT88.4 R72, [R225+0x2880] ;  /* 0x00288000e148783b */ /* 0x000fe20000004200 */
[----:B--2---:R-:W-:Y:S01]  /*5500*/  FMNMX.FTZ R136, R136, R5, !PT ;  /* 0x0000000588887209 */ /* 0x004fe20007810000 */
[C---:B------:R-:W-:Y:S01]  /*5510*/  FMUL.FTZ R13, R137.reuse, c[0x0][0x2d0] ;  /* 0x0000b400890d7a20 */ /* 0x040fe20000410000 */
[----:B------:R-:W-:Y:S02]  /*5520*/  FSETP.NEU.FTZ.AND P0, PT, R137, -INF , PT ;  /* 0xff8000008900780b */ /* 0x000fe40003f1d000 */
[----:B------:R-:W-:Y:S01]  /*5530*/  FMNMX.FTZ R3, R17, R3, !PT ;  /* 0x0000000311037209 */ /* 0x000fe20007810000 */
[----:B------:R-:W-:Y:S01]  /*5540*/  FMUL.FTZ R12, R136, c[0x0][0x2d0] ;  /* 0x0000b400880c7a20 */ /* 0x000fe20000410000 */
[----:B------:R-:W-:-:S02]  /*5550*/  FSEL R13, R13, RZ, P0 ;  /* 0x000000ff0d0d7208 */ /* 0x000fc40000000000 */
[----:B------:R-:W-:Y:S02]  /*5560*/  FSETP.NEU.FTZ.AND P0, PT, R136, -INF , PT ;  /* 0xff8000008800780b */ /* 0x000fe40003f1d000 */
[----:B------:R-:W-:Y:S01]  /*5570*/  PLOP3.LUT P5, PT, PT, PT, UP3, 0x40, 0x0 ;  /* 0x000000000000781c */ /* 0x000fe20003fae838 */
[--C-:B------:R-:W-:Y:S01]  /*5580*/  FFMA.FTZ R2, R46, c[0x0][0x2d0], -R13.reuse ;  /* 0x0000b4002e027a23 */ /* 0x100fe2000001080d */
[----:B------:R-:W-:Y:S01]  /*5590*/  FSEL R12, R12, RZ, P0 ;  /* 0x000000ff0c0c7208 */ /* 0x000fe20000000000 */
[----:B------:R-:W-:Y:S01]  /*55a0*/  FFMA.FTZ R4, R38, c[0x0][0x2d0], -R13 ;  /* 0x0000b40026047a23 */ /* 0x000fe2000001080d */
[----:B------:R-:W-:Y:S01]  /*55b0*/  PLOP3.LUT P0, PT, PT, PT, UP5, 0x40, 0x0 ;  /* 0x000000000000781c */ /* 0x000fe20003f0e858 */
[----:B------:R-:W-:Y:S01]  /*55c0*/  MUFU.EX2 R194, R2 ;  /* 0x0000000200c27308 */ /* 0x000fe20000000800 */
[----:B------:R-:W-:Y:S01]  /*55d0*/  FSEL R19, R11, -INF , !P1 ;  /* 0xff8000000b137808 */ /* 0x000fe20004800000 */
[----:B------:R-:W-:Y:S01]  /*55e0*/  FFMA.FTZ R0, R31, c[0x0][0x2d0], -R12 ;  /* 0x0000b4001f007a23 */ /* 0x000fe2000001080c */
[C---:B------:R-:W-:Y:S01]  /*55f0*/  ISETP.GT.AND P0, PT, R8.reuse, 0x18, P0 ;  /* 0x000000180800780c */ /* 0x040fe20000704270 */
[----:B------:R-:W-:Y:S01]  /*5600*/  UISETP.NE.AND UP5, UPT, UR17, URZ, UPT ;  /* 0x0000003f1100728c */ /* 0x000fe2000bfa5270 */
[----:B------:R-:W-:-:S02]  /*5610*/  ISETP.GT.AND P6, PT, R8, 0x19, P6 ;  /* 0x000000190800780c */ /* 0x000fc400037c4270 */
[C---:B------:R-:W-:Y:S01]  /*5620*/  ISETP.LT.OR P0, PT, R9.reuse, 0x19, P0 ;  /* 0x000000190900780c */ /* 0x040fe20000701670 */
[----:B------:R1:W-:Y:S01]  /*5630*/  MUFU.EX2 R182, R0 ;  /* 0x0000000000b67308 */ /* 0x0003e20000000800 */
[----:B------:R-:W-:Y:S02]  /*5640*/  FMNMX.FTZ R3, R18, R3, !PT ;  /* 0x0000000312037209 */ /* 0x000fe40007810000 */
[----:B------:R-:W-:Y:S02]  /*5650*/  PLOP3.LUT P2, PT, PT, PT, UP2, 0x40, 0x0 ;  /* 0x000000000000781c */ /* 0x000fe40003f4e828 */
[----:B------:R-:W-:Y:S02]  /*5660*/  FSEL R60, R56, -INF , !P0 ;  /* 0xff800000383c7808 */ /* 0x000fe40004000000 */
[----:B------:R-:W-:Y:S01]  /*5670*/  ISETP.GT.AND P5, PT, R8, 0x20, P5 ;  /* 0x000000200800780c */ /* 0x000fe20002fa4270 */
[----:B------:R2:W-:Y:S01]  /*5680*/  MUFU.EX2 R229, R4 ;  /* 0x0000000400e57308 */ /* 0x0005e20000000800 */
[----:B------:R-:W-:-:S02]  /*5690*/  ISETP.LT.OR P6, PT, R9, 0x1a, P6 ;  /* 0x0000001a0900780c */ /* 0x000fc400037c1670 */
[----:B------:R-:W-:Y:S02]  /*56a0*/  FMNMX.FTZ R3, R19, R3, !PT ;  /* 0x0000000313037209 */ /* 0x000fe40007810000 */
[----:B------:R-:W-:Y:S02]  /*56b0*/  PLOP3.LUT P1, PT, PT, PT, UP1, 0x40, 0x0 ;  /* 0x000000000000781c */ /* 0x000fe40003f2e818 */
[----:B------:R-:W-:Y:S01]  /*56c0*/  ISETP.GT.AND P2, PT, R8, 0x21, P2 ;  /* 0x000000210800780c */ /* 0x000fe20001744270 */
[----:B-1----:R-:W-:Y:S01]  /*56d0*/  FFMA.FTZ R0, R34, c[0x0][0x2d0], -R12 ;  /* 0x0000b40022007a23 */ /* 0x002fe2000001080c */
[----:B------:R-:W-:Y:S01]  /*56e0*/  ISETP.LT.OR P5, PT, R9, 0x21, P5 ;  /* 0x000000210900780c */ /* 0x000fe20002fa1670 */
[----:B------:R-:W-:Y:S01]  /*56f0*/  LDSM.16.MT88.4 R32, [R228+0x2080] ;  /* 0x00208000e420783b */ /* 0x000fe20000004200 */
[----:B------:R-:W-:Y:S01]  /*5700*/  FSEL R15, R58, -INF , !P6 ;  /* 0xff8000003a0f7808 */ /* 0x000fe20007000000 */
[----:B------:R1:W-:Y:S01]  /*5710*/  MUFU.EX2 R202, R0 ;  /* 0x0000000000ca7308 */ /* 0x0003e20000000800 */
[----:B------:R-:W-:-:S02]  /*5720*/  FMNMX.FTZ R3, R60, R3, !PT ;  /* 0x000000033c037209 */ /* 0x000fc40007810000 */
[----:B------:R-:W-:Y:S01]  /*5730*/  PLOP3.LUT P0, PT, PT, PT, UP0, 0x40, 0x0 ;  /* 0x000000000000781c */ /* 0x000fe20003f0e808 */
[----:B--2---:R-:W-:Y:S01]  /*5740*/  FFMA.FTZ R4, R39, c[0x0][0x2d0], -R13 ;  /* 0x0000b40027047a23 */ /* 0x004fe2000001080d */
[----:B------:R-:W-:Y:S01]  /*5750*/  ISETP.GT.AND P1, PT, R8, 0x28, P1 ;  /* 0x000000280800780c */ /* 0x000fe20000f24270 */
[----:B------:R-:W2:Y:S01]  /*5760*/  LDSM.16.MT88.4 R36, [R225+0x2080] ;  /* 0x00208000e124783b */ /* 0x000ea20000004200 */
[C---:B------:R-:W-:Y:S01]  /*5770*/  ISETP.LT.OR P2, PT, R9.reuse, 0x22, P2 ;  /* 0x000000220900780c */ /* 0x040fe20001741670 */
[----:B------:R3:W-:Y:S01]  /*5780*/  MUFU.EX2 R183, R4 ;  /* 0x0000000400b77308 */ /* 0x0007e20000000800 */
[----:B------:R-:W-:Y:S02]  /*5790*/  FSEL R139, R24, -INF , !P5 ;  /* 0xff800000188b7808 */ /* 0x000fe40006800000 */
[----:B------:R-:W-:Y:S02]  /*57a0*/  ISETP.GT.AND P0, PT, R8, 0x29, P0 ;  /* 0x000000290800780c */ /* 0x000fe40000704270 */
[----:B------:R-:W-:-:S02]  /*57b0*/  ISETP.LT.OR P1, PT, R9, 0x29, P1 ;  /* 0x000000290900780c */ /* 0x000fc40000f21670 */
[----:B------:R-:W-:Y:S01]  /*57c0*/  FSEL R164, R64, -INF , !P2 ;  /* 0xff80000040a47808 */ /* 0x000fe20005000000 */
[----:B-1----:R-:W-:Y:S01]  /*57d0*/  FFMA.FTZ R0, R40, c[0x0][0x2d0], -R12 ;  /* 0x0000b40028007a23 */ /* 0x002fe2000001080c */
[----:B------:R-:W-:Y:S01]  /*57e0*/  ISETP.LT.OR P0, PT, R9, 0x2a, P0 ;  /* 0x0000002a0900780c */ /* 0x000fe20000701670 */
[----:B------:R-:W-:Y:S01]  /*57f0*/  LDSM.16.MT88.4 R64, [R226+0x2880] ;  /* 0x00288000e240783b */ /* 0x000fe20000004200 */
[----:B------:R-:W-:Y:S01]  /*5800*/  FSEL R165, R59, -INF , !P1 ;  /* 0xff8000003ba57808 */ /* 0x000fe20004800000 */
[----:B------:R1:W4:Y:S01]  /*5810*/  MUFU.EX2 R234, R0 ;  /* 0x0000000000ea7308 */ /* 0x0003220000000800 */
[----:B------:R-:W-:Y:S02]  /*5820*/  FSEL R166, R25, -INF , !P0 ;  /* 0xff80000019a67808 */ /* 0x000fe40004000000 */
[----:B------:R-:W-:Y:S01]  /*5830*/  LDSM.16.MT88.4 R24, [R227+0x4080] ;  /* 0x00408000e318783b */ /* 0x000fe20000004200 */
[----:B---3--:R-:W-:-:S04]  /*5840*/  FFMA.FTZ R4, R41, c[0x0][0x2d0], -R13 ;  /* 0x0000b40029047a23 */ /* 0x008fc8000001080d */
[----:B------:R3:W-:Y:S01]  /*5850*/  MUFU.EX2 R203, R4 ;  /* 0x0000000400cb7308 */ /* 0x0007e20000000800 */
[----:B-1----:R-:W-:Y:S02]  /*5860*/  FMNMX.FTZ R0, R120, R63, !PT ;  /* 0x0000003f78007209 */ /* 0x002fe40007810000 */
[----:B----4-:R-:W-:Y:S02]  /*5870*/  F2FP.PACK_AB R7, R234, R202 ;  /* 0x000000caea07723e */ /* 0x010fe400000000ff */
[----:B------:R-:W-:-:S04]  /*5880*/  FMNMX.FTZ R0, R121, R0, !PT ;  /* 0x0000000079007209 */ /* 0x000fc80007810000 */
[----:B------:R-:W-:Y:S01]  /*5890*/  FMNMX.FTZ R0, R122, R0, !PT ;  /* 0x000000007a007209 */ /* 0x000fe20007810000 */
[----:B---3--:R-:W-:-:S03]  /*58a0*/  FFMA.FTZ R4, R42, c[0x0][0x2d0], -R13 ;  /* 0x0000b4002a047a23 */ /* 0x008fc6000001080d */
[----:B------:R-:W-:Y:S01]  /*58b0*/  FMNMX.FTZ R0, R123, R0, !PT ;  /* 0x000000007b007209 */ /* 0x000fe20007810000 */
[----:B------:R-:W1:Y:S03]  /*58c0*/  MUFU.EX2 R232, R4 ;  /* 0x0000000400e87308 */ /* 0x000e660000000800 */
[----:B------:R-:W-:-:S04]  /*58d0*/  FMNMX.FTZ R0, R132, R0, !PT ;  /* 0x0000000084007209 */ /* 0x000fc80007810000 */
[----:B------:R-:W-:-:S04]  /*58e0*/  FMNMX.FTZ R0, R134, R0, !PT ;  /* 0x0000000086007209 */ /* 0x000fc80007810000 */
[----:B------:R-:W-:-:S04]  /*58f0*/  FMNMX.FTZ R0, R133, R0, !PT ;  /* 0x0000000085007209 */ /* 0x000fc80007810000 */
[----:B------:R-:W-:Y:S01]  /*5900*/  FMNMX.FTZ R2, R172, R0, !PT ;  /* 0x00000000ac027209 */ /* 0x000fe20007810000 */
[----:B------:R-:W-:Y:S01]  /*5910*/  FFMA.FTZ R0, R48, c[0x0][0x2d0], -R13 ;  /* 0x0000b40030007a23 */ /* 0x000fe2000001080d */
[----:B-1----:R-:W-:Y:S01]  /*5920*/  F2FP.PACK_AB R6, R232, R203 ;  /* 0x000000cbe806723e */ /* 0x002fe200000000ff */
[----:B------:R-:W-:Y:S01]  /*5930*/  FFMA.FTZ R4, R29, c[0x0][0x2d0], -R12 ;  /* 0x0000b4001d047a23 */ /* 0x000fe2000001080c */
[----:B------:R-:W-:Y:S01]  /*5940*/  FMNMX.FTZ R2, R173, R2, !PT ;  /* 0x00000002ad027209 */ /* 0x000fe20007810000 */
[----:B------:R1:W-:Y:S01]  /*5950*/  MUFU.EX2 R192, R0 ;  /* 0x0000000000c07308 */ /* 0x0003e20000000800 */
[----:B------:R-:W-:Y:S02]  /*5960*/  LDSM.16.MT88.4 R28, [R227+0x2080] ;  /* 0x00208000e31c783b */ /* 0x000fe40000004200 */
[----:B------:R-:W-:-:S04]  /*5970*/  FMNMX.FTZ R2, R174, R2, !PT ;  /* 0x00000002ae027209 */ /* 0x000fc80007810000 */
[----:B------:R-:W-:Y:S01]  /*5980*/  FMNMX.FTZ R2, R180, R2, !PT ;  /* 0x00000002b4027209 */ /* 0x000fe20007810000 */
[----:B------:R3:W4:Y:S04]  /*5990*/  MUFU.EX2 R230, R4 ;  /* 0x0000000400e67308 */ /* 0x0007280000000800 */
[----:B------:R-:W2:Y:S01]  /*59a0*/  SHFL.BFLY PT, R9, R2, 0x2, 0x1f ;  /* 0x0c401f0002097f89 */ /* 0x000ea200000e0000 */
[----:B-1----:R-:W-:-:S04]  /*59b0*/  FFMA.FTZ R0, R51, c[0x0][0x2d0], -R13 ;  /* 0x0000b40033007a23 */ /* 0x002fc8000001080d */
[----:B------:R1:W-:Y:S01]  /*59c0*/  MUFU.EX2 R200, R0 ;  /* 0x0000000000c87308 */ /* 0x0003e20000000800 */
[----:B---3--:R-:W-:Y:S02]  /*59d0*/  F2FP.PACK_AB R4, R183, R229 ;  /* 0x000000e5b704723e */ /* 0x008fe400000000ff */
[----:B----4-:R-:W-:-:S07]  /*59e0*/  F2FP.PACK_AB R5, R182, R230 ;  /* 0x000000e6b605723e */ /* 0x010fce00000000ff */
[C---:B--2---:R-:W-:Y:S01]  /*59f0*/  HMMA.16816.F32 R160, R4.reuse, R36, RZ ;  /* 0x0000002404a0723c */ /* 0x044fe200000018ff */
[----:B-1----:R-:W-:Y:S01]  /*5a00*/  FMNMX.FTZ R0, R15, R3, !PT ;  /* 0x000000030f007209 */ /* 0x002fe20007810000 */
[----:B------:R-:W-:Y:S01]  /*5a10*/  FFMA.FTZ R3, R50, c[0x0][0x2d0], -R13 ;  /* 0x0000b40032037a23 */ /* 0x000fe2000001080d */
[----:B------:R-:W-:Y:S01]  /*5a20*/  FMNMX.FTZ R2, R2, R9, !PT ;  /* 0x0000000902027209 */ /* 0x000fe20007810000 */
[----:B------:R-:W-:Y:S01]  /*5a30*/  LDSM.16.MT88.4 R48, [R227+0x2880] ;  /* 0x00288000e330783b */ /* 0x000fe20000004200 */
[----:B------:R-:W-:Y:S01]  /*5a40*/  FMNMX.FTZ R0, R139, R0, !PT ;  /* 0x000000008b007209 */ /* 0x000fe20007810000 */
[----:B------:R1:W2:Y:S02]  /*5a50*/  MUFU.EX2 R235, R3 ;  /* 0x0000000300eb7308 */ /* 0x0002a40000000800 */
[----:B------:R-:W-:Y:S01]  /*5a60*/  HMMA.16816.F32 R156, R4, R20, RZ ;  /* 0x00000014049c723c */ /* 0x000fe200000018ff */
[----:B------:R-:W3:Y:S01]  /*5a70*/  SHFL.BFLY PT, R14, R2, 0x1, 0x1f ;  /* 0x0c201f00020e7f89 */ /* 0x000ee200000e0000 */
[----:B------:R-:W-:-:S04]  /*5a80*/  FMNMX.FTZ R0, R164, R0, !PT ;  /* 0x00000000a4007209 */ /* 0x000fc80007810000 */
[----:B------:R-:W-:Y:S02]  /*5a90*/  FMNMX.FTZ R0, R165, R0, !PT ;  /* 0x00000000a5007209 */ /* 0x000fe40007810000 */
[----:B------:R-:W-:Y:S02]  /*5aa0*/  HMMA.16816.F32 R152, R4, R32, RZ ;  /* 0x000000200498723c */ /* 0x000fe400000018ff */
[----:B------:R-:W-:-:S05]  /*5ab0*/  FMNMX.FTZ R0, R166, R0, !PT ;  /* 0x00000000a6007209 */ /* 0x000fca0007810000 */
[----:B------:R-:W4:Y:S01]  /*5ac0*/  SHFL.BFLY PT, R8, R0, 0x2, 0x1f ;  /* 0x0c401f0000087f89 */ /* 0x000f2200000e0000 */
[----:B-1----:R-:W-:Y:S01]  /*5ad0*/  FFMA.FTZ R3, R43, c[0x0][0x2d0], -R12 ;  /* 0x0000b4002b037a23 */ /* 0x002fe2000001080c */
[C---:B------:R-:W-:Y:S01]  /*5ae0*/  HMMA.16816.F32 R148, R4.reuse, R28, RZ ;  /* 0x0000001c0494723c */ /* 0x040fe200000018ff */
[----:B--2---:R-:W-:Y:S01]  /*5af0*/  F2FP.PACK_AB R10, R235, R200 ;  /* 0x000000c8eb0a723e */ /* 0x004fe200000000ff */
[----:B------:R-:W-:Y:S01]  /*5b00*/  LDSM.16.MT88.4 R40, [R228+0x4080] ;  /* 0x00408000e428783b */ /* 0x000fe20000004200 */
[----:B------:R1:W-:Y:S05]  /*5b10*/  MUFU.EX2 R193, R3 ;  /* 0x0000000300c17308 */ /* 0x0003ea0000000800 */
[----:B------:R-:W-:Y:S01]  /*5b20*/  HMMA.16816.F32 R144, R4, R52, RZ ;  /* 0x000000340490723c */ /* 0x000fe200000018ff */
[----:B---3--:R-:W-:-:S04]  /*5b30*/  FMNMX.FTZ R135, R2, R14, !PT ;  /* 0x0000000e02877209 */ /* 0x008fc80007810000 */
[----:B------:R-:W-:-:S03]  /*5b40*/  FSETP.NEU.FTZ.AND P0, PT, R135, -INF , PT ;  /* 0xff8000008700780b */ /* 0x000fc60003f1d000 */
[----:B------:R-:W-:Y:S01]  /*5b50*/  HMMA.16816.F32 R140, R4, R76, RZ ;  /* 0x0000004c048c723c */ /* 0x000fe200000018ff */
[----:B-1----:R-:W-:-:S04]  /*5b60*/  FFMA.FTZ R3, R45, c[0x0][0x2d0], -R12 ;  /* 0x0000b4002d037a23 */ /* 0x002fc8000001080c */
[----:B------:R1:W2:Y:S03]  /*5b70*/  MUFU.EX2 R205, R3 ;  /* 0x0000000300cd7308 */ /* 0x0002a60000000800 */
[C---:B------:R-:W-:Y:S08]  /*5b80*/  HMMA.16816.F32 R128, R4.reuse, R112, RZ ;  /* 0x000000700480723c */ /* 0x040ff000000018ff */
[----:B------:R-:W-:Y:S01]  /*5b90*/  HMMA.16816.F32 R116, R4, R124, RZ ;  /* 0x0000007c0474723c */ /* 0x000fe200000018ff */
[----:B-1----:R-:W-:-:S07]  /*5ba0*/  FFMA.FTZ R3, R47, c[0x0][0x2d0], -R12 ;  /* 0x0000b4002f037a23 */ /* 0x002fce000001080c */
[C---:B------:R-:W-:Y:S01]  /*5bb0*/  HMMA.16816.F32 R108, R4.reuse, R38, RZ ;  /* 0x00000026046c723c */ /* 0x040fe200000018ff */
[----:B------:R-:W1:Y:S01]  /*5bc0*/  LDSM.16.MT88.4 R44, [R228+0x2880] ;  /* 0x00288000e42c783b */ /* 0x000e620000004200 */
[----:B--2---:R-:W-:Y:S01]  /*5bd0*/  F2FP.PACK_AB R9, R205, R193 ;  /* 0x000000c1cd09723e */ /* 0x004fe200000000ff */
[----:B------:R2:W-:Y:S05]  /*5be0*/  MUFU.EX2 R224, R3 ;  /* 0x0000000300e07308 */ /* 0x0005ea0000000800 */
[C---:B------:R-:W-:Y:S08]  /*5bf0*/  HMMA.16816.F32 R104, R4.reuse, R22, RZ ;  /* 0x000000160468723c */ /* 0x040ff000000018ff */
[----:B------:R-:W-:Y:S01]  /*5c00*/  HMMA.16816.F32 R100, R4, R34, RZ ;  /* 0x000000220464723c */ /* 0x000fe200000018ff */
[----:B--2---:R-:W-:-:S02]  /*5c10*/  FFMA.FTZ R3, R57, c[0x0][0x2d0], -R12 ;  /* 0x0000b40039037a23 */ /* 0x004fc4000001080c */
[----:B------:R-:W-:Y:S02]  /*5c20*/  LDSM.16.MT88.4 R56, [R225+0x4080] ;  /* 0x00408000e138783b */ /* 0x000fe40000004200 */
[----:B------:R4:W2:Y:S03]  /*5c30*/  MUFU.EX2 R237, R3 ;  /* 0x0000000300ed7308 */ /* 0x0008a60000000800 */
[C---:B------:R-:W-:Y:S08]  /*5c40*/  HMMA.16816.F32 R96, R4.reuse, R30, RZ ;  /* 0x0000001e0460723c */ /* 0x040ff000000018ff */
[----:B------:R-:W-:Y:S01]  /*5c50*/  HMMA.16816.F32 R92, R4, R54, RZ ;  /* 0x00000036045c723c */ /* 0x000fe200000018ff */
[----:B----4-:R-:W-:-:S07]  /*5c60*/  FMNMX.FTZ R3, R0, R8, !PT ;  /* 0x0000000800037209 */ /* 0x010fce0007810000 */
[----:B------:R-:W-:Y:S01]  /*5c70*/  HMMA.16816.F32 R88, R4, R78, RZ ;  /* 0x0000004e0458723c */ /* 0x000fe200000018ff */
[----:B------:R-:W-:Y:S01]  /*5c80*/  F2FP.PACK_AB R8, R192, R194 ;  /* 0x000000c2c008723e */ /* 0x000fe200000000ff */
[----:B------:R-:W-:Y:S01]  /*5c90*/  FMUL.FTZ R0, R135, c[0x0][0x2d0] ;  /* 0x0000b40087007a20 */ /* 0x000fe20000410000 */
[----:B--2---:R-:W-:-:S04]  /*5ca0*/  F2FP.PACK_AB R11, R237, R224 ;  /* 0x000000e0ed0b723e */ /* 0x004fc800000000ff */
[----:B------:R-:W-:Y:S01]  /*5cb0*/  FSEL R0, R0, RZ, P0 ;  /* 0x000000ff00007208 */ /* 0x000fe20000000000 */
[----:B------:R-:W-:Y:S04]  /*5cc0*/  HMMA.16816.F32 R84, R4, R114, RZ ;  /* 0x000000720454723c */ /* 0x000fe800000018ff */
[----:B------:R-:W-:-:S04]  /*5cd0*/  FFMA.FTZ R2, R120, c[0x0][0x2d0], -R0 ;  /* 0x0000b40078027a23 */ /* 0x000fc80000010800 */
[----:B------:R-:W-:Y:S01]  /*5ce0*/  HMMA.16816.F32 R80, R4, R126, RZ ;  /* 0x0000007e0450723c */ /* 0x000fe200000018ff */
[----:B------:R-:W2:Y:S01]  /*5cf0*/  SHFL.BFLY PT, R4, R3, 0x1, 0x1f ;  /* 0x0c201f0003047f89 */ /* 0x000ea200000e0000 */
[----:B------:R3:W-:Y:S06]  /*5d00*/  MUFU.EX2 R181, R2 ;  /* 0x0000000200b57308 */ /* 0x0007ec0000000800 */
[C---:B------:R-:W-:Y:S08]  /*5d10*/  HMMA.16816.F32 R188, R8.reuse, R64, R156 ;  /* 0x0000004008bc723c */ /* 0x040ff0000000189c */
[----:B-1----:R-:W-:Y:S01]  /*5d20*/  HMMA.16816.F32 R156, R8, R44, R152 ;  /* 0x0000002c089c723c */ /* 0x002fe20000001898 */
[----:B---3--:R-:W-:-:S04]  /*5d30*/  FFMA.FTZ R2, R63, c[0x0][0x2d0], -R0 ;  /* 0x0000b4003f027a23 */ /* 0x008fc80000010800 */
[----:B------:R1:W-:Y:S03]  /*5d40*/  MUFU.EX2 R14, R2 ;  /* 0x00000002000e7308 */ /* 0x0003e60000000800 */
[----:B------:R-:W-:Y:S01]  /*5d50*/  HMMA.16816.F32 R148, R8, R48, R148 ;  /* 0x000000300894723c */ /* 0x000fe20000001894 */
[----:B--2---:R-:W-:-:S04]  /*5d60*/  FMNMX.FTZ R3, R3, R4, !PT ;  /* 0x0000000403037209 */ /* 0x004fc80007810000 */
[----:B------:R-:W-:-:S03]  /*5d70*/  FSETP.NEU.FTZ.AND P0, PT, R3, -INF , PT ;  /* 0xff8000000300780b */ /* 0x000fc60003f1d000 */
[C---:B------:R-:W-:Y:S01]  /*5d80*/  HMMA.16816.F32 R4, R8.reuse, R40, R128 ;  /* 0x000000280804723c */ /* 0x040fe20000001880 */
[----:B------:R-:W-:Y:S01]  /*5d90*/  IMAD.MOV.U32 R187, RZ, RZ, R188 ;  /* 0x000000ffffbb7224 */ /* 0x000fe200078e00bc */
[----:B------:R-:W-:Y:S01]  /*5da0*/  MOV R186, R189 ;  /* 0x000000bd00ba7202 */ /* 0x000fe20000000f00 */
[----:B------:R-:W-:Y:S02]  /*5db0*/  IMAD.MOV.U32 R185, RZ, RZ, R190 ;  /* 0x000000ffffb97224 */ /* 0x000fe400078e00be */
[----:B------:R-:W-:Y:S02]  /*5dc0*/  IMAD.MOV.U32 R184, RZ, RZ, R191 ;  /* 0x000000ffffb87224 */ /* 0x000fe400078e00bf */
[----:B-1----:R-:W-:Y:S01]  /*5dd0*/  FFMA.FTZ R2, R121, c[0x0][0x2d0], -R0 ;  /* 0x0000b40079027a23 */ /* 0x002fe20000010800 */
[----:B------:R-:W-:Y:S01]  /*5de0*/  HMMA.16816.F32 R140, R8, R68, R140 ;  /* 0x00000044088c723c */ /* 0x000fe2000000188c */
[----:B------:R-:W-:Y:S01]  /*5df0*/  MOV R153, R157 ;  /* 0x0000009d00997202 */ /* 0x000fe20000000f00 */
[----:B------:R-:W-:Y:S01]  /*5e00*/  IMAD.MOV.U32 R152, RZ, RZ, R156 ;  /* 0x000000ffff987224 */ /* 0x000fe200078e009c */
[----:B------:R1:W-:Y:S01]  /*5e10*/  MUFU.EX2 R231, R2 ;  /* 0x0000000200e77308 */ /* 0x0003e20000000800 */
[----:B------:R-:W-:Y:S01]  /*5e20*/  IMAD.MOV.U32 R178, RZ, RZ, R158 ;  /* 0x000000ffffb27224 */ /* 0x000fe200078e009e */
[----:B------:R-:W-:-:S03]  /*5e30*/  MOV R179, R159 ;  /* 0x0000009f00b37202 */ /* 0x000fc60000000f00 */
[----:B------:R-:W-:Y:S01]  /*5e40*/  IMAD.MOV.U32 R204, RZ, RZ, R151 ;  /* 0x000000ffffcc7224 */ /* 0x000fe200078e0097 */
[----:B------:R-:W-:Y:S01]  /*5e50*/  MOV R242, R149 ;  /* 0x0000009500f27202 */ /* 0x000fe20000000f00 */
[----:B------:R-:W-:Y:S01]  /*5e60*/  IMAD.MOV.U32 R252, RZ, RZ, R150 ;  /* 0x000000fffffc7224 */ /* 0x000fe200078e0096 */
[----:B------:R-:W-:Y:S01]  /*5e70*/  HMMA.16816.F32 R160, R8, R72, R160 ;  /* 0x0000004808a0723c */ /* 0x000fe200000018a0 */
[----:B------:R-:W-:-:S04]  /*5e80*/  IMAD.MOV.U32 R155, RZ, RZ, R148 ;  /* 0x000000ffff9b7224 */ /* 0x000fc800078e0094 */
[----:B------:R-:W-:Y:S01]  /*5e90*/  IMAD.MOV.U32 R128, RZ, RZ, R4 ;  /* 0x000000ffff807224 */ /* 0x000fe200078e0004 */
[----:B------:R-:W-:Y:S01]  /*5ea0*/  MOV R129, R7 ;  /* 0x0000000700817202 */ /* 0x000fe20000000f00 */
[----:B------:R-:W-:Y:S01]  /*5eb0*/  FFMA.FTZ R4, R122, c[0x0][0x2d0], -R0 ;  /* 0x0000b4007a047a23 */ /* 0x000fe20000010800 */
[C---:B------:R-:W-:Y:S01]  /*5ec0*/  HMMA.16816.F32 R148, R8.reuse, R56, R144 ;  /* 0x000000380894723c */ /* 0x040fe20000001890 */
[----:B-1----:R-:W-:Y:S02]  /*5ed0*/  FMUL.FTZ R2, R3, c[0x0][0x2d0] ;  /* 0x0000b40003027a20 */ /* 0x002fe40000410000 */
[----:B------:R1:W2:Y:S01]  /*5ee0*/  MUFU.EX2 R236, R4 ;  /* 0x0000000400ec7308 */ /* 0x0002a20000000800 */
[----:B------:R-:W-:Y:S01]  /*5ef0*/  IMAD.MOV.U32 R131, RZ, RZ, R5 ;  /* 0x000000ffff837224 */ /* 0x000fe200078e0005 */
[----:B------:R-:W-:Y:S01]  /*5f00*/  MOV R199, R142 ;  /* 0x0000008e00c77202 */ /* 0x000fe20000000f00 */
[----:B------:R-:W-:Y:S01]  /*5f10*/  IMAD.MOV.U32 R198, RZ, RZ, R143 ;  /* 0x000000ffffc67224 */ /* 0x000fe200078e008f */
[----:B------:R-:W-:Y:S01]  /*5f20*/  FSEL R2, R2, RZ, P0 ;  /* 0x000000ff02027208 */ /* 0x000fe20000000000 */
[----:B------:R-:W-:Y:S01]  /*5f30*/  HMMA.16816.F32 R116, R8, R24, R116 ;  /* 0x000000180874723c */ /* 0x000fe20000001874 */
[----:B------:R-:W-:Y:S01]  /*5f40*/  MOV R196, R140 ;  /* 0x0000008c00c47202 */ /* 0x000fe20000000f00 */
[----:B------:R-:W-:-:S02]  /*5f50*/  IMAD.MOV.U32 R197, RZ, RZ, R141 ;  /* 0x000000ffffc57224 */ /* 0x000fc400078e008d */
[----:B------:R-:W-:-:S04]  /*5f60*/  IMAD.MOV.U32 R130, RZ, RZ, R6 ;  /* 0x000000ffff827224 */ /* 0x000fc800078e0006 */
[----:B------:R-:W-:Y:S01]  /*5f70*/  HMMA.16816.F32 R156, R8, R74, R108 ;  /* 0x0000004a089c723c */ /* 0x000fe2000000186c */
[----:B-1----:R-:W-:Y:S01]  /*5f80*/  FFMA.FTZ R4, R62, c[0x0][0x2d0], -R2 ;  /* 0x0000b4003e047a23 */ /* 0x002fe20000010802 */
[----:B--2---:R-:W-:-:S03]  /*5f90*/  F2FP.PACK_AB R6, R236, R231 ;  /* 0x000000e7ec06723e */ /* 0x004fc600000000ff */
[----:B------:R1:W-:Y:S03]  /*5fa0*/  MUFU.EX2 R143, R4 ;  /* 0x00000004008f7308 */ /* 0x0003e60000000800 */
[----:B------:R-:W-:Y:S01]  /*5fb0*/  HMMA.16816.F32 R248, R8, R66, R104 ;  /* 0x0000004208f8723c */ /* 0x000fe20000001868 */
[----:B------:R-:W-:Y:S01]  /*5fc0*/  IMAD.MOV.U32 R147, RZ, RZ, R149 ;  /* 0x000000ffff937224 */ /* 0x000fe200078e0095 */
[----:B------:R-:W-:Y:S01]  /*5fd0*/  MOV R146, R150 ;  /* 0x0000009600927202 */ /* 0x000fe20000000f00 */
[----:B------:R-:W-:Y:S02]  /*5fe0*/  IMAD.MOV.U32 R145, RZ, RZ, R151 ;  /* 0x000000ffff917224 */ /* 0x000fe400078e0097 */
[----:B------:R-:W-:-:S03]  /*5ff0*/  IMAD.MOV.U32 R144, RZ, RZ, R148 ;  /* 0x000000ffff907224 */ /* 0x000fc600078e0094 */
[----:B------:R-:W-:Y:S01]  /*6000*/  HMMA.16816.F32 R188, R8, R46, R100 ;  /* 0x0000002e08bc723c */ /* 0x000fe20000001864 */
[----:B-1----:R-:W-:-:S07]  /*6010*/  FFMA.FTZ R4, R61, c[0x0][0x2d0], -R2 ;  /* 0x0000b4003d047a23 */ /* 0x002fce0000010802 */
[C---:B------:R-:W-:Y:S01]  /*6020*/  HMMA.16816.F32 R244, R8.reuse, R50, R96 ;  /* 0x0000003208f4723c */ /* 0x040fe20000001860 */
[----:B------:R1:W2:Y:S07]  /*6030*/  MUFU.EX2 R142, R4 ;  /* 0x00000004008e7308 */ /* 0x0002ae0000000800 */
[C---:B------:R-:W-:Y:S08]  /*6040*/  HMMA.16816.F32 R220, R8.reuse, R58, R92 ;  /* 0x0000003a08dc723c */ /* 0x040ff0000000185c */
[----:B------:R-:W-:Y:S01]  /*6050*/  HMMA.16816.F32 R216, R8, R70, R88 ;  /* 0x0000004608d8723c */ /* 0x000fe20000001858 */
[----:B-1----:R-:W-:Y:S01]  /*6060*/  FFMA.FTZ R4, R16, c[0x0][0x2d0], -R2 ;  /* 0x0000b40010047a23 */ /* 0x002fe20000010802 */
[----:B--2---:R-:W-:-:S03]  /*6070*/  F2FP.PACK_AB R5, R142, R143 ;  /* 0x0000008f8e05723e */ /* 0x004fc600000000ff */
[----:B------:R1:W-:Y:S03]  /*6080*/  MUFU.EX2 R140, R4 ;  /* 0x00000004008c7308 */ /* 0x0003e60000000800 */
[C---:B------:R-:W-:Y:S08]  /*6090*/  HMMA.16816.F32 R212, R8.reuse, R42, R84 ;  /* 0x0000002a08d4723c */ /* 0x040ff00000001854 */
[----:B------:R-:W-:Y:S07]  /*60a0*/  HMMA.16816.F32 R208, R8, R26, R80 ;  /* 0x0000001a08d0723c */ /* 0x000fee0000001850 */
[----:B------:R-:W-:-:S02]  /*60b0*/  FFMA.FTZ R8, R123, c[0x0][0x2d0], -R0 ;  /* 0x0000b4007b087a23 */ /* 0x000fc40000010800 */
[----:B-1----:R-:W-:Y:S02]  /*60c0*/  FFMA.FTZ R4, R17, c[0x0][0x2d0], -R2 ;  /* 0x0000b40011047a23 */ /* 0x002fe40000010802 */
[----:B------:R1:W-:Y:S08]  /*60d0*/  MUFU.EX2 R154, R8 ;  /* 0x00000008009a7308 */ /* 0x0003f00000000800 */
[----:B------:R2:W3:Y:S01]  /*60e0*/  MUFU.EX2 R141, R4 ;  /* 0x00000004008d7308 */ /* 0x0004e20000000800 */
[----:B-1----:R-:W-:-:S07]  /*60f0*/  FFMA.FTZ R8, R132, c[0x0][0x2d0], -R0 ;  /* 0x0000b40084087a23 */ /* 0x002fce0000010800 */
[----:B------:R1:W4:Y:S01]  /*6100*/  MUFU.EX2 R201, R8 ;  /* 0x0000000800c97308 */ /* 0x0003220000000800 */
[----:B--2---:R-:W-:Y:S02]  /*6110*/  F2FP.PACK_AB R4, R14, R181 ;  /* 0x000000b50e04723e */ /* 0x004fe400000000ff */
[----:B---3--:R-:W-:-:S07]  /*6120*/  F2FP.PACK_AB R7, R141, R140 ;  /* 0x0000008c8d07723e */ /* 0x008fce00000000ff */
[----:B------:R-:W-:Y:S01]  /*6130*/  HMMA.16816.F32 R108, R4, R36, RZ ;  /* 0x00000024046c723c */ /* 0x000fe200000018ff */
[----:B-1----:R-:W-:-:S04]  /*6140*/  FFMA.FTZ R8, R134, c[0x0][0x2d0], -R0 ;  /* 0x0000b40086087a23 */ /* 0x002fc80000010800 */
[----:B------:R1:W-:Y:S03]  /*6150*/  MUFU.EX2 R233, R8 ;  /* 0x0000000800e97308 */ /* 0x0003e60000000800 */
[C---:B------:R-:W-:Y:S08]  /*6160*/  HMMA.16816.F32 R100, R4.reuse, R20, RZ ;  /* 0x000000140464723c */ /* 0x040ff000000018ff */
[----:B------:R-:W-:Y:S01]  /*6170*/  HMMA.16816.F32 R80, R4, R28, RZ ;  /* 0x0000001c0450723c */ /* 0x000fe200000018ff */
[----:B-1----:R-:W-:-:S07]  /*6180*/  FFMA.FTZ R8, R133, c[0x0][0x2d0], -R0 ;  /* 0x0000b40085087a23 */ /* 0x002fce0000010800 */
[C---:B------:R-:W-:Y:S01]  /*6190*/  HMMA.16816.F32 R84, R4.reuse, R30, RZ ;  /* 0x0000001e0454723c */ /* 0x040fe200000018ff */
[----:B------:R1:W2:Y:S07]  /*61a0*/  MUFU.EX2 R120, R8 ;  /* 0x0000000800787308 */ /* 0x0002ae0000000800 */
        /* <DEDUP_REMOVED lines=8> */
[----:B------:R1:W3:Y:S07]  /*6230*/  MUFU.EX2 R138, R8 ;  /* 0x00000008008a7308 */ /* 0x0002ee0000000800 */
[C---:B------:R-:W-:Y:S08]  /*6240*/  HMMA.16816.F32 R20, R4.reuse, R76, RZ ;  /* 0x0000004c0414723c */ /* 0x040ff000000018ff */
[----:B------:R-:W-:Y:S01]  /*6250*/  HMMA.16816.F32 R36, R4, R78, RZ ;  /* 0x0000004e0424723c */ /* 0x000fe200000018ff */
[----:B------:R-:W-:Y:S01]  /*6260*/  LDSM.16.MT88.4 R76, [R225+0x4880] ;  /* 0x00488000e14c783b */ /* 0x000fe20000004200 */
[----:B-1----:R-:W-:-:S04]  /*6270*/  FFMA.FTZ R8, R60, c[0x0][0x2d0], -R2 ;  /* 0x0000b4003c087a23 */ /* 0x002fc80000010802 */
[----:B------:R1:W-:Y:S02]  /*6280*/  MUFU.EX2 R134, R8 ;  /* 0x0000000800867308 */ /* 0x0003e40000000800 */
[C---:B------:R-:W-:Y:S08]  /*6290*/  HMMA.16816.F32 R60, R4.reuse, R54, RZ ;  /* 0x00000036043c723c */ /* 0x040ff000000018ff */
[----:B------:R-:W-:Y:S01]  /*62a0*/  HMMA.16816.F32 R32, R4, R114, RZ ;  /* 0x000000720420723c */ /* 0x000fe200000018ff */
[----:B-1----:R-:W-:-:S07]  /*62b0*/  FFMA.FTZ R8, R15, c[0x0][0x2d0], -R2 ;  /* 0x0000b4000f087a23 */ /* 0x002fce0000010802 */
[C---:B------:R-:W-:Y:S01]  /*62c0*/  HMMA.16816.F32 R16, R4.reuse, R124, RZ ;  /* 0x0000007c0410723c */ /* 0x040fe200000018ff */
[----:B------:R-:W-:Y:S01]  /*62d0*/  MOV R115, R193 ;  /* 0x000000c100737202 */ /* 0x000fe20000000f00 */
[----:B------:R-:W-:Y:S01]  /*62e0*/  IMAD.MOV.U32 R15, RZ, RZ, R200 ;  /* 0x000000ffff0f7224 */ /* 0x000fe200078e00c8 */
[----:B------:R1:W1:Y:S04]  /*62f0*/  MUFU.EX2 R132, R8 ;  /* 0x0000000800847308 */ /* 0x0002680000000800 */
[----:B------:R-:W-:Y:S01]  /*6300*/  IMAD.MOV.U32 R124, RZ, RZ, R202 ;  /* 0x000000ffff7c7224 */ /* 0x000fe200078e00ca */
[C---:B------:R-:W-:Y:S08]  /*6310*/  HMMA.16816.F32 R52, R4.reuse, R126, RZ ;  /* 0x0000007e0434723c */ /* 0x040ff000000018ff */
[----:B-1----:R-:W-:Y:S07]  /*6320*/  HMMA.16816.F32 R8, R4, R112, RZ ;  /* 0x000000700408723c */ /* 0x002fee00000018ff */
[----:B----4-:R-:W-:Y:S01]  /*6330*/  F2FP.PACK_AB R4, R201, R154 ;  /* 0x0000009ac904723e */ /* 0x010fe200000000ff */
[----:B------:R-:W-:Y:S01]  /*6340*/  IMAD.MOV.U32 R113, RZ, RZ, R194 ;  /* 0x000000ffff717224 */ /* 0x000fe200078e00c2 */
[----:B--2---:R-:W-:-:S02]  /*6350*/  F2FP.PACK_AB R6, R120, R233 ;  /* 0x000000e97806723e */ /* 0x004fc400000000ff */
[----:B---3--:R-:W-:Y:S02]  /*6360*/  F2FP.PACK_AB R5, R138, R133 ;  /* 0x000000858a05723e */ /* 0x008fe400000000ff */
[----:B------:R-:W-:-:S07]  /*6370*/  F2FP.PACK_AB R7, R132, R134 ;  /* 0x000000868407723e */ /* 0x000fce00000000ff */
[C---:B------:R-:W-:Y:S01]  /*6380*/  HMMA.16816.F32 R148, R4.reuse, R72, R108 ;  /* 0x000000480494723c */ /* 0x040fe2000000186c */
[----:B------:R-:W-:Y:S06]  /*6390*/  LDSM.16.MT88.4 R108, [R228+0x4880] ;  /* 0x00488000e46c783b */ /* 0x000fec0000004200 */
[----:B------:R-:W-:Y:S01]  /*63a0*/  IMAD.MOV.U32 R72, RZ, RZ, R120 ;  /* 0x000000ffff487224 */ /* 0x000fe200078e0078 */
[----:B------:R-:W-:Y:S01]  /*63b0*/  HMMA.16816.F32 R104, R4, R74, R104 ;  /* 0x0000004a0468723c */ /* 0x000fe20000001868 */
[----:B------:R-:W-:-:S06]  /*63c0*/  IMAD.MOV.U32 R73, RZ, RZ, R203 ;  /* 0x000000ffff497224 */ /* 0x000fcc00078e00cb */
[----:B------:R-:W-:Y:S01]  /*63d0*/  MOV R74, R252 ;  /* 0x000000fc004a7202 */ /* 0x000fe20000000f00 */
[C---:B------:R-:W-:Y:S07]  /*63e0*/  HMMA.16816.F32 R120, R4.reuse, R64, R100 ;  /* 0x000000400478723c */ /* 0x040fee0000001864 */
[----:B------:R-:W-:Y:S01]  /*63f0*/  IMAD.MOV.U32 R64, RZ, RZ, R192 ;  /* 0x000000ffff407224 */ /* 0x000fe200078e00c0 */
[----:B------:R-:W-:Y:S01]  /*6400*/  MOV R65, R154 ;  /* 0x0000009a00417202 */ /* 0x000fe20000000f00 */
[----:B------:R-:W-:Y:S01]  /*6410*/  HMMA.16816.F32 R192, R4, R48, R80 ;  /* 0x0000003004c0723c */ /* 0x000fe20000001850 */
[----:B------:R-:W-:Y:S01]  /*6420*/  IMAD.MOV.U32 R101, RZ, RZ, R131 ;  /* 0x000000ffff657224 */ /* 0x000fe200078e0083 */
[----:B------:R-:W-:Y:S01]  /*6430*/  MOV R102, R130 ;  /* 0x0000008200667202 */ /* 0x000fe20000000f00 */
[----:B------:R-:W-:-:S02]  /*6440*/  IMAD.MOV.U32 R103, RZ, RZ, R129 ;  /* 0x000000ffff677224 */ /* 0x000fc400078e0081 */
[----:B------:R-:W-:Y:S02]  /*6450*/  IMAD.MOV.U32 R100, RZ, RZ, R128 ;  /* 0x000000ffff647224 */ /* 0x000fe400078e0080 */
[----:B------:R-:W-:Y:S01]  /*6460*/  MOV R82, R201 ;  /* 0x000000c900527202 */ /* 0x000fe20000000f00 */
[----:B------:R-:W-:Y:S01]  /*6470*/  HMMA.16816.F32 R88, R4, R44, R88 ;  /* 0x0000002c0458723c */ /* 0x000fe20000001858 */
[----:B------:R-:W-:Y:S01]  /*6480*/  MOV R83, R205 ;  /* 0x000000cd00537202 */ /* 0x000fe20000000f00 */
[----:B------:R-:W-:Y:S01]  /*6490*/  IMAD.MOV.U32 R81, RZ, RZ, R198 ;  /* 0x000000ffff517224 */ /* 0x000fe200078e00c6 */
[----:B------:R-:W-:-:S05]  /*64a0*/  MOV R80, R199 ;  /* 0x000000c700507202 */ /* 0x000fca0000000f00 */
[C---:B------:R-:W-:Y:S07]  /*64b0*/  HMMA.16816.F32 R200, R4.reuse, R40, R8 ;  /* 0x0000002804c8723c */ /* 0x040fee0000001808 */
[----:B------:R-:W-:Y:S01]  /*64c0*/  FFMA.FTZ R8, R175, c[0x0][0x2d0], -R13 ;  /* 0x0000b400af087a23 */ /* 0x000fe2000001080d */
[----:B------:R-:W-:Y:S01]  /*64d0*/  HMMA.16816.F32 R28, R4, R56, R28 ;  /* 0x00000038041c723c */ /* 0x000fe2000000181c */
[----:B------:R-:W-:Y:S01]  /*64e0*/  IMAD.MOV.U32 R175, RZ, RZ, R204 ;  /* 0x000000ffffaf7224 */ /* 0x000fe200078e00cc */
[----:B------:R-:W-:Y:S01]  /*64f0*/  MOV R41, R145 ;  /* 0x0000009100297202 */ /* 0x000fe20000000f00 */
[----:B------:R1:W-:Y:S01]  /*6500*/  MUFU.EX2 R126, R8 ;  /* 0x00000008007e7308 */ /* 0x0003e20000000800 */
[----:B------:R-:W-:-:S03]  /*6510*/  IMAD.MOV.U32 R40, RZ, RZ, R146 ;  /* 0x000000ffff287224 */ /* 0x000fc600078e0092 */
[----:B------:R-:W-:Y:S01]  /*6520*/  IMAD.MOV.U32 R57, RZ, RZ, R197 ;  /* 0x000000ffff397224 */ /* 0x000fe200078e00c5 */
[----:B------:R-:W-:Y:S01]  /*6530*/  HMMA.16816.F32 R204, R4, R24, R16 ;  /* 0x0000001804cc723c */ /* 0x000fe20000001810 */
[----:B------:R-:W-:-:S07]  /*6540*/  MOV R56, R196 ;  /* 0x000000c400387202 */ /* 0x000fce0000000f00 */
[----:B------:R-:W-:Y:S01]  /*6550*/  HMMA.16816.F32 R16, R4, R66, R96 ;  /* 0x000000420410723c */ /* 0x000fe20000001860 */
[----:B-1----:R-:W-:-:S04]  /*6560*/  FFMA.FTZ R8, R171, c[0x0][0x2d0], -R13 ;  /* 0x0000b400ab087a23 */ /* 0x002fc8000001080d */
[----:B------:R1:W2:Y:S02]  /*6570*/  MUFU.EX2 R125, R8 ;  /* 0x00000008007d7308 */ /* 0x0002a40000000800 */
[----:B------:R-:W-:Y:S01]  /*6580*/  IMAD.MOV.U32 R98, RZ, RZ, R155 ;  /* 0x000000ffff627224 */ /* 0x000fe200078e009b */
[C---:B------:R-:W-:Y:S01]  /*6590*/  HMMA.16816.F32 R44, R4.reuse, R46, R92 ;  /* 0x0000002e042c723c */ /* 0x040fe2000000185c */
[----:B------:R-:W-:Y:S01]  /*65a0*/  IMAD.MOV.U32 R97, RZ, RZ, R153 ;  /* 0x000000ffff617224 */ /* 0x000fe200078e0099 */
[----:B------:R-:W-:Y:S01]  /*65b0*/  LDSM.16.MT88.4 R92, [R226+0x4880] ;  /* 0x00488000e25c783b */ /* 0x000fe20000004200 */
[----:B------:R-:W-:Y:S02]  /*65c0*/  IMAD.MOV.U32 R99, RZ, RZ, R242 ;  /* 0x000000ffff637224 */ /* 0x000fe400078e00f2 */
[----:B------:R-:W-:Y:S02]  /*65d0*/  IMAD.MOV.U32 R96, RZ, RZ, R74 ;  /* 0x000000ffff607224 */ /* 0x000fe400078e004a */
[----:B------:R-:W-:Y:S01]  /*65e0*/  IMAD.MOV.U32 R66, RZ, RZ, R98 ;  /* 0x000000ffff427224 */ /* 0x000fe200078e0062 */
[C---:B------:R-:W-:Y:S01]  /*65f0*/  HMMA.16816.F32 R196, R4.reuse, R68, R20 ;  /* 0x0000004404c4723c */ /* 0x040fe20000001814 */
[----:B------:R-:W-:Y:S01]  /*6600*/  MOV R67, R99 ;  /* 0x0000006300437202 */ /* 0x000fe20000000f00 */
[----:B------:R-:W-:Y:S01]  /*6610*/  IMAD.MOV.U32 R99, RZ, RZ, R41 ;  /* 0x000000ffff637224 */ /* 0x000fe200078e0029 */
[----:B------:R-:W-:Y:S01]  /*6620*/  MOV R98, R40 ;  /* 0x0000002800627202 */ /* 0x000fe20000000f00 */
[----:B------:R-:W-:Y:S01]  /*6630*/  IMAD.MOV.U32 R74, RZ, RZ, R56 ;  /* 0x000000ffff4a7224 */ /* 0x000fe200078e0038 */
[----:B------:R-:W-:Y:S01]  /*6640*/  MOV R56, R82 ;  /* 0x0000005200387202 */ /* 0x000fe20000000f00 */
[----:B-1----:R-:W-:Y:S01]  /*6650*/  FFMA.FTZ R8, R176, c[0x0][0x2d0], -R13 ;  /* 0x0000b400b0087a23 */ /* 0x002fe2000001080d */
[----:B--2---:R-:W-:Y:S01]  /*6660*/  F2FP.PACK_AB R128, R125, R126 ;  /* 0x0000007e7d80723e */ /* 0x004fe200000000ff */
[----:B------:R-:W-:Y:S01]  /*6670*/  IMAD.MOV.U32 R176, RZ, RZ, R152 ;  /* 0x000000ffffb07224 */ /* 0x000fe200078e0098 */
[----:B------:R-:W-:Y:S01]  /*6680*/  HMMA.16816.F32 R48, R4, R50, R84 ;  /* 0x000000320430723c */ /* 0x000fe20000001854 */
[----:B------:R1:W-:Y:S01]  /*6690*/  MUFU.EX2 R114, R8 ;  /* 0x0000000800727308 */ /* 0x0003e20000000800 */
[----:B------:R-:W2:Y:S01]  /*66a0*/  LDSM.16.MT88.4 R152, [R225+0x3080] ;  /* 0x00308000e198783b */ /* 0x000ea20000004200 */
[----:B------:R-:W-:Y:S01]  /*66b0*/  IMAD.MOV.U32 R41, RZ, RZ, R81 ;  /* 0x000000ffff297224 */ /* 0x000fe200078e0051 */
[----:B------:R-:W-:Y:S01]  /*66c0*/  MOV R81, R115 ;  /* 0x0000007300517202 */ /* 0x000fe20000000f00 */
[----:B------:R-:W-:-:S02]  /*66d0*/  IMAD.MOV.U32 R69, RZ, RZ, R147 ;  /* 0x000000ffff457224 */ /* 0x000fc400078e0093 */
[----:B------:R-:W-:Y:S01]  /*66e0*/  MOV R84, R187 ;  /* 0x000000bb00547202 */ /* 0x000fe20000000f00 */
[----:B------:R-:W-:Y:S01]  /*66f0*/  IMAD.MOV.U32 R85, RZ, RZ, R186 ;  /* 0x000000ffff557224 */ /* 0x000fe200078e00ba */
[----:B------:R-:W-:Y:S01]  /*6700*/  MOV R87, R184 ;  /* 0x000000b800577202 */ /* 0x000fe20000000f00 */
[----:B------:R-:W-:Y:S01]  /*6710*/  IMAD.MOV.U32 R86, RZ, RZ, R185 ;  /* 0x000000ffff567224 */ /* 0x000fe200078e00b9 */
[----:B------:R-:W-:Y:S01]  /*6720*/  HMMA.16816.F32 R20, R4, R58, R60 ;  /* 0x0000003a0414723c */ /* 0x000fe2000000183c */
[----:B------:R-:W-:Y:S01]  /*6730*/  LDSM.16.MT88.4 R184, [R228+0x3080] ;  /* 0x00308000e4b8783b */ /* 0x000fe20000004200 */
[----:B------:R-:W-:Y:S02]  /*6740*/  IMAD.MOV.U32 R68, RZ, RZ, R144 ;  /* 0x000000ffff447224 */ /* 0x000fe400078e0090 */
[----:B------:R-:W-:Y:S01]  /*6750*/  IMAD.MOV.U32 R40, RZ, RZ, R80 ;  /* 0x000000ffff287224 */ /* 0x000fe200078e0050 */
[----:B------:R-:W-:Y:S01]  /*6760*/  LDSM.16.MT88.4 R60, [R227+0x3080] ;  /* 0x00308000e33c783b */ /* 0x000fe20000004200 */
[----:B-1----:R-:W-:-:S02]  /*6770*/  FFMA.FTZ R8, R177, c[0x0][0x2d0], -R13 ;  /* 0x0000b400b1087a23 */ /* 0x002fc4000001080d */
[C---:B------:R-:W-:Y:S01]  /*6780*/  HMMA.16816.F32 R36, R4.reuse, R70, R36 ;  /* 0x000000460424723c */ /* 0x040fe20000001824 */
[----:B------:R-:W-:Y:S01]  /*6790*/  IMAD.MOV.U32 R177, RZ, RZ, R97 ;  /* 0x000000ffffb17224 */ /* 0x000fe200078e0061 */
[----:B------:R1:W3:Y:S01]  /*67a0*/  MUFU.EX2 R75, R8 ;  /* 0x00000008004b7308 */ /* 0x0002e20000000800 */
[----:B------:R-:W-:Y:S01]  /*67b0*/  IMAD.MOV.U32 R97, RZ, RZ, R175 ;  /* 0x000000ffff617224 */ /* 0x000fe200078e00af */
[----:B------:R-:W-:Y:S01]  /*67c0*/  MOV R175, R57 ;  /* 0x0000003900af7202 */ /* 0x000fe20000000f00 */
[----:B------:R-:W-:Y:S02]  /*67d0*/  IMAD.MOV.U32 R57, RZ, RZ, R83 ;  /* 0x000000ffff397224 */ /* 0x000fe400078e0053 */
[----:B------:R-:W-:Y:S01]  /*67e0*/  IMAD.MOV.U32 R80, RZ, RZ, R64 ;  /* 0x000000ffff507224 */ /* 0x000fe200078e0040 */
[----:B------:R-:W-:Y:S01]  /*67f0*/  HMMA.16816.F32 R32, R4, R42, R32 ;  /* 0x0000002a0420723c */ /* 0x000fe20000001820 */
[----:B------:R-:W-:Y:S02]  /*6800*/  IMAD.MOV.U32 R83, RZ, RZ, R237 ;  /* 0x000000ffff537224 */ /* 0x000fe400078e00ed */
[----:B------:R-:W-:-:S05]  /*6810*/  IMAD.MOV.U32 R82, RZ, RZ, R113 ;  /* 0x000000ffff527224 */ /* 0x000fca00078e0071 */
[----:B------:R-:W-:Y:S01]  /*6820*/  HMMA.16816.F32 R24, R4, R26, R52 ;  /* 0x0000001a0418723c */ /* 0x000fe20000001834 */
[----:B-1----:R-:W-:Y:S01]  /*6830*/  FFMA.FTZ R8, R167, c[0x0][0x2d0], -R12 ;  /* 0x0000b400a7087a23 */ /* 0x002fe2000001080c */
[----:B---3--:R-:W-:Y:S01]  /*6840*/  F2FP.PACK_AB R130, R75, R114 ;  /* 0x000000724b82723e */ /* 0x008fe200000000ff */
[----:B------:R-:W-:Y:S01]  /*6850*/  IMAD.MOV.U32 R70, RZ, RZ, R98 ;  /* 0x000000ffff467224 */ /* 0x000fe200078e0062 */
[----:B------:R-:W-:Y:S01]  /*6860*/  MOV R115, R236 ;  /* 0x000000ec00737202 */ /* 0x000fe20000000f00 */
[----:B------:R1:W-:Y:S01]  /*6870*/  MUFU.EX2 R127, R8 ;  /* 0x00000008007f7308 */ /* 0x0003e20000000800 */
[----:B------:R-:W-:Y:S01]  /*6880*/  IMAD.MOV.U32 R71, RZ, RZ, R99 ;  /* 0x000000ffff477224 */ /* 0x000fe200078e0063 */
[----:B------:R3:W5:Y:S01]  /*6890*/  LDL.LU R237, [R1+0x6c] ;  /* 0x00006c0001ed7983 */ /* 0x0007620000300800 */
[----:B-1----:R-:W-:Y:S02]  /*68a0*/  FFMA.FTZ R8, R168, c[0x0][0x2d0], -R12 ;  /* 0x0000b400a8087a23 */ /* 0x002fe4000001080c */
[----:B------:R-:W-:Y:S01]  /*68b0*/  FFMA.FTZ R4, R172, c[0x0][0x2d0], -R0 ;  /* 0x0000b400ac047a23 */ /* 0x000fe20000010800 */
[----:B------:R-:W-:-:S02]  /*68c0*/  MOV R99, R80 ;  /* 0x0000005000637202 */ /* 0x000fc40000000f00 */
[----:B------:R1:W4:Y:S01]  /*68d0*/  MUFU.EX2 R112, R8 ;  /* 0x0000000800707308 */ /* 0x0003220000000800 */
[----:B------:R-:W-:Y:S02]  /*68e0*/  IMAD.MOV.U32 R98, RZ, RZ, R57 ;  /* 0x000000ffff627224 */ /* 0x000fe400078e0039 */
[----:B------:R-:W-:Y:S01]  /*68f0*/  IMAD.MOV.U32 R64, RZ, RZ, R235 ;  /* 0x000000ffff407224 */ /* 0x000fe200078e00eb */
[----:B------:R-:W-:Y:S01]  /*6900*/  MOV R55, R97 ;  /* 0x0000006100377202 */ /* 0x000fe20000000f00 */
[----:B------:R-:W-:Y:S01]  /*6910*/  IMAD.MOV.U32 R53, RZ, RZ, R67 ;  /* 0x000000ffff357224 */ /* 0x000fe200078e0043 */
[----:B------:R-:W-:Y:S01]  /*6920*/  MOV R52, R66 ;  /* 0x0000004200347202 */ /* 0x000fe20000000f00 */
[----:B------:R-:W-:Y:S01]  /*6930*/  IMAD.MOV.U32 R54, RZ, RZ, R96 ;  /* 0x000000ffff367224 */ /* 0x000fe200078e0060 */
[----:B------:R3:W5:Y:S01]  /*6940*/  LDL.LU R236, [R1+0x68] ;  /* 0x0000680001ec7983 */ /* 0x0007620000300800 */
[----:B-1----:R-:W-:Y:S01]  /*6950*/  FFMA.FTZ R8, R170, c[0x0][0x2d0], -R12 ;  /* 0x0000b400aa087a23 */ /* 0x002fe2000001080c */
[----:B----4-:R-:W-:Y:S01]  /*6960*/  F2FP.PACK_AB R129, R112, R127 ;  /* 0x0000007f7081723e */ /* 0x010fe200000000ff */
[----:B------:R-:W-:Y:S01]  /*6970*/  MUFU.EX2 R43, R4 ;  /* 0x00000004002b7308 */ /* 0x000fe20000000800 */
[----:B------:R-:W-:-:S02]  /*6980*/  MOV R57, R83 ;  /* 0x0000005300397202 */ /* 0x000fc40000000f00 */
[----:B------:R-:W-:Y:S01]  /*6990*/  MOV R80, R232 ;  /* 0x000000e800507202 */ /* 0x000fe20000000f00 */
[----:B------:R-:W-:Y:S01]  /*69a0*/  IMAD.MOV.U32 R97, RZ, RZ, R56 ;  /* 0x000000ffff617224 */ /* 0x000fe200078e0038 */
[----:B------:R3:W5:Y:S03]  /*69b0*/  LDL.LU R235, [R1+0x64] ;  /* 0x0000640001eb7983 */ /* 0x0007660000300800 */
[----:B------:R1:W-:Y:S02]  /*69c0*/  MUFU.EX2 R252, R8 ;  /* 0x0000000800fc7308 */ /* 0x0003e40000000800 */
[----:B-1----:R-:W-:Y:S02]  /*69d0*/  FFMA.FTZ R8, R169, c[0x0][0x2d0], -R12 ;  /* 0x0000b400a9087a23 */ /* 0x002fe4000001080c */
[----:B------:R-:W1:Y:S04]  /*69e0*/  LDSM.16.MT88.4 R168, [R226+0x3080] ;  /* 0x00308000e2a8783b */ /* 0x000e680000004200 */
[----:B------:R4:W2:Y:S01]  /*69f0*/  MUFU.EX2 R242, R8 ;  /* 0x0000000800f27308 */ /* 0x0008a20000000800 */
[----:B------:R-:W-:Y:S01]  /*6a00*/  FFMA.FTZ R4, R173, c[0x0][0x2d0], -R0 ;  /* 0x0000b400ad047a23 */ /* 0x000fe20000010800 */
[----:B----4-:R-:W4:Y:S01]  /*6a10*/  LDSM.16.MT88.4 R8, [R227+0x4880] ;  /* 0x00488000e308783b */ /* 0x010f220000004200 */
[----:B--2---:R-:W-:-:S05]  /*6a20*/  F2FP.PACK_AB R131, R242, R252 ;  /* 0x000000fcf283723e */ /* 0x004fca00000000ff */
[----:B------:R2:W1:Y:S02]  /*6a30*/  MUFU.EX2 R42, R4 ;  /* 0x00000004002a7308 */ /* 0x0004640000000800 */
[----:B------:R-:W-:Y:S01]  /*6a40*/  HMMA.16816.F32 R144, R128, R152, R160 ;  /* 0x000000988090723c */ /* 0x000fe200000018a0 */
[----:B--2---:R-:W-:-:S07]  /*6a50*/  FFMA.FTZ R4, R174, c[0x0][0x2d0], -R0 ;  /* 0x0000b400ae047a23 */ /* 0x004fce0000010800 */
[----:B-1----:R-:W-:Y:S01]  /*6a60*/  HMMA.16816.F32 R160, R128, R168, R84 ;  /* 0x000000a880a0723c */ /* 0x002fe20000001854 */
[----:B------:R-:W-:-:S06]  /*6a70*/  FFMA.FTZ R0, R180, c[0x0][0x2d0], -R0 ;  /* 0x0000b400b4007a23 */ /* 0x000fcc0000010800 */
[----:B------:R-:W-:Y:S01]  /*6a80*/  MOV R84, R74 ;  /* 0x0000004a00547202 */ /* 0x000fe20000000f00 */
[----:B------:R-:W-:Y:S02]  /*6a90*/  IMAD.MOV.U32 R86, RZ, RZ, R40 ;  /* 0x000000ffff567224 */ /* 0x000fe400078e0028 */
[----:B------:R-:W-:Y:S02]  /*6aa0*/  IMAD.MOV.U32 R74, RZ, RZ, R81 ;  /* 0x000000ffff4a7224 */ /* 0x000fe400078e0051 */
[----:B------:R-:W-:-:S03]  /*6ab0*/  IMAD.MOV.U32 R40, RZ, RZ, R233 ;  /* 0x000000ffff287224 */ /* 0x000fc600078e00e9 */
[----:B------:R-:W-:Y:S02]  /*6ac0*/  MOV R12, R74 ;  /* 0x0000004a000c7202 */ /* 0x000fe40000000f00 */
[----:B------:R-:W-:Y:S02]  /*6ad0*/  MOV R74, R40 ;  /* 0x00000028004a7202 */ /* 0x000fe40000000f00 */
[----:B------:R1:W-:Y:S01]  /*6ae0*/  MUFU.EX2 R40, R0 ;  /* 0x0000000000287308 */ /* 0x0003e20000000800 */
[----:B------:R-:W-:Y:S01]  /*6af0*/  IMAD.MOV.U32 R85, RZ, RZ, R175 ;  /* 0x000000ffff557224 */ /* 0x000fe200078e00af */
[----:B------:R-:W-:Y:S01]  /*6b00*/  MOV R83, R229 ;  /* 0x000000e500537202 */ /* 0x000fe20000000f00 */
[----:B------:R-:W-:Y:S02]  /*6b10*/  IMAD.MOV.U32 R175, RZ, RZ, R82 ;  /* 0x000000ffffaf7224 */ /* 0x000fe400078e0052 */
[----:B------:R-:W-:Y:S02]  /*6b20*/  IMAD.MOV.U32 R81, RZ, RZ, R231 ;  /* 0x000000ffff517224 */ /* 0x000fe400078e00e7 */
[----:B------:R-:W-:Y:S01]  /*6b30*/  IMAD.MOV.U32 R82, RZ, RZ, R230 ;  /* 0x000000ffff527224 */ /* 0x000fe200078e00e6 */
[----:B------:R-:W-:Y:S01]  /*6b40*/  MOV R87, R41 ;  /* 0x0000002900577202 */ /* 0x000fe20000000f00 */
[----:B-1----:R-:W-:-:S04]  /*6b50*/  FFMA.FTZ R0, R139, c[0x0][0x2d0], -R2 ;  /* 0x0000b4008b007a23 */ /* 0x002fc80000010802 */
[----:B------:R1:W-:Y:S01]  /*6b60*/  MUFU.EX2 R5, R0 ;  /* 0x0000000000057308 */ /* 0x0003e20000000800 */
[----:B------:R-:W-:Y:S01]  /*6b70*/  IMAD.MOV.U32 R113, RZ, RZ, R234 ;  /* 0x000000ffff717224 */ /* 0x000fe200078e00ea */
[----:B------:R-:W-:Y:S01]  /*6b80*/  MOV R7, R81 ;  /* 0x0000005100077202 */ /* 0x000fe20000000f00 */
[----:B------:R-:W-:Y:S01]  /*6b90*/  IMAD.MOV.U32 R56, RZ, RZ, R64 ;  /* 0x000000ffff387224 */ /* 0x000fe200078e0040 */
[----:B------:R-:W-:Y:S01]  /*6ba0*/  MOV R59, R83 ;  /* 0x00000053003b7202 */ /* 0x000fe20000000f00 */
[----:B------:R-:W-:Y:S02]  /*6bb0*/  IMAD.MOV.U32 R64, RZ, RZ, R224 ;  /* 0x000000ffff407224 */ /* 0x000fe400078e00e0 */
[----:B------:R-:W-:Y:S01]  /*6bc0*/  IMAD.MOV.U32 R6, RZ, RZ, R80 ;  /* 0x000000ffff067224 */ /* 0x000fe200078e0050 */
[----:B------:R-:W2:Y:S01]  /*6bd0*/  MUFU.EX2 R41, R4 ;  /* 0x0000000400297308 */ /* 0x000ea20000000800 */
[----:B------:R-:W-:Y:S02]  /*6be0*/  IMAD.MOV.U32 R58, RZ, RZ, R82 ;  /* 0x000000ffff3a7224 */ /* 0x000fe400078e0052 */
[----:B------:R-:W-:-:S02]  /*6bf0*/  IMAD.MOV.U32 R13, RZ, RZ, R97 ;  /* 0x000000ffff0d7224 */ /* 0x000fc400078e0061 */
[----:B-1----:R-:W-:Y:S01]  /*6c00*/  FFMA.FTZ R0, R164, c[0x0][0x2d0], -R2 ;  /* 0x0000b400a4007a23 */ /* 0x002fe20000010802 */
[C---:B------:R-:W-:Y:S01]  /*6c10*/  HMMA.16816.F32 R80, R128.reuse, R78, R220 ;  /* 0x0000004e8050723c */ /* 0x040fe200000018dc */
[----:B------:R-:W-:Y:S01]  /*6c20*/  IMAD.MOV.U32 R180, RZ, RZ, R175 ;  /* 0x000000ffffb47224 */ /* 0x000fe200078e00af */
[----:B------:R-:W-:Y:S01]  /*6c30*/  MOV R139, R65 ;  /* 0x00000041008b7202 */ /* 0x000fe20000000f00 */
[----:B------:R1:W1:Y:S01]  /*6c40*/  MUFU.EX2 R4, R0 ;  /* 0x0000000000047308 */ /* 0x0002620000000800 */
[----:B------:R-:W-:Y:S01]  /*6c50*/  IMAD.MOV.U32 R167, RZ, RZ, R64 ;  /* 0x000000ffffa77224 */ /* 0x000fe200078e0040 */
[----:B------:R3:W5:Y:S02]  /*6c60*/  LDL.LU R234, [R1+0x60] ;  /* 0x0000600001ea7983 */ /* 0x0007640000300800 */
[----:B------:R-:W-:Y:S01]  /*6c70*/  IMAD.MOV.U32 R221, RZ, RZ, R98 ;  /* 0x000000ffffdd7224 */ /* 0x000fe200078e0062 */
[----:B------:R-:W-:Y:S01]  /*6c80*/  MOV R220, R99 ;  /* 0x0000006300dc7202 */ /* 0x000fe20000000f00 */
[----:B------:R-:W-:Y:S01]  /*6c90*/  HMMA.16816.F32 R172, R128, R170, R248 ;  /* 0x000000aa80ac723c */ /* 0x000fe200000018f8 */
[----:B-1----:R-:W-:-:S07]  /*6ca0*/  FFMA.FTZ R0, R165, c[0x0][0x2d0], -R2 ;  /* 0x0000b400a5007a23 */ /* 0x002fce0000010802 */
[----:B------:R-:W-:Y:S01]  /*6cb0*/  HMMA.16816.F32 R96, R128, R94, R216 ;  /* 0x0000005e8060723c */ /* 0x000fe200000018d8 */
[----:B------:R-:W-:-:S07]  /*6cc0*/  FFMA.FTZ R2, R166, c[0x0][0x2d0], -R2 ;  /* 0x0000b400a6027a23 */ /* 0x000fce0000010802 */
[C---:B------:R-:W-:Y:S01]  /*6cd0*/  HMMA.16816.F32 R176, R128.reuse, R184, R176 ;  /* 0x000000b880b0723c */ /* 0x040fe200000018b0 */
[----:B------:R-:W-:Y:S01]  /*6ce0*/  IMAD.MOV.U32 R251, RZ, RZ, R114 ;  /* 0x000000fffffb7224 */ /* 0x000fe200078e0072 */
[----:B------:R-:W-:Y:S01]  /*6cf0*/  MOV R217, R115 ;  /* 0x0000007300d97202 */ /* 0x000fe20000000f00 */
[----:B------:R-:W-:Y:S01]  /*6d00*/  IMAD.MOV.U32 R250, RZ, RZ, R112 ;  /* 0x000000fffffa7224 */ /* 0x000fe200078e0070 */
[----:B------:R-:W-:Y:S01]  /*6d10*/  MOV R216, R113 ;  /* 0x0000007100d87202 */ /* 0x000fe20000000f00 */
[----:B------:R-:W-:Y:S03]  /*6d20*/  MUFU.EX2 R0, R0 ;  /* 0x0000000000007308 */ /* 0x000fe60000000800 */
[C---:B------:R-:W-:Y:S08]  /*6d30*/  HMMA.16816.F32 R52, R128.reuse, R60, R52 ;  /* 0x0000003c8034723c */ /* 0x040ff00000001834 */
[C---:B------:R-:W-:Y:S01]  /*6d40*/  HMMA.16816.F32 R68, R128.reuse, R76, R68 ;  /* 0x0000004c8044723c */ /* 0x040fe20000001844 */
[----:B------:R-:W1:Y:S07]  /*6d50*/  MUFU.EX2 R2, R2 ;  /* 0x0000000200027308 */ /* 0x000e6e0000000800 */
[C---:B------:R-:W-:Y:S08]  /*6d60*/  HMMA.16816.F32 R84, R128.reuse, R92, R84 ;  /* 0x0000005c8054723c */ /* 0x040ff00000001854 */
[C---:B------:R-:W-:Y:S08]  /*6d70*/  HMMA.16816.F32 R100, R128.reuse, R108, R100 ;  /* 0x0000006c8064723c */ /* 0x040ff00000001864 */
[C---:B----4-:R-:W-:Y:S08]  /*6d80*/  HMMA.16816.F32 R116, R128.reuse, R8, R116 ;  /* 0x000000088074723c */ /* 0x050ff00000001874 */
[C---:B------:R-:W-:Y:S08]  /*6d90*/  HMMA.16816.F32 R156, R128.reuse, R154, R156 ;  /* 0x0000009a809c723c */ /* 0x040ff0000000189c */
[C---:B------:R-:W-:Y:S08]  /*6da0*/  HMMA.16816.F32 R188, R128.reuse, R186, R188 ;  /* 0x000000ba80bc723c */ /* 0x040ff000000018bc */
[C---:B------:R-:W-:Y:S01]  /*6db0*/  HMMA.16816.F32 R64, R128.reuse, R62, R244 ;  /* 0x0000003e8040723c */ /* 0x040fe200000018f4 */
[----:B------:R-:W-:Y:S01]  /*6dc0*/  IMAD.MOV.U32 R222, RZ, RZ, R167 ;  /* 0x000000ffffde7224 */ /* 0x000fe200078e00a7 */
[----:B------:R-:W-:Y:S01]  /*6dd0*/  MOV R223, R74 ;  /* 0x0000004a00df7202 */ /* 0x000fe20000000f00 */
[----:B------:R3:W5:Y:S05]  /*6de0*/  LDL.LU R233, [R1+0x5c] ;  /* 0x00005c0001e97983 */ /* 0x00076a0000300800 */
[----:B------:R-:W-:Y:S01]  /*6df0*/  HMMA.16816.F32 R112, R128, R110, R212 ;  /* 0x0000006e8070723c */ /* 0x000fe200000018d4 */
[----:B------:R-:W-:Y:S01]  /*6e00*/  MOV R218, R180 ;  /* 0x000000b400da7202 */ /* 0x000fe20000000f00 */
[----:B------:R-:W-:Y:S01]  /*6e10*/  IMAD.MOV.U32 R219, RZ, RZ, R139 ;  /* 0x000000ffffdb7224 */ /* 0x000fe200078e008b */
[----:B------:R-:W-:Y:S01]  /*6e20*/  MOV R247, R126 ;  /* 0x0000007e00f77202 */ /* 0x000fe20000000f00 */
[----:B------:R-:W-:-:S02]  /*6e30*/  IMAD.MOV.U32 R248, RZ, RZ, R127 ;  /* 0x000000fffff87224 */ /* 0x000fc400078e007f */
[----:B------:R-:W-:Y:S01]  /*6e40*/  IMAD.MOV.U32 R249, RZ, RZ, R125 ;  /* 0x000000fffff97224 */ /* 0x000fe200078e007d */
[----:B------:R-:W-:Y:S01]  /*6e50*/  MOV R214, R7 ;  /* 0x0000000700d67202 */ /* 0x000fe20000000f00 */
[----:B------:R-:W-:Y:S01]  /*6e60*/  IMAD.MOV.U32 R215, RZ, RZ, R6 ;  /* 0x000000ffffd77224 */ /* 0x000fe200078e0006 */
[----:B------:R-:W-:Y:S01]  /*6e70*/  HMMA.16816.F32 R128, R128, R10, R208 ;  /* 0x0000000a8080723c */ /* 0x000fe200000018d0 */
[----:B------:R-:W-:Y:S01]  /*6e80*/  MOV R6, R59 ;  /* 0x0000003b00067202 */ /* 0x000fe20000000f00 */
[----:B------:R-:W-:Y:S01]  /*6e90*/  IMAD.MOV.U32 R7, RZ, RZ, R58 ;  /* 0x000000ffff077224 */ /* 0x000fe200078e003a */
[----:B------:R-:W-:Y:S01]  /*6ea0*/  MOV R213, R124 ;  /* 0x0000007c00d57202 */ /* 0x000fe20000000f00 */
[----:B------:R-:W-:Y:S01]  /*6eb0*/  IMAD.MOV.U32 R245, RZ, RZ, R57 ;  /* 0x000000fffff57224 */ /* 0x000fe200078e0039 */
[----:B------:R-:W-:Y:S01]  /*6ec0*/  MOV R244, R56 ;  /* 0x0000003800f47202 */ /* 0x000fe20000000f00 */
[----:B------:R3:W5:Y:S01]  /*6ed0*/  LDL.LU R232, [R1+0x58] ;  /* 0x0000580001e87983 */ /* 0x0007620000300800 */
[----:B------:R-:W-:Y:S01]  /*6ee0*/  MOV R209, R183 ;  /* 0x000000b700d17202 */ /* 0x000fe20000000f00 */
[----:B------:R-:W-:Y:S01]  /*6ef0*/  IMAD.MOV.U32 R210, RZ, RZ, R182 ;  /* 0x000000ffffd27224 */ /* 0x000fe200078e00b6 */
[----:B------:R-:W-:Y:S01]  /*6f00*/  MOV R211, R181 ;  /* 0x000000b500d37202 */ /* 0x000fe20000000f00 */
[----:B------:R-:W-:Y:S01]  /*6f10*/  IMAD.MOV.U32 R212, RZ, RZ, R73 ;  /* 0x000000ffffd47224 */ /* 0x000fe200078e0049 */
[----:B------:R-:W-:Y:S01]  /*6f20*/  F2FP.PACK_AB R124, R42, R43 ;  /* 0x0000002b2a7c723e */ /* 0x000fe200000000ff */
[----:B------:R-:W-:Y:S01]  /*6f30*/  FADD.FTZ R6, R6, R209 ;  /* 0x000000d106067221 */ /* 0x000fe20000010000 */
[----:B--2---:R-:W-:Y:S01]  /*6f40*/  F2FP.PACK_AB R126, R40, R41 ;  /* 0x00000029287e723e */ /* 0x004fe200000000ff */
[----:B------:R-:W-:Y:S01]  /*6f50*/  FADD.FTZ R7, R7, R210 ;  /* 0x000000d207077221 */ /* 0x000fe20000010000 */
[----:B------:R-:W-:Y:S01]  /*6f60*/  F2FP.PACK_AB R125, R4, R5 ;  /* 0x00000005047d723e */ /* 0x000fe200000000ff */
[----:B------:R-:W-:Y:S01]  /*6f70*/  FADD.FTZ R14, R211, R14 ;  /* 0x0000000ed30e7221 */ /* 0x000fe20000010000 */
[----:B-1----:R-:W-:Y:S01]  /*6f80*/  F2FP.PACK_AB R127, R2, R0 ;  /* 0x00000000027f723e */ /* 0x002fe200000000ff */
[----:B------:R-:W-:Y:S01]  /*6f90*/  FADD.FTZ R6, R212, R6 ;  /* 0x00000006d4067221 */ /* 0x000fe20000010000 */
[----:B------:R-:W-:Y:S01]  /*6fa0*/  MOV R246, R72 ;  /* 0x0000004800f67202 */ /* 0x000fe20000000f00 */
[----:B------:R-:W-:Y:S01]  /*6fb0*/  FADD.FTZ R7, R213, R7 ;  /* 0x00000007d5077221 */ /* 0x000fe20000010000 */
[----:B------:R3:W5:Y:S01]  /*6fc0*/  LDL.LU R231, [R1+0x54] ;  /* 0x0000540001e77983 */ /* 0x0007620000300800 */
[----:B------:R-:W-:-:S02]  /*6fd0*/  FADD.FTZ R14, R214, R14 ;  /* 0x0000000ed60e7221 */ /* 0x000fc40000010000 */
[----:B------:R-:W-:Y:S01]  /*6fe0*/  FADD.FTZ R6, R215, R6 ;  /* 0x00000006d7067221 */ /* 0x000fe20000010000 */
[C---:B------:R-:W-:Y:S01]  /*6ff0*/  HMMA.16816.F32 R164, R124.reuse, R168, R120 ;  /* 0x000000a87ca4723c */ /* 0x040fe20000001878 */
[----:B------:R-:W-:Y:S01]  /*7000*/  FADD.FTZ R7, R216, R7 ;  /* 0x00000007d8077221 */ /* 0x000fe20000010000 */
[----:B------:R3:W5:Y:S01]  /*7010*/  LDL.LU R230, [R1+0x50] ;  /* 0x0000500001e67983 */ /* 0x0007620000300800 */
[----:B------:R-:W-:Y:S02]  /*7020*/  FADD.FTZ R14, R217, R14 ;  /* 0x0000000ed90e7221 */ /* 0x000fe40000010000 */
[----:B------:R-:W-:Y:S01]  /*7030*/  FADD.FTZ R6, R218, R6 ;  /* 0x00000006da067221 */ /* 0x000fe20000010000 */
[----:B------:R3:W5:Y:S01]  /*7040*/  LDL.LU R229, [R1+0x4c] ;  /* 0x00004c0001e57983 */ /* 0x0007620000300800 */
[----:B------:R-:W-:Y:S02]  /*7050*/  FADD.FTZ R12, R12, R7 ;  /* 0x000000070c0c7221 */ /* 0x000fe40000010000 */
[----:B------:R-:W-:Y:S01]  /*7060*/  FADD.FTZ R14, R219, R14 ;  /* 0x0000000edb0e7221 */ /* 0x000fe20000010000 */
[----:B------:R-:W-:Y:S01]  /*7070*/  HMMA.16816.F32 R120, R124, R8, R204 ;  /* 0x000000087c78723c */ /* 0x000fe200000018cc */
[----:B------:R-:W-:Y:S01]  /*7080*/  FADD.FTZ R7, R143, R142 ;  /* 0x0000008e8f077221 */ /* 0x000fe20000010000 */
[----:B------:R3:W5:Y:S01]  /*7090*/  LDL.LU R224, [R1+0x48] ;  /* 0x0000480001e07983 */ /* 0x0007620000300800 */
        /* <DEDUP_REMOVED lines=17> */
[----:B------:R-:W-:Y:S03]  /*71b0*/  HMMA.16816.F32 R148, R124, R152, R148 ;  /* 0x000000987c94723c */ /* 0x000fe60000001894 */
[----:B------:R-:W-:-:S02]  /*71c0*/  FADD.FTZ R6, R132, R6 ;  /* 0x0000000684067221 */ /* 0x000fc40000010000 */
[----:B------:R-:W-:Y:S02]  /*71d0*/  IMAD.MOV.U32 R139, RZ, RZ, R75 ;  /* 0x000000ffff8b7224 */ /* 0x000fe400078e004b */
[----:B------:R-:W-:Y:S01]  /*71e0*/  FADD.FTZ R5, R5, R6 ;  /* 0x0000000605057221 */ /* 0x000fe20000010000 */
[----:B------:R-:W-:Y:S01]  /*71f0*/  HMMA.16816.F32 R152, R124, R154, R104 ;  /* 0x0000009a7c98723c */ /* 0x000fe20000001868 */
[----:B------:R-:W-:Y:S02]  /*7200*/  FADD.FTZ R9, R251, R9 ;  /* 0x00000009fb097221 */ /* 0x000fe40000010000 */
[----:B------:R-:W-:-:S05]  /*7210*/  FADD.FTZ R4, R4, R5 ;  /* 0x0000000504047221 */ /* 0x000fca0000010000 */
[----:B------:R-:W-:Y:S01]  /*7220*/  HMMA.16816.F32 R180, R124, R184, R88 ;  /* 0x000000b87cb4723c */ /* 0x000fe20000001858 */
[----:B------:R-:W-:-:S07]  /*7230*/  FADD.FTZ R7, R250, R8 ;  /* 0x00000008fa077221 */ /* 0x000fce0000010000 */
[----:B------:R-:W-:Y:S01]  /*7240*/  HMMA.16816.F32 R56, R124, R60, R192 ;  /* 0x0000003c7c38723c */ /* 0x000fe200000018c0 */
[----:B------:R-:W-:-:S07]  /*7250*/  FADD.FTZ R4, R0, R4 ;  /* 0x0000000400047221 */ /* 0x000fce0000010000 */
[C---:B------:R-:W-:Y:S08]  /*7260*/  HMMA.16816.F32 R72, R124.reuse, R76, R28 ;  /* 0x0000004c7c48723c */ /* 0x040ff0000000181c */
[C---:B------:R-:W-:Y:S08]  /*7270*/  HMMA.16816.F32 R88, R124.reuse, R92, R196 ;  /* 0x0000005c7c58723c */ /* 0x040ff000000018c4 */
[----:B------:R-:W-:Y:S01]  /*7280*/  HMMA.16816.F32 R104, R124, R108, R200 ;  /* 0x0000006c7c68723c */ /* 0x000fe200000018c8 */
[----:B------:R-:W-:-:S07]  /*7290*/  FADD.FTZ R0, R139, R9 ;  /* 0x000000098b007221 */ /* 0x000fce0000010000 */
        /* <DEDUP_REMOVED lines=8> */
[----:B------:R-:W-:-:S04]  /*7320*/  FADD.FTZ R10, R43, R13 ;  /* 0x0000000d2b0a7221 */ /* 0x000fc80000010000 */
[----:B------:R-:W-:Y:S01]  /*7330*/  FADD.FTZ R8, R42, R10 ;  /* 0x0000000a2a087221 */ /* 0x000fe20000010000 */
[----:B------:R1:W-:Y:S01]  /*7340*/  STL [R1+0xc], R0 ;  /* 0x00000c0001007387 */ /* 0x0003e20000100800 */
[----:B------:R-:W-:Y:S02]  /*7350*/  FADD.FTZ R7, R242, R7 ;  /* 0x00000007f2077221 */ /* 0x000fe40000010000 */
[----:B------:R-:W-:-:S04]  /*7360*/  FADD.FTZ R6, R41, R8 ;  /* 0x0000000829067221 */ /* 0x000fc80000010000 */
[----:B------:R-:W-:Y:S01]  /*7370*/  FADD.FTZ R5, R40, R6 ;  /* 0x0000000628057221 */ /* 0x000fe20000010000 */
[----:B------:R3:W-:Y:S01]  /*7380*/  STL [R1+0x8], R7 ;  /* 0x0000080701007387 */ /* 0x0007e20000100800 */
[----:B------:R-:W-:Y:S01]  /*7390*/  UIMAD.WIDE.U32 UR6, UR23, UR4, URZ ;  /* 0x00000004170672a5 */ /* 0x000fe2000f8e003f */
[----:B------:R-:W-:Y:S01]  /*73a0*/  PLOP3.LUT P0, PT, PT, PT, UP6, 0x40, 0x0 ;  /* 0x000000000000781c */ /* 0x000fe20003f0e868 */
[----:B-1----:R-:W-:-:S05]  /*73b0*/  FADD.FTZ R0, R2, R4 ;  /* 0x0000000402007221 */ /* 0x002fca0000010000 */
[----:B------:R3:W-:Y:S04]  /*73c0*/  STL [R1+0x14], R0 ;  /* 0x0000140001007387 */ /* 0x0007e80000100800 */
[----:B------:R3:W-:Y:S01]  /*73d0*/  STL [R1+0x10], R5 ;  /* 0x0000100501007387 */ /* 0x0007e20000100800 */
[----:B------:R-:W-:-:S04]  /*73e0*/  @UP5 USHF.R.U32.HI UR23, URZ, UR5, UR7 ;  /* 0x000000053f175299 */ /* 0x000fc80008011607 */
[----:B------:R-:W-:Y:S02]  /*73f0*/  UIADD3 UR23, UR22, UR23, URZ ;  /* 0x0000001716177290 */ /* 0x000fe4000fffe03f */
[----:B------:R-:W-:Y:S02]  /*7400*/  ULDC UR7, c[0x0][0x328] ;  /* 0x0000ca0000077ab9 */ /* 0x000fe40000000800 */
[----:B------:R-:W-:Y:S02]  /*7410*/  UIADD3 UR13, UR13, -0x2, URZ ;  /* 0xfffffffe0d0d7890 */ /* 0x000fe4000fffe03f */
[----:B------:R-:W-:Y:S01]  /*7420*/  UIADD3 UR7, UR23, UR7, URZ ;  /* 0x0000000717077290 */ /* 0x000fe2000fffe03f */
[----:B------:R-:W-:Y:S05]  /*7430*/  @P0 BRA `(.L_x_1023) ;  /* 0x0000015000000947 */ /* 0x000fea0003800000 */
[----:B------:R-:W-:Y:S01]  /*7440*/  ISETP.LT.AND P0, PT, RZ, UR23, PT ;  /* 0x00000017ff007c0c */ /* 0x000fe2000bf01270 */
[----:B------:R-:W-:Y:S02]  /*7450*/  UIADD3 UR22, UR23, -0x1, URZ ;  /* 0xffffffff17167890 */ /* 0x000fe4000fffe03f */
[----:B------:R-:W-:-:S10]  /*7460*/  ULDC UR6, c[0x0][0x32c] ;  /* 0x0000cb0000067ab9 */ /* 0x000fd40000000800 */
[----:B------:R-:W-:Y:S05]  /*7470*/  @P0 BRA `(.L_x_1024) ;  /* 0x0000008000000947 */ /* 0x000fea0003800000 */
[----:B------:R-:W-:Y:S02]  /*7480*/  UISETP.NE.AND UP0, UPT, UR6, 0x1, UPT ;  /* 0x000000010600788c */ /* 0x000fe4000bf05270 */
[----:B------:R-:W-:Y:S02]  /*7490*/  UIADD3 UR22, -UR23, URZ, URZ ;  /* 0x0000003f17167290 */ /* 0x000fe4000fffe13f */
[----:B------:R-:W-:Y:S02]  /*74a0*/  ULDC.64 UR4, c[0x0][0x330] ;  /* 0x0000cc0000047ab9 */ /* 0x000fe40000000a00 */
[----:B------:R-:W-:-:S07]  /*74b0*/  UIMAD.WIDE.U32 UR24, UR22, UR4, URZ ;  /* 0x00000004161872a5 */ /* 0x000fce000f8e003f */
[----:B------:R-:W-:Y:S02]  /*74c0*/  @UP0 UMOV UR23, UR25 ;  /* 0x0000001900170c82 */ /* 0x000fe40008000000 */
[----:B------:R-:W-:-:S04]  /*74d0*/  @UP0 USHF.R.U32.HI UR22, URZ, UR5, UR23 ;  /* 0x000000053f160299 */ /* 0x000fc80008011617 */
[----:B------:R-:W-:Y:S01]  /*74e0*/  ULOP3.LUT UR22, URZ, UR22, URZ, 0x33, !UPT ;  /* 0x000000163f167292 */ /* 0x000fe2000f8e333f */
[----:B------:R-:W-:Y:S05]  /*74f0*/  BRA `(.L_x_1025) ;  /* 0x0000005000007947 */ /* 0x000fea0003800000 */
.L_x_1024:
[----:B------:R-:W-:Y:S02]  /*7500*/  UISETP.NE.AND UP0, UPT, UR6, 0x1, UPT ;  /* 0x000000010600788c */ /* 0x000fe4000bf05270 */
[----:B------:R-:W-:Y:S02]  /*7510*/  ULDC.64 UR4, c[0x0][0x330] ;  /* 0x0000cc0000047ab9 */ /* 0x000fe40000000a00 */
[----:B------:R-:W-:-:S07]  /*7520*/  UIMAD.WIDE.U32 UR24, UR22, UR4, URZ ;  /* 0x00000004161872a5 */ /* 0x000fce000f8e003f */
[----:B------:R-:W-:Y:S02]  /*7530*/  @UP0 UMOV UR23, UR25 ;  /* 0x0000001900170c82 */ /* 0x000fe40008000000 */
[----:B------:R-:W-:Y:S02]  /*7540*/  @UP0 USHF.R.U32.HI UR22, URZ, UR5, UR23 ;  /* 0x000000053f160299 */ /* 0x000fe40008011617 */
.L_x_1025:
[----:B------:R-:W-:Y:S02]  /*7550*/  ULDC UR4, c[0x0][0x32c] ;  /* 0x0000cb0000047ab9 */ /* 0x000fe40000000800 */
[----:B------:R-:W-:-:S04]  /*7560*/  UIMAD UR4, UR22, UR6, UR4 ;  /* 0x00000006160472a4 */ /* 0x000fc8000f8e0204 */
[----:B------:R-:W-:-:S04]  /*7570*/  UISETP.LT.AND UP0, UPT, UR7, UR4, UPT ;  /* 0x000000040700728c */ /* 0x000fc8000bf01270 */
[----:B------:R-:W-:-:S04]  /*7580*/  USEL UR7, UR7, UR4, UP0 ;  /* 0x0000000407077287 */ /* 0x000fc80008000000 */
.L_x_1023:
[----:B------:R-:W-:-:S04]  /*7590*/  UIMAD.WIDE UR4, UR7, 0x2aaaaaab, URZ ;  /* 0x2aaaaaab070478a5 */ /* 0x000fc8000f8e023f */
[----:B------:R-:W-:-:S04]  /*75a0*/  USHF.R.U32.HI UR4, URZ, 0x1f, UR5 ;  /* 0x0000001f3f047899 */ /* 0x000fc80008011605 */
[----:B------:R-:W-:-:S04]  /*75b0*/  ULEA.HI.SX32 UR4, UR5, UR4, 0x1d ;  /* 0x0000000405047291 */ /* 0x000fc8000f8fea3f */
[----:B------:R-:W-:-:S04]  /*75c0*/  UISETP.LT.AND UP0, UPT, UR8, UR4, UPT ;  /* 0x000000040800728c */ /* 0x000fc8000bf01270 */
[----:B------:R-:W-:-:S04]  /*75d0*/  USEL UR22, UR8, UR4, !UP0 ;  /* 0x0000000408167287 */ /* 0x000fc8000c000000 */
[----:B------:R-:W-:-:S06]  /*75e0*/  UISETP.GE.AND UP0, UPT, UR13, UR22, UPT ;  /* 0x000000160d00728c */ /* 0x000fcc000bf06270 */
[----:B------:R-:W-:-:S13]  /*75f0*/  PLOP3.LUT P0, PT, PT, PT, UP0, 0x80, 0x0 ;  /* 0x000000000000781c */ /* 0x000fda0003f0f008 */
[----:B------:R-:W-:Y:S05]  /*7600*/  @!P0 BRA `(.L_x_1026) ;  /* 0x0000503000008947 */ /* 0x000fea0003800000 */
[----:B---3--:R-:W2:Y:S01]  /*7610*/  LDL R0, [R1+0x28] ;  /* 0x0000280001007983 */ /* 0x008ea20000100800 */
[----:B------:R-:W-:Y:S01]  /*7620*/  UISETP.NE.AND UP0, UPT, UR17, URZ, UPT ;  /* 0x0000003f1100728c */ /* 0x000fe2000bf05270 */
[----:B------:R-:W-:Y:S01]  /*7630*/  IMAD.MOV.U32 R134, RZ, RZ, R136 ;  /* 0x000000ffff867224 */ /* 0x000fe200078e0088 */
[----:B------:R-:W-:Y:S01]  /*7640*/  MOV R139, R3 ;  /* 0x00000003008b7202 */ /* 0x000fe20000000f00 */
[----:B------:R-:W-:Y:S01]  /*7650*/  IMAD.MOV.U32 R132, RZ, RZ, R137 ;  /* 0x000000ffff847224 */ /* 0x000fe200078e0089 */
[----:B------:R-:W-:Y:S01]  /*7660*/  ULDC.64 UR6, c[0x0][0x208] ;  /* 0x0000820000067ab9 */ /* 0x000fe20000000a00 */
[----:B------:R-:W-:Y:S01]  /*7670*/  IMAD.MOV.U32 R138, RZ, RZ, R135 ;  /* 0x000000ffff8a7224 */ /* 0x000fe200078e0087 */
[----:B------:R-:W-:Y:S01]  /*7680*/  PLOP3.LUT P1, PT, PT, PT, UP0, 0x80, 0x0 ;  /* 0x000000000000781c */ /* 0x000fe20003f2f008 */
[----:B------:R-:W-:Y:S01]  /*7690*/  ULDC.64 UR4, c[0x0][0x1e0] ;  /* 0x0000780000047ab9 */ /* 0x000fe20000000a00 */
[----:B------:R-:W-:-:S11]  /*76a0*/  PLOP3.LUT P0, PT, PT, PT, UP0, 0x80, 0x0 ;  /* 0x000000000000781c */ /* 0x000fd60003f0f008 */
[----:B--2---:R-:W-:-:S05]  /*76b0*/  @P1 IMAD.HI.U32 R0, R0, c[0x0][0x2c8], RZ ;  /* 0x0000b20000001a27 */ /* 0x004fca00078e00ff */
[----:B------:R-:W-:-:S05]  /*76c0*/  @P0 SHF.R.U32.HI R0, RZ, c[0x0][0x2cc], R0 ;  /* 0x0000b300ff000a19 */ /* 0x000fca0000011600 */
[----:B------:R1:W-:Y:S02]  /*76d0*/  @P0 STL [R1], R0 ;  /* 0x0000000001000387 */ /* 0x0003e40000100800 */
.L_x_1043:
[----:B------:R-:W2:Y:S01]  /*76e0*/  LDL.64 R12, [R1+0x20] ;  /* 0x00002000010c7983 */ /* 0x000ea20000100a00 */
[----:B------:R-:W-:Y:S04]  /*76f0*/  DEPBAR.LE SB0, 0x0 ;  /* 0x000080000000791a */ /* 0x000fe80000000000 */
[----:B------:R-:W-:Y:S01]  /*7700*/  UISETP.GT.AND UP0, UPT, UR8, UR13, UPT ;  /* 0x0000000d0800728c */ /* 0x000fe2000bf04270 */
[----:B-1----:R-:W2:Y:S01]  /*7710*/  LDL.64 R2, [R1+0x40] ;  /* 0x0000400001027983 */ /* 0x002ea20000100a00 */
[----:B------:R-:W-:Y:S05]  /*7720*/  UISETP.NE.AND UP1, UPT, UR17, URZ, UPT ;  /* 0x0000003f1100728c */ /* 0x000fea000bf25270 */
[----:B------:R-:W-:Y:S01]  /*7730*/  BAR.SYNC.DEFER_BLOCKING 0x0 ;  /* 0x0000000000007b1d */ /* 0x000fe20000010000 */
[----:B------:R-:W-:Y:S03]  /*7740*/  PLOP3.LUT P0, PT, PT, PT, UP0, 0x80, 0x0 ;  /* 0x000000000000781c */ /* 0x000fe60003f0f008 */
[----:B------:R-:W-:Y:S02]  /*7750*/  @!UP0 USHF.R.S32.HI UR23, URZ, 0x1f, UR13 ;  /* 0x0000001f3f178899 */ /* 0x000fe4000801140d */
[----:B------:R-:W-:Y:S02]  /*7760*/  @!UP0 UIMAD.WIDE.U32 UR24, UR13, UR6, URZ ;  /* 0x000000060d1882a5 */ /* 0x000fe4000f8e003f */
[----:B------:R-:W-:Y:S04]  /*7770*/  @!UP0 UIMAD UR23, UR23, UR6, URZ ;  /* 0x00000006171782a4 */ /* 0x000fe8000f8e023f */
[----:B------:R-:W-:Y:S01]  /*7780*/  @!UP0 UIMAD UR23, UR13, UR7, UR23 ;  /* 0x000000070d1782a4 */ /* 0x000fe2000f8e0217 */
[----:B-1----:R-:W-:Y:S03]  /*7790*/  MOV R0, UR24 ;  /* 0x0000001800007c02 */ /* 0x002fe60008000f00 */
[----:B------:R-:W-:Y:S04]  /*77a0*/  @!UP0 UIADD3 UR23, UR25, UR23, URZ ;  /* 0x0000001719178290 */ /* 0x000fe8000fffe03f */
[----:B------:R-:W-:Y:S02]  /*77b0*/  @!UP0 UIMAD UR23, UR23, 0x30, URZ ;  /* 0x00000030171788a4 */ /* 0x000fe4000f8e023f */
[----:B------:R-:W-:Y:S01]  /*77c0*/  UISETP.GT.AND UP0, UPT, UR13, UR8, UPT ;  /* 0x000000080d00728c */ /* 0x000fe2000bf04270 */
[----:B-----5:R-:W-:Y:S08]  /*77d0*/  LDSM.16.M88.4 R48, [R231+0x8080] ;  /* 0x00808000e730783b */ /* 0x020ff00000000200 */
[----:B------:R-:W1:Y:S02]  /*77e0*/  LDSM.16.M88.4 R16, [R224+0x5080] ;  /* 0x00508000e010783b */ /* 0x000e640000000200 */
[----:B------:R-:W-:Y:S04]  /*77f0*/  @UP0 UIADD3 UR24, UR13, -0x1, URZ ;  /* 0xffffffff0d180890 */ /* 0x000fe8000fffe03f */
[----:B------:R-:W-:Y:S02]  /*7800*/  @UP0 UIMAD.WIDE.U32 UR26, UR24, UR4, URZ ;  /* 0x00000004181a02a5 */ /* 0x000fe4000f8e003f */
[----:B------:R-:W3:Y:S08]  /*7810*/  LDSM.16.M88.4 R44, [R231+0xa080] ;  /* 0x00a08000e72c783b */ /* 0x000ef00000000200 */
[----:B------:R-:W4:Y:S08]  /*7820*/  LDSM.16.M88.4 R32, [R224+0x5880] ;  /* 0x00588000e020783b */ /* 0x000f300000000200 */
[----:B------:R-:W2:Y:S08]  /*7830*/  LDSM.16.M88.4 R140, [R224+0x6080] ;  /* 0x00608000e08c783b */ /* 0x000eb00000000200 */
[----:B------:R-:W-:Y:S01]  /*7840*/  LDSM.16.M88.4 R192, [R233+0x8080] ;  /* 0x00808000e9c0783b */ /* 0x000fe20000000200 */
[-C--:B-1----:R-:W-:Y:S07]  /*7850*/  HMMA.16816.F32 R4, R48, R16.reuse, RZ ;  /* 0x000000103004723c */ /* 0x082fee00000018ff */
[----:B------:R-:W1:Y:S01]  /*7860*/  LDSM.16.M88.4 R196, [R235] ;  /* 0x00000000ebc4783b */ /* 0x000e620000000200 */
[C---:B---3--:R-:W-:Y:S07]  /*7870*/  HMMA.16816.F32 R8, R44.reuse, R16, RZ ;  /* 0x000000102c08723c */ /* 0x048fee00000018ff */
[----:B------:R-:W3:Y:S08]  /*7880*/  LDSM.16.M88.4 R200, [R233+0xa080] ;  /* 0x00a08000e9c8783b */ /* 0x000ef00000000200 */
[----:B------:R-:W1:Y:S08]  /*7890*/  LDSM.16.M88.4 R204, [R241] ;  /* 0x00000000f1cc783b */ /* 0x000e700000000200 */
[----:B------:R-:W1:Y:S08]  /*78a0*/  LDSM.16.M88.4 R208, [R240] ;  /* 0x00000000f0d0783b */ /* 0x000e700000000200 */
[----:B------:R-:W3:Y:S06]  /*78b0*/  LDL.64 R246, [R1+0x30] ;  /* 0x0000300001f67983 */ /* 0x000eec0000100a00 */
[----:B------:R-:W3:Y:S01]  /*78c0*/  LDL.64 R244, [R1+0x38] ;  /* 0x0000380001f47983 */ /* 0x000ee20000100a00 */
[----:B--2---:R-:W-:Y:S02]  /*78d0*/  @!P0 MOV R3, R13 ;  /* 0x0000000d00038202 */ /* 0x004fe40000000f00 */
[-C--:B------:R-:W-:Y:S03]  /*78e0*/  HMMA.16816.F32 R12, R44, R18.reuse, RZ ;  /* 0x000000122c0c723c */ /* 0x080fe600000018ff */
[----:B------:R-:W-:Y:S05]  /*78f0*/  @!P0 IMAD.WIDE.U32 R2, R0, 0x30, R2 ;  /* 0x0000003000028825 */ /* 0x000fea00078e0002 */
[C---:B------:R-:W-:Y:S04]  /*7900*/  HMMA.16816.F32 R16, R48.reuse, R18, RZ ;  /* 0x000000123010723c */ /* 0x040fe800000018ff */
[----:B------:R-:W-:Y:S01]  /*7910*/  @!P0 IADD3 R3, R3, UR23, RZ ;  /* 0x0000001703038c10 */ /* 0x000fe2000fffe0ff */
[----:B------:R-:W-:Y:S01]  /*7920*/  @UP0 USHF.R.S32.HI UR23, URZ, 0x1f, UR24 ;  /* 0x0000001f3f170899 */ /* 0x000fe20008011418 */
[C---:B------:R-:W-:Y:S02]  /*7930*/  @!P0 SHF.L.U32 R0, R2.reuse, 0x1, RZ ;  /* 0x0000000102008819 */ /* 0x040fe400000006ff */
[-C--:B----4-:R-:W-:Y:S01]  /*7940*/  HMMA.16816.F32 R20, R48, R32.reuse, RZ ;  /* 0x000000203014723c */ /* 0x090fe200000018ff */
[----:B------:R-:W-:Y:S01]  /*7950*/  @!P0 SHF.L.U64.HI R3, R2, 0x1, R3 ;  /* 0x0000000102038819 */ /* 0x000fe20000010203 */
[----:B------:R-:W-:Y:S02]  /*7960*/  @UP0 UIMAD UR23, UR23, UR4, URZ ;  /* 0x00000004171702a4 */ /* 0x000fe4000f8e023f */
[C---:B------:R-:W-:Y:S02]  /*7970*/  @!P0 IADD3 R28, P1, R0.reuse, c[0x0][0x1f8], RZ ;  /* 0x00007e00001c8a10 */ /* 0x040fe40007f3e0ff */
[----:B------:R-:W-:Y:S01]  /*7980*/  @!P0 IADD3 R0, P6, R0, 0x80, RZ ;  /* 0x0000008000008810 */ /* 0x000fe20007fde0ff */
[----:B------:R-:W-:Y:S01]  /*7990*/  @UP0 UIMAD UR23, UR24, UR5, UR23 ;  /* 0x00000005181702a4 */ /* 0x000fe2000f8e0217 */
[C---:B------:R-:W-:Y:S01]  /*79a0*/  HMMA.16816.F32 R24, R44.reuse, R32, RZ ;  /* 0x000000202c18723c */ /* 0x040fe200000018ff */
[----:B------:R-:W-:Y:S02]  /*79b0*/  @UP0 USHF.L.U64.HI UR24, UR4, 0x5, UR5 ;  /* 0x0000000504180899 */ /* 0x000fe40008010205 */
[----:B------:R-:W-:Y:S01]  /*79c0*/  @UP0 UIADD3 UR23, UR27, UR23, URZ ;  /* 0x000000171b170290 */ /* 0x000fe2000fffe03f */
[----:B------:R-:W-:Y:S02]  /*79d0*/  @!P0 IADD3.X R29, R3, c[0x0][0x1fc], RZ, P1, !PT ;  /* 0x00007f00031d8a10 */ /* 0x000fe40000ffe4ff */
[----:B------:R-:W-:Y:S01]  /*79e0*/  @!P0 IADD3 R38, P5, R0, c[0x0][0x1f8], RZ ;  /* 0x00007e0000268a10 */ /* 0x000fe20007fbe0ff */
[----:B------:R-:W-:Y:S01]  /*79f0*/  @UP0 UIMAD UR23, UR23, 0x30, URZ ;  /* 0x00000030171708a4 */ /* 0x000fe2000f8e023f */
[----:B------:R-:W-:Y:S01]  /*7a00*/  @!P0 IADD3 R2, P2, R28, UR12, RZ ;  /* 0x0000000c1c028c10 */ /* 0x000fe2000ff5e0ff */
[----:B------:R-:W-:Y:S01]  /*7a10*/  @!PT LDS RZ, [RZ] ;  /* 0x00000000fffff984 */ /* 0x000fe20000000800 */
[----:B------:R-:W-:Y:S01]  /*7a20*/  @!PT LDS RZ, [RZ] ;  /* 0x00000000fffff984 */ /* 0x000fe20000000800 */
[----:B------:R-:W-:Y:S01]  /*7a30*/  @!PT LDS RZ, [RZ] ;  /* 0x00000000fffff984 */ /* 0x000fe20000000800 */
[----:B------:R2:W-:Y:S03]  /*7a40*/  @!P0 LDGSTS.E.BYPASS.LTC128B.128 [R243+0x2080], [R28.64], !P4 ;  /* 0x020800001cf38fae */ /* 0x0005e6000e101d54 */
[----:B------:R-:W-:Y:S02]  /*7a50*/  @!P0 IADD3.X R39, RZ, c[0x0][0x1fc], R3, P5, P6 ;  /* 0x00007f00ff278a10 */ /* 0x000fe40002fec403 */
[----:B------:R-:W-:Y:S02]  /*7a60*/  @!P0 IADD3.X R3, R29, UR11, RZ, P2, !PT ;  /* 0x0000000b1d038c10 */ /* 0x000fe400097fe4ff */
[----:B------:R-:W-:Y:S01]  /*7a70*/  @!P0 IADD3 R36, P1, R2, UR12, RZ ;  /* 0x0000000c02248c10 */ /* 0x000fe2000ff3e0ff */
[----:B------:R4:W-:Y:S01]  /*7a80*/  @!P0 LDGSTS.E.BYPASS.LTC128B.128 [R243+0x3880], [R38.64], !P3 ;  /* 0x0388000026f38fae */ /* 0x0009e2000d901d54 */
[----:B------:R-:W-:Y:S02]  /*7a90*/  MOV R0, UR26 ;  /* 0x0000001a00007c02 */ /* 0x000fe40008000f00 */
[----:B------:R-:W-:Y:S02]  /*7aa0*/  @!P0 IADD3.X R37, R3, UR11, RZ, P1, !PT ;  /* 0x0000000b03258c10 */ /* 0x000fe40008ffe4ff */
[----:B------:R-:W-:Y:S03]  /*7ab0*/  PLOP3.LUT P1, PT, PT, PT, UP0, 0x80, 0x0 ;  /* 0x000000000000781c */ /* 0x000fe60003f2f008 */
[----:B------:R3:W-:Y:S08]  /*7ac0*/  @!P0 LDGSTS.E.BYPASS.LTC128B.128 [R243+0x2880], [R2.64], !P4 ;  /* 0x0288000002f38fae */ /* 0x0007f0000e101d54 */
[----:B------:R3:W-:Y:S01]  /*7ad0*/  @!P0 LDGSTS.E.BYPASS.LTC128B.128 [R243+0x4080], [R2.64+0x80], !P3 ;  /* 0x0408008002f38fae */ /* 0x0007e2000d901d54 */
[-C--:B--2---:R-:W-:Y:S07]  /*7ae0*/  HMMA.16816.F32 R28, R44, R34.reuse, RZ ;  /* 0x000000222c1c723c */ /* 0x084fee00000018ff */
[----:B------:R4:W-:Y:S01]  /*7af0*/  @!P0 LDGSTS.E.BYPASS.LTC128B.128 [R243+0x3080], [R36.64], !P4 ;  /* 0x0308000024f38fae */ /* 0x0009e2000e101d54 */
[C---:B------:R-:W-:Y:S07]  /*7b00*/  HMMA.16816.F32 R32, R48.reuse, R34, RZ ;  /* 0x000000223020723c */ /* 0x040fee00000018ff */
[----:B------:R4:W-:Y:S08]  /*7b10*/  @!P0 LDGSTS.E.BYPASS.LTC128B.128 [R243+0x4880], [R36.64+0x80], !P3 ;  /* 0x0488008024f38fae */ /* 0x0009f0000d901d54 */
[----:B------:R-:W-:Y:S08]  /*7b20*/  LDSM.16.M88.4 R212, [R232+0x8080] ;  /* 0x00808000e8d4783b */ /* 0x000ff00000000200 */
[----:B------:R-:W0:Y:S08]  /*7b30*/  LDGDEPBAR ;  /* 0x00000000000079af */ /* 0x000e300000000000 */
[----:B------:R-:W2:Y:S01]  /*7b40*/  LDSM.16.M88.4 R216, [R230+0x5080] ;  /* 0x00508000e6d8783b */ /* 0x000ea20000000200 */
[-C--:B----4-:R-:W-:Y:S07]  /*7b50*/  HMMA.16816.F32 R36, R48, R140.reuse, RZ ;  /* 0x0000008c3024723c */ /* 0x090fee00000018ff */
[----:B------:R-:W4:Y:S01]  /*7b60*/  LDSM.16.M88.4 R220, [R232+0xa080] ;  /* 0x00a08000e8dc783b */ /* 0x000f220000000200 */
[C---:B------:R-:W-:Y:S04]  /*7b70*/  HMMA.16816.F32 R40, R44.reuse, R140, RZ ;  /* 0x0000008c2c28723c */ /* 0x040fe800000018ff */
[----:B---3--:R-:W-:Y:S02]  /*7b80*/  @P1 MOV R3, R247 ;  /* 0x000000f700031202 */ /* 0x008fe40000000f00 */
[----:B------:R-:W-:Y:S02]  /*7b90*/  @P1 MOV R2, R244 ;  /* 0x000000f400021202 */ /* 0x000fe40000000f00 */
[-C--:B------:R-:W-:Y:S04]  /*7ba0*/  HMMA.16816.F32 R44, R44, R142.reuse, RZ ;  /* 0x0000008e2c2c723c */ /* 0x080fe800000018ff */
[----:B------:R-:W-:Y:S04]  /*7bb0*/  @P1 IMAD.WIDE.U32 R2, R0, 0x30, R2 ;  /* 0x0000003000021825 */ /* 0x000fe800078e0002 */
[----:B------:R-:W-:Y:S01]  /*7bc0*/  HMMA.16816.F32 R48, R48, R142, RZ ;  /* 0x0000008e3030723c */ /* 0x000fe200000018ff */
[----:B------:R-:W3:Y:S03]  /*7bd0*/  LDSM.16.M88.4 R140, [R230+0x5880] ;  /* 0x00588000e68c783b */ /* 0x000ee60000000200 */
[----:B------:R-:W-:Y:S01]  /*7be0*/  @P1 IADD3 R0, R3, UR23, RZ ;  /* 0x0000001703001c10 */ /* 0x000fe2000fffe0ff */
[----:B------:R-:W-:Y:S01]  /*7bf0*/  @UP0 USHF.L.U32 UR23, UR4, 0x5, URZ ;  /* 0x0000000504170899 */ /* 0x000fe2000800063f */
[C---:B------:R-:W-:Y:S02]  /*7c00*/  @P1 SHF.L.U32 R3, R2.reuse, 0x1, RZ ;  /* 0x0000000102031819 */ /* 0x040fe400000006ff */
[-C--:B-1----:R-:W-:Y:S05]  /*7c10*/  HMMA.16816.F32 R4, R192, R196.reuse, R4 ;  /* 0x000000c4c004723c */ /* 0x082fea0000001804 */
[----:B------:R-:W-:Y:S02]  /*7c20*/  @P1 SHF.L.U64.HI R0, R2, 0x1, R0 ;  /* 0x0000000102001819 */ /* 0x000fe40000010200 */
[----:B------:R-:W-:Y:S01]  /*7c30*/  @P1 IADD3 R2, P0, R3, c[0x0][0x1c8], RZ ;  /* 0x0000720003021a10 */ /* 0x000fe20007f1e0ff */
        /* <DEDUP_REMOVED lines=14> */
[----:B------:R-:W1:Y:S07]  /*7d20*/  LDSM.16.M88.4 R192, [R234+0x8080] ;  /* 0x00808000eac0783b */ /* 0x000e6e0000000200 */
[-C--:B--2---:R-:W-:Y:S01]  /*7d30*/  HMMA.16816.F32 R4, R212, R216.reuse, R4 ;  /* 0x000000d8d404723c */ /* 0x084fe20000001804 */
[----:B------:R-:W2:Y:S07]  /*7d40*/  LDSM.16.M88.4 R208, [R229+0x800] ;  /* 0x00080000e5d0783b */ /* 0x000eae0000000200 */
[C---:B----4-:R-:W-:Y:S08]  /*7d50*/  HMMA.16816.F32 R8, R220.reuse, R216, R8 ;  /* 0x000000d8dc08723c */ /* 0x050ff00000001808 */
[-C--:B------:R-:W-:Y:S08]  /*7d60*/  HMMA.16816.F32 R12, R220, R218.reuse, R12 ;  /* 0x000000dadc0c723c */ /* 0x080ff0000000180c */
[C---:B------:R-:W-:Y:S01]  /*7d70*/  HMMA.16816.F32 R16, R212.reuse, R218, R16 ;  /* 0x000000dad410723c */ /* 0x040fe20000001810 */
[----:B------:R-:W4:Y:S07]  /*7d80*/  LDSM.16.M88.4 R216, [R229+0x1000] ;  /* 0x00100000e5d8783b */ /* 0x000f2e0000000200 */
[-C--:B---3--:R-:W-:Y:S08]  /*7d90*/  HMMA.16816.F32 R20, R212, R140.reuse, R20 ;  /* 0x0000008cd414723c */ /* 0x088ff00000001814 */
[C---:B------:R-:W-:Y:S08]  /*7da0*/  HMMA.16816.F32 R24, R220.reuse, R140, R24 ;  /* 0x0000008cdc18723c */ /* 0x040ff00000001818 */
[-C--:B------:R-:W-:Y:S08]  /*7db0*/  HMMA.16816.F32 R28, R220, R142.reuse, R28 ;  /* 0x0000008edc1c723c */ /* 0x080ff0000000181c */
[C---:B------:R-:W-:Y:S01]  /*7dc0*/  HMMA.16816.F32 R32, R212.reuse, R142, R32 ;  /* 0x0000008ed420723c */ /* 0x040fe20000001820 */
[----:B------:R-:W-:Y:S07]  /*7dd0*/  LDSM.16.M88.4 R140, [R231+0xc080] ;  /* 0x00c08000e78c783b */ /* 0x000fee0000000200 */
[-C--:B-1----:R-:W-:Y:S08]  /*7de0*/  HMMA.16816.F32 R36, R212, R196.reuse, R36 ;  /* 0x000000c4d424723c */ /* 0x082ff00000001824 */
[C---:B------:R-:W-:Y:S08]  /*7df0*/  HMMA.16816.F32 R40, R220.reuse, R196, R40 ;  /* 0x000000c4dc28723c */ /* 0x040ff00000001828 */
[-C--:B------:R-:W-:Y:S01]  /*7e00*/  HMMA.16816.F32 R44, R220, R198.reuse, R44 ;  /* 0x000000c6dc2c723c */ /* 0x080fe2000000182c */
[----:B------:R-:W-:Y:S07]  /*7e10*/  LDSM.16.M88.4 R220, [R238] ;  /* 0x00000000eedc783b */ /* 0x000fee0000000200 */
[----:B------:R-:W-:Y:S01]  /*7e20*/  HMMA.16816.F32 R48, R212, R198, R48 ;  /* 0x000000c6d430723c */ /* 0x000fe20000001830 */
[----:B------:R-:W1:Y:S07]  /*7e30*/  LDSM.16.M88.4 R196, [R224+0x6880] ;  /* 0x00688000e0c4783b */ /* 0x000e6e0000000200 */
[-C--:B------:R-:W-:Y:S01]  /*7e40*/  HMMA.16816.F32 R4, R192, R200.reuse, R4 ;  /* 0x000000c8c004723c */ /* 0x080fe20000001804 */
[----:B------:R-:W3:Y:S07]  /*7e50*/  LDSM.16.M88.4 R212, [R231+0xe080] ;  /* 0x00e08000e7d4783b */ /* 0x000eee0000000200 */
[C---:B------:R-:W-:Y:S08]  /*7e60*/  HMMA.16816.F32 R8, R204.reuse, R200, R8 ;  /* 0x000000c8cc08723c */ /* 0x040ff00000001808 */
[-C--:B------:R-:W-:Y:S08]  /*7e70*/  HMMA.16816.F32 R12, R204, R202.reuse, R12 ;  /* 0x000000cacc0c723c */ /* 0x080ff0000000180c */
[C---:B------:R-:W-:Y:S01]  /*7e80*/  HMMA.16816.F32 R16, R192.reuse, R202, R16 ;  /* 0x000000cac010723c */ /* 0x040fe20000001810 */
[----:B------:R-:W1:Y:S07]  /*7e90*/  LDSM.16.M88.4 R200, [R224+0x7080] ;  /* 0x00708000e0c8783b */ /* 0x000e6e0000000200 */
[-C--:B--2---:R-:W-:Y:S08]  /*7ea0*/  HMMA.16816.F32 R20, R192, R208.reuse, R20 ;  /* 0x000000d0c014723c */ /* 0x084ff00000001814 */
[C---:B------:R-:W-:Y:S08]  /*7eb0*/  HMMA.16816.F32 R24, R204.reuse, R208, R24 ;  /* 0x000000d0cc18723c */ /* 0x040ff00000001818 */
[-C--:B------:R-:W-:Y:S08]  /*7ec0*/  HMMA.16816.F32 R28, R204, R210.reuse, R28 ;  /* 0x000000d2cc1c723c */ /* 0x080ff0000000181c */
[C---:B------:R-:W-:Y:S01]  /*7ed0*/  HMMA.16816.F32 R32, R192.reuse, R210, R32 ;  /* 0x000000d2c020723c */ /* 0x040fe20000001820 */
[----:B------:R-:W-:Y:S07]  /*7ee0*/  LDSM.16.M88.4 R208, [R239] ;  /* 0x00000000efd0783b */ /* 0x000fee0000000200 */
[-C--:B----4-:R-:W-:Y:S08]  /*7ef0*/  HMMA.16816.F32 R36, R192, R216.reuse, R36 ;  /* 0x000000d8c024723c */ /* 0x090ff00000001824 */
[C---:B------:R-:W-:Y:S08]  /*7f00*/  HMMA.16816.F32 R40, R204.reuse, R216, R40 ;  /* 0x000000d8cc28723c */ /* 0x040ff00000001828 */
[-C--:B------:R-:W-:Y:S01]  /*7f10*/  HMMA.16816.F32 R44, R204, R218.reuse, R44 ;  /* 0x000000dacc2c723c */ /* 0x080fe2000000182c */
[----:B------:R-:W2:Y:S07]  /*7f20*/  LDSM.16.M88.4 R204, [R224+0x7880] ;  /* 0x00788000e0cc783b */ /* 0x000eae0000000200 */
[----:B------:R-:W-:Y:S01]  /*7f30*/  HMMA.16816.F32 R48, R192, R218, R48 ;  /* 0x000000dac030723c */ /* 0x000fe20000001830 */
[----:B------:R-:W4:Y:S07]  /*7f40*/  LDSM.16.M88.4 R192, [R233+0xc080] ;  /* 0x00c08000e9c0783b */ /* 0x000f2e0000000200 */
[-C--:B-1----:R-:W-:Y:S01]  /*7f50*/  HMMA.16816.F32 R4, R140, R196.reuse, R4 ;  /* 0x000000c48c04723c */ /* 0x082fe20000001804 */
[----:B------:R-:W1:Y:S07]  /*7f60*/  LDSM.16.M88.4 R216, [R233+0xe080] ;  /* 0x00e08000e9d8783b */ /* 0x000e6e0000000200 */
[C---:B---3--:R-:W-:Y:S08]  /*7f70*/  HMMA.16816.F32 R8, R212.reuse, R196, R8 ;  /* 0x000000c4d408723c */ /* 0x048ff00000001808 */
[-C--:B------:R-:W-:Y:S08]  /*7f80*/  HMMA.16816.F32 R12, R212, R198.reuse, R12 ;  /* 0x000000c6d40c723c */ /* 0x080ff0000000180c */
[C---:B------:R-:W-:Y:S01]  /*7f90*/  HMMA.16816.F32 R16, R140.reuse, R198, R16 ;  /* 0x000000c68c10723c */ /* 0x040fe20000001810 */
[----:B------:R-:W3:Y:S07]  /*7fa0*/  LDSM.16.M88.4 R196, [R237] ;  /* 0x00000000edc4783b */ /* 0x000eee0000000200 */
[-C--:B------:R-:W-:Y:S08]  /*7fb0*/  HMMA.16816.F32 R20, R140, R200.reuse, R20 ;  /* 0x000000c88c14723c */ /* 0x080ff00000001814 */
        /* <DEDUP_REMOVED lines=9> */
[----:B------:R-:W2:Y:S07]  /*8050*/  LDSM.16.M88.4 R140, [R232+0xc080] ;  /* 0x00c08000e88c783b */ /* 0x000eae0000000200 */
[-C--:B----4-:R-:W-:Y:S01]  /*8060*/  HMMA.16816.F32 R4, R192, R208.reuse, R4 ;  /* 0x000000d0c004723c */ /* 0x090fe20000001804 */
[----:B------:R-:W4:Y:S07]  /*8070*/  LDSM.16.M88.4 R204, [R232+0xe080] ;  /* 0x00e08000e8cc783b */ /* 0x000f2e0000000200 */
[C---:B-1----:R-:W-:Y:S08]  /*8080*/  HMMA.16816.F32 R8, R216.reuse, R208, R8 ;  /* 0x000000d0d808723c */ /* 0x042ff00000001808 */
        /* <DEDUP_REMOVED lines=8> */
[-C--:B---3--:R-:W-:Y:S08]  /*8110*/  HMMA.16816.F32 R36, R192, R196.reuse, R36 ;  /* 0x000000c4c024723c */ /* 0x088ff00000001824 */
[C---:B------:R-:W-:Y:S08]  /*8120*/  HMMA.16816.F32 R40, R216.reuse, R196, R40 ;  /* 0x000000c4d828723c */ /* 0x040ff00000001828 */
[-C--:B------:R-:W-:Y:S01]  /*8130*/  HMMA.16816.F32 R44, R216, R198.reuse, R44 ;  /* 0x000000c6d82c723c */ /* 0x080fe2000000182c */
[----:B------:R-:W3:Y:S07]  /*8140*/  LDSM.16.M88.4 R216, [R234+0xc080] ;  /* 0x00c08000ead8783b */ /* 0x000eee0000000200 */
[----:B------:R-:W-:Y:S01]  /*8150*/  HMMA.16816.F32 R48, R192, R198, R48 ;  /* 0x000000c6c030723c */ /* 0x000fe20000001830 */
[----:B------:R-:W3:Y:S07]  /*8160*/  LDSM.16.M88.4 R192, [R236+0xe080] ;  /* 0x00e08000ecc0783b */ /* 0x000eee0000000200 */
[-C--:B--2---:R-:W-:Y:S08]  /*8170*/  HMMA.16816.F32 R4, R140, R200.reuse, R4 ;  /* 0x000000c88c04723c */ /* 0x084ff00000001804 */
[C---:B----4-:R-:W-:Y:S08]  /*8180*/  HMMA.16816.F32 R8, R204.reuse, R200, R8 ;  /* 0x000000c8cc08723c */ /* 0x050ff00000001808 */
[-C--:B------:R-:W-:Y:S08]  /*8190*/  HMMA.16816.F32 R12, R204, R202.reuse, R12 ;  /* 0x000000cacc0c723c */ /* 0x080ff0000000180c */
[C---:B------:R-:W-:Y:S08]  /*81a0*/  HMMA.16816.F32 R16, R140.reuse, R202, R16 ;  /* 0x000000ca8c10723c */ /* 0x040ff00000001810 */
[-C--:B-1----:R-:W-:Y:S08]  /*81b0*/  HMMA.16816.F32 R20, R140, R208.reuse, R20 ;  /* 0x000000d08c14723c */ /* 0x082ff00000001814 */
        /* <DEDUP_REMOVED lines=35> */
[----:B------:R-:W2:Y:S10]  /*83f0*/  MUFU.TANH R201, R13 ;  /* 0x0000000d00c97308 */ /* 0x000eb40000002400 */
[----:B------:R-:W2:Y:S01]  /*8400*/  MUFU.TANH R220, R14 ;  /* 0x0000000e00dc7308 */ /* 0x000ea20000002400 */
[----:B-1----:R-:W1:Y:S01]  /*8410*/  LDSM.16.M88.4 R8, [R229+0x2800] ;  /* 0x00280000e508783b */ /* 0x002e620000000200 */
[----:B------:R-:W-:Y:S04]  /*8420*/  DEPBAR.LE SB0, 0x0 ;  /* 0x000080000000791a */ /* 0x000fe80000000000 */
[-C--:B----4-:R-:W-:Y:S04]  /*8430*/  HMMA.16816.F32 R20, R216, R4.reuse, R20 ;  /* 0x00000004d814723c */ /* 0x090fe80000001814 */
[----:B------:R-:W4:Y:S01]  /*8440*/  MUFU.TANH R221, R15 ;  /* 0x0000000f00dd7308 */ /* 0x000f220000002400 */
[----:B------:R-:W-:Y:S03]  /*8450*/  BAR.SYNC.DEFER_BLOCKING 0x0 ;  /* 0x0000000000007b1d */ /* 0x000fe60000010000 */
[C---:B------:R-:W-:Y:S06]  /*8460*/  HMMA.16816.F32 R24, R192.reuse, R4, R24 ;  /* 0x00000004c018723c */ /* 0x040fec0000001818 */
[----:B------:R-:W1:Y:S01]  /*8470*/  MUFU.TANH R142, R18 ;  /* 0x00000012008e7308 */ /* 0x000e620000002400 */
[----:B------:R-:W2:Y:S04]  /*8480*/  LDL R5, [R1] ;  /* 0x0000000001057983 */ /* 0x000ea80000100800 */
[----:B------:R2:W2:Y:S01]  /*8490*/  LDL R4, [R1+0x28] ;  /* 0x0000280001047983 */ /* 0x0004a20000100800 */
[-C--:B------:R-:W-:Y:S04]  /*84a0*/  HMMA.16816.F32 R28, R192, R6.reuse, R28 ;  /* 0x00000006c01c723c */ /* 0x080fe8000000181c */
[----:B------:R-:W2:Y:S01]  /*84b0*/  MUFU.TANH R196, R19 ;  /* 0x0000001300c47308 */ /* 0x000ea20000002400 */
[----:B------:R-:W-:Y:S03]  /*84c0*/  FMUL.FTZ R23, R23, c[0x0][0x320] ;  /* 0x0000c80017177a20 */ /* 0x000fe60000410000 */
[C---:B------:R-:W-:Y:S04]  /*84d0*/  HMMA.16816.F32 R32, R216.reuse, R6, R32 ;  /* 0x00000006d820723c */ /* 0x040fe80000001820 */
[----:B------:R-:W-:Y:S02]  /*84e0*/  FMUL.FTZ R20, R20, c[0x0][0x320] ;  /* 0x0000c80014147a20 */ /* 0x000fe40000410000 */
[----:B------:R3:W2:Y:S01]  /*84f0*/  MUFU.TANH R140, R23 ;  /* 0x00000017008c7308 */ /* 0x0006a20000002400 */
[----:B------:R-:W-:Y:S01]  /*8500*/  @P1 IADD3 R6, P5, R3, 0x80, RZ ;  /* 0x0000008003061810 */ /* 0x000fe20007fbe0ff */
[----:B------:R-:W-:Y:S01]  /*8510*/  FMUL.FTZ R21, R21, c[0x0][0x320] ;  /* 0x0000c80015157a20 */ /* 0x000fe20000410000 */
[----:B------:R-:W-:Y:S01]  /*8520*/  @P1 IADD3.X R3, R0, c[0x0][0x1cc], RZ, P0, !PT ;  /* 0x0000730000031a10 */ /* 0x000fe200007fe4ff */
[-C--:B-1----:R-:W-:Y:S01]  /*8530*/  HMMA.16816.F32 R36, R216, R8.reuse, R36 ;  /* 0x00000008d824723c */ /* 0x082fe20000001824 */
[----:B------:R-:W-:Y:S01]  /*8540*/  PLOP3.LUT P0, PT, PT, PT, UP1, 0x80, 0x0 ;  /* 0x000000000000781c */ /* 0x000fe20003f0f018 */
[----:B------:R-:W-:Y:S01]  /*8550*/  UISETP.NE.AND UP1, UPT, UR16, URZ, UPT ;  /* 0x0000003f1000728c */ /* 0x000fe2000bf25270 */
[----:B------:R-:W-:Y:S01]  /*8560*/  @P1 IADD3 R6, P2, R6, c[0x0][0x1c8], RZ ;  /* 0x0000720006061a10 */ /* 0x000fe20007f5e0ff */
[----:B------:R-:W-:Y:S01]  /*8570*/  @!PT LDS RZ, [RZ] ;  /* 0x00000000fffff984 */ /* 0x000fe20000000800 */
[----:B------:R-:W-:Y:S01]  /*8580*/  @!PT LDS RZ, [RZ] ;  /* 0x00000000fffff984 */ /* 0x000fe20000000800 */
[----:B------:R-:W-:Y:S01]  /*8590*/  @!PT LDS RZ, [RZ] ;  /* 0x00000000fffff984 */ /* 0x000fe20000000800 */
[----:B------:R1:W-:Y:S01]  /*85a0*/  @P1 LDGSTS.E.BYPASS.LTC128B.128 [R243+0x5080], [R2.64], !P4 ;  /* 0x0508000002f31fae */ /* 0x0003e2000e101d54 */
[----:B------:R-:W-:Y:S01]  /*85b0*/  FMUL.FTZ R22, R22, c[0x0][0x320] ;  /* 0x0000c80016167a20 */ /* 0x000fe20000410000 */
[----:B------:R-:W1:Y:S01]  /*85c0*/  MUFU.TANH R135, R20 ;  /* 0x0000001400877308 */ /* 0x000e620000002400 */
[----:B------:R-:W-:Y:S01]  /*85d0*/  @P1 IADD3.X R7, RZ, c[0x0][0x1cc], R0, P2, P5 ;  /* 0x00007300ff071a10 */ /* 0x000fe200017ea400 */
[C---:B------:R-:W-:Y:S04]  /*85e0*/  HMMA.16816.F32 R40, R192.reuse, R8, R40 ;  /* 0x00000008c028723c */ /* 0x040fe80000001828 */
[----:B------:R2:W-:Y:S01]  /*85f0*/  @P1 LDGSTS.E.BYPASS.LTC128B.128 [R243+0x6880], [R6.64], !P3 ;  /* 0x0688000006f31fae */ /* 0x0005e2000d901d54 */
[----:B------:R-:W-:Y:S02]  /*8600*/  FMUL.FTZ R24, R24, c[0x0][0x320] ;  /* 0x0000c80018187a20 */ /* 0x000fe40000410000 */
[----:B------:R-:W-:Y:S01]  /*8610*/  FMUL.FTZ R25, R25, c[0x0][0x320] ;  /* 0x0000c80019197a20 */ /* 0x000fe20000410000 */
[----:B------:R4:W2:Y:S01]  /*8620*/  MUFU.TANH R133, R21 ;  /* 0x0000001500857308 */ /* 0x0008a20000002400 */
[-C--:B------:R-:W-:Y:S03]  /*8630*/  HMMA.16816.F32 R44, R192, R10.reuse, R44 ;  /* 0x0000000ac02c723c */ /* 0x080fe6000000182c */
[----:B---3--:R-:W-:Y:S02]  /*8640*/  FMUL.FTZ R23, R32, c[0x0][0x320] ;  /* 0x0000c80020177a20 */ /* 0x008fe40000410000 */
[----:B------:R-:W3:Y:S01]  /*8650*/  LDL R32, [R1+0x4] ;  /* 0x0000040001207983 */ /* 0x000ee20000100800 */
[----:B------:R-:W-:Y:S02]  /*8660*/  FMUL.FTZ R26, R26, c[0x0][0x320] ;  /* 0x0000c8001a1a7a20 */ /* 0x000fe40000410000 */
[----:B------:R-:W-:Y:S01]  /*8670*/  FMUL.FTZ R27, R27, c[0x0][0x320] ;  /* 0x0000c8001b1b7a20 */ /* 0x000fe20000410000 */
[----:B------:R4:W2:Y:S01]  /*8680*/  MUFU.TANH R141, R22 ;  /* 0x00000016008d7308 */ /* 0x0008a20000002400 */
[----:B------:R-:W-:Y:S04]  /*8690*/  HMMA.16816.F32 R48, R216, R10, R48 ;  /* 0x0000000ad830723c */ /* 0x000fe80000001830 */
[----:B-1----:R-:W-:Y:S01]  /*86a0*/  @P1 IADD3 R2, P2, R2, UR23, RZ ;  /* 0x0000001702021c10 */ /* 0x002fe2000ff5e0ff */
[----:B------:R-:W-:Y:S02]  /*86b0*/  FMUL.FTZ R28, R28, c[0x0][0x320] ;  /* 0x0000c8001c1c7a20 */ /* 0x000fe40000410000 */
[----:B------:R-:W-:Y:S01]  /*86c0*/  FMUL.FTZ R29, R29, c[0x0][0x320] ;  /* 0x0000c8001d1d7a20 */ /* 0x000fe20000410000 */
[----:B------:R-:W-:Y:S01]  /*86d0*/  @P1 IADD3.X R3, R3, UR24, RZ, P2, !PT ;  /* 0x0000001803031c10 */ /* 0x000fe200097fe4ff */
[----:B------:R1:W1:Y:S03]  /*86e0*/  MUFU.TANH R197, R24 ;  /* 0x0000001800c57308 */ /* 0x0002660000002400 */
[----:B------:R-:W-:Y:S01]  /*86f0*/  FMUL.FTZ R15, R17, c[0x0][0x320] ;  /* 0x0000c800110f7a20 */ /* 0x000fe20000410000 */
[----:B------:R2:W-:Y:S01]  /*8700*/  @P1 LDGSTS.E.BYPASS.LTC128B.128 [R243+0x5880], [R2.64], !P4 ;  /* 0x0588000002f31fae */ /* 0x0005e2000e101d54 */
[----:B------:R-:W-:Y:S02]  /*8710*/  FMUL.FTZ R30, R30, c[0x0][0x320] ;  /* 0x0000c8001e1e7a20 */ /* 0x000fe40000410000 */
[----:B------:R-:W-:Y:S02]  /*8720*/  FMUL.FTZ R31, R31, c[0x0][0x320] ;  /* 0x0000c8001f1f7a20 */ /* 0x000fe40000410000 */
[----:B----4-:R-:W-:Y:S01]  /*8730*/  FMUL.FTZ R21, R33, c[0x0][0x320] ;  /* 0x0000c80021157a20 */ /* 0x010fe20000410000 */
[----:B------:R4:W2:Y:S01]  /*8740*/  MUFU.TANH R143, R25 ;  /* 0x00000019008f7308 */ /* 0x0008a20000002400 */
[----:B------:R-:W-:Y:S01]  /*8750*/  FMUL.FTZ R19, R36, c[0x0][0x320] ;  /* 0x0000c80024137a20 */ /* 0x000fe20000410000 */
[----:B------:R2:W-:Y:S01]  /*8760*/  @P1 LDGSTS.E.BYPASS.LTC128B.128 [R243+0x7080], [R2.64+0x80], !P3 ;  /* 0x0708008002f31fae */ /* 0x0005e2000d901d54 */
[----:B------:R-:W-:Y:S02]  /*8770*/  FMUL.FTZ R14, R37, c[0x0][0x320] ;  /* 0x0000c800250e7a20 */ /* 0x000fe40000410000 */
[----:B------:R-:W-:Y:S02]  /*8780*/  FMUL.FTZ R22, R39, c[0x0][0x320] ;  /* 0x0000c80027167a20 */ /* 0x000fe40000410000 */
        /* <DEDUP_REMOVED lines=8> */
[----:B------:R1:W1:Y:S01]  /*8810*/  MUFU.TANH R213, R27 ;  /* 0x0000001b00d57308 */ /* 0x0002620000002400 */
[----:B------:R-:W-:Y:S02]  /*8820*/  FMUL.FTZ R9, R49, c[0x0][0x320] ;  /* 0x0000c80031097a20 */ /* 0x000fe40000410000 */
[----:B------:R-:W-:Y:S02]  /*8830*/  FMUL.FTZ R18, R50, c[0x0][0x320] ;  /* 0x0000c80032127a20 */ /* 0x000fe40000410000 */
[----:B----4-:R-:W-:Y:S02]  /*8840*/  FMUL.FTZ R25, R44, c[0x0][0x320] ;  /* 0x0000c8002c197a20 */ /* 0x010fe40000410000 */
[----:B------:R-:W-:Y:S03]  /*8850*/  FMUL.FTZ R13, R51, c[0x0][0x320] ;  /* 0x0000c800330d7a20 */ /* 0x000fe60000410000 */
[----:B------:R4:W2:Y:S01]  /*8860*/  MUFU.TANH R137, R28 ;  /* 0x0000001c00897308 */ /* 0x0008a20000002400 */
[----:B------:R-:W-:Y:S09]  /*8870*/  FMUL.FTZ R26, R41, c[0x0][0x320] ;  /* 0x0000c800291a7a20 */ /* 0x000ff20000410000 */
[----:B------:R4:W2:Y:S01]  /*8880*/  MUFU.TANH R136, R29 ;  /* 0x0000001d00887308 */ /* 0x0008a20000002400 */
[----:B-1----:R-:W-:Y:S09]  /*8890*/  FMUL.FTZ R27, R35, c[0x0][0x320] ;  /* 0x0000c800231b7a20 */ /* 0x002ff20000410000 */
[----:B------:R1:W1:Y:S01]  /*88a0*/  MUFU.TANH R202, R12 ;  /* 0x0000000c00ca7308 */ /* 0x0002620000002400 */
[----:B----4-:R-:W-:Y:S09]  /*88b0*/  FMUL.FTZ R28, R34, c[0x0][0x320] ;  /* 0x0000c800221c7a20 */ /* 0x010ff20000410000 */
[----:B------:R-:W4:Y:S01]  /*88c0*/  MUFU.TANH R16, R16 ;  /* 0x0000001000107308 */ /* 0x000f220000002400 */
[----:B------:R-:W-:Y:S09]  /*88d0*/  FMUL.FTZ R29, R40, c[0x0][0x320] ;  /* 0x0000c800281d7a20 */ /* 0x000ff20000410000 */
        /* <DEDUP_REMOVED lines=18> */
[----:B------:R-:W-:Y:S01]  /*8a00*/  @P1 IADD3 R6, P0, R2, UR23, RZ ;  /* 0x0000001702061c10 */ /* 0x000fe2000ff1e0ff */
[----:B------:R-:W-:Y:S06]  /*8a10*/  UIMAD UR23, UR13, -0x30, URZ ;  /* 0xffffffd00d1778a4 */ /* 0x000fec000f8e023f */
[----:B------:R-:W2:Y:S01]  /*8a20*/  MUFU.TANH R46, R46 ;  /* 0x0000002e002e7308 */ /* 0x000ea20000002400 */
[----:B------:R-:W-:Y:S01]  /*8a30*/  @P1 IADD3.X R7, R3, UR24, RZ, P0, !PT ;  /* 0x0000001803071c10 */ /* 0x000fe200087fe4ff */
[----:B------:R-:W1:Y:S01]  /*8a40*/  SHFL.IDX PT, R8, R4, RZ, 0x1c1f ;  /* 0x001c1fff04087589 */ /* 0x000e6200000e0000 */
[----:B------:R-:W-:Y:S02]  /*8a50*/  PLOP3.LUT P0, PT, PT, PT, UP1, 0x40, 0x0 ;  /* 0x000000000000781c */ /* 0x000fe40003f0e818 */
[----:B------:R-:W-:Y:S05]  /*8a60*/  MOV R0, UR23 ;  /* 0x0000001700007c02 */ /* 0x000fea0008000f00 */
[----:B------:R-:W1:Y:S01]  /*8a70*/  MUFU.TANH R47, R47 ;  /* 0x0000002f002f7308 */ /* 0x000e620000002400 */
[----:B------:R1:W-:Y:S08]  /*8a80*/  @P1 LDGSTS.E.BYPASS.LTC128B.128 [R243+0x6080], [R6.64], !P4 ;  /* 0x0608000006f31fae */ /* 0x0003f0000e101d54 */
[----:B------:R1:W-:Y:S01]  /*8a90*/  @P1 LDGSTS.E.BYPASS.LTC128B.128 [R243+0x7880], [R6.64+0x80], !P3 ;  /* 0x0788008006f31fae */ /* 0x0003e2000d901d54 */
[----:B------:R-:W1:Y:S07]  /*8aa0*/  MUFU.TANH R10, R10 ;  /* 0x0000000a000a7308 */ /* 0x000e6e0000002400 */
[----:B------:R-:W0:Y:S03]  /*8ab0*/  LDGDEPBAR ;  /* 0x00000000000079af */ /* 0x000e260000000000 */
[----:B------:R-:W2:Y:S01]  /*8ac0*/  MUFU.TANH R9, R9 ;  /* 0x0000000900097308 */ /* 0x000ea20000002400 */
[----:B---3--:R-:W-:Y:S09]  /*8ad0*/  IADD3 R0, -R32, 0x1, R0 ;  /* 0x0000000120007810 */ /* 0x008ff20007ffe100 */
[----:B------:R-:W3:Y:S01]  /*8ae0*/  MUFU.TANH R18, R18 ;  /* 0x0000001200127308 */ /* 0x000ee20000002400 */
[----:B-1----:R-:W-:Y:S09]  /*8af0*/  MOV R6, UR15 ;  /* 0x0000000f00067c02 */ /* 0x002ff20008000f00 */
[----:B------:R-:W1:Y:S01]  /*8b00*/  MUFU.TANH R13, R13 ;  /* 0x0000000d000d7308 */ /* 0x000e620000002400 */
[----:B------:R-:W-:Y:S04]  /*8b10*/  IADD3 R6, -R6, UR9, R0 ;  /* 0x0000000906067c10 */ /* 0x000fe8000fffe100 */
[C---:B------:R-:W-:Y:S02]  /*8b20*/  IADD3 R5, R6.reuse, c[0x0][0x328], RZ ;  /* 0x0000ca0006057a10 */ /* 0x040fe40007ffe0ff */
[----:B------:R-:W-:Y:S02]  /*8b30*/  IADD3 R6, R6, UR14, RZ ;  /* 0x0000000e06067c10 */ /* 0x000fe4000fffe0ff */
[----:B------:R-:W-:Y:S02]  /*8b40*/  IADD3 R2, R5, R8, RZ ;  /* 0x0000000805027210 */ /* 0x000fe40007ffe0ff */
[----:B------:R-:W-:Y:S01]  /*8b50*/  IADD3 R0, R8, R6, RZ ;  /* 0x0000000608007210 */ /* 0x000fe20007ffe0ff */
[----:B------:R-:W-:-:S05]  /*8b60*/  @P0 BRA `(.L_x_1027) ;  /* 0x0000019000000947 */ /* 0x000fca0003800000 */
[----:B--2-4-:R-:W-:Y:S01]  /*8b70*/  IMAD.U32 R3, RZ, RZ, UR15 ;  /* 0x0000000fff037e24 */ /* 0x014fe2000f8e00ff */
[----:B------:R-:W-:Y:S04]  /*8b80*/  BSSY B0, `(.L_x_1028) ;  /* 0x0000012000007945 */ /* 0x000fe80003800000 */
[----:B------:R-:W-:Y:S04]  /*8b90*/  IADD3 R3, -R3, UR9, R8 ;  /* 0x0000000903037c10 */ /* 0x000fe8000fffe108 */
        /* <DEDUP_REMOVED lines=11> */
.L_x_1029:
[----:B------:R-:W-:Y:S04]  /*8c50*/  MOV R7, c[0x0][0x32c] ;  /* 0x0000cb0000077a02 */ /* 0x000fe80000000f00 */
[----:B------:R-:W-:Y:S11]  /*8c60*/  ISETP.NE.AND P0, PT, R7, 0x1, PT ;  /* 0x000000010700780c */ /* 0x000ff60003f05270 */
[----:B------:R-:W-:Y:S02]  /*8c70*/  @!UPT UIADD3 URZ, URZ, URZ, URZ ;  /* 0x0000003f3f3ff290 */ /* 0x000fe4000fffe03f */
[----:B------:R-:W-:Y:S05]  /*8c80*/  @P0 IMAD.HI.U32 R7, R3, c[0x0][0x330], RZ ;  /* 0x0000cc0003070a27 */ /* 0x000fea00078e00ff */
[----:B------:R-:W-:Y:S02]  /*8c90*/  @P0 SHF.R.U32.HI R3, RZ, c[0x0][0x334], R7 ;  /* 0x0000cd00ff030a19 */ /* 0x000fe40000011607 */
.L_x_1030:
[----:B------:R-:W-:Y:S05]  /*8ca0*/  BSYNC B0 ;  /* 0x0000000000007941 */ /* 0x000fea0003800000 */
.L_x_1028:
[----:B------:R-:W-:Y:S05]  /*8cb0*/  IADD3 R7, -R32, UR23, RZ ;  /* 0x0000001720077c10 */ /* 0x000fea000fffe1ff */
[----:B------:R-:W-:Y:S05]  /*8cc0*/  IMAD R3, R3, c[0x0][0x32c], R7 ;  /* 0x0000cb0003037a24 */ /* 0x000fea00078e0207 */
[----:B------:R-:W-:Y:S02]  /*8cd0*/  IADD3 R7, R3, c[0x0][0x32c], RZ ;  /* 0x0000cb0003077a10 */ /* 0x000fe40007ffe0ff */
[----:B------:R-:W-:Y:S02]  /*8ce0*/  IMNMX R0, R0, R3, !PT ;  /* 0x0000000300007217 */ /* 0x000fe40007800200 */
[----:B------:R-:W-:Y:S02]  /*8cf0*/  IMNMX R2, R2, R7, PT ;  /* 0x0000000702027217 */ /* 0x000fe40003800200 */
.L_x_1027:
[----:B--2-4-:R-:W-:Y:S01]  /*8d00*/  UISETP.GE.AND UP2, UPT, UR23, 0x9, UPT ;  /* 0x000000091700788c */ /* 0x014fe2000bf46270 */
[----:B------:R-:W2:Y:S01]  /*8d10*/  SHFL.IDX PT, R3, R4, 0x1, 0x1c1f ;  /* 0x003c1f0004037f89 */ /* 0x000ea200000e0000 */
[----:B------:R-:W-:Y:S02]  /*8d20*/  UISETP.GE.AND UP0, UPT, UR23, 0x1, UPT ;  /* 0x000000011700788c */ /* 0x000fe4000bf06270 */
[----:B------:R-:W-:Y:S02]  /*8d30*/  UISETP.GE.AND UP3, UPT, UR23, 0x2, UPT ;  /* 0x000000021700788c */ /* 0x000fe4000bf66270 */
[----:B------:R-:W-:Y:S01]  /*8d40*/  PLOP3.LUT P0, PT, PT, PT, UP2, 0x40, 0x0 ;  /* 0x000000000000781c */ /* 0x000fe20003f0e828 */
[----:B------:R-:W-:Y:S01]  /*8d50*/  UISETP.GE.AND UP4, UPT, UR23, 0x1a, UPT ;  /* 0x0000001a1700788c */ /* 0x000fe2000bf86270 */
[----:B------:R-:W-:Y:S01]  /*8d60*/  PLOP3.LUT P2, PT, PT, PT, UP0, 0x40, 0x0 ;  /* 0x000000000000781c */ /* 0x000fe20003f4e808 */
[----:B------:R-:W-:Y:S01]  /*8d70*/  UISETP.GE.AND UP1, UPT, UR23, 0xa, UPT ;  /* 0x0000000a1700788c */ /* 0x000fe2000bf26270 */
[----:B------:R-:W-:Y:S01]  /*8d80*/  PLOP3.LUT P1, PT, PT, PT, UP3, 0x40, 0x0 ;  /* 0x000000000000781c */ /* 0x000fe20003f2e838 */
[----:B------:R-:W-:Y:S01]  /*8d90*/  UP2UR UR28, UPR, URZ, 0x1 ;  /* 0x000000013f1c7883 */ /* 0x000fe20008000000 */
[C---:B------:R-:W-:Y:S01]  /*8da0*/  ISETP.GT.AND P0, PT, R0.reuse, 0x8, P0 ;  /* 0x000000080000780c */ /* 0x040fe20000704270 */
[----:B------:R-:W-:Y:S01]  /*8db0*/  UISETP.GE.AND UP0, UPT, UR23, 0x11, UPT ;  /* 0x000000111700788c */ /* 0x000fe2000bf06270 */
[C---:B------:R-:W-:Y:S01]  /*8dc0*/  ISETP.GT.AND P2, PT, R0.reuse, RZ, P2 ;  /* 0x000000ff0000720c */ /* 0x040fe20001744270 */
[----:B------:R-:W-:Y:S01]  /*8dd0*/  UISETP.GE.AND UP6, UPT, UR23, 0x12, UPT ;  /* 0x000000121700788c */ /* 0x000fe2000bfc6270 */
[----:B------:R-:W-:Y:S01]  /*8de0*/  ISETP.GT.AND P1, PT, R0, 0x1, P1 ;  /* 0x000000010000780c */ /* 0x000fe20000f24270 */
[----:B------:R-:W-:Y:S01]  /*8df0*/  UISETP.GE.AND UP5, UPT, UR23, 0x19, UPT ;  /* 0x000000191700788c */ /* 0x000fe2000bfa6270 */
[C---:B------:R-:W-:Y:S01]  /*8e00*/  ISETP.LT.OR P0, PT, R2.reuse, 0x9, P0 ;  /* 0x000000090200780c */ /* 0x040fe20000701670 */
[----:B------:R-:W-:Y:S01]  /*8e10*/  UP2UR UR29, UPR, URZ, 0x40 ;  /* 0x000000403f1d7883 */ /* 0x000fe20008000000 */
[C---:B------:R-:W-:Y:S01]  /*8e20*/  ISETP.LT.OR P2, PT, R2.reuse, 0x1, P2 ;  /* 0x000000010200780c */ /* 0x040fe20001741670 */
[----:B------:R-:W-:Y:S01]  /*8e30*/  UP2UR UR27, UPR, URZ, 0x8 ;  /* 0x000000083f1b7883 */ /* 0x000fe20008000000 */
[----:B------:R-:W-:Y:S01]  /*8e40*/  ISETP.LT.OR P1, PT, R2, 0x2, P1 ;  /* 0x000000020200780c */ /* 0x000fe20000f21670 */
        /* <DEDUP_REMOVED lines=9> */
[----:B------:R-:W-:Y:S01]  /*8ee0*/  FSEL R12, R199, -INF , !P2 ;  /* 0xff800000c70c7808 */ /* 0x000fe20005000000 */
[----:B------:R-:W-:Y:S01]  /*8ef0*/  UISETP.GE.AND UP1, UPT, UR23, 0x29, UPT ;  /* 0x000000291700788c */ /* 0x000fe2000bf26270 */
[----:B------:R-:W-:Y:S01]  /*8f00*/  PLOP3.LUT P2, PT, PT, PT, UP6, 0x40, 0x0 ;  /* 0x000000000000781c */ /* 0x000fe20003f4e868 */
[----:B------:R-:W-:Y:S01]  /*8f10*/  UISETP.NE.AND UP6, UPT, UR16, URZ, UPT ;  /* 0x0000003f1000728c */ /* 0x000fe2000bfc5270 */
[----:B------:R-:W-:Y:S01]  /*8f20*/  FSEL R17, R198, -INF , !P1 ;  /* 0xff800000c6117808 */ /* 0x000fe20004800000 */
[----:B------:R-:W-:Y:S01]  /*8f30*/  UISETP.GE.AND UP0, UPT, UR23, 0x2a, UPT ;  /* 0x0000002a1700788c */ /* 0x000fe2000bf06270 */
[----:B------:R-:W-:Y:S02]  /*8f40*/  PLOP3.LUT P1, PT, PT, PT, UP5, 0x40, 0x0 ;  /* 0x000000000000781c */ /* 0x000fe40003f2e858 */
[C---:B------:R-:W-:Y:S02]  /*8f50*/  ISETP.GT.AND P0, PT, R0.reuse, 0x19, P0 ;  /* 0x000000190000780c */ /* 0x040fe40000704270 */
[C---:B------:R-:W-:Y:S02]  /*8f60*/  ISETP.GT.AND P6, PT, R0.reuse, 0x9, P6 ;  /* 0x000000090000780c */ /* 0x040fe400037c4270 */
[C---:B------:R-:W-:Y:S02]  /*8f70*/  ISETP.GT.AND P5, PT, R0.reuse, 0x10, P5 ;  /* 0x000000100000780c */ /* 0x040fe40002fa4270 */
[C---:B------:R-:W-:Y:S02]  /*8f80*/  ISETP.GT.AND P2, PT, R0.reuse, 0x11, P2 ;  /* 0x000000110000780c */ /* 0x040fe40001744270 */
[----:B------:R-:W-:Y:S02]  /*8f90*/  ISETP.GT.AND P1, PT, R0, 0x18, P1 ;  /* 0x000000180000780c */ /* 0x000fe40000f24270 */
[C---:B------:R-:W-:Y:S02]  /*8fa0*/  ISETP.LT.OR P0, PT, R2.reuse, 0x1a, P0 ;  /* 0x0000001a0200780c */ /* 0x040fe40000701670 */
[C---:B------:R-:W-:Y:S02]  /*8fb0*/  ISETP.LT.OR P6, PT, R2.reuse, 0xa, P6 ;  /* 0x0000000a0200780c */ /* 0x040fe400037c1670 */
[C---:B------:R-:W-:Y:S02]  /*8fc0*/  ISETP.LT.OR P5, PT, R2.reuse, 0x11, P5 ;  /* 0x000000110200780c */ /* 0x040fe40002fa1670 */
[C---:B------:R-:W-:Y:S02]  /*8fd0*/  ISETP.LT.OR P2, PT, R2.reuse, 0x12, P2 ;  /* 0x000000120200780c */ /* 0x040fe40001741670 */
[----:B------:R-:W-:Y:S02]  /*8fe0*/  ISETP.LT.OR P1, PT, R2, 0x19, P1 ;  /* 0x000000190200780c */ /* 0x000fe40000f21670 */
[----:B------:R-:W-:Y:S02]  /*8ff0*/  FSEL R206, R21, -INF , !P0 ;  /* 0xff80000015ce7808 */ /* 0x000fe40004000000 */
[----:B------:R-:W-:Y:S01]  /*9000*/  PLOP3.LUT P0, PT, PT, PT, UP6, 0x40, 0x0 ;  /* 0x000000000000781c */ /* 0x000fe20003f0e868 */
[----:B------:R-:W-:Y:S01]  /*9010*/  UISETP.NE.AND UP6, UPT, UR29, URZ, UPT ;  /* 0x0000003f1d00728c */ /* 0x000fe2000bfc5270 */
[----:B------:R-:W-:Y:S02]  /*9020*/  FSEL R15, R15, -INF , !P6 ;  /* 0xff8000000f0f7808 */ /* 0x000fe40007000000 */
[----:B------:R-:W-:Y:S02]  /*9030*/  PLOP3.LUT P6, PT, PT, PT, UP3, 0x40, 0x0 ;  /* 0x000000000000781c */ /* 0x000fe40003fce838 */
[----:B------:R-:W-:Y:S02]  /*9040*/  FSEL R198, R135, -INF , !P5 ;  /* 0xff80000087c67808 */ /* 0x000fe40006800000 */
[----:B------:R-:W-:Y:S02]  /*9050*/  PLOP3.LUT P5, PT, PT, PT, UP2, 0x40, 0x0 ;  /* 0x000000000000781c */ /* 0x000fe40003fae828 */
[----:B------:R-:W-:Y:S02]  /*9060*/  FSEL R199, R133, -INF , !P2 ;  /* 0xff80000085c77808 */ /* 0x000fe40005000000 */
[----:B------:R-:W-:Y:S02]  /*9070*/  PLOP3.LUT P2, PT, PT, PT, UP1, 0x40, 0x0 ;  /* 0x000000000000781c */ /* 0x000fe40003f4e818 */
[----:B------:R-:W-:Y:S02]  /*9080*/  FSEL R203, R23, -INF , !P1 ;  /* 0xff80000017cb7808 */ /* 0x000fe40004800000 */
[----:B------:R-:W-:Y:S02]  /*9090*/  PLOP3.LUT P1, PT, PT, PT, UP0, 0x40, 0x0 ;  /* 0x000000000000781c */ /* 0x000fe40003f2e808 */
[C---:B------:R-:W-:Y:S02]  /*90a0*/  ISETP.GT.AND P6, PT, R0.reuse, 0x20, P6 ;  /* 0x000000200000780c */ /* 0x040fe400037c4270 */
[C---:B------:R-:W-:Y:S02]  /*90b0*/  ISETP.GT.AND P5, PT, R0.reuse, 0x21, P5 ;  /* 0x000000210000780c */ /* 0x040fe40002fa4270 */
[C---:B------:R-:W-:Y:S02]  /*90c0*/  ISETP.GT.AND P2, PT, R0.reuse, 0x28, P2 ;  /* 0x000000280000780c */ /* 0x040fe40001744270 */
[----:B------:R-:W-:Y:S01]  /*90d0*/  ISETP.GT.AND P1, PT, R0, 0x29, P1 ;  /* 0x000000290000780c */ /* 0x000fe20000f24270 */
[--C-:B--2---:R-:W-:Y:S01]  /*90e0*/  IMAD.IADD R0, R6, 0x1, R3.reuse ;  /* 0x0000000106007824 */ /* 0x104fe200078e0203 */
[C---:B------:R-:W-:Y:S02]  /*90f0*/  ISETP.LT.OR P6, PT, R2.reuse, 0x21, P6 ;  /* 0x000000210200780c */ /* 0x040fe400037c1670 */
[C---:B------:R-:W-:Y:S02]  /*9100*/  ISETP.LT.OR P5, PT, R2.reuse, 0x22, P5 ;  /* 0x000000220200780c */ /* 0x040fe40002fa1670 */
[C---:B------:R-:W-:Y:S02]  /*9110*/  ISETP.LT.OR P2, PT, R2.reuse, 0x29, P2 ;  /* 0x000000290200780c */ /* 0x040fe40001741670 */
[----:B------:R-:W-:Y:S01]  /*9120*/  ISETP.LT.OR P1, PT, R2, 0x2a, P1 ;  /* 0x0000002a0200780c */ /* 0x000fe20000f21670 */
[----:B------:R-:W-:Y:S01]  /*9130*/  IMAD.IADD R2, R5, 0x1, R3 ;  /* 0x0000000105027824 */ /* 0x000fe200078e0203 */
[----:B------:R-:W-:Y:S02]  /*9140*/  FSEL R242, R19, -INF , !P6 ;  /* 0xff80000013f27808 */ /* 0x000fe40007000000 */
[----:B------:R-:W-:Y:S02]  /*9150*/  FSEL R245, R14, -INF , !P5 ;  /* 0xff8000000ef57808 */ /* 0x000fe40006800000 */
[----:B------:R-:W-:Y:S02]  /*9160*/  FSEL R250, R10, -INF , !P2 ;  /* 0xff8000000afa7808 */ /* 0x000fe40005000000 */
[----:B------:R-:W-:Y:S01]  /*9170*/  FSEL R251, R9, -INF , !P1 ;  /* 0xff80000009fb7808 */ /* 0x000fe20004800000 */
[----:B------:R-:W-:-:S05]  /*9180*/  @P0 BRA `(.L_x_1031) ;  /* 0x0000019000000947 */ /* 0x000fca0003800000 */
[----:B------:R-:W-:Y:S01]  /*9190*/  IMAD.U32 R7, RZ, RZ, UR15 ;  /* 0x0000000fff077e24 */ /* 0x000fe2000f8e00ff */
        /* <DEDUP_REMOVED lines=13> */
.L_x_1033:
[----:B------:R-:W-:Y:S04]  /*9270*/  MOV R7, c[0x0][0x32c] ;  /* 0x0000cb0000077a02 */ /* 0x000fe80000000f00 */
[----:B------:R-:W-:Y:S11]  /*9280*/  ISETP.NE.AND P0, PT, R7, 0x1, PT ;  /* 0x000000010700780c */ /* 0x000ff60003f05270 */
[----:B------:R-:W-:Y:S02]  /*9290*/  @!UPT UIADD3 URZ, URZ, URZ, URZ ;  /* 0x0000003f3f3ff290 */ /* 0x000fe4000fffe03f */
[----:B------:R-:W-:Y:S05]  /*92a0*/  @P0 IMAD.HI.U32 R7, R3, c[0x0][0x330], RZ ;  /* 0x0000cc0003070a27 */ /* 0x000fea00078e00ff */
[----:B------:R-:W-:Y:S02]  /*92b0*/  @P0 SHF.R.U32.HI R3, RZ, c[0x0][0x334], R7 ;  /* 0x0000cd00ff030a19 */ /* 0x000fe40000011607 */
.L_x_1034:
[----:B------:R-:W-:Y:S05]  /*92c0*/  BSYNC B0 ;  /* 0x0000000000007941 */ /* 0x000fea0003800000 */
.L_x_1032:
[----:B------:R-:W-:Y:S05]  /*92d0*/  IADD3 R7, -R32, UR23, RZ ;  /* 0x0000001720077c10 */ /* 0x000fea000fffe1ff */
[----:B------:R-:W-:Y:S05]  /*92e0*/  IMAD R3, R3, c[0x0][0x32c], R7 ;  /* 0x0000cb0003037a24 */ /* 0x000fea00078e0207 */
[----:B------:R-:W-:Y:S02]  /*92f0*/  IADD3 R7, R3, c[0x0][0x32c], RZ ;  /* 0x0000cb0003077a10 */ /* 0x000fe40007ffe0ff */
[----:B------:R-:W-:Y:S02]  /*9300*/  IMNMX R0, R0, R3, !PT ;  /* 0x0000000300007217 */ /* 0x000fe40007800200 */
[----:B------:R-:W-:Y:S02]  /*9310*/  IMNMX R2, R2, R7, PT ;  /* 0x0000000702027217 */ /* 0x000fe40003800200 */
.L_x_1031:
[----:B------:R-:W-:Y:S01]  /*9320*/  UP2UR UR31, UPR, URZ, 0x4 ;  /* 0x000000043f1f7883 */ /* 0x000fe20008000000 */
[----:B------:R-:W2:Y:S01]  /*9330*/  SHFL.IDX PT, R3, R4, 0x2, 0x1c1f ;  /* 0x005c1f0004037f89 */ /* 0x000ea200000e0000 */
[----:B------:R-:W-:Y:S02]  /*9340*/  UISETP.NE.AND UP2, UPT, UR26, URZ, UPT ;  /* 0x0000003f1a00728c */ /* 0x000fe4000bf45270 */
[----:B------:R-:W-:Y:S02]  /*9350*/  UP2UR UR33, UPR, URZ, 0x10 ;  /* 0x000000103f217883 */ /* 0x000fe40008000000 */
[----:B------:R-:W-:Y:S02]  /*9360*/  UISETP.NE.AND UP4, UPT, UR28, URZ, UPT ;  /* 0x0000003f1c00728c */ /* 0x000fe4000bf85270 */
[----:B------:R-:W-:Y:S01]  /*9370*/  PLOP3.LUT P0, PT, PT, PT, UP2, 0x40, 0x0 ;  /* 0x000000000000781c */ /* 0x000fe20003f0e828 */
[----:B------:R-:W-:Y:S02]  /*9380*/  UP2UR UR32, UPR, URZ, 0x8 ;  /* 0x000000083f207883 */ /* 0x000fe40008000000 */
[----:B------:R-:W-:Y:S01]  /*9390*/  UISETP.NE.AND UP3, UPT, UR27, URZ, UPT ;  /* 0x0000003f1b00728c */ /* 0x000fe2000bf65270 */
[----:B------:R-:W-:Y:S01]  /*93a0*/  PLOP3.LUT P2, PT, PT, PT, UP4, 0x40, 0x0 ;  /* 0x000000000000781c */ /* 0x000fe20003f4e848 */
[----:B------:R-:W-:Y:S01]  /*93b0*/  UISETP.NE.AND UP4, UPT, UR33, URZ, UPT ;  /* 0x0000003f2100728c */ /* 0x000fe2000bf85270 */
[C---:B------:R-:W-:Y:S01]  /*93c0*/  ISETP.GT.AND P0, PT, R0.reuse, 0x8, P0 ;  /* 0x000000080000780c */ /* 0x040fe20000704270 */
[----:B------:R-:W-:Y:S01]  /*93d0*/  UP2UR UR30, UPR, URZ, 0x2 ;  /* 0x000000023f1e7883 */ /* 0x000fe20008000000 */
[----:B------:R-:W-:Y:S01]  /*93e0*/  ISETP.GT.AND P2, PT, R0, RZ, P2 ;  /* 0x000000ff0000720c */ /* 0x000fe20001744270 */
[----:B------:R-:W-:Y:S01]  /*93f0*/  UISETP.NE.AND UP1, UPT, UR25, URZ, UPT ;  /* 0x0000003f1900728c */ /* 0x000fe2000bf25270 */
[----:B------:R-:W-:Y:S01]  /*9400*/  PLOP3.LUT P1, PT, PT, PT, UP3, 0x40, 0x0 ;  /* 0x000000000000781c */ /* 0x000fe20003f2e838 */
[----:B------:R-:W-:Y:S01]  /*9410*/  UP2UR UR29, UPR, URZ, 0x1 ;  /* 0x000000013f1d7883 */ /* 0x000fe20008000000 */
[----:B------:R-:W-:Y:S01]  /*9420*/  ISETP.LT.OR P0, PT, R2, 0x9, P0 ;  /* 0x000000090200780c */ /* 0x000fe20000701670 */
[----:B------:R-:W-:Y:S01]  /*9430*/  UISETP.NE.AND UP0, UPT, UR24, URZ, UPT ;  /* 0x0000003f1800728c */ /* 0x000fe2000bf05270 */
[----:B------:R-:W-:Y:S01]  /*9440*/  ISETP.GT.AND P1, PT, R0, 0x1, P1 ;  /* 0x000000010000780c */ /* 0x000fe20000f24270 */
[----:B------:R-:W-:Y:S01]  /*9450*/  UISETP.NE.AND UP3, UPT, UR32, URZ, UPT ;  /* 0x0000003f2000728c */ /* 0x000fe2000bf65270 */
[C---:B------:R-:W-:Y:S01]  /*9460*/  ISETP.LT.OR P2, PT, R2.reuse, 0x1, P2 ;  /* 0x000000010200780c */ /* 0x040fe20001741670 */
[----:B------:R-:W-:Y:S01]  /*9470*/  UISETP.NE.AND UP2, UPT, UR31, URZ, UPT ;  /* 0x0000003f1f00728c */ /* 0x000fe2000bf45270 */
[----:B------:R-:W-:Y:S02]  /*9480*/  ISETP.LT.OR P1, PT, R2, 0x2, P1 ;  /* 0x000000020200780c */ /* 0x000fe40000f21670 */
[----:B------:R-:W-:Y:S02]  /*9490*/  FSEL R14, R142, -INF , !P0 ;  /* 0xff8000008e0e7808 */ /* 0x000fe40004000000 */
[----:B------:R-:W-:Y:S02]  /*94a0*/  PLOP3.LUT P0, PT, PT, PT, UP4, 0x40, 0x0 ;  /* 0x000000000000781c */ /* 0x000fe40003f0e848 */
[----:B------:R-:W-:Y:S01]  /*94b0*/  PLOP3.LUT P6, PT, PT, PT, UP1, 0x40, 0x0 ;  /* 0x000000000000781c */ /* 0x000fe20003fce818 */
[----:B------:R-:W-:Y:S01]  /*94c0*/  UISETP.NE.AND UP1, UPT, UR30, URZ, UPT ;  /* 0x0000003f1e00728c */ /* 0x000fe2000bf25270 */
[----:B------:R-:W-:Y:S01]  /*94d0*/  PLOP3.LUT P5, PT, PT, PT, UP0, 0x40, 0x0 ;  /* 0x000000000000781c */ /* 0x000fe20003fae808 */
[----:B------:R-:W-:Y:S01]  /*94e0*/  UISETP.NE.AND UP0, UPT, UR29, URZ, UPT ;  /* 0x0000003f1d00728c */ /* 0x000fe2000bf05270 */
[----:B------:R-:W-:Y:S01]  /*94f0*/  FSEL R8, R204, -INF , !P2 ;  /* 0xff800000cc087808 */ /* 0x000fe20005000000 */
[----:B------:R-:W-:Y:S01]  /*9500*/  UP2UR UR29, UPR, URZ, 0x40 ;  /* 0x000000403f1d7883 */ /* 0x000fe20008000000 */
[----:B------:R-:W-:Y:S01]  /*9510*/  PLOP3.LUT P2, PT, PT, PT, UP6, 0x40, 0x0 ;  /* 0x000000000000781c */ /* 0x000fe20003f4e868 */
[----:B------:R-:W-:Y:S01]  /*9520*/  UISETP.NE.AND UP6, UPT, UR16, URZ, UPT ;  /* 0x0000003f1000728c */ /* 0x000fe2000bfc5270 */
[----:B------:R-:W-:Y:S02]  /*9530*/  FSEL R11, R200, -INF , !P1 ;  /* 0xff800000c80b7808 */ /* 0x000fe40004800000 */
        /* <DEDUP_REMOVED lines=34> */
[----:B---3--:R-:W-:Y:S02]  /*9760*/  FSEL R247, R18, -INF , !P2 ;  /* 0xff80000012f77808 */ /* 0x008fe40005000000 */
[----:B-1----:R-:W-:Y:S01]  /*9770*/  FSEL R249, R13, -INF , !P1 ;  /* 0xff8000000df97808 */ /* 0x002fe20004800000 */
        /* <DEDUP_REMOVED lines=15> */
.L_x_1037:
[----:B------:R-:W-:Y:S04]  /*9870*/  MOV R7, c[0x0][0x32c] ;  /* 0x0000cb0000077a02 */ /* 0x000fe80000000f00 */
[----:B------:R-:W-:Y:S11]  /*9880*/  ISETP.NE.AND P0, PT, R7, 0x1, PT ;  /* 0x000000010700780c */ /* 0x000ff60003f05270 */
[----:B------:R-:W-:Y:S02]  /*9890*/  @!UPT UIADD3 URZ, URZ, URZ, URZ ;  /* 0x0000003f3f3ff290 */ /* 0x000fe4000fffe03f */
[----:B------:R-:W-:Y:S05]  /*98a0*/  @P0 IMAD.HI.U32 R7, R3, c[0x0][0x330], RZ ;  /* 0x0000cc0003070a27 */ /* 0x000fea00078e00ff */
[----:B------:R-:W-:Y:S02]  /*98b0*/  @P0 SHF.R.U32.HI R3, RZ, c[0x0][0x334], R7 ;  /* 0x0000cd00ff030a19 */ /* 0x000fe40000011607 */
.L_x_1038:
[----:B------:R-:W-:Y:S05]  /*98c0*/  BSYNC B0 ;  /* 0x0000000000007941 */ /* 0x000fea0003800000 */
.L_x_1036:
[----:B------:R-:W-:Y:S05]  /*98d0*/  IADD3 R7, -R32, UR23, RZ ;  /* 0x0000001720077c10 */ /* 0x000fea000fffe1ff */
[----:B------:R-:W-:Y:S05]  /*98e0*/  IMAD R3, R3, c[0x0][0x32c], R7 ;  /* 0x0000cb0003037a24 */ /* 0x000fea00078e0207 */
[----:B------:R-:W-:Y:S02]  /*98f0*/  IADD3 R7, R3, c[0x0][0x32c], RZ ;  /* 0x0000cb0003077a10 */ /* 0x000fe40007ffe0ff */
[----:B------:R-:W-:Y:S02]  /*9900*/  IMNMX R0, R0, R3, !PT ;  /* 0x0000000300007217 */ /* 0x000fe40007800200 */
[----:B------:R-:W-:Y:S02]  /*9910*/  IMNMX R2, R2, R7, PT ;  /* 0x0000000702027217 */ /* 0x000fe40003800200 */
.L_x_1035:
[----:B------:R-:W-:Y:S01]  /*9920*/  UP2UR UR31, UPR, URZ, 0x4 ;  /* 0x000000043f1f7883 */ /* 0x000fe20008000000 */
[----:B------:R-:W1:Y:S01]  /*9930*/  SHFL.IDX PT, R3, R4, 0x3, 0x1c1f ;  /* 0x007c1f0004037f89 */ /* 0x000e6200000e0000 */
        /* <DEDUP_REMOVED lines=58> */
[--C-:B-1----:R-:W-:Y:S01]  /*9ce0*/  IMAD.IADD R0, R6, 0x1, R3.reuse ;  /* 0x0000000106007824 */ /* 0x102fe200078e0203 */
        /* <DEDUP_REMOVED lines=24> */
.L_x_1041:
[----:B------:R-:W-:Y:S04]  /*9e70*/  MOV R4, c[0x0][0x32c] ;  /* 0x0000cb0000047a02 */ /* 0x000fe80000000f00 */
[----:B------:R-:W-:Y:S11]  /*9e80*/  ISETP.NE.AND P0, PT, R4, 0x1, PT ;  /* 0x000000010400780c */ /* 0x000ff60003f05270 */
[----:B------:R-:W-:Y:S02]  /*9e90*/  @!UPT UIADD3 URZ, URZ, URZ, URZ ;  /* 0x0000003f3f3ff290 */ /* 0x000fe4000fffe03f */
[----:B------:R-:W-:Y:S05]  /*9ea0*/  @P0 IMAD.HI.U32 R4, R3, c[0x0][0x330], RZ ;  /* 0x0000cc0003040a27 */ /* 0x000fea00078e00ff */
[----:B------:R-:W-:Y:S02]  /*9eb0*/  @P0 SHF.R.U32.HI R3, RZ, c[0x0][0x334], R4 ;  /* 0x0000cd00ff030a19 */ /* 0x000fe40000011604 */
.L_x_1042:
[----:B------:R-:W-:Y:S05]  /*9ec0*/  BSYNC B0 ;  /* 0x0000000000007941 */ /* 0x000fea0003800000 */
.L_x_1040:
[----:B------:R-:W-:Y:S05]  /*9ed0*/  IADD3 R4, -R32, UR23, RZ ;  /* 0x0000001720047c10 */ /* 0x000fea000fffe1ff */
[----:B------:R-:W-:Y:S05]  /*9ee0*/  IMAD R3, R3, c[0x0][0x32c], R4 ;  /* 0x0000cb0003037a24 */ /* 0x000fea00078e0204 */
[----:B------:R-:W-:Y:S02]  /*9ef0*/  IADD3 R4, R3, c[0x0][0x32c], RZ ;  /* 0x0000cb0003047a10 */ /* 0x000fe40007ffe0ff */
[----:B------:R-:W-:Y:S02]  /*9f00*/  IMNMX R0, R0, R3, !PT ;  /* 0x0000000300007217 */ /* 0x000fe40007800200 */
[----:B------:R-:W-:Y:S02]  /*9f10*/  IMNMX R2, R2, R4, PT ;  /* 0x0000000402027217 */ /* 0x000fe40003800200 */
.L_x_1039:
[----:B------:R-:W-:Y:S01]  /*9f20*/  FMNMX.FTZ R3, R8, R134, !PT ;  /* 0x0000008608037209 */ /* 0x000fe20007810000 */
        /* <DEDUP_REMOVED lines=20> */
[----:B------:R-:W-:Y:S01]  /*a070*/  LDSM.16.MT88.4 R36, [R226+0x2080] ;  /* 0x00208000e224783b */ /* 0x000fe20000004200 */
[----:B------:R-:W-:Y:S02]  /*a080*/  FMNMX.FTZ R137, R199, R137, !PT ;  /* 0x00000089c7897209 */ /* 0x000fe40007810000 */
        /* <DEDUP_REMOVED lines=12> */
[----:B------:R-:W-:Y:S01]  /*a150*/  PLOP3.LUT P6, PT, PT, PT, UP4, 0x40, 0x0 ;  /* 0x000000000000781c */ /* 0x000fe20003fce848 */
[----:B------:R-:W1:Y:S01]  /*a160*/  SHFL.BFLY PT, R18, R3, 0x2, 0x1f ;  /* 0x0c401f0003127f89 */ /* 0x000e6200000e0000 */
[----:B------:R-:W-:Y:S01]  /*a170*/  PLOP3.LUT P5, PT, PT, PT, UP3, 0x40, 0x0 ;  /* 0x000000000000781c */ /* 0x000fe20003fae838 */
[----:B------:R-:W-:Y:S01]  /*a180*/  UISETP.NE.AND UP4, UPT, UR23, URZ, UPT ;  /* 0x0000003f1700728c */ /* 0x000fe2000bf85270 */
[C---:B------:R-:W-:Y:S01]  /*a190*/  ISETP.GT.AND P6, PT, R0.reuse, RZ, P6 ;  /* 0x000000ff0000720c */ /* 0x040fe200037c4270 */
[----:B------:R-:W-:Y:S01]  /*a1a0*/  UISETP.NE.AND UP3, UPT, UR28, URZ, UPT ;  /* 0x0000003f1c00728c */ /* 0x000fe2000bf65270 */
[----:B------:R-:W-:Y:S02]  /*a1b0*/  ISETP.GT.AND P5, PT, R0, 0x1, P5 ;  /* 0x000000010000780c */ /* 0x000fe40002fa4270 */
[----:B------:R-:W-:Y:S01]  /*a1c0*/  PLOP3.LUT P2, PT, PT, PT, UP2, 0x40, 0x0 ;  /* 0x000000000000781c */ /* 0x000fe20003f4e828 */
[----:B------:R-:W2:Y:S01]  /*a1d0*/  SHFL.BFLY PT, R6, R137, 0x2, 0x1f ;  /* 0x0c401f0089067f89 */ /* 0x000ea200000e0000 */
[C---:B------:R-:W-:Y:S01]  /*a1e0*/  ISETP.LT.OR P6, PT, R2.reuse, 0x1, P6 ;  /* 0x000000010200780c */ /* 0x040fe200037c1670 */
[----:B------:R-:W-:Y:S01]  /*a1f0*/  UISETP.NE.AND UP2, UPT, UR27, URZ, UPT ;  /* 0x0000003f1b00728c */ /* 0x000fe2000bf45270 */
[----:B------:R-:W-:Y:S02]  /*a200*/  ISETP.LT.OR P5, PT, R2, 0x2, P5 ;  /* 0x000000020200780c */ /* 0x000fe40002fa1670 */
[----:B------:R-:W-:Y:S02]  /*a210*/  FSEL R5, R214, -INF , !P6 ;  /* 0xff800000d6057808 */ /* 0x000fe40007000000 */
[----:B------:R-:W-:Y:S02]  /*a220*/  ISETP.GT.AND P2, PT, R0, 0x8, P2 ;  /* 0x000000080000780c */ /* 0x000fe40001744270 */
[----:B------:R-:W-:Y:S01]  /*a230*/  PLOP3.LUT P1, PT, PT, PT, UP1, 0x40, 0x0 ;  /* 0x000000000000781c */ /* 0x000fe20003f2e818 */
[----:B------:R-:W-:Y:S01]  /*a240*/  UISETP.NE.AND UP1, UPT, UR26, URZ, UPT ;  /* 0x0000003f1a00728c */ /* 0x000fe2000bf25270 */
[----:B------:R-:W-:Y:S02]  /*a250*/  FSEL R20, R212, -INF , !P5 ;  /* 0xff800000d4147808 */ /* 0x000fe40006800000 */
[----:B------:R-:W-:Y:S02]  /*a260*/  FMNMX.FTZ R4, R7, R138, !PT ;  /* 0x0000008a07047209 */ /* 0x000fe40007810000 */
[----:B------:R-:W-:Y:S02]  /*a270*/  ISETP.GT.AND P1, PT, R0, 0x9, P1 ;  /* 0x000000090000780c */ /* 0x000fe40000f24270 */
[----:B------:R-:W-:Y:S01]  /*a280*/  PLOP3.LUT P0, PT, PT, PT, UP0, 0x40, 0x0 ;  /* 0x000000000000781c */ /* 0x000fe20003f0e808 */
[----:B------:R-:W-:Y:S01]  /*a290*/  UISETP.NE.AND UP0, UPT, UR25, URZ, UPT ;  /* 0x0000003f1900728c */ /* 0x000fe2000bf05270 */
[----:B------:R-:W-:Y:S02]  /*a2a0*/  ISETP.LT.OR P2, PT, R2, 0x9, P2 ;  /* 0x000000090200780c */ /* 0x000fe40001741670 */
[----:B------:R-:W-:Y:S02]  /*a2b0*/  FMNMX.FTZ R4, R10, R4, !PT ;  /* 0x000000040a047209 */ /* 0x000fe40007810000 */
[----:B------:R-:W-:Y:S02]  /*a2c0*/  ISETP.GT.AND P0, PT, R0, 0x10, P0 ;  /* 0x000000100000780c */ /* 0x000fe40000704270 */
[----:B-1----:R-:W-:Y:S02]  /*a2d0*/  FMNMX.FTZ R3, R3, R18, !PT ;  /* 0x0000001203037209 */ /* 0x002fe40007810000 */
[----:B--2---:R-:W-:Y:S02]  /*a2e0*/  FMNMX.FTZ R137, R137, R6, !PT ;  /* 0x0000000689897209 */ /* 0x004fe40007810000 */
[----:B------:R-:W-:Y:S01]  /*a2f0*/  FSEL R18, R220, -INF , !P2 ;  /* 0xff800000dc127808 */ /* 0x000fe20005000000 */
[----:B------:R-:W1:Y:S01]  /*a300*/  SHFL.BFLY PT, R136, R3, 0x1, 0x1f ;  /* 0x0c201f0003887f89 */ /* 0x000e6200000e0000 */
[----:B------:R-:W-:Y:S02]  /*a310*/  PLOP3.LUT P6, PT, PT, PT, UP6, 0x40, 0x0 ;  /* 0x000000000000781c */ /* 0x000fe40003fce868 */
[C---:B------:R-:W-:Y:S02]  /*a320*/  ISETP.LT.OR P1, PT, R2.reuse, 0xa, P1 ;  /* 0x0000000a0200780c */ /* 0x040fe40000f21670 */
[----:B------:R-:W-:Y:S02]  /*a330*/  ISETP.LT.OR P0, PT, R2, 0x11, P0 ;  /* 0x000000110200780c */ /* 0x000fe40000701670 */
[----:B------:R-:W-:Y:S01]  /*a340*/  FMNMX.FTZ R4, R9, R4, !PT ;  /* 0x0000000409047209 */ /* 0x000fe20007810000 */
[----:B------:R-:W2:Y:S01]  /*a350*/  SHFL.BFLY PT, R6, R137, 0x1, 0x1f ;  /* 0x0c201f0089067f89 */ /* 0x000ea200000e0000 */
[C---:B------:R-:W-:Y:S02]  /*a360*/  ISETP.GT.AND P6, PT, R0.reuse, 0x11, P6 ;  /* 0x000000110000780c */ /* 0x040fe400037c4270 */
[----:B------:R-:W-:Y:S02]  /*a370*/  PLOP3.LUT P5, PT, PT, PT, UP5, 0x40, 0x0 ;  /* 0x000000000000781c */ /* 0x000fe40003fae858 */
[----:B------:R-:W-:Y:S02]  /*a380*/  FSEL R197, R215, -INF , !P0 ;  /* 0xff800000d7c57808 */ /* 0x000fe40004000000 */
[----:B------:R-:W-:Y:S02]  /*a390*/  FMNMX.FTZ R4, R13, R4, !PT ;  /* 0x000000040d047209 */ /* 0x000fe40007810000 */
[----:B------:R-:W-:Y:S02]  /*a3a0*/  ISETP.GT.AND P5, PT, R0, 0x18, P5 ;  /* 0x000000180000780c */ /* 0x000fe40002fa4270 */
[----:B------:R-:W-:Y:S02]  /*a3b0*/  PLOP3.LUT P0, PT, PT, PT, UP3, 0x40, 0x0 ;  /* 0x000000000000781c */ /* 0x000fe40003f0e838 */
[----:B------:R-:W-:Y:S02]  /*a3c0*/  ISETP.LT.OR P6, PT, R2, 0x12, P6 ;  /* 0x000000120200780c */ /* 0x000fe400037c1670 */
[----:B------:R-:W-:Y:S02]  /*a3d0*/  ISETP.GT.AND P0, PT, R0, 0x20, P0 ;  /* 0x000000200000780c */ /* 0x000fe40000704270 */
[----:B-1----:R-:W-:Y:S02]  /*a3e0*/  FMNMX.FTZ R136, R3, R136, !PT ;  /* 0x0000008803887209 */ /* 0x002fe40007810000 */
[----:B------:R-:W-:Y:S02]  /*a3f0*/  FMNMX.FTZ R3, R5, R139, !PT ;  /* 0x0000008b05037209 */ /* 0x000fe40007810000 */
[----:B------:R-:W-:Y:S01]  /*a400*/  FMNMX.FTZ R4, R204, R4, !PT ;  /* 0x00000004cc047209 */ /* 0x000fe20007810000 */
[----:B------:R-:W-:Y:S01]  /*a410*/  FMUL.FTZ R142, R136, c[0x0][0x2d0] ;  /* 0x0000b400888e7a20 */ /* 0x000fe20000410000 */
[----:B------:R-:W-:Y:S02]  /*a420*/  FMNMX.FTZ R3, R20, R3, !PT ;  /* 0x0000000314037209 */ /* 0x000fe40007810000 */
[----:B--2---:R-:W-:Y:S02]  /*a430*/  FMNMX.FTZ R137, R137, R6, !PT ;  /* 0x0000000689897209 */ /* 0x004fe40007810000 */
[----:B------:R-:W-:Y:S02]  /*a440*/  FSEL R6, R221, -INF , !P1 ;  /* 0xff800000dd067808 */ /* 0x000fe40004800000 */
[----:B------:R-:W-:Y:S01]  /*a450*/  FMNMX.FTZ R3, R18, R3, !PT ;  /* 0x0000000312037209 */ /* 0x000fe20007810000 */
[----:B------:R-:W-:Y:S01]  /*a460*/  FMUL.FTZ R141, R137, c[0x0][0x2d0] ;  /* 0x0000b400898d7a20 */ /* 0x000fe20000410000 */
[----:B------:R-:W-:Y:S02]  /*a470*/  PLOP3.LUT P1, PT, PT, PT, UP4, 0x40, 0x0 ;  /* 0x000000000000781c */ /* 0x000fe40003f2e848 */
[----:B------:R-:W-:Y:S02]  /*a480*/  FMNMX.FTZ R3, R6, R3, !PT ;  /* 0x0000000306037209 */ /* 0x000fe40007810000 */
[----:B------:R-:W-:Y:S02]  /*a490*/  ISETP.GT.AND P1, PT, R0, 0x19, P1 ;  /* 0x000000190000780c */ /* 0x000fe40000f24270 */
[----:B------:R-:W-:Y:S02]  /*a4a0*/  FMNMX.FTZ R3, R197, R3, !PT ;  /* 0x00000003c5037209 */ /* 0x000fe40007810000 */
[----:B------:R-:W-:Y:S02]  /*a4b0*/  FSEL R201, R213, -INF , !P6 ;  /* 0xff800000d5c97808 */ /* 0x000fe40007000000 */
[----:B------:R-:W-:Y:S02]  /*a4c0*/  ISETP.LT.OR P5, PT, R2, 0x19, P5 ;  /* 0x000000190200780c */ /* 0x000fe40002fa1670 */
[----:B------:R-:W-:Y:S02]  /*a4d0*/  FMNMX.FTZ R4, R209, R4, !PT ;  /* 0x00000004d1047209 */ /* 0x000fe40007810000 */
[----:B------:R-:W-:Y:S02]  /*a4e0*/  FSEL R202, R30, -INF , !P5 ;  /* 0xff8000001eca7808 */ /* 0x000fe40006800000 */
[----:B------:R-:W-:Y:S02]  /*a4f0*/  FMNMX.FTZ R3, R201, R3, !PT ;  /* 0x00000003c9037209 */ /* 0x000fe40007810000 */
[----:B------:R-:W-:Y:S02]  /*a500*/  PLOP3.LUT P6, PT, PT, PT, UP2, 0x40, 0x0 ;  /* 0x000000000000781c */ /* 0x000fe40003fce828 */
[C---:B------:R-:W-:Y:S02]  /*a510*/  ISETP.LT.OR P1, PT, R2.reuse, 0x1a, P1 ;  /* 0x0000001a0200780c */ /* 0x040fe40000f21670 */
[----:B------:R-:W-:Y:S02]  /*a520*/  ISETP.LT.OR P0, PT, R2, 0x21, P0 ;  /* 0x000000210200780c */ /* 0x000fe40000701670 */
[----:B------:R-:W-:Y:S02]  /*a530*/  FMNMX.FTZ R3, R202, R3, !PT ;  /* 0x00000003ca037209 */ /* 0x000fe40007810000 */
[----:B------:R-:W-:Y:S02]  /*a540*/  FSEL R208, R31, -INF , !P1 ;  /* 0xff8000001fd07808 */ /* 0x000fe40004800000 */
[----:B------:R-:W-:Y:S02]  /*a550*/  FSEL R213, R42, -INF , !P0 ;  /* 0xff8000002ad57808 */ /* 0x000fe40004000000 */
[----:B------:R-:W-:Y:S02]  /*a560*/  ISETP.GT.AND P6, PT, R0, 0x21, P6 ;  /* 0x000000210000780c */ /* 0x000fe400037c4270 */
[----:B------:R-:W-:Y:S02]  /*a570*/  FMNMX.FTZ R4, R210, R4, !PT ;  /* 0x00000004d2047209 */ /* 0x000fe40007810000 */
[----:B------:R-:W-:Y:S02]  /*a580*/  PLOP3.LUT P5, PT, PT, PT, UP1, 0x40, 0x0 ;  /* 0x000000000000781c */ /* 0x000fe40003fae818 */
[----:B------:R-:W-:Y:S01]  /*a590*/  PLOP3.LUT P0, PT, PT, PT, UP0, 0x40, 0x0 ;  /* 0x000000000000781c */ /* 0x000fe20003f0e808 */
[----:B------:R-:W-:Y:S01]  /*a5a0*/  UISETP.GT.AND UP0, UPT, UR13, UR22, UPT ;  /* 0x000000160d00728c */ /* 0x000fe2000bf04270 */
[----:B------:R-:W-:Y:S01]  /*a5b0*/  FMNMX.FTZ R4, R211, R4, !PT ;  /* 0x00000004d3047209 */ /* 0x000fe20007810000 */
[----:B------:R-:W-:Y:S01]  /*a5c0*/  UIADD3 UR13, UR13, -0x1, URZ ;  /* 0xffffffff0d0d7890 */ /* 0x000fe2000fffe03f */
[C---:B------:R-:W-:Y:S02]  /*a5d0*/  ISETP.GT.AND P5, PT, R0.reuse, 0x28, P5 ;  /* 0x000000280000780c */ /* 0x040fe40002fa4270 */
[----:B------:R-:W-:Y:S02]  /*a5e0*/  ISETP.GT.AND P0, PT, R0, 0x29, P0 ;  /* 0x000000290000780c */ /* 0x000fe40000704270 */
[----:B------:R-:W-:Y:S02]  /*a5f0*/  FMNMX.FTZ R0, R208, R3, !PT ;  /* 0x00000003d0007209 */ /* 0x000fe40007810000 */
[C---:B------:R-:W-:Y:S02]  /*a600*/  ISETP.LT.OR P6, PT, R2.reuse, 0x22, P6 ;  /* 0x000000220200780c */ /* 0x040fe400037c1670 */
[----:B------:R-:W-:Y:S02]  /*a610*/  ISETP.LT.OR P5, PT, R2, 0x29, P5 ;  /* 0x000000290200780c */ /* 0x000fe40002fa1670 */
[----:B------:R-:W-:Y:S02]  /*a620*/  FSEL R212, R43, -INF , !P6 ;  /* 0xff8000002bd47808 */ /* 0x000fe40007000000 */
[----:B------:R-:W-:Y:S02]  /*a630*/  FMNMX.FTZ R0, R213, R0, !PT ;  /* 0x00000000d5007209 */ /* 0x000fe40007810000 */
[----:B------:R-:W-:Y:S02]  /*a640*/  FMNMX.FTZ R4, R223, R4, !PT ;  /* 0x00000004df047209 */ /* 0x000fe40007810000 */
[----:B------:R-:W-:Y:S02]  /*a650*/  FSETP.NEU.FTZ.AND P1, PT, R136, -INF , PT ;  /* 0xff8000008800780b */ /* 0x000fe40003f3d000 */
[----:B------:R-:W-:Y:S02]  /*a660*/  FSEL R214, R46, -INF , !P5 ;  /* 0xff8000002ed67808 */ /* 0x000fe40006800000 */
[----:B------:R-:W-:Y:S02]  /*a670*/  FMNMX.FTZ R0, R212, R0, !PT ;  /* 0x00000000d4007209 */ /* 0x000fe40007810000 */
[----:B------:R-:W-:Y:S02]  /*a680*/  FMNMX.FTZ R4, R244, R4, !PT ;  /* 0x00000004f4047209 */ /* 0x000fe40007810000 */
[----:B------:R-:W-:Y:S02]  /*a690*/  ISETP.LT.OR P0, PT, R2, 0x2a, P0 ;  /* 0x0000002a0200780c */ /* 0x000fe40000701670 */
[----:B------:R-:W-:Y:S02]  /*a6a0*/  FSEL R142, R142, RZ, P1 ;  /* 0x000000ff8e8e7208 */ /* 0x000fe40000800000 */
[----:B------:R-:W-:Y:S02]  /*a6b0*/  FMNMX.FTZ R4, R246, R4, !PT ;  /* 0x00000004f6047209 */ /* 0x000fe40007810000 */
[----:B------:R-:W-:Y:S01]  /*a6c0*/  FSEL R140, R47, -INF , !P0 ;  /* 0xff8000002f8c7808 */ /* 0x000fe20004000000 */
[--C-:B------:R-:W-:Y:S01]  /*a6d0*/  FFMA.FTZ R3, R21, c[0x0][0x2d0], -R142.reuse ;  /* 0x0000b40015037a23 */ /* 0x100fe2000001088e */
[----:B------:R-:W-:Y:S01]  /*a6e0*/  FMNMX.FTZ R0, R214, R0, !PT ;  /* 0x00000000d6007209 */ /* 0x000fe20007810000 */
[--C-:B------:R-:W-:Y:S01]  /*a6f0*/  FFMA.FTZ R8, R8, c[0x0][0x2d0], -R142.reuse ;  /* 0x0000b40008087a23 */ /* 0x100fe2000001088e */
[----:B------:R-:W-:Y:S01]  /*a700*/  FMNMX.FTZ R4, R248, R4, !PT ;  /* 0x00000004f8047209 */ /* 0x000fe20007810000 */
[----:B------:R1:W-:Y:S01]  /*a710*/  MUFU.EX2 R35, R3 ;  /* 0x0000000300237308 */ /* 0x0003e20000000800 */
[----:B------:R-:W-:Y:S01]  /*a720*/  FMNMX.FTZ R0, R140, R0, !PT ;  /* 0x000000008c007209 */ /* 0x000fe20007810000 */
[--C-:B------:R-:W-:Y:S01]  /*a730*/  FFMA.FTZ R11, R11, c[0x0][0x2d0], -R142.reuse ;  /* 0x0000b4000b0b7a23 */ /* 0x100fe2000001088e */
[----:B------:R-:W-:Y:S01]  /*a740*/  FSETP.NEU.FTZ.AND P2, PT, R137, -INF , PT ;  /* 0xff8000008900780b */ /* 0x000fe20003f5d000 */
[----:B------:R-:W2:Y:S01]  /*a750*/  SHFL.BFLY PT, R19, R4, 0x2, 0x1f ;  /* 0x0c401f0004137f89 */ /* 0x000ea200000e0000 */
[----:B------:R-:W-:Y:S02]  /*a760*/  FFMA.FTZ R14, R14, c[0x0][0x2d0], -R142 ;  /* 0x0000b4000e0e7a23 */ /* 0x000fe4000001088e */
[----:B------:R-:W-:Y:S03]  /*a770*/  FSEL R141, R141, RZ, P2 ;  /* 0x000000ff8d8d7208 */ /* 0x000fe60001000000 */
[----:B------:R-:W-:Y:S02]  /*a780*/  MUFU.EX2 R49, R8 ;  /* 0x0000000800317308 */ /* 0x000fe40000000800 */
[----:B------:R-:W1:Y:S01]  /*a790*/  SHFL.BFLY PT, R2, R0, 0x2, 0x1f ;  /* 0x0c401f0000027f89 */ /* 0x000e6200000e0000 */
[--C-:B------:R-:W-:Y:S02]  /*a7a0*/  FFMA.FTZ R16, R16, c[0x0][0x2d0], -R141.reuse ;  /* 0x0000b40010107a23 */ /* 0x100fe4000001088d */
[--C-:B------:R-:W-:Y:S02]  /*a7b0*/  FFMA.FTZ R15, R15, c[0x0][0x2d0], -R141.reuse ;  /* 0x0000b4000f0f7a23 */ /* 0x100fe4000001088d */
[--C-:B------:R-:W-:Y:S02]  /*a7c0*/  FFMA.FTZ R12, R12, c[0x0][0x2d0], -R141.reuse ;  /* 0x0000b4000c0c7a23 */ /* 0x100fe4000001088d */
[----:B------:R-:W-:Y:S01]  /*a7d0*/  FFMA.FTZ R17, R17, c[0x0][0x2d0], -R141 ;  /* 0x0000b40011117a23 */ /* 0x000fe2000001088d */
[----:B------:R-:W-:Y:S01]  /*a7e0*/  MUFU.EX2 R221, R16 ;  /* 0x0000001000dd7308 */ /* 0x000fe20000000800 */
[----:B--2---:R-:W-:Y:S09]  /*a7f0*/  FMNMX.FTZ R4, R4, R19, !PT ;  /* 0x0000001304047209 */ /* 0x004ff20007810000 */
[----:B------:R-:W2:Y:S01]  /*a800*/  MUFU.EX2 R45, R15 ;  /* 0x0000000f002d7308 */ /* 0x000ea20000000800 */
[----:B------:R-:W3:Y:S01]  /*a810*/  SHFL.BFLY PT, R135, R4, 0x1, 0x1f ;  /* 0x0c201f0004877f89 */ /* 0x000ee200000e0000 */
[----:B-1----:R-:W-:Y:S02]  /*a820*/  FMNMX.FTZ R3, R0, R2, !PT ;  /* 0x0000000200037209 */ /* 0x002fe40007810000 */
[----:B------:R-:W-:Y:S02]  /*a830*/  FSEL R0, R137, RZ, P2 ;  /* 0x000000ff89007208 */ /* 0x000fe40001000000 */
[----:B------:R-:W-:Y:S04]  /*a840*/  FSEL R2, R136, RZ, P1 ;  /* 0x000000ff88027208 */ /* 0x000fe80000800000 */
[----:B------:R-:W-:Y:S01]  /*a850*/  MUFU.EX2 R50, R12 ;  /* 0x0000000c00327308 */ /* 0x000fe20000000800 */
[----:B------:R-:W-:Y:S02]  /*a860*/  FADD.FTZ R0, -R0, R132 ;  /* 0x0000008400007221 */ /* 0x000fe40000010100 */
[----:B------:R-:W-:Y:S02]  /*a870*/  FADD.FTZ R2, -R2, R134 ;  /* 0x0000008602027221 */ /* 0x000fe40000010100 */
[----:B------:R-:W-:Y:S02]  /*a880*/  FMUL.FTZ R0, R0, c[0x0][0x2d0] ;  /* 0x0000b40000007a20 */ /* 0x000fe40000410000 */
[----:B------:R-:W-:Y:S03]  /*a890*/  FMUL.FTZ R2, R2, c[0x0][0x2d0] ;  /* 0x0000b40002027a20 */ /* 0x000fe60000410000 */
[----:B------:R1:W4:Y:S01]  /*a8a0*/  MUFU.EX2 R133, R0 ;  /* 0x0000000000857308 */ /* 0x0003220000000800 */
[----:B--2---:R-:W-:Y:S02]  /*a8b0*/  F2FP.PACK_AB R194, R45, R221 ;  /* 0x000000dd2dc2723e */ /* 0x004fe400000000ff */
[----:B---3--:R-:W-:Y:S02]  /*a8c0*/  FMNMX.FTZ R135, R4, R135, !PT ;  /* 0x0000008704877209 */ /* 0x008fe40007810000 */
[----:B------:R-:W2:Y:S02]  /*a8d0*/  SHFL.BFLY PT, R4, R3, 0x1, 0x1f ;  /* 0x0c201f0003047f89 */ /* 0x000ea400000e0000 */
[C---:B------:R-:W-:Y:S03]  /*a8e0*/  FSETP.NEU.FTZ.AND P0, PT, R135.reuse, -INF , PT ;  /* 0xff8000008700780b */ /* 0x040fe60003f1d000 */
[----:B------:R-:W-:Y:S01]  /*a8f0*/  MUFU.EX2 R132, R2 ;  /* 0x0000000200847308 */ /* 0x000fe20000000800 */
[----:B------:R-:W-:Y:S05]  /*a900*/  FMUL.FTZ R143, R135, c[0x0][0x2d0] ;  /* 0x0000b400878f7a20 */ /* 0x000fea0000410000 */
[----:B------:R-:W-:Y:S04]  /*a910*/  FSEL R143, R143, RZ, P0 ;  /* 0x000000ff8f8f7208 */ /* 0x000fe80000000000 */
[----:B------:R-:W3:Y:S01]  /*a920*/  MUFU.EX2 R51, R17 ;  /* 0x0000001100337308 */ /* 0x000ee20000000800 */
[--C-:B------:R-:W-:Y:S01]  /*a930*/  FFMA.FTZ R7, R7, c[0x0][0x2d0], -R143.reuse ;  /* 0x0000b40007077a23 */ /* 0x100fe2000001088f */
[----:B-1----:R-:W-:Y:S01]  /*a940*/  FSEL R0, R135, RZ, P0 ;  /* 0x000000ff87007208 */ /* 0x002fe20000000000 */
[----:B----4-:R-:W-:Y:S01]  /*a950*/  FMUL.FTZ R33, R133, R173 ;  /* 0x000000ad85217220 */ /* 0x010fe20000410000 */
[----:B------:R-:W-:Y:S01]  /*a960*/  MOV R173, R45 ;  /* 0x0000002d00ad7202 */ /* 0x000fe20000000f00 */
[----:B------:R-:W-:Y:S02]  /*a970*/  FFMA.FTZ R9, R9, c[0x0][0x2d0], -R143 ;  /* 0x0000b40009097a23 */ /* 0x000fe4000001088f */
[----:B------:R-:W-:Y:S02]  /*a980*/  FADD.FTZ R0, -R0, R138 ;  /* 0x0000008a00007221 */ /* 0x000fe40000010100 */
[----:B------:R-:W-:Y:S01]  /*a990*/  FFMA.FTZ R138, R198, c[0x0][0x2d0], -R141 ;  /* 0x0000b400c68a7a23 */ /* 0x000fe2000001088d */
[----:B--2---:R-:W-:Y:S01]  /*a9a0*/  FMNMX.FTZ R3, R3, R4, !PT ;  /* 0x0000000403037209 */ /* 0x004fe20007810000 */
[----:B------:R-:W-:Y:S01]  /*a9b0*/  FMUL.FTZ R0, R0, c[0x0][0x2d0] ;  /* 0x0000b40000007a20 */ /* 0x000fe20000410000 */
[----:B------:R-:W1:Y:S01]  /*a9c0*/  MUFU.EX2 R42, R11 ;  /* 0x0000000b002a7308 */ /* 0x000e620000000800 */
[--C-:B------:R-:W-:Y:S01]  /*a9d0*/  FFMA.FTZ R13, R13, c[0x0][0x2d0], -R143.reuse ;  /* 0x0000b4000d0d7a23 */ /* 0x100fe2000001088f */
[C---:B------:R-:W-:Y:S01]  /*a9e0*/  FSETP.NEU.FTZ.AND P0, PT, R3.reuse, -INF , PT ;  /* 0xff8000000300780b */ /* 0x040fe20003f1d000 */
[----:B------:R-:W-:Y:S02]  /*a9f0*/  FMUL.FTZ R134, R3, c[0x0][0x2d0] ;  /* 0x0000b40003867a20 */ /* 0x000fe40000410000 */
[----:B------:R-:W-:Y:S02]  /*aa00*/  FFMA.FTZ R10, R10, c[0x0][0x2d0], -R143 ;  /* 0x0000b4000a0a7a23 */ /* 0x000fe4000001088f */
[C---:B------:R-:W-:Y:S01]  /*aa10*/  FMUL.FTZ R4, R133.reuse, R144 ;  /* 0x0000009085047220 */ /* 0x040fe20000410000 */
[----:B------:R-:W-:Y:S01]  /*aa20*/  FSEL R134, R134, RZ, P0 ;  /* 0x000000ff86867208 */ /* 0x000fe20000000000 */
[----:B------:R-:W-:Y:S01]  /*aa30*/  FMUL.FTZ R16, R133, R156 ;  /* 0x0000009c85107220 */ /* 0x000fe20000410000 */
[----:B------:R2:W4:Y:S01]  /*aa40*/  MUFU.EX2 R2, R0 ;  /* 0x0000000000027308 */ /* 0x0005220000000800 */
[----:B---3--:R-:W-:Y:S01]  /*aa50*/  F2FP.PACK_AB R192, R51, R50 ;  /* 0x0000003233c0723e */ /* 0x008fe200000000ff */
[----:B------:R-:W-:Y:S02]  /*aa60*/  FMUL.FTZ R17, R133, R157 ;  /* 0x0000009d85117220 */ /* 0x000fe40000410000 */
[--C-:B------:R-:W-:Y:S02]  /*aa70*/  FFMA.FTZ R5, R5, c[0x0][0x2d0], -R134.reuse ;  /* 0x0000b40005057a23 */ /* 0x100fe40000010886 */
[--C-:B------:R-:W-:Y:S02]  /*aa80*/  FFMA.FTZ R6, R6, c[0x0][0x2d0], -R134.reuse ;  /* 0x0000b40006067a23 */ /* 0x100fe40000010886 */
[--C-:B------:R-:W-:Y:S02]  /*aa90*/  FFMA.FTZ R18, R18, c[0x0][0x2d0], -R134.reuse ;  /* 0x0000b40012127a23 */ /* 0x100fe40000010886 */
[----:B------:R-:W3:Y:S01]  /*aaa0*/  MUFU.EX2 R40, R14 ;  /* 0x0000000e00287308 */ /* 0x000ee20000000800 */
[C---:B------:R-:W-:Y:S02]  /*aab0*/  FMUL.FTZ R19, R132.reuse, R159 ;  /* 0x0000009f84137220 */ /* 0x040fe40000410000 */
[----:B------:R-:W-:Y:S01]  /*aac0*/  FMUL.FTZ R34, R132, R174 ;  /* 0x000000ae84227220 */ /* 0x000fe20000410000 */
[----:B-1----:R-:W-:Y:S01]  /*aad0*/  F2FP.PACK_AB R193, R42, R49 ;  /* 0x000000312ac1723e */ /* 0x002fe200000000ff */
[C---:B------:R-:W-:Y:S01]  /*aae0*/  FMUL.FTZ R32, R133.reuse, R172 ;  /* 0x000000ac85207220 */ /* 0x040fe20000410000 */
[----:B------:R-:W-:Y:S01]  /*aaf0*/  MOV R174, R35 ;  /* 0x0000002300ae7202 */ /* 0x000fe20000000f00 */
[C---:B------:R-:W-:Y:S02]  /*ab00*/  FMUL.FTZ R52, R133.reuse, R52 ;  /* 0x0000003485347220 */ /* 0x040fe40000410000 */
[----:B------:R-:W-:Y:S01]  /*ab10*/  FMUL.FTZ R53, R133, R53 ;  /* 0x0000003585357220 */ /* 0x000fe20000410000 */
[----:B------:R1:W-:Y:S01]  /*ab20*/  MUFU.EX2 R252, R7 ;  /* 0x0000000700fc7308 */ /* 0x0003e20000000800 */
[C---:B------:R-:W-:Y:S02]  /*ab30*/  FMUL.FTZ R54, R132.reuse, R54 ;  /* 0x0000003684367220 */ /* 0x040fe40000410000 */
[----:B------:R-:W-:Y:S02]  /*ab40*/  FMUL.FTZ R55, R132, R55 ;  /* 0x0000003784377220 */ /* 0x000fe40000410000 */
[----:B--2---:R-:W-:Y:S02]  /*ab50*/  FFMA.FTZ R0, R20, c[0x0][0x2d0], -R134 ;  /* 0x0000b40014007a23 */ /* 0x004fe40000010886 */
[C---:B----4-:R-:W-:Y:S01]  /*ab60*/  FMUL.FTZ R45, R2.reuse, R185 ;  /* 0x000000b9022d7220 */ /* 0x050fe20000410000 */
[----:B------:R-:W2:Y:S01]  /*ab70*/  LDSM.16.MT88.4 R20, [R225+0x2080] ;  /* 0x00208000e114783b */ /* 0x000ea20000004200 */
[C---:B------:R-:W-:Y:S01]  /*ab80*/  FMUL.FTZ R41, R2.reuse, R181 ;  /* 0x000000b502297220 */ /* 0x040fe20000410000 */
[----:B------:R4:W-:Y:S01]  /*ab90*/  MUFU.EX2 R216, R0 ;  /* 0x0000000000d87308 */ /* 0x0009e20000000800 */
[----:B------:R-:W-:Y:S01]  /*aba0*/  MOV R181, R42 ;  /* 0x0000002a00b57202 */ /* 0x000fe20000000f00 */
[C---:B------:R-:W-:Y:S01]  /*abb0*/  FMUL.FTZ R8, R2.reuse, R148 ;  /* 0x0000009402087220 */ /* 0x040fe20000410000 */
[----:B---3--:R-:W-:Y:S01]  /*abc0*/  F2FP.PACK_AB R195, R35, R40 ;  /* 0x0000002823c3723e */ /* 0x008fe200000000ff */
[----:B------:R-:W-:Y:S02]  /*abd0*/  FMUL.FTZ R12, R2, R152 ;  /* 0x00000098020c7220 */ /* 0x000fe40000410000 */
[----:B------:R-:W-:Y:S01]  /*abe0*/  FMUL.FTZ R35, R132, R175 ;  /* 0x000000af84237220 */ /* 0x000fe20000410000 */
[----:B------:R-:W-:Y:S01]  /*abf0*/  MOV R175, R40 ;  /* 0x0000002800af7202 */ /* 0x000fe20000000f00 */
[C---:B------:R-:W-:Y:S02]  /*ac00*/  FMUL.FTZ R40, R2.reuse, R180 ;  /* 0x000000b402287220 */ /* 0x040fe40000410000 */
[----:B------:R3:W5:Y:S01]  /*ac10*/  MUFU.EX2 R215, R5 ;  /* 0x0000000500d77308 */ /* 0x0007620000000800 */
[C---:B------:R-:W-:Y:S02]  /*ac20*/  FMUL.FTZ R24, R2.reuse, R164 ;  /* 0x000000a402187220 */ /* 0x040fe40000410000 */
[----:B------:R-:W-:Y:S02]  /*ac30*/  FMUL.FTZ R25, R2, R165 ;  /* 0x000000a502197220 */ /* 0x000fe40000410000 */
[----:B-1----:R-:W-:Y:S02]  /*ac40*/  FMUL.FTZ R7, R132, R147 ;  /* 0x0000009384077220 */ /* 0x002fe40000410000 */
[C---:B------:R-:W-:Y:S02]  /*ac50*/  FMUL.FTZ R28, R2.reuse, R168 ;  /* 0x000000a8021c7220 */ /* 0x040fe40000410000 */
[C---:B------:R-:W-:Y:S01]  /*ac60*/  FMUL.FTZ R29, R2.reuse, R169 ;  /* 0x000000a9021d7220 */ /* 0x040fe20000410000 */
[----:B------:R1:W-:Y:S01]  /*ac70*/  MUFU.EX2 R219, R6 ;  /* 0x0000000600db7308 */ /* 0x0003e20000000800 */
[C---:B------:R-:W-:Y:S01]  /*ac80*/  FMUL.FTZ R56, R2.reuse, R56 ;  /* 0x0000003802387220 */ /* 0x040fe20000410000 */
[----:B------:R-:W-:Y:S01]  /*ac90*/  MOV R169, R221 ;  /* 0x000000dd00a97202 */ /* 0x000fe20000000f00 */
[C---:B------:R-:W-:Y:S01]  /*aca0*/  FMUL.FTZ R57, R2.reuse, R57 ;  /* 0x0000003902397220 */ /* 0x040fe20000410000 */
[----:B----4-:R-:W-:Y:S01]  /*acb0*/  FSEL R0, R3, RZ, P0 ;  /* 0x000000ff03007208 */ /* 0x010fe20000000000 */
[C---:B------:R-:W-:Y:S01]  /*acc0*/  FMUL.FTZ R60, R2.reuse, R60 ;  /* 0x0000003c023c7220 */ /* 0x040fe20000410000 */
[----:B------:R-:W-:Y:S01]  /*acd0*/  PLOP3.LUT P0, PT, PT, PT, UP0, 0x80, 0x0 ;  /* 0x000000000000781c */ /* 0x000fe20003f0f008 */
[----:B------:R-:W-:Y:S02]  /*ace0*/  FMUL.FTZ R61, R2, R61 ;  /* 0x0000003d023d7220 */ /* 0x000fe40000410000 */
[----:B------:R-:W-:Y:S01]  /*acf0*/  FADD.FTZ R0, -R0, R139 ;  /* 0x0000008b00007221 */ /* 0x000fe20000010100 */
[----:B------:R4:W4:Y:S01]  /*ad00*/  MUFU.EX2 R44, R9 ;  /* 0x00000009002c7308 */ /* 0x0009220000000800 */
[C---:B------:R-:W-:Y:S02]  /*ad10*/  FMUL.FTZ R64, R133.reuse, R64 ;  /* 0x0000004085407220 */ /* 0x040fe40000410000 */
[----:B------:R-:W-:Y:S02]  /*ad20*/  FMUL.FTZ R0, R0, c[0x0][0x2d0] ;  /* 0x0000b40000007a20 */ /* 0x000fe40000410000 */
[C---:B---3--:R-:W-:Y:S01]  /*ad30*/  FMUL.FTZ R5, R133.reuse, R145 ;  /* 0x0000009185057220 */ /* 0x048fe20000410000 */
[----:B-----5:R-:W-:Y:S01]  /*ad40*/  F2FP.PACK_AB R145, R216, R215 ;  /* 0x000000d7d891723e */ /* 0x020fe200000000ff */
[C---:B------:R-:W-:Y:S02]  /*ad50*/  FMUL.FTZ R65, R133.reuse, R65 ;  /* 0x0000004185417220 */ /* 0x040fe40000410000 */
[C---:B------:R-:W-:Y:S01]  /*ad60*/  FMUL.FTZ R66, R132.reuse, R66 ;  /* 0x0000004284427220 */ /* 0x040fe20000410000 */
[----:B------:R-:W3:Y:S01]  /*ad70*/  MUFU.EX2 R0, R0 ;  /* 0x0000000000007308 */ /* 0x000ee20000000800 */
[C---:B------:R-:W-:Y:S02]  /*ad80*/  FMUL.FTZ R67, R132.reuse, R67 ;  /* 0x0000004384437220 */ /* 0x040fe40000410000 */
[C---:B------:R-:W-:Y:S02]  /*ad90*/  FMUL.FTZ R68, R133.reuse, R68 ;  /* 0x0000004485447220 */ /* 0x040fe40000410000 */
[C---:B-1----:R-:W-:Y:S02]  /*ada0*/  FMUL.FTZ R6, R132.reuse, R146 ;  /* 0x0000009284067220 */ /* 0x042fe40000410000 */
[C---:B------:R-:W-:Y:S02]  /*adb0*/  FMUL.FTZ R69, R133.reuse, R69 ;  /* 0x0000004585457220 */ /* 0x040fe40000410000 */
[C---:B------:R-:W-:Y:S01]  /*adc0*/  FMUL.FTZ R70, R132.reuse, R70 ;  /* 0x0000004684467220 */ /* 0x040fe20000410000 */
[----:B------:R-:W1:Y:S01]  /*add0*/  MUFU.EX2 R48, R13 ;  /* 0x0000000d00307308 */ /* 0x000e620000000800 */
[----:B------:R-:W-:Y:S01]  /*ade0*/  FMUL.FTZ R71, R132, R71 ;  /* 0x0000004784477220 */ /* 0x000fe20000410000 */
[-C--:B--2---:R-:W-:Y:S05]  /*adf0*/  HMMA.16816.F32 R4, R192, R20.reuse, R4 ;  /* 0x00000014c004723c */ /* 0x084fea0000001804 */
[C---:B----4-:R-:W-:Y:S01]  /*ae00*/  FMUL.FTZ R9, R2.reuse, R149 ;  /* 0x0000009502097220 */ /* 0x050fe20000410000 */
[----:B------:R-:W-:Y:S01]  /*ae10*/  MOV R172, R44 ;  /* 0x0000002c00ac7202 */ /* 0x000fe20000000f00 */
[C---:B------:R-:W-:Y:S01]  /*ae20*/  FMUL.FTZ R72, R2.reuse, R72 ;  /* 0x0000004802487220 */ /* 0x040fe20000410000 */
[----:B------:R-:W2:Y:S01]  /*ae30*/  MUFU.EX2 R220, R10 ;  /* 0x0000000a00dc7308 */ /* 0x000ea20000000800 */
[----:B------:R-:W-:Y:S03]  /*ae40*/  FMUL.FTZ R73, R2, R73 ;  /* 0x0000004902497220 */ /* 0x000fe60000410000 */
[C---:B---3--:R-:W-:Y:S02]  /*ae50*/  FMUL.FTZ R43, R0.reuse, R183 ;  /* 0x000000b7002b7220 */ /* 0x048fe40000410000 */
[C---:B------:R-:W-:Y:S02]  /*ae60*/  FMUL.FTZ R46, R0.reuse, R186 ;  /* 0x000000ba002e7220 */ /* 0x040fe40000410000 */
[C---:B------:R-:W-:Y:S02]  /*ae70*/  FMUL.FTZ R42, R0.reuse, R182 ;  /* 0x000000b6002a7220 */ /* 0x040fe40000410000 */
[----:B------:R3:W-:Y:S01]  /*ae80*/  MUFU.EX2 R183, R138 ;  /* 0x0000008a00b77308 */ /* 0x0007e20000000800 */
[C---:B------:R-:W-:Y:S02]  /*ae90*/  FMUL.FTZ R11, R0.reuse, R151 ;  /* 0x00000097000b7220 */ /* 0x040fe40000410000 */
[----:B------:R-:W-:Y:S01]  /*aea0*/  FMUL.FTZ R14, R0, R154 ;  /* 0x0000009a000e7220 */ /* 0x000fe20000410000 */
[----:B-1----:R-:W-:Y:S01]  /*aeb0*/  F2FP.PACK_AB R146, R48, R44 ;  /* 0x0000002c3092723e */ /* 0x002fe200000000ff */
[----:B------:R-:W-:Y:S01]  /*aec0*/  FMUL.FTZ R13, R2, R153 ;  /* 0x00000099020d7220 */ /* 0x000fe20000410000 */
[----:B------:R-:W-:Y:S01]  /*aed0*/  MOV R182, R48 ;  /* 0x0000003000b67202 */ /* 0x000fe20000000f00 */
[----:B------:R-:W-:Y:S02]  /*aee0*/  FMUL.FTZ R48, R133, R188 ;  /* 0x000000bc85307220 */ /* 0x000fe40000410000 */
[C---:B------:R-:W-:Y:S01]  /*aef0*/  FMUL.FTZ R15, R0.reuse, R155 ;  /* 0x0000009b000f7220 */ /* 0x040fe20000410000 */
[----:B------:R-:W1:Y:S01]  /*af00*/  MUFU.EX2 R218, R18 ;  /* 0x0000001200da7308 */ /* 0x000e620000000800 */
[C---:B------:R-:W-:Y:S01]  /*af10*/  FMUL.FTZ R26, R0.reuse, R166 ;  /* 0x000000a6001a7220 */ /* 0x040fe20000410000 */
[----:B------:R-:W-:Y:S01]  /*af20*/  LDSM.16.MT88.4 R152, [R227+0x2080] ;  /* 0x00208000e398783b */ /* 0x000fe20000004200 */
[----:B------:R-:W-:Y:S01]  /*af30*/  FMUL.FTZ R27, R0, R167 ;  /* 0x000000a7001b7220 */ /* 0x000fe20000410000 */
[----:B--2---:R-:W-:Y:S01]  /*af40*/  F2FP.PACK_AB R144, R220, R252 ;  /* 0x000000fcdc90723e */ /* 0x004fe200000000ff */
[C---:B------:R-:W-:Y:S01]  /*af50*/  FMUL.FTZ R10, R0.reuse, R150 ;  /* 0x00000096000a7220 */ /* 0x040fe20000410000 */
[----:B------:R-:W-:Y:S01]  /*af60*/  MOV R168, R220 ;  /* 0x000000dc00a87202 */ /* 0x000fe20000000f00 */
[----:B------:R-:W-:Y:S02]  /*af70*/  FMUL.FTZ R30, R0, R170 ;  /* 0x000000aa001e7220 */ /* 0x000fe40000410000 */
[----:B------:R-:W-:Y:S01]  /*af80*/  FMUL.FTZ R44, R2, R184 ;  /* 0x000000b8022c7220 */ /* 0x000fe20000410000 */
[----:B------:R-:W2:Y:S01]  /*af90*/  LDSM.16.MT88.4 R148, [R228+0x2080] ;  /* 0x00208000e494783b */ /* 0x000ea20000004200 */
[C---:B------:R-:W-:Y:S02]  /*afa0*/  FMUL.FTZ R47, R0.reuse, R187 ;  /* 0x000000bb002f7220 */ /* 0x040fe40000410000 */
[C---:B------:R-:W-:Y:S02]  /*afb0*/  FMUL.FTZ R31, R0.reuse, R171 ;  /* 0x000000ab001f7220 */ /* 0x040fe40000410000 */
[--C-:B---3--:R-:W-:Y:S02]  /*afc0*/  FFMA.FTZ R138, R199, c[0x0][0x2d0], -R141.reuse ;  /* 0x0000b400c78a7a23 */ /* 0x108fe4000001088d */
[C---:B------:R-:W-:Y:S01]  /*afd0*/  FMUL.FTZ R58, R0.reuse, R58 ;  /* 0x0000003a003a7220 */ /* 0x040fe20000410000 */
[----:B------:R-:W-:Y:S01]  /*afe0*/  LDSM.16.MT88.4 R164, [R227+0x2880] ;  /* 0x00288000e3a4783b */ /* 0x000fe20000004200 */
[----:B------:R3:W-:Y:S01]  /*aff0*/  MUFU.EX2 R185, R138 ;  /* 0x0000008a00b97308 */ /* 0x0007e20000000800 */
[C---:B------:R-:W-:Y:S02]  /*b000*/  FMUL.FTZ R59, R0.reuse, R59 ;  /* 0x0000003b003b7220 */ /* 0x040fe40000410000 */
[----:B------:R-:W-:Y:S01]  /*b010*/  FMUL.FTZ R62, R0, R62 ;  /* 0x0000003e003e7220 */ /* 0x000fe20000410000 */
[----:B-1----:R-:W-:Y:S01]  /*b020*/  F2FP.PACK_AB R147, R219, R218 ;  /* 0x000000dadb93723e */ /* 0x002fe200000000ff */
[----:B------:R-:W-:Y:S02]  /*b030*/  FMUL.FTZ R18, R132, R158 ;  /* 0x0000009e84127220 */ /* 0x000fe40000410000 */
[----:B------:R-:W-:Y:S01]  /*b040*/  LDSM.16.MT88.4 R156, [R226+0x2880] ;  /* 0x00288000e29c783b */ /* 0x000fe20000004200 */
[C---:B------:R-:W-:Y:S02]  /*b050*/  FMUL.FTZ R63, R0.reuse, R63 ;  /* 0x0000003f003f7220 */ /* 0x040fe40000410000 */
[C---:B------:R-:W-:Y:S01]  /*b060*/  FMUL.FTZ R74, R0.reuse, R74 ;  /* 0x0000004a004a7220 */ /* 0x040fe20000410000 */
[C---:B------:R-:W-:Y:S04]  /*b070*/  HMMA.16816.F32 R8, R144.reuse, R20, R8 ;  /* 0x000000149008723c */ /* 0x040fe80000001808 */
[----:B------:R-:W-:Y:S02]  /*b080*/  FMUL.FTZ R75, R0, R75 ;  /* 0x0000004b004b7220 */ /* 0x000fe40000410000 */
[----:B------:R-:W-:Y:S02]  /*b090*/  FMUL.FTZ R76, R2, R76 ;  /* 0x0000004c024c7220 */ /* 0x000fe40000410000 */
[-C--:B------:R-:W-:Y:S04]  /*b0a0*/  HMMA.16816.F32 R12, R144, R22.reuse, R12 ;  /* 0x00000016900c723c */ /* 0x080fe8000000180c */
[--C-:B---3--:R-:W-:Y:S02]  /*b0b0*/  FFMA.FTZ R138, R196, c[0x0][0x2d0], -R142.reuse ;  /* 0x0000b400c48a7a23 */ /* 0x108fe4000001088e */
[C---:B------:R-:W-:Y:S02]  /*b0c0*/  FMUL.FTZ R20, R133.reuse, R160 ;  /* 0x000000a085147220 */ /* 0x040fe40000410000 */
[C---:B------:R-:W-:Y:S01]  /*b0d0*/  HMMA.16816.F32 R16, R192.reuse, R22, R16 ;  /* 0x00000016c010723c */ /* 0x040fe20000001810 */
[----:B------:R1:W-:Y:S03]  /*b0e0*/  MUFU.EX2 R139, R138 ;  /* 0x0000008a008b7308 */ /* 0x0003e60000000800 */
[C---:B------:R-:W-:Y:S02]  /*b0f0*/  FMUL.FTZ R21, R133.reuse, R161 ;  /* 0x000000a185157220 */ /* 0x040fe40000410000 */
[----:B------:R-:W-:Y:S02]  /*b100*/  FMUL.FTZ R77, R2, R77 ;  /* 0x0000004d024d7220 */ /* 0x000fe40000410000 */
[C---:B------:R-:W-:Y:S04]  /*b110*/  FMUL.FTZ R22, R132.reuse, R162 ;  /* 0x000000a284167220 */ /* 0x040fe80000410000 */
[----:B------:R-:W-:Y:S02]  /*b120*/  FMUL.FTZ R23, R132, R163 ;  /* 0x000000a384177220 */ /* 0x000fe40000410000 */
[----:B------:R-:W-:Y:S01]  /*b130*/  LDSM.16.MT88.4 R160, [R228+0x2880] ;  /* 0x00288000e4a0783b */ /* 0x000fe20000004200 */
[C---:B------:R-:W-:Y:S02]  /*b140*/  FMUL.FTZ R78, R0.reuse, R78 ;  /* 0x0000004e004e7220 */ /* 0x040fe40000410000 */
[----:B------:R-:W-:Y:S02]  /*b150*/  FMUL.FTZ R79, R0, R79 ;  /* 0x0000004f004f7220 */ /* 0x000fe40000410000 */
[-C--:B------:R-:W-:Y:S03]  /*b160*/  HMMA.16816.F32 R20, R192, R36.reuse, R20 ;  /* 0x00000024c014723c */ /* 0x080fe60000001814 */
[C---:B------:R-:W-:Y:S02]  /*b170*/  FMUL.FTZ R80, R133.reuse, R80 ;  /* 0x0000005085507220 */ /* 0x040fe40000410000 */
[C---:B------:R-:W-:Y:S02]  /*b180*/  FMUL.FTZ R81, R133.reuse, R81 ;  /* 0x0000005185517220 */ /* 0x040fe40000410000 */
[--C-:B-1----:R-:W-:Y:S01]  /*b190*/  FFMA.FTZ R138, R200, c[0x0][0x2d0], -R142.reuse ;  /* 0x0000b400c88a7a23 */ /* 0x102fe2000001088e */
[C---:B------:R-:W-:Y:S03]  /*b1a0*/  HMMA.16816.F32 R24, R144.reuse, R36, R24 ;  /* 0x000000249018723c */ /* 0x040fe60000001818 */
[----:B------:R1:W-:Y:S01]  /*b1b0*/  MUFU.EX2 R186, R138 ;  /* 0x0000008a00ba7308 */ /* 0x0003e20000000800 */
[C---:B------:R-:W-:Y:S02]  /*b1c0*/  FMUL.FTZ R82, R132.reuse, R82 ;  /* 0x0000005284527220 */ /* 0x040fe40000410000 */
[C---:B------:R-:W-:Y:S02]  /*b1d0*/  FMUL.FTZ R83, R132.reuse, R83 ;  /* 0x0000005384537220 */ /* 0x040fe40000410000 */
[-C--:B------:R-:W-:Y:S04]  /*b1e0*/  HMMA.16816.F32 R28, R144, R38.reuse, R28 ;  /* 0x00000026901c723c */ /* 0x080fe8000000181c */
[C---:B------:R-:W-:Y:S01]  /*b1f0*/  FMUL.FTZ R36, R133.reuse, R176 ;  /* 0x000000b085247220 */ /* 0x040fe20000410000 */
[----:B------:R-:W-:Y:S01]  /*b200*/  MOV R176, R49 ;  /* 0x0000003100b07202 */ /* 0x000fe20000000f00 */
[C---:B------:R-:W-:Y:S02]  /*b210*/  FMUL.FTZ R49, R133.reuse, R189 ;  /* 0x000000bd85317220 */ /* 0x040fe40000410000 */
[C---:B------:R-:W-:Y:S04]  /*b220*/  HMMA.16816.F32 R32, R192.reuse, R38, R32 ;  /* 0x00000026c020723c */ /* 0x040fe80000001820 */
[----:B------:R-:W-:Y:S01]  /*b230*/  FMUL.FTZ R37, R133, R177 ;  /* 0x000000b185257220 */ /* 0x000fe20000410000 */
[----:B------:R-:W-:Y:S01]  /*b240*/  MOV R177, R50 ;  /* 0x0000003200b17202 */ /* 0x000fe20000000f00 */
[C---:B------:R-:W-:Y:S02]  /*b250*/  FMUL.FTZ R50, R132.reuse, R190 ;  /* 0x000000be84327220 */ /* 0x040fe40000410000 */
[C---:B------:R-:W-:Y:S01]  /*b260*/  FMUL.FTZ R39, R132.reuse, R179 ;  /* 0x000000b384277220 */ /* 0x040fe20000410000 */
[----:B------:R-:W-:Y:S03]  /*b270*/  MOV R179, R252 ;  /* 0x000000fc00b37202 */ /* 0x000fe60000000f00 */
[--C-:B-1----:R-:W-:Y:S02]  /*b280*/  FFMA.FTZ R138, R203, c[0x0][0x2d0], -R141.reuse ;  /* 0x0000b400cb8a7a23 */ /* 0x102fe4000001088d */
[C---:B------:R-:W-:Y:S01]  /*b290*/  FMUL.FTZ R38, R132.reuse, R178 ;  /* 0x000000b284267220 */ /* 0x040fe20000410000 */
[----:B------:R-:W-:Y:S01]  /*b2a0*/  MOV R178, R51 ;  /* 0x0000003300b27202 */ /* 0x000fe20000000f00 */
[----:B------:R1:W-:Y:S01]  /*b2b0*/  MUFU.EX2 R188, R138 ;  /* 0x0000008a00bc7308 */ /* 0x0003e20000000800 */
[C---:B------:R-:W-:Y:S02]  /*b2c0*/  FMUL.FTZ R51, R132.reuse, R191 ;  /* 0x000000bf84337220 */ /* 0x040fe40000410000 */
[C---:B------:R-:W-:Y:S02]  /*b2d0*/  FMUL.FTZ R84, R133.reuse, R84 ;  /* 0x0000005485547220 */ /* 0x040fe40000410000 */
        /* <DEDUP_REMOVED lines=8> */
[----:B-1----:R-:W-:Y:S02]  /*b360*/  FFMA.FTZ R138, R206, c[0x0][0x2d0], -R141 ;  /* 0x0000b400ce8a7a23 */ /* 0x002fe4000001088d */
[C---:B------:R-:W-:Y:S02]  /*b370*/  FMUL.FTZ R90, R0.reuse, R90 ;  /* 0x0000005a005a7220 */ /* 0x040fe40000410000 */
[C---:B------:R-:W-:Y:S01]  /*b380*/  HMMA.16816.F32 R48, R192.reuse, R150, R48 ;  /* 0x00000096c030723c */ /* 0x040fe20000001830 */
[----:B------:R1:W-:Y:S01]  /*b390*/  MUFU.EX2 R180, R138 ;  /* 0x0000008a00b47308 */ /* 0x0003e20000000800 */
[----:B------:R-:W2:Y:S02]  /*b3a0*/  LDSM.16.MT88.4 R148, [R225+0x3880] ;  /* 0x00388000e194783b */ /* 0x000ea40000004200 */
[----:B------:R-:W-:Y:S02]  /*b3b0*/  FMUL.FTZ R91, R0, R91 ;  /* 0x0000005b005b7220 */ /* 0x000fe40000410000 */
[C---:B------:R-:W-:Y:S02]  /*b3c0*/  FMUL.FTZ R92, R2.reuse, R92 ;  /* 0x0000005c025c7220 */ /* 0x040fe40000410000 */
[-C--:B------:R-:W-:Y:S04]  /*b3d0*/  HMMA.16816.F32 R52, R192, R152.reuse, R52 ;  /* 0x00000098c034723c */ /* 0x080fe80000001834 */
[----:B------:R-:W-:Y:S02]  /*b3e0*/  FMUL.FTZ R93, R2, R93 ;  /* 0x0000005d025d7220 */ /* 0x000fe40000410000 */
[C---:B------:R-:W-:Y:S02]  /*b3f0*/  FMUL.FTZ R94, R0.reuse, R94 ;  /* 0x0000005e005e7220 */ /* 0x040fe40000410000 */
[C---:B------:R-:W-:Y:S04]  /*b400*/  HMMA.16816.F32 R56, R144.reuse, R152, R56 ;  /* 0x000000989038723c */ /* 0x040fe80000001838 */
[----:B------:R-:W-:Y:S02]  /*b410*/  FMUL.FTZ R95, R0, R95 ;  /* 0x0000005f005f7220 */ /* 0x000fe40000410000 */
[----:B------:R-:W-:Y:S02]  /*b420*/  FMUL.FTZ R96, R133, R96 ;  /* 0x0000006085607220 */ /* 0x000fe40000410000 */
[-C--:B------:R-:W-:Y:S04]  /*b430*/  HMMA.16816.F32 R60, R144, R154.reuse, R60 ;  /* 0x0000009a903c723c */ /* 0x080fe8000000183c */
[--C-:B-1----:R-:W-:Y:S02]  /*b440*/  FFMA.FTZ R138, R205, c[0x0][0x2d0], -R142.reuse ;  /* 0x0000b400cd8a7a23 */ /* 0x102fe4000001088e */
[C---:B------:R-:W-:Y:S02]  /*b450*/  FMUL.FTZ R97, R133.reuse, R97 ;  /* 0x0000006185617220 */ /* 0x040fe40000410000 */
[C---:B------:R-:W-:Y:S01]  /*b460*/  HMMA.16816.F32 R64, R192.reuse, R154, R64 ;  /* 0x0000009ac040723c */ /* 0x040fe20000001840 */
[----:B------:R1:W-:Y:S01]  /*b470*/  MUFU.EX2 R189, R138 ;  /* 0x0000008a00bd7308 */ /* 0x0003e20000000800 */
[----:B------:R-:W3:Y:S02]  /*b480*/  LDSM.16.MT88.4 R152, [R226+0x3880] ;  /* 0x00388000e298783b */ /* 0x000ee40000004200 */
[C---:B------:R-:W-:Y:S02]  /*b490*/  FMUL.FTZ R98, R132.reuse, R98 ;  /* 0x0000006284627220 */ /* 0x040fe40000410000 */
[C---:B------:R-:W-:Y:S02]  /*b4a0*/  FMUL.FTZ R99, R132.reuse, R99 ;  /* 0x0000006384637220 */ /* 0x040fe40000410000 */
[C---:B------:R-:W-:Y:S01]  /*b4b0*/  FMUL.FTZ R100, R133.reuse, R100 ;  /* 0x0000006485647220 */ /* 0x040fe20000410000 */
[-C--:B--2---:R-:W-:Y:S03]  /*b4c0*/  HMMA.16816.F32 R68, R192, R148.reuse, R68 ;  /* 0x00000094c044723c */ /* 0x084fe60000001844 */
[----:B------:R-:W-:Y:S02]  /*b4d0*/  FMUL.FTZ R101, R133, R101 ;  /* 0x0000006585657220 */ /* 0x000fe40000410000 */
        /* <DEDUP_REMOVED lines=13> */
[-C--:B---3--:R-:W-:Y:S04]  /*b5b0*/  HMMA.16816.F32 R84, R192, R152.reuse, R84 ;  /* 0x00000098c054723c */ /* 0x088fe80000001854 */
[----:B------:R-:W-:Y:S02]  /*b5c0*/  FMUL.FTZ R109, R2, R109 ;  /* 0x0000006d026d7220 */ /* 0x000fe40000410000 */
[C---:B------:R-:W-:Y:S02]  /*b5d0*/  FMUL.FTZ R110, R0.reuse, R110 ;  /* 0x0000006e006e7220 */ /* 0x040fe40000410000 */
[C---:B------:R-:W-:Y:S04]  /*b5e0*/  HMMA.16816.F32 R88, R144.reuse, R152, R88 ;  /* 0x000000989058723c */ /* 0x040fe80000001858 */
[----:B------:R-:W-:Y:S02]  /*b5f0*/  FMUL.FTZ R111, R0, R111 ;  /* 0x0000006f006f7220 */ /* 0x000fe40000410000 */
[C---:B------:R-:W-:Y:S02]  /*b600*/  FMUL.FTZ R112, R133.reuse, R112 ;  /* 0x0000007085707220 */ /* 0x040fe40000410000 */
[-C--:B------:R-:W-:Y:S04]  /*b610*/  HMMA.16816.F32 R92, R144, R154.reuse, R92 ;  /* 0x0000009a905c723c */ /* 0x080fe8000000185c */
[--C-:B-1----:R-:W-:Y:S02]  /*b620*/  FFMA.FTZ R138, R204, c[0x0][0x2d0], -R143.reuse ;  /* 0x0000b400cc8a7a23 */ /* 0x102fe4000001088f */
[----:B------:R-:W-:Y:S02]  /*b630*/  FMUL.FTZ R113, R133, R113 ;  /* 0x0000007185717220 */ /* 0x000fe40000410000 */
[C---:B------:R-:W-:Y:S01]  /*b640*/  HMMA.16816.F32 R96, R192.reuse, R154, R96 ;  /* 0x0000009ac060723c */ /* 0x040fe20000001860 */
[----:B------:R1:W-:Y:S01]  /*b650*/  MUFU.EX2 R184, R138 ;  /* 0x0000008a00b87308 */ /* 0x0003e20000000800 */
[----:B------:R-:W3:Y:S02]  /*b660*/  LDSM.16.MT88.4 R152, [R227+0x3880] ;  /* 0x00388000e398783b */ /* 0x000ee40000004200 */
[C---:B------:R-:W-:Y:S02]  /*b670*/  FMUL.FTZ R114, R132.reuse, R114 ;  /* 0x0000007284727220 */ /* 0x040fe40000410000 */
[----:B------:R-:W-:Y:S02]  /*b680*/  FMUL.FTZ R115, R132, R115 ;  /* 0x0000007384737220 */ /* 0x000fe40000410000 */
        /* <DEDUP_REMOVED lines=9> */
[--C-:B-1----:R-:W-:Y:S02]  /*b720*/  FFMA.FTZ R138, R209, c[0x0][0x2d0], -R143.reuse ;  /* 0x0000b400d18a7a23 */ /* 0x102fe4000001088f */
[----:B------:R-:W-:Y:S02]  /*b730*/  FMUL.FTZ R126, R0, R126 ;  /* 0x0000007e007e7220 */ /* 0x000fe40000410000 */
[C---:B------:R-:W-:Y:S01]  /*b740*/  HMMA.16816.F32 R112, R192.reuse, R150, R112 ;  /* 0x00000096c070723c */ /* 0x040fe20000001870 */
[----:B------:R1:W2:Y:S01]  /*b750*/  MUFU.EX2 R187, R138 ;  /* 0x0000008a00bb7308 */ /* 0x0002a20000000800 */
[----:B------:R-:W4:Y:S02]  /*b760*/  LDSM.16.MT88.4 R148, [R225+0x2880] ;  /* 0x00288000e194783b */ /* 0x000f240000004200 */
[C---:B------:R-:W-:Y:S02]  /*b770*/  FMUL.FTZ R116, R133.reuse, R116 ;  /* 0x0000007485747220 */ /* 0x040fe40000410000 */
[C---:B------:R-:W-:Y:S02]  /*b780*/  FMUL.FTZ R117, R133.reuse, R117 ;  /* 0x0000007585757220 */ /* 0x040fe40000410000 */
[C---:B------:R-:W-:Y:S04]  /*b790*/  FMUL.FTZ R118, R132.reuse, R118 ;  /* 0x0000007684767220 */ /* 0x040fe80000410000 */
[----:B------:R-:W-:Y:S02]  /*b7a0*/  FMUL.FTZ R119, R132, R119 ;  /* 0x0000007784777220 */ /* 0x000fe40000410000 */
[----:B------:R-:W-:Y:S02]  /*b7b0*/  FMUL.FTZ R127, R0, R127 ;  /* 0x0000007f007f7220 */ /* 0x000fe40000410000 */
[C---:B------:R-:W-:Y:S02]  /*b7c0*/  FMUL.FTZ R128, R133.reuse, R128 ;  /* 0x0000008085807220 */ /* 0x040fe40000410000 */
[----:B------:R-:W-:Y:S01]  /*b7d0*/  FMUL.FTZ R129, R133, R129 ;  /* 0x0000008185817220 */ /* 0x000fe20000410000 */
[-C--:B---3--:R-:W-:Y:S03]  /*b7e0*/  HMMA.16816.F32 R116, R192, R152.reuse, R116 ;  /* 0x00000098c074723c */ /* 0x088fe60000001874 */
[C---:B------:R-:W-:Y:S02]  /*b7f0*/  FMUL.FTZ R130, R132.reuse, R130 ;  /* 0x0000008284827220 */ /* 0x040fe40000410000 */
[----:B------:R-:W-:Y:S02]  /*b800*/  FMUL.FTZ R131, R132, R131 ;  /* 0x0000008384837220 */ /* 0x000fe40000410000 */
[--C-:B-1----:R-:W-:Y:S01]  /*b810*/  FFMA.FTZ R138, R210, c[0x0][0x2d0], -R143.reuse ;  /* 0x0000b400d28a7a23 */ /* 0x102fe2000001088f */
[C---:B------:R-:W-:Y:S03]  /*b820*/  HMMA.16816.F32 R120, R144.reuse, R152, R120 ;  /* 0x000000989078723c */ /* 0x040fe60000001878 */
[----:B------:R1:W-:Y:S04]  /*b830*/  MUFU.EX2 R171, R138 ;  /* 0x0000008a00ab7308 */ /* 0x0003e80000000800 */
[----:B--2---:R-:W-:Y:S01]  /*b840*/  F2FP.PACK_AB R152, R187, R184 ;  /* 0x000000b8bb98723e */ /* 0x004fe200000000ff */
[-C--:B------:R-:W-:Y:S07]  /*b850*/  HMMA.16816.F32 R124, R144, R154.reuse, R124 ;  /* 0x0000009a907c723c */ /* 0x080fee000000187c */
[----:B------:R-:W-:Y:S01]  /*b860*/  F2FP.PACK_AB R146, R180, R188 ;  /* 0x000000bcb492723e */ /* 0x000fe200000000ff */
[----:B------:R-:W-:Y:S04]  /*b870*/  HMMA.16816.F32 R128, R192, R154, R128 ;  /* 0x0000009ac080723c */ /* 0x000fe80000001880 */
[----:B------:R-:W-:Y:S02]  /*b880*/  F2FP.PACK_AB R147, R170, R189 ;  /* 0x000000bdaa93723e */ /* 0x000fe400000000ff */
[----:B------:R-:W-:Y:S02]  /*b890*/  F2FP.PACK_AB R144, R185, R183 ;  /* 0x000000b7b990723e */ /* 0x000fe400000000ff */
[----:B------:R-:W-:Y:S01]  /*b8a0*/  F2FP.PACK_AB R145, R186, R139 ;  /* 0x0000008bba91723e */ /* 0x000fe200000000ff */
[----:B-1----:R-:W-:Y:S06]  /*b8b0*/  FFMA.FTZ R138, R211, c[0x0][0x2d0], -R143 ;  /* 0x0000b400d38a7a23 */ /* 0x002fec000001088f */
[-C--:B----4-:R-:W-:Y:S01]  /*b8c0*/  HMMA.16816.F32 R4, R144, R148.reuse, R4 ;  /* 0x000000949004723c */ /* 0x090fe20000001804 */
[----:B------:R1:W2:Y:S04]  /*b8d0*/  MUFU.EX2 R252, R138 ;  /* 0x0000008a00fc7308 */ /* 0x0002a80000000800 */
[--C-:B-1----:R-:W-:Y:S01]  /*b8e0*/  FFMA.FTZ R138, R197, c[0x0][0x2d0], -R134.reuse ;  /* 0x0000b400c58a7a23 */ /* 0x102fe20000010886 */
[-C--:B--2---:R-:W-:Y:S01]  /*b8f0*/  F2FP.PACK_AB R154, R252, R171.reuse ;  /* 0x000000abfc9a723e */ /* 0x084fe200000000ff */
[----:B------:R-:W-:Y:S04]  /*b900*/  LDSM.16.MT88.4 R196, [R227+0x3080] ;  /* 0x00308000e3c4783b */ /* 0x000fe80000004200 */
[----:B------:R1:W-:Y:S02]  /*b910*/  MUFU.EX2 R204, R138 ;  /* 0x0000008a00cc7308 */ /* 0x0003e40000000800 */
[--C-:B-1----:R-:W-:Y:S08]  /*b920*/  FFMA.FTZ R138, R201, c[0x0][0x2d0], -R134.reuse ;  /* 0x0000b400c98a7a23 */ /* 0x102ff00000010886 */
        /* <DEDUP_REMOVED lines=30> */
[----:B------:R1:W5:Y:S07]  /*bb10*/  MUFU.EX2 R220, R138 ;  /* 0x0000008a00dc7308 */ /* 0x00036e0000000800 */
        /* <DEDUP_REMOVED lines=89> */
[----:B------:R-:W5:Y:S01]  /*c0b0*/  LDL.LU R28, [R1+0x10] ;  /* 0x00001000011c7983 */ /* 0x000f620000300800 */
[----:B------:R-:W-:Y:S02]  /*c0c0*/  MOV R24, R181 ;  /* 0x000000b500187202 */ /* 0x000fe40000000f00 */
[C---:B------:R-:W-:Y:S01]  /*c0d0*/  HMMA.16816.F32 R172, R140.reuse, R174, R32 ;  /* 0x000000ae8cac723c */ /* 0x040fe20000001820 */
[----:B------:R-:W5:Y:S03]  /*c0e0*/  LDL.LU R34, [R1+0xc] ;  /* 0x00000c0001227983 */ /* 0x000f660000300800 */
[----:B------:R-:W-:Y:S02]  /*c0f0*/  MOV R30, R179 ;  /* 0x000000b3001e7202 */ /* 0x000fe40000000f00 */
        /* <DEDUP_REMOVED lines=27> */
[----:B------:R-:W-:Y:S02]  /*c2b0*/  FFMA.FTZ R132, R132, R29, R35 ;  /* 0x0000001d84847223 */ /* 0x000fe40000010023 */
[----:B------:R-:W-:Y:S02]  /*c2c0*/  FFMA.FTZ R4, R2, R28, R30 ;  /* 0x0000001c02047223 */ /* 0x000fe4000001001e */
[----:B------:R-:W-:Y:S04]  /*c2d0*/  FADD.FTZ R132, R24, R132 ;  /* 0x0000008418847221 */ /* 0x000fe80000010000 */
[----:B------:R-:W-:Y:S02]  /*c2e0*/  FFMA.FTZ R133, R133, R34, R33 ;  /* 0x0000002285857223 */ /* 0x000fe40000010021 */
[----:B------:R-:W-:Y:S02]  /*c2f0*/  FADD.FTZ R4, R25, R4 ;  /* 0x0000000419047221 */ /* 0x000fe40000010000 */
        /* <DEDUP_REMOVED lines=39> */
[----:B------:R-:W-:Y:S01]  /*c570*/  FADD.FTZ R4, R210, R6 ;  /* 0x00000006d2047221 */ /* 0x000fe20000010000 */
[----:B------:R1:W-:Y:S01]  /*c580*/  STL [R1+0xc], R5 ;  /* 0x00000c0501007387 */ /* 0x0003e20000100800 */
[----:B------:R-:W-:Y:S02]  /*c590*/  FADD.FTZ R2, R206, R2 ;  /* 0x00000002ce027221 */ /* 0x000fe40000010000 */
[----:B------:R-:W-:Y:S02]  /*c5a0*/  FADD.FTZ R4, R209, R4 ;  /* 0x00000004d1047221 */ /* 0x000fe40000010000 */
[----:B------:R-:W-:Y:S02]  /*c5b0*/  FADD.FTZ R2, R205, R2 ;  /* 0x00000002cd027221 */ /* 0x000fe40000010000 */
[----:B------:R-:W-:Y:S01]  /*c5c0*/  FADD.FTZ R0, R138, R0 ;  /* 0x000000008a007221 */ /* 0x000fe20000010000 */
[----:B------:R1:W-:Y:S01]  /*c5d0*/  STL [R1+0x8], R4 ;  /* 0x0000080401007387 */ /* 0x0003e20000100800 */
[----:B------:R-:W-:Y:S02]  /*c5e0*/  MOV R138, R135 ;  /* 0x00000087008a7202 */ /* 0x000fe40000000f00 */
[----:B------:R-:W-:Y:S01]  /*c5f0*/  FADD.FTZ R0, R134, R0 ;  /* 0x0000000086007221 */ /* 0x000fe20000010000 */
[----:B------:R1:W-:Y:S01]  /*c600*/  STL [R1+0x10], R2 ;  /* 0x0000100201007387 */ /* 0x0003e20000100800 */
[----:B------:R-:W-:Y:S03]  /*c610*/  MOV R134, R136 ;  /* 0x0000008800867202 */ /* 0x000fe60000000f00 */
[----:B------:R1:W-:Y:S01]  /*c620*/  STL [R1+0x14], R0 ;  /* 0x0000140001007387 */ /* 0x0003e20000100800 */
[----:B------:R-:W-:-:S05]  /*c630*/  @P0 BRA `(.L_x_1043) ;  /* 0xffffb0a000000947 */ /* 0x000fca000383ffff */
.L_x_1026:
[----:B------:R-:W2:Y:S01]  /*c640*/  S2UR UR6, SR_CTAID.X ;  /* 0x00000000000679c3 */ /* 0x000ea20000002500 */
[----:B------:R-:W-:-:S02]  /*c650*/  UISETP.NE.AND UP1, UPT, UR17, URZ, UPT ;  /* 0x0000003f1100728c */ /* 0x000fc4000bf25270 */
[----:B------:R-:W-:Y:S02]  /*c660*/  ULDC.64 UR4, c[0x0][0x2c8] ;  /* 0x0000b20000047ab9 */ /* 0x000fe40000000a00 */
[----:B------:R-:W-:-:S06]  /*c670*/  UISETP.NE.AND UP0, UPT, UR16, URZ, UPT ;  /* 0x0000003f1000728c */ /* 0x000fcc000bf05270 */
[----:B------:R-:W-:Y:S01]  /*c680*/  PLOP3.LUT P0, PT, PT, PT, UP0, 0x40, 0x0 ;  /* 0x000000000000781c */ /* 0x000fe20003f0e808 */
[----:B--2---:R-:W-:-:S04]  /*c690*/  ULEA UR6, UR6, 0x7f, 0x7 ;  /* 0x0000007f06067891 */ /* 0x004fc8000f8e383f */
[----:B------:R-:W-:Y:S02]  /*c6a0*/  UIMAD.WIDE.U32 UR22, UR6, UR4, URZ ;  /* 0x00000004061672a5 */ /* 0x000fe4000f8e003f */
[----:B------:R-:W-:-:S05]  /*c6b0*/  UIADD3 UR4, UR9, 0x1, -UR15 ;  /* 0x0000000109047890 */ /* 0x000fca000fffe80f */
[----:B------:R-:W-:Y:S02]  /*c6c0*/  @UP1 UMOV UR7, UR23 ;  /* 0x0000001700071c82 */ /* 0x000fe40008000000 */
[----:B------:R-:W-:-:S04]  /*c6d0*/  @UP1 USHF.R.U32.HI UR6, URZ, UR5, UR7 ;  /* 0x000000053f061299 */ /* 0x000fc80008011607 */
[----:B------:R-:W-:-:S03]  /*c6e0*/  UIADD3 UR7, UR4, UR6, URZ ;  /* 0x0000000604077290 */ /* 0x000fc6000fffe03f */
        /* <DEDUP_REMOVED lines=14> */
.L_x_1045:
[----:B------:R-:W-:Y:S02]  /*c7d0*/  ULDC UR4, c[0x0][0x32c] ;  /* 0x0000cb0000047ab9 */ /* 0x000fe40000000800 */
[----:B------:R-:W-:-:S03]  /*c7e0*/  UISETP.NE.AND UP0, UPT, UR4, 0x1, UPT ;  /* 0x000000010400788c */ /* 0x000fc6000bf05270 */
[----:B------:R-:W-:Y:S02]  /*c7f0*/  ULDC.64 UR4, c[0x0][0x330] ;  /* 0x0000cc0000047ab9 */ /* 0x000fe40000000a00 */
[----:B------:R-:W-:-:S06]  /*c800*/  UIMAD.WIDE.U32 UR22, UR7, UR4, URZ ;  /* 0x00000004071672a5 */ /* 0x000fcc000f8e003f */
[----:B------:R-:W-:Y:S02]  /*c810*/  @UP0 USHF.R.U32.HI UR7, URZ, UR5, UR23 ;  /* 0x000000053f070299 */ /* 0x000fe40008011617 */
.L_x_1046:
[----:B------:R-:W-:Y:S02]  /*c820*/  ULDC UR4, c[0x0][0x32c] ;  /* 0x0000cb0000047ab9 */ /* 0x000fe40000000800 */
[----:B------:R-:W-:-:S04]  /*c830*/  UIMAD UR4, UR7, UR4, URZ ;  /* 0x00000004070472a4 */ /* 0x000fc8000f8e023f */
[----:B------:R-:W-:-:S04]  /*c840*/  UISETP.LT.AND UP0, UPT, UR6, UR4, UPT ;  /* 0x000000040600728c */ /* 0x000fc8000bf01270 */
[----:B------:R-:W-:-:S04]  /*c850*/  USEL UR6, UR6, UR4, !UP0 ;  /* 0x0000000406067287 */ /* 0x000fc8000c000000 */
.L_x_1044:
[----:B------:R-:W-:-:S04]  /*c860*/  UIADD3 UR6, UR6, 0x2f, URZ ;  /* 0x0000002f06067890 */ /* 0x000fc8000fffe03f */
        /* <DEDUP_REMOVED lines=8> */
[----:B------:R-:W-:Y:S01]  /*c8f0*/  IMAD.MOV.U32 R132, RZ, RZ, R136 ;  /* 0x000000ffff847224 */ /* 0x000fe200078e0088 */
[----:B------:R-:W-:Y:S01]  /*c900*/  MOV R139, R3 ;  /* 0x00000003008b7202 */ /* 0x000fe20000000f00 */
[----:B-1----:R-:W-:Y:S01]  /*c910*/  IMAD.MOV.U32 R2, RZ, RZ, R137 ;  /* 0x000000ffff027224 */ /* 0x002fe200078e0089 */
[----:B------:R-:W-:Y:S01]  /*c920*/  MOV R138, R135 ;  /* 0x00000087008a7202 */ /* 0x000fe20000000f00 */
[----:B------:R-:W-:Y:S02]  /*c930*/  UMOV UR23, UR13 ;  /* 0x0000000d00177c82 */ /* 0x000fe40008000000 */
[----:B------:R-:W-:Y:S02]  /*c940*/  ULDC.64 UR6, c[0x0][0x208] ;  /* 0x0000820000067ab9 */ /* 0x000fe40000000a00 */
[----:B------:R-:W-:Y:S02]  /*c950*/  ULDC.64 UR4, c[0x0][0x1e0] ;  /* 0x0000780000047ab9 */ /* 0x000fe40000000a00 */
.L_x_1048:
[----:B--2---:R-:W2:Y:S01]  /*c960*/  LDL.64 R14, [R1+0x20] ;  /* 0x00002000010e7983 */ /* 0x004ea20000100a00 */
[----:B------:R-:W-:Y:S04]  /*c970*/  DEPBAR.LE SB0, 0x0 ;  /* 0x000080000000791a */ /* 0x000fe80000000000 */
[----:B------:R-:W-:Y:S01]  /*c980*/  UISETP.GT.AND UP0, UPT, UR8, UR23, UPT ;  /* 0x000000170800728c */ /* 0x000fe2000bf04270 */
[----:B------:R-:W4:Y:S06]  /*c990*/  LDL.64 R12, [R1+0x40] ;  /* 0x00004000010c7983 */ /* 0x000f2c0000100a00 */
[----:B------:R-:W-:Y:S01]  /*c9a0*/  BAR.SYNC.DEFER_BLOCKING 0x0 ;  /* 0x0000000000007b1d */ /* 0x000fe20000010000 */
[----:B------:R-:W-:Y:S03]  /*c9b0*/  PLOP3.LUT P0, PT, PT, PT, UP0, 0x80, 0x0 ;  /* 0x000000000000781c */ /* 0x000fe60003f0f008 */
[----:B------:R-:W-:Y:S02]  /*c9c0*/  @!UP0 USHF.R.S32.HI UR13, URZ, 0x1f, UR23 ;  /* 0x0000001f3f0d8899 */ /* 0x000fe40008011417 */
[----:B------:R-:W-:Y:S02]  /*c9d0*/  @!UP0 UIMAD.WIDE.U32 UR24, UR23, UR6, URZ ;  /* 0x00000006171882a5 */ /* 0x000fe4000f8e003f */
[----:B------:R-:W-:Y:S04]  /*c9e0*/  @!UP0 UIMAD UR13, UR13, UR6, URZ ;  /* 0x000000060d0d82a4 */ /* 0x000fe8000f8e023f */
[----:B------:R-:W-:Y:S01]  /*c9f0*/  @!UP0 UIMAD UR13, UR23, UR7, UR13 ;  /* 0x00000007170d82a4 */ /* 0x000fe2000f8e020d */
[----:B---3--:R-:W-:Y:S03]  /*ca00*/  MOV R0, UR24 ;  /* 0x0000001800007c02 */ /* 0x008fe60008000f00 */
[----:B------:R-:W-:Y:S04]  /*ca10*/  @!UP0 UIADD3 UR13, UR25, UR13, URZ ;  /* 0x0000000d190d8290 */ /* 0x000fe8000fffe03f */
[----:B------:R-:W-:Y:S02]  /*ca20*/  @!UP0 UIMAD UR13, UR13, 0x30, URZ ;  /* 0x000000300d0d88a4 */ /* 0x000fe4000f8e023f */
[----:B------:R-:W-:Y:S01]  /*ca30*/  UISETP.GT.AND UP0, UPT, UR23, UR8, UPT ;  /* 0x000000081700728c */ /* 0x000fe2000bf04270 */
[----:B-----5:R-:W-:Y:S08]  /*ca40*/  LDSM.16.M88.4 R48, [R231+0x8080] ;  /* 0x00808000e730783b */ /* 0x020ff00000000200 */
[----:B------:R-:W1:Y:S02]  /*ca50*/  LDSM.16.M88.4 R16, [R224+0x5080] ;  /* 0x00508000e010783b */ /* 0x000e640000000200 */
[----:B------:R-:W-:Y:S06]  /*ca60*/  @UP0 USHF.L.U64.HI UR25, UR4, 0x5, UR5 ;  /* 0x0000000504190899 */ /* 0x000fec0008010205 */
[----:B------:R-:W3:Y:S08]  /*ca70*/  LDSM.16.M88.4 R44, [R231+0xa080] ;  /* 0x00a08000e72c783b */ /* 0x000ef00000000200 */
[----:B------:R-:W2:Y:S08]  /*ca80*/  LDSM.16.M88.4 R32, [R224+0x5880] ;  /* 0x00588000e020783b */ /* 0x000eb00000000200 */
[----:B------:R-:W2:Y:S08]  /*ca90*/  LDSM.16.M88.4 R140, [R224+0x6080] ;  /* 0x00608000e08c783b */ /* 0x000eb00000000200 */
[----:B------:R-:W-:Y:S01]  /*caa0*/  LDSM.16.M88.4 R192, [R233+0x8080] ;  /* 0x00808000e9c0783b */ /* 0x000fe20000000200 */
[-C--:B-1----:R-:W-:Y:S07]  /*cab0*/  HMMA.16816.F32 R4, R48, R16.reuse, RZ ;  /* 0x000000103004723c */ /* 0x082fee00000018ff */
[----:B------:R-:W1:Y:S01]  /*cac0*/  LDSM.16.M88.4 R196, [R235] ;  /* 0x00000000ebc4783b */ /* 0x000e620000000200 */
[C---:B---3--:R-:W-:Y:S07]  /*cad0*/  HMMA.16816.F32 R8, R44.reuse, R16, RZ ;  /* 0x000000102c08723c */ /* 0x048fee00000018ff */
[----:B------:R-:W3:Y:S08]  /*cae0*/  LDSM.16.M88.4 R200, [R233+0xa080] ;  /* 0x00a08000e9c8783b */ /* 0x000ef00000000200 */
[----:B------:R-:W1:Y:S08]  /*caf0*/  LDSM.16.M88.4 R204, [R241] ;  /* 0x00000000f1cc783b */ /* 0x000e700000000200 */
[----:B------:R-:W1:Y:S01]  /*cb00*/  LDSM.16.M88.4 R208, [R240] ;  /* 0x00000000f0d0783b */ /* 0x000e620000000200 */
[----:B--2---:R-:W-:Y:S02]  /*cb10*/  @!P0 MOV R21, R15 ;  /* 0x0000000f00158202 */ /* 0x004fe40000000f00 */
[----:B----4-:R-:W-:Y:S02]  /*cb20*/  @!P0 MOV R20, R12 ;  /* 0x0000000c00148202 */ /* 0x010fe40000000f00 */
[-C--:B------:R-:W-:Y:S03]  /*cb30*/  HMMA.16816.F32 R12, R44, R18.reuse, RZ ;  /* 0x000000122c0c723c */ /* 0x080fe600000018ff */
[----:B------:R-:W-:Y:S05]  /*cb40*/  @!P0 IMAD.WIDE.U32 R20, R0, 0x30, R20 ;  /* 0x0000003000148825 */ /* 0x000fea00078e0014 */
[C---:B------:R-:W-:Y:S04]  /*cb50*/  HMMA.16816.F32 R16, R48.reuse, R18, RZ ;  /* 0x000000123010723c */ /* 0x040fe800000018ff */
[----:B------:R-:W-:Y:S01]  /*cb60*/  @!P0 IADD3 R3, R21, UR13, RZ ;  /* 0x0000000d15038c10 */ /* 0x000fe2000fffe0ff */
[----:B------:R-:W-:Y:S01]  /*cb70*/  UIADD3 UR13, UR23, -0x1, URZ ;  /* 0xffffffff170d7890 */ /* 0x000fe2000fffe03f */
[C---:B------:R-:W-:Y:S02]  /*cb80*/  @!P0 SHF.L.U32 R0, R20.reuse, 0x1, RZ ;  /* 0x0000000114008819 */ /* 0x040fe400000006ff */
[----:B------:R-:W-:Y:S01]  /*cb90*/  @!P0 SHF.L.U64.HI R3, R20, 0x1, R3 ;  /* 0x0000000114038819 */ /* 0x000fe20000010203 */
[----:B------:R-:W-:Y:S01]  /*cba0*/  @UP0 UIMAD.WIDE.U32 UR26, UR13, UR4, URZ ;  /* 0x000000040d1a02a5 */ /* 0x000fe2000f8e003f */
[-C--:B------:R-:W-:Y:S01]  /*cbb0*/  HMMA.16816.F32 R20, R48, R32.reuse, RZ ;  /* 0x000000203014723c */ /* 0x080fe200000018ff */
[----:B------:R-:W-:Y:S01]  /*cbc0*/  @UP0 USHF.R.S32.HI UR24, URZ, 0x1f, UR13 ;  /* 0x0000001f3f180899 */ /* 0x000fe2000801140d */
[C---:B------:R-:W-:Y:S02]  /*cbd0*/  @!P0 IADD3 R28, P1, R0.reuse, c[0x0][0x1f8], RZ ;  /* 0x00007e00001c8a10 */ /* 0x040fe40007f3e0ff */
[----:B------:R-:W-:Y:S01]  /*cbe0*/  @!P0 IADD3 R0, P6, R0, 0x80, RZ ;  /* 0x0000008000008810 */ /* 0x000fe20007fde0ff */
[----:B------:R-:W-:Y:S01]  /*cbf0*/  @UP0 UIMAD UR24, UR24, UR4, URZ ;  /* 0x00000004181802a4 */ /* 0x000fe2000f8e023f */
[----:B------:R-:W-:Y:S02]  /*cc00*/  @!P0 IADD3.X R29, R3, c[0x0][0x1fc], RZ, P1, !PT ;  /* 0x00007f00031d8a10 */ /* 0x000fe40000ffe4ff */
[C---:B------:R-:W-:Y:S01]  /*cc10*/  HMMA.16816.F32 R24, R44.reuse, R32, RZ ;  /* 0x000000202c18723c */ /* 0x040fe200000018ff */
[----:B------:R-:W-:Y:S02]  /*cc20*/  @UP0 UIMAD UR24, UR13, UR5, UR24 ;  /* 0x000000050d1802a4 */ /* 0x000fe4000f8e0218 */
[----:B------:R-:W-:Y:S01]  /*cc30*/  @!PT LDS RZ, [RZ] ;  /* 0x00000000fffff984 */ /* 0x000fe20000000800 */
[----:B------:R-:W-:Y:S01]  /*cc40*/  @!PT LDS RZ, [RZ] ;  /* 0x00000000fffff984 */ /* 0x000fe20000000800 */
[----:B------:R-:W-:Y:S01]  /*cc50*/  @!PT LDS RZ, [RZ] ;  /* 0x00000000fffff984 */ /* 0x000fe20000000800 */
[----:B------:R2:W-:Y:S01]  /*cc60*/  @!P0 LDGSTS.E.BYPASS.LTC128B.128 [R243+0x2080], [R28.64], !P4 ;  /* 0x020800001cf38fae */ /* 0x0005e2000e101d54 */
[----:B------:R-:W-:Y:S01]  /*cc70*/  @!P0 IADD3 R40, P5, R0, c[0x0][0x1f8], RZ ;  /* 0x00007e0000288a10 */ /* 0x000fe20007fbe0ff */
[----:B------:R-:W-:Y:S01]  /*cc80*/  @UP0 UIADD3 UR24, UR27, UR24, URZ ;  /* 0x000000181b180290 */ /* 0x000fe2000fffe03f */
[----:B------:R-:W-:Y:S02]  /*cc90*/  @!P0 IADD3 R36, P2, R28, UR12, RZ ;  /* 0x0000000c1c248c10 */ /* 0x000fe4000ff5e0ff */
[----:B------:R-:W-:Y:S01]  /*cca0*/  @!P0 IADD3.X R41, RZ, c[0x0][0x1fc], R3, P5, P6 ;  /* 0x00007f00ff298a10 */ /* 0x000fe20002fec403 */
[----:B------:R-:W-:Y:S03]  /*ccb0*/  @UP0 UIMAD UR24, UR24, 0x30, URZ ;  /* 0x00000030181808a4 */ /* 0x000fe6000f8e023f */
[----:B------:R-:W-:Y:S01]  /*ccc0*/  @!P0 IADD3.X R37, R29, UR11, RZ, P2, !PT ;  /* 0x0000000b1d258c10 */ /* 0x000fe200097fe4ff */
[----:B------:R4:W-:Y:S01]  /*ccd0*/  @!P0 LDGSTS.E.BYPASS.LTC128B.128 [R243+0x3880], [R40.64], !P3 ;  /* 0x0388000028f38fae */ /* 0x0009e2000d901d54 */
[----:B------:R-:W-:Y:S04]  /*cce0*/  @!P0 IADD3 R38, P1, R36, UR12, RZ ;  /* 0x0000000c24268c10 */ /* 0x000fe8000ff3e0ff */
[----:B------:R-:W-:Y:S03]  /*ccf0*/  @!P0 IADD3.X R39, R37, UR11, RZ, P1, !PT ;  /* 0x0000000b25278c10 */ /* 0x000fe60008ffe4ff */
[----:B------:R1:W-:Y:S08]  /*cd00*/  @!P0 LDGSTS.E.BYPASS.LTC128B.128 [R243+0x2880], [R36.64], !P4 ;  /* 0x0288000024f38fae */ /* 0x0003f0000e101d54 */
[----:B------:R1:W-:Y:S01]  /*cd10*/  @!P0 LDGSTS.E.BYPASS.LTC128B.128 [R243+0x4080], [R36.64+0x80], !P3 ;  /* 0x0408008024f38fae */ /* 0x0003e2000d901d54 */
[-C--:B--2---:R-:W-:Y:S07]  /*cd20*/  HMMA.16816.F32 R28, R44, R34.reuse, RZ ;  /* 0x000000222c1c723c */ /* 0x084fee00000018ff */
[----:B------:R1:W-:Y:S01]  /*cd30*/  @!P0 LDGSTS.E.BYPASS.LTC128B.128 [R243+0x3080], [R38.64], !P4 ;  /* 0x0308000026f38fae */ /* 0x0003e2000e101d54 */
[C---:B------:R-:W-:Y:S07]  /*cd40*/  HMMA.16816.F32 R32, R48.reuse, R34, RZ ;  /* 0x000000223020723c */ /* 0x040fee00000018ff */
[----:B------:R1:W-:Y:S01]  /*cd50*/  @!P0 LDGSTS.E.BYPASS.LTC128B.128 [R243+0x4880], [R38.64+0x80], !P3 ;  /* 0x0488008026f38fae */ /* 0x0003e2000d901d54 */
[----:B------:R-:W-:Y:S07]  /*cd60*/  PLOP3.LUT P0, PT, PT, PT, UP0, 0x80, 0x0 ;  /* 0x000000000000781c */ /* 0x000fee0003f0f008 */
[----:B------:R-:W-:Y:S08]  /*cd70*/  LDSM.16.M88.4 R212, [R232+0x8080] ;  /* 0x00808000e8d4783b */ /* 0x000ff00000000200 */
[----:B------:R-:W0:Y:S08]  /*cd80*/  LDGDEPBAR ;  /* 0x00000000000079af */ /* 0x000e300000000000 */
[----:B------:R-:W2:Y:S01]  /*cd90*/  LDSM.16.M88.4 R216, [R230+0x5080] ;  /* 0x00508000e6d8783b */ /* 0x000ea20000000200 */
[-C--:B-1----:R-:W-:Y:S07]  /*cda0*/  HMMA.16816.F32 R36, R48, R140.reuse, RZ ;  /* 0x0000008c3024723c */ /* 0x082fee00000018ff */
[----:B------:R-:W1:Y:S01]  /*cdb0*/  LDSM.16.M88.4 R220, [R232+0xa080] ;  /* 0x00a08000e8dc783b */ /* 0x000e620000000200 */
[C---:B----4-:R-:W-:Y:S08]  /*cdc0*/  HMMA.16816.F32 R40, R44.reuse, R140, RZ ;  /* 0x0000008c2c28723c */ /* 0x050ff000000018ff */
[-C--:B------:R-:W-:Y:S08]  /*cdd0*/  HMMA.16816.F32 R44, R44, R142.reuse, RZ ;  /* 0x0000008e2c2c723c */ /* 0x080ff000000018ff */
[----:B------:R-:W-:Y:S01]  /*cde0*/  HMMA.16816.F32 R48, R48, R142, RZ ;  /* 0x0000008e3030723c */ /* 0x000fe200000018ff */
[----:B------:R-:W4:Y:S07]  /*cdf0*/  LDSM.16.M88.4 R140, [R230+0x5880] ;  /* 0x00588000e68c783b */ /* 0x000f2e0000000200 */
[-C--:B------:R-:W-:Y:S08]  /*ce00*/  HMMA.16816.F32 R4, R192, R196.reuse, R4 ;  /* 0x000000c4c004723c */ /* 0x080ff00000001804 */
[C---:B---3--:R-:W-:Y:S08]  /*ce10*/  HMMA.16816.F32 R8, R200.reuse, R196, R8 ;  /* 0x000000c4c808723c */ /* 0x048ff00000001808 */
[-C--:B------:R-:W-:Y:S08]  /*ce20*/  HMMA.16816.F32 R12, R200, R198.reuse, R12 ;  /* 0x000000c6c80c723c */ /* 0x080ff0000000180c */
[C---:B------:R-:W-:Y:S01]  /*ce30*/  HMMA.16816.F32 R16, R192.reuse, R198, R16 ;  /* 0x000000c6c010723c */ /* 0x040fe20000001810 */
[----:B------:R-:W3:Y:S07]  /*ce40*/  LDSM.16.M88.4 R196, [R230+0x6080] ;  /* 0x00608000e6c4783b */ /* 0x000eee0000000200 */
        /* <DEDUP_REMOVED lines=10> */
[----:B------:R-:W3:Y:S07]  /*cef0*/  LDSM.16.M88.4 R192, [R234+0x8080] ;  /* 0x00808000eac0783b */ /* 0x000eee0000000200 */
[-C--:B--2---:R-:W-:Y:S01]  /*cf00*/  HMMA.16816.F32 R4, R212, R216.reuse, R4 ;  /* 0x000000d8d404723c */ /* 0x084fe20000001804 */
[----:B------:R-:W2:Y:S07]  /*cf10*/  LDSM.16.M88.4 R208, [R229+0x800] ;  /* 0x00080000e5d0783b */ /* 0x000eae0000000200 */
[C---:B-1----:R-:W-:Y:S08]  /*cf20*/  HMMA.16816.F32 R8, R220.reuse, R216, R8 ;  /* 0x000000d8dc08723c */ /* 0x042ff00000001808 */
        /* <DEDUP_REMOVED lines=8> */
[-C--:B---3--:R-:W-:Y:S08]  /*cfb0*/  HMMA.16816.F32 R36, R212, R196.reuse, R36 ;  /* 0x000000c4d424723c */ /* 0x088ff00000001824 */
[C---:B------:R-:W-:Y:S08]  /*cfc0*/  HMMA.16816.F32 R40, R220.reuse, R196, R40 ;  /* 0x000000c4dc28723c */ /* 0x040ff00000001828 */
[-C--:B------:R-:W-:Y:S01]  /*cfd0*/  HMMA.16816.F32 R44, R220, R198.reuse, R44 ;  /* 0x000000c6dc2c723c */ /* 0x080fe2000000182c */
[----:B------:R-:W-:Y:S07]  /*cfe0*/  LDSM.16.M88.4 R220, [R238] ;  /* 0x00000000eedc783b */ /* 0x000fee0000000200 */
[----:B------:R-:W-:Y:S01]  /*cff0*/  HMMA.16816.F32 R48, R212, R198, R48 ;  /* 0x000000c6d430723c */ /* 0x000fe20000001830 */
[----:B------:R-:W3:Y:S07]  /*d000*/  LDSM.16.M88.4 R196, [R224+0x6880] ;  /* 0x00688000e0c4783b */ /* 0x000eee0000000200 */
[-C--:B------:R-:W-:Y:S01]  /*d010*/  HMMA.16816.F32 R4, R192, R200.reuse, R4 ;  /* 0x000000c8c004723c */ /* 0x080fe20000001804 */
[----:B------:R-:W4:Y:S07]  /*d020*/  LDSM.16.M88.4 R212, [R231+0xe080] ;  /* 0x00e08000e7d4783b */ /* 0x000f2e0000000200 */
[C---:B------:R-:W-:Y:S08]  /*d030*/  HMMA.16816.F32 R8, R204.reuse, R200, R8 ;  /* 0x000000c8cc08723c */ /* 0x040ff00000001808 */
[-C--:B------:R-:W-:Y:S08]  /*d040*/  HMMA.16816.F32 R12, R204, R202.reuse, R12 ;  /* 0x000000cacc0c723c */ /* 0x080ff0000000180c */
[C---:B------:R-:W-:Y:S01]  /*d050*/  HMMA.16816.F32 R16, R192.reuse, R202, R16 ;  /* 0x000000cac010723c */ /* 0x040fe20000001810 */
[----:B------:R-:W3:Y:S07]  /*d060*/  LDSM.16.M88.4 R200, [R224+0x7080] ;  /* 0x00708000e0c8783b */ /* 0x000eee0000000200 */
[-C--:B--2---:R-:W-:Y:S08]  /*d070*/  HMMA.16816.F32 R20, R192, R208.reuse, R20 ;  /* 0x000000d0c014723c */ /* 0x084ff00000001814 */
        /* <DEDUP_REMOVED lines=9> */
[----:B------:R-:W2:Y:S07]  /*d110*/  LDSM.16.M88.4 R192, [R233+0xc080] ;  /* 0x00c08000e9c0783b */ /* 0x000eae0000000200 */
[-C--:B---3--:R-:W-:Y:S01]  /*d120*/  HMMA.16816.F32 R4, R140, R196.reuse, R4 ;  /* 0x000000c48c04723c */ /* 0x088fe20000001804 */
[----:B------:R-:W3:Y:S07]  /*d130*/  LDSM.16.M88.4 R216, [R233+0xe080] ;  /* 0x00e08000e9d8783b */ /* 0x000eee0000000200 */
        /* <DEDUP_REMOVED lines=33> */
[C---:B--2---:R-:W-:Y:S08]  /*d350*/  HMMA.16816.F32 R8, R204.reuse, R200, R8 ;  /* 0x000000c8cc08723c */ /* 0x044ff00000001808 */
[-C--:B------:R-:W-:Y:S08]  /*d360*/  HMMA.16816.F32 R12, R204, R202.reuse, R12 ;  /* 0x000000cacc0c723c */ /* 0x080ff0000000180c */
[C---:B------:R-:W-:Y:S08]  /*d370*/  HMMA.16816.F32 R16, R140.reuse, R202, R16 ;  /* 0x000000ca8c10723c */ /* 0x040ff00000001810 */
[-C--:B---3--:R-:W-:Y:S08]  /*d380*/  HMMA.16816.F32 R20, R140, R208.reuse, R20 ;  /* 0x000000d08c14723c */ /* 0x088ff00000001814 */
        /* <DEDUP_REMOVED lines=66> */
[----:B------:R2:W3:Y:S01]  /*d7b0*/  MUFU.TANH R205, R21 ;  /* 0x0000001500cd7308 */ /* 0x0004e20000002400 */
[----:B------:R-:W-:Y:S01]  /*d7c0*/  FMUL.FTZ R28, R28, c[0x0][0x320] ;  /* 0x0000c8001c1c7a20 */ /* 0x000fe20000410000 */
[C---:B------:R-:W-:Y:S04]  /*d7d0*/  HMMA.16816.F32 R40, R192.reuse, R8, R40 ;  /* 0x00000008c028723c */ /* 0x040fe80000001828 */
        /* <DEDUP_REMOVED lines=12> */
[----:B--2---:R-:W2:Y:S01]  /*d8a0*/  LDL.64 R20, [R1+0x38] ;  /* 0x0000380001147983 */ /* 0x004ea20000100a00 */
[----:B------:R-:W-:Y:S01]  /*d8b0*/  FMUL.FTZ R38, R38, c[0x0][0x320] ;  /* 0x0000c80026267a20 */ /* 0x000fe20000410000 */
[----:B---3--:R-:W-:Y:S01]  /*d8c0*/  FMNMX.FTZ R137, R205, R137, !PT ;  /* 0x00000089cd897209 */ /* 0x008fe20007810000 */
[----:B------:R-:W-:Y:S03]  /*d8d0*/  FMUL.FTZ R39, R39, c[0x0][0x320] ;  /* 0x0000c80027277a20 */ /* 0x000fe60000410000 */
        /* <DEDUP_REMOVED lines=9> */
[----:B-1----:R-:W2:Y:S01]  /*d970*/  LDL.64 R22, [R1+0x30] ;  /* 0x0000300001167983 */ /* 0x002ea20000100a00 */
[----:B------:R-:W-:Y:S02]  /*d980*/  FMUL.FTZ R49, R49, c[0x0][0x320] ;  /* 0x0000c80031317a20 */ /* 0x000fe40000410000 */
[----:B------:R-:W-:Y:S02]  /*d990*/  FMUL.FTZ R50, R50, c[0x0][0x320] ;  /* 0x0000c80032327a20 */ /* 0x000fe40000410000 */
[----:B------:R-:W-:Y:S01]  /*d9a0*/  FMUL.FTZ R51, R51, c[0x0][0x320] ;  /* 0x0000c80033337a20 */ /* 0x000fe20000410000 */
[----:B------:R-:W1:Y:S01]  /*d9b0*/  MUFU.TANH R204, R33 ;  /* 0x0000002100cc7308 */ /* 0x000e620000002400 */
[----:B------:R-:W-:Y:S02]  /*d9c0*/  FMUL.FTZ R42, R42, c[0x0][0x320] ;  /* 0x0000c8002a2a7a20 */ /* 0x000fe40000410000 */
[----:B------:R-:W-:Y:S01]  /*d9d0*/  FMUL.FTZ R43, R43, c[0x0][0x320] ;  /* 0x0000c8002b2b7a20 */ /* 0x000fe20000410000 */
[----:B---3--:R-:W-:Y:S01]  /*d9e0*/  FMNMX.FTZ R137, R203, R137, !PT ;  /* 0x00000089cb897209 */ /* 0x008fe20007810000 */
[----:B------:R-:W-:Y:S02]  /*d9f0*/  FMUL.FTZ R46, R46, c[0x0][0x320] ;  /* 0x0000c8002e2e7a20 */ /* 0x000fe40000410000 */
[----:B------:R-:W-:Y:S02]  /*da00*/  FMUL.FTZ R34, R34, c[0x0][0x320] ;  /* 0x0000c80022227a20 */ /* 0x000fe40000410000 */
[----:B------:R-:W-:Y:S01]  /*da10*/  FMUL.FTZ R30, R30, c[0x0][0x320] ;  /* 0x0000c8001e1e7a20 */ /* 0x000fe20000410000 */
[----:B------:R-:W3:Y:S01]  /*da20*/  MUFU.TANH R220, R25 ;  /* 0x0000001900dc7308 */ /* 0x000ee20000002400 */
[----:B------:R-:W-:Y:S01]  /*da30*/  FMUL.FTZ R31, R31, c[0x0][0x320] ;  /* 0x0000c8001f1f7a20 */ /* 0x000fe20000410000 */
[----:B----4-:R-:W-:Y:S08]  /*da40*/  FMNMX.FTZ R0, R221, R0, !PT ;  /* 0x00000000dd007209 */ /* 0x010ff00007810000 */
[----:B------:R-:W4:Y:S01]  /*da50*/  MUFU.TANH R211, R36 ;  /* 0x0000002400d37308 */ /* 0x000f220000002400 */
[----:B-1----:R-:W-:Y:S09]  /*da60*/  FMNMX.FTZ R137, R204, R137, !PT ;  /* 0x00000089cc897209 */ /* 0x002ff20007810000 */
[----:B------:R-:W1:Y:S01]  /*da70*/  MUFU.TANH R222, R28 ;  /* 0x0000001c00de7308 */ /* 0x000e620000002400 */
[----:B---3--:R-:W-:Y:S09]  /*da80*/  FMNMX.FTZ R0, R220, R0, !PT ;  /* 0x00000000dc007209 */ /* 0x008ff20007810000 */
[----:B------:R-:W3:Y:S01]  /*da90*/  MUFU.TANH R248, R37 ;  /* 0x0000002500f87308 */ /* 0x000ee20000002400 */
[----:B----4-:R-:W-:Y:S09]  /*daa0*/  FMNMX.FTZ R137, R211, R137, !PT ;  /* 0x00000089d3897209 */ /* 0x010ff20007810000 */
        /* <DEDUP_REMOVED lines=9> */
[----:B---3--:R-:W-:Y:S05]  /*db40*/  FMNMX.FTZ R137, R217, R137, !PT ;  /* 0x00000089d9897209 */ /* 0x008fea0007810000 */
[----:B------:R-:W3:Y:S04]  /*db50*/  SHFL.BFLY PT, R4, R137, 0x2, 0x1f ;  /* 0x0c401f0089047f89 */ /* 0x000ee800000e0000 */
[----:B------:R-:W3:Y:S01]  /*db60*/  MUFU.TANH R247, R44 ;  /* 0x0000002c00f77308 */ /* 0x000ee20000002400 */
[----:B----4-:R-:W-:Y:S09]  /*db70*/  FMNMX.FTZ R0, R219, R0, !PT ;  /* 0x00000000db007209 */ /* 0x010ff20007810000 */
[----:B------:R-:W4:Y:S01]  /*db80*/  MUFU.TANH R19, R19 ;  /* 0x0000001300137308 */ /* 0x000f220000002400 */
[----:B-1----:R-:W-:Y:S09]  /*db90*/  FMNMX.FTZ R0, R246, R0, !PT ;  /* 0x00000000f6007209 */ /* 0x002ff20007810000 */
[----:B------:R-:W1:Y:S01]  /*dba0*/  MUFU.TANH R244, R45 ;  /* 0x0000002d00f47308 */ /* 0x000e620000002400 */
[----:B---3--:R-:W-:Y:S02]  /*dbb0*/  FMNMX.FTZ R137, R137, R4, !PT ;  /* 0x0000000489897209 */ /* 0x008fe40007810000 */
[----:B------:R-:W-:Y:S02]  /*dbc0*/  FMNMX.FTZ R0, R247, R0, !PT ;  /* 0x00000000f7007209 */ /* 0x000fe40007810000 */
[----:B------:R-:W-:Y:S01]  /*dbd0*/  FMNMX.FTZ R4, R201, R139, !PT ;  /* 0x0000008bc9047209 */ /* 0x000fe20007810000 */
[----:B------:R-:W3:Y:S04]  /*dbe0*/  SHFL.BFLY PT, R6, R137, 0x1, 0x1f ;  /* 0x0c201f0089067f89 */ /* 0x000ee800000e0000 */
[----:B------:R-:W3:Y:S01]  /*dbf0*/  MUFU.TANH R207, R34 ;  /* 0x0000002200cf7308 */ /* 0x000ee20000002400 */
[----:B------:R-:W-:Y:S02]  /*dc00*/  FMNMX.FTZ R4, R202, R4, !PT ;  /* 0x00000004ca047209 */ /* 0x000fe40007810000 */
[----:B----4-:R-:W-:Y:S04]  /*dc10*/  FMNMX.FTZ R3, R19, R3, !PT ;  /* 0x0000000313037209 */ /* 0x010fe80007810000 */
[----:B------:R-:W-:Y:S03]  /*dc20*/  FMNMX.FTZ R3, R214, R3, !PT ;  /* 0x00000003d6037209 */ /* 0x000fe60007810000 */
[----:B------:R-:W4:Y:S01]  /*dc30*/  MUFU.TANH R208, R35 ;  /* 0x0000002300d07308 */ /* 0x000f220000002400 */
[----:B------:R-:W-:Y:S02]  /*dc40*/  FMNMX.FTZ R3, R209, R3, !PT ;  /* 0x00000003d1037209 */ /* 0x000fe40007810000 */
[----:B-1----:R-:W-:Y:S05]  /*dc50*/  FMNMX.FTZ R0, R244, R0, !PT ;  /* 0x00000000f4007209 */ /* 0x002fea0007810000 */
[----:B------:R-:W1:Y:S02]  /*dc60*/  SHFL.BFLY PT, R135, R0, 0x2, 0x1f ;  /* 0x0c401f0000877f89 */ /* 0x000e6400000e0000 */
[----:B------:R-:W1:Y:S01]  /*dc70*/  MUFU.TANH R245, R38 ;  /* 0x0000002600f57308 */ /* 0x000e620000002400 */
[----:B---3--:R-:W-:Y:S02]  /*dc80*/  FMNMX.FTZ R137, R137, R6, !PT ;  /* 0x0000000689897209 */ /* 0x008fe40007810000 */
[----:B------:R-:W-:Y:S03]  /*dc90*/  FMNMX.FTZ R3, R207, R3, !PT ;  /* 0x00000003cf037209 */ /* 0x000fe60007810000 */
[----:B------:R-:W-:Y:S04]  /*dca0*/  FMUL.FTZ R142, R137, c[0x0][0x2d0] ;  /* 0x0000b400898e7a20 */ /* 0x000fe80000410000 */
[----:B------:R-:W3:Y:S01]  /*dcb0*/  MUFU.TANH R33, R39 ;  /* 0x0000002700217308 */ /* 0x000ee20000002400 */
[----:B----4-:R-:W-:Y:S09]  /*dcc0*/  FMNMX.FTZ R3, R208, R3, !PT ;  /* 0x00000003d0037209 */ /* 0x010ff20007810000 */
[----:B------:R-:W4:Y:S01]  /*dcd0*/  MUFU.TANH R14, R14 ;  /* 0x0000000e000e7308 */ /* 0x000f220000002400 */
[----:B-1----:R-:W-:Y:S02]  /*dce0*/  FMNMX.FTZ R135, R0, R135, !PT ;  /* 0x0000008700877209 */ /* 0x002fe40007810000 */
[----:B------:R-:W-:Y:S07]  /*dcf0*/  FMNMX.FTZ R3, R245, R3, !PT ;  /* 0x00000003f5037209 */ /* 0x000fee0007810000 */
        /* <DEDUP_REMOVED lines=9> */
[----:B----4-:R-:W-:Y:S05]  /*dd90*/  FMNMX.FTZ R3, R218, R3, !PT ;  /* 0x00000003da037209 */ /* 0x010fea0007810000 */
[----:B------:R-:W4:Y:S04]  /*dda0*/  SHFL.BFLY PT, R5, R3, 0x2, 0x1f ;  /* 0x0c401f0003057f89 */ /* 0x000f2800000e0000 */
[----:B------:R-:W4:Y:S01]  /*ddb0*/  MUFU.TANH R195, R30 ;  /* 0x0000001e00c37308 */ /* 0x000f220000002400 */
[----:B-1----:R-:W-:Y:S01]  /*ddc0*/  FMNMX.FTZ R4, R194, R0, !PT ;  /* 0x00000000c2047209 */ /* 0x002fe20007810000 */
[----:B------:R-:W-:Y:S08]  /*ddd0*/  FMUL.FTZ R0, R47, c[0x0][0x320] ;  /* 0x0000c8002f007a20 */ /* 0x000ff00000410000 */
[----:B------:R1:W-:Y:S01]  /*dde0*/  MUFU.TANH R141, R0 ;  /* 0x00000000008d7308 */ /* 0x0003e20000002400 */
[----:B---3--:R-:W-:Y:S09]  /*ddf0*/  FMNMX.FTZ R4, R193, R4, !PT ;  /* 0x00000004c1047209 */ /* 0x008ff20007810000 */
[----:B------:R-:W3:Y:S01]  /*de00*/  MUFU.TANH R215, R31 ;  /* 0x0000001f00d77308 */ /* 0x000ee20000002400 */
[----:B----4-:R-:W-:Y:S02]  /*de10*/  FMNMX.FTZ R3, R3, R5, !PT ;  /* 0x0000000503037209 */ /* 0x010fe40007810000 */
[----:B------:R-:W-:Y:S01]  /*de20*/  FMNMX.FTZ R4, R195, R4, !PT ;  /* 0x00000004c3047209 */ /* 0x000fe20007810000 */
[----:B------:R-:W4:Y:S06]  /*de30*/  SHFL.BFLY PT, R5, R135, 0x1, 0x1f ;  /* 0x0c201f0087057f89 */ /* 0x000f2c00000e0000 */
[----:B------:R-:W4:Y:S01]  /*de40*/  MUFU.TANH R32, R42 ;  /* 0x0000002a00207308 */ /* 0x000f220000002400 */
[----:B-1----:R-:W-:Y:S01]  /*de50*/  FADD.FTZ R0, -R137, R2 ;  /* 0x0000000289007221 */ /* 0x002fe20000010100 */
[----:B------:R-:W1:Y:S03]  /*de60*/  SHFL.BFLY PT, R136, R3, 0x1, 0x1f ;  /* 0x0c201f0003887f89 */ /* 0x000e6600000e0000 */
[----:B------:R-:W-:Y:S05]  /*de70*/  FMUL.FTZ R0, R0, c[0x0][0x2d0] ;  /* 0x0000b40000007a20 */ /* 0x000fea0000410000 */
[----:B------:R-:W2:Y:S01]  /*de80*/  MUFU.TANH R223, R43 ;  /* 0x0000002b00df7308 */ /* 0x000ea20000002400 */
[----:B---3--:R-:W-:Y:S01]  /*de90*/  FMNMX.FTZ R2, R215, R4, !PT ;  /* 0x00000004d7027209 */ /* 0x008fe20007810000 */
[----:B------:R-:W-:Y:S08]  /*dea0*/  FFMA.FTZ R4, R196, c[0x0][0x2d0], -R142 ;  /* 0x0000b400c4047a23 */ /* 0x000ff0000001088e */
[----:B------:R3:W3:Y:S01]  /*deb0*/  MUFU.EX2 R134, R0 ;  /* 0x0000000000867308 */ /* 0x0006e20000000800 */
[----:B----4-:R-:W-:Y:S02]  /*dec0*/  FMNMX.FTZ R135, R135, R5, !PT ;  /* 0x0000000587877209 */ /* 0x010fe40007810000 */
[----:B------:R-:W-:Y:S03]  /*ded0*/  FMNMX.FTZ R2, R32, R2, !PT ;  /* 0x0000000220027209 */ /* 0x000fe60007810000 */
[----:B------:R-:W-:Y:S01]  /*dee0*/  FMUL.FTZ R192, R135, c[0x0][0x2d0] ;  /* 0x0000b40087c07a20 */ /* 0x000fe20000410000 */
[----:B-1----:R-:W-:Y:S03]  /*def0*/  FMNMX.FTZ R136, R3, R136, !PT ;  /* 0x0000008803887209 */ /* 0x002fe60007810000 */
[----:B------:R-:W1:Y:S01]  /*df00*/  MUFU.TANH R140, R46 ;  /* 0x0000002e008c7308 */ /* 0x000e620000002400 */
[----:B--2---:R-:W-:Y:S09]  /*df10*/  @P0 MOV R5, R23 ;  /* 0x0000001700050202 */ /* 0x004ff20000000f00 */
[----:B------:R-:W-:Y:S01]  /*df20*/  MUFU.EX2 R251, R4 ;  /* 0x0000000400fb7308 */ /* 0x000fe20000000800 */
[----:B---3--:R-:W-:Y:S01]  /*df30*/  FMNMX.FTZ R0, R223, R2, !PT ;  /* 0x00000002df007209 */ /* 0x008fe20007810000 */
[----:B------:R-:W-:Y:S02]  /*df40*/  FADD.FTZ R2, -R136, R132 ;  /* 0x0000008488027221 */ /* 0x000fe40000010100 */
[----:B------:R-:W-:Y:S02]  /*df50*/  FMUL.FTZ R48, R134, R188 ;  /* 0x000000bc86307220 */ /* 0x000fe40000410000 */
[----:B------:R-:W-:Y:S02]  /*df60*/  FMUL.FTZ R2, R2, c[0x0][0x2d0] ;  /* 0x0000b40002027a20 */ /* 0x000fe40000410000 */
[----:B------:R-:W-:Y:S02]  /*df70*/  FMUL.FTZ R49, R134, R189 ;  /* 0x000000bd86317220 */ /* 0x000fe40000410000 */
[----:B------:R2:W3:Y:S01]  /*df80*/  MUFU.EX2 R133, R2 ;  /* 0x0000000200857308 */ /* 0x0004e20000000800 */
[----:B-1----:R-:W-:Y:S01]  /*df90*/  FMNMX.FTZ R0, R140, R0, !PT ;  /* 0x000000008c007209 */ /* 0x002fe20007810000 */
[C---:B------:R-:W-:Y:S02]  /*dfa0*/  FMUL.FTZ R52, R134.reuse, R52 ;  /* 0x0000003486347220 */ /* 0x040fe40000410000 */
[C---:B------:R-:W-:Y:S01]  /*dfb0*/  FMUL.FTZ R53, R134.reuse, R53 ;  /* 0x0000003586357220 */ /* 0x040fe20000410000 */
[----:B------:R-:W-:Y:S01]  /*dfc0*/  FMNMX.FTZ R0, R141, R0, !PT ;  /* 0x000000008d007209 */ /* 0x000fe20007810000 */
[C---:B------:R-:W-:Y:S02]  /*dfd0*/  FMUL.FTZ R64, R134.reuse, R64 ;  /* 0x0000004086407220 */ /* 0x040fe40000410000 */
[C---:B------:R-:W-:Y:S02]  /*dfe0*/  FMUL.FTZ R65, R134.reuse, R65 ;  /* 0x0000004186417220 */ /* 0x040fe40000410000 */
[----:B------:R-:W1:Y:S01]  /*dff0*/  SHFL.BFLY PT, R3, R0, 0x2, 0x1f ;  /* 0x0c401f0000037f89 */ /* 0x000e6200000e0000 */
[C---:B------:R-:W-:Y:S02]  /*e000*/  FMUL.FTZ R68, R134.reuse, R68 ;  /* 0x0000004486447220 */ /* 0x040fe40000410000 */
[C---:B------:R-:W-:Y:S02]  /*e010*/  FMUL.FTZ R69, R134.reuse, R69 ;  /* 0x0000004586457220 */ /* 0x040fe40000410000 */
        /* <DEDUP_REMOVED lines=8> */
[C---:B---3--:R-:W-:Y:S01]  /*e0a0*/  FMUL.FTZ R34, R133.reuse, R174 ;  /* 0x000000ae85227220 */ /* 0x048fe20000410000 */
[----:B------:R-:W-:Y:S01]  /*e0b0*/  MOV R174, R242 ;  /* 0x000000f200ae7202 */ /* 0x000fe20000000f00 */
[----:B------:R2:W3:Y:S01]  /*e0c0*/  MUFU.EX2 R132, R2 ;  /* 0x0000000200847308 */ /* 0x0004e20000000800 */
[----:B-1----:R-:W-:Y:S01]  /*e0d0*/  FMNMX.FTZ R0, R0, R3, !PT ;  /* 0x0000000300007209 */ /* 0x002fe20007810000 */
        /* <DEDUP_REMOVED lines=13> */
[----:B------:R1:W-:Y:S01]  /*e1b0*/  MUFU.EX2 R210, R2 ;  /* 0x0000000200d27308 */ /* 0x0003e20000000800 */
[----:B---3--:R-:W-:Y:S02]  /*e1c0*/  FMUL.FTZ R40, R132, R180 ;  /* 0x000000b484287220 */ /* 0x008fe40000410000 */
[--C-:B------:R-:W-:Y:S02]  /*e1d0*/  FFMA.FTZ R3, R198, c[0x0][0x2d0], -R143.reuse ;  /* 0x0000b400c6037a23 */ /* 0x100fe4000001088f */
[--C-:B------:R-:W-:Y:S02]  /*e1e0*/  FFMA.FTZ R4, R19, c[0x0][0x2d0], -R143.reuse ;  /* 0x0000b40013047a23 */ /* 0x100fe4000001088f */
[----:B------:R-:W-:Y:S02]  /*e1f0*/  FMUL.FTZ R19, R133, R159 ;  /* 0x0000009f85137220 */ /* 0x000fe40000410000 */
        /* <DEDUP_REMOVED lines=10> */
[--C-:B-1----:R-:W-:Y:S02]  /*e2a0*/  FFMA.FTZ R2, R16, c[0x0][0x2d0], -R142.reuse ;  /* 0x0000b40010027a23 */ /* 0x102fe4000001088e */
[----:B------:R-:W-:Y:S02]  /*e2b0*/  FMUL.FTZ R16, R134, R156 ;  /* 0x0000009c86107220 */ /* 0x000fe40000410000 */
[C---:B------:R-:W-:Y:S01]  /*e2c0*/  FMUL.FTZ R73, R132.reuse, R73 ;  /* 0x0000004984497220 */ /* 0x040fe20000410000 */
[----:B------:R1:W-:Y:S01]  /*e2d0*/  MUFU.EX2 R250, R2 ;  /* 0x0000000200fa7308 */ /* 0x0003e20000000800 */
[C---:B------:R-:W-:Y:S02]  /*e2e0*/  FMUL.FTZ R76, R132.reuse, R76 ;  /* 0x0000004c844c7220 */ /* 0x040fe40000410000 */
[C---:B------:R-:W-:Y:S02]  /*e2f0*/  FMUL.FTZ R77, R132.reuse, R77 ;  /* 0x0000004d844d7220 */ /* 0x040fe40000410000 */
[--C-:B--2---:R-:W-:Y:S02]  /*e300*/  FFMA.FTZ R3, R197, c[0x0][0x2d0], -R143.reuse ;  /* 0x0000b400c5037a23 */ /* 0x104fe4000001088f */
[C---:B------:R-:W-:Y:S02]  /*e310*/  FMUL.FTZ R86, R133.reuse, R86 ;  /* 0x0000005685567220 */ /* 0x040fe40000410000 */
[C---:B------:R-:W-:Y:S01]  /*e320*/  FMUL.FTZ R87, R133.reuse, R87 ;  /* 0x0000005785577220 */ /* 0x040fe20000410000 */
[----:B------:R2:W-:Y:S01]  /*e330*/  MUFU.EX2 R29, R3 ;  /* 0x00000003001d7308 */ /* 0x0005e20000000800 */
[C---:B------:R-:W-:Y:S02]  /*e340*/  FMUL.FTZ R88, R132.reuse, R88 ;  /* 0x0000005884587220 */ /* 0x040fe40000410000 */
[C---:B------:R-:W-:Y:S01]  /*e350*/  FMUL.FTZ R89, R132.reuse, R89 ;  /* 0x0000005984597220 */ /* 0x040fe20000410000 */
[----:B---3--:R-:W-:Y:S01]  /*e360*/  @P0 MOV R4, R20 ;  /* 0x0000001400040202 */ /* 0x008fe20000000f00 */
[C---:B------:R-:W-:Y:S02]  /*e370*/  FMUL.FTZ R92, R132.reuse, R92 ;  /* 0x0000005c845c7220 */ /* 0x040fe40000410000 */
[----:B------:R-:W-:Y:S02]  /*e380*/  FMUL.FTZ R93, R132, R93 ;  /* 0x0000005d845d7220 */ /* 0x000fe40000410000 */
[C---:B------:R-:W-:Y:S02]  /*e390*/  FMUL.FTZ R97, R134.reuse, R97 ;  /* 0x0000006186617220 */ /* 0x040fe40000410000 */
[C---:B------:R-:W-:Y:S02]  /*e3a0*/  FMUL.FTZ R98, R133.reuse, R98 ;  /* 0x0000006285627220 */ /* 0x040fe40000410000 */
[----:B------:R-:W-:Y:S02]  /*e3b0*/  FMUL.FTZ R99, R133, R99 ;  /* 0x0000006385637220 */ /* 0x000fe40000410000 */
[----:B-1----:R-:W-:Y:S02]  /*e3c0*/  FFMA.FTZ R2, R17, c[0x0][0x2d0], -R142 ;  /* 0x0000b40011027a23 */ /* 0x002fe4000001088e */
[C---:B------:R-:W-:Y:S02]  /*e3d0*/  FMUL.FTZ R17, R134.reuse, R157 ;  /* 0x0000009d86117220 */ /* 0x040fe40000410000 */
[----:B------:R1:W3:Y:S01]  /*e3e0*/  MUFU.EX2 R213, R2 ;  /* 0x0000000200d57308 */ /* 0x0002e20000000800 */
[C---:B------:R-:W-:Y:S02]  /*e3f0*/  FMUL.FTZ R100, R134.reuse, R100 ;  /* 0x0000006486647220 */ /* 0x040fe40000410000 */
[----:B------:R-:W-:Y:S02]  /*e400*/  FMUL.FTZ R101, R134, R101 ;  /* 0x0000006586657220 */ /* 0x000fe40000410000 */
[----:B--2---:R-:W-:Y:S02]  /*e410*/  FFMA.FTZ R3, R18, c[0x0][0x2d0], -R143 ;  /* 0x0000b40012037a23 */ /* 0x004fe4000001088f */
[C---:B------:R-:W-:Y:S02]  /*e420*/  FMUL.FTZ R18, R133.reuse, R158 ;  /* 0x0000009e85127220 */ /* 0x040fe40000410000 */
[C---:B------:R-:W-:Y:S01]  /*e430*/  FMUL.FTZ R102, R133.reuse, R102 ;  /* 0x0000006685667220 */ /* 0x040fe20000410000 */
[----:B------:R2:W-:Y:S01]  /*e440*/  MUFU.EX2 R249, R3 ;  /* 0x0000000300f97308 */ /* 0x0005e20000000800 */
[C---:B------:R-:W-:Y:S02]  /*e450*/  FMUL.FTZ R103, R133.reuse, R103 ;  /* 0x0000006785677220 */ /* 0x040fe40000410000 */
[C---:B------:R-:W-:Y:S02]  /*e460*/  FMUL.FTZ R104, R132.reuse, R104 ;  /* 0x0000006884687220 */ /* 0x040fe40000410000 */
[C---:B------:R-:W-:Y:S02]  /*e470*/  FMUL.FTZ R105, R132.reuse, R105 ;  /* 0x0000006984697220 */ /* 0x040fe40000410000 */
[C---:B------:R-:W-:Y:S02]  /*e480*/  FMUL.FTZ R108, R132.reuse, R108 ;  /* 0x0000006c846c7220 */ /* 0x040fe40000410000 */
[----:B------:R-:W-:Y:S02]  /*e490*/  FMUL.FTZ R109, R132, R109 ;  /* 0x0000006d846d7220 */ /* 0x000fe40000410000 */
[C---:B------:R-:W-:Y:S02]  /*e4a0*/  FMUL.FTZ R112, R134.reuse, R112 ;  /* 0x0000007086707220 */ /* 0x040fe40000410000 */
[C---:B------:R-:W-:Y:S01]  /*e4b0*/  FMUL.FTZ R113, R134.reuse, R113 ;  /* 0x0000007186717220 */ /* 0x040fe20000410000 */
[----:B-1----:R-:W2:Y:S01]  /*e4c0*/  SHFL.BFLY PT, R2, R0, 0x1, 0x1f ;  /* 0x0c201f0000027f89 */ /* 0x002ea200000e0000 */
[----:B---3--:R-:W-:Y:S01]  /*e4d0*/  MOV R197, R213 ;  /* 0x000000d500c57202 */ /* 0x008fe20000000f00 */
[C---:B------:R-:W-:Y:S02]  /*e4e0*/  FMUL.FTZ R114, R133.reuse, R114 ;  /* 0x0000007285727220 */ /* 0x040fe40000410000 */
[C---:B------:R-:W-:Y:S02]  /*e4f0*/  FMUL.FTZ R115, R133.reuse, R115 ;  /* 0x0000007385737220 */ /* 0x040fe40000410000 */
        /* <DEDUP_REMOVED lines=8> */
[----:B------:R-:W-:Y:S01]  /*e580*/  FMUL.FTZ R128, R134, R128 ;  /* 0x0000008086807220 */ /* 0x000fe20000410000 */
[----:B--2---:R-:W-:Y:S01]  /*e590*/  FMNMX.FTZ R3, R0, R2, !PT ;  /* 0x0000000200037209 */ /* 0x004fe20007810000 */
[----:B------:R-:W-:Y:S01]  /*e5a0*/  FMUL.FTZ R129, R134, R129 ;  /* 0x0000008186817220 */ /* 0x000fe20000410000 */
[----:B------:R-:W-:Y:S01]  /*e5b0*/  MOV R2, UR26 ;  /* 0x0000001a00027c02 */ /* 0x000fe20008000f00 */
[----:B------:R-:W-:Y:S02]  /*e5c0*/  FMUL.FTZ R130, R133, R130 ;  /* 0x0000008285827220 */ /* 0x000fe40000410000 */
[----:B------:R-:W-:Y:S01]  /*e5d0*/  FADD.FTZ R0, -R3, R139 ;  /* 0x0000008b03007221 */ /* 0x000fe20000010100 */
[----:B------:R-:W-:Y:S01]  /*e5e0*/  MOV R139, R246 ;  /* 0x000000f6008b7202 */ /* 0x000fe20000000f00 */
[----:B------:R-:W-:Y:S04]  /*e5f0*/  @P0 IMAD.WIDE.U32 R4, R2, 0x30, R4 ;  /* 0x0000003002040825 */ /* 0x000fe800078e0004 */
[--C-:B------:R-:W-:Y:S01]  /*e600*/  FFMA.FTZ R2, R200, c[0x0][0x2d0], -R192.reuse ;  /* 0x0000b400c8027a23 */ /* 0x100fe200000108c0 */
[----:B------:R-:W-:Y:S01]  /*e610*/  @P0 SHF.L.U32 R6, R4, 0x1, RZ ;  /* 0x0000000104060819 */ /* 0x000fe200000006ff */
[----:B------:R-:W-:Y:S01]  /*e620*/  FMUL.FTZ R0, R0, c[0x0][0x2d0] ;  /* 0x0000b40000007a20 */ /* 0x000fe20000410000 */
[----:B------:R-:W-:Y:S01]  /*e630*/  @P0 IADD3 R5, R5, UR24, RZ ;  /* 0x0000001805050c10 */ /* 0x000fe2000fffe0ff */
[----:B------:R1:W-:Y:S01]  /*e640*/  MUFU.EX2 R28, R2 ;  /* 0x00000002001c7308 */ /* 0x0003e20000000800 */
[C---:B------:R-:W-:Y:S01]  /*e650*/  @P0 IADD3 R8, P5, R6.reuse, 0x80, RZ ;  /* 0x0000008006080810 */ /* 0x040fe20007fbe0ff */
[----:B------:R-:W-:Y:S01]  /*e660*/  @UP0 USHF.L.U32 UR24, UR4, 0x5, URZ ;  /* 0x0000000504180899 */ /* 0x000fe2000800063f */
[----:B------:R-:W-:Y:S01]  /*e670*/  @P0 IADD3 R6, P1, R6, c[0x0][0x1c8], RZ ;  /* 0x0000720006060a10 */ /* 0x000fe20007f3e0ff */
[----:B------:R-:W-:Y:S01]  /*e680*/  FMUL.FTZ R131, R133, R131 ;  /* 0x0000008385837220 */ /* 0x000fe20000410000 */
[----:B------:R-:W-:Y:S01]  /*e690*/  @P0 SHF.L.U64.HI R5, R4, 0x1, R5 ;  /* 0x0000000104050819 */ /* 0x000fe20000010205 */
[----:B------:R-:W-:Y:S01]  /*e6a0*/  UISETP.GT.AND UP0, UPT, UR23, UR22, UPT ;  /* 0x000000161700728c */ /* 0x000fe2000bf04270 */
[----:B------:R-:W-:Y:S02]  /*e6b0*/  @P0 IADD3 R8, P2, R8, c[0x0][0x1c8], RZ ;  /* 0x0000720008080a10 */ /* 0x000fe40007f5e0ff */
[----:B------:R-:W-:Y:S01]  /*e6c0*/  @P0 IADD3.X R7, R5, c[0x0][0x1cc], RZ, P1, !PT ;  /* 0x0000730005070a10 */ /* 0x000fe20000ffe4ff */
[----:B------:R-:W2:Y:S01]  /*e6d0*/  MUFU.EX2 R0, R0 ;  /* 0x0000000000007308 */ /* 0x000ea20000000800 */
[----:B------:R-:W-:Y:S01]  /*e6e0*/  @P0 IADD3.X R9, RZ, c[0x0][0x1cc], R5, P2, P5 ;  /* 0x00007300ff090a10 */ /* 0x000fe200017ea405 */
[----:B------:R-:W-:Y:S01]  /*e6f0*/  UMOV UR23, UR13 ;  /* 0x0000000d00177c82 */ /* 0x000fe20008000000 */
[----:B------:R-:W-:Y:S01]  /*e700*/  @P0 IADD3 R4, P1, R6, UR24, RZ ;  /* 0x0000001806040c10 */ /* 0x000fe2000ff3e0ff */
[----:B------:R3:W-:Y:S01]  /*e710*/  @P0 LDGSTS.E.BYPASS.LTC128B.128 [R243+0x5080], [R6.64], !P4 ;  /* 0x0508000006f30fae */ /* 0x0007e2000e101d54 */
[----:B------:R-:W-:Y:S01]  /*e720*/  MOV R200, R32 ;  /* 0x0000002000c87202 */ /* 0x000fe20000000f00 */
[----:B------:R-:W-:Y:S01]  /*e730*/  FMUL.FTZ R32, R134, R172 ;  /* 0x000000ac86207220 */ /* 0x000fe20000410000 */
[----:B------:R-:W-:Y:S02]  /*e740*/  @P0 IADD3.X R5, R7, UR25, RZ, P1, !PT ;  /* 0x0000001907050c10 */ /* 0x000fe40008ffe4ff */
[----:B------:R-:W-:Y:S03]  /*e750*/  MOV R172, R245 ;  /* 0x000000f500ac7202 */ /* 0x000fe60000000f00 */
[----:B------:R4:W-:Y:S01]  /*e760*/  @P0 LDGSTS.E.BYPASS.LTC128B.128 [R243+0x6880], [R8.64], !P3 ;  /* 0x0688000008f30fae */ /* 0x0009e2000d901d54 */
[--C-:B-1----:R-:W-:Y:S04]  /*e770*/  FFMA.FTZ R2, R199, c[0x0][0x2d0], -R192.reuse ;  /* 0x0000b400c7027a23 */ /* 0x102fe800000108c0 */
[----:B------:R1:W-:Y:S03]  /*e780*/  MUFU.EX2 R25, R2 ;  /* 0x0000000200197308 */ /* 0x0003e60000000800 */
[----:B------:R1:W-:Y:S01]  /*e790*/  @P0 LDGSTS.E.BYPASS.LTC128B.128 [R243+0x5880], [R4.64], !P4 ;  /* 0x0588000004f30fae */ /* 0x0003e2000e101d54 */
[C---:B--2---:R-:W-:Y:S02]  /*e7a0*/  FMUL.FTZ R10, R0.reuse, R150 ;  /* 0x00000096000a7220 */ /* 0x044fe40000410000 */
[C---:B------:R-:W-:Y:S05]  /*e7b0*/  FMUL.FTZ R11, R0.reuse, R151 ;  /* 0x00000097000b7220 */ /* 0x040fea0000410000 */
[----:B------:R2:W-:Y:S01]  /*e7c0*/  @P0 LDGSTS.E.BYPASS.LTC128B.128 [R243+0x7080], [R4.64+0x80], !P3 ;  /* 0x0708008004f30fae */ /* 0x0005e2000d901d54 */
[C---:B------:R-:W-:Y:S01]  /*e7d0*/  FMUL.FTZ R26, R0.reuse, R166 ;  /* 0x000000a6001a7220 */ /* 0x040fe20000410000 */
[----:B------:R-:W-:Y:S01]  /*e7e0*/  MOV R166, R251 ;  /* 0x000000fb00a67202 */ /* 0x000fe20000000f00 */
[----:B------:R-:W-:Y:S01]  /*e7f0*/  FMUL.FTZ R27, R0, R167 ;  /* 0x000000a7001b7220 */ /* 0x000fe20000410000 */
[----:B---3--:R-:W-:Y:S01]  /*e800*/  @P0 IADD3 R6, P2, R4, UR24, RZ ;  /* 0x0000001804060c10 */ /* 0x008fe2000ff5e0ff */
[C---:B------:R-:W-:Y:S01]  /*e810*/  FMUL.FTZ R30, R0.reuse, R170 ;  /* 0x000000aa001e7220 */ /* 0x040fe20000410000 */
[----:B------:R-:W-:Y:S01]  /*e820*/  MOV R167, R28 ;  /* 0x0000001c00a77202 */ /* 0x000fe20000000f00 */
[C---:B------:R-:W-:Y:S01]  /*e830*/  FMUL.FTZ R31, R0.reuse, R171 ;  /* 0x000000ab001f7220 */ /* 0x040fe20000410000 */
[----:B------:R-:W-:Y:S01]  /*e840*/  @P0 IADD3.X R7, R5, UR25, RZ, P2, !PT ;  /* 0x0000001905070c10 */ /* 0x000fe200097fe4ff */
[----:B------:R-:W-:Y:S01]  /*e850*/  FMUL.FTZ R42, R0, R182 ;  /* 0x000000b6002a7220 */ /* 0x000fe20000410000 */
[----:B------:R-:W-:Y:S01]  /*e860*/  MOV R170, R248 ;  /* 0x000000f800aa7202 */ /* 0x000fe20000000f00 */
[----:B----4-:R-:W-:Y:S01]  /*e870*/  FMUL.FTZ R9, R132, R149 ;  /* 0x0000009584097220 */ /* 0x010fe20000410000 */
[----:B------:R-:W-:Y:S01]  /*e880*/  MOV R171, R247 ;  /* 0x000000f700ab7202 */ /* 0x000fe20000000f00 */
[----:B------:R3:W-:Y:S01]  /*e890*/  @P0 LDGSTS.E.BYPASS.LTC128B.128 [R243+0x6080], [R6.64], !P4 ;  /* 0x0608000006f30fae */ /* 0x0007e2000e101d54 */
[--C-:B-1----:R-:W-:Y:S02]  /*e8a0*/  FFMA.FTZ R2, R12, c[0x0][0x2d0], -R192.reuse ;  /* 0x0000b4000c027a23 */ /* 0x102fe400000108c0 */
[----:B------:R-:W-:Y:S02]  /*e8b0*/  FMUL.FTZ R12, R132, R152 ;  /* 0x00000098840c7220 */ /* 0x000fe40000410000 */
[----:B------:R1:W-:Y:S01]  /*e8c0*/  MUFU.EX2 R199, R2 ;  /* 0x0000000200c77308 */ /* 0x0003e20000000800 */
[C---:B------:R-:W-:Y:S01]  /*e8d0*/  FMUL.FTZ R43, R0.reuse, R183 ;  /* 0x000000b7002b7220 */ /* 0x040fe20000410000 */
[----:B------:R-:W-:Y:S01]  /*e8e0*/  MOV R183, R172 ;  /* 0x000000ac00b77202 */ /* 0x000fe20000000f00 */
[----:B------:R3:W-:Y:S01]  /*e8f0*/  @P0 LDGSTS.E.BYPASS.LTC128B.128 [R243+0x7880], [R6.64+0x80], !P3 ;  /* 0x0788008006f30fae */ /* 0x0007e2000d901d54 */
[C---:B------:R-:W-:Y:S01]  /*e900*/  FMUL.FTZ R46, R0.reuse, R186 ;  /* 0x000000ba002e7220 */ /* 0x040fe20000410000 */
[----:B------:R-:W-:Y:S01]  /*e910*/  MOV R172, R167 ;  /* 0x000000a700ac7202 */ /* 0x000fe20000000f00 */
[C---:B------:R-:W-:Y:S01]  /*e920*/  FMUL.FTZ R47, R0.reuse, R187 ;  /* 0x000000bb002f7220 */ /* 0x040fe20000410000 */
[----:B------:R-:W-:Y:S01]  /*e930*/  PLOP3.LUT P0, PT, PT, PT, UP0, 0x80, 0x0 ;  /* 0x000000000000781c */ /* 0x000fe20003f0f008 */
[----:B------:R-:W-:Y:S02]  /*e940*/  FMUL.FTZ R58, R0, R58 ;  /* 0x0000003a003a7220 */ /* 0x000fe40000410000 */
[----:B--2---:R-:W-:Y:S01]  /*e950*/  FMUL.FTZ R5, R134, R145 ;  /* 0x0000009186057220 */ /* 0x004fe20000410000 */
[----:B------:R-:W2:Y:S01]  /*e960*/  LDSM.16.MT88.4 R20, [R225+0x2080] ;  /* 0x00208000e114783b */ /* 0x000ea20000004200 */
[----:B------:R-:W-:Y:S01]  /*e970*/  F2FP.PACK_AB R145, R29, R252 ;  /* 0x000000fc1d91723e */ /* 0x000fe200000000ff */
[C---:B------:R-:W-:Y:S02]  /*e980*/  FMUL.FTZ R59, R0.reuse, R59 ;  /* 0x0000003b003b7220 */ /* 0x040fe40000410000 */
[C---:B------:R-:W-:Y:S02]  /*e990*/  FMUL.FTZ R62, R0.reuse, R62 ;  /* 0x0000003e003e7220 */ /* 0x040fe40000410000 */
[C---:B------:R-:W-:Y:S02]  /*e9a0*/  FMUL.FTZ R63, R0.reuse, R63 ;  /* 0x0000003f003f7220 */ /* 0x040fe40000410000 */
[----:B------:R-:W4:Y:S01]  /*e9b0*/  LDSM.16.MT88.4 R36, [R226+0x2080] ;  /* 0x00208000e224783b */ /* 0x000f220000004200 */
[C---:B------:R-:W-:Y:S02]  /*e9c0*/  FMUL.FTZ R74, R0.reuse, R74 ;  /* 0x0000004a004a7220 */ /* 0x040fe40000410000 */
[----:B------:R-:W-:Y:S02]  /*e9d0*/  FMUL.FTZ R75, R0, R75 ;  /* 0x0000004b004b7220 */ /* 0x000fe40000410000 */
[----:B-1----:R-:W-:Y:S02]  /*e9e0*/  FFMA.FTZ R2, R13, c[0x0][0x2d0], -R192 ;  /* 0x0000b4000d027a23 */ /* 0x002fe400000108c0 */
[----:B------:R-:W-:Y:S01]  /*e9f0*/  FMUL.FTZ R13, R132, R153 ;  /* 0x00000099840d7220 */ /* 0x000fe20000410000 */
[----:B------:R-:W-:Y:S01]  /*ea00*/  LDSM.16.MT88.4 R156, [R227+0x2080] ;  /* 0x00208000e39c783b */ /* 0x000fe20000004200 */
[----:B------:R-:W1:Y:S01]  /*ea10*/  MUFU.EX2 R196, R2 ;  /* 0x0000000200c47308 */ /* 0x000e620000000800 */
[----:B------:R-:W-:Y:S02]  /*ea20*/  FMUL.FTZ R78, R0, R78 ;  /* 0x0000004e004e7220 */ /* 0x000fe40000410000 */
[----:B---3--:R-:W-:Y:S01]  /*ea30*/  FMUL.FTZ R6, R133, R146 ;  /* 0x0000009285067220 */ /* 0x008fe20000410000 */
[----:B------:R-:W-:Y:S01]  /*ea40*/  F2FP.PACK_AB R146, R197, R250 ;  /* 0x000000fac592723e */ /* 0x000fe200000000ff */
[----:B------:R-:W-:Y:S01]  /*ea50*/  FMUL.FTZ R7, R133, R147 ;  /* 0x0000009385077220 */ /* 0x000fe20000410000 */
[----:B------:R-:W-:Y:S01]  /*ea60*/  F2FP.PACK_AB R147, R198, R249 ;  /* 0x000000f9c693723e */ /* 0x000fe200000000ff */
[C---:B------:R-:W-:Y:S01]  /*ea70*/  FMUL.FTZ R79, R0.reuse, R79 ;  /* 0x0000004f004f7220 */ /* 0x040fe20000410000 */
[----:B------:R-:W-:Y:S01]  /*ea80*/  LDSM.16.MT88.4 R188, [R228+0x3080] ;  /* 0x00308000e4bc783b */ /* 0x000fe20000004200 */
[C---:B------:R-:W-:Y:S02]  /*ea90*/  FMUL.FTZ R90, R0.reuse, R90 ;  /* 0x0000005a005a7220 */ /* 0x040fe40000410000 */
[C---:B------:R-:W-:Y:S02]  /*eaa0*/  FMUL.FTZ R91, R0.reuse, R91 ;  /* 0x0000005b005b7220 */ /* 0x040fe40000410000 */
[C---:B------:R-:W-:Y:S02]  /*eab0*/  FMUL.FTZ R94, R0.reuse, R94 ;  /* 0x0000005e005e7220 */ /* 0x040fe40000410000 */
[C---:B------:R-:W-:Y:S01]  /*eac0*/  FMUL.FTZ R95, R0.reuse, R95 ;  /* 0x0000005f005f7220 */ /* 0x040fe20000410000 */
[----:B------:R-:W0:Y:S01]  /*ead0*/  LDGDEPBAR ;  /* 0x00000000000079af */ /* 0x000e220000000000 */
[C---:B------:R-:W-:Y:S02]  /*eae0*/  FMUL.FTZ R106, R0.reuse, R106 ;  /* 0x0000006a006a7220 */ /* 0x040fe40000410000 */
[C---:B------:R-:W-:Y:S02]  /*eaf0*/  FMUL.FTZ R107, R0.reuse, R107 ;  /* 0x0000006b006b7220 */ /* 0x040fe40000410000 */
[C---:B------:R-:W-:Y:S02]  /*eb00*/  FMUL.FTZ R110, R0.reuse, R110 ;  /* 0x0000006e006e7220 */ /* 0x040fe40000410000 */
[----:B------:R-:W-:Y:S01]  /*eb10*/  FMUL.FTZ R111, R0, R111 ;  /* 0x0000006f006f7220 */ /* 0x000fe20000410000 */
[----:B-1----:R-:W-:Y:S01]  /*eb20*/  F2FP.PACK_AB R150, R196, R199 ;  /* 0x000000c7c496723e */ /* 0x002fe200000000ff */
[----:B------:R-:W-:Y:S02]  /*eb30*/  FMUL.FTZ R2, R3, c[0x0][0x2d0] ;  /* 0x0000b40003027a20 */ /* 0x000fe40000410000 */
[----:B------:R-:W-:Y:S02]  /*eb40*/  FMUL.FTZ R122, R0, R122 ;  /* 0x0000007a007a7220 */ /* 0x000fe40000410000 */
[--C-:B------:R-:W-:Y:S01]  /*eb50*/  FFMA.FTZ R4, R202, c[0x0][0x2d0], -R2.reuse ;  /* 0x0000b400ca047a23 */ /* 0x100fe20000010802 */
[----:B------:R-:W-:Y:S01]  /*eb60*/  MOV R202, R211 ;  /* 0x000000d300ca7202 */ /* 0x000fe20000000f00 */
[--C-:B------:R-:W-:Y:S01]  /*eb70*/  FFMA.FTZ R8, R201, c[0x0][0x2d0], -R2.reuse ;  /* 0x0000b400c9087a23 */ /* 0x100fe20000010802 */
[----:B------:R-:W-:Y:S01]  /*eb80*/  MOV R201, R210 ;  /* 0x000000d200c97202 */ /* 0x000fe20000000f00 */
[----:B------:R1:W-:Y:S01]  /*eb90*/  MUFU.EX2 R211, R4 ;  /* 0x0000000400d37308 */ /* 0x0003e20000000800 */
[----:B------:R-:W-:Y:S01]  /*eba0*/  MOV R181, R202 ;  /* 0x000000ca00b57202 */ /* 0x000fe20000000f00 */
[C---:B------:R-:W-:Y:S02]  /*ebb0*/  FMUL.FTZ R123, R0.reuse, R123 ;  /* 0x0000007b007b7220 */ /* 0x040fe40000410000 */
[C---:B------:R-:W-:Y:S02]  /*ebc0*/  FMUL.FTZ R126, R0.reuse, R126 ;  /* 0x0000007e007e7220 */ /* 0x040fe40000410000 */
[----:B------:R-:W-:Y:S02]  /*ebd0*/  FMUL.FTZ R127, R0, R127 ;  /* 0x0000007f007f7220 */ /* 0x000fe40000410000 */
[--C-:B------:R-:W-:Y:S02]  /*ebe0*/  FFMA.FTZ R140, R140, c[0x0][0x2d0], -R2.reuse ;  /* 0x0000b4008c8c7a23 */ /* 0x100fe40000010802 */
[----:B------:R-:W3:Y:S01]  /*ebf0*/  MUFU.EX2 R210, R8 ;  /* 0x0000000800d27308 */ /* 0x000ee20000000800 */
[--C-:B-1----:R-:W-:Y:S02]  /*ec00*/  FFMA.FTZ R4, R14, c[0x0][0x2d0], -R2.reuse ;  /* 0x0000b4000e047a23 */ /* 0x102fe40000010802 */
[----:B------:R-:W-:Y:S07]  /*ec10*/  FMUL.FTZ R14, R0, R154 ;  /* 0x0000009a000e7220 */ /* 0x000fee0000410000 */
[----:B------:R1:W-:Y:S01]  /*ec20*/  MUFU.EX2 R212, R4 ;  /* 0x0000000400d47308 */ /* 0x0003e20000000800 */
[----:B---3--:R-:W-:Y:S01]  /*ec30*/  F2FP.PACK_AB R149, R211, R210 ;  /* 0x000000d2d395723e */ /* 0x008fe200000000ff */
[C---:B------:R-:W-:Y:S01]  /*ec40*/  FMUL.FTZ R8, R132.reuse, R148 ;  /* 0x0000009484087220 */ /* 0x040fe20000410000 */
[----:B------:R-:W-:Y:S01]  /*ec50*/  F2FP.PACK_AB R148, R25, R28 ;  /* 0x0000001c1994723e */ /* 0x000fe200000000ff */
[----:B------:R-:W-:Y:S01]  /*ec60*/  FMUL.FTZ R28, R132, R168 ;  /* 0x000000a8841c7220 */ /* 0x000fe20000410000 */
[----:B------:R-:W-:Y:S01]  /*ec70*/  MOV R168, R250 ;  /* 0x000000fa00a87202 */ /* 0x000fe20000000f00 */
        /* <DEDUP_REMOVED lines=11> */
[----:B------:R-:W-:Y:S01]  /*ed30*/  MOV R161, R29 ;  /* 0x0000001d00a17202 */ /* 0x000fe20000000f00 */
[----:B------:R-:W-:Y:S01]  /*ed40*/  FMUL.FTZ R20, R134, R160 ;  /* 0x000000a086147220 */ /* 0x000fe20000410000 */
[----:B------:R-:W-:Y:S01]  /*ed50*/  MOV R160, R33 ;  /* 0x0000002100a07202 */ /* 0x000fe20000000f00 */
[----:B------:R-:W-:Y:S01]  /*ed60*/  FMUL.FTZ R29, R132, R169 ;  /* 0x000000a9841d7220 */ /* 0x000fe20000410000 */
[C---:B------:R-:W-:Y:S04]  /*ed70*/  HMMA.16816.F32 R16, R144.reuse, R22, R16 ;  /* 0x000000169010723c */ /* 0x040fe80000001810 */
[----:B------:R-:W-:Y:S01]  /*ed80*/  MOV R169, R249 ;  /* 0x000000f900a97202 */ /* 0x000fe20000000f00 */
[----:B------:R-:W-:Y:S01]  /*ed90*/  FMUL.FTZ R33, R134, R173 ;  /* 0x000000ad86217220 */ /* 0x000fe20000410000 */
[----:B------:R-:W-:Y:S01]  /*eda0*/  MOV R173, R244 ;  /* 0x000000f400ad7202 */ /* 0x000fe20000000f00 */
[C---:B------:R-:W-:Y:S01]  /*edb0*/  FMUL.FTZ R22, R133.reuse, R162 ;  /* 0x000000a285167220 */ /* 0x040fe20000410000 */
[----:B------:R-:W-:Y:S01]  /*edc0*/  MOV R162, R25 ;  /* 0x0000001900a27202 */ /* 0x000fe20000000f00 */
[C---:B------:R-:W-:Y:S03]  /*edd0*/  FMUL.FTZ R25, R132.reuse, R165 ;  /* 0x000000a584197220 */ /* 0x040fe60000410000 */
[----:B------:R-:W-:Y:S01]  /*ede0*/  MOV R165, R252 ;  /* 0x000000fc00a57202 */ /* 0x000fe20000000f00 */
[----:B------:R-:W-:Y:S01]  /*edf0*/  FMUL.FTZ R23, R133, R163 ;  /* 0x000000a385177220 */ /* 0x000fe20000410000 */
[----:B------:R1:W-:Y:S01]  /*ee00*/  MUFU.EX2 R252, R138 ;  /* 0x0000008a00fc7308 */ /* 0x0003e20000000800 */
[----:B------:R-:W-:Y:S01]  /*ee10*/  MOV R163, R24 ;  /* 0x0000001800a37202 */ /* 0x000fe20000000f00 */
[----:B------:R-:W-:Y:S01]  /*ee20*/  FMUL.FTZ R24, R132, R164 ;  /* 0x000000a484187220 */ /* 0x000fe20000410000 */
[----:B------:R-:W-:Y:S02]  /*ee30*/  MOV R164, R223 ;  /* 0x000000df00a47202 */ /* 0x000fe40000000f00 */
[----:B------:R-:W-:Y:S01]  /*ee40*/  MOV R180, R160 ;  /* 0x000000a000b47202 */ /* 0x000fe20000000f00 */
[-C--:B----4-:R-:W-:Y:S03]  /*ee50*/  HMMA.16816.F32 R20, R144, R36.reuse, R20 ;  /* 0x000000249014723c */ /* 0x090fe60000001814 */
[----:B------:R-:W-:Y:S02]  /*ee60*/  MOV R175, R164 ;  /* 0x000000a400af7202 */ /* 0x000fe40000000f00 */
[----:B------:R-:W-:Y:S02]  /*ee70*/  MOV R182, R180 ;  /* 0x000000b400b67202 */ /* 0x000fe40000000f00 */
[----:B------:R-:W-:Y:S01]  /*ee80*/  MOV R180, R218 ;  /* 0x000000da00b47202 */ /* 0x000fe20000000f00 */
[C---:B------:R-:W-:Y:S07]  /*ee90*/  HMMA.16816.F32 R24, R148.reuse, R36, R24 ;  /* 0x000000249418723c */ /* 0x040fee0000001818 */
[C---:B------:R-:W-:Y:S01]  /*eea0*/  FMUL.FTZ R36, R134.reuse, R176 ;  /* 0x000000b086247220 */ /* 0x040fe20000410000 */
[-C--:B------:R-:W-:Y:S04]  /*eeb0*/  HMMA.16816.F32 R28, R148, R38.reuse, R28 ;  /* 0x00000026941c723c */ /* 0x080fe8000000181c */
[--C-:B-1----:R-:W-:Y:S01]  /*eec0*/  FFMA.FTZ R138, R205, c[0x0][0x2d0], -R142.reuse ;  /* 0x0000b400cd8a7a23 */ /* 0x102fe2000001088e */
[----:B------:R-:W-:Y:S01]  /*eed0*/  MOV R176, R173 ;  /* 0x000000ad00b07202 */ /* 0x000fe20000000f00 */
[----:B------:R-:W-:Y:S01]  /*eee0*/  FMUL.FTZ R37, R134, R177 ;  /* 0x000000b186257220 */ /* 0x000fe20000410000 */
[----:B------:R-:W-:Y:S01]  /*eef0*/  MOV R173, R166 ;  /* 0x000000a600ad7202 */ /* 0x000fe20000000f00 */
[C---:B------:R-:W-:Y:S01]  /*ef00*/  HMMA.16816.F32 R32, R144.reuse, R38, R32 ;  /* 0x000000269020723c */ /* 0x040fe20000001820 */
[----:B------:R1:W2:Y:S03]  /*ef10*/  MUFU.EX2 R251, R138 ;  /* 0x0000008a00fb7308 */ /* 0x0002a60000000800 */
[----:B------:R-:W-:Y:S02]  /*ef20*/  MOV R177, R171 ;  /* 0x000000ab00b17202 */ /* 0x000fe40000000f00 */
[----:B------:R-:W-:Y:S01]  /*ef30*/  MOV R171, R161 ;  /* 0x000000a100ab7202 */ /* 0x000fe20000000f00 */
[C---:B------:R-:W-:Y:S01]  /*ef40*/  FMUL.FTZ R38, R133.reuse, R178 ;  /* 0x000000b285267220 */ /* 0x040fe20000410000 */
[----:B------:R-:W-:Y:S01]  /*ef50*/  MOV R178, R170 ;  /* 0x000000aa00b27202 */ /* 0x000fe20000000f00 */
[----:B------:R-:W-:Y:S03]  /*ef60*/  FMUL.FTZ R39, R133, R179 ;  /* 0x000000b385277220 */ /* 0x000fe60000410000 */
[----:B------:R-:W-:Y:S02]  /*ef70*/  MOV R179, R163 ;  /* 0x000000a300b37202 */ /* 0x000fe40000000f00 */
[----:B------:R-:W-:Y:S02]  /*ef80*/  MOV R170, R162 ;  /* 0x000000a200aa7202 */ /* 0x000fe40000000f00 */
[-C--:B------:R-:W-:Y:S01]  /*ef90*/  HMMA.16816.F32 R36, R144, R152.reuse, R36 ;  /* 0x000000989024723c */ /* 0x080fe20000001824 */
[----:B------:R-:W-:Y:S07]  /*efa0*/  LDSM.16.MT88.4 R160, [R226+0x2880] ;  /* 0x00288000e2a0783b */ /* 0x000fee0000004200 */
        /* <DEDUP_REMOVED lines=8> */
[----:B-1----:R-:W-:Y:S04]  /*f030*/  FFMA.FTZ R138, R204, c[0x0][0x2d0], -R142 ;  /* 0x0000b400cc8a7a23 */ /* 0x002fe8000001088e */
[-C--:B------:R-:W-:Y:S01]  /*f040*/  HMMA.16816.F32 R60, R148, R158.reuse, R60 ;  /* 0x0000009e943c723c */ /* 0x080fe2000000183c */
[----:B------:R1:W4:Y:S07]  /*f050*/  MUFU.EX2 R249, R138 ;  /* 0x0000008a00f97308 */ /* 0x00032e0000000800 */
[C---:B------:R-:W-:Y:S01]  /*f060*/  HMMA.16816.F32 R64, R144.reuse, R158, R64 ;  /* 0x0000009e9040723c */ /* 0x040fe20000001840 */
[----:B------:R-:W2:Y:S07]  /*f070*/  LDSM.16.MT88.4 R156, [R226+0x3880] ;  /* 0x00388000e29c783b */ /* 0x000eae0000004200 */
[-C--:B---3--:R-:W-:Y:S08]  /*f080*/  HMMA.16816.F32 R68, R144, R152.reuse, R68 ;  /* 0x000000989044723c */ /* 0x088ff00000001844 */
[C---:B------:R-:W-:Y:S04]  /*f090*/  HMMA.16816.F32 R72, R148.reuse, R152, R72 ;  /* 0x000000989448723c */ /* 0x040fe80000001848 */
[--C-:B-1----:R-:W-:Y:S04]  /*f0a0*/  FFMA.FTZ R138, R214, c[0x0][0x2d0], -R143.reuse ;  /* 0x0000b400d68a7a23 */ /* 0x102fe8000001088f */
[-C--:B------:R-:W-:Y:S01]  /*f0b0*/  HMMA.16816.F32 R76, R148, R154.reuse, R76 ;  /* 0x0000009a944c723c */ /* 0x080fe2000000184c */
[----:B------:R1:W-:Y:S07]  /*f0c0*/  MUFU.EX2 R248, R138 ;  /* 0x0000008a00f87308 */ /* 0x0003ee0000000800 */
[C---:B------:R-:W-:Y:S01]  /*f0d0*/  HMMA.16816.F32 R80, R144.reuse, R154, R80 ;  /* 0x0000009a9050723c */ /* 0x040fe20000001850 */
[----:B------:R-:W3:Y:S07]  /*f0e0*/  LDSM.16.MT88.4 R152, [R228+0x3880] ;  /* 0x00388000e498783b */ /* 0x000eee0000004200 */
[-C--:B--2---:R-:W-:Y:S08]  /*f0f0*/  HMMA.16816.F32 R84, R144, R156.reuse, R84 ;  /* 0x0000009c9054723c */ /* 0x084ff00000001854 */
[C---:B------:R-:W-:Y:S04]  /*f100*/  HMMA.16816.F32 R88, R148.reuse, R156, R88 ;  /* 0x0000009c9458723c */ /* 0x040fe80000001858 */
[--C-:B-1----:R-:W-:Y:S04]  /*f110*/  FFMA.FTZ R138, R209, c[0x0][0x2d0], -R143.reuse ;  /* 0x0000b400d18a7a23 */ /* 0x102fe8000001088f */
[-C--:B------:R-:W-:Y:S01]  /*f120*/  HMMA.16816.F32 R92, R148, R158.reuse, R92 ;  /* 0x0000009e945c723c */ /* 0x080fe2000000185c */
[----:B------:R1:W2:Y:S07]  /*f130*/  MUFU.EX2 R247, R138 ;  /* 0x0000008a00f77308 */ /* 0x0002ae0000000800 */
        /* <DEDUP_REMOVED lines=14> */
[----:B------:R-:W-:Y:S01]  /*f220*/  HMMA.16816.F32 R128, R144, R158, R128 ;  /* 0x0000009e9080723c */ /* 0x000fe20000001880 */
[----:B------:R-:W-:Y:S06]  /*f230*/  LDSM.16.MT88.4 R156, [R227+0x2880] ;  /* 0x00288000e39c783b */ /* 0x000fec0000004200 */
[----:B------:R-:W-:Y:S02]  /*f240*/  F2FP.PACK_AB R144, R251, R252 ;  /* 0x000000fcfb90723e */ /* 0x000fe400000000ff */
[----:B----4-:R-:W-:Y:S03]  /*f250*/  F2FP.PACK_AB R146, R249, R250 ;  /* 0x000000faf992723e */ /* 0x010fe600000000ff */
[----:B------:R-:W-:Y:S01]  /*f260*/  F2FP.PACK_AB R145, R247, R248 ;  /* 0x000000f8f791723e */ /* 0x000fe200000000ff */
[--C-:B-1----:R-:W-:Y:S01]  /*f270*/  FFMA.FTZ R138, R221, c[0x0][0x2d0], -R192.reuse ;  /* 0x0000b400dd8a7a23 */ /* 0x102fe200000108c0 */
[----:B--2---:R-:W-:Y:S03]  /*f280*/  F2FP.PACK_AB R147, R245, R246 ;  /* 0x000000f6f593723e */ /* 0x004fe600000000ff */
[----:B------:R1:W-:Y:S04]  /*f290*/  MUFU.EX2 R244, R138 ;  /* 0x0000008a00f47308 */ /* 0x0003e80000000800 */
[-C--:B---3--:R-:W-:Y:S03]  /*f2a0*/  HMMA.16816.F32 R4, R144, R152.reuse, R4 ;  /* 0x000000989004723c */ /* 0x088fe60000001804 */
[--C-:B-1----:R-:W-:Y:S04]  /*f2b0*/  FFMA.FTZ R138, R220, c[0x0][0x2d0], -R192.reuse ;  /* 0x0000b400dc8a7a23 */ /* 0x102fe800000108c0 */
[----:B------:R1:W2:Y:S02]  /*f2c0*/  MUFU.EX2 R242, R138 ;  /* 0x0000008a00f27308 */ /* 0x0002a40000000800 */
[--C-:B-1----:R-:W-:Y:S03]  /*f2d0*/  FFMA.FTZ R138, R222, c[0x0][0x2d0], -R192.reuse ;  /* 0x0000b400de8a7a23 */ /* 0x102fe600000108c0 */
[----:B--2---:R-:W-:Y:S05]  /*f2e0*/  F2FP.PACK_AB R148, R242, R244 ;  /* 0x000000f4f294723e */ /* 0x004fea00000000ff */
[----:B------:R1:W-:Y:S02]  /*f2f0*/  MUFU.EX2 R223, R138 ;  /* 0x0000008a00df7308 */ /* 0x0003e40000000800 */
[----:B-1----:R-:W-:Y:S01]  /*f300*/  FFMA.FTZ R138, R174, c[0x0][0x2d0], -R192 ;  /* 0x0000b400ae8a7a23 */ /* 0x002fe200000108c0 */
[----:B------:R-:W-:Y:S02]  /*f310*/  MOV R174, R165 ;  /* 0x000000a500ae7202 */ /* 0x000fe40000000f00 */
[----:B------:R-:W1:Y:S05]  /*f320*/  LDSM.16.MT88.4 R164, [R228+0x2880] ;  /* 0x00288000e4a4783b */ /* 0x000e6a0000004200 */
[----:B------:R2:W3:Y:S02]  /*f330*/  MUFU.EX2 R222, R138 ;  /* 0x0000008a00de7308 */ /* 0x0004e40000000800 */
[--C-:B--2---:R-:W-:Y:S01]  /*f340*/  FFMA.FTZ R138, R194, c[0x0][0x2d0], -R2.reuse ;  /* 0x0000b400c28a7a23 */ /* 0x104fe20000010802 */
[----:B---3--:R-:W-:Y:S07]  /*f350*/  F2FP.PACK_AB R150, R222, R223 ;  /* 0x000000dfde96723e */ /* 0x008fee00000000ff */
[----:B------:R2:W-:Y:S02]  /*f360*/  MUFU.EX2 R205, R138 ;  /* 0x0000008a00cd7308 */ /* 0x0005e40000000800 */
[--C-:B--2---:R-:W-:Y:S08]  /*f370*/  FFMA.FTZ R138, R193, c[0x0][0x2d0], -R2.reuse ;  /* 0x0000b400c18a7a23 */ /* 0x104ff00000010802 */
[----:B------:R2:W3:Y:S02]  /*f380*/  MUFU.EX2 R204, R138 ;  /* 0x0000008a00cc7308 */ /* 0x0004e40000000800 */
[--C-:B--2---:R-:W-:Y:S01]  /*f390*/  FFMA.FTZ R138, R195, c[0x0][0x2d0], -R2.reuse ;  /* 0x0000b400c38a7a23 */ /* 0x104fe20000010802 */
[----:B---3--:R-:W-:Y:S07]  /*f3a0*/  F2FP.PACK_AB R149, R204, R205 ;  /* 0x000000cdcc95723e */ /* 0x008fee00000000ff */
[----:B------:R2:W-:Y:S02]  /*f3b0*/  MUFU.EX2 R203, R138 ;  /* 0x0000008a00cb7308 */ /* 0x0005e40000000800 */
[----:B--2---:R-:W-:Y:S08]  /*f3c0*/  FFMA.FTZ R138, R215, c[0x0][0x2d0], -R2 ;  /* 0x0000b400d78a7a23 */ /* 0x004ff00000010802 */
[----:B------:R2:W3:Y:S02]  /*f3d0*/  MUFU.EX2 R202, R138 ;  /* 0x0000008a00ca7308 */ /* 0x0004e40000000800 */
[--C-:B--2---:R-:W-:Y:S01]  /*f3e0*/  FFMA.FTZ R138, R181, c[0x0][0x2d0], -R142.reuse ;  /* 0x0000b400b58a7a23 */ /* 0x104fe2000001088e */
[----:B------:R-:W-:Y:S02]  /*f3f0*/  MOV R181, R179 ;  /* 0x000000b300b57202 */ /* 0x000fe40000000f00 */
[----:B------:R-:W-:Y:S05]  /*f400*/  MOV R179, R219 ;  /* 0x000000db00b37202 */ /* 0x000fea0000000f00 */
[----:B------:R2:W-:Y:S01]  /*f410*/  MUFU.EX2 R221, R138 ;  /* 0x0000008a00dd7308 */ /* 0x0005e20000000800 */
[----:B---3--:R-:W-:Y:S07]  /*f420*/  F2FP.PACK_AB R151, R202, R203 ;  /* 0x000000cbca97723e */ /* 0x008fee00000000ff */
[C---:B------:R-:W-:Y:S08]  /*f430*/  HMMA.16816.F32 R8, R148.reuse, R152, R8 ;  /* 0x000000989408723c */ /* 0x040ff00000001808 */
[-C--:B------:R-:W-:Y:S08]  /*f440*/  HMMA.16816.F32 R12, R148, R154.reuse, R12 ;  /* 0x0000009a940c723c */ /* 0x080ff0000000180c */
[C---:B------:R-:W-:Y:S01]  /*f450*/  HMMA.16816.F32 R16, R144.reuse, R154, R16 ;  /* 0x0000009a9010723c */ /* 0x040fe20000001810 */
[----:B------:R-:W3:Y:S03]  /*f460*/  LDSM.16.MT88.4 R152, [R225+0x4080] ;  /* 0x00408000e198783b */ /* 0x000ee60000004200 */
[--C-:B--2---:R-:W-:Y:S01]  /*f470*/  FFMA.FTZ R138, R178, c[0x0][0x2d0], -R142.reuse ;  /* 0x0000b400b28a7a23 */ /* 0x104fe2000001088e */
[----:B------:R-:W-:Y:S01]  /*f480*/  MOV R178, R139 ;  /* 0x0000008b00b27202 */ /* 0x000fe20000000f00 */
[--C-:B------:R-:W-:Y:S02]  /*f490*/  FFMA.FTZ R139, R217, c[0x0][0x2d0], -R142.reuse ;  /* 0x0000b400d98b7a23 */ /* 0x100fe4000001088e */
[-C--:B------:R-:W-:Y:S01]  /*f4a0*/  HMMA.16816.F32 R20, R144, R160.reuse, R20 ;  /* 0x000000a09014723c */ /* 0x080fe20000001814 */
[----:B------:R2:W-:Y:S07]  /*f4b0*/  MUFU.EX2 R219, R138 ;  /* 0x0000008a00db7308 */ /* 0x0005ee0000000800 */
[C---:B------:R-:W-:Y:S03]  /*f4c0*/  HMMA.16816.F32 R24, R148.reuse, R160, R24 ;  /* 0x000000a09418723c */ /* 0x040fe60000001818 */
[----:B------:R4:W-:Y:S05]  /*f4d0*/  MUFU.EX2 R218, R139 ;  /* 0x0000008b00da7308 */ /* 0x0009ea0000000800 */
[-C--:B------:R-:W-:Y:S08]  /*f4e0*/  HMMA.16816.F32 R28, R148, R162.reuse, R28 ;  /* 0x000000a2941c723c */ /* 0x080ff0000000181c */
[C---:B------:R-:W-:Y:S01]  /*f4f0*/  HMMA.16816.F32 R32, R144.reuse, R162, R32 ;  /* 0x000000a29020723c */ /* 0x040fe20000001820 */
[----:B------:R-:W3:Y:S03]  /*f500*/  LDSM.16.MT88.4 R160, [R226+0x4080] ;  /* 0x00408000e2a0783b */ /* 0x000ee60000004200 */
[----:B--2---:R-:W-:Y:S04]  /*f510*/  FFMA.FTZ R138, R216, c[0x0][0x2d0], -R142 ;  /* 0x0000b400d88a7a23 */ /* 0x004fe8000001088e */
[-C--:B-1----:R-:W-:Y:S01]  /*f520*/  HMMA.16816.F32 R36, R144, R164.reuse, R36 ;  /* 0x000000a49024723c */ /* 0x082fe20000001824 */
[----:B------:R1:W2:Y:S03]  /*f530*/  MUFU.EX2 R220, R138 ;  /* 0x0000008a00dc7308 */ /* 0x0002a60000000800 */
[--C-:B----4-:R-:W-:Y:S01]  /*f540*/  FFMA.FTZ R139, R180, c[0x0][0x2d0], -R143.reuse ;  /* 0x0000b400b48b7a23 */ /* 0x110fe2000001088f */
[----:B------:R-:W-:Y:S03]  /*f550*/  MOV R180, R199 ;  /* 0x000000c700b47202 */ /* 0x000fe60000000f00 */
[C---:B------:R-:W-:Y:S03]  /*f560*/  HMMA.16816.F32 R40, R148.reuse, R164, R40 ;  /* 0x000000a49428723c */ /* 0x040fe60000001828 */
[----:B------:R-:W-:Y:S05]  /*f570*/  MUFU.EX2 R214, R139 ;  /* 0x0000008b00d67308 */ /* 0x000fea0000000800 */
[-C--:B------:R-:W-:Y:S05]  /*f580*/  HMMA.16816.F32 R44, R148, R166.reuse, R44 ;  /* 0x000000a6942c723c */ /* 0x080fea000000182c */
[----:B------:R4:W-:Y:S03]  /*f590*/  MUFU.EX2 R139, R140 ;  /* 0x0000008c008b7308 */ /* 0x0009e60000000800 */
[C---:B------:R-:W-:Y:S04]  /*f5a0*/  HMMA.16816.F32 R48, R144.reuse, R166, R48 ;  /* 0x000000a69030723c */ /* 0x040fe80000001830 */
[--C-:B-1----:R-:W-:Y:S01]  /*f5b0*/  FFMA.FTZ R138, R183, c[0x0][0x2d0], -R143.reuse ;  /* 0x0000b400b78a7a23 */ /* 0x102fe2000001088f */
[----:B------:R-:W-:Y:S02]  /*f5c0*/  MOV R183, R196 ;  /* 0x000000c400b77202 */ /* 0x000fe40000000f00 */
[----:B--2---:R-:W-:Y:S01]  /*f5d0*/  F2FP.PACK_AB R142, R218, R220 ;  /* 0x000000dcda8e723e */ /* 0x004fe200000000ff */
[-C--:B------:R-:W-:Y:S01]  /*f5e0*/  HMMA.16816.F32 R52, R144, R156.reuse, R52 ;  /* 0x0000009c9034723c */ /* 0x080fe20000001834 */
[----:B------:R1:W-:Y:S07]  /*f5f0*/  MUFU.EX2 R217, R138 ;  /* 0x0000008a00d97308 */ /* 0x0003ee0000000800 */
[C---:B------:R-:W-:Y:S04]  /*f600*/  HMMA.16816.F32 R56, R148.reuse, R156, R56 ;  /* 0x0000009c9438723c */ /* 0x040fe80000001838 */
[----:B----4-:R-:W-:Y:S04]  /*f610*/  F2FP.PACK_AB R140, R219, R221 ;  /* 0x000000dddb8c723e */ /* 0x010fe800000000ff */
[-C--:B------:R-:W-:Y:S08]  /*f620*/  HMMA.16816.F32 R60, R148, R158.reuse, R60 ;  /* 0x0000009e943c723c */ /* 0x080ff0000000183c */
[C---:B------:R-:W-:Y:S01]  /*f630*/  HMMA.16816.F32 R64, R144.reuse, R158, R64 ;  /* 0x0000009e9040723c */ /* 0x040fe20000001840 */
[----:B------:R-:W2:Y:S03]  /*f640*/  LDSM.16.MT88.4 R156, [R228+0x4080] ;  /* 0x00408000e49c783b */ /* 0x000ea60000004200 */
[--C-:B-1----:R-:W-:Y:S01]  /*f650*/  FFMA.FTZ R138, R182, c[0x0][0x2d0], -R143.reuse ;  /* 0x0000b400b68a7a23 */ /* 0x102fe2000001088f */
[----:B------:R-:W-:Y:S03]  /*f660*/  MOV R182, R198 ;  /* 0x000000c600b67202 */ /* 0x000fe60000000f00 */
[-C--:B---3--:R-:W-:Y:S01]  /*f670*/  HMMA.16816.F32 R68, R144, R152.reuse, R68 ;  /* 0x000000989044723c */ /* 0x088fe20000001844 */
[----:B------:R1:W-:Y:S07]  /*f680*/  MUFU.EX2 R215, R138 ;  /* 0x0000008a00d77308 */ /* 0x0003ee0000000800 */
[C---:B------:R-:W-:Y:S08]  /*f690*/  HMMA.16816.F32 R72, R148.reuse, R152, R72 ;  /* 0x000000989448723c */ /* 0x040ff00000001848 */
[-C--:B------:R-:W-:Y:S08]  /*f6a0*/  HMMA.16816.F32 R76, R148, R154.reuse, R76 ;  /* 0x0000009a944c723c */ /* 0x080ff0000000184c */
[C---:B------:R-:W-:Y:S01]  /*f6b0*/  HMMA.16816.F32 R80, R144.reuse, R154, R80 ;  /* 0x0000009a9050723c */ /* 0x040fe20000001850 */
[----:B------:R-:W3:Y:S03]  /*f6c0*/  LDSM.16.MT88.4 R152, [R227+0x4080] ;  /* 0x00408000e398783b */ /* 0x000ee60000004200 */
[----:B-1----:R-:W-:Y:S01]  /*f6d0*/  FFMA.FTZ R138, R181, c[0x0][0x2d0], -R143 ;  /* 0x0000b400b58a7a23 */ /* 0x002fe2000001088f */
[----:B------:R-:W-:Y:S03]  /*f6e0*/  MOV R181, R197 ;  /* 0x000000c500b57202 */ /* 0x000fe60000000f00 */
[-C--:B------:R-:W-:Y:S01]  /*f6f0*/  HMMA.16816.F32 R84, R144, R160.reuse, R84 ;  /* 0x000000a09054723c */ /* 0x080fe20000001854 */
[----:B------:R1:W4:Y:S01]  /*f700*/  MUFU.EX2 R216, R138 ;  /* 0x0000008a00d87308 */ /* 0x0003220000000800 */
[----:B------:R-:W-:Y:S06]  /*f710*/  LDSM.16.MT88.4 R196, [R227+0x3080] ;  /* 0x00308000e3c4783b */ /* 0x000fec0000004200 */
[C---:B------:R-:W-:Y:S08]  /*f720*/  HMMA.16816.F32 R88, R148.reuse, R160, R88 ;  /* 0x000000a09458723c */ /* 0x040ff00000001858 */
[-C--:B------:R-:W-:Y:S08]  /*f730*/  HMMA.16816.F32 R92, R148, R162.reuse, R92 ;  /* 0x000000a2945c723c */ /* 0x080ff0000000185c */
[C---:B------:R-:W-:Y:S01]  /*f740*/  HMMA.16816.F32 R96, R144.reuse, R162, R96 ;  /* 0x000000a29060723c */ /* 0x040fe20000001860 */
[----:B------:R-:W3:Y:S03]  /*f750*/  LDSM.16.MT88.4 R160, [R225+0x3080] ;  /* 0x00308000e1a0783b */ /* 0x000ee60000004200 */
[--C-:B-1----:R-:W-:Y:S01]  /*f760*/  FFMA.FTZ R138, R179, c[0x0][0x2d0], -R192.reuse ;  /* 0x0000b400b38a7a23 */ /* 0x102fe200000108c0 */
[----:B----4-:R-:W-:Y:S02]  /*f770*/  F2FP.PACK_AB R143, R214, R216 ;  /* 0x000000d8d68f723e */ /* 0x010fe400000000ff */
[----:B------:R-:W-:Y:S01]  /*f780*/  MOV R179, R201 ;  /* 0x000000c900b37202 */ /* 0x000fe20000000f00 */
[-C--:B--2---:R-:W-:Y:S01]  /*f790*/  HMMA.16816.F32 R100, R144, R156.reuse, R100 ;  /* 0x0000009c9064723c */ /* 0x084fe20000001864 */
[----:B------:R1:W-:Y:S07]  /*f7a0*/  MUFU.EX2 R209, R138 ;  /* 0x0000008a00d17308 */ /* 0x0003ee0000000800 */
[C---:B------:R-:W-:Y:S08]  /*f7b0*/  HMMA.16816.F32 R104, R148.reuse, R156, R104 ;  /* 0x0000009c9468723c */ /* 0x040ff00000001868 */
[-C--:B------:R-:W-:Y:S08]  /*f7c0*/  HMMA.16816.F32 R108, R148, R158.reuse, R108 ;  /* 0x0000009e946c723c */ /* 0x080ff0000000186c */
[C---:B------:R-:W-:Y:S04]  /*f7d0*/  HMMA.16816.F32 R112, R144.reuse, R158, R112 ;  /* 0x0000009e9070723c */ /* 0x040fe80000001870 */
[--C-:B-1----:R-:W-:Y:S01]  /*f7e0*/  FFMA.FTZ R138, R178, c[0x0][0x2d0], -R192.reuse ;  /* 0x0000b400b28a7a23 */ /* 0x102fe200000108c0 */
[----:B------:R-:W-:Y:S03]  /*f7f0*/  MOV R178, R172 ;  /* 0x000000ac00b27202 */ /* 0x000fe60000000f00 */
[-C--:B---3--:R-:W-:Y:S01]  /*f800*/  HMMA.16816.F32 R116, R144, R152.reuse, R116 ;  /* 0x000000989074723c */ /* 0x088fe20000001874 */
[----:B------:R1:W2:Y:S07]  /*f810*/  MUFU.EX2 R207, R138 ;  /* 0x0000008a00cf7308 */ /* 0x0002ae0000000800 */
[C---:B------:R-:W-:Y:S08]  /*f820*/  HMMA.16816.F32 R120, R148.reuse, R152, R120 ;  /* 0x000000989478723c */ /* 0x040ff00000001878 */
[-C--:B------:R-:W-:Y:S08]  /*f830*/  HMMA.16816.F32 R124, R148, R154.reuse, R124 ;  /* 0x0000009a947c723c */ /* 0x080ff0000000187c */
[----:B------:R-:W-:Y:S04]  /*f840*/  HMMA.16816.F32 R128, R144, R154, R128 ;  /* 0x0000009a9080723c */ /* 0x000fe80000001880 */
[--C-:B-1----:R-:W-:Y:S01]  /*f850*/  FFMA.FTZ R138, R177, c[0x0][0x2d0], -R192.reuse ;  /* 0x0000b400b18a7a23 */ /* 0x102fe200000108c0 */
[----:B------:R-:W-:Y:S03]  /*f860*/  MOV R177, R173 ;  /* 0x000000ad00b17202 */ /* 0x000fe60000000f00 */
[----:B------:R1:W-:Y:S04]  /*f870*/  MUFU.EX2 R208, R138 ;  /* 0x0000008a00d07308 */ /* 0x0003e80000000800 */
[----:B-1----:R-:W-:Y:S01]  /*f880*/  FFMA.FTZ R138, R176, c[0x0][0x2d0], -R192 ;  /* 0x0000b400b08a7a23 */ /* 0x002fe200000108c0 */
[----:B------:R-:W-:Y:S02]  /*f890*/  MOV R176, R174 ;  /* 0x000000ae00b07202 */ /* 0x000fe40000000f00 */
[----:B--2---:R-:W-:Y:S03]  /*f8a0*/  F2FP.PACK_AB R192, R207, R209 ;  /* 0x000000d1cfc0723e */ /* 0x004fe600000000ff */
        /* <DEDUP_REMOVED lines=29> */
[----:B------:R-:W-:Y:S02]  /*fa80*/  MOV R26, R168 ;  /* 0x000000a8001a7202 */ /* 0x000fe40000000f00 */
[-C--:B------:R-:W-:Y:S01]  /*fa90*/  HMMA.16816.F32 R168, R192, R174.reuse, R28 ;  /* 0x000000aec0a8723c */ /* 0x080fe2000000181c */
[----:B------:R-:W4:Y:S02]  /*faa0*/  LDL.LU R28, [R1+0x8] ;  /* 0x00000800011c7983 */ /* 0x000f240000300800 */
[----:B------:R-:W-:Y:S02]  /*fab0*/  MOV R20, R180 ;  /* 0x000000b400147202 */ /* 0x000fe40000000f00 */
[----:B------:R-:W4:Y:S02]  /*fac0*/  LDL.LU R30, [R1+0x10] ;  /* 0x00001000011e7983 */ /* 0x000f240000300800 */
[----:B------:R-:W-:Y:S01]  /*fad0*/  MOV R29, R178 ;  /* 0x000000b2001d7202 */ /* 0x000fe20000000f00 */
[C---:B------:R-:W-:Y:S01]  /*fae0*/  HMMA.16816.F32 R172, R140.reuse, R174, R32 ;  /* 0x000000ae8cac723c */ /* 0x040fe20000001820 */
[----:B------:R-:W4:Y:S04]  /*faf0*/  LDL.LU R31, [R1+0x14] ;  /* 0x00001400011f7983 */ /* 0x000f280000300800 */
[----:B------:R-:W4:Y:S02]  /*fb00*/  LDL.LU R34, [R1+0xc] ;  /* 0x00000c0001227983 */ /* 0x000f240000300800 */
[----:B------:R-:W-:Y:S02]  /*fb10*/  MOV R33, R177 ;  /* 0x000000b100217202 */ /* 0x000fe40000000f00 */
        /* <DEDUP_REMOVED lines=27> */
[----:B------:R-:W-:Y:S04]  /*fcd0*/  FFMA.FTZ R4, R0, R31, R210 ;  /* 0x0000001f00047223 */ /* 0x000fe800000100d2 */
[----:B------:R-:W-:Y:S02]  /*fce0*/  FADD.FTZ R0, R24, R133 ;  /* 0x0000008518007221 */ /* 0x000fe40000010000 */
[----:B------:R-:W-:Y:S02]  /*fcf0*/  FFMA.FTZ R134, R134, R34, R33 ;  /* 0x0000002286867223 */ /* 0x000fe40000010021 */
        /* <DEDUP_REMOVED lines=41> */
[----:B------:R-:W-:Y:S01]  /*ff90*/  FADD.FTZ R0, R201, R6 ;  /* 0x00000006c9007221 */ /* 0x000fe20000010000 */
[----:B------:R-:W-:Y:S01]  /*ffa0*/  STL [R1+0x8], R4 ;  /* 0x0000080401007387 */ /* 0x000fe20000100800 */
[----:B------:R-:W-:Y:S02]  /*ffb0*/  FADD.FTZ R2, R206, R2 ;  /* 0x00000002ce027221 */ /* 0x000fe40000010000 */
[----:B------:R-:W-:Y:S01]  /*ffc0*/  FADD.FTZ R0, R139, R0 ;  /* 0x000000008b007221 */ /* 0x000fe20000010000 */
[----:B------:R-:W-:Y:S02]  /*ffd0*/  MOV R139, R3 ;  /* 0x00000003008b7202 */ /* 0x000fe40000000f00 */
[----:B------:R1:W-:Y:S01]  /*ffe0*/  STL [R1+0x10], R2 ;  /* 0x0000100201007387 */ /* 0x0003e20000100800 */
[----:B------:R-:W-:Y:S01]  /*fff0*/  FADD.FTZ R0, R138, R0 ;  /* 0x000000008a007221 */ /* 0x000fe20000010000 */
[----:B------:R-:W-:Y:S04]  /*10000*/  MOV R138, R135 ;  /* 0x00000087008a7202 */ /* 0x000fe80000000f00 */
[----:B------:R2:W-:Y:S01]  /*10010*/  STL [R1+0x14], R0 ;  /* 0x0000140001007387 */ /* 0x0005e20000100800 */
[----:B-1----:R-:W-:Y:S01]  /*10020*/  MOV R2, R137 ;  /* 0x0000008900027202 */ /* 0x002fe20000000f00 */
[----:B------:R-:W-:-:S05]  /*10030*/  @P0 BRA `(.L_x_1048) ;  /* 0xffffc92000000947 */ /* 0x000fca000383ffff */
.L_x_1047:
[----:B------:R-:W-:-:S06]  /*10040*/  UISETP.GE.AND UP0, UPT, UR13, UR8, UPT ;  /* 0x000000080d00728c */ /* 0x000fcc000bf06270 */
[----:B------:R-:W-:-:S13]  /*10050*/  PLOP3.LUT P0, PT, PT, PT, UP0, 0x80, 0x0 ;  /* 0x000000000000781c */ /* 0x000fda0003f0f008 */
        /* <DEDUP_REMOVED lines=25> */
.L_x_1066:
[----:B-1----:R-:W3:Y:S01]  /*101f0*/  LDL.64 R2, [R1+0x20] ;  /* 0x0000200001027983 */ /* 0x002ee20000100a00 */
[----:B------:R-:W-:Y:S04]  /*10200*/  DEPBAR.LE SB0, 0x0 ;  /* 0x000080000000791a */ /* 0x000fe80000000000 */
[----:B------:R-:W-:Y:S01]  /*10210*/  USHF.R.S32.HI UR5, URZ, 0x1f, UR13 ;  /* 0x0000001f3f057899 */ /* 0x000fe2000801140d */
[----:B------:R-:W4:Y:S01]  /*10220*/  LDL.64 R12, [R1+0x18] ;  /* 0x00001800010c7983 */ /* 0x000f220000100a00 */
[----:B------:R-:W-:Y:S01]  /*10230*/  UIMAD UR4, UR25, UR13, URZ ;  /* 0x0000000d190472a4 */ /* 0x000fe2000f8e023f */
[----:B------:R-:W-:Y:S01]  /*10240*/  MOV R20, UR22 ;  /* 0x0000001600147c02 */ /* 0x000fe20008000f00 */
[----:B------:R-:W-:Y:S01]  /*10250*/  UISETP.GT.AND UP0, UPT, UR13, UR8, UPT ;  /* 0x000000080d00728c */ /* 0x000fe2000bf04270 */
[----:B------:R-:W-:Y:S01]  /*10260*/  MOV R21, UR23 ;  /* 0x0000001700157c02 */ /* 0x000fe20008000f00 */
[----:B------:R-:W-:Y:S01]  /*10270*/  UIMAD UR4, UR5, UR22, UR4 ;  /* 0x00000016050472a4 */ /* 0x000fe2000f8e0204 */
[----:B------:R-:W-:Y:S01]  /*10280*/  BAR.SYNC.DEFER_BLOCKING 0x0 ;  /* 0x0000000000007b1d */ /* 0x000fe20000010000 */
[----:B------:R-:W-:Y:S06]  /*10290*/  UISETP.NE.AND UP1, UPT, UR17, URZ, UPT ;  /* 0x0000003f1100728c */ /* 0x000fec000bf25270 */
[----:B------:R-:W-:Y:S01]  /*102a0*/  PLOP3.LUT P2, PT, PT, PT, UP1, 0x80, 0x0 ;  /* 0x000000000000781c */ /* 0x000fe20003f4f018 */
[----:B------:R-:W-:Y:S04]  /*102b0*/  @UP0 UIADD3 UR27, UR13, -0x1, URZ ;  /* 0xffffffff0d1b0890 */ /* 0x000fe8000fffe03f */
[----:B------:R-:W-:Y:S01]  /*102c0*/  @UP0 USHF.R.S32.HI UR26, URZ, 0x1f, UR27 ;  /* 0x0000001f3f1a0899 */ /* 0x000fe2000801141b */
        /* <DEDUP_REMOVED lines=15> */
[C---:B---3--:R-:W-:Y:S05]  /*103c0*/  IMAD.WIDE.U32 R2, R20.reuse, UR13, R2 ;  /* 0x0000000d14027c25 */ /* 0x048fea000f8e0002 */
[----:B------:R-:W-:Y:S01]  /*103d0*/  IADD3 R0, R3, UR4, RZ ;  /* 0x0000000403007c10 */ /* 0x000fe2000fffe0ff */
[----:B----4-:R-:W-:Y:S01]  /*103e0*/  IMAD.WIDE.U32 R20, R20, UR13, R12 ;  /* 0x0000000d14147c25 */ /* 0x010fe2000f8e000c */
[C---:B------:R-:W-:Y:S01]  /*103f0*/  LEA R24, P1, R2.reuse, c[0x0][0x1f8], 0x1 ;  /* 0x00007e0002187a11 */ /* 0x040fe200078208ff */
[-C--:B------:R-:W-:Y:S03]  /*10400*/  HMMA.16816.F32 R12, R44, R18.reuse, RZ ;  /* 0x000000122c0c723c */ /* 0x080fe600000018ff */
[----:B------:R-:W-:Y:S02]  /*10410*/  LEA.HI.X R25, R2, c[0x0][0x1fc], R0, 0x1, P1 ;  /* 0x00007f0002197a11 */ /* 0x000fe400008f0c00 */
[----:B------:R-:W-:Y:S01]  /*10420*/  IADD3 R3, R21, UR4, RZ ;  /* 0x0000000415037c10 */ /* 0x000fe2000fffe0ff */
[----:B------:R-:W-:Y:S01]  /*10430*/  ULDC.64 UR4, c[0x0][0x1e0] ;  /* 0x0000780000047ab9 */ /* 0x000fe20000000a00 */
[C---:B------:R-:W-:Y:S01]  /*10440*/  LEA R28, P0, R20.reuse, c[0x0][0x1f8], 0x1 ;  /* 0x00007e00141c7a11 */ /* 0x040fe200078008ff */
[C---:B------:R-:W-:Y:S01]  /*10450*/  HMMA.16816.F32 R16, R48.reuse, R18, RZ ;  /* 0x000000123010723c */ /* 0x040fe200000018ff */
[----:B------:R-:W-:Y:S01]  /*10460*/  @!PT LDS RZ, [RZ] ;  /* 0x00000000fffff984 */ /* 0x000fe20000000800 */
[----:B------:R-:W-:Y:S01]  /*10470*/  @!PT LDS RZ, [RZ] ;  /* 0x00000000fffff984 */ /* 0x000fe20000000800 */
[----:B------:R-:W-:Y:S01]  /*10480*/  @!PT LDS RZ, [RZ] ;  /* 0x00000000fffff984 */ /* 0x000fe20000000800 */
[----:B------:R3:W-:Y:S03]  /*10490*/  LDGSTS.E.BYPASS.LTC128B.128 [R243+0x2080], [R24.64], !P4 ;  /* 0x0208000018f37fae */ /* 0x0007e6000e101d54 */
[----:B------:R-:W-:Y:S01]  /*104a0*/  LEA.HI.X R29, R20, c[0x0][0x1fc], R3, 0x1, P0 ;  /* 0x00007f00141d7a11 */ /* 0x000fe200000f0c03 */
[----:B------:R-:W-:Y:S01]  /*104b0*/  @UP0 UIMAD.WIDE.U32 UR28, UR27, UR4, URZ ;  /* 0x000000041b1c02a5 */ /* 0x000fe2000f8e003f */
[----:B------:R-:W-:Y:S01]  /*104c0*/  IADD3 R2, P0, R24, UR12, RZ ;  /* 0x0000000c18027c10 */ /* 0x000fe2000ff1e0ff */
[----:B------:R-:W-:Y:S01]  /*104d0*/  @UP0 UIMAD UR26, UR26, UR4, URZ ;  /* 0x000000041a1a02a4 */ /* 0x000fe2000f8e023f */
[-C--:B------:R-:W-:Y:S01]  /*104e0*/  HMMA.16816.F32 R20, R48, R32.reuse, RZ ;  /* 0x000000203014723c */ /* 0x080fe200000018ff */
[----:B------:R4:W-:Y:S02]  /*104f0*/  LDGSTS.E.BYPASS.LTC128B.128 [R243+0x3880], [R28.64], !P3 ;  /* 0x038800001cf37fae */ /* 0x0009e4000d901d54 */
[----:B------:R-:W-:Y:S01]  /*10500*/  @UP0 UIMAD UR26, UR27, UR5, UR26 ;  /* 0x000000051b1a02a4 */ /* 0x000fe2000f8e021a */
[----:B------:R-:W-:Y:S02]  /*10510*/  IADD3.X R3, R25, UR11, RZ, P0, !PT ;  /* 0x0000000b19037c10 */ /* 0x000fe400087fe4ff */
[C---:B------:R-:W-:Y:S01]  /*10520*/  IADD3 R38, P1, R2.reuse, UR12, RZ ;  /* 0x0000000c02267c10 */ /* 0x040fe2000ff3e0ff */
[----:B------:R-:W-:Y:S01]  /*10530*/  @UP0 UIADD3 UR4, UR29, UR26, URZ ;  /* 0x0000001a1d040290 */ /* 0x000fe2000fffe03f */
[----:B------:R-:W-:Y:S01]  /*10540*/  IADD3 R36, P0, R2, UR19, RZ ;  /* 0x0000001302247c10 */ /* 0x000fe2000ff1e0ff */
[----:B------:R2:W-:Y:S01]  /*10550*/  LDGSTS.E.BYPASS.LTC128B.128 [R243+0x2880], [R2.64], !P4 ;  /* 0x0288000002f37fae */ /* 0x0005e2000e101d54 */
[----:B------:R-:W-:Y:S02]  /*10560*/  UIMAD UR29, UR13, -0x30, URZ ;  /* 0xffffffd00d1d78a4 */ /* 0x000fe4000f8e023f */
[C---:B------:R-:W-:Y:S01]  /*10570*/  IADD3.X R39, R3.reuse, UR11, RZ, P1, !PT ;  /* 0x0000000b03277c10 */ /* 0x040fe20008ffe4ff */
[----:B------:R-:W-:Y:S01]  /*10580*/  @UP0 UIMAD UR4, UR4, 0x30, URZ ;  /* 0x00000030040408a4 */ /* 0x000fe2000f8e023f */
[----:B------:R-:W-:Y:S02]  /*10590*/  IADD3.X R37, R3, UR24, RZ, P0, !PT ;  /* 0x0000001803257c10 */ /* 0x000fe400087fe4ff */
[----:B------:R-:W-:Y:S01]  /*105a0*/  PLOP3.LUT P1, PT, PT, PT, UP0, 0x80, 0x0 ;  /* 0x000000000000781c */ /* 0x000fe20003f2f008 */
[----:B------:R2:W-:Y:S01]  /*105b0*/  LDGSTS.E.BYPASS.LTC128B.128 [R243+0x4080], [R2.64+0x80], !P3 ;  /* 0x0408008002f37fae */ /* 0x0005e2000d901d54 */
[----:B------:R-:W-:Y:S01]  /*105c0*/  PLOP3.LUT P0, PT, PT, PT, UP1, 0x80, 0x0 ;  /* 0x000000000000781c */ /* 0x000fe20003f0f018 */
[----:B------:R-:W-:Y:S01]  /*105d0*/  UISETP.NE.AND UP0, UPT, UR16, URZ, UPT ;  /* 0x0000003f1000728c */ /* 0x000fe2000bf05270 */
[C---:B---3--:R-:W-:Y:S01]  /*105e0*/  HMMA.16816.F32 R24, R44.reuse, R32, RZ ;  /* 0x000000202c18723c */ /* 0x048fe200000018ff */
[----:B------:R-:W-:Y:S04]  /*105f0*/  MOV R0, UR28 ;  /* 0x0000001c00007c02 */ /* 0x000fe80008000f00 */
[----:B------:R3:W-:Y:S03]  /*10600*/  LDGSTS.E.BYPASS.LTC128B.128 [R243+0x3080], [R38.64], !P4 ;  /* 0x0308000026f37fae */ /* 0x0007e6000e101d54 */
[-C--:B----4-:R-:W-:Y:S05]  /*10610*/  HMMA.16816.F32 R28, R44, R34.reuse, RZ ;  /* 0x000000222c1c723c */ /* 0x090fea00000018ff */
[----:B------:R3:W-:Y:S03]  /*10620*/  LDGSTS.E.BYPASS.LTC128B.128 [R243+0x4880], [R36.64], !P3 ;  /* 0x0488000024f37fae */ /* 0x0007e6000d901d54 */
[C---:B------:R-:W-:Y:S05]  /*10630*/  HMMA.16816.F32 R32, R48.reuse, R34, RZ ;  /* 0x000000223020723c */ /* 0x040fea00000018ff */
[----:B------:R-:W-:Y:S08]  /*10640*/  LDSM.16.M88.4 R212, [R232+0x8080] ;  /* 0x00808000e8d4783b */ /* 0x000ff00000000200 */
[----:B------:R-:W0:Y:S08]  /*10650*/  LDGDEPBAR ;  /* 0x00000000000079af */ /* 0x000e300000000000 */
[----:B------:R-:W4:Y:S01]  /*10660*/  LDSM.16.M88.4 R216, [R230+0x5080] ;  /* 0x00508000e6d8783b */ /* 0x000f220000000200 */
[-C--:B---3--:R-:W-:Y:S07]  /*10670*/  HMMA.16816.F32 R36, R48, R140.reuse, RZ ;  /* 0x0000008c3024723c */ /* 0x088fee00000018ff */
[----:B------:R-:W3:Y:S01]  /*10680*/  LDSM.16.M88.4 R220, [R232+0xa080] ;  /* 0x00a08000e8dc783b */ /* 0x000ee20000000200 */
[C---:B------:R-:W-:Y:S08]  /*10690*/  HMMA.16816.F32 R40, R44.reuse, R140, RZ ;  /* 0x0000008c2c28723c */ /* 0x040ff000000018ff */
[-C--:B------:R-:W-:Y:S08]  /*106a0*/  HMMA.16816.F32 R44, R44, R142.reuse, RZ ;  /* 0x0000008e2c2c723c */ /* 0x080ff000000018ff */
[----:B------:R-:W-:Y:S01]  /*106b0*/  HMMA.16816.F32 R48, R48, R142, RZ ;  /* 0x0000008e3030723c */ /* 0x000fe200000018ff */
[----:B------:R-:W3:Y:S07]  /*106c0*/  LDSM.16.M88.4 R140, [R230+0x5880] ;  /* 0x00588000e68c783b */ /* 0x000eee0000000200 */
[-C--:B-1----:R-:W-:Y:S05]  /*106d0*/  HMMA.16816.F32 R4, R192, R196.reuse, R4 ;  /* 0x000000c4c004723c */ /* 0x082fea0000001804 */
[----:B--2---:R-:W-:Y:S02]  /*106e0*/  @P1 MOV R3, R247 ;  /* 0x000000f700031202 */ /* 0x004fe40000000f00 */
[----:B------:R-:W-:Y:S01]  /*106f0*/  @P1 MOV R2, R244 ;  /* 0x000000f400021202 */ /* 0x000fe20000000f00 */
[C---:B------:R-:W-:Y:S04]  /*10700*/  HMMA.16816.F32 R8, R200.reuse, R196, R8 ;  /* 0x000000c4c808723c */ /* 0x040fe80000001808 */
[----:B------:R-:W-:Y:S04]  /*10710*/  @P1 IMAD.WIDE.U32 R2, R0, 0x30, R2 ;  /* 0x0000003000021825 */ /* 0x000fe800078e0002 */
[-C--:B------:R-:W-:Y:S04]  /*10720*/  HMMA.16816.F32 R12, R200, R198.reuse, R12 ;  /* 0x000000c6c80c723c */ /* 0x080fe8000000180c */
[----:B------:R-:W-:Y:S01]  /*10730*/  @P2 IMAD.HI.U32 R0, R242, c[0x0][0x2c8], RZ ;  /* 0x0000b200f2002a27 */ /* 0x000fe200078e00ff */
[----:B------:R-:W-:Y:S03]  /*10740*/  @P1 IADD3 R3, R3, UR4, RZ ;  /* 0x0000000403031c10 */ /* 0x000fe6000fffe0ff */
[C---:B------:R-:W-:Y:S01]  /*10750*/  HMMA.16816.F32 R16, R192.reuse, R198, R16 ;  /* 0x000000c6c010723c */ /* 0x040fe20000001810 */
[----:B------:R-:W1:Y:S03]  /*10760*/  LDSM.16.M88.4 R196, [R230+0x6080] ;  /* 0x00608000e6c4783b */ /* 0x000e660000000200 */
[----:B------:R-:W-:Y:S04]  /*10770*/  @P1 SHF.L.U64.HI R3, R2, 0x1, R3 ;  /* 0x0000000102031819 */ /* 0x000fe80000010203 */
        /* <DEDUP_REMOVED lines=11> */
[-C--:B----4-:R-:W-:Y:S01]  /*10830*/  HMMA.16816.F32 R4, R212, R216.reuse, R4 ;  /* 0x000000d8d404723c */ /* 0x090fe20000001804 */
[----:B------:R-:W4:Y:S07]  /*10840*/  LDSM.16.M88.4 R208, [R229+0x800] ;  /* 0x00080000e5d0783b */ /* 0x000f2e0000000200 */
        /* <DEDUP_REMOVED lines=15> */
[-C--:B--2---:R-:W-:Y:S01]  /*10940*/  HMMA.16816.F32 R4, R192, R200.reuse, R4 ;  /* 0x000000c8c004723c */ /* 0x084fe20000001804 */
[----:B------:R-:W2:Y:S07]  /*10950*/  LDSM.16.M88.4 R212, [R231+0xe080] ;  /* 0x00e08000e7d4783b */ /* 0x000eae0000000200 */
        /* <DEDUP_REMOVED lines=8> */
[----:B------:R-:W-:Y:S07]  /*109e0*/  LDSM.16.M88.4 R208, [R239] ;  /* 0x00000000efd0783b */ /* 0x000fee0000000200 */
[-C--:B---3--:R-:W-:Y:S08]  /*109f0*/  HMMA.16816.F32 R36, R192, R216.reuse, R36 ;  /* 0x000000d8c024723c */ /* 0x088ff00000001824 */
[C---:B------:R-:W-:Y:S08]  /*10a00*/  HMMA.16816.F32 R40, R204.reuse, R216, R40 ;  /* 0x000000d8cc28723c */ /* 0x040ff00000001828 */
[-C--:B------:R-:W-:Y:S01]  /*10a10*/  HMMA.16816.F32 R44, R204, R218.reuse, R44 ;  /* 0x000000dacc2c723c */ /* 0x080fe2000000182c */
[----:B------:R-:W3:Y:S07]  /*10a20*/  LDSM.16.M88.4 R204, [R224+0x7880] ;  /* 0x00788000e0cc783b */ /* 0x000eee0000000200 */
[----:B------:R-:W-:Y:S01]  /*10a30*/  HMMA.16816.F32 R48, R192, R218, R48 ;  /* 0x000000dac030723c */ /* 0x000fe20000001830 */
[----:B------:R-:W4:Y:S07]  /*10a40*/  LDSM.16.M88.4 R192, [R233+0xc080] ;  /* 0x00c08000e9c0783b */ /* 0x000f2e0000000200 */
[-C--:B-1----:R-:W-:Y:S01]  /*10a50*/  HMMA.16816.F32 R4, R140, R196.reuse, R4 ;  /* 0x000000c48c04723c */ /* 0x082fe20000001804 */
[----:B------:R-:W1:Y:S07]  /*10a60*/  LDSM.16.M88.4 R216, [R233+0xe080] ;  /* 0x00e08000e9d8783b */ /* 0x000e6e0000000200 */
[C---:B--2---:R-:W-:Y:S08]  /*10a70*/  HMMA.16816.F32 R8, R212.reuse, R196, R8 ;  /* 0x000000c4d408723c */ /* 0x044ff00000001808 */
        /* <DEDUP_REMOVED lines=13> */
[----:B------:R-:W3:Y:S07]  /*10b50*/  LDSM.16.M88.4 R140, [R232+0xc080] ;  /* 0x00c08000e88c783b */ /* 0x000eee0000000200 */
        /* <DEDUP_REMOVED lines=14> */
[----:B------:R-:W2:Y:S07]  /*10c40*/  LDSM.16.M88.4 R216, [R234+0xc080] ;  /* 0x00c08000ead8783b */ /* 0x000eae0000000200 */
[----:B------:R-:W-:Y:S01]  /*10c50*/  HMMA.16816.F32 R48, R192, R198, R48 ;  /* 0x000000c6c030723c */ /* 0x000fe20000001830 */
[----:B------:R-:W2:Y:S07]  /*10c60*/  LDSM.16.M88.4 R192, [R236+0xe080] ;  /* 0x00e08000ecc0783b */ /* 0x000eae0000000200 */
[-C--:B---3--:R-:W-:Y:S08]  /*10c70*/  HMMA.16816.F32 R4, R140, R200.reuse, R4 ;  /* 0x000000c88c04723c */ /* 0x088ff00000001804 */
        /* <DEDUP_REMOVED lines=11> */
[-C--:B--2---:R-:W-:Y:S08]  /*10d30*/  HMMA.16816.F32 R4, R216, R220.reuse, R4 ;  /* 0x000000dcd804723c */ /* 0x084ff00000001804 */
        /* <DEDUP_REMOVED lines=21> */
[----:B------:R-:W1:Y:S10]  /*10e90*/  MUFU.TANH R206, R6 ;  /* 0x0000000600ce7308 */ /* 0x000e740000002400 */
[----:B------:R1:W1:Y:S01]  /*10ea0*/  MUFU.TANH R204, R7 ;  /* 0x0000000700cc7308 */ /* 0x0002620000002400 */
[----:B---3--:R-:W3:Y:S09]  /*10eb0*/  LDL R13, [R1+0x4] ;  /* 0x00000400010d7983 */ /* 0x008ef20000100800 */
        /* <DEDUP_REMOVED lines=13> */
[----:B------:R1:W1:Y:S01]  /*10f90*/  MUFU.TANH R142, R16 ;  /* 0x00000010008e7308 */ /* 0x0002620000002400 */
[----:B------:R-:W-:Y:S01]  /*10fa0*/  MOV R4, R242 ;  /* 0x000000f200047202 */ /* 0x000fe20000000f00 */
[-C--:B------:R-:W-:Y:S04]  /*10fb0*/  HMMA.16816.F32 R28, R192, R6.reuse, R28 ;  /* 0x00000006c01c723c */ /* 0x080fe8000000181c */
[----:B------:R-:W-:Y:S04]  /*10fc0*/  @P0 SHF.R.U32.HI R4, RZ, c[0x0][0x2cc], R0 ;  /* 0x0000b300ff040a19 */ /* 0x000fe80000011600 */
[----:B------:R-:W2:Y:S01]  /*10fd0*/  MUFU.TANH R197, R19 ;  /* 0x0000001300c57308 */ /* 0x000ea20000002400 */
[----:B------:R-:W-:Y:S01]  /*10fe0*/  MOV R0, UR29 ;  /* 0x0000001d00007c02 */ /* 0x000fe20008000f00 */
[C---:B------:R-:W-:Y:S04]  /*10ff0*/  HMMA.16816.F32 R32, R216.reuse, R6, R32 ;  /* 0x00000006d820723c */ /* 0x040fe80000001820 */
[----:B------:R-:W-:Y:S02]  /*11000*/  FMUL.FTZ R20, R20, c[0x0][0x320] ;  /* 0x0000c80014147a20 */ /* 0x000fe40000410000 */
[----:B------:R-:W-:Y:S02]  /*11010*/  FMUL.FTZ R21, R21, c[0x0][0x320] ;  /* 0x0000c80015157a20 */ /* 0x000fe40000410000 */
[----:B------:R-:W2:Y:S01]  /*11020*/  MUFU.TANH R196, R18 ;  /* 0x0000001200c47308 */ /* 0x000ea20000002400 */
[----:B------:R-:W-:Y:S03]  /*11030*/  @P1 SHF.L.U32 R6, R2, 0x1, RZ ;  /* 0x0000000102061819 */ /* 0x000fe600000006ff */
[----:B------:R-:W-:Y:S01]  /*11040*/  FMUL.FTZ R22, R22, c[0x0][0x320] ;  /* 0x0000c80016167a20 */ /* 0x000fe20000410000 */
[-C--:B-1----:R-:W-:Y:S03]  /*11050*/  HMMA.16816.F32 R36, R216, R8.reuse, R36 ;  /* 0x00000008d824723c */ /* 0x082fe60000001824 */
[----:B------:R-:W-:Y:S02]  /*11060*/  FMUL.FTZ R23, R23, c[0x0][0x320] ;  /* 0x0000c80017177a20 */ /* 0x000fe40000410000 */
[----:B------:R-:W-:Y:S01]  /*11070*/  FMUL.FTZ R24, R24, c[0x0][0x320] ;  /* 0x0000c80018187a20 */ /* 0x000fe20000410000 */
[----:B------:R1:W1:Y:S01]  /*11080*/  MUFU.TANH R135, R20 ;  /* 0x0000001400877308 */ /* 0x0002620000002400 */
[----:B------:R-:W-:Y:S01]  /*11090*/  FMUL.FTZ R25, R25, c[0x0][0x320] ;  /* 0x0000c80019197a20 */ /* 0x000fe20000410000 */
[C---:B------:R-:W-:Y:S04]  /*110a0*/  HMMA.16816.F32 R40, R192.reuse, R8, R40 ;  /* 0x00000008c028723c */ /* 0x040fe80000001828 */
[----:B------:R-:W-:Y:S02]  /*110b0*/  FMUL.FTZ R26, R26, c[0x0][0x320] ;  /* 0x0000c8001a1a7a20 */ /* 0x000fe40000410000 */
[----:B------:R-:W-:Y:S01]  /*110c0*/  FMUL.FTZ R27, R27, c[0x0][0x320] ;  /* 0x0000c8001b1b7a20 */ /* 0x000fe20000410000 */
[C---:B------:R-:W-:Y:S01]  /*110d0*/  @P1 IADD3 R8, P5, R6.reuse, 0x80, RZ ;  /* 0x0000008006081810 */ /* 0x040fe20007fbe0ff */
[----:B------:R-:W1:Y:S01]  /*110e0*/  MUFU.TANH R133, R21 ;  /* 0x0000001500857308 */ /* 0x000e620000002400 */
[----:B------:R-:W-:Y:S01]  /*110f0*/  @P1 IADD3 R6, P6, R6, c[0x0][0x1c8], RZ ;  /* 0x0000720006061a10 */ /* 0x000fe20007fde0ff */
[-C--:B------:R-:W-:Y:S03]  /*11100*/  HMMA.16816.F32 R44, R192, R10.reuse, R44 ;  /* 0x0000000ac02c723c */ /* 0x080fe6000000182c */
[----:B------:R-:W-:Y:S01]  /*11110*/  @P1 IADD3.X R7, R3, c[0x0][0x1cc], RZ, P6, !PT ;  /* 0x0000730003071a10 */ /* 0x000fe200037fe4ff */
[----:B------:R-:W-:Y:S01]  /*11120*/  FMUL.FTZ R28, R28, c[0x0][0x320] ;  /* 0x0000c8001c1c7a20 */ /* 0x000fe20000410000 */
[----:B------:R-:W-:Y:S01]  /*11130*/  @P1 IADD3 R8, P2, R8, c[0x0][0x1c8], RZ ;  /* 0x0000720008081a10 */ /* 0x000fe20007f5e0ff */
[----:B------:R-:W-:Y:S01]  /*11140*/  FMUL.FTZ R29, R29, c[0x0][0x320] ;  /* 0x0000c8001d1d7a20 */ /* 0x000fe20000410000 */
[----:B------:R-:W-:Y:S01]  /*11150*/  @P1 IADD3 R2, P0, R6, UR7, RZ ;  /* 0x0000000706021c10 */ /* 0x000fe2000ff1e0ff */
[----:B------:R2:W2:Y:S01]  /*11160*/  MUFU.TANH R141, R22 ;  /* 0x00000016008d7308 */ /* 0x0004a20000002400 */
[----:B------:R-:W-:Y:S01]  /*11170*/  @!PT LDS RZ, [RZ] ;  /* 0x00000000fffff984 */ /* 0x000fe20000000800 */
[----:B------:R-:W-:Y:S01]  /*11180*/  @!PT LDS RZ, [RZ] ;  /* 0x00000000fffff984 */ /* 0x000fe20000000800 */
[----:B------:R-:W-:Y:S01]  /*11190*/  @!PT LDS RZ, [RZ] ;  /* 0x00000000fffff984 */ /* 0x000fe20000000800 */
[----:B------:R4:W-:Y:S01]  /*111a0*/  @P1 LDGSTS.E.BYPASS.LTC128B.128 [R243+0x5080], [R6.64], !P4 ;  /* 0x0508000006f31fae */ /* 0x0009e2000e101d54 */
[----:B------:R-:W-:Y:S04]  /*111b0*/  HMMA.16816.F32 R48, R216, R10, R48 ;  /* 0x0000000ad830723c */ /* 0x000fe80000001830 */
[----:B------:R-:W-:Y:S01]  /*111c0*/  @P1 IADD3.X R9, RZ, c[0x0][0x1cc], R3, P2, P5 ;  /* 0x00007300ff091a10 */ /* 0x000fe200017ea403 */
[----:B------:R-:W-:Y:S01]  /*111d0*/  FMUL.FTZ R16, R17, c[0x0][0x320] ;  /* 0x0000c80011107a20 */ /* 0x000fe20000410000 */
[----:B------:R-:W-:Y:S01]  /*111e0*/  @P1 IADD3.X R3, R7, UR6, RZ, P0, !PT ;  /* 0x0000000607031c10 */ /* 0x000fe200087fe4ff */
[----:B------:R-:W-:Y:S01]  /*111f0*/  FMUL.FTZ R30, R30, c[0x0][0x320] ;  /* 0x0000c8001e1e7a20 */ /* 0x000fe20000410000 */
[----:B------:R4:W3:Y:S01]  /*11200*/  MUFU.TANH R140, R23 ;  /* 0x00000017008c7308 */ /* 0x0008e20000002400 */
[----:B------:R4:W-:Y:S03]  /*11210*/  @P1 LDGSTS.E.BYPASS.LTC128B.128 [R243+0x6880], [R8.64], !P3 ;  /* 0x0688000008f31fae */ /* 0x0009e6000d901d54 */
[----:B------:R-:W-:Y:S02]  /*11220*/  FMUL.FTZ R31, R31, c[0x0][0x320] ;  /* 0x0000c8001f1f7a20 */ /* 0x000fe40000410000 */
[----:B-1----:R-:W-:Y:S02]  /*11230*/  FMUL.FTZ R20, R33, c[0x0][0x320] ;  /* 0x0000c80021147a20 */ /* 0x002fe40000410000 */
[----:B------:R-:W-:Y:S01]  /*11240*/  FMUL.FTZ R15, R36, c[0x0][0x320] ;  /* 0x0000c800240f7a20 */ /* 0x000fe20000410000 */
[----:B------:R1:W-:Y:S01]  /*11250*/  @P1 LDGSTS.E.BYPASS.LTC128B.128 [R243+0x5880], [R2.64], !P4 ;  /* 0x0588000002f31fae */ /* 0x0003e2000e101d54 */
[----:B------:R1:W1:Y:S01]  /*11260*/  MUFU.TANH R198, R24 ;  /* 0x0000001800c67308 */ /* 0x0002620000002400 */
[----:B------:R-:W-:Y:S02]  /*11270*/  FMUL.FTZ R12, R37, c[0x0][0x320] ;  /* 0x0000c800250c7a20 */ /* 0x000fe40000410000 */
[----:B------:R-:W-:Y:S02]  /*11280*/  FMUL.FTZ R42, R42, c[0x0][0x320] ;  /* 0x0000c8002a2a7a20 */ /* 0x000fe40000410000 */
[----:B--2---:R-:W-:Y:S02]  /*11290*/  FMUL.FTZ R22, R39, c[0x0][0x320] ;  /* 0x0000c80027167a20 */ /* 0x004fe40000410000 */
[----:B------:R2:W-:Y:S01]  /*112a0*/  @P1 LDGSTS.E.BYPASS.LTC128B.128 [R243+0x7080], [R2.64+0x80], !P3 ;  /* 0x0708008002f31fae */ /* 0x0005e2000d901d54 */
[----:B----4-:R-:W-:Y:S01]  /*112b0*/  @P1 IADD3 R6, P0, R2, UR18, RZ ;  /* 0x0000001202061c10 */ /* 0x010fe2000ff1e0ff */
[----:B------:R-:W-:Y:S01]  /*112c0*/  FMUL.FTZ R43, R43, c[0x0][0x320] ;  /* 0x0000c8002b2b7a20 */ /* 0x000fe20000410000 */
[----:B------:R4:W2:Y:S01]  /*112d0*/  MUFU.TANH R143, R25 ;  /* 0x00000019008f7308 */ /* 0x0008a20000002400 */
[----:B------:R-:W-:Y:S01]  /*112e0*/  FMUL.FTZ R21, R45, c[0x0][0x320] ;  /* 0x0000c8002d157a20 */ /* 0x000fe20000410000 */
[----:B------:R-:W-:Y:S01]  /*112f0*/  @P1 IADD3.X R7, R3, UR10, RZ, P0, !PT ;  /* 0x0000000a03071c10 */ /* 0x000fe200087fe4ff */
[----:B------:R-:W-:Y:S01]  /*11300*/  FMUL.FTZ R46, R46, c[0x0][0x320] ;  /* 0x0000c8002e2e7a20 */ /* 0x000fe20000410000 */
[----:B------:R-:W-:Y:S01]  /*11310*/  PLOP3.LUT P0, PT, PT, PT, UP0, 0x40, 0x0 ;  /* 0x000000000000781c */ /* 0x000fe20003f0e808 */
[----:B------:R-:W-:Y:S02]  /*11320*/  FMUL.FTZ R23, R44, c[0x0][0x320] ;  /* 0x0000c8002c177a20 */ /* 0x000fe40000410000 */
[----:B------:R-:W-:Y:S01]  /*11330*/  FMUL.FTZ R47, R47, c[0x0][0x320] ;  /* 0x0000c8002f2f7a20 */ /* 0x000fe20000410000 */
[----:B------:R-:W-:Y:S01]  /*11340*/  @P1 IADD3 R8, P2, R2, UR7, RZ ;  /* 0x0000000702081c10 */ /* 0x000fe2000ff5e0ff */
[----:B------:R-:W-:Y:S01]  /*11350*/  FMUL.FTZ R11, R48, c[0x0][0x320] ;  /* 0x0000c800300b7a20 */ /* 0x000fe20000410000 */
[----:B------:R2:W2:Y:S01]  /*11360*/  MUFU.TANH R215, R26 ;  /* 0x0000001a00d77308 */ /* 0x0004a20000002400 */
[----:B------:R-:W-:Y:S01]  /*11370*/  FMUL.FTZ R10, R49, c[0x0][0x320] ;  /* 0x0000c800310a7a20 */ /* 0x000fe20000410000 */
[----:B------:R-:W-:Y:S01]  /*11380*/  @P1 IADD3.X R9, R3, UR6, RZ, P2, !PT ;  /* 0x0000000603091c10 */ /* 0x000fe200097fe4ff */
[----:B------:R-:W-:Y:S02]  /*11390*/  FMUL.FTZ R19, R50, c[0x0][0x320] ;  /* 0x0000c80032137a20 */ /* 0x000fe40000410000 */
[----:B-1----:R-:W-:Y:S02]  /*113a0*/  FMUL.FTZ R24, R38, c[0x0][0x320] ;  /* 0x0000c80026187a20 */ /* 0x002fe40000410000 */
[----:B------:R1:W-:Y:S01]  /*113b0*/  @P1 LDGSTS.E.BYPASS.LTC128B.128 [R243+0x6080], [R8.64], !P4 ;  /* 0x0608000008f31fae */ /* 0x0003e2000e101d54 */
[----:B------:R-:W-:Y:S02]  /*113c0*/  FMUL.FTZ R14, R51, c[0x0][0x320] ;  /* 0x0000c800330e7a20 */ /* 0x000fe40000410000 */
[----:B------:R1:W1:Y:S01]  /*113d0*/  MUFU.TANH R213, R27 ;  /* 0x0000001b00d57308 */ /* 0x0002620000002400 */
[----:B----4-:R-:W-:Y:S04]  /*113e0*/  FMUL.FTZ R25, R32, c[0x0][0x320] ;  /* 0x0000c80020197a20 */ /* 0x010fe80000410000 */
[----:B------:R4:W-:Y:S05]  /*113f0*/  @P1 LDGSTS.E.BYPASS.LTC128B.128 [R243+0x7880], [R6.64], !P3 ;  /* 0x0788000006f31fae */ /* 0x0009ea000d901d54 */
[----:B------:R4:W3:Y:S03]  /*11400*/  MUFU.TANH R137, R28 ;  /* 0x0000001c00897308 */ /* 0x0008e60000002400 */
[----:B------:R-:W0:Y:S01]  /*11410*/  LDGDEPBAR ;  /* 0x00000000000079af */ /* 0x000e220000000000 */
[----:B--2---:R-:W-:Y:S06]  /*11420*/  FMUL.FTZ R26, R41, c[0x0][0x320] ;  /* 0x0000c800291a7a20 */ /* 0x004fec0000410000 */
[----:B------:R2:W2:Y:S01]  /*11430*/  MUFU.TANH R136, R29 ;  /* 0x0000001d00887308 */ /* 0x0004a20000002400 */
[----:B------:R-:W3:Y:S01]  /*11440*/  SHFL.IDX PT, R3, R4, RZ, 0x1c1f ;  /* 0x001c1fff04037589 */ /* 0x000ee200000e0000 */
[----:B-1----:R-:W-:Y:S08]  /*11450*/  FMUL.FTZ R27, R35, c[0x0][0x320] ;  /* 0x0000c800231b7a20 */ /* 0x002ff00000410000 */
[----:B------:R-:W1:Y:S01]  /*11460*/  MUFU.TANH R16, R16 ;  /* 0x0000001000107308 */ /* 0x000e620000002400 */
[----:B----4-:R-:W-:Y:S01]  /*11470*/  MOV R6, UR15 ;  /* 0x0000000f00067c02 */ /* 0x010fe20008000f00 */
[----:B------:R-:W-:Y:S08]  /*11480*/  FMUL.FTZ R28, R34, c[0x0][0x320] ;  /* 0x0000c800221c7a20 */ /* 0x000ff00000410000 */
[----:B------:R-:W4:Y:S01]  /*11490*/  MUFU.TANH R30, R30 ;  /* 0x0000001e001e7308 */ /* 0x000f220000002400 */
[----:B--2---:R-:W-:Y:S09]  /*114a0*/  FMUL.FTZ R29, R40, c[0x0][0x320] ;  /* 0x0000c800281d7a20 */ /* 0x004ff20000410000 */
[----:B------:R-:W2:Y:S10]  /*114b0*/  MUFU.TANH R31, R31 ;  /* 0x0000001f001f7308 */ /* 0x000eb40000002400 */
        /* <DEDUP_REMOVED lines=8> */
[----:B------:R-:W-:Y:S02]  /*11540*/  IADD3 R7, -R13, UR29, RZ ;  /* 0x0000001d0d077c10 */ /* 0x000fe4000fffe1ff */
[----:B------:R-:W-:Y:S05]  /*11550*/  IADD3 R6, -R6, UR9, R0 ;  /* 0x0000000906067c10 */ /* 0x000fea000fffe100 */
[----:B------:R-:W3:Y:S01]  /*11560*/  MUFU.TANH R22, R22 ;  /* 0x0000001600167308 */ /* 0x000ee20000002400 */
[C---:B------:R-:W-:Y:S02]  /*11570*/  IADD3 R5, R6.reuse, c[0x0][0x328], RZ ;  /* 0x0000ca0006057a10 */ /* 0x040fe40007ffe0ff */
[----:B------:R-:W-:Y:S02]  /*11580*/  IADD3 R6, R6, UR14, RZ ;  /* 0x0000000e06067c10 */ /* 0x000fe4000fffe0ff */
[-C--:B------:R-:W-:Y:S02]  /*11590*/  IADD3 R2, R5, R3.reuse, RZ ;  /* 0x0000000305027210 */ /* 0x080fe40007ffe0ff */
[----:B------:R-:W-:Y:S03]  /*115a0*/  IADD3 R0, R6, R3, RZ ;  /* 0x0000000306007210 */ /* 0x000fe60007ffe0ff */
        /* <DEDUP_REMOVED lines=13> */
[----:B--234-:R-:W-:Y:S01]  /*11680*/  IMAD.U32 R8, RZ, RZ, UR15 ;  /* 0x0000000fff087e24 */ /* 0x01cfe2000f8e00ff */
        /* <DEDUP_REMOVED lines=13> */
.L_x_1052:
[----:B------:R-:W-:Y:S04]  /*11760*/  MOV R8, c[0x0][0x32c] ;  /* 0x0000cb0000087a02 */ /* 0x000fe80000000f00 */
[----:B------:R-:W-:Y:S11]  /*11770*/  ISETP.NE.AND P0, PT, R8, 0x1, PT ;  /* 0x000000010800780c */ /* 0x000ff60003f05270 */
[----:B------:R-:W-:Y:S02]  /*11780*/  @!UPT UIADD3 URZ, URZ, URZ, URZ ;  /* 0x0000003f3f3ff290 */ /* 0x000fe4000fffe03f */
[----:B------:R-:W-:Y:S05]  /*11790*/  @P0 IMAD.HI.U32 R8, R3, c[0x0][0x330], RZ ;  /* 0x0000cc0003080a27 */ /* 0x000fea00078e00ff */
[----:B------:R-:W-:Y:S02]  /*117a0*/  @P0 SHF.R.U32.HI R3, RZ, c[0x0][0x334], R8 ;  /* 0x0000cd00ff030a19 */ /* 0x000fe40000011608 */
.L_x_1053:
[----:B------:R-:W-:Y:S05]  /*117b0*/  BSYNC B0 ;  /* 0x0000000000007941 */ /* 0x000fea0003800000 */
.L_x_1051:
[----:B------:R-:W-:Y:S05]  /*117c0*/  IMAD R3, R3, c[0x0][0x32c], R7 ;  /* 0x0000cb0003037a24 */ /* 0x000fea00078e0207 */
[----:B------:R-:W-:Y:S02]  /*117d0*/  IADD3 R8, R3, c[0x0][0x32c], RZ ;  /* 0x0000cb0003087a10 */ /* 0x000fe40007ffe0ff */
[----:B------:R-:W-:Y:S02]  /*117e0*/  IMNMX R0, R0, R3, !PT ;  /* 0x0000000300007217 */ /* 0x000fe40007800200 */
[----:B------:R-:W-:Y:S02]  /*117f0*/  IMNMX R2, R2, R8, PT ;  /* 0x0000000802027217 */ /* 0x000fe40003800200 */
.L_x_1050:
[----:B--234-:R-:W-:Y:S01]  /*11800*/  UISETP.GE.AND UP2, UPT, UR29, 0x9, UPT ;  /* 0x000000091d00788c */ /* 0x01cfe2000bf46270 */
        /* <DEDUP_REMOVED lines=46> */
[----:B-1----:R-:W-:Y:S02]  /*11af0*/  FSEL R205, R20, -INF , !P0 ;  /* 0xff80000014cd7808 */ /* 0x002fe40004000000 */
        /* <DEDUP_REMOVED lines=39> */
.L_x_1056:
[----:B------:R-:W-:Y:S04]  /*11d70*/  MOV R8, c[0x0][0x32c] ;  /* 0x0000cb0000087a02 */ /* 0x000fe80000000f00 */
[----:B------:R-:W-:Y:S11]  /*11d80*/  ISETP.NE.AND P0, PT, R8, 0x1, PT ;  /* 0x000000010800780c */ /* 0x000ff60003f05270 */
[----:B------:R-:W-:Y:S02]  /*11d90*/  @!UPT UIADD3 URZ, URZ, URZ, URZ ;  /* 0x0000003f3f3ff290 */ /* 0x000fe4000fffe03f */
[----:B------:R-:W-:Y:S05]  /*11da0*/  @P0 IMAD.HI.U32 R8, R3, c[0x0][0x330], RZ ;  /* 0x0000cc0003080a27 */ /* 0x000fea00078e00ff */
[----:B------:R-:W-:Y:S02]  /*11db0*/  @P0 SHF.R.U32.HI R3, RZ, c[0x0][0x334], R8 ;  /* 0x0000cd00ff030a19 */ /* 0x000fe40000011608 */
.L_x_1057:
[----:B------:R-:W-:Y:S05]  /*11dc0*/  BSYNC B0 ;  /* 0x0000000000007941 */ /* 0x000fea0003800000 */
.L_x_1055:
[----:B------:R-:W-:Y:S05]  /*11dd0*/  IMAD R3, R3, c[0x0][0x32c], R7 ;  /* 0x0000cb0003037a24 */ /* 0x000fea00078e0207 */
[----:B------:R-:W-:Y:S02]  /*11de0*/  IADD3 R8, R3, c[0x0][0x32c], RZ ;  /* 0x0000cb0003087a10 */ /* 0x000fe40007ffe0ff */
[----:B------:R-:W-:Y:S02]  /*11df0*/  IMNMX R0, R0, R3, !PT ;  /* 0x0000000300007217 */ /* 0x000fe40007800200 */
[----:B------:R-:W-:Y:S02]  /*11e00*/  IMNMX R2, R2, R8, PT ;  /* 0x0000000802027217 */ /* 0x000fe40003800200 */
.L_x_1054:
        /* <DEDUP_REMOVED lines=85> */
.L_x_1060:
[----:B------:R-:W-:Y:S04]  /*12360*/  MOV R8, c[0x0][0x32c] ;  /* 0x0000cb0000087a02 */ /* 0x000fe80000000f00 */
[----:B------:R-:W-:Y:S11]  /*12370*/  ISETP.NE.AND P0, PT, R8, 0x1, PT ;  /* 0x000000010800780c */ /* 0x000ff60003f05270 */
[----:B------:R-:W-:Y:S02]  /*12380*/  @!UPT UIADD3 URZ, URZ, URZ, URZ ;  /* 0x0000003f3f3ff290 */ /* 0x000fe4000fffe03f */
[----:B------:R-:W-:Y:S05]  /*12390*/  @P0 IMAD.HI.U32 R8, R3, c[0x0][0x330], RZ ;  /* 0x0000cc0003080a27 */ /* 0x000fea00078e00ff */
[----:B------:R-:W-:Y:S02]  /*123a0*/  @P0 SHF.R.U32.HI R3, RZ, c[0x0][0x334], R8 ;  /* 0x0000cd00ff030a19 */ /* 0x000fe40000011608 */
.L_x_1061:
[----:B------:R-:W-:Y:S05]  /*123b0*/  BSYNC B0 ;  /* 0x0000000000007941 */ /* 0x000fea0003800000 */
.L_x_1059:
[----:B------:R-:W-:Y:S05]  /*123c0*/  IMAD R3, R3, c[0x0][0x32c], R7 ;  /* 0x0000cb0003037a24 */ /* 0x000fea00078e0207 */
[----:B------:R-:W-:Y:S02]  /*123d0*/  IADD3 R8, R3, c[0x0][0x32c], RZ ;  /* 0x0000cb0003087a10 */ /* 0x000fe40007ffe0ff */
[----:B------:R-:W-:Y:S02]  /*123e0*/  IMNMX R0, R0, R3, !PT ;  /* 0x0000000300007217 */ /* 0x000fe40007800200 */
[----:B------:R-:W-:Y:S02]  /*123f0*/  IMNMX R2, R2, R8, PT ;  /* 0x0000000802027217 */ /* 0x000fe40003800200 */
.L_x_1058:
        /* <DEDUP_REMOVED lines=85> */
.L_x_1064:
[----:B------:R-:W-:Y:S04]  /*12950*/  MOV R4, c[0x0][0x32c] ;  /* 0x0000cb0000047a02 */ /* 0x000fe80000000f00 */
[----:B------:R-:W-:Y:S11]  /*12960*/  ISETP.NE.AND P0, PT, R4, 0x1, PT ;  /* 0x000000010400780c */ /* 0x000ff60003f05270 */
[----:B------:R-:W-:Y:S02]  /*12970*/  @!UPT UIADD3 URZ, URZ, URZ, URZ ;  /* 0x0000003f3f3ff290 */ /* 0x000fe4000fffe03f */
[----:B------:R-:W-:Y:S05]  /*12980*/  @P0 IMAD.HI.U32 R4, R3, c[0x0][0x330], RZ ;  /* 0x0000cc0003040a27 */ /* 0x000fea00078e00ff */
[----:B------:R-:W-:Y:S02]  /*12990*/  @P0 SHF.R.U32.HI R3, RZ, c[0x0][0x334], R4 ;  /* 0x0000cd00ff030a19 */ /* 0x000fe40000011604 */
.L_x_1065:
[----:B------:R-:W-:Y:S05]  /*129a0*/  BSYNC B0 ;  /* 0x0000000000007941 */ /* 0x000fea0003800000 */
.L_x_1063:
[----:B------:R-:W-:Y:S05]  /*129b0*/  IMAD R7, R3, c[0x0][0x32c], R7 ;  /* 0x0000cb0003077a24 */ /* 0x000fea00078e0207 */
[----:B------:R-:W-:Y:S02]  /*129c0*/  IADD3 R3, R7, c[0x0][0x32c], RZ ;  /* 0x0000cb0007037a10 */ /* 0x000fe40007ffe0ff */
[----:B------:R-:W-:Y:S02]  /*129d0*/  IMNMX R0, R0, R7, !PT ;  /* 0x0000000700007217 */ /* 0x000fe40007800200 */
[----:B------:R-:W-:Y:S02]  /*129e0*/  IMNMX R2, R2, R3, PT ;  /* 0x0000000302027217 */ /* 0x000fe40003800200 */
.L_x_1062:
        /* <DEDUP_REMOVED lines=68> */
[----:B------:R-:W-:Y:S02]  /*12e30*/  ISETP.GT.AND P6, PT, R0, 0x11, P6 ;  /* 0x000000110000780c */ /* 0x000fe400037c4270 */
        /* <DEDUP_REMOVED lines=121> */
[C---:B------:R-:W-:Y:S01]  /*135d0*/  FMUL.FTZ R32, R133.reuse, R172 ;  /* 0x000000ac85207220 */ /* 0x040fe20000410000 */
[----:B------:R-:W-:Y:S01]  /*135e0*/  LDSM.16.MT88.4 R156, [R226+0x2880] ;  /* 0x00288000e29c783b */ /* 0x000fe20000004200 */
[C---:B------:R-:W-:Y:S01]  /*135f0*/  FMUL.FTZ R52, R133.reuse, R52 ;  /* 0x0000003485347220 */ /* 0x040fe20000410000 */
[----:B------:R1:W-:Y:S01]  /*13600*/  MUFU.EX2 R215, R5 ;  /* 0x0000000500d77308 */ /* 0x0003e20000000800 */
[----:B------:R-:W-:Y:S02]  /*13610*/  FMUL.FTZ R53, R133, R53 ;  /* 0x0000003585357220 */ /* 0x000fe40000410000 */
[----:B------:R-:W-:Y:S02]  /*13620*/  FMUL.FTZ R54, R132, R54 ;  /* 0x0000003684367220 */ /* 0x000fe40000410000 */
[----:B--2---:R-:W-:Y:S02]  /*13630*/  FFMA.FTZ R0, R21, c[0x0][0x2d0], -R134 ;  /* 0x0000b40015007a23 */ /* 0x004fe40000010886 */
[C---:B----4-:R-:W-:Y:S01]  /*13640*/  FMUL.FTZ R45, R2.reuse, R185 ;  /* 0x000000b9022d7220 */ /* 0x050fe20000410000 */
[----:B------:R-:W2:Y:S01]  /*13650*/  LDSM.16.MT88.4 R20, [R225+0x2080] ;  /* 0x00208000e114783b */ /* 0x000ea20000004200 */
[C---:B------:R-:W-:Y:S01]  /*13660*/  FMUL.FTZ R41, R2.reuse, R181 ;  /* 0x000000b502297220 */ /* 0x040fe20000410000 */
[----:B------:R4:W5:Y:S01]  /*13670*/  MUFU.EX2 R216, R0 ;  /* 0x0000000000d87308 */ /* 0x0009620000000800 */
[----:B------:R-:W-:Y:S01]  /*13680*/  MOV R181, R42 ;  /* 0x0000002a00b57202 */ /* 0x000fe20000000f00 */
[C---:B------:R-:W-:Y:S01]  /*13690*/  FMUL.FTZ R9, R2.reuse, R149 ;  /* 0x0000009502097220 */ /* 0x040fe20000410000 */
[----:B---3--:R-:W-:Y:S01]  /*136a0*/  F2FP.PACK_AB R195, R35, R40 ;  /* 0x0000002823c3723e */ /* 0x008fe200000000ff */
[C---:B------:R-:W-:Y:S02]  /*136b0*/  FMUL.FTZ R12, R2.reuse, R152 ;  /* 0x00000098020c7220 */ /* 0x040fe40000410000 */
[----:B------:R-:W-:Y:S02]  /*136c0*/  FMUL.FTZ R13, R2, R153 ;  /* 0x00000099020d7220 */ /* 0x000fe40000410000 */
[----:B------:R-:W-:Y:S02]  /*136d0*/  FMUL.FTZ R35, R132, R175 ;  /* 0x000000af84237220 */ /* 0x000fe40000410000 */
[----:B------:R3:W-:Y:S01]  /*136e0*/  MUFU.EX2 R218, R7 ;  /* 0x0000000700da7308 */ /* 0x0007e20000000800 */
[----:B------:R-:W-:Y:S01]  /*136f0*/  MOV R175, R40 ;  /* 0x0000002800af7202 */ /* 0x000fe20000000f00 */
[C---:B------:R-:W-:Y:S02]  /*13700*/  FMUL.FTZ R40, R2.reuse, R180 ;  /* 0x000000b402287220 */ /* 0x040fe40000410000 */
[----:B-1----:R-:W-:Y:S02]  /*13710*/  FMUL.FTZ R5, R133, R145 ;  /* 0x0000009185057220 */ /* 0x002fe40000410000 */
[C---:B------:R-:W-:Y:S02]  /*13720*/  FMUL.FTZ R24, R2.reuse, R164 ;  /* 0x000000a402187220 */ /* 0x040fe40000410000 */
[C---:B------:R-:W-:Y:S02]  /*13730*/  FMUL.FTZ R25, R2.reuse, R165 ;  /* 0x000000a502197220 */ /* 0x040fe40000410000 */
[----:B------:R-:W1:Y:S01]  /*13740*/  MUFU.EX2 R219, R6 ;  /* 0x0000000600db7308 */ /* 0x000e620000000800 */
[C---:B------:R-:W-:Y:S02]  /*13750*/  FMUL.FTZ R28, R2.reuse, R168 ;  /* 0x000000a8021c7220 */ /* 0x040fe40000410000 */
[----:B------:R-:W-:Y:S01]  /*13760*/  FMUL.FTZ R29, R2, R169 ;  /* 0x000000a9021d7220 */ /* 0x000fe20000410000 */
[----:B----4-:R-:W-:Y:S01]  /*13770*/  FSEL R0, R3, RZ, P0 ;  /* 0x000000ff03007208 */ /* 0x010fe20000000000 */
[----:B------:R-:W-:Y:S01]  /*13780*/  FMUL.FTZ R55, R132, R55 ;  /* 0x0000003784377220 */ /* 0x000fe20000410000 */
[----:B-----5:R-:W-:Y:S01]  /*13790*/  F2FP.PACK_AB R145, R216, R215 ;  /* 0x000000d7d891723e */ /* 0x020fe200000000ff */
[----:B------:R-:W-:Y:S01]  /*137a0*/  FMUL.FTZ R56, R2, R56 ;  /* 0x0000003802387220 */ /* 0x000fe20000410000 */
[----:B------:R-:W-:Y:S01]  /*137b0*/  MOV R169, R221 ;  /* 0x000000dd00a97202 */ /* 0x000fe20000000f00 */
[----:B------:R-:W-:Y:S01]  /*137c0*/  FADD.FTZ R0, -R0, R139 ;  /* 0x0000008b00007221 */ /* 0x000fe20000010100 */
[----:B------:R-:W4:Y:S01]  /*137d0*/  MUFU.EX2 R44, R10 ;  /* 0x0000000a002c7308 */ /* 0x000f220000000800 */
[----:B------:R-:W-:Y:S01]  /*137e0*/  FMUL.FTZ R57, R2, R57 ;  /* 0x0000003902397220 */ /* 0x000fe20000410000 */
[----:B------:R-:W-:Y:S01]  /*137f0*/  PLOP3.LUT P0, PT, PT, PT, UP0, 0x80, 0x0 ;  /* 0x000000000000781c */ /* 0x000fe20003f0f008 */
[----:B------:R-:W-:Y:S02]  /*13800*/  FMUL.FTZ R0, R0, c[0x0][0x2d0] ;  /* 0x0000b40000007a20 */ /* 0x000fe40000410000 */
[----:B---3--:R-:W-:Y:S02]  /*13810*/  FMUL.FTZ R7, R132, R147 ;  /* 0x0000009384077220 */ /* 0x008fe40000410000 */
[C---:B------:R-:W-:Y:S02]  /*13820*/  FMUL.FTZ R60, R2.reuse, R60 ;  /* 0x0000003c023c7220 */ /* 0x040fe40000410000 */
[----:B------:R-:W-:Y:S01]  /*13830*/  FMUL.FTZ R61, R2, R61 ;  /* 0x0000003d023d7220 */ /* 0x000fe20000410000 */
[----:B------:R-:W3:Y:S01]  /*13840*/  MUFU.EX2 R0, R0 ;  /* 0x0000000000007308 */ /* 0x000ee20000000800 */
[C---:B------:R-:W-:Y:S02]  /*13850*/  FMUL.FTZ R64, R133.reuse, R64 ;  /* 0x0000004085407220 */ /* 0x040fe40000410000 */
[----:B------:R-:W-:Y:S01]  /*13860*/  FMUL.FTZ R65, R133, R65 ;  /* 0x0000004185417220 */ /* 0x000fe20000410000 */
[----:B-1----:R-:W-:Y:S01]  /*13870*/  F2FP.PACK_AB R147, R219, R218 ;  /* 0x000000dadb93723e */ /* 0x002fe200000000ff */
[C---:B------:R-:W-:Y:S02]  /*13880*/  FMUL.FTZ R6, R132.reuse, R146 ;  /* 0x0000009284067220 */ /* 0x040fe40000410000 */
[C---:B------:R-:W-:Y:S02]  /*13890*/  FMUL.FTZ R66, R132.reuse, R66 ;  /* 0x0000004284427220 */ /* 0x040fe40000410000 */
[C---:B------:R-:W-:Y:S01]  /*138a0*/  FMUL.FTZ R67, R132.reuse, R67 ;  /* 0x0000004384437220 */ /* 0x040fe20000410000 */
[----:B------:R-:W1:Y:S01]  /*138b0*/  MUFU.EX2 R48, R14 ;  /* 0x0000000e00307308 */ /* 0x000e620000000800 */
[C---:B------:R-:W-:Y:S01]  /*138c0*/  FMUL.FTZ R68, R133.reuse, R68 ;  /* 0x0000004485447220 */ /* 0x040fe20000410000 */
[-C--:B--2---:R-:W-:Y:S05]  /*138d0*/  HMMA.16816.F32 R4, R192, R20.reuse, R4 ;  /* 0x00000014c004723c */ /* 0x084fea0000001804 */
[----:B----4-:R-:W-:Y:S01]  /*138e0*/  MOV R172, R44 ;  /* 0x0000002c00ac7202 */ /* 0x010fe20000000f00 */
[C---:B------:R-:W-:Y:S02]  /*138f0*/  FMUL.FTZ R69, R133.reuse, R69 ;  /* 0x0000004585457220 */ /* 0x040fe40000410000 */
[----:B------:R2:W-:Y:S01]  /*13900*/  MUFU.EX2 R252, R8 ;  /* 0x0000000800fc7308 */ /* 0x0005e20000000800 */
        /* <DEDUP_REMOVED lines=13> */
[----:B------:R1:W4:Y:S01]  /*139e0*/  MUFU.EX2 R220, R11 ;  /* 0x0000000b00dc7308 */ /* 0x0003220000000800 */
[C---:B------:R-:W-:Y:S02]  /*139f0*/  FMUL.FTZ R27, R0.reuse, R167 ;  /* 0x000000a7001b7220 */ /* 0x040fe40000410000 */
[----:B------:R-:W-:Y:S02]  /*13a00*/  FMUL.FTZ R30, R0, R170 ;  /* 0x000000aa001e7220 */ /* 0x000fe40000410000 */
[C---:B--2---:R-:W-:Y:S01]  /*13a10*/  FMUL.FTZ R8, R2.reuse, R148 ;  /* 0x0000009402087220 */ /* 0x044fe20000410000 */
[----:B------:R-:W-:Y:S01]  /*13a20*/  LDSM.16.MT88.4 R164, [R227+0x2880] ;  /* 0x00288000e3a4783b */ /* 0x000fe20000004200 */
[----:B------:R-:W-:Y:S02]  /*13a30*/  FMUL.FTZ R44, R2, R184 ;  /* 0x000000b8022c7220 */ /* 0x000fe40000410000 */
[C---:B------:R-:W-:Y:S02]  /*13a40*/  FMUL.FTZ R47, R0.reuse, R187 ;  /* 0x000000bb002f7220 */ /* 0x040fe40000410000 */
[C---:B------:R-:W-:Y:S02]  /*13a50*/  FMUL.FTZ R31, R0.reuse, R171 ;  /* 0x000000ab001f7220 */ /* 0x040fe40000410000 */
[----:B------:R-:W-:Y:S02]  /*13a60*/  FMUL.FTZ R58, R0, R58 ;  /* 0x0000003a003a7220 */ /* 0x000fe40000410000 */
[--C-:B---3--:R-:W-:Y:S02]  /*13a70*/  FFMA.FTZ R138, R200, c[0x0][0x2d0], -R141.reuse ;  /* 0x0000b400c88a7a23 */ /* 0x108fe4000001088d */
[C---:B------:R-:W-:Y:S02]  /*13a80*/  FMUL.FTZ R59, R0.reuse, R59 ;  /* 0x0000003b003b7220 */ /* 0x040fe40000410000 */
[----:B------:R2:W-:Y:S01]  /*13a90*/  MUFU.EX2 R185, R138 ;  /* 0x0000008a00b97308 */ /* 0x0005e20000000800 */
[C---:B------:R-:W-:Y:S02]  /*13aa0*/  FMUL.FTZ R62, R0.reuse, R62 ;  /* 0x0000003e003e7220 */ /* 0x040fe40000410000 */
[C---:B------:R-:W-:Y:S02]  /*13ab0*/  FMUL.FTZ R63, R0.reuse, R63 ;  /* 0x0000003f003f7220 */ /* 0x040fe40000410000 */
[----:B-1----:R-:W-:Y:S01]  /*13ac0*/  FMUL.FTZ R11, R0, R151 ;  /* 0x00000097000b7220 */ /* 0x002fe20000410000 */
[----:B----4-:R-:W-:Y:S01]  /*13ad0*/  F2FP.PACK_AB R144, R220, R252 ;  /* 0x000000fcdc90723e */ /* 0x010fe200000000ff */
[----:B------:R-:W1:Y:S01]  /*13ae0*/  LDSM.16.MT88.4 R148, [R228+0x2080] ;  /* 0x00208000e494783b */ /* 0x000e620000004200 */
[----:B------:R-:W-:Y:S01]  /*13af0*/  FMUL.FTZ R71, R132, R71 ;  /* 0x0000004784477220 */ /* 0x000fe20000410000 */
[----:B------:R-:W-:Y:S01]  /*13b00*/  MOV R168, R220 ;  /* 0x000000dc00a87202 */ /* 0x000fe20000000f00 */
[C---:B------:R-:W-:Y:S02]  /*13b10*/  FMUL.FTZ R72, R2.reuse, R72 ;  /* 0x0000004802487220 */ /* 0x040fe40000410000 */
[----:B------:R-:W-:Y:S01]  /*13b20*/  FMUL.FTZ R73, R2, R73 ;  /* 0x0000004902497220 */ /* 0x000fe20000410000 */
[C---:B------:R-:W-:Y:S04]  /*13b30*/  HMMA.16816.F32 R8, R144.reuse, R20, R8 ;  /* 0x000000149008723c */ /* 0x040fe80000001808 */
[C---:B------:R-:W-:Y:S02]  /*13b40*/  FMUL.FTZ R74, R0.reuse, R74 ;  /* 0x0000004a004a7220 */ /* 0x040fe40000410000 */
[----:B------:R-:W-:Y:S02]  /*13b50*/  FMUL.FTZ R75, R0, R75 ;  /* 0x0000004b004b7220 */ /* 0x000fe40000410000 */
[-C--:B------:R-:W-:Y:S04]  /*13b60*/  HMMA.16816.F32 R12, R144, R22.reuse, R12 ;  /* 0x00000016900c723c */ /* 0x080fe8000000180c */
[--C-:B--2---:R-:W-:Y:S02]  /*13b70*/  FFMA.FTZ R138, R196, c[0x0][0x2d0], -R142.reuse ;  /* 0x0000b400c48a7a23 */ /* 0x104fe4000001088e */
        /* <DEDUP_REMOVED lines=8> */
[----:B------:R-:W-:Y:S02]  /*13c00*/  FMUL.FTZ R77, R2, R77 ;  /* 0x0000004d024d7220 */ /* 0x000fe40000410000 */
[C---:B------:R-:W-:Y:S02]  /*13c10*/  FMUL.FTZ R78, R0.reuse, R78 ;  /* 0x0000004e004e7220 */ /* 0x040fe40000410000 */
[-C--:B------:R-:W-:Y:S03]  /*13c20*/  HMMA.16816.F32 R20, R192, R36.reuse, R20 ;  /* 0x00000024c014723c */ /* 0x080fe60000001814 */
[----:B------:R-:W-:Y:S02]  /*13c30*/  FMUL.FTZ R79, R0, R79 ;  /* 0x0000004f004f7220 */ /* 0x000fe40000410000 */
[----:B------:R-:W-:Y:S02]  /*13c40*/  FMUL.FTZ R80, R133, R80 ;  /* 0x0000005085507220 */ /* 0x000fe40000410000 */
[--C-:B--2---:R-:W-:Y:S01]  /*13c50*/  FFMA.FTZ R138, R197, c[0x0][0x2d0], -R142.reuse ;  /* 0x0000b400c58a7a23 */ /* 0x104fe2000001088e */
        /* <DEDUP_REMOVED lines=14> */
[--C-:B--2---:R-:W-:Y:S02]  /*13d40*/  FFMA.FTZ R138, R203, c[0x0][0x2d0], -R141.reuse ;  /* 0x0000b400cb8a7a23 */ /* 0x104fe4000001088d */
[C---:B------:R-:W-:Y:S01]  /*13d50*/  FMUL.FTZ R38, R132.reuse, R178 ;  /* 0x000000b284267220 */ /* 0x040fe20000410000 */
[----:B------:R-:W-:Y:S01]  /*13d60*/  MOV R178, R51 ;  /* 0x0000003300b27202 */ /* 0x000fe20000000f00 */
[----:B------:R2:W-:Y:S01]  /*13d70*/  MUFU.EX2 R188, R138 ;  /* 0x0000008a00bc7308 */ /* 0x0005e20000000800 */
[C---:B------:R-:W-:Y:S02]  /*13d80*/  FMUL.FTZ R51, R132.reuse, R191 ;  /* 0x000000bf84337220 */ /* 0x040fe40000410000 */
[C---:B------:R-:W-:Y:S02]  /*13d90*/  FMUL.FTZ R83, R132.reuse, R83 ;  /* 0x0000005384537220 */ /* 0x040fe40000410000 */
[-C--:B-1----:R-:W-:Y:S03]  /*13da0*/  HMMA.16816.F32 R36, R192, R148.reuse, R36 ;  /* 0x00000094c024723c */ /* 0x082fe60000001824 */
[C---:B------:R-:W-:Y:S02]  /*13db0*/  FMUL.FTZ R84, R133.reuse, R84 ;  /* 0x0000005485547220 */ /* 0x040fe40000410000 */
[----:B------:R-:W-:Y:S02]  /*13dc0*/  FMUL.FTZ R85, R133, R85 ;  /* 0x0000005585557220 */ /* 0x000fe40000410000 */
[C---:B------:R-:W-:Y:S01]  /*13dd0*/  FMUL.FTZ R86, R132.reuse, R86 ;  /* 0x0000005684567220 */ /* 0x040fe20000410000 */
[C---:B------:R-:W-:Y:S04]  /*13de0*/  HMMA.16816.F32 R40, R144.reuse, R148, R40 ;  /* 0x000000949028723c */ /* 0x040fe80000001828 */
[----:B------:R-:W-:Y:S02]  /*13df0*/  FMUL.FTZ R87, R132, R87 ;  /* 0x0000005784577220 */ /* 0x000fe40000410000 */
[C---:B------:R-:W-:Y:S02]  /*13e00*/  FMUL.FTZ R88, R2.reuse, R88 ;  /* 0x0000005802587220 */ /* 0x040fe40000410000 */
[-C--:B------:R-:W-:Y:S04]  /*13e10*/  HMMA.16816.F32 R44, R144, R150.reuse, R44 ;  /* 0x00000096902c723c */ /* 0x080fe8000000182c */
[----:B--2---:R-:W-:Y:S02]  /*13e20*/  FFMA.FTZ R138, R205, c[0x0][0x2d0], -R141 ;  /* 0x0000b400cd8a7a23 */ /* 0x004fe4000001088d */
[----:B------:R-:W-:Y:S02]  /*13e30*/  FMUL.FTZ R89, R2, R89 ;  /* 0x0000005902597220 */ /* 0x000fe40000410000 */
[C---:B------:R-:W-:Y:S01]  /*13e40*/  HMMA.16816.F32 R48, R192.reuse, R150, R48 ;  /* 0x00000096c030723c */ /* 0x040fe20000001830 */
[----:B------:R1:W-:Y:S01]  /*13e50*/  MUFU.EX2 R180, R138 ;  /* 0x0000008a00b47308 */ /* 0x0003e20000000800 */
[----:B------:R-:W2:Y:S02]  /*13e60*/  LDSM.16.MT88.4 R148, [R225+0x3880] ;  /* 0x00388000e194783b */ /* 0x000ea40000004200 */
[C---:B------:R-:W-:Y:S02]  /*13e70*/  FMUL.FTZ R90, R0.reuse, R90 ;  /* 0x0000005a005a7220 */ /* 0x040fe40000410000 */
[----:B------:R-:W-:Y:S02]  /*13e80*/  FMUL.FTZ R91, R0, R91 ;  /* 0x0000005b005b7220 */ /* 0x000fe40000410000 */
[-C--:B------:R-:W-:Y:S04]  /*13e90*/  HMMA.16816.F32 R52, R192, R152.reuse, R52 ;  /* 0x00000098c034723c */ /* 0x080fe80000001834 */
[C---:B------:R-:W-:Y:S02]  /*13ea0*/  FMUL.FTZ R92, R2.reuse, R92 ;  /* 0x0000005c025c7220 */ /* 0x040fe40000410000 */
[----:B------:R-:W-:Y:S02]  /*13eb0*/  FMUL.FTZ R93, R2, R93 ;  /* 0x0000005d025d7220 */ /* 0x000fe40000410000 */
[C---:B------:R-:W-:Y:S04]  /*13ec0*/  HMMA.16816.F32 R56, R144.reuse, R152, R56 ;  /* 0x000000989038723c */ /* 0x040fe80000001838 */
[C---:B------:R-:W-:Y:S02]  /*13ed0*/  FMUL.FTZ R94, R0.reuse, R94 ;  /* 0x0000005e005e7220 */ /* 0x040fe40000410000 */
        /* <DEDUP_REMOVED lines=11> */
[C---:B------:R-:W-:Y:S02]  /*13f90*/  FMUL.FTZ R100, R133.reuse, R100 ;  /* 0x0000006485647220 */ /* 0x040fe40000410000 */
[----:B------:R-:W-:Y:S02]  /*13fa0*/  FMUL.FTZ R101, R133, R101 ;  /* 0x0000006585657220 */ /* 0x000fe40000410000 */
[C---:B------:R-:W-:Y:S01]  /*13fb0*/  FMUL.FTZ R102, R132.reuse, R102 ;  /* 0x0000006684667220 */ /* 0x040fe20000410000 */
[C---:B------:R-:W-:Y:S04]  /*13fc0*/  HMMA.16816.F32 R72, R144.reuse, R148, R72 ;  /* 0x000000949048723c */ /* 0x040fe80000001848 */
[----:B------:R-:W-:Y:S02]  /*13fd0*/  FMUL.FTZ R103, R132, R103 ;  /* 0x0000006784677220 */ /* 0x000fe40000410000 */
[C---:B------:R-:W-:Y:S02]  /*13fe0*/  FMUL.FTZ R104, R2.reuse, R104 ;  /* 0x0000006802687220 */ /* 0x040fe40000410000 */
[-C--:B------:R-:W-:Y:S04]  /*13ff0*/  HMMA.16816.F32 R76, R144, R150.reuse, R76 ;  /* 0x00000096904c723c */ /* 0x080fe8000000184c */
[----:B-1----:R-:W-:Y:S02]  /*14000*/  FFMA.FTZ R138, R207, c[0x0][0x2d0], -R142 ;  /* 0x0000b400cf8a7a23 */ /* 0x002fe4000001088e */
[----:B------:R-:W-:Y:S02]  /*14010*/  FMUL.FTZ R105, R2, R105 ;  /* 0x0000006902697220 */ /* 0x000fe40000410000 */
[C---:B------:R-:W-:Y:S01]  /*14020*/  HMMA.16816.F32 R80, R192.reuse, R150, R80 ;  /* 0x00000096c050723c */ /* 0x040fe20000001850 */
[----:B------:R1:W-:Y:S01]  /*14030*/  MUFU.EX2 R170, R138 ;  /* 0x0000008a00aa7308 */ /* 0x0003e20000000800 */
[----:B------:R-:W2:Y:S02]  /*14040*/  LDSM.16.MT88.4 R148, [R228+0x3880] ;  /* 0x00388000e494783b */ /* 0x000ea40000004200 */
[C---:B------:R-:W-:Y:S02]  /*14050*/  FMUL.FTZ R106, R0.reuse, R106 ;  /* 0x0000006a006a7220 */ /* 0x040fe40000410000 */
[----:B------:R-:W-:Y:S02]  /*14060*/  FMUL.FTZ R107, R0, R107 ;  /* 0x0000006b006b7220 */ /* 0x000fe40000410000 */
[-C--:B---3--:R-:W-:Y:S04]  /*14070*/  HMMA.16816.F32 R84, R192, R152.reuse, R84 ;  /* 0x00000098c054723c */ /* 0x088fe80000001854 */
        /* <DEDUP_REMOVED lines=11> */
[----:B------:R-:W-:Y:S02]  /*14130*/  FMUL.FTZ R113, R133, R113 ;  /* 0x0000007185717220 */ /* 0x000fe40000410000 */
[C---:B------:R-:W-:Y:S02]  /*14140*/  FMUL.FTZ R114, R132.reuse, R114 ;  /* 0x0000007284727220 */ /* 0x040fe40000410000 */
[----:B------:R-:W-:Y:S01]  /*14150*/  FMUL.FTZ R115, R132, R115 ;  /* 0x0000007384737220 */ /* 0x000fe20000410000 */
        /* <DEDUP_REMOVED lines=17> */
[C---:B------:R-:W-:Y:S02]  /*14270*/  FMUL.FTZ R126, R0.reuse, R126 ;  /* 0x0000007e007e7220 */ /* 0x040fe40000410000 */
[----:B------:R-:W-:Y:S02]  /*14280*/  FMUL.FTZ R127, R0, R127 ;  /* 0x0000007f007f7220 */ /* 0x000fe40000410000 */
[C---:B------:R-:W-:Y:S01]  /*14290*/  FMUL.FTZ R128, R133.reuse, R128 ;  /* 0x0000008085807220 */ /* 0x040fe20000410000 */
[-C--:B---3--:R-:W-:Y:S03]  /*142a0*/  HMMA.16816.F32 R116, R192, R152.reuse, R116 ;  /* 0x00000098c074723c */ /* 0x088fe60000001874 */
[----:B------:R-:W-:Y:S02]  /*142b0*/  FMUL.FTZ R129, R133, R129 ;  /* 0x0000008185817220 */ /* 0x000fe40000410000 */
[----:B------:R-:W-:Y:S02]  /*142c0*/  FMUL.FTZ R130, R132, R130 ;  /* 0x0000008284827220 */ /* 0x000fe40000410000 */
[--C-:B-1----:R-:W-:Y:S01]  /*142d0*/  FFMA.FTZ R138, R210, c[0x0][0x2d0], -R143.reuse ;  /* 0x0000b400d28a7a23 */ /* 0x102fe2000001088f */
[C---:B------:R-:W-:Y:S03]  /*142e0*/  HMMA.16816.F32 R120, R144.reuse, R152, R120 ;  /* 0x000000989078723c */ /* 0x040fe60000001878 */
[----:B------:R1:W-:Y:S01]  /*142f0*/  MUFU.EX2 R171, R138 ;  /* 0x0000008a00ab7308 */ /* 0x0003e20000000800 */
[----:B------:R-:W-:Y:S03]  /*14300*/  FMUL.FTZ R131, R132, R131 ;  /* 0x0000008384837220 */ /* 0x000fe60000410000 */
        /* <DEDUP_REMOVED lines=224> */
.L_x_1049:
[----:B-123--:R-:W2:Y:S04]  /*15110*/  LDL.LU R0, [R1+0xc] ;  /* 0x00000c0001007983 */ /* 0x00eea80000300800 */
[----:B------:R-:W3:Y:S04]  /*15120*/  LDL.LU R4, [R1+0x8] ;  /* 0x0000080001047983 */ /* 0x000ee80000300800 */
[----:B------:R-:W4:Y:S04]  /*15130*/  LDL.LU R5, [R1+0x10] ;  /* 0x0000100001057983 */ /* 0x000f280000300800 */
[----:B------:R-:W4:Y:S01]  /*15140*/  LDL.LU R2, [R1+0x14] ;  /* 0x0000140001027983 */ /* 0x000f220000300800 */
[----:B------:R-:W-:-:S03]  /*15150*/  PLOP3.LUT P0, PT, PT, PT, PT, 0x8, 0x0 ;  /* 0x000000000000781c */ /* 0x000fc60003f0e170 */
        /* <DEDUP_REMOVED lines=21> */
[----:B------:R-:W-:-:S05]  /*152b0*/  FSETP.NE.FTZ.AND P2, PT, R7, RZ, PT ;  /* 0x000000ff0700720b */ /* 0x000fca0003f55000 */
[----:B------:R-:W1:Y:S01]  /*152c0*/  @P4 MUFU.RCP R0, R11 ;  /* 0x0000000b00004308 */ /* 0x000e620000001000 */
[----:B------:R-:W-:-:S07]  /*152d0*/  FSETP.NE.FTZ.AND P1, PT, R6, RZ, PT ;  /* 0x000000ff0600720b */ /* 0x000fce0003f35000 */
[----:B------:R-:W2:Y:S06]  /*152e0*/  @P3 MUFU.RCP R4, R9 ;  /* 0x0000000900043308 */ /* 0x000eac0000001000 */
[----:B------:R-:W-:Y:S01]  /*152f0*/  @P1 MOV R8, 0x3f317218 ;  /* 0x3f31721800081802 */ /* 0x000fe20000000f00 */
[C---:B-1----:R-:W-:Y:S01]  /*15300*/  FMUL.FTZ R144, R0.reuse, R144 ;  /* 0x0000009000907220 */ /* 0x042fe20000410000 */
[----:B------:R-:W1:Y:S01]  /*15310*/  @P2 MUFU.RCP R2, R7 ;  /* 0x0000000700022308 */ /* 0x000e620000001000 */
        /* <DEDUP_REMOVED lines=16> */
[C---:B------:R-:W-:Y:S01]  /*15420*/  FMUL.FTZ R24, R0.reuse, R64 ;  /* 0x0000004000187220 */ /* 0x040fe20000410000 */
[----:B------:R-:W-:Y:S01]  /*15430*/  MOV R64, 0xff800000 ;  /* 0xff80000000407802 */ /* 0x000fe20000000f00 */
[C---:B------:R-:W-:Y:S01]  /*15440*/  FMUL.FTZ R42, R0.reuse, R65 ;  /* 0x00000041002a7220 */ /* 0x040fe20000410000 */
[----:B------:R-:W-:Y:S01]  /*15450*/  MOV R65, 0xff800000 ;  /* 0xff80000000417802 */ /* 0x000fe20000000f00 */
[C---:B------:R-:W-:Y:S01]  /*15460*/  FMUL.FTZ R28, R0.reuse, R68 ;  /* 0x00000044001c7220 */ /* 0x040fe20000410000 */
[----:B------:R-:W-:Y:S01]  /*15470*/  MOV R68, 0xff800000 ;  /* 0xff80000000447802 */ /* 0x000fe20000000f00 */
        /* <DEDUP_REMOVED lines=15> */
[----:B------:R-:W-:Y:S01]  /*15570*/  MOV R0, RZ ;  /* 0x000000ff00007202 */ /* 0x000fe20000000f00 */
[C---:B--2---:R-:W-:Y:S02]  /*15580*/  FMUL.FTZ R15, R4.reuse, R54 ;  /* 0x00000036040f7220 */ /* 0x044fe40000410000 */
[----:B------:R-:W-:Y:S02]  /*15590*/  FMUL.FTZ R44, R4, R55 ;  /* 0x00000037042c7220 */ /* 0x000fe40000410000 */
[C---:B-1----:R-:W-:Y:S01]  /*155a0*/  FMUL.FTZ R148, R2.reuse, R148 ;  /* 0x0000009402947220 */ /* 0x042fe20000410000 */
[----:B------:R-:W1:Y:S01]  /*155b0*/  @P1 MUFU.RCP R0, R6 ;  /* 0x0000000600001308 */ /* 0x000e620000001000 */
[----:B------:R-:W-:-:S02]  /*155c0*/  FMUL.FTZ R149, R2, R149 ;  /* 0x0000009502957220 */ /* 0x000fc40000410000 */
[C---:B------:R-:W-:Y:S02]  /*155d0*/  FMUL.FTZ R152, R2.reuse, R152 ;  /* 0x0000009802987220 */ /* 0x040fe40000410000 */
[C---:B------:R-:W-:Y:S02]  /*155e0*/  FMUL.FTZ R153, R2.reuse, R153 ;  /* 0x0000009902997220 */ /* 0x040fe40000410000 */
[C---:B------:R-:W-:Y:S01]  /*155f0*/  FMUL.FTZ R164, R2.reuse, R164 ;  /* 0x000000a402a47220 */ /* 0x040fe20000410000 */
[----:B------:R-:W2:Y:S01]  /*15600*/  @P1 MUFU.LG2 R6, R6 ;  /* 0x0000000600061308 */ /* 0x000ea20000000c00 */
        /* <DEDUP_REMOVED lines=41> */
[C---:B------:R-:W-:Y:S01]  /*158a0*/  FMUL.FTZ R41, R4.reuse, R67 ;  /* 0x0000004304297220 */ /* 0x040fe20000410000 */
[----:B------:R-:W-:Y:S01]  /*158b0*/  MOV R67, 0xff800000 ;  /* 0xff80000000437802 */ /* 0x000fe20000000f00 */
        /* <DEDUP_REMOVED lines=51> */
[----:B------:R-:W-:Y:S02]  /*15bf0*/  @P4 FMUL.FTZ R10, R4, c[0x0][0x2d0] ;  /* 0x0000b400040a4a20 */ /* 0x000fe40000410000 */
[----:B------:R-:W-:Y:S02]  /*15c00*/  @P2 FMUL.FTZ R2, R0, c[0x0][0x2d0] ;  /* 0x0000b40000022a20 */ /* 0x000fe40000410000 */
[----:B------:R-:W-:Y:S02]  /*15c10*/  @P4 FMUL.FTZ R11, R11, 0.69314718246459960938 ;  /* 0x3f3172180b0b4820 */ /* 0x000fe40000410000 */
[----:B------:R-:W-:-:S02]  /*15c20*/  @P3 FMUL.FTZ R9, R9, 0.69314718246459960938 ;  /* 0x3f31721809093820 */ /* 0x000fc40000410000 */
[----:B------:R-:W-:Y:S02]  /*15c30*/  @P2 FMUL.FTZ R7, R7, 0.69314718246459960938 ;  /* 0x3f31721807072820 */ /* 0x000fe40000410000 */
[----:B--2---:R-:W-:Y:S02]  /*15c40*/  @P1 FMUL.FTZ R4, R6, 0.69314718246459960938 ;  /* 0x3f31721806041820 */ /* 0x004fe40000410000 */
[----:B------:R-:W-:Y:S02]  /*15c50*/  @P1 FMUL.FTZ R0, R8, c[0x0][0x2d0] ;  /* 0x0000b40008001a20 */ /* 0x000fe40000410000 */
[----:B------:R-:W-:Y:S02]  /*15c60*/  @P4 FFMA.FTZ R64, R10, R137, R11 ;  /* 0x000000890a404223 */ /* 0x000fe4000001000b */
[----:B------:R-:W-:Y:S02]  /*15c70*/  @P3 FFMA.FTZ R65, R5, R136, R9 ;  /* 0x0000008805413223 */ /* 0x000fe40000010009 */
[----:B------:R-:W-:-:S02]  /*15c80*/  @P2 FFMA.FTZ R67, R2, R135, R7 ;  /* 0x0000008702432223 */ /* 0x000fc40000010007 */
[----:B------:R-:W-:Y:S02]  /*15c90*/  @P1 FFMA.FTZ R68, R0, R3, R4 ;  /* 0x0000000300441223 */ /* 0x000fe40000010004 */
.L_x_991:
[----:B------:R-:W-:Y:S05]  /*15ca0*/  @P0 BRA `(.L_x_1067) ;  /* 0x00001c6000000947 */ /* 0x000fea0003800000 */
[----:B------:R-:W2:Y:S01]  /*15cb0*/  LDL R71, [R1+0x2c] ;  /* 0x00002c0001477983 */ /* 0x000ea20000100800 */
[----:B------:R-:W-:Y:S02]  /*15cc0*/  F2FP.PACK_AB R41, R41, R66 ;  /* 0x000000422929723e */ /* 0x000fe400000000ff */
[----:B------:R-:W-:Y:S01]  /*15cd0*/  F2FP.PACK_AB R62, R63, R62 ;  /* 0x0000003e3f3e723e */ /* 0x000fe200000000ff */
[----:B------:R-:W1:Y:S01]  /*15ce0*/  S2R R69, SR_TID.X ;  /* 0x0000000000457919 */ /* 0x000e620000002100 */
        /* <DEDUP_REMOVED lines=12> */
[----:B-1----:R-:W-:Y:S02]  /*15db0*/  SHF.R.S32.HI R66, RZ, 0x1f, R69 ;  /* 0x0000001fff427819 */ /* 0x002fe40000011445 */
[----:B------:R-:W-:Y:S02]  /*15dc0*/  F2FP.PACK_AB R8, R173, R172 ;  /* 0x000000acad08723e */ /* 0x000fe400000000ff */
[CC--:B------:R-:W-:Y:S02]  /*15dd0*/  LEA.HI R2, R66.reuse, R69.reuse, RZ, 0x2 ;  /* 0x0000004542027211 */ /* 0x0c0fe400078f10ff */
[----:B------:R-:W-:-:S02]  /*15de0*/  LEA.HI R63, R66, R69, RZ, 0x5 ;  /* 0x00000045423f7211 */ /* 0x000fc400078f28ff */
[--C-:B------:R-:W-:Y:S02]  /*15df0*/  SHF.R.S32.HI R4, RZ, 0x2, R2.reuse ;  /* 0x00000002ff047819 */ /* 0x100fe40000011402 */
[----:B------:R-:W-:Y:S02]  /*15e00*/  SHF.R.S32.HI R0, RZ, 0x1f, R2 ;  /* 0x0000001fff007819 */ /* 0x000fe40000011402 */
[----:B------:R-:W-:Y:S02]  /*15e10*/  SHF.R.S32.HI R59, RZ, 0x5, R63 ;  /* 0x00000005ff3b7819 */ /* 0x000fe4000001143f */
[----:B------:R-:W-:Y:S02]  /*15e20*/  LEA.HI R0, R0, R4, RZ, 0x3 ;  /* 0x0000000400007211 */ /* 0x000fe400078f18ff */
[----:B------:R-:W-:Y:S02]  /*15e30*/  F2FP.PACK_AB R55, R55, R164 ;  /* 0x000000a43737723e */ /* 0x000fe400000000ff */
[----:B------:R-:W-:-:S02]  /*15e40*/  LOP3.LUT R0, R0, 0xfffffff8, RZ, 0xc0, !PT ;  /* 0xfffffff800007812 */ /* 0x000fc400078ec0ff */
        /* <DEDUP_REMOVED lines=157> */
.L_x_1068:
        /* <DEDUP_REMOVED lines=151> */
.L_x_1070:
[----:B--234-:R-:W-:Y:S05]  /*17190*/  BSYNC B0 ;  /* 0x0000000000007941 */ /* 0x01cfea0003800000 */
.L_x_1069:
        /* <DEDUP_REMOVED lines=16> */
.L_x_1072:
[----:B------:R-:W-:Y:S05]  /*172a0*/  BSYNC B0 ;  /* 0x0000000000007941 */ /* 0x000fea0003800000 */
.L_x_1071:
        /* <DEDUP_REMOVED lines=16> */
.L_x_1074:
[----:B------:R-:W-:Y:S05]  /*173b0*/  BSYNC B0 ;  /* 0x0000000000007941 */ /* 0x000fea0003800000 */
.L_x_1073:
        /* <DEDUP_REMOVED lines=16> */
.L_x_1076:
[----:B------:R-:W-:Y:S05]  /*174c0*/  BSYNC B0 ;  /* 0x0000000000007941 */ /* 0x000fea0003800000 */
.L_x_1075:
        /* <DEDUP_REMOVED lines=16> */
.L_x_1078:
[----:B------:R-:W-:Y:S05]  /*175d0*/  BSYNC B0 ;  /* 0x0000000000007941 */ /* 0x000fea0003800000 */
.L_x_1077:
        /* <DEDUP_REMOVED lines=16> */
.L_x_1080:
[----:B------:R-:W-:Y:S05]  /*176e0*/  BSYNC B0 ;  /* 0x0000000000007941 */ /* 0x000fea0003800000 */
.L_x_1079:
        /* <DEDUP_REMOVED lines=16> */
.L_x_1082:
[----:B------:R-:W-:Y:S05]  /*177f0*/  BSYNC B0 ;  /* 0x0000000000007941 */ /* 0x000fea0003800000 */
.L_x_1081:
        /* <DEDUP_REMOVED lines=17> */
.L_x_1067:
        /* <DEDUP_REMOVED lines=19> */
.L_x_1083:
        /* <DEDUP_REMOVED lines=42> */
.L_x_1085:
[----:B------:R-:W-:Y:S05]  /*17ce0*/  BSYNC B0 ;  /* 0x0000000000007941 */ /* 0x000fea0003800000 */
.L_x_1084:
        /* <DEDUP_REMOVED lines=59> */
.L_x_1087:
[----:B------:R-:W-:Y:S05]  /*180a0*/  BSYNC B0 ;  /* 0x0000000000007941 */ /* 0x000fea0003800000 */
.L_x_1086:
        /* <DEDUP_REMOVED lines=15> */
.L_x_1089:
[----:B------:R-:W-:Y:S05]  /*181a0*/  BSYNC B0 ;  /* 0x0000000000007941 */ /* 0x000fea0003800000 */
.L_x_1088:
        /* <DEDUP_REMOVED lines=15> */
.L_x_1091:
[----:B------:R-:W-:Y:S05]  /*182a0*/  BSYNC B0 ;  /* 0x0000000000007941 */ /* 0x000fea0003800000 */
.L_x_1090:
        /* <DEDUP_REMOVED lines=15> */
.L_x_1093:
[----:B------:R-:W-:Y:S05]  /*183a0*/  BSYNC B0 ;  /* 0x0000000000007941 */ /* 0x000fea0003800000 */
.L_x_1092:
        /* <DEDUP_REMOVED lines=15> */
.L_x_1095:
[----:B------:R-:W-:Y:S05]  /*184a0*/  BSYNC B0 ;  /* 0x0000000000007941 */ /* 0x000fea0003800000 */
.L_x_1094:
        /* <DEDUP_REMOVED lines=15> */
.L_x_1097:
[----:B------:R-:W-:Y:S05]  /*185a0*/  BSYNC B0 ;  /* 0x0000000000007941 */ /* 0x000fea0003800000 */
.L_x_1096:
        /* <DEDUP_REMOVED lines=15> */
.L_x_1099:
[----:B------:R-:W-:Y:S05]  /*186a0*/  BSYNC B0 ;  /* 0x0000000000007941 */ /* 0x000fea0003800000 */
.L_x_1098:
        /* <DEDUP_REMOVED lines=16> */
.L_x_1100:
        /* <DEDUP_REMOVED lines=13> */
.L_x_1727:


//--------------------- .text._ZN7cutlass13device_kernelIN5flash19enable_sm80_to_sm89INS1_16FlashAttnFwdSm80INS1_25CollectiveMainloopFwdSm80ILi4ELi1ELb0EN4cute5tupleIJNS5_1CILi128EEENS7_ILi48EEES8_EEELi128ENS_6half_tEfNS_4arch4Sm80ELb0ELb1ELb1ELb1ELb0ELb1ELb1ELb0EEENS1_21CollectiveEpilogueFwdINS6_IJS8_S8_S9_EEENS6_IJNS7_ILi1EEESH_SH_EEESB_SD_Li128ELb1ELb1ELb0ELb0EEENS1_19SingleTileSchedulerILb1ELb0ELb1ELi128EEEEEEEEEvNT_6ParamsE --------------------------
	.section	.text._ZN7cutlass13device_kernelIN5flash19enable_sm80_to_sm89INS1_16FlashAttnFwdSm80INS1_25CollectiveMainloopFwdSm80ILi4ELi1ELb0EN4cute5tupleIJNS5_1CILi128EEENS7_ILi48EEES8_EEELi128ENS_6half_tEfNS_4arch4Sm80ELb0ELb1ELb1ELb1ELb0ELb1ELb1ELb0EEENS1_21CollectiveEpilogueFwdINS6_IJS8_S8_S9_EEENS6_IJNS7_ILi1EEESH_SH_EEESB_SD_Li128ELb1ELb1ELb0ELb0EEENS1_19SingleTileSchedulerILb1ELb0ELb1ELi128EEEEEEEEEvNT_6ParamsE,"ax",@progbits
	.sectioninfo	@"SHI_REGISTERS=255"
	.align	128
.text._ZN7cutlass13device_kernelIN5flash19enable_sm80_to_sm89INS1_16FlashAttnFwdSm80INS1_25CollectiveMainloopFwdSm80ILi4ELi1ELb0EN4cute5tupleIJNS5_1CILi128EEENS7_ILi48EEES8_EEELi128ENS_6half_tEfNS_4arch4Sm80ELb0ELb1ELb1ELb1ELb0ELb1ELb1ELb0EEENS1_21CollectiveEpilogueFwdINS6_IJS8_S8_S9_EEENS6_IJNS7_ILi1EEESH_SH_EEESB_SD_Li128ELb1ELb1ELb0ELb0EEENS1_19SingleTileSchedulerILb1ELb0ELb1ELi128EEEEEEEEEvNT_6ParamsE:
        .type           _ZN7cutlass13device_kernelIN5flash19enable_sm80_to_sm89INS1_16FlashAttnFwdSm80INS1_25CollectiveMainloopFwdSm80ILi4ELi1ELb0EN4cute5tupleIJNS5_1CILi128EEENS7_ILi48EEES8_EEELi128ENS_6half_tEfNS_4arch4Sm80ELb0ELb1ELb1ELb1ELb0ELb1ELb1ELb0EEENS1_21CollectiveEpilogueFwdINS6_IJS8_S8_S9_EEENS6_IJNS7_ILi1EEESH_SH_EEESB_SD_Li128ELb1ELb1ELb0ELb0EEENS1_19SingleTileSchedulerILb1ELb0ELb1ELi128EEEEEEEEEvNT_6ParamsE,@function
        .size           _ZN7cutlass13device_kernelIN5flash19enable_sm80_to_sm89INS1_16FlashAttnFwdSm80INS1_25CollectiveMainloopFwdSm80ILi4ELi1ELb0EN4cute5tupleIJNS5_1CILi128EEENS7_ILi48EEES8_EEELi128ENS_6half_tEfNS_4arch4Sm80ELb0ELb1ELb1ELb1ELb0ELb1ELb1ELb0EEENS1_21CollectiveEpilogueFwdINS6_IJS8_S8_S9_EEENS6_IJNS7_ILi1EEESH_SH_EEESB_SD_Li128ELb1ELb1ELb0ELb0EEENS1_19SingleTileSchedulerILb1ELb0ELb1ELi128EEEEEEEEEvNT_6ParamsE,(.L_x_1728 - _ZN7cutlass13device_kernelIN5flash19enable_sm80_to_sm89INS1_16FlashAttnFwdSm80INS1_25CollectiveMainloopFwdSm80ILi4ELi1ELb0EN4cute5tupleIJNS5_1CILi128EEENS7_ILi48EEES8_EEELi128ENS_6half_tEfNS_4arch4Sm80ELb0ELb1ELb1ELb1ELb0ELb1ELb1ELb0EEENS1_21CollectiveEpilogueFwdINS6_IJS8_S8_S9_EEENS6_IJNS7_ILi1EEESH_SH_EEESB_SD_Li128ELb1ELb1ELb0ELb0EEENS1_19SingleTileSchedulerILb1ELb0ELb1ELi128EEEEEEEEEvNT_6ParamsE)
        .other          _ZN7cutlass13device_kernelIN5flash19enable_sm80_to_sm89INS1_16FlashAttnFwdSm80INS1_25CollectiveMainloopFwdSm80ILi4ELi1ELb0EN4cute5tupleIJNS5_1CILi128EEENS7_ILi48EEES8_EEELi128ENS_6half_tEfNS_4arch4Sm80ELb0ELb1ELb1ELb1ELb0ELb1ELb1ELb0EEENS1_21CollectiveEpilogueFwdINS6_IJS8_S8_S9_EEENS6_IJNS7_ILi1EEESH_SH_EEESB_SD_Li128ELb1ELb1ELb0ELb0EEENS1_19SingleTileSchedulerILb1ELb0ELb1ELi128EEEEEEEEEvNT_6ParamsE,@"STO_CUDA_ENTRY STV_DEFAULT"
_ZN7cutlass13device_kernelIN5flash19enable_sm80_to_sm89INS1_16FlashAttnFwdSm80INS1_25CollectiveMainloopFwdSm80ILi4ELi1ELb0EN4cute5tupleIJNS5_1CILi128EEENS7_ILi48EEES8_EEELi128ENS_6half_tEfNS_4arch4Sm80ELb0ELb1ELb1ELb1ELb0ELb1ELb1ELb0EEENS1_21CollectiveEpilogueFwdINS6_IJS8_S8_S9_EEENS6_IJNS7_ILi1EEESH_SH_EEESB_SD_Li128ELb1ELb1ELb0ELb0EEENS1_19SingleTileSchedulerILb1ELb0ELb1ELi128EEEEEEEEEvNT_6ParamsE:
        /* <DEDUP_REMOVED lines=17> */
.L_x_1102:
        /* <DEDUP_REMOVED lines=8> */
.L_x_1104:
[----:B------:R-:W-:-:S04]  /*0190*/  MOV R0, c[0x0][0x54c] ;  /* 0x0001530000007a02 */ /* 0x000fc80000000f00 */
.L_x_1103:
[----:B------:R-:W-:Y:S01]  /*01a0*/  USHF.L.U32 UR4, UR4, 0x7, URZ ;  /* 0x0000000704047899 */ /* 0x000fe2000800063f */
[----:B-----5:R-:W-:-:S05]  /*01b0*/  IMAD R0, R0, c[0x0][0x548], RZ ;  /* 0x0001520000007a24 */ /* 0x020fca00078e02ff */
[----:B------:R-:W-:-:S04]  /*01c0*/  MOV R12, UR4 ;  /* 0x00000004000c7c02 */ /* 0x000fc80008000f00 */
[----:B------:R-:W-:-:S04]  /*01d0*/  ISETP.GE.AND P0, PT, R12, R0, PT ;  /* 0x000000000c00720c */ /* 0x000fc80003f06270 */
[----:B------:R-:W-:-:S05]  /*01e0*/  SEL R0, R5, 0xffffffff, !P0 ;  /* 0xffffffff05007807 */ /* 0x000fca0004000000 */
[----:B------:R2:W-:Y:S01]  /*01f0*/  STL [R1+0x58], R0 ;  /* 0x0000580001007387 */ /* 0x0005e20000100800 */
[----:B------:R-:W-:Y:S05]  /*0200*/  BRA `(.L_x_1105) ;  /* 0x0000014000007947 */ /* 0x000fea0003800000 */
.L_x_1101:
[----:B------:R-:W-:-:S04]  /*0210*/  ISETP.NE.U32.AND P0, PT, RZ, c[0x0][0x568], PT ;  /* 0x00015a00ff007a0c */ /* 0x000fc80003f05070 */
[----:B------:R-:W-:-:S13]  /*0220*/  ISETP.NE.AND.EX P0, PT, RZ, c[0x0][0x56c], PT, P0 ;  /* 0x00015b00ff007a0c */ /* 0x000fda0003f05300 */
[----:B------:R-:W-:Y:S05]  /*0230*/  @!P0 BRA `(.L_x_1106) ;  /* 0x0000002000008947 */ /* 0x000fea0003800000 */
[----:B------:R1:W5:Y:S01]  /*0240*/  LDG.E R0, [R2.64] ;  /* 0x0000000e02007981 */ /* 0x000362000c1e1900 */
[----:B------:R-:W-:Y:S05]  /*0250*/  BRA `(.L_x_1107) ;  /* 0x0000009000007947 */ /* 0x000fea0003800000 */
.L_x_1106:
        /* <DEDUP_REMOVED lines=8> */
.L_x_1108:
[----:B------:R-:W-:-:S04]  /*02e0*/  MOV R0, c[0x0][0x54c] ;  /* 0x0001530000007a02 */ /* 0x000fc80000000f00 */
.L_x_1107:
[----:B------:R-:W-:Y:S01]  /*02f0*/  USHF.L.U32 UR4, UR4, 0x7, URZ ;  /* 0x0000000704047899 */ /* 0x000fe2000800063f */
[----:B-----5:R-:W-:-:S05]  /*0300*/  IMAD R0, R0, c[0x0][0x548], RZ ;  /* 0x0001520000007a24 */ /* 0x020fca00078e02ff */
[----:B------:R-:W-:-:S04]  /*0310*/  MOV R12, UR4 ;  /* 0x00000004000c7c02 */ /* 0x000fc80008000f00 */
[----:B------:R-:W-:-:S04]  /*0320*/  ISETP.GE.AND P0, PT, R12, R0, PT ;  /* 0x000000000c00720c */ /* 0x000fc80003f06270 */
[----:B------:R-:W-:-:S05]  /*0330*/  SEL R0, R5, 0xffffffff, !P0 ;  /* 0xffffffff05007807 */ /* 0x000fca0004000000 */
[----:B------:R2:W-:Y:S04]  /*0340*/  STL [R1+0x58], R0 ;  /* 0x0000580001007387 */ /* 0x0005e80000100800 */
.L_x_1105:
        /* <DEDUP_REMOVED lines=16> */
[CC--:B-1----:R-:W-:Y:S01]  /*0450*/  IMAD.WIDE R2, R14.reuse, R139.reuse, c[0x0][0x358] ;  /* 0x0000d6000e027625 */ /* 0x0c2fe200078e028b */
[----:B------:R-:W-:Y:S02]  /*0460*/  ISETP.NE.AND.EX P4, PT, RZ, c[0x0][0x354], PT, P4 ;  /* 0x0000d500ff007a0c */ /* 0x000fe40003f85340 */
[----:B------:R-:W-:Y:S01]  /*0470*/  ISETP.NE.AND.EX P3, PT, RZ, c[0x0][0x35c], PT, P3 ;  /* 0x0000d700ff007a0c */ /* 0x000fe20003f65330 */
[CC--:B------:R-:W-:Y:S01]  /*0480*/  @P0 IMAD.WIDE R8, R14.reuse, R139.reuse, c[0x0][0x360] ;  /* 0x0000d8000e080625 */ /* 0x0c0fe200078e028b */
[----:B------:R-:W-:Y:S01]  /*0490*/  MOV R13, RZ ;  /* 0x000000ff000d7202 */ /* 0x000fe20000000f00 */
[----:B------:R-:W1:Y:S02]  /*04a0*/  S2R R16, SR_CTAID.Y ;  /* 0x0000000000107919 */ /* 0x000e640000002600 */
[----:B------:R-:W-:Y:S02]  /*04b0*/  IMAD.MOV.U32 R154, RZ, RZ, RZ ;  /* 0x000000ffff9a7224 */ /* 0x000fe400078e00ff */
[----:B------:R-:W2:Y:S01]  /*04c0*/  @P0 LDG.E R0, [R8.64] ;  /* 0x0000000e08000981 */ /* 0x000ea2000c1e1900 */
[----:B------:R-:W-:-:S03]  /*04d0*/  @P2 IMAD.WIDE R10, R14, R139, c[0x0][0x370] ;  /* 0x0000dc000e0a2625 */ /* 0x000fc600078e028b */
[----:B------:R3:W5:Y:S04]  /*04e0*/  @P1 LDG.E R159, [R6.64] ;  /* 0x0000000e069f1981 */ /* 0x000768000c1e1900 */
[----:B------:R3:W5:Y:S04]  /*04f0*/  @P4 LDG.E R151, [R4.64] ;  /* 0x0000000e04974981 */ /* 0x000768000c1e1900 */
[----:B------:R3:W5:Y:S04]  /*0500*/  @P3 LDG.E R13, [R2.64] ;  /* 0x0000000e020d3981 */ /* 0x000768000c1e1900 */
[----:B------:R4:W5:Y:S01]  /*0510*/  @P2 LDG.E R154, [R10.64] ;  /* 0x0000000e0a9a2981 */ /* 0x000962000c1e1900 */
[----:B-1----:R-:W-:Y:S01]  /*0520*/  SHF.R.S32.HI R179, RZ, 0x1f, R16 ;  /* 0x0000001fffb37819 */ /* 0x002fe20000011410 */
[----:B----4-:R-:W-:-:S02]  /*0530*/  IMAD.MOV.U32 R10, RZ, RZ, c[0x0][0x1d0] ;  /* 0x00007400ff0a7624 */ /* 0x010fc400078e00ff */
[----:B--2---:R1:W-:Y:S01]  /*0540*/  STL [R1+0x20], R0 ;  /* 0x0000200001007387 */ /* 0x0043e20000100800 */
[----:B------:R-:W-:Y:S01]  /*0550*/  IMAD.MOV.U32 R9, RZ, RZ, R0 ;  /* 0x000000ffff097224 */ /* 0x000fe200078e0000 */
[----:B-1----:R-:W-:Y:S01]  /*0560*/  MOV R0, c[0x0][0x228] ;  /* 0x00008a0000007a02 */ /* 0x002fe20000000f00 */
[----:B------:R-:W-:Y:S05]  /*0570*/  @P0 BRA `(.L_x_1109) ;  /* 0x0000005000000947 */ /* 0x000fea0003800000 */
[----:B---3--:R-:W-:Y:S05]  /*0580*/  @!P1 BRA `(.L_x_1109) ;  /* 0x0000004000009947 */ /* 0x008fea0003800000 */
[----:B------:R1:W2:Y:S04]  /*0590*/  LDG.E R8, [R6.64] ;  /* 0x0000000e06087981 */ /* 0x0002a8000c1e1900 */
[----:B-1----:R-:W2:Y:S02]  /*05a0*/  LDG.E R6, [R6.64+0x4] ;  /* 0x0000040e06067981 */ /* 0x002ea4000c1e1900 */
[----:B--2---:R-:W-:-:S05]  /*05b0*/  IADD3 R9, -R8, R6, RZ ;  /* 0x0000000608097210 */ /* 0x004fca0007ffe1ff */
[----:B------:R1:W-:Y:S02]  /*05c0*/  STL [R1+0x20], R9 ;  /* 0x0000200901007387 */ /* 0x0003e40000100800 */
.L_x_1109:
[----:B---3--:R-:W-:-:S04]  /*05d0*/  ISETP.NE.U32.AND P0, PT, RZ, c[0x0][0x368], PT ;  /* 0x0000da00ff007a0c */ /* 0x008fc80003f05070 */
[----:B------:R-:W-:-:S13]  /*05e0*/  ISETP.NE.AND.EX P0, PT, RZ, c[0x0][0x36c], PT, P0 ;  /* 0x0000db00ff007a0c */ /* 0x000fda0003f05300 */
[----:B------:R-:W-:Y:S05]  /*05f0*/  @!P0 BRA `(.L_x_1110) ;  /* 0x0000003000008947 */ /* 0x000fea0003800000 */
[----:B------:R-:W-:-:S05]  /*0600*/  IMAD.WIDE R4, R14, R139, c[0x0][0x368] ;  /* 0x0000da000e047625 */ /* 0x000fca00078e028b */
[----:B------:R2:W5:Y:S01]  /*0610*/  LDG.E R10, [R4.64] ;  /* 0x0000000e040a7981 */ /* 0x000562000c1e1900 */
[----:B------:R-:W-:Y:S05]  /*0620*/  BRA `(.L_x_1111) ;  /* 0x0000004000007947 */ /* 0x000fea0003800000 */
.L_x_1110:
[----:B------:R-:W-:Y:S05]  /*0630*/  @!P4 BRA `(.L_x_1111) ;  /* 0x000000300000c947 */ /* 0x000fea0003800000 */
[----:B------:R2:W3:Y:S04]  /*0640*/  LDG.E R6, [R4.64] ;  /* 0x0000000e04067981 */ /* 0x0004e8000c1e1900 */
[----:B--2---:R-:W3:Y:S02]  /*0650*/  LDG.E R4, [R4.64+0x4] ;  /* 0x0000040e04047981 */ /* 0x004ee4000c1e1900 */
[----:B---3--:R-:W-:Y:S02]  /*0660*/  IADD3 R10, -R6, R4, RZ ;  /* 0x00000004060a7210 */ /* 0x008fe40007ffe1ff */
.L_x_1111:
[----:B------:R-:W3:Y:S04]  /*0670*/  LDL.LU R15, [R1+0x24] ;  /* 0x00002400010f7983 */ /* 0x000ee80000300800 */
[----:B--2---:R2:W4:Y:S04]  /*0680*/  @P3 LDG.E R5, [R2.64] ;  /* 0x0000000e02053981 */ /* 0x004528000c1e1900 */
[----:B------:R2:W4:Y:S01]  /*0690*/  @P3 LDG.E R4, [R2.64+0x4] ;  /* 0x0000040e02043981 */ /* 0x000522000c1e1900 */
[----:B------:R-:W-:Y:S01]  /*06a0*/  IMAD.MOV.U32 R6, RZ, RZ, c[0x0][0x2c4] ;  /* 0x0000b100ff067624 */ /* 0x000fe200078e00ff */
[----:B------:R-:W-:Y:S01]  /*06b0*/  ISETP.NE.U32.AND P0, PT, RZ, c[0x0][0x378], PT ;  /* 0x0000de00ff007a0c */ /* 0x000fe20003f05070 */
[----:B------:R-:W-:-:S02]  /*06c0*/  IMAD.MOV.U32 R7, RZ, RZ, c[0x0][0x32c] ;  /* 0x0000cb00ff077624 */ /* 0x000fc400078e00ff */
[----:B-----5:R-:W-:Y:S01]  /*06d0*/  IMAD.MOV.U32 R137, RZ, RZ, R10 ;  /* 0x000000ffff897224 */ /* 0x020fe200078e000a */
[----:B------:R-:W-:Y:S02]  /*06e0*/  ISETP.NE.AND P2, PT, R6, 0x1, PT ;  /* 0x000000010600780c */ /* 0x000fe40003f45270 */
[----:B------:R-:W-:Y:S02]  /*06f0*/  ISETP.NE.AND.EX P0, PT, RZ, c[0x0][0x37c], PT, P0 ;  /* 0x0000df00ff007a0c */ /* 0x000fe40003f05300 */
[----:B------:R-:W-:Y:S01]  /*0700*/  ISETP.GE.AND P1, PT, R7, 0x1, PT ;  /* 0x000000010700780c */ /* 0x000fe20003f26270 */
[----:B------:R-:W-:Y:S02]  /*0710*/  IMAD.IADD R6, R10, 0x1, -R154 ;  /* 0x000000010a067824 */ /* 0x000fe400078e0a9a */
[----:B------:R-:W-:-:S05]  /*0720*/  IMAD.MOV.U32 R11, RZ, RZ, R12 ;  /* 0x000000ffff0b7224 */ /* 0x000fca00078e000c */
[----:B------:R1:W-:Y:S03]  /*0730*/  STL [R1+0x4], R11 ;  /* 0x0000040b01007387 */ /* 0x0003e60000100800 */
[----:B--2---:R-:W-:-:S05]  /*0740*/  @P0 IMAD.WIDE R2, R14, R139, c[0x0][0x378] ;  /* 0x0000de000e020625 */ /* 0x004fca00078e028b */
[----:B------:R2:W5:Y:S02]  /*0750*/  @P0 LDG.E R137, [R2.64] ;  /* 0x0000000e02890981 */ /* 0x000564000c1e1900 */
[----:B--2---:R-:W-:-:S05]  /*0760*/  @P2 IADD3 R2, R11, 0x7f, RZ ;  /* 0x0000007f0b022810 */ /* 0x004fca0007ffe0ff */
[----:B------:R-:W-:Y:S01]  /*0770*/  @P2 IMAD.HI.U32 R3, R2, c[0x0][0x2c8], RZ ;  /* 0x0000b20002032a27 */ /* 0x000fe200078e00ff */
[----:B------:R-:W-:-:S04]  /*0780*/  IADD3 R2, R12, 0x7f, RZ ;  /* 0x0000007f0c027810 */ /* 0x000fc80007ffe0ff */
[----:B------:R-:W-:Y:S02]  /*0790*/  @P2 SHF.R.U32.HI R2, RZ, c[0x0][0x2cc], R3 ;  /* 0x0000b300ff022a19 */ /* 0x000fe40000011603 */
[----:B---3--:R-:W-:-:S04]  /*07a0*/  LOP3.LUT R15, R15, 0xfffffdff, RZ, 0xc0, !PT ;  /* 0xfffffdff0f0f7812 */ /* 0x008fc800078ec0ff */
[----:B------:R-:W-:Y:S01]  /*07b0*/  @P2 LOP3.LUT R15, R15, 0x200, RZ, 0xfc, !PT ;  /* 0x000002000f0f2812 */ /* 0x000fe200078efcff */
[----:B----4-:R-:W-:-:S03]  /*07c0*/  @P3 IMAD.IADD R0, R4, 0x1, -R5 ;  /* 0x0000000104003824 */ /* 0x010fc600078e0a05 */
[----:B------:R-:W-:Y:S01]  /*07d0*/  LOP3.LUT R15, R15, 0xfffffeff, RZ, 0xc0, !PT ;  /* 0xfffffeff0f0f7812 */ /* 0x000fe200078ec0ff */
[----:B------:R-:W-:-:S03]  /*07e0*/  IMAD.IADD R8, R6, 0x1, R0 ;  /* 0x0000000106087824 */ /* 0x000fc600078e0200 */
[----:B------:R-:W-:Y:S02]  /*07f0*/  @P1 LOP3.LUT R15, R15, 0x100, RZ, 0xfc, !PT ;  /* 0x000001000f0f1812 */ /* 0x000fe400078efcff */
[----:B------:R1:W-:Y:S01]  /*0800*/  STL [R1+0x1c], R8 ;  /* 0x00001c0801007387 */ /* 0x0003e20000100800 */
[----:B------:R-:W-:-:S03]  /*0810*/  IADD3 R166, R8, 0x1, -R9 ;  /* 0x0000000108a67810 */ /* 0x000fc60007ffe809 */
[----:B------:R1:W-:Y:S02]  /*0820*/  STL [R1+0x24], R15 ;  /* 0x0000240f01007387 */ /* 0x0003e40000100800 */
        /* <DEDUP_REMOVED lines=12> */
.L_x_1113:
[----:B------:R-:W-:-:S13]  /*08f0*/  ISETP.NE.AND P0, PT, R7, 0x1, PT ;  /* 0x000000010700780c */ /* 0x000fda0003f05270 */
[----:B------:R-:W-:-:S05]  /*0900*/  @P0 IMAD.HI.U32 R2, R3, c[0x0][0x330], RZ ;  /* 0x0000cc0003020a27 */ /* 0x000fca00078e00ff */
[----:B------:R-:W-:-:S05]  /*0910*/  @P0 SHF.R.U32.HI R3, RZ, c[0x0][0x334], R2 ;  /* 0x0000cd00ff030a19 */ /* 0x000fca0000011602 */
.L_x_1114:
[----:B------:R-:W-:-:S05]  /*0920*/  IMAD R3, R3, R7, c[0x0][0x32c] ;  /* 0x0000cb0003037624 */ /* 0x000fca00078e0207 */
[----:B------:R-:W-:Y:S02]  /*0930*/  IMNMX R5, R5, R3, PT ;  /* 0x0000000305057217 */ /* 0x000fe40003800200 */
.L_x_1112:
[C---:B------:R-:W-:Y:S01]  /*0940*/  IADD3 R3, R8.reuse, 0x2f, RZ ;  /* 0x0000002f08037810 */ /* 0x040fe20007ffe0ff */
[----:B-1----:R-:W-:Y:S02]  /*0950*/  IMAD.IADD R8, R8, 0x1, -R9 ;  /* 0x0000000108087824 */ /* 0x002fe400078e0a09 */
[----:B------:R-:W-:-:S03]  /*0960*/  @P2 IMAD.HI.U32 R4, R11, c[0x0][0x2c8], RZ ;  /* 0x0000b2000b042a27 */ /* 0x000fc600078e00ff */
[----:B------:R1:W-:Y:S01]  /*0970*/  STL [R1+0x5c], R8 ;  /* 0x00005c0801007387 */ /* 0x0003e20000100800 */
[----:B------:R-:W-:Y:S01]  /*0980*/  IMAD.MOV.U32 R2, RZ, RZ, R11 ;  /* 0x000000ffff027224 */ /* 0x000fe200078e000b */
[----:B------:R-:W-:Y:S01]  /*0990*/  @P2 SHF.R.U32.HI R2, RZ, c[0x0][0x2cc], R4 ;  /* 0x0000b300ff022a19 */ /* 0x000fe20000011604 */
[----:B------:R-:W-:-:S04]  /*09a0*/  IMAD.HI R3, R3, 0x2aaaaaab, RZ ;  /* 0x2aaaaaab03037827 */ /* 0x000fc800078e02ff */
[----:B------:R-:W-:Y:S01]  /*09b0*/  IMAD.IADD R2, R8, 0x1, R2 ;  /* 0x0000000108027824 */ /* 0x000fe200078e0202 */
[----:B------:R-:W-:-:S04]  /*09c0*/  SHF.R.U32.HI R4, RZ, 0x1f, R3 ;  /* 0x0000001fff047819 */ /* 0x000fc80000011603 */
[----:B------:R-:W-:Y:S02]  /*09d0*/  LEA.HI.SX32 R167, R3, R4, 0x1d ;  /* 0x0000000403a77211 */ /* 0x000fe400078feaff */
        /* <DEDUP_REMOVED lines=10> */
.L_x_1116:
[----:B------:R-:W-:-:S13]  /*0a80*/  ISETP.NE.AND P0, PT, R7, 0x1, PT ;  /* 0x000000010700780c */ /* 0x000fda0003f05270 */
[----:B------:R-:W-:-:S05]  /*0a90*/  @P0 IMAD.HI.U32 R3, R2, c[0x0][0x330], RZ ;  /* 0x0000cc0002030a27 */ /* 0x000fca00078e00ff */
[----:B------:R-:W-:-:S05]  /*0aa0*/  @P0 SHF.R.U32.HI R2, RZ, c[0x0][0x334], R3 ;  /* 0x0000cd00ff020a19 */ /* 0x000fca0000011603 */
.L_x_1117:
[----:B------:R-:W-:-:S05]  /*0ab0*/  IMAD R2, R2, c[0x0][0x32c], RZ ;  /* 0x0000cb0002027a24 */ /* 0x000fca00078e02ff */
[----:B------:R-:W-:-:S04]  /*0ac0*/  IMNMX R4, R4, R2, !PT ;  /* 0x0000000204047217 */ /* 0x000fc80007800200 */
.L_x_1115:
        /* <DEDUP_REMOVED lines=12> */
[----:B------:R-:W-:-:S03]  /*0b90*/  IMNMX R2, R2, R0, PT ;  /* 0x0000000002027217 */ /* 0x000fc60003800200 */
[----:B------:R-:W-:Y:S01]  /*0ba0*/  IMAD.WIDE.U32 R4, R3, -0x55555555, RZ ;  /* 0xaaaaaaab03047825 */ /* 0x000fe200078e00ff */
[----:B------:R-:W-:-:S04]  /*0bb0*/  ISETP.GT.AND P0, PT, R2, R3, PT ;  /* 0x000000030200720c */ /* 0x000fc80003f04270 */
[----:B------:R-:W-:-:S05]  /*0bc0*/  SHF.R.U32.HI R131, RZ, 0x5, R5 ;  /* 0x00000005ff837819 */ /* 0x000fca0000011605 */
[----:B------:R-:W-:-:S04]  /*0bd0*/  IMAD.MOV.U32 R5, RZ, RZ, R131 ;  /* 0x000000ffff057224 */ /* 0x000fc800078e0083 */
[----:B------:R-:W-:-:S05]  /*0be0*/  @P0 IADD3 R2, R2, 0x2f, RZ ;  /* 0x0000002f02020810 */ /* 0x000fca0007ffe0ff */
[----:B------:R-:W-:-:S05]  /*0bf0*/  @P0 IMAD.HI R2, R2, 0x2aaaaaab, RZ ;  /* 0x2aaaaaab02020827 */ /* 0x000fca00078e02ff */
[----:B------:R-:W-:-:S04]  /*0c00*/  @P0 SHF.R.U32.HI R3, RZ, 0x1f, R2 ;  /* 0x0000001fff030819 */ /* 0x000fc80000011602 */
[----:B------:R-:W-:-:S04]  /*0c10*/  @P0 LEA.HI.SX32 R5, R2, R3, 0x1d ;  /* 0x0000000302050211 */ /* 0x000fc800078feaff */
[----:B------:R-:W-:-:S13]  /*0c20*/  ISETP.GT.AND P0, PT, R5, R131, PT ;  /* 0x000000830500720c */ /* 0x000fda0003f04270 */
[----:B------:R-:W-:Y:S05]  /*0c30*/  @!P0 BRA `(.L_x_1118) ;  /* 0x000055e000008947 */ /* 0x000fea0003800000 */
[----:B------:R-:W-:-:S04]  /*0c40*/  ISETP.NE.U32.AND P0, PT, RZ, c[0x0][0x340], PT ;  /* 0x0000d000ff007a0c */ /* 0x000fc80003f05070 */
[----:B------:R-:W-:-:S13]  /*0c50*/  ISETP.NE.AND.EX P0, PT, RZ, c[0x0][0x344], PT, P0 ;  /* 0x0000d100ff007a0c */ /* 0x000fda0003f05300 */
[----:B------:R-:W-:-:S05]  /*0c60*/  @P0 IMAD.WIDE R2, R14, R139, c[0x0][0x340] ;  /* 0x0000d0000e020625 */ /* 0x000fca00078e028b */
[----:B------:R2:W3:Y:S01]  /*0c70*/  @P0 LDG.E R9, [R2.64] ;  /* 0x0000000e02090981 */ /* 0x0004e2000c1e1900 */
[----:B------:R-:W-:Y:S01]  /*0c80*/  SHF.R.S32.HI R11, RZ, 0x1f, R177 ;  /* 0x0000001fff0b7819 */ /* 0x000fe200000114b1 */
[----:B------:R-:W-:Y:S01]  /*0c90*/  IMAD R7, R179, c[0x0][0x240], RZ ;  /* 0x00009000b3077a24 */ /* 0x000fe200078e02ff */
[----:B------:R-:W-:Y:S01]  /*0ca0*/  MOV R142, 0x30 ;  /* 0x00000030008e7802 */ /* 0x000fe20000000f00 */
[----:B------:R-:W-:Y:S01]  /*0cb0*/  IMAD.MOV.U32 R175, RZ, RZ, c[0x0][0x27c] ;  /* 0x00009f00ffaf7624 */ /* 0x000fe200078e00ff */
[----:B------:R-:W-:Y:S01]  /*0cc0*/  IADD3 R36, R5, -0x1, RZ ;  /* 0xffffffff05247810 */ /* 0x000fe20007ffe0ff */
[----:B------:R-:W-:Y:S01]  /*0cd0*/  IMAD R7, R16, c[0x0][0x244], R7 ;  /* 0x0000910010077a24 */ /* 0x000fe200078e0207 */
[----:B------:R-:W-:Y:S01]  /*0ce0*/  SHF.R.S32.HI R6, RZ, 0x1f, R14 ;  /* 0x0000001fff067819 */ /* 0x000fe2000001140e */
[C---:B------:R-:W-:Y:S01]  /*0cf0*/  IMAD R168, R142.reuse, c[0x0][0x23c], RZ ;  /* 0x00008f008ea87a24 */ /* 0x040fe200078e02ff */
[----:B-1----:R-:W-:Y:S01]  /*0d00*/  SHF.R.S32.HI R8, RZ, 0x1f, R36 ;  /* 0x0000001fff087819 */ /* 0x002fe20000011424 */
[----:B------:R-:W-:Y:S01]  /*0d10*/  IMAD.WIDE.U32 R146, R142, c[0x0][0x238], RZ ;  /* 0x00008e008e927a25 */ /* 0x000fe200078e00ff */
[----:B------:R-:W-:Y:S01]  /*0d20*/  SEL R27, R6, RZ, !P3 ;  /* 0x000000ff061b7207 */ /* 0x000fe20005800000 */
[----:B------:R-:W-:Y:S01]  /*0d30*/  ULDC.U8 UR4, c[0x0][0x298] ;  /* 0x0000a60000047ab9 */ /* 0x000fe20000000000 */
[----:B------:R-:W-:Y:S01]  /*0d40*/  SEL R92, R14, RZ, !P3 ;  /* 0x000000ff0e5c7207 */ /* 0x000fe20005800000 */
[----:B------:R-:W-:Y:S01]  /*0d50*/  IMAD.IADD R168, R147, 0x1, R168 ;  /* 0x0000000193a87824 */ /* 0x000fe200078e02a8 */
[----:B------:R-:W-:Y:S01]  /*0d60*/  MOV R171, c[0x0][0x280] ;  /* 0x0000a00000ab7a02 */ /* 0x000fe20000000f00 */
[----:B------:R-:W-:-:S02]  /*0d70*/  IMAD.MOV.U32 R138, RZ, RZ, c[0x0][0x238] ;  /* 0x00008e00ff8a7624 */ /* 0x000fc400078e00ff */
[----:B------:R-:W-:Y:S01]  /*0d80*/  IMAD.IADD R31, R151, 0x1, R10 ;  /* 0x00000001971f7824 */ /* 0x000fe200078e020a */
[----:B------:R-:W-:Y:S01]  /*0d90*/  SHF.L.U64.HI R149, R171, R139, c[0x0][0x284] ;  /* 0x0000a100ab957619 */ /* 0x000fe2000001028b */
[----:B------:R-:W-:Y:S01]  /*0da0*/  IMAD R25, R179, c[0x0][0x210], RZ ;  /* 0x00008400b3197a24 */ /* 0x000fe200078e02ff */
[----:B------:R-:W-:Y:S01]  /*0db0*/  SHF.L.U32 R155, R138, 0x5, RZ ;  /* 0x000000058a9b7819 */ /* 0x000fe200000006ff */
[----:B------:R-:W-:Y:S01]  /*0dc0*/  IMAD.MOV.U32 R148, RZ, RZ, 0x5 ;  /* 0x00000005ff947424 */ /* 0x000fe200078e00ff */
[----:B------:R-:W-:Y:S01]  /*0dd0*/  SHF.R.S32.HI R37, RZ, 0x1f, R31 ;  /* 0x0000001fff257819 */ /* 0x000fe2000001141f */
[----:B------:R-:W-:Y:S01]  /*0de0*/  IMAD R25, R16, c[0x0][0x214], R25 ;  /* 0x0000850010197a24 */ /* 0x000fe200078e0219 */
[----:B--2---:R-:W-:Y:S01]  /*0df0*/  LEA.HI R2, R11, R177, RZ, 0x3 ;  /* 0x000000b10b027211 */ /* 0x004fe200078f18ff */
[----:B------:R-:W-:Y:S01]  /*0e00*/  IMAD.MOV.U32 R140, RZ, RZ, c[0x0][0x1e0] ;  /* 0x00007800ff8c7624 */ /* 0x000fe200078e00ff */
[----:B------:R-:W-:Y:S01]  /*0e10*/  SHF.L.U64.HI R150, R171, R148, c[0x0][0x284] ;  /* 0x0000a100ab967619 */ /* 0x000fe20000010294 */
[----:B------:R-:W-:Y:S01]  /*0e20*/  IMAD.MOV.U32 R170, RZ, RZ, c[0x0][0x290] ;  /* 0x0000a400ffaa7624 */ /* 0x000fe200078e00ff */
[----:B------:R-:W-:Y:S01]  /*0e30*/  SHF.R.S32.HI R83, RZ, 0x3, R2 ;  /* 0x00000003ff537819 */ /* 0x000fe20000011402 */
[----:B------:R-:W-:Y:S01]  /*0e40*/  IMAD R162, R142, c[0x0][0x294], RZ ;  /* 0x0000a5008ea27a24 */ /* 0x000fe200078e02ff */
[----:B------:R-:W-:Y:S01]  /*0e50*/  LOP3.LUT R2, R2, 0xfffffff8, RZ, 0xc0, !PT ;  /* 0xfffffff802027812 */ /* 0x000fe200078ec0ff */
[----:B------:R-:W-:Y:S01]  /*0e60*/  IMAD R163, R142, c[0x0][0x284], RZ ;  /* 0x0000a1008ea37a24 */ /* 0x000fe200078e02ff */
[--C-:B------:R-:W-:Y:S01]  /*0e70*/  SHF.R.S32.HI R39, RZ, 0x1f, R83.reuse ;  /* 0x0000001fff277819 */ /* 0x100fe20000011453 */
[----:B------:R-:W-:Y:S01]  /*0e80*/  IMAD.IADD R116, R0, 0x1, -R83 ;  /* 0x0000000100747824 */ /* 0x000fe200078e0a53 */
[----:B------:R-:W-:Y:S01]  /*0e90*/  IADD3 R130, P1, R83, R13, RZ ;  /* 0x0000000d53827210 */ /* 0x000fe20007f3e0ff */
[----:B------:R-:W-:Y:S01]  /*0ea0*/  IMAD.IADD R28, R177, 0x1, -R2 ;  /* 0x00000001b11c7824 */ /* 0x000fe200078e0a02 */
[----:B------:R-:W-:Y:S01]  /*0eb0*/  IADD3 R136, R83, 0x10, RZ ;  /* 0x0000001053887810 */ /* 0x000fe20007ffe0ff */
[----:B------:R-:W-:Y:S01]  /*0ec0*/  IMAD R21, R39, c[0x0][0x290], RZ ;  /* 0x0000a40027157a24 */ /* 0x000fe200078e02ff */
[----:B------:R-:W-:Y:S01]  /*0ed0*/  LEA.HI.X.SX32 R132, R13, R39, 0x1, P1 ;  /* 0x000000270d847211 */ /* 0x000fe200008f0eff */
[C---:B------:R-:W-:Y:S01]  /*0ee0*/  IMAD.SHL.U32 R34, R28.reuse, 0x8, RZ ;  /* 0x000000081c227824 */ /* 0x040fe200078e00ff */
[----:B------:R-:W-:Y:S01]  /*0ef0*/  SHF.L.U32 R28, R28, 0x2, RZ ;  /* 0x000000021c1c7819 */ /* 0x000fe200000006ff */
[----:B------:R-:W-:Y:S01]  /*0f00*/  IMAD.WIDE.U32 R12, R138, 0x20, RZ ;  /* 0x000000208a0c7825 */ /* 0x000fe200078e00ff */
[----:B------:R-:W-:-:S02]  /*0f10*/  IADD3 R135, R83, 0x20, RZ ;  /* 0x0000002053877810 */ /* 0x000fc40007ffe0ff */
[----:B------:R-:W-:Y:S01]  /*0f20*/  SHF.R.S32.HI R35, RZ, 0x1f, R34 ;  /* 0x0000001fff237819 */ /* 0x000fe20000011422 */
[----:B------:R-:W-:Y:S01]  /*0f30*/  IMAD R2, R132, c[0x0][0x238], RZ ;  /* 0x00008e0084027a24 */ /* 0x000fe200078e02ff */
[C---:B------:R-:W-:Y:S01]  /*0f40*/  IADD3 R82, R34.reuse, 0x40, RZ ;  /* 0x0000004022527810 */ /* 0x040fe20007ffe0ff */
[----:B------:R-:W-:Y:S01]  /*0f50*/  IMAD R21, R83, c[0x0][0x294], R21 ;  /* 0x0000a50053157a24 */ /* 0x000fe200078e0215 */
[----:B------:R-:W-:Y:S01]  /*0f60*/  ISETP.GE.AND P5, PT, R34, c[0x0][0x1d4], PT ;  /* 0x0000750022007a0c */ /* 0x000fe20003fa6270 */
[----:B------:R-:W-:Y:S01]  /*0f70*/  IMAD R4, R130, c[0x0][0x23c], R2 ;  /* 0x00008f0082047a24 */ /* 0x000fe200078e0202 */
[----:B------:R-:W-:Y:S01]  /*0f80*/  ISETP.GE.AND P6, PT, R82, c[0x0][0x1d4], PT ;  /* 0x0000750052007a0c */ /* 0x000fe20003fc6270 */
[----:B------:R-:W-:Y:S01]  /*0f90*/  IMAD.WIDE.U32 R2, R130, c[0x0][0x238], R34 ;  /* 0x00008e0082027a25 */ /* 0x000fe200078e0022 */
[----:B------:R-:W-:Y:S02]  /*0fa0*/  SHF.R.S32.HI R29, RZ, 0x1f, R28 ;  /* 0x0000001fff1d7819 */ /* 0x000fe4000001141c */
[C---:B------:R-:W-:Y:S01]  /*0fb0*/  SHF.L.U64.HI R164, R140.reuse, R148, c[0x0][0x1e4] ;  /* 0x000079008ca47619 */ /* 0x040fe20000010294 */
[----:B------:R-:W-:Y:S01]  /*0fc0*/  IMAD.IADD R3, R3, 0x1, R4 ;  /* 0x0000000103037824 */ /* 0x000fe200078e0204 */
[C---:B------:R-:W-:Y:S01]  /*0fd0*/  SHF.L.U64.HI R165, R140.reuse, R139, c[0x0][0x1e4] ;  /* 0x000079008ca57619 */ /* 0x040fe2000001028b */
[----:B------:R-:W-:Y:S01]  /*0fe0*/  IMAD.WIDE.U32 R152, R83, c[0x0][0x1e0], RZ ;  /* 0x0000780053987a25 */ /* 0x000fe200078e00ff */
[----:B------:R-:W-:-:S02]  /*0ff0*/  SHF.L.U32 R173, R140, 0x5, RZ ;  /* 0x000000058cad7819 */ /* 0x000fc400000006ff */
[----:B------:R-:W-:Y:S01]  /*1000*/  SHF.L.U64.HI R139, R170, R139, c[0x0][0x294] ;  /* 0x0000a500aa8b7619 */ /* 0x000fe2000001028b */
[----:B------:R-:W-:Y:S01]  /*1010*/  IMAD.WIDE.U32 R4, R16, c[0x0][0x240], R2 ;  /* 0x0000900010047a25 */ /* 0x000fe200078e0002 */
[----:B------:R-:W-:-:S03]  /*1020*/  P2R R134, PR, RZ, 0x20 ;  /* 0x00000020ff867803 */ /* 0x000fc60000000000 */
[----:B------:R-:W-:Y:S01]  /*1030*/  IMAD R2, R168, R36, RZ ;  /* 0x00000024a8027224 */ /* 0x000fe200078e02ff */
[----:B------:R-:W-:Y:S01]  /*1040*/  IADD3 R5, R5, R7, RZ ;  /* 0x0000000705057210 */ /* 0x000fe20007ffe0ff */
[----:B------:R-:W-:Y:S02]  /*1050*/  IMAD R158, R142, c[0x0][0x1e4], RZ ;  /* 0x000079008e9e7a24 */ /* 0x000fe400078e02ff */
[----:B------:R-:W-:Y:S02]  /*1060*/  IMAD R7, R8, R146, R2 ;  /* 0x0000009208077224 */ /* 0x000fe400078e0202 */
[----:B------:R-:W-:-:S04]  /*1070*/  IMAD.WIDE.U32 R114, R92, c[0x0][0x248], R4 ;  /* 0x000092005c727a25 */ /* 0x000fc800078e0004 */
[----:B------:R-:W-:Y:S02]  /*1080*/  IMAD.SHL.U32 R8, R83, 0x40, RZ ;  /* 0x0000004053087824 */ /* 0x000fe400078e00ff */
[----:B------:R-:W-:Y:S02]  /*1090*/  IMAD.MOV.U32 R112, RZ, RZ, R114 ;  /* 0x000000ffff707224 */ /* 0x000fe400078e0072 */
[----:B------:R-:W-:Y:S01]  /*10a0*/  IMAD.WIDE.U32 R144, R142, c[0x0][0x290], RZ ;  /* 0x0000a4008e907a25 */ /* 0x000fe200078e00ff */
[----:B------:R-:W-:-:S03]  /*10b0*/  LOP3.LUT R24, R8, 0x1c0, RZ, 0xc0, !PT ;  /* 0x000001c008187812 */ /* 0x000fc600078ec0ff */
[----:B------:R-:W-:Y:S01]  /*10c0*/  IMAD R8, R37, c[0x0][0x1e0], RZ ;  /* 0x0000780025087a24 */ /* 0x000fe200078e02ff */
[----:B------:R-:W-:Y:S01]  /*10d0*/  SHF.R.U32.HI R38, RZ, 0x3, R24 ;  /* 0x00000003ff267819 */ /* 0x000fe20000011618 */
[----:B------:R-:W-:Y:S01]  /*10e0*/  IMAD.WIDE.U32 R142, R142, c[0x0][0x280], RZ ;  /* 0x0000a0008e8e7a25 */ /* 0x000fe200078e00ff */
[----:B------:R-:W-:-:S03]  /*10f0*/  LOP3.LUT R67, R24, 0x38, R34, 0xf8, !PT ;  /* 0x0000003818437812 */ /* 0x000fc600078ef822 */
[----:B------:R-:W-:Y:S01]  /*1100*/  IMAD R8, R31, c[0x0][0x1e4], R8 ;  /* 0x000079001f087a24 */ /* 0x000fe200078e0208 */
[----:B------:R-:W-:Y:S01]  /*1110*/  IADD3 R163, R143, R163, RZ ;  /* 0x000000a38fa37210 */ /* 0x000fe20007ffe0ff */
[----:B------:R-:W-:Y:S02]  /*1120*/  IMAD.SHL.U32 R174, R140, 0x10, RZ ;  /* 0x000000108cae7824 */ /* 0x000fe400078e00ff */
[----:B------:R-:W-:-:S04]  /*1130*/  IMAD.WIDE.U32 R156, R135, c[0x0][0x1e0], RZ ;  /* 0x00007800879c7a25 */ /* 0x000fc800078e00ff */
[----:B------:R-:W-:-:S04]  /*1140*/  IMAD.WIDE.U32 R140, R140, 0x30, RZ ;  /* 0x000000308c8c7825 */ /* 0x000fc800078e00ff */
[----:B------:R-:W-:-:S04]  /*1150*/  IMAD.WIDE.U32 R160, R136, c[0x0][0x1e0], RZ ;  /* 0x0000780088a07a25 */ /* 0x000fc800078e00ff */
[C---:B------:R-:W-:Y:S01]  /*1160*/  IMAD.SHL.U32 R172, R171.reuse, 0x20, RZ ;  /* 0x00000020abac7824 */ /* 0x040fe200078e00ff */
[----:B------:R-:W-:Y:S01]  /*1170*/  SHF.L.U32 R171, R171, 0x4, RZ ;  /* 0x00000004abab7819 */ /* 0x000fe200000006ff */
[----:B------:R-:W-:Y:S02]  /*1180*/  IMAD.SHL.U32 R169, R170, 0x20, RZ ;  /* 0x00000020aaa97824 */ /* 0x000fe400078e00ff */
[----:B------:R-:W-:Y:S02]  /*1190*/  IMAD.IADD R162, R145, 0x1, R162 ;  /* 0x0000000191a27824 */ /* 0x000fe400078e02a2 */
[----:B------:R-:W-:Y:S02]  /*11a0*/  IMAD.IADD R158, R141, 0x1, R158 ;  /* 0x000000018d9e7824 */ /* 0x000fe400078e029e */
[--C-:B---3--:R-:W-:Y:S01]  /*11b0*/  @P0 IMAD.MOV.U32 R2, RZ, RZ, R9.reuse ;  /* 0x000000ffff020224 */ /* 0x108fe200078e0009 */
[----:B------:R-:W-:Y:S01]  /*11c0*/  @P0 SHF.R.S32.HI R3, RZ, 0x1f, R9 ;  /* 0x0000001fff030819 */ /* 0x000fe20000011409 */
[----:B------:R-:W-:Y:S01]  /*11d0*/  @!P0 IMAD.MOV.U32 R2, RZ, RZ, R14 ;  /* 0x000000ffff028224 */ /* 0x000fe200078e000e */
[----:B------:R-:W-:Y:S01]  /*11e0*/  @!P0 MOV R3, R6 ;  /* 0x0000000600038202 */ /* 0x000fe20000000f00 */
[----:B------:R-:W-:Y:S01]  /*11f0*/  IMAD R6, R36, -0x30, R116 ;  /* 0xffffffd024067824 */ /* 0x000fe200078e0274 */
[----:B------:R-:W-:Y:S01]  /*1200*/  ISETP.GE.AND P0, PT, R34, c[0x0][0x27c], PT ;  /* 0x00009f0022007a0c */ /* 0x000fe20003f06270 */
[----:B------:R-:W-:Y:S01]  /*1210*/  IMAD.SHL.U32 R9, R175, 0x2, RZ ;  /* 0x00000002af097824 */ /* 0x000fe200078e00ff */
[----:B------:R-:W-:Y:S01]  /*1220*/  SEL R90, R2, RZ, !P4 ;  /* 0x000000ff025a7207 */ /* 0x000fe20006000000 */
[----:B------:R-:W-:Y:S01]  /*1230*/  IMAD R2, R27, c[0x0][0x248], RZ ;  /* 0x000092001b027a24 */ /* 0x000fe200078e02ff */
[----:B------:R-:W-:Y:S01]  /*1240*/  SEL R33, R3, RZ, !P4 ;  /* 0x000000ff03217207 */ /* 0x000fe20006000000 */
[----:B------:R-:W-:Y:S01]  /*1250*/  IMAD.WIDE.U32 R14, R83, c[0x0][0x290], R34 ;  /* 0x0000a400530e7a25 */ /* 0x000fe200078e0022 */
[----:B------:R-:W-:-:S02]  /*1260*/  ISETP.GE.AND P2, PT, R6, 0x1, PT ;  /* 0x000000010600780c */ /* 0x000fc40003f46270 */
[----:B------:R-:W-:Y:S01]  /*1270*/  LEA.HI R3, R11, R177, RZ, 0x6 ;  /* 0x000000b10b037211 */ /* 0x000fe200078f30ff */
[----:B------:R-:W-:Y:S01]  /*1280*/  IMAD R2, R92, c[0x0][0x24c], R2 ;  /* 0x000093005c027a24 */ /* 0x000fe200078e0202 */
[----:B------:R-:W-:Y:S02]  /*1290*/  ISETP.GE.AND P1, PT, R6, 0x11, PT ;  /* 0x000000110600780c */ /* 0x000fe40003f26270 */
[----:B------:R-:W-:Y:S02]  /*12a0*/  SHF.L.U32 R3, R3, 0x3, RZ ;  /* 0x0000000303037819 */ /* 0x000fe400000006ff */
[----:B------:R-:W-:Y:S02]  /*12b0*/  IADD3 R113, R115, R2, RZ ;  /* 0x0000000273717210 */ /* 0x000fe40007ffe0ff */
[----:B------:R-:W-:Y:S02]  /*12c0*/  LOP3.LUT R30, R3, 0xfffffe00, RZ, 0xc0, !PT ;  /* 0xfffffe00031e7812 */ /* 0x000fe400078ec0ff */
[----:B------:R-:W-:Y:S01]  /*12d0*/  @P0 IADD3 R9, -R9, c[0x0][0x1d4], RZ ;  /* 0x0000750009090a10 */ /* 0x000fe20007ffe1ff */
[----:B------:R-:W-:Y:S01]  /*12e0*/  IMAD.WIDE.U32 R4, R36, R146, R112 ;  /* 0x0000009224047225 */ /* 0x000fe200078e0070 */
[----:B------:R-:W-:-:S02]  /*12f0*/  SEL R11, RZ, c[0x0][0x27c], !P0 ;  /* 0x00009f00ff0b7a07 */ /* 0x000fc40004000000 */
[----:B------:R-:W-:Y:S01]  /*1300*/  LOP3.LUT R67, R30, R67, R38, 0xf6, !PT ;  /* 0x000000431e437212 */ /* 0x000fe200078ef626 */
[----:B------:R-:W-:Y:S01]  /*1310*/  IMAD.IADD R7, R5, 0x1, R7 ;  /* 0x0000000105077824 */ /* 0x000fe200078e0207 */
[C---:B------:R-:W-:Y:S02]  /*1320*/  @P2 LEA R2, P0, R4.reuse, c[0x0][0x220], 0x1 ;  /* 0x0000880004022a11 */ /* 0x040fe400078008ff */
[----:B------:R-:W-:Y:S02]  /*1330*/  SHF.L.U32 R67, R67, 0x1, RZ ;  /* 0x0000000143437819 */ /* 0x000fe400000006ff */
[----:B------:R-:W-:Y:S02]  /*1340*/  @P2 LEA.HI.X R3, R4, c[0x0][0x224], R7, 0x1, P0 ;  /* 0x0000890004032a11 */ /* 0x000fe400000f0c07 */
[----:B------:R-:W-:Y:S02]  /*1350*/  ISETP.GT.AND P0, PT, R6, 0x20, PT ;  /* 0x000000200600780c */ /* 0x000fe40003f04270 */
[----:B------:R-:W-:Y:S01]  /*1360*/  MOV R6, c[0x0][0x23c] ;  /* 0x00008f0000067a02 */ /* 0x000fe20000000f00 */
[----:B------:R-:W-:Y:S01]  /*1370*/  @!PT LDS RZ, [RZ] ;  /* 0x00000000fffff984 */ /* 0x000fe20000000800 */
[----:B------:R-:W-:Y:S01]  /*1380*/  @!PT LDS RZ, [RZ] ;  /* 0x00000000fffff984 */ /* 0x000fe20000000800 */
[----:B------:R-:W-:Y:S01]  /*1390*/  @!PT LDS RZ, [RZ] ;  /* 0x00000000fffff984 */ /* 0x000fe20000000800 */
[----:B------:R1:W-:Y:S01]  /*13a0*/  @P2 LDGSTS.E.BYPASS.LTC128B.128 [R67+0x5080], [R2.64], !P5 ;  /* 0x0508000002432fae */ /* 0x0003e2000e901d4e */
[----:B------:R-:W-:-:S03]  /*13b0*/  ISETP.GE.AND P4, PT, R34, c[0x0][0x1d4], PT ;  /* 0x0000750022007a0c */ /* 0x000fc60003f86270 */
[----:B------:R1:W-:Y:S01]  /*13c0*/  @P2 LDGSTS.E.BYPASS.LTC128B.128 [R67+0x6880], [R2.64+0x80], !P6 ;  /* 0x0688008002432fae */ /* 0x0003e2000f101d4e */
[----:B------:R-:W-:-:S04]  /*13d0*/  IMAD.SHL.U32 R127, R6, 0x20, RZ ;  /* 0x00000020067f7824 */ /* 0x000fc800078e00ff */
[----:B------:R-:W-:Y:S01]  /*13e0*/  IMAD.IADD R127, R13, 0x1, R127 ;  /* 0x000000010d7f7824 */ /* 0x000fe200078e027f */
[----:B-1----:R-:W-:-:S04]  /*13f0*/  @P1 LEA R3, P2, R138, R4, 0x4 ;  /* 0x000000048a031211 */ /* 0x002fc800078420ff */
[C---:B------:R-:W-:Y:S02]  /*1400*/  @P1 LEA.HI.X R5, R138.reuse, R7, R6, 0x4, P2 ;  /* 0x000000078a051211 */ /* 0x040fe400010f2406 */
[C---:B------:R-:W-:Y:S02]  /*1410*/  @P1 LEA R2, P2, R3.reuse, c[0x0][0x220], 0x1 ;  /* 0x0000880003021a11 */ /* 0x040fe400078408ff */
[----:B------:R-:W-:Y:S02]  /*1420*/  SHF.L.U64.HI R138, R138, R148, c[0x0][0x23c] ;  /* 0x00008f008a8a7619 */ /* 0x000fe40000010294 */
[----:B------:R-:W-:Y:S02]  /*1430*/  @P1 LEA.HI.X R3, R3, c[0x0][0x224], R5, 0x1, P2 ;  /* 0x0000890003031a11 */ /* 0x000fe400010f0c05 */
[----:B------:R-:W-:Y:S01]  /*1440*/  @P0 IADD3 R6, P2, R4, R12, RZ ;  /* 0x0000000c04060210 */ /* 0x000fe20007f5e0ff */
[----:B------:R-:W-:Y:S01]  /*1450*/  IMAD.WIDE.U32 R4, R31, c[0x0][0x1e0], RZ ;  /* 0x000078001f047a25 */ /* 0x000fe200078e00ff */
[----:B------:R-:W-:Y:S01]  /*1460*/  SHF.L.U64.HI R148, R170, R148, c[0x0][0x294] ;  /* 0x0000a500aa947619 */ /* 0x000fe20000010294 */
[----:B------:R1:W-:Y:S02]  /*1470*/  @P1 LDGSTS.E.BYPASS.LTC128B.128 [R67+0x5880], [R2.64], !P5 ;  /* 0x0588000002431fae */ /* 0x0003e4000e901d4e */
[----:B------:R-:W-:Y:S01]  /*1480*/  @P0 IMAD.X R7, R127, 0x1, R7, P2 ;  /* 0x000000017f070824 */ /* 0x000fe200010e0607 */
[----:B------:R-:W-:Y:S01]  /*1490*/  ISETP.GE.AND P2, PT, R175, 0x1, PT ;  /* 0x00000001af00780c */ /* 0x000fe20003f46270 */
[----:B------:R1:W-:Y:S01]  /*14a0*/  @P1 LDGSTS.E.BYPASS.LTC128B.128 [R67+0x7080], [R2.64+0x80], !P6 ;  /* 0x0708008002431fae */ /* 0x0003e2000f101d4e */
[----:B------:R-:W-:Y:S01]  /*14b0*/  @P0 LEA R22, P1, R6, c[0x0][0x220], 0x1 ;  /* 0x0000880006160a11 */ /* 0x000fe200078208ff */
[----:B------:R-:W-:-:S03]  /*14c0*/  IMAD.SHL.U32 R170, R170, 0x10, RZ ;  /* 0x00000010aaaa7824 */ /* 0x000fc600078e00ff */
[----:B------:R-:W-:Y:S02]  /*14d0*/  @P0 LEA.HI.X R23, R6, c[0x0][0x224], R7, 0x1, P1 ;  /* 0x0000890006170a11 */ /* 0x000fe400008f0c07 */
[----:B------:R-:W-:Y:S01]  /*14e0*/  IADD3 R133, P1, R12, 0x80, RZ ;  /* 0x000000800c857810 */ /* 0x000fe20007f3e0ff */
[----:B------:R-:W-:Y:S01]  /*14f0*/  IMAD R12, R179, c[0x0][0x260], RZ ;  /* 0x00009800b30c7a24 */ /* 0x000fe200078e02ff */
[----:B------:R-:W-:Y:S01]  /*1500*/  IADD3 R6, R34, R11, RZ ;  /* 0x0000000b22067210 */ /* 0x000fe20007ffe0ff */
[----:B------:R2:W-:Y:S01]  /*1510*/  @P0 LDGSTS.E.BYPASS.LTC128B.128 [R67+0x6080], [R22.64], !P5 ;  /* 0x0608000016430fae */ /* 0x0005e2000e901d4e */
[----:B------:R-:W-:Y:S01]  /*1520*/  SHF.R.S32.HI R7, RZ, 0x1f, R9 ;  /* 0x0000001fff077819 */ /* 0x000fe20000011409 */
[----:B------:R-:W-:Y:S02]  /*1530*/  IMAD R12, R16, c[0x0][0x264], R12 ;  /* 0x00009900100c7a24 */ /* 0x000fe400078e020c */
[----:B------:R2:W-:Y:S01]  /*1540*/  @P0 LDGSTS.E.BYPASS.LTC128B.128 [R67+0x7880], [R22.64+0x80], !P6 ;  /* 0x0788008016430fae */ /* 0x0005e2000f101d4e */
[----:B------:R-:W-:Y:S01]  /*1550*/  LEA.HI R32, R7, R9, RZ, 0x4 ;  /* 0x0000000907207211 */ /* 0x000fe200078f20ff */
[----:B------:R-:W-:Y:S01]  /*1560*/  IMAD.X R127, RZ, RZ, R127, P1 ;  /* 0x000000ffff7f7224 */ /* 0x000fe200008e067f */
[----:B------:R-:W-:Y:S01]  /*1570*/  IADD3 R129, P0, R31, R83, RZ ;  /* 0x000000531f817210 */ /* 0x000fe20007f1e0ff */
[----:B------:R-:W0:Y:S04]  /*1580*/  LDGDEPBAR ;  /* 0x00000000000079af */ /* 0x000e280000000000 */
[----:B------:R-:W-:Y:S01]  /*1590*/  IMAD.X R128, R37, 0x1, R39, P0 ;  /* 0x0000000125807824 */ /* 0x000fe200000e0627 */
[----:B-1----:R-:W-:Y:S01]  /*15a0*/  IADD3 R3, R5, R8, RZ ;  /* 0x0000000805037210 */ /* 0x002fe20007ffe0ff */
[----:B------:R-:W-:-:S02]  /*15b0*/  IMAD R5, R179, c[0x0][0x1e8], RZ ;  /* 0x00007a00b3057a24 */ /* 0x000fc400078e02ff */
[----:B------:R-:W-:Y:S02]  /*15c0*/  IMAD.MOV.U32 R2, RZ, RZ, R4 ;  /* 0x000000ffff027224 */ /* 0x000fe400078e0004 */
[C---:B------:R-:W-:Y:S02]  /*15d0*/  IMAD R4, R16.reuse, c[0x0][0x1ec], R5 ;  /* 0x00007b0010047a24 */ /* 0x040fe400078e0205 */
[----:B------:R-:W-:-:S04]  /*15e0*/  IMAD.WIDE.U32 R2, R16, c[0x0][0x1e8], R2 ;  /* 0x00007a0010027a25 */ /* 0x000fc800078e0002 */
[----:B------:R-:W-:Y:S01]  /*15f0*/  IMAD.IADD R19, R3, 0x1, R4 ;  /* 0x0000000103137824 */ /* 0x000fe200078e0204 */
[----:B------:R-:W-:Y:S01]  /*1600*/  SHF.R.S32.HI R3, RZ, 0x1f, R6 ;  /* 0x0000001fff037819 */ /* 0x000fe20000011406 */
[----:B------:R-:W-:-:S03]  /*1610*/  IMAD.WIDE.U32 R4, R16, c[0x0][0x260], R34 ;  /* 0x0000980010047a25 */ /* 0x000fc600078e0022 */
[-C--:B------:R-:W-:Y:S01]  /*1620*/  LEA.HI R20, R3, R6.reuse, RZ, 0x3 ;  /* 0x0000000603147211 */ /* 0x080fe200078f18ff */
[----:B------:R-:W-:Y:S01]  /*1630*/  IMAD.IADD R13, R5, 0x1, R12 ;  /* 0x00000001050d7824 */ /* 0x000fe200078e020c */
[----:B------:R-:W-:Y:S01]  /*1640*/  LEA.HI R26, R3, R6, RZ, 0x6 ;  /* 0x00000006031a7211 */ /* 0x000fe200078f30ff */
[----:B------:R-:W-:Y:S01]  /*1650*/  IMAD.MOV.U32 R12, RZ, RZ, R4 ;  /* 0x000000ffff0c7224 */ /* 0x000fe200078e0004 */
[----:B------:R-:W-:Y:S01]  /*1660*/  LOP3.LUT R103, R20, 0xfffffff8, RZ, 0xc0, !PT ;  /* 0xfffffff814677812 */ /* 0x000fe200078ec0ff */
[----:B------:R-:W-:Y:S02]  /*1670*/  IMAD R8, R39, c[0x0][0x280], RZ ;  /* 0x0000a00027087a24 */ /* 0x000fe400078e02ff */
[----:B------:R-:W-:Y:S01]  /*1680*/  IMAD.WIDE.U32 R4, R83, c[0x0][0x280], R28 ;  /* 0x0000a00053047a25 */ /* 0x000fe200078e001c */
[----:B------:R-:W-:-:S03]  /*1690*/  SHF.R.S32.HI R106, RZ, 0x1f, R103 ;  /* 0x0000001fff6a7819 */ /* 0x000fc60000011467 */
[----:B------:R-:W-:Y:S01]  /*16a0*/  IMAD.MOV.U32 R18, RZ, RZ, R2 ;  /* 0x000000ffff127224 */ /* 0x000fe200078e0002 */
[----:B------:R-:W-:Y:S01]  /*16b0*/  MOV R10, R4 ;  /* 0x00000004000a7202 */ /* 0x000fe20000000f00 */
[----:B------:R-:W-:-:S04]  /*16c0*/  IMAD.WIDE.U32 R2, R83, c[0x0][0x290], R28 ;  /* 0x0000a40053027a25 */ /* 0x000fc800078e001c */
[----:B------:R-:W-:-:S04]  /*16d0*/  IMAD.WIDE.U32 R16, R16, c[0x0][0x210], R34 ;  /* 0x0000840010107a25 */ /* 0x000fc800078e0022 */
[C---:B------:R-:W-:Y:S02]  /*16e0*/  IMAD R8, R83.reuse, c[0x0][0x284], R8 ;  /* 0x0000a10053087a24 */ /* 0x040fe400078e0208 */
[----:B------:R-:W-:-:S03]  /*16f0*/  IMAD.WIDE.U32 R6, R83, c[0x0][0x280], R34 ;  /* 0x0000a00053067a25 */ /* 0x000fc600078e0022 */
[----:B------:R-:W-:Y:S01]  /*1700*/  IADD3 R11, R5, R8, RZ ;  /* 0x00000008050b7210 */ /* 0x000fe20007ffe0ff */
[----:B------:R-:W-:Y:S01]  /*1710*/  IMAD.IADD R9, R3, 0x1, R21 ;  /* 0x0000000103097824 */ /* 0x000fe200078e0215 */
[----:B------:R-:W-:Y:S01]  /*1720*/  IADD3 R3, R17, R25, RZ ;  /* 0x0000001911037210 */ /* 0x000fe20007ffe0ff */
[----:B------:R-:W-:Y:S01]  /*1730*/  IMAD.MOV.U32 R4, RZ, RZ, R14 ;  /* 0x000000ffff047224 */ /* 0x000fe200078e000e */
[----:B------:R-:W-:Y:S01]  /*1740*/  SHF.R.S32.HI R17, RZ, 0x1f, R136 ;  /* 0x0000001fff117819 */ /* 0x000fe20000011488 */
[----:B------:R-:W-:Y:S01]  /*1750*/  IMAD R14, R27, c[0x0][0x268], RZ ;  /* 0x00009a001b0e7a24 */ /* 0x000fe200078e02ff */
[----:B------:R-:W-:Y:S01]  /*1760*/  SHF.L.U32 R25, R136, 0x6, RZ ;  /* 0x0000000688197819 */ /* 0x000fe200000006ff */
[----:B------:R-:W-:Y:S02]  /*1770*/  IMAD.IADD R7, R8, 0x1, R7 ;  /* 0x0000000108077824 */ /* 0x000fe400078e0207 */
[----:B------:R-:W-:Y:S02]  /*1780*/  IMAD.MOV.U32 R8, RZ, RZ, R2 ;  /* 0x000000ffff087224 */ /* 0x000fe400078e0002 */
[----:B------:R-:W-:Y:S01]  /*1790*/  IMAD.MOV.U32 R2, RZ, RZ, R16 ;  /* 0x000000ffff027224 */ /* 0x000fe200078e0010 */
[----:B------:R-:W-:Y:S01]  /*17a0*/  LOP3.LUT R16, R24, 0x38, R20, 0xf8, !PT ;  /* 0x0000003818107812 */ /* 0x000fe200078ef814 */
[----:B------:R-:W-:Y:S01]  /*17b0*/  IMAD R102, R92, c[0x0][0x26c], R14 ;  /* 0x00009b005c667a24 */ /* 0x000fe200078e020e */
[----:B------:R-:W-:Y:S01]  /*17c0*/  LEA.HI R14, R17, R136, RZ, 0x3 ;  /* 0x00000088110e7211 */ /* 0x000fe200078f18ff */
[----:B------:R-:W-:Y:S01]  /*17d0*/  IMAD.IADD R5, R21, 0x1, R15 ;  /* 0x0000000115057824 */ /* 0x000fe200078e020f */
[----:B------:R-:W-:Y:S01]  /*17e0*/  LOP3.LUT R17, R16, R38, RZ, 0x3c, !PT ;  /* 0x0000002610117212 */ /* 0x000fe200078e3cff */
[----:B------:R-:W-:Y:S01]  /*17f0*/  IMAD.WIDE.U32 R92, R92, c[0x0][0x268], R12 ;  /* 0x00009a005c5c7a25 */ /* 0x000fe200078e000c */
[----:B------:R-:W-:-:S02]  /*1800*/  SHF.R.S32.HI R15, RZ, 0x6, R26 ;  /* 0x00000006ff0f7819 */ /* 0x000fc4000001141a */
[----:B------:R-:W-:Y:S01]  /*1810*/  SHF.R.S32.HI R13, RZ, 0x4, R32 ;  /* 0x00000004ff0d7819 */ /* 0x000fe20000011420 */
[----:B------:R-:W-:Y:S01]  /*1820*/  IMAD.SHL.U32 R16, R14, 0x40, RZ ;  /* 0x000000400e107824 */ /* 0x000fe200078e00ff */
[----:B------:R-:W-:Y:S01]  /*1830*/  LOP3.LUT R14, R25, 0x1c0, RZ, 0xc0, !PT ;  /* 0x000001c0190e7812 */ /* 0x000fe200078ec0ff */
[----:B------:R-:W-:Y:S01]  /*1840*/  IMAD R21, R15, 0xc00, R30 ;  /* 0x00000c000f157824 */ /* 0x000fe200078e021e */
[----:B------:R-:W-:Y:S01]  /*1850*/  LEA.HI.SX32 R13, R20, R13, 0x1d ;  /* 0x0000000d140d7211 */ /* 0x000fe200078feaff */
[----:B------:R-:W-:Y:S01]  /*1860*/  IMAD.WIDE.U32 R84, R90, c[0x0][0x1f0], R18 ;  /* 0x00007c005a547a25 */ /* 0x000fe200078e0012 */
[----:B------:R-:W-:Y:S02]  /*1870*/  LOP3.LUT R16, R16, 0xfffffe00, RZ, 0xc0, !PT ;  /* 0xfffffe0010107812 */ /* 0x000fe400078ec0ff */
[----:B------:R-:W-:Y:S01]  /*1880*/  SHF.R.U32.HI R26, RZ, 0x3, R14 ;  /* 0x00000003ff1a7819 */ /* 0x000fe2000001160e */
[----:B------:R-:W-:Y:S01]  /*1890*/  IMAD.IADD R123, R21, 0x1, R17 ;  /* 0x00000001157b7824 */ /* 0x000fe200078e0211 */
[----:B------:R-:W-:Y:S01]  /*18a0*/  LOP3.LUT R12, R14, 0x38, R20, 0xf8, !PT ;  /* 0x000000380e0c7812 */ /* 0x000fe200078ef814 */
[----:B------:R-:W-:Y:S01]  /*18b0*/  IMAD R17, R15, 0xc00, R16 ;  /* 0x00000c000f117824 */ /* 0x000fe200078e0210 */
[----:B------:R-:W-:Y:S01]  /*18c0*/  SHF.R.S32.HI R21, RZ, 0x1f, R135 ;  /* 0x0000001fff157819 */ /* 0x000fe20000011487 */
[----:B------:R-:W-:Y:S01]  /*18d0*/  IMAD.SHL.U32 R86, R13, 0x8, RZ ;  /* 0x000000080d567824 */ /* 0x000fe200078e00ff */
[----:B------:R-:W-:Y:S01]  /*18e0*/  LOP3.LUT R12, R12, R26, RZ, 0x3c, !PT ;  /* 0x0000001a0c0c7212 */ /* 0x000fe200078e3cff */
[----:B-----5:R-:W-:Y:S01]  /*18f0*/  IMAD.WIDE.U32 R100, R137, c[0x0][0x280], R10 ;  /* 0x0000a00089647a25 */ /* 0x020fe200078e000a */
[----:B------:R-:W-:-:S02]  /*1900*/  SHF.L.U32 R25, R135, 0x6, RZ ;  /* 0x0000000687197819 */ /* 0x000fc400000006ff */
[----:B------:R-:W-:Y:S01]  /*1910*/  LEA.HI R21, R21, R135, RZ, 0x3 ;  /* 0x0000008715157211 */ /* 0x000fe200078f18ff */
[----:B------:R-:W-:Y:S01]  /*1920*/  IMAD.IADD R32, R17, 0x1, R12 ;  /* 0x0000000111207824 */ /* 0x000fe200078e020c */
[----:B------:R-:W-:Y:S01]  /*1930*/  SHF.R.S32.HI R17, RZ, 0x1f, R13 ;  /* 0x0000001fff117819 */ /* 0x000fe2000001140d */
[----:B------:R-:W-:Y:S01]  /*1940*/  IMAD.WIDE.U32 R96, R137, c[0x0][0x290], R8 ;  /* 0x0000a40089607a25 */ /* 0x000fe200078e0008 */
[----:B------:R-:W-:Y:S02]  /*1950*/  LOP3.LUT R12, R25, 0x1c0, RZ, 0xc0, !PT ;  /* 0x000001c0190c7812 */ /* 0x000fe400078ec0ff */
[----:B------:R-:W-:Y:S01]  /*1960*/  LEA.HI R25, R17, R13, RZ, 0x3 ;  /* 0x0000000d11197211 */ /* 0x000fe200078f18ff */
[----:B------:R-:W-:Y:S01]  /*1970*/  IMAD.WIDE.U32 R98, R137, c[0x0][0x280], R6 ;  /* 0x0000a00089627a25 */ /* 0x000fe200078e0006 */
[----:B------:R-:W-:Y:S02]  /*1980*/  SHF.L.U32 R21, R21, 0x6, RZ ;  /* 0x0000000615157819 */ /* 0x000fe400000006ff */
[----:B------:R-:W-:Y:S01]  /*1990*/  LOP3.LUT R13, R14, 0x38, R86, 0xf8, !PT ;  /* 0x000000380e0d7812 */ /* 0x000fe200078ef856 */
[----:B------:R-:W-:Y:S01]  /*19a0*/  IMAD.WIDE.U32 R94, R137, c[0x0][0x290], R4 ;  /* 0x0000a400895e7a25 */ /* 0x000fe200078e0004 */
[----:B------:R-:W-:-:S02]  /*19b0*/  SHF.R.U32.HI R27, RZ, 0x3, R12 ;  /* 0x00000003ff1b7819 */ /* 0x000fc4000001160c */
[----:B------:R-:W-:Y:S01]  /*19c0*/  LOP3.LUT R14, R21, 0xfffffe00, RZ, 0xc0, !PT ;  /* 0xfffffe00150e7812 */ /* 0x000fe200078ec0ff */
[----:B------:R-:W-:Y:S01]  /*19d0*/  IMAD.IADD R102, R93, 0x1, R102 ;  /* 0x000000015d667824 */ /* 0x000fe200078e0266 */
[----:B------:R-:W-:Y:S01]  /*19e0*/  LOP3.LUT R17, R12, 0x38, R20, 0xf8, !PT ;  /* 0x000000380c117812 */ /* 0x000fe200078ef814 */
[----:B------:R-:W-:Y:S01]  /*19f0*/  IMAD.SHL.U32 R123, R123, 0x2, RZ ;  /* 0x000000027b7b7824 */ /* 0x000fe200078e00ff */
[----:B------:R-:W-:Y:S02]  /*1a00*/  LOP3.LUT R26, R13, R26, RZ, 0x3c, !PT ;  /* 0x0000001a0d1a7212 */ /* 0x000fe400078e3cff */
[--C-:B------:R-:W-:Y:S02]  /*1a10*/  LOP3.LUT R24, R24, 0x38, R86.reuse, 0xf8, !PT ;  /* 0x0000003818187812 */ /* 0x100fe400078ef856 */
[----:B------:R-:W-:Y:S02]  /*1a20*/  SHF.R.S32.HI R13, RZ, 0x3, R25 ;  /* 0x00000003ff0d7819 */ /* 0x000fe40000011419 */
[----:B------:R-:W-:-:S02]  /*1a30*/  LOP3.LUT R12, R12, 0x38, R86, 0xf8, !PT ;  /* 0x000000380c0c7812 */ /* 0x000fc400078ef856 */
[-C--:B------:R-:W-:Y:S01]  /*1a40*/  LOP3.LUT R21, R17, R27.reuse, RZ, 0x3c, !PT ;  /* 0x0000001b11157212 */ /* 0x080fe200078e3cff */
[----:B------:R-:W-:Y:S01]  /*1a50*/  IMAD R17, R15, 0xc00, R14 ;  /* 0x00000c000f117824 */ /* 0x000fe200078e020e */
[----:B------:R-:W-:Y:S01]  /*1a60*/  LOP3.LUT R24, R24, R38, RZ, 0x3c, !PT ;  /* 0x0000002618187212 */ /* 0x000fe200078e3cff */
[C---:B------:R-:W-:Y:S01]  /*1a70*/  IMAD R15, R13.reuse, 0xc00, R30 ;  /* 0x00000c000d0f7824 */ /* 0x040fe200078e021e */
[----:B------:R-:W-:Y:S01]  /*1a80*/  LOP3.LUT R12, R12, R27, RZ, 0x3c, !PT ;  /* 0x0000001b0c0c7212 */ /* 0x000fe200078e3cff */
[C---:B------:R-:W-:Y:S01]  /*1a90*/  IMAD R16, R13.reuse, 0xc00, R16 ;  /* 0x00000c000d107824 */ /* 0x040fe200078e0210 */
[----:B------:R-:W-:Y:S01]  /*1aa0*/  IADD3 R111, P1, P0, R84, R152, R34 ;  /* 0x00000098546f7210 */ /* 0x000fe2000783e022 */
[----:B------:R-:W-:Y:S01]  /*1ab0*/  IMAD R13, R13, 0xc00, R14 ;  /* 0x00000c000d0d7824 */ /* 0x000fe200078e020e */
[----:B------:R-:W-:Y:S01]  /*1ac0*/  SHF.R.S32.HI R14, RZ, 0x1f, R135 ;  /* 0x0000001fff0e7819 */ /* 0x000fe20000011487 */
[----:B------:R-:W-:Y:S01]  /*1ad0*/  IMAD.IADD R24, R15, 0x1, R24 ;  /* 0x000000010f187824 */ /* 0x000fe200078e0218 */
[----:B------:R-:W-:Y:S01]  /*1ae0*/  IADD3 R16, R16, R26, RZ ;  /* 0x0000001a10107210 */ /* 0x000fe20007ffe0ff */
[----:B------:R-:W-:Y:S01]  /*1af0*/  IMAD.IADD R15, R13, 0x1, R12 ;  /* 0x000000010d0f7824 */ /* 0x000fe200078e020c */
[----:B------:R-:W-:Y:S01]  /*1b00*/  IADD3 R30, R28, 0x20, RZ ;  /* 0x000000201c1e7810 */ /* 0x000fe20007ffe0ff */
[C---:B------:R-:W-:Y:S01]  /*1b10*/  IMAD R13, R33.reuse, c[0x0][0x1f0], RZ ;  /* 0x00007c00210d7a24 */ /* 0x040fe200078e02ff */
[----:B------:R-:W-:Y:S01]  /*1b20*/  SHF.R.S32.HI R105, RZ, 0x1f, R86 ;  /* 0x0000001fff697819 */ /* 0x000fe20000011456 */
[----:B------:R-:W-:Y:S01]  /*1b30*/  IMAD R12, R33, c[0x0][0x218], RZ ;  /* 0x00008600210c7a24 */ /* 0x000fe200078e02ff */
[----:B------:R-:W-:Y:S01]  /*1b40*/  SHF.L.U32 R122, R32, 0x1, RZ ;  /* 0x00000001207a7819 */ /* 0x000fe200000006ff */
[----:B------:R-:W-:Y:S01]  /*1b50*/  IMAD R13, R90, c[0x0][0x1f4], R13 ;  /* 0x00007d005a0d7a24 */ /* 0x000fe200078e020d */
[----:B------:R-:W-:Y:S01]  /*1b60*/  SHF.L.U32 R120, R24, 0x1, RZ ;  /* 0x0000000118787819 */ /* 0x000fe200000006ff */
[C---:B------:R-:W-:Y:S01]  /*1b70*/  IMAD R89, R90.reuse, c[0x0][0x21c], R12 ;  /* 0x000087005a597a24 */ /* 0x040fe200078e020c */
[----:B------:R-:W-:Y:S01]  /*1b80*/  SHF.L.U32 R118, R15, 0x1, RZ ;  /* 0x000000010f767819 */ /* 0x000fe200000006ff */
[----:B------:R-:W-:Y:S01]  /*1b90*/  IMAD.WIDE.U32 R90, R90, c[0x0][0x218], R2 ;  /* 0x000086005a5a7a25 */ /* 0x000fe200078e0002 */
[----:B------:R-:W-:-:S02]  /*1ba0*/  SHF.R.S32.HI R2, RZ, 0x1f, R137 ;  /* 0x0000001fff027819 */ /* 0x000fc40000011489 */
[----:B------:R-:W-:Y:S01]  /*1bb0*/  IADD3 R87, R85, R13, RZ ;  /* 0x0000000d55577210 */ /* 0x000fe20007ffe0ff */
[----:B------:R-:W-:Y:S01]  /*1bc0*/  IMAD.IADD R17, R17, 0x1, R21 ;  /* 0x0000000111117824 */ /* 0x000fe200078e0215 */
[----:B------:R-:W-:Y:S01]  /*1bd0*/  SHF.R.S32.HI R13, RZ, 0x1f, R136 ;  /* 0x0000001fff0d7819 */ /* 0x000fe20000011488 */
[C---:B------:R-:W-:Y:S01]  /*1be0*/  IMAD R3, R2.reuse, c[0x0][0x280], RZ ;  /* 0x0000a00002037a24 */ /* 0x040fe200078e02ff */
[----:B------:R-:W-:Y:S01]  /*1bf0*/  IADD3 R89, R91, R89, RZ ;  /* 0x000000595b597210 */ /* 0x000fe20007ffe0ff */
[----:B------:R-:W-:Y:S02]  /*1c00*/  IMAD R12, R2, c[0x0][0x290], RZ ;  /* 0x0000a400020c7a24 */ /* 0x000fe400078e02ff */
[----:B------:R-:W-:Y:S02]  /*1c10*/  IMAD R2, R39, c[0x0][0x1e0], RZ ;  /* 0x0000780027027a24 */ /* 0x000fe400078e02ff */
[----:B------:R-:W-:Y:S02]  /*1c20*/  IMAD R13, R13, c[0x0][0x1e0], RZ ;  /* 0x000078000d0d7a24 */ /* 0x000fe400078e02ff */
[----:B------:R-:W-:-:S02]  /*1c30*/  IMAD R2, R83, c[0x0][0x1e4], R2 ;  /* 0x0000790053027a24 */ /* 0x000fc400078e0202 */
[----:B------:R-:W-:Y:S02]  /*1c40*/  IMAD R3, R137, c[0x0][0x284], R3 ;  /* 0x0000a10089037a24 */ /* 0x000fe400078e0203 */
[----:B------:R-:W-:Y:S02]  /*1c50*/  IMAD.IADD R117, R153, 0x1, R2 ;  /* 0x0000000199757824 */ /* 0x000fe400078e0202 */
[----:B------:R-:W-:Y:S01]  /*1c60*/  IMAD R2, R137, c[0x0][0x294], R12 ;  /* 0x0000a50089027a24 */ /* 0x000fe200078e020c */
[----:B------:R-:W-:Y:S01]  /*1c70*/  IADD3 R109, R101, R3, RZ ;  /* 0x00000003656d7210 */ /* 0x000fe20007ffe0ff */
[----:B------:R-:W-:Y:S01]  /*1c80*/  IMAD R12, R14, c[0x0][0x1e0], RZ ;  /* 0x000078000e0c7a24 */ /* 0x000fe200078e02ff */
[----:B------:R-:W-:Y:S01]  /*1c90*/  IADD3.X R110, R87, R117, R35, P1, P0 ;  /* 0x00000075576e7210 */ /* 0x000fe20000fe0423 */
[----:B------:R-:W-:Y:S01]  /*1ca0*/  IMAD R13, R136, c[0x0][0x1e4], R13 ;  /* 0x00007900880d7a24 */ /* 0x000fe200078e020d */
[----:B------:R-:W-:Y:S01]  /*1cb0*/  ISETP.NE.AND P0, PT, RZ, UR4, PT ;  /* 0x00000004ff007c0c */ /* 0x000fe2000bf05270 */
[----:B------:R-:W-:Y:S01]  /*1cc0*/  IMAD R12, R135, c[0x0][0x1e4], R12 ;  /* 0x00007900870c7a24 */ /* 0x000fe200078e020c */
[----:B------:R-:W-:Y:S01]  /*1cd0*/  IADD3 R108, R97, R2, RZ ;  /* 0x00000002616c7210 */ /* 0x000fe20007ffe0ff */
[----:B------:R-:W-:Y:S01]  /*1ce0*/  IMAD.IADD R125, R161, 0x1, R13 ;  /* 0x00000001a17d7824 */ /* 0x000fe200078e020d */
[----:B------:R-:W-:Y:S01]  /*1cf0*/  P2R R126, PR, RZ, 0x1 ;  /* 0x00000001ff7e7803 */ /* 0x000fe20000000000 */
[----:B------:R-:W-:Y:S01]  /*1d00*/  IMAD.IADD R107, R3, 0x1, R99 ;  /* 0x00000001036b7824 */ /* 0x000fe200078e0263 */
[----:B------:R-:W-:Y:S01]  /*1d10*/  IADD3 R124, R157, R12, RZ ;  /* 0x0000000c9d7c7210 */ /* 0x000fe20007ffe0ff */
[----:B------:R-:W-:-:S02]  /*1d20*/  IMAD.IADD R104, R2, 0x1, R95 ;  /* 0x0000000102687824 */ /* 0x000fc400078e025f */
[----:B------:R-:W-:Y:S02]  /*1d30*/  IMAD.SHL.U32 R121, R17, 0x2, RZ ;  /* 0x0000000211797824 */ /* 0x000fe400078e00ff */
[----:B------:R-:W-:Y:S01]  /*1d40*/  IMAD.SHL.U32 R119, R16, 0x2, RZ ;  /* 0x0000000210777824 */ /* 0x000fe200078e00ff */
[----:B--2---:R-:W-:Y:S06]  /*1d50*/  BAR.SYNC.DEFER_BLOCKING 0x0 ;  /* 0x0000000000007b1d */ /* 0x004fec0000010000 */
.L_x_1153:
[----:B------:R-:W-:Y:S01]  /*1d60*/  SHF.R.S32.HI R88, RZ, 0x1f, R36 ;  /* 0x0000001fff587819 */ /* 0x000fe20000011424 */
[-C--:B-1----:R-:W-:Y:S01]  /*1d70*/  IMAD R2, R158, R36.reuse, RZ ;  /* 0x000000249e027224 */ /* 0x082fe200078e02ff */
[----:B------:R-:W-:Y:S01]  /*1d80*/  ISETP.GE.AND P2, PT, R175, 0x1, PT ;  /* 0x00000001af00780c */ /* 0x000fe20003f46270 */
[----:B------:R-:W-:Y:S01]  /*1d90*/  IMAD.WIDE.U32 R68, R140, R36, RZ ;  /* 0x000000248c447225 */ /* 0x000fe200078e00ff */
[----:B------:R-:W-:Y:S04]  /*1da0*/  DEPBAR.LE SB0, 0x0 ;  /* 0x000080000000791a */ /* 0x000fe80000000000 */
[----:B------:R-:W-:Y:S01]  /*1db0*/  BAR.SYNC.DEFER_BLOCKING 0x0 ;  /* 0x0000000000007b1d */ /* 0x000fe20000010000 */
[----:B------:R-:W-:Y:S01]  /*1dc0*/  IADD3 R3, P1, P0, R111, R68, R174 ;  /* 0x000000446f037210 */ /* 0x000fe2000783e0ae */
[----:B------:R-:W-:Y:S04]  /*1dd0*/  IMAD R2, R88, R140, R2 ;  /* 0x0000008c58027224 */ /* 0x000fe800078e0202 */
[----:B------:R-:W-:Y:S05]  /*1de0*/  IMAD.IADD R71, R69, 0x1, R2 ;  /* 0x0000000145477824 */ /* 0x000fea00078e0202 */
[CC--:B------:R-:W-:Y:S02]  /*1df0*/  IADD3.X R6, R110.reuse, R71.reuse, R165, P1, P0 ;  /* 0x000000476e067210 */ /* 0x0c0fe40000fe04a5 */
[CC--:B------:R-:W-:Y:S04]  /*1e00*/  IADD3 R4, P1, P0, R111.reuse, R68.reuse, R173 ;  /* 0x000000446f047210 */ /* 0x0c0fe8000783e0ad */
[----:B------:R-:W-:Y:S02]  /*1e10*/  IADD3.X R7, R110, R71, R164, P1, P0 ;  /* 0x000000476e077210 */ /* 0x000fe40000fe04a4 */
        /* <DEDUP_REMOVED lines=9> */
[----:B------:R-:W-:-:S05]  /*1eb0*/  @!P2 BRA `(.L_x_1120) ;  /* 0x000038000000a947 */ /* 0x000fca0003800000 */
        /* <DEDUP_REMOVED lines=40> */
.L_x_1123:
[----:B------:R-:W-:Y:S05]  /*2140*/  BSYNC B0 ;  /* 0x0000000000007941 */ /* 0x000fea0003800000 */
.L_x_1122:
[----:B------:R-:W-:Y:S01]  /*2150*/  ISETP.GE.AND P3, PT, R136, R70, PT ;  /* 0x000000468800720c */ /* 0x000fe20003f66270 */
[----:B-1---5:R-:W-:Y:S01]  /*2160*/  IMAD.MOV.U32 R7, RZ, RZ, R40 ;  /* 0x000000ffff077224 */ /* 0x022fe200078e0028 */
[----:B------:R-:W-:Y:S01]  /*2170*/  MOV R5, R32 ;  /* 0x0000002000057202 */ /* 0x000fe20000000f00 */
        /* <DEDUP_REMOVED lines=35> */
.L_x_1125:
[----:B------:R-:W-:Y:S05]  /*23b0*/  BSYNC B0 ;  /* 0x0000000000007941 */ /* 0x000fea0003800000 */
.L_x_1124:
        /* <DEDUP_REMOVED lines=16> */
[----:B------:R-:W-:Y:S02]  /*24c0*/  PRMT R25, R7, 0x5410, R6 ;  /* 0x0000541007197816 */ /* 0x000fe40000000006 */
[----:B------:R-:W-:Y:S01]  /*24d0*/  PRMT R24, R5, 0x5410, R4 ;  /* 0x0000541005187816 */ /* 0x000fe20000000004 */
[----:B------:R-:W-:-:S05]  /*24e0*/  @P2 BRA `(.L_x_1127) ;  /* 0x0000012000002947 */ /* 0x000fca0003800000 */
[----:B------:R-:W-:Y:S01]  /*24f0*/  IADD3 R10, P1, P0, R100, R172, R10 ;  /* 0x000000ac640a7210 */ /* 0x000fe2000783e00a */
[----:B------:R-:W-:Y:S01]  /*2500*/  CS2R R48, SRZ ;  /* 0x0000000000307805 */ /* 0x000fe2000001ff00 */
[----:B------:R-:W-:Y:S02]  /*2510*/  CS2R R22, SRZ ;  /* 0x0000000000167805 */ /* 0x000fe4000001ff00 */
[----:B------:R-:W-:Y:S02]  /*2520*/  IADD3.X R31, R109, R150, R31, P1, P0 ;  /* 0x000000966d1f7210 */ /* 0x000fe40000fe041f */
        /* <DEDUP_REMOVED lines=14> */
.L_x_1127:
[----:B------:R-:W-:Y:S05]  /*2610*/  BSYNC B0 ;  /* 0x0000000000007941 */ /* 0x000fea0003800000 */
.L_x_1126:
        /* <DEDUP_REMOVED lines=19> */
[----:B------:R-:W-:Y:S01]  /*2750*/  @!P0 SHF.R.U64 R6, R2, 0x10, R3 ;  /* 0x0000001002068819 */ /* 0x000fe20000001203 */
[----:B------:R-:W-:Y:S01]  /*2760*/  @!P0 HADD2.F32 R2, -RZ, R18.H0_H0 ;  /* 0x20000012ff028230 */ /* 0x000fe20000004100 */
[----:B------:R-:W-:Y:S01]  /*2770*/  @!P0 SHF.R.U64 R37, R32, 0x10, R33 ;  /* 0x0000001020258819 */ /* 0x000fe20000001221 */
[----:B------:R-:W-:Y:S01]  /*2780*/  @!P0 HADD2.F32 R32, -RZ, R38.H0_H0 ;  /* 0x20000026ff208230 */ /* 0x000fe20000004100 */
[----:B------:R-:W-:Y:S02]  /*2790*/  @!P0 SHF.R.U32.HI R7, RZ, 0x10, R3 ;  /* 0x00000010ff078819 */ /* 0x000fe40000011603 */
[----:B------:R-:W-:Y:S01]  /*27a0*/  @!P0 SHF.R.U32.HI R39, RZ, 0x10, R33 ;  /* 0x00000010ff278819 */ /* 0x000fe20000011621 */
[----:B------:R-:W-:Y:S04]  /*27b0*/  @!P0 HADD2.F32 R37, -RZ, R37.H0_H0 ;  /* 0x20000025ff258230 */ /* 0x000fe80000004100 */
        /* <DEDUP_REMOVED lines=8> */
[C---:B------:R-:W-:Y:S01]  /*2840*/  @!P0 FMUL.FTZ R2, R3.reuse, R2 ;  /* 0x0000000203028220 */ /* 0x040fe20000410000 */
[----:B------:R-:W-:Y:S01]  /*2850*/  @!P0 HADD2.F32 R4, -RZ, R4.H0_H0 ;  /* 0x20000004ff048230 */ /* 0x000fe20000004100 */
[----:B------:R-:W-:Y:S01]  /*2860*/  @!P0 FFMA.FTZ R59, R3, R32, -R55 ;  /* 0x00000020033b8223 */ /* 0x000fe20000010837 */
[----:B------:R-:W-:Y:S01]  /*2870*/  @!P0 MOV R6, R10 ;  /* 0x0000000a00068202 */ /* 0x000fe20000000f00 */
        /* <DEDUP_REMOVED lines=8> */
[----:B------:R-:W-:Y:S01]  /*2900*/  @!P0 F2FP.PACK_AB R2, R2, R59 ;  /* 0x0000003b0202823e */ /* 0x000fe200000000ff */
[----:B------:R-:W-:Y:S02]  /*2910*/  @!P0 HADD2.F32 R18, -RZ, R7.H0_H0 ;  /* 0x20000007ff128230 */ /* 0x000fe40000004100 */
[----:B------:R-:W-:Y:S01]  /*2920*/  @!P0 HADD2.F32 R7, -RZ, R6.H0_H0 ;  /* 0x20000006ff078230 */ /* 0x000fe20000004100 */
[----:B------:R-:W-:Y:S01]  /*2930*/  @!P0 F2FP.PACK_AB R3, R3, R58 ;  /* 0x0000003a0303823e */ /* 0x000fe200000000ff */
[----:B------:R-:W-:Y:S01]  /*2940*/  @!P0 HADD2.F32 R32, -RZ, R38.H1_H1 ;  /* 0x30000026ff208230 */ /* 0x000fe20000004100 */
[----:B------:R-:W-:Y:S01]  /*2950*/  @!P0 MOV R8, R2 ;  /* 0x0000000200088202 */ /* 0x000fe20000000f00 */
[--C-:B------:R-:W-:Y:S01]  /*2960*/  @!P0 HADD2.F32 R38, -RZ, R5.reuse.H1_H1 ;  /* 0x30000005ff268230 */ /* 0x100fe20000004100 */
[----:B------:R-:W-:Y:S01]  /*2970*/  @!P0 MOV R9, R3 ;  /* 0x0000000300098202 */ /* 0x000fe20000000f00 */
[----:B------:R-:W-:Y:S01]  /*2980*/  @!P0 HADD2.F32 R6, -RZ, R5.H0_H0 ;  /* 0x20000005ff068230 */ /* 0x000fe20000004100 */
[-C--:B------:R-:W-:Y:S02]  /*2990*/  @!P0 FMUL.FTZ R5, R31, R4.reuse ;  /* 0x000000041f058220 */ /* 0x080fe40000410000 */
[C---:B------:R-:W-:Y:S02]  /*29a0*/  @!P0 FMUL.FTZ R4, R7.reuse, R4 ;  /* 0x0000000407048220 */ /* 0x040fe40000410000 */
[----:B------:R-:W-:Y:S02]  /*29b0*/  @!P0 FMUL.FTZ R55, R38, R18 ;  /* 0x0000001226378220 */ /* 0x000fe40000410000 */
[----:B------:R-:W-:Y:S02]  /*29c0*/  @!P0 FFMA.FTZ R7, R7, R32, -R5 ;  /* 0x0000002007078223 */ /* 0x000fe40000010805 */
[C---:B------:R-:W-:Y:S02]  /*29d0*/  @!P0 FMUL.FTZ R5, R6.reuse, R18 ;  /* 0x0000001206058220 */ /* 0x040fe40000410000 */
[----:B------:R-:W-:Y:S02]  /*29e0*/  @!P0 FFMA.FTZ R4, R31, R32, R4 ;  /* 0x000000201f048223 */ /* 0x000fe40000010004 */
[-C--:B------:R-:W-:Y:S02]  /*29f0*/  @!P0 FFMA.FTZ R55, R6, R39.reuse, -R55 ;  /* 0x0000002706378223 */ /* 0x080fe40000010837 */
[----:B------:R-:W-:Y:S01]  /*2a00*/  @!P0 FFMA.FTZ R5, R38, R39, R5 ;  /* 0x0000002726058223 */ /* 0x000fe20000010005 */
[----:B------:R-:W-:Y:S04]  /*2a10*/  @!P0 F2FP.PACK_AB R4, R4, R7 ;  /* 0x000000070404823e */ /* 0x000fe800000000ff */
[----:B------:R-:W-:Y:S02]  /*2a20*/  @!P0 F2FP.PACK_AB R5, R5, R55 ;  /* 0x000000370505823e */ /* 0x000fe400000000ff */
[----:B------:R-:W-:Y:S02]  /*2a30*/  @!P0 MOV R10, R4 ;  /* 0x00000004000a8202 */ /* 0x000fe40000000f00 */
[----:B------:R-:W-:Y:S05]  /*2a40*/  @!P0 MOV R11, R5 ;  /* 0x00000005000b8202 */ /* 0x000fea0000000f00 */
[----:B------:R1:W-:Y:S02]  /*2a50*/  STG.E.128 [R56.64], R8 ;  /* 0x0000000838007986 */ /* 0x0003e4000c101d0e */
.L_x_1131:
[----:B------:R-:W-:Y:S05]  /*2a60*/  BSYNC B0 ;  /* 0x0000000000007941 */ /* 0x000fea0003800000 */
.L_x_1130:
[----:B------:R-:W-:Y:S11]  /*2a70*/  ISETP.GE.AND P0, PT, R82, c[0x0][0x1d4], PT ;  /* 0x0000750052007a0c */ /* 0x000ff60003f06270 */
[----:B------:R-:W-:Y:S02]  /*2a80*/  @!UPT UIADD3 URZ, URZ, URZ, URZ ;  /* 0x0000003f3f3ff290 */ /* 0x000fe4000fffe03f */
[----:B------:R-:W-:-:S05]  /*2a90*/  @P0 BRA `(.L_x_1129) ;  /* 0x0000034000000947 */ /* 0x000fca0003800000 */
[----:B------:R-:W-:Y:S01]  /*2aa0*/  ISETP.GE.AND P0, PT, R30, c[0x0][0x27c], PT ;  /* 0x00009f001e007a0c */ /* 0x000fe20003f06270 */
[----:B-1----:R-:W1:Y:S11]  /*2ab0*/  LDS.128 R8, [R67+0x6880] ;  /* 0x0068800043087984 */ /* 0x002e760000000c00 */
[----:B------:R-:W-:Y:S01]  /*2ac0*/  @!UPT UIADD3 URZ, URZ, URZ, URZ ;  /* 0x0000003f3f3ff290 */ /* 0x000fe2000fffe03f */
[----:B------:R-:W-:Y:S01]  /*2ad0*/  @!P0 HADD2.F32 R2, -RZ, R19.H0_H0 ;  /* 0x20000013ff028230 */ /* 0x000fe20000004100 */
[----:B------:R-:W-:Y:S01]  /*2ae0*/  @!P0 SHF.R.U64 R5, R12, 0x10, R13 ;  /* 0x000000100c058819 */ /* 0x000fe2000000120d */
[----:B------:R-:W-:Y:S01]  /*2af0*/  @!P0 HADD2.F32 R7, -RZ, R50.H0_H0 ;  /* 0x20000032ff078230 */ /* 0x000fe20000004100 */
[----:B------:R-:W-:Y:S02]  /*2b00*/  @!P0 SHF.R.U64 R18, R40, 0x10, R41 ;  /* 0x0000001028128819 */ /* 0x000fe40000001229 */
        /* <DEDUP_REMOVED lines=15> */
[----:B------:R-:W-:Y:S01]  /*2c00*/  @!P0 FFMA.FTZ R2, R6, R7, R2 ;  /* 0x0000000706028223 */ /* 0x000fe20000010002 */
[----:B------:R-:W-:Y:S01]  /*2c10*/  @!P0 MOV R6, R10 ;  /* 0x0000000a00068202 */ /* 0x000fe20000000f00 */
[CC--:B------:R-:W-:Y:S02]  /*2c20*/  @!P0 FMUL.FTZ R31, R13.reuse, R5.reuse ;  /* 0x000000050d1f8220 */ /* 0x0c0fe40000410000 */
[C---:B------:R-:W-:Y:S01]  /*2c30*/  @!P0 FMUL.FTZ R3, R4.reuse, R5 ;  /* 0x0000000504038220 */ /* 0x040fe20000410000 */
[----:B------:R-:W-:Y:S01]  /*2c40*/  @!P0 MOV R5, R11 ;  /* 0x0000000b00058202 */ /* 0x000fe20000000f00 */
[-C--:B------:R-:W-:Y:S01]  /*2c50*/  @!P0 FFMA.FTZ R38, R4, R18.reuse, -R31 ;  /* 0x0000001204268223 */ /* 0x080fe2000001081f */
[----:B------:R-:W-:Y:S01]  /*2c60*/  @!P0 HADD2.F32 R4, -RZ, R19.H1_H1 ;  /* 0x30000013ff048230 */ /* 0x000fe20000004100 */
[----:B------:R-:W-:Y:S01]  /*2c70*/  @!P0 FFMA.FTZ R3, R13, R18, R3 ;  /* 0x000000120d038223 */ /* 0x000fe20000010003 */
[----:B------:R-:W-:Y:S01]  /*2c80*/  @!P0 F2FP.PACK_AB R2, R2, R39 ;  /* 0x000000270202823e */ /* 0x000fe200000000ff */
[--C-:B------:R-:W-:Y:S02]  /*2c90*/  @!P0 HADD2.F32 R19, -RZ, R6.reuse.H1_H1 ;  /* 0x30000006ff138230 */ /* 0x100fe40000004100 */
        /* <DEDUP_REMOVED lines=19> */
[----:B------:R1:W-:Y:S02]  /*2dd0*/  STG.E.128 [R56.64+0x80], R8 ;  /* 0x0000800838007986 */ /* 0x0003e4000c101d0e */
.L_x_1129:
[----:B------:R-:W-:Y:S05]  /*2de0*/  BSYNC B1 ;  /* 0x0000000000017941 */ /* 0x000fea0003800000 */
.L_x_1128:
[----:B------:R-:W-:Y:S01]  /*2df0*/  BSSY B1, `(.L_x_1132) ;  /* 0x0000070000017945 */ /* 0x000fe20003800000 */
[----:B------:R-:W-:-:S05]  /*2e00*/  @P3 BRA `(.L_x_1133) ;  /* 0x000006e000003947 */ /* 0x000fca0003800000 */
[----:B------:R-:W-:Y:S01]  /*2e10*/  BSSY B0, `(.L_x_1134) ;  /* 0x0000036000007945 */ /* 0x000fe20003800000 */
[----:B------:R-:W-:-:S05]  /*2e20*/  @P4 BRA `(.L_x_1135) ;  /* 0x0000034000004947 */ /* 0x000fca0003800000 */
[----:B------:R-:W-:Y:S01]  /*2e30*/  ISETP.GE.AND P0, PT, R28, c[0x0][0x27c], PT ;  /* 0x00009f001c007a0c */ /* 0x000fe20003f06270 */
[----:B-1----:R-:W1:Y:S11]  /*2e40*/  LDS.128 R8, [R67+0x5880] ;  /* 0x0058800043087984 */ /* 0x002e760000000c00 */
[----:B------:R-:W-:Y:S01]  /*2e50*/  @!UPT UIADD3 URZ, URZ, URZ, URZ ;  /* 0x0000003f3f3ff290 */ /* 0x000fe2000fffe03f */
[----:B------:R-:W-:Y:S01]  /*2e60*/  @!P0 HADD2.F32 R2, -RZ, R24.H0_H0 ;  /* 0x20000018ff028230 */ /* 0x000fe20000004100 */
[----:B------:R-:W-:Y:S01]  /*2e70*/  @!P0 SHF.R.U64 R5, R14, 0x10, R15 ;  /* 0x000000100e058819 */ /* 0x000fe2000000120f */
[--C-:B------:R-:W-:Y:S01]  /*2e80*/  @!P0 HADD2.F32 R7, -RZ, R51.reuse.H0_H0 ;  /* 0x20000033ff078230 */ /* 0x100fe20000004100 */
[----:B------:R-:W-:Y:S01]  /*2e90*/  @!P0 SHF.R.U64 R14, R42, 0x10, R43 ;  /* 0x000000102a0e8819 */ /* 0x000fe2000000122b */
[----:B------:R-:W-:Y:S01]  /*2ea0*/  @!P0 HADD2.F32 R18, -RZ, R51.H1_H1 ;  /* 0x30000033ff128230 */ /* 0x000fe20000004100 */
[----:B------:R-:W-:Y:S01]  /*2eb0*/  @!P0 SHF.R.U32.HI R12, RZ, 0x10, R15 ;  /* 0x00000010ff0c8819 */ /* 0x000fe2000001160f */
[----:B------:R-:W-:Y:S01]  /*2ec0*/  @!P0 HADD2.F32 R5, -RZ, R5.H0_H0 ;  /* 0x20000005ff058230 */ /* 0x000fe20000004100 */
[----:B------:R-:W-:Y:S01]  /*2ed0*/  @!P0 SHF.R.U32.HI R42, RZ, 0x10, R43 ;  /* 0x00000010ff2a8819 */ /* 0x000fe2000001162b */
        /* <DEDUP_REMOVED lines=20> */
[----:B------:R-:W-:Y:S02]  /*3020*/  @!P0 HADD2.F32 R4, -RZ, R24.H1_H1 ;  /* 0x30000018ff048230 */ /* 0x000fe40000004100 */
[----:B------:R-:W-:Y:S01]  /*3030*/  @!P0 HADD2.F32 R7, -RZ, R6.H0_H0 ;  /* 0x20000006ff078230 */ /* 0x000fe20000004100 */
[----:B------:R-:W-:Y:S01]  /*3040*/  @!P0 F2FP.PACK_AB R3, R3, R32 ;  /* 0x000000200303823e */ /* 0x000fe200000000ff */
[--C-:B------:R-:W-:Y:S01]  /*3050*/  @!P0 HADD2.F32 R19, -RZ, R5.reuse.H1_H1 ;  /* 0x30000005ff138230 */ /* 0x100fe20000004100 */
[----:B------:R-:W-:Y:S01]  /*3060*/  @!P0 MOV R8, R2 ;  /* 0x0000000200088202 */ /* 0x000fe20000000f00 */
[----:B------:R-:W-:Y:S01]  /*3070*/  @!P0 HADD2.F32 R6, -RZ, R5.H0_H0 ;  /* 0x20000005ff068230 */ /* 0x000fe20000004100 */
[-C--:B------:R-:W-:Y:S01]  /*3080*/  @!P0 FMUL.FTZ R5, R15, R4.reuse ;  /* 0x000000040f058220 */ /* 0x080fe20000410000 */
[----:B------:R-:W-:Y:S01]  /*3090*/  @!P0 MOV R9, R3 ;  /* 0x0000000300098202 */ /* 0x000fe20000000f00 */
[----:B------:R-:W-:Y:S01]  /*30a0*/  @!P0 FMUL.FTZ R4, R7, R4 ;  /* 0x0000000407048220 */ /* 0x000fe20000410000 */
[----:B------:R-:W-:Y:S01]  /*30b0*/  @!P0 HADD2.F32 R24, -RZ, R42.H0_H0 ;  /* 0x2000002aff188230 */ /* 0x000fe20000004100 */
        /* <DEDUP_REMOVED lines=11> */
.L_x_1135:
[----:B------:R-:W-:Y:S05]  /*3170*/  BSYNC B0 ;  /* 0x0000000000007941 */ /* 0x000fea0003800000 */
.L_x_1134:
        /* <DEDUP_REMOVED lines=32> */
[--C-:B------:R-:W-:Y:S01]  /*3380*/  @!P0 HADD2.F32 R15, -RZ, R6.reuse.H1_H1 ;  /* 0x30000006ff0f8230 */ /* 0x100fe20000004100 */
        /* <DEDUP_REMOVED lines=10> */
[----:B------:R-:W-:Y:S02]  /*3430*/  @!P0 FMUL.FTZ R4, R7, R4 ;  /* 0x0000000407048220 */ /* 0x000fe40000410000 */
        /* <DEDUP_REMOVED lines=11> */
.L_x_1133:
[----:B------:R-:W-:Y:S05]  /*34f0*/  BSYNC B1 ;  /* 0x0000000000017941 */ /* 0x000fea0003800000 */
.L_x_1132:
        /* <DEDUP_REMOVED lines=55> */
.L_x_1138:
[----:B------:R-:W-:Y:S05]  /*3870*/  BSYNC B0 ;  /* 0x0000000000007941 */ /* 0x000fea0003800000 */
.L_x_1137:
        /* <DEDUP_REMOVED lines=54> */
[----:B------:R1:W-:Y:S01]  /*3be0*/  STG.E.128 [R62.64+0x80], R8 ;  /* 0x000080083e007986 */ /* 0x0003e2000c101d0e */
[----:B------:R-:W-:-:S05]  /*3bf0*/  BRA `(.L_x_1136) ;  /* 0x00001cd000007947 */ /* 0x000fca0003800000 */
.L_x_1121:
        /* <DEDUP_REMOVED lines=12> */
[----:B------:R-:W-:Y:S05]  /*3cc0*/  BSSY B0, `(.L_x_1139) ;  /* 0x00000b7000007945 */ /* 0x000fea0003800000 */
        /* <DEDUP_REMOVED lines=21> */
[----:B------:R-:W-:Y:S01]  /*3e20*/  ISETP.GE.AND P0, PT, R83, R70, PT ;  /* 0x000000465300720c */ /* 0x000fe20003f06270 */
[----:B------:R1:W4:Y:S03]  /*3e30*/  @!P1 LDG.E.128 R60, [R8.64] ;  /* 0x0000000e083c9981 */ /* 0x000326000c1e1d00 */
[----:B------:R-:W-:Y:S05]  /*3e40*/  ISETP.GE.OR P0, PT, R34, c[0x0][0x27c], P0 ;  /* 0x00009f0022007a0c */ /* 0x000fea0000706670 */
[----:B------:R1:W4:Y:S08]  /*3e50*/  @!P1 LDG.E.128 R24, [R6.64] ;  /* 0x0000000e06189981 */ /* 0x000330000c1e1d00 */
[----:B---3--:R-:W-:Y:S05]  /*3e60*/  @!P0 IADD3 R2, P1, R98, R10, RZ ;  /* 0x0000000a62028210 */ /* 0x008fea0007f3e0ff */
[----:B------:R-:W-:Y:S01]  /*3e70*/  @!P0 IMAD.X R3, R31, 0x1, R107, P1 ;  /* 0x000000011f038824 */ /* 0x000fe200008e066b */
[C---:B-1----:R-:W-:Y:S04]  /*3e80*/  @!P0 LEA R8, P1, R2.reuse, c[0x0][0x270], 0x1 ;  /* 0x00009c0002088a11 */ /* 0x042fe800078208ff */
[----:B------:R-:W-:Y:S02]  /*3e90*/  @!P0 LEA.HI.X R9, R2, c[0x0][0x274], R3, 0x1, P1 ;  /* 0x00009d0002098a11 */ /* 0x000fe400008f0c03 */
[----:B------:R-:W-:Y:S01]  /*3ea0*/  @!P0 IADD3 R3, P1, R94, R54, RZ ;  /* 0x000000365e038210 */ /* 0x000fe20007f3e0ff */
[----:B------:R-:W-:Y:S02]  /*3eb0*/  CS2R R6, SRZ ;  /* 0x0000000000067805 */ /* 0x000fe4000001ff00 */
[----:B------:R2:W5:Y:S02]  /*3ec0*/  @!P0 LDG.E.128 R40, [R8.64] ;  /* 0x0000000e08288981 */ /* 0x000564000c1e1d00 */
[----:B------:R-:W-:Y:S01]  /*3ed0*/  @!P0 IMAD.X R4, R37, 0x1, R104, P1 ;  /* 0x0000000125048824 */ /* 0x000fe200008e0668 */
[C---:B------:R-:W-:Y:S04]  /*3ee0*/  @!P0 LEA R2, P1, R3.reuse, c[0x0][0x288], 0x1 ;  /* 0x0000a20003028a11 */ /* 0x040fe800078208ff */
[----:B------:R-:W-:Y:S02]  /*3ef0*/  @!P0 LEA.HI.X R3, R3, c[0x0][0x28c], R4, 0x1, P1 ;  /* 0x0000a30003038a11 */ /* 0x000fe400008f0c04 */
[----:B------:R-:W-:Y:S01]  /*3f00*/  CS2R R4, SRZ ;  /* 0x0000000000047805 */ /* 0x000fe2000001ff00 */
[----:B------:R-:W-:Y:S05]  /*3f10*/  ISETP.GE.AND P1, PT, R34, c[0x0][0x27c], PT ;  /* 0x00009f0022007a0c */ /* 0x000fea0003f26270 */
[----:B------:R1:W5:Y:S01]  /*3f20*/  @!P0 LDG.E.128 R4, [R2.64] ;  /* 0x0000000e02048981 */ /* 0x000362000c1e1d00 */
[----:B------:R-:W-:Y:S01]  /*3f30*/  ISETP.GE.OR P0, PT, R83, R70, P4 ;  /* 0x000000465300720c */ /* 0x000fe20002706670 */
[----:B--2---:R-:W-:Y:S02]  /*3f40*/  IMAD.MOV.U32 R9, RZ, RZ, R58 ;  /* 0x000000ffff097224 */ /* 0x004fe400078e003a */
[----:B------:R-:W-:Y:S02]  /*3f50*/  IMAD.MOV.U32 R8, RZ, RZ, R59 ;  /* 0x000000ffff087224 */ /* 0x000fe400078e003b */
[----:B-1----:R-:W-:Y:S02]  /*3f60*/  IMAD.MOV.U32 R3, RZ, RZ, R56 ;  /* 0x000000ffff037224 */ /* 0x002fe400078e0038 */
        /* <DEDUP_REMOVED lines=22> */
[--C-:B-----5:R-:W-:Y:S01]  /*40d0*/  IMAD.MOV.U32 R49, RZ, RZ, R43.reuse ;  /* 0x000000ffff317224 */ /* 0x120fe200078e002b */
[----:B------:R-:W-:Y:S01]  /*40e0*/  IADD3 R2, P0, R152, R68, RZ ;  /* 0x0000004498027210 */ /* 0x000fe20007f1e0ff */
[----:B------:R-:W-:Y:S01]  /*40f0*/  LDS.128 R52, [R120+0x5080] ;  /* 0x0050800078347984 */ /* 0x000fe20000000c00 */
[----:B------:R-:W-:Y:S01]  /*4100*/  @!P1 SHF.R.U64 R47, R42, 0x10, R43 ;  /* 0x000000102a2f9819 */ /* 0x000fe2000000122b */
[----:B------:R-:W-:Y:S01]  /*4110*/  IMAD.MOV.U32 R37, RZ, RZ, R40 ;  /* 0x000000ffff257224 */ /* 0x000fe200078e0028 */
[----:B------:R-:W-:Y:S01]  /*4120*/  IADD3.X R3, R117, R71, RZ, P0, !PT ;  /* 0x0000004775037210 */ /* 0x000fe200007fe4ff */
[----:B------:R-:W-:Y:S01]  /*4130*/  IMAD.MOV.U32 R13, RZ, RZ, R7 ;  /* 0x000000ffff0d7224 */ /* 0x000fe200078e0007 */
[-C--:B------:R-:W-:Y:S02]  /*4140*/  IADD3 R8, P2, P0, R84, R2.reuse, R103 ;  /* 0x0000000254087210 */ /* 0x080fe4000785e067 */
[----:B------:R-:W-:Y:S01]  /*4150*/  @!P1 SHF.R.U32.HI R50, RZ, 0x10, R43 ;  /* 0x00000010ff329819 */ /* 0x000fe2000001162b */
[----:B------:R-:W1:Y:S01]  /*4160*/  LDS.128 R16, [R123+0x5080] ;  /* 0x005080007b107984 */ /* 0x000e620000000c00 */
[C---:B------:R-:W-:Y:S01]  /*4170*/  IADD3.X R9, R87.reuse, R3, R106, P2, P0 ;  /* 0x0000000357097210 */ /* 0x040fe200017e046a */
[----:B------:R-:W-:Y:S01]  /*4180*/  @!P1 HADD2.F32 R37, -RZ, R37.H0_H0 ;  /* 0x20000025ff259230 */ /* 0x000fe20000004100 */
[----:B------:R-:W-:Y:S02]  /*4190*/  ISETP.GE.AND P0, PT, R86, c[0x0][0x1d4], PT ;  /* 0x0000750056007a0c */ /* 0x000fe40003f06270 */
[----:B------:R-:W-:Y:S02]  /*41a0*/  MOV R44, R41 ;  /* 0x00000029002c7202 */ /* 0x000fe40000000f00 */
[--C-:B------:R-:W-:Y:S02]  /*41b0*/  @!P1 SHF.R.U32.HI R14, RZ, 0x10, R7.reuse ;  /* 0x00000010ff0e9819 */ /* 0x100fe40000011607 */
[----:B------:R-:W-:Y:S01]  /*41c0*/  @!P1 SHF.R.U64 R12, R6, 0x10, R7 ;  /* 0x00000010060c9819 */ /* 0x000fe20000001207 */
[----:B------:R-:W-:Y:S01]  /*41d0*/  @!P1 HADD2.F32 R6, -RZ, R6.H0_H0 ;  /* 0x20000006ff069230 */ /* 0x000fe20000004100 */
[--C-:B------:R-:W-:Y:S02]  /*41e0*/  @!P1 SHF.R.U32.HI R11, RZ, 0x10, R5.reuse ;  /* 0x00000010ff0b9819 */ /* 0x100fe40000011605 */
[----:B------:R-:W-:Y:S02]  /*41f0*/  @!P1 SHF.R.U64 R10, R4, 0x10, R5 ;  /* 0x00000010040a9819 */ /* 0x000fe40000001205 */
[--C-:B------:R-:W-:Y:S01]  /*4200*/  @!P1 SHF.R.U64 R46, R40, 0x10, R41.reuse ;  /* 0x00000010282e9819 */ /* 0x100fe20000001229 */
[----:B------:R-:W-:Y:S01]  /*4210*/  @!P1 HADD2.F32 R40, -RZ, R44.H0_H0 ;  /* 0x2000002cff289230 */ /* 0x000fe20000004100 */
[----:B------:R-:W-:Y:S02]  /*4220*/  @!P0 IADD3 R2, P3, P2, R84, R2, R86 ;  /* 0x0000000254028210 */ /* 0x000fe40007a7e056 */
[----:B------:R-:W-:Y:S02]  /*4230*/  @!P1 SHF.R.U32.HI R45, RZ, 0x10, R41 ;  /* 0x00000010ff2d9819 */ /* 0x000fe40000011629 */
[----:B------:R-:W-:Y:S02]  /*4240*/  @!P0 IADD3.X R3, R87, R3, R105, P3, P2 ;  /* 0x0000000357038210 */ /* 0x000fe40001fe4469 */
[C---:B------:R-:W-:Y:S02]  /*4250*/  LEA R74, P2, R8.reuse, c[0x0][0x1c8], 0x1 ;  /* 0x00007200084a7a11 */ /* 0x040fe400078408ff */
[----:B------:R-:W-:Y:S02]  /*4260*/  MOV R48, R42 ;  /* 0x0000002a00307202 */ /* 0x000fe40000000f00 */
[----:B------:R-:W-:Y:S02]  /*4270*/  LEA.HI.X R75, R8, c[0x0][0x1cc], R9, 0x1, P2 ;  /* 0x00007300084b7a11 */ /* 0x000fe400010f0c09 */
[C---:B------:R-:W-:Y:S01]  /*4280*/  @!P0 LEA R72, P2, R2.reuse, c[0x0][0x1c8], 0x1 ;  /* 0x0000720002488a11 */ /* 0x040fe200078408ff */
[----:B------:R-:W-:Y:S02]  /*4290*/  @!P1 HADD2.F32 R44, -RZ, R48.H0_H0 ;  /* 0x20000030ff2c9230 */ /* 0x000fe40000004100 */
[----:B------:R-:W-:Y:S01]  /*42a0*/  @!P1 HADD2.F32 R48, -RZ, R50.H0_H0 ;  /* 0x20000032ff309230 */ /* 0x000fe20000004100 */
[----:B------:R-:W-:Y:S01]  /*42b0*/  @!P0 LEA.HI.X R73, R2, c[0x0][0x1cc], R3, 0x1, P2 ;  /* 0x0000730002498a11 */ /* 0x000fe200010f0c03 */
[----:B------:R-:W-:Y:S01]  /*42c0*/  IMAD.MOV.U32 R2, RZ, RZ, R4 ;  /* 0x000000ffff027224 */ /* 0x000fe200078e0004 */
[----:B------:R-:W-:Y:S04]  /*42d0*/  MOV R3, R5 ;  /* 0x0000000500037202 */ /* 0x000fe80000000f00 */
[----:B------:R-:W-:Y:S01]  /*42e0*/  @!P1 HADD2.F32 R2, -RZ, R2.H0_H0 ;  /* 0x20000002ff029230 */ /* 0x000fe20000004100 */
[----:B-1----:R-:W-:Y:S01]  /*42f0*/  @!P1 IMAD.MOV.U32 R9, RZ, RZ, R16 ;  /* 0x000000ffff099224 */ /* 0x002fe200078e0010 */
[----:B------:R-:W-:Y:S01]  /*4300*/  @!P1 MOV R43, R52 ;  /* 0x00000034002b9202 */ /* 0x000fe20000000f00 */
[----:B------:R-:W-:Y:S01]  /*4310*/  @!P1 HADD2.F32 R3, -RZ, R3.H0_H0 ;  /* 0x20000003ff039230 */ /* 0x000fe20000004100 */
[----:B------:R-:W-:Y:S02]  /*4320*/  @!P1 MOV R38, R53 ;  /* 0x0000003500269202 */ /* 0x000fe40000000f00 */
        /* <DEDUP_REMOVED lines=8> */
[C---:B------:R-:W-:Y:S01]  /*43b0*/  @!P1 FMUL.FTZ R2, R4.reuse, R2 ;  /* 0x0000000204029220 */ /* 0x040fe20000410000 */
[----:B------:R-:W-:Y:S01]  /*43c0*/  @!P1 HADD2.F32 R9, -RZ, R9.H1_H1 ;  /* 0x30000009ff099230 */ /* 0x000fe20000004100 */
[----:B------:R-:W-:Y:S01]  /*43d0*/  @!P1 FFMA.FTZ R81, R4, R37, -R42 ;  /* 0x0000002504519223 */ /* 0x000fe2000001082a */
[----:B------:R-:W-:Y:S01]  /*43e0*/  @!P1 HADD2.F32 R42, -RZ, R45.H0_H0 ;  /* 0x2000002dff2a9230 */ /* 0x000fe20000004100 */
[C---:B------:R-:W-:Y:S01]  /*43f0*/  @!P1 FMUL.FTZ R4, R5.reuse, R3 ;  /* 0x0000000305049220 */ /* 0x040fe20000410000 */
[----:B------:R-:W-:Y:S01]  /*4400*/  @!P1 HADD2.F32 R3, -RZ, R11.H0_H0 ;  /* 0x2000000bff039230 */ /* 0x000fe20000004100 */
[----:B------:R-:W-:Y:S01]  /*4410*/  @!P1 FFMA.FTZ R80, R5, R40, -R41 ;  /* 0x0000002805509223 */ /* 0x000fe20000010829 */
[----:B------:R-:W-:Y:S01]  /*4420*/  @!P1 HADD2.F32 R41, -RZ, R38.H1_H1 ;  /* 0x30000026ff299230 */ /* 0x000fe20000004100 */
[----:B------:R-:W-:Y:S01]  /*4430*/  @!P1 FFMA.FTZ R2, R7, R37, R2 ;  /* 0x0000002507029223 */ /* 0x000fe20000010002 */
[----:B------:R-:W-:Y:S01]  /*4440*/  @!P1 HADD2.F32 R7, -RZ, R10.H0_H0 ;  /* 0x2000000aff079230 */ /* 0x000fe20000004100 */
[CC--:B------:R-:W-:Y:S01]  /*4450*/  @!P1 FMUL.FTZ R5, R8.reuse, R3.reuse ;  /* 0x0000000308059220 */ /* 0x0c0fe20000410000 */
[----:B------:R-:W-:Y:S01]  /*4460*/  @!P1 HADD2.F32 R37, -RZ, R43.H1_H1 ;  /* 0x3000002bff259230 */ /* 0x000fe20000004100 */
[----:B------:R-:W-:Y:S01]  /*4470*/  @!P1 FMUL.FTZ R10, R41, R3 ;  /* 0x00000003290a9220 */ /* 0x000fe20000410000 */
[----:B------:R-:W-:Y:S01]  /*4480*/  @!P1 HADD2.F32 R38, -RZ, R46.H0_H0 ;  /* 0x2000002eff269230 */ /* 0x000fe20000004100 */
[-C--:B------:R-:W-:Y:S01]  /*4490*/  @!P1 FMUL.FTZ R3, R9, R7.reuse ;  /* 0x0000000709039220 */ /* 0x080fe20000410000 */
[----:B------:R-:W-:Y:S01]  /*44a0*/  @!P1 HADD2.F32 R46, -RZ, R47.H0_H0 ;  /* 0x2000002fff2e9230 */ /* 0x000fe20000004100 */
[----:B------:R-:W-:Y:S01]  /*44b0*/  @!P1 FFMA.FTZ R79, R8, R42, -R10 ;  /* 0x0000002a084f9223 */ /* 0x000fe2000001080a */
[----:B------:R-:W-:Y:S01]  /*44c0*/  @!P1 MOV R8, R18 ;  /* 0x0000001200089202 */ /* 0x000fe20000000f00 */
[----:B------:R-:W-:Y:S02]  /*44d0*/  @!P1 IMAD.MOV.U32 R10, RZ, RZ, R54 ;  /* 0x000000ffff0a9224 */ /* 0x000fe400078e0036 */
[C---:B------:R-:W-:Y:S01]  /*44e0*/  @!P1 FMUL.FTZ R11, R37.reuse, R7 ;  /* 0x00000007250b9220 */ /* 0x040fe20000410000 */
[----:B------:R-:W-:Y:S01]  /*44f0*/  @!P1 HADD2.F32 R7, -RZ, R12.H0_H0 ;  /* 0x2000000cff079230 */ /* 0x000fe20000004100 */
[-C--:B------:R-:W-:Y:S01]  /*4500*/  @!P1 FFMA.FTZ R3, R37, R38.reuse, R3 ;  /* 0x0000002625039223 */ /* 0x080fe20000010003 */
[--C-:B------:R-:W-:Y:S01]  /*4510*/  @!P1 HADD2.F32 R45, -RZ, R10.reuse.H1_H1 ;  /* 0x3000000aff2d9230 */ /* 0x100fe20000004100 */
[----:B------:R-:W-:Y:S01]  /*4520*/  @!P1 FFMA.FTZ R78, R9, R38, -R11 ;  /* 0x00000026094e9223 */ /* 0x000fe2000001080b */
[----:B------:R-:W-:Y:S01]  /*4530*/  @!P1 HADD2.F32 R43, -RZ, R10.H0_H0 ;  /* 0x2000000aff2b9230 */ /* 0x000fe20000004100 */
[----:B------:R-:W-:Y:S01]  /*4540*/  @!P1 FFMA.FTZ R4, R39, R40, R4 ;  /* 0x0000002827049223 */ /* 0x000fe20000010004 */
[--C-:B------:R-:W-:Y:S01]  /*4550*/  @!P1 HADD2.F32 R9, -RZ, R8.reuse.H1_H1 ;  /* 0x30000008ff099230 */ /* 0x100fe20000004100 */
[----:B------:R-:W-:Y:S01]  /*4560*/  @!P1 FMUL.FTZ R10, R45, R7 ;  /* 0x000000072d0a9220 */ /* 0x000fe20000410000 */
[----:B------:R-:W-:Y:S01]  /*4570*/  @!P1 MOV R11, R55 ;  /* 0x00000037000b9202 */ /* 0x000fe20000000f00 */
[----:B------:R-:W-:Y:S01]  /*4580*/  @!P1 FMUL.FTZ R12, R43, R6 ;  /* 0x000000062b0c9220 */ /* 0x000fe20000410000 */
[----:B------:R-:W-:Y:S01]  /*4590*/  @!P1 HADD2.F32 R8, -RZ, R8.H0_H0 ;  /* 0x20000008ff089230 */ /* 0x000fe20000004100 */
[----:B------:R-:W-:Y:S01]  /*45a0*/  @!P1 FMUL.FTZ R7, R9, R7 ;  /* 0x0000000709079220 */ /* 0x000fe20000410000 */
[----:B------:R-:W-:Y:S01]  /*45b0*/  @!P1 F2FP.PACK_AB R2, R3, R2 ;  /* 0x000000020302923e */ /* 0x000fe200000000ff */
[----:B------:R-:W-:Y:S01]  /*45c0*/  @!P1 FFMA.FTZ R77, R9, R46, -R10 ;  /* 0x0000002e094d9223 */ /* 0x000fe2000001080a */
[----:B------:R-:W-:Y:S01]  /*45d0*/  @!P1 HADD2.F32 R10, -RZ, R14.H0_H0 ;  /* 0x2000000eff0a9230 */ /* 0x000fe20000004100 */
[----:B------:R-:W-:Y:S01]  /*45e0*/  @!P1 IMAD.MOV.U32 R9, RZ, RZ, R19 ;  /* 0x000000ffff099224 */ /* 0x000fe200078e0013 */
[----:B------:R-:W-:Y:S01]  /*45f0*/  @!P1 MOV R52, R2 ;  /* 0x0000000200349202 */ /* 0x000fe20000000f00 */
[C---:B------:R-:W-:Y:S01]  /*4600*/  @!P1 FMUL.FTZ R6, R8.reuse, R6 ;  /* 0x0000000608069220 */ /* 0x040fe20000410000 */
[----:B------:R-:W-:Y:S01]  /*4610*/  @!P1 HADD2.F32 R47, -RZ, R11.H1_H1 ;  /* 0x3000000bff2f9230 */ /* 0x000fe20000004100 */
[----:B------:R-:W-:Y:S01]  /*4620*/  @!P1 FFMA.FTZ R76, R8, R44, -R12 ;  /* 0x0000002c084c9223 */ /* 0x000fe2000001080c */
[----:B------:R-:W-:Y:S01]  /*4630*/  @!P1 HADD2.F32 R8, -RZ, R13.H0_H0 ;  /* 0x2000000dff089230 */ /* 0x000fe20000004100 */
[----:B------:R-:W-:Y:S01]  /*4640*/  @!P1 FFMA.FTZ R5, R41, R42, R5 ;  /* 0x0000002a29059223 */ /* 0x000fe20000010005 */
[----:B------:R-:W-:Y:S01]  /*4650*/  @!P1 HADD2.F32 R13, -RZ, R11.H0_H0 ;  /* 0x2000000bff0d9230 */ /* 0x000fe20000004100 */
[----:B------:R-:W-:Y:S01]  /*4660*/  @!P1 FFMA.FTZ R6, R43, R44, R6 ;  /* 0x0000002c2b069223 */ /* 0x000fe20000010006 */
[--C-:B------:R-:W-:Y:S01]  /*4670*/  @!P1 HADD2.F32 R12, -RZ, R9.reuse.H0_H0 ;  /* 0x20000009ff0c9230 */ /* 0x100fe20000004100 */
[----:B------:R-:W-:Y:S01]  /*4680*/  @!P1 FFMA.FTZ R7, R45, R46, R7 ;  /* 0x0000002e2d079223 */ /* 0x000fe20000010007 */
[----:B------:R-:W-:Y:S01]  /*4690*/  @!P1 F2FP.PACK_AB R4, R5, R4 ;  /* 0x000000040504923e */ /* 0x000fe200000000ff */
[----:B------:R-:W-:Y:S01]  /*46a0*/  @!P1 HADD2.F32 R11, -RZ, R9.H1_H1 ;  /* 0x30000009ff0b9230 */ /* 0x000fe20000004100 */
[----:B------:R-:W-:Y:S01]  /*46b0*/  @!P1 FMUL.FTZ R9, R13, R8 ;  /* 0x000000080d099220 */ /* 0x000fe20000410000 */
[----:B------:R-:W-:Y:S01]  /*46c0*/  @!P1 HADD2.F32 R14, -RZ, R49.H0_H0 ;  /* 0x20000031ff0e9230 */ /* 0x000fe20000004100 */
[----:B------:R-:W-:Y:S01]  /*46d0*/  @!P1 F2FP.PACK_AB R6, R7, R6 ;  /* 0x000000060706923e */ /* 0x000fe200000000ff */
[----:B------:R-:W-:Y:S02]  /*46e0*/  @!P1 FMUL.FTZ R49, R47, R10 ;  /* 0x0000000a2f319220 */ /* 0x000fe40000410000 */
[C---:B------:R-:W-:Y:S01]  /*46f0*/  @!P1 FMUL.FTZ R8, R12.reuse, R8 ;  /* 0x000000080c089220 */ /* 0x040fe20000410000 */
[----:B------:R-:W-:Y:S01]  /*4700*/  @!P1 MOV R54, R6 ;  /* 0x0000000600369202 */ /* 0x000fe20000000f00 */
[----:B------:R-:W-:Y:S01]  /*4710*/  @!P1 FFMA.FTZ R50, R12, R14, -R9 ;  /* 0x0000000e0c329223 */ /* 0x000fe20000010809 */
[----:B------:R-:W-:Y:S01]  /*4720*/  @!P1 F2FP.PACK_AB R12, R77, R76 ;  /* 0x0000004c4d0c923e */ /* 0x000fe200000000ff */
[C---:B------:R-:W-:Y:S02]  /*4730*/  @!P1 FFMA.FTZ R49, R11.reuse, R48, -R49 ;  /* 0x000000300b319223 */ /* 0x040fe40000010831 */
        /* <DEDUP_REMOVED lines=15> */
.L_x_1140:
[----:B------:R-:W-:Y:S05]  /*4830*/  BSYNC B0 ;  /* 0x0000000000007941 */ /* 0x000fea0003800000 */
.L_x_1139:
[----:B------:R-:W-:Y:S01]  /*4840*/  ISETP.GE.OR P0, PT, R136, R70, P4 ;  /* 0x000000468800720c */ /* 0x000fe20002706670 */
[----:B------:R-:W-:Y:S01]  /*4850*/  @!UPT UIADD3 URZ, URZ, URZ, URZ ;  /* 0x0000003f3f3ff290 */ /* 0x000fe2000fffe03f */
[----:B------:R-:W-:Y:S11]  /*4860*/  BSSY B0, `(.L_x_1141) ;  /* 0x0000071000007945 */ /* 0x000ff60003800000 */
[----:B------:R-:W-:-:S05]  /*4870*/  @P0 BRA `(.L_x_1142) ;  /* 0x000006f000000947 */ /* 0x000fca0003800000 */
[----:B------:R-:W-:Y:S01]  /*4880*/  IADD3 R2, P0, R160, R68, RZ ;  /* 0x00000044a0027210 */ /* 0x000fe20007f1e0ff */
[----:B------:R-:W-:Y:S01]  /*4890*/  LDS.128 R44, [R119+0x5080] ;  /* 0x00508000772c7984 */ /* 0x000fe20000000c00 */
[----:B------:R-:W-:Y:S01]  /*48a0*/  @!P1 SHF.R.U32.HI R10, RZ, 0x10, R23 ;  /* 0x00000010ff0a9819 */ /* 0x000fe20000011617 */
[--C-:B------:R-:W-:Y:S01]  /*48b0*/  @!P1 HADD2.F32 R13, -RZ, R51.reuse.H0_H0 ;  /* 0x20000033ff0d9230 */ /* 0x100fe20000004100 */
[----:B------:R-:W-:Y:S01]  /*48c0*/  IADD3.X R3, R71, R125, RZ, P0, !PT ;  /* 0x0000007d47037210 */ /* 0x000fe200007fe4ff */
[----:B-----5:R-:W-:Y:S01]  /*48d0*/  @!P1 HADD2.F32 R40, -RZ, R64.H0_H0 ;  /* 0x20000040ff289230 */ /* 0x020fe20000004100 */
[-C--:B------:R-:W-:Y:S02]  /*48e0*/  IADD3 R4, P2, P0, R84, R2.reuse, R103 ;  /* 0x0000000254047210 */ /* 0x080fe4000785e067 */
[----:B------:R-:W-:Y:S01]  /*48f0*/  @!P1 SHF.R.U64 R11, R22, 0x10, R23 ;  /* 0x00000010160b9819 */ /* 0x000fe20000001217 */
[----:B-1----:R-:W1:Y:S01]  /*4900*/  LDS.128 R16, [R122+0x5080] ;  /* 0x005080007a107984 */ /* 0x002e620000000c00 */
[CC--:B------:R-:W-:Y:S02]  /*4910*/  IADD3.X R5, R87.reuse, R3.reuse, R106, P2, P0 ;  /* 0x0000000357057210 */ /* 0x0c0fe400017e046a */
[----:B------:R-:W-:Y:S02]  /*4920*/  ISETP.GE.AND P0, PT, R86, c[0x0][0x1d4], PT ;  /* 0x0000750056007a0c */ /* 0x000fe40003f06270 */
[--C-:B------:R-:W-:Y:S02]  /*4930*/  @!P1 SHF.R.U32.HI R37, RZ, 0x10, R57.reuse ;  /* 0x00000010ff259819 */ /* 0x100fe40000011639 */
[----:B------:R-:W-:Y:S02]  /*4940*/  @!P1 SHF.R.U64 R56, R56, 0x10, R57 ;  /* 0x0000001038389819 */ /* 0x000fe40000001239 */
[----:B------:R-:W-:Y:S02]  /*4950*/  @!P1 SHF.R.U64 R38, R58, 0x10, R59 ;  /* 0x000000103a269819 */ /* 0x000fe4000000123b */
[--C-:B------:R-:W-:Y:S02]  /*4960*/  @!P1 SHF.R.U32.HI R9, RZ, 0x10, R21.reuse ;  /* 0x00000010ff099819 */ /* 0x100fe40000011615 */
[----:B------:R-:W-:Y:S01]  /*4970*/  @!P1 SHF.R.U64 R6, R20, 0x10, R21 ;  /* 0x0000001014069819 */ /* 0x000fe20000001215 */
[----:B------:R-:W-:Y:S01]  /*4980*/  @!P1 HADD2.F32 R20, -RZ, R51.H1_H1 ;  /* 0x30000033ff149230 */ /* 0x000fe20000004100 */
[----:B------:R-:W-:Y:S01]  /*4990*/  @!P1 SHF.R.U32.HI R42, RZ, 0x10, R59 ;  /* 0x00000010ff2a9819 */ /* 0x000fe2000001163b */
[----:B------:R-:W-:Y:S01]  /*49a0*/  @!P1 HADD2.F32 R38, -RZ, R38.H0_H0 ;  /* 0x20000026ff269230 */ /* 0x000fe20000004100 */
[----:B------:R-:W-:Y:S01]  /*49b0*/  @!P0 IADD3 R2, P3, P2, R84, R2, R86 ;  /* 0x0000000254028210 */ /* 0x000fe20007a7e056 */
[----:B------:R-:W-:Y:S02]  /*49c0*/  @!P1 HADD2.F32 R6, -RZ, R6.H0_H0 ;  /* 0x20000006ff069230 */ /* 0x000fe40000004100 */
[----:B------:R-:W-:Y:S01]  /*49d0*/  @!P1 HADD2.F32 R42, -RZ, R42.H0_H0 ;  /* 0x2000002aff2a9230 */ /* 0x000fe20000004100 */
[----:B------:R-:W-:Y:S02]  /*49e0*/  @!P0 IADD3.X R3, R87, R3, R105, P3, P2 ;  /* 0x0000000357038210 */ /* 0x000fe40001fe4469 */
[C---:B------:R-:W-:Y:S04]  /*49f0*/  LEA R54, P2, R4.reuse, c[0x0][0x1c8], 0x1 ;  /* 0x0000720004367a11 */ /* 0x040fe800078408ff */
[----:B------:R-:W-:Y:S02]  /*4a00*/  LEA.HI.X R55, R4, c[0x0][0x1cc], R5, 0x1, P2 ;  /* 0x0000730004377a11 */ /* 0x000fe400010f0c05 */
[C---:B------:R-:W-:Y:S04]  /*4a10*/  @!P0 LEA R52, P2, R2.reuse, c[0x0][0x1c8], 0x1 ;  /* 0x0000720002348a11 */ /* 0x040fe800078408ff */
[----:B------:R-:W-:Y:S01]  /*4a20*/  @!P0 LEA.HI.X R53, R2, c[0x0][0x1cc], R3, 0x1, P2 ;  /* 0x0000730002358a11 */ /* 0x000fe200010f0c03 */
[--C-:B------:R-:W-:Y:S02]  /*4a30*/  @!P1 HADD2.F32 R2, -RZ, R15.reuse.H0_H0 ;  /* 0x2000000fff029230 */ /* 0x100fe40000004100 */
[----:B------:R-:W-:Y:S01]  /*4a40*/  @!P1 HADD2.F32 R3, -RZ, R15.H1_H1 ;  /* 0x3000000fff039230 */ /* 0x000fe20000004100 */
[----:B-1----:R-:W-:Y:S01]  /*4a50*/  @!P1 IMAD.MOV.U32 R8, RZ, RZ, R16 ;  /* 0x000000ffff089224 */ /* 0x002fe200078e0010 */
[----:B------:R-:W-:Y:S02]  /*4a60*/  @!P1 MOV R23, R44 ;  /* 0x0000002c00179202 */ /* 0x000fe40000000f00 */
        /* <DEDUP_REMOVED lines=18> */
[----:B------:R-:W-:Y:S01]  /*4b90*/  @!P1 HADD2.F32 R13, -RZ, R23.H1_H1 ;  /* 0x30000017ff0d9230 */ /* 0x000fe20000004100 */
[----:B------:R-:W-:Y:S01]  /*4ba0*/  @!P1 IMAD.MOV.U32 R12, RZ, RZ, R47 ;  /* 0x000000ffff0c9224 */ /* 0x000fe200078e002f */
[----:B------:R-:W-:Y:S01]  /*4bb0*/  @!P1 HADD2.F32 R14, -RZ, R56.H0_H0 ;  /* 0x20000038ff0e9230 */ /* 0x000fe20000004100 */
[-C--:B------:R-:W-:Y:S02]  /*4bc0*/  @!P1 FMUL.FTZ R9, R21, R3.reuse ;  /* 0x0000000315099220 */ /* 0x080fe40000410000 */
[C---:B------:R-:W-:Y:S01]  /*4bd0*/  @!P1 FMUL.FTZ R5, R7.reuse, R3 ;  /* 0x0000000307059220 */ /* 0x040fe20000410000 */
[----:B------:R-:W-:Y:S01]  /*4be0*/  @!P1 HADD2.F32 R39, -RZ, R12.H0_H0 ;  /* 0x2000000cff279230 */ /* 0x000fe20000004100 */
[----:B------:R-:W-:Y:S01]  /*4bf0*/  @!P1 FFMA.FTZ R56, R7, R22, -R9 ;  /* 0x0000001607389223 */ /* 0x000fe20000010809 */
[----:B------:R-:W-:Y:S01]  /*4c00*/  @!P1 MOV R7, R19 ;  /* 0x0000001300079202 */ /* 0x000fe20000000f00 */
[CC--:B------:R-:W-:Y:S01]  /*4c10*/  @!P1 FMUL.FTZ R23, R13.reuse, R6.reuse ;  /* 0x000000060d179220 */ /* 0x0c0fe20000410000 */
[----:B------:R-:W-:Y:S01]  /*4c20*/  @!P1 HADD2.F32 R9, -RZ, R10.H0_H0 ;  /* 0x2000000aff099230 */ /* 0x000fe20000004100 */
[C---:B------:R-:W-:Y:S01]  /*4c30*/  @!P1 FMUL.FTZ R3, R8.reuse, R6 ;  /* 0x0000000608039220 */ /* 0x040fe20000410000 */
[----:B------:R-:W-:Y:S01]  /*4c40*/  @!P1 HADD2.F32 R6, -RZ, R31.H0_H0 ;  /* 0x2000001fff069230 */ /* 0x000fe20000004100 */
[-C--:B------:R-:W-:Y:S01]  /*4c50*/  @!P1 FFMA.FTZ R51, R8, R14.reuse, -R23 ;  /* 0x0000000e08339223 */ /* 0x080fe20000010817 */
[--C-:B------:R-:W-:Y:S01]  /*4c60*/  @!P1 HADD2.F32 R10, -RZ, R7.reuse.H0_H0 ;  /* 0x20000007ff0a9230 */ /* 0x100fe20000004100 */
[----:B------:R-:W-:Y:S01]  /*4c70*/  @!P1 FFMA.FTZ R3, R13, R14, R3 ;  /* 0x0000000e0d039223 */ /* 0x000fe20000010003 */
[----:B------:R-:W-:Y:S01]  /*4c80*/  @!P1 HADD2.F32 R41, -RZ, R12.H1_H1 ;  /* 0x3000000cff299230 */ /* 0x000fe20000004100 */
[-C--:B------:R-:W-:Y:S01]  /*4c90*/  @!P1 FMUL.FTZ R12, R39, R6.reuse ;  /* 0x00000006270c9220 */ /* 0x080fe20000410000 */
[----:B------:R-:W-:Y:S01]  /*4ca0*/  @!P1 HADD2.F32 R7, -RZ, R7.H1_H1 ;  /* 0x30000007ff079230 */ /* 0x000fe20000004100 */
[C---:B------:R-:W-:Y:S01]  /*4cb0*/  @!P1 FMUL.FTZ R8, R10.reuse, R6 ;  /* 0x000000060a089220 */ /* 0x040fe20000410000 */
[----:B------:R-:W-:Y:S01]  /*4cc0*/  @!P1 F2FP.PACK_AB R2, R3, R2 ;  /* 0x000000020302923e */ /* 0x000fe200000000ff */
[-C--:B------:R-:W-:Y:S02]  /*4cd0*/  @!P1 FMUL.FTZ R6, R41, R9.reuse ;  /* 0x0000000929069220 */ /* 0x080fe40000410000 */
[----:B------:R-:W-:Y:S01]  /*4ce0*/  @!P1 FFMA.FTZ R50, R10, R40, -R12 ;  /* 0x000000280a329223 */ /* 0x000fe2000001080c */
[----:B------:R-:W-:Y:S01]  /*4cf0*/  @!P1 MOV R12, R46 ;  /* 0x0000002e000c9202 */ /* 0x000fe20000000f00 */
[C---:B------:R-:W-:Y:S01]  /*4d00*/  @!P1 FMUL.FTZ R9, R7.reuse, R9 ;  /* 0x0000000907099220 */ /* 0x040fe20000410000 */
[----:B------:R-:W-:Y:S01]  /*4d10*/  @!P1 MOV R44, R2 ;  /* 0x00000002002c9202 */ /* 0x000fe20000000f00 */
[----:B------:R-:W-:Y:S01]  /*4d20*/  @!P1 FFMA.FTZ R49, R7, R42, -R6 ;  /* 0x0000002a07319223 */ /* 0x000fe20000010806 */
[----:B------:R-:W-:Y:S01]  /*4d30*/  @!P1 HADD2.F32 R10, -RZ, R11.H0_H0 ;  /* 0x2000000bff0a9230 */ /* 0x000fe20000004100 */
[----:B------:R-:W-:Y:S01]  /*4d40*/  @!P1 IMAD.MOV.U32 R7, RZ, RZ, R18 ;  /* 0x000000ffff079224 */ /* 0x000fe200078e0012 */
[--C-:B------:R-:W-:Y:S01]  /*4d50*/  @!P1 HADD2.F32 R23, -RZ, R12.reuse.H0_H0 ;  /* 0x2000000cff179230 */ /* 0x100fe20000004100 */
[----:B------:R-:W-:Y:S01]  /*4d60*/  @!P1 FFMA.FTZ R4, R15, R20, R4 ;  /* 0x000000140f049223 */ /* 0x000fe20000010004 */
[----:B------:R-:W-:Y:S01]  /*4d70*/  @!P1 HADD2.F32 R37, -RZ, R12.H1_H1 ;  /* 0x3000000cff259230 */ /* 0x000fe20000004100 */
[----:B------:R-:W-:Y:S01]  /*4d80*/  @!P1 FFMA.FTZ R5, R21, R22, R5 ;  /* 0x0000001615059223 */ /* 0x000fe20000010005 */
[----:B------:R-:W-:Y:S01]  /*4d90*/  @!P1 F2FP.PACK_AB R13, R49, R50 ;  /* 0x00000032310d923e */ /* 0x000fe200000000ff */
[----:B------:R-:W-:Y:S02]  /*4da0*/  @!P1 HADD2.F32 R6, -RZ, R31.H1_H1 ;  /* 0x3000001fff069230 */ /* 0x000fe40000004100 */
[----:B------:R-:W-:Y:S01]  /*4db0*/  @!P1 FMUL.FTZ R43, R37, R10 ;  /* 0x0000000a252b9220 */ /* 0x000fe20000410000 */
[----:B------:R-:W-:Y:S01]  /*4dc0*/  @!P1 MOV R19, R13 ;  /* 0x0000000d00139202 */ /* 0x000fe20000000f00 */
[--C-:B------:R-:W-:Y:S01]  /*4dd0*/  @!P1 HADD2.F32 R12, -RZ, R7.reuse.H0_H0 ;  /* 0x20000007ff0c9230 */ /* 0x100fe20000004100 */
[----:B------:R-:W-:Y:S01]  /*4de0*/  @!P1 F2FP.PACK_AB R4, R5, R4 ;  /* 0x000000040504923e */ /* 0x000fe200000000ff */
[----:B------:R-:W-:Y:S01]  /*4df0*/  @!P1 HADD2.F32 R11, -RZ, R7.H1_H1 ;  /* 0x30000007ff0b9230 */ /* 0x000fe20000004100 */
[-C--:B------:R-:W-:Y:S01]  /*4e00*/  @!P1 FMUL.FTZ R7, R23, R6.reuse ;  /* 0x0000000617079220 */ /* 0x080fe20000410000 */
[----:B------:R-:W-:Y:S01]  /*4e10*/  @!P1 HADD2.F32 R31, -RZ, R64.H1_H1 ;  /* 0x30000040ff1f9230 */ /* 0x000fe20000004100 */
[C---:B------:R-:W-:Y:S02]  /*4e20*/  @!P1 FMUL.FTZ R6, R12.reuse, R6 ;  /* 0x000000060c069220 */ /* 0x040fe40000410000 */
[----:B------:R-:W-:Y:S02]  /*4e30*/  @!P1 IMAD.MOV.U32 R45, RZ, RZ, R4 ;  /* 0x000000ffff2d9224 */ /* 0x000fe400078e0004 */
        /* <DEDUP_REMOVED lines=13> */
[----:B------:R-:W-:Y:S02]  /*4f10*/  @!P1 F2FP.PACK_AB R6, R7, R6 ;  /* 0x000000060706923e */ /* 0x000fe400000000ff */
[----:B------:R-:W-:Y:S02]  /*4f20*/  @!P1 F2FP.PACK_AB R8, R9, R8 ;  /* 0x000000080908923e */ /* 0x000fe400000000ff */
[----:B------:R1:W-:Y:S01]  /*4f30*/  STG.E.128 [R54.64], R16 ;  /* 0x0000001036007986 */ /* 0x0003e2000c101d0e */
[----:B------:R-:W-:Y:S02]  /*4f40*/  @!P1 MOV R46, R6 ;  /* 0x00000006002e9202 */ /* 0x000fe40000000f00 */
[----:B------:R-:W-:Y:S05]  /*4f50*/  @!P1 MOV R47, R8 ;  /* 0x00000008002f9202 */ /* 0x000fea0000000f00 */
[----:B------:R1:W-:Y:S02]  /*4f60*/  @!P0 STG.E.128 [R52.64], R44 ;  /* 0x0000002c34008986 */ /* 0x0003e4000c101d0e */
.L_x_1142:
[----:B------:R-:W-:Y:S05]  /*4f70*/  BSYNC B0 ;  /* 0x0000000000007941 */ /* 0x000fea0003800000 */
.L_x_1141:
[----:B------:R-:W-:Y:S05]  /*4f80*/  IADD3 R68, P0, R156, R68, RZ ;  /* 0x000000449c447210 */ /* 0x000fea0007f1e0ff */
[----:B------:R-:W-:Y:S01]  /*4f90*/  IMAD.X R49, R71, 0x1, R124, P0 ;  /* 0x0000000147317824 */ /* 0x000fe200000e067c */
[----:B------:R-:W-:Y:S11]  /*4fa0*/  ISETP.GE.OR P0, PT, R135, R70, P4 ;  /* 0x000000468700720c */ /* 0x000ff60002706670 */
[----:B------:R-:W-:Y:S02]  /*4fb0*/  @!UPT UIADD3 URZ, URZ, URZ, URZ ;  /* 0x0000003f3f3ff290 */ /* 0x000fe4000fffe03f */
[----:B------:R-:W-:-:S05]  /*4fc0*/  @P0 BRA `(.L_x_1136) ;  /* 0x0000090000000947 */ /* 0x000fca0003800000 */
[----:B------:R-:W-:Y:S01]  /*4fd0*/  IADD3 R2, P2, P0, R84, R68, R103 ;  /* 0x0000004454027210 */ /* 0x000fe2000785e067 */
[----:B-----5:R-:W-:Y:S01]  /*4fe0*/  LDS.128 R40, [R118+0x5080] ;  /* 0x0050800076287984 */ /* 0x020fe20000000c00 */
[--C-:B------:R-:W-:Y:S01]  /*4ff0*/  @!P1 SHF.R.U32.HI R6, RZ, 0x10, R25.reuse ;  /* 0x00000010ff069819 */ /* 0x100fe20000011619 */
[--C-:B------:R-:W-:Y:S01]  /*5000*/  @!P1 HADD2.F32 R13, -RZ, R65.reuse.H0_H0 ;  /* 0x20000041ff0d9230 */ /* 0x100fe20000004100 */
[----:B------:R-:W-:Y:S01]  /*5010*/  IADD3.X R3, R87, R49, R106, P2, P0 ;  /* 0x0000003157037210 */ /* 0x000fe200017e046a */
[----:B------:R-:W-:Y:S01]  /*5020*/  @!P1 HADD2.F32 R20, -RZ, R65.H1_H1 ;  /* 0x30000041ff149230 */ /* 0x000fe20000004100 */
[----:B-1----:R-:W-:Y:S01]  /*5030*/  LEA R46, P0, R2, c[0x0][0x1c8], 0x1 ;  /* 0x00007200022e7a11 */ /* 0x002fe200078008ff */
[----:B------:R-:W-:Y:S01]  /*5040*/  @!P1 HADD2.F32 R31, -RZ, R66.H0_H0 ;  /* 0x20000042ff1f9230 */ /* 0x000fe20000004100 */
[----:B------:R-:W-:Y:S01]  /*5050*/  @!P1 SHF.R.U64 R9, R24, 0x10, R25 ;  /* 0x0000001018099819 */ /* 0x000fe20000001219 */
[----:B------:R-:W1:Y:S01]  /*5060*/  LDS.128 R16, [R121+0x5080] ;  /* 0x0050800079107984 */ /* 0x000e620000000c00 */
[----:B------:R-:W-:Y:S01]  /*5070*/  LEA.HI.X R47, R2, c[0x0][0x1cc], R3, 0x1, P0 ;  /* 0x00007300022f7a11 */ /* 0x000fe200000f0c03 */
[--C-:B------:R-:W-:Y:S01]  /*5080*/  @!P1 HADD2.F32 R2, -RZ, R32.reuse.H0_H0 ;  /* 0x20000020ff029230 */ /* 0x100fe20000004100 */
[----:B------:R-:W-:Y:S01]  /*5090*/  @!P1 SHF.R.U32.HI R22, RZ, 0x10, R61 ;  /* 0x00000010ff169819 */ /* 0x000fe2000001163d */
[----:B------:R-:W-:Y:S01]  /*50a0*/  @!P1 HADD2.F32 R3, -RZ, R32.H1_H1 ;  /* 0x30000020ff039230 */ /* 0x000fe20000004100 */
[----:B------:R-:W-:Y:S02]  /*50b0*/  @!P1 SHF.R.U64 R11, R26, 0x10, R27 ;  /* 0x000000101a0b9819 */ /* 0x000fe4000000121b */
[----:B------:R-:W-:Y:S01]  /*50c0*/  @!P1 SHF.R.U64 R24, R60, 0x10, R61 ;  /* 0x000000103c189819 */ /* 0x000fe2000000123d */
[----:B------:R-:W-:Y:S01]  /*50d0*/  @!P1 HADD2.F32 R22, -RZ, R22.H0_H0 ;  /* 0x20000016ff169230 */ /* 0x000fe20000004100 */
[----:B------:R-:W-:Y:S02]  /*50e0*/  @!P1 SHF.R.U32.HI R10, RZ, 0x10, R27 ;  /* 0x00000010ff0a9819 */ /* 0x000fe4000001161b */
[--C-:B------:R-:W-:Y:S02]  /*50f0*/  @!P1 SHF.R.U32.HI R37, RZ, 0x10, R63.reuse ;  /* 0x00000010ff259819 */ /* 0x100fe4000001163f */
[----:B------:R-:W-:Y:S02]  /*5100*/  @!P1 SHF.R.U64 R26, R62, 0x10, R63 ;  /* 0x000000103e1a9819 */ /* 0x000fe4000000123f */
[----:B------:R-:W-:Y:S01]  /*5110*/  ISETP.GE.AND P0, PT, R86, c[0x0][0x1d4], PT ;  /* 0x0000750056007a0c */ /* 0x000fe20003f06270 */
[----:B------:R-:W-:Y:S02]  /*5120*/  @!P1 HADD2.F32 R37, -RZ, R37.H0_H0 ;  /* 0x20000025ff259230 */ /* 0x000fe40000004100 */
[----:B------:R-:W-:Y:S01]  /*5130*/  @!P1 HADD2.F32 R26, -RZ, R26.H0_H0 ;  /* 0x2000001aff1a9230 */ /* 0x000fe20000004100 */
[----:B-1----:R-:W-:Y:S02]  /*5140*/  @!P1 MOV R8, R16 ;  /* 0x0000001000089202 */ /* 0x002fe40000000f00 */
[----:B------:R-:W-:Y:S02]  /*5150*/  @!P1 MOV R23, R40 ;  /* 0x0000002800179202 */ /* 0x000fe40000000f00 */
[----:B------:R-:W-:Y:S01]  /*5160*/  @!P1 MOV R14, R41 ;  /* 0x00000029000e9202 */ /* 0x000fe20000000f00 */
[----:B------:R-:W-:Y:S01]  /*5170*/  @!P1 HADD2.F32 R4, -RZ, R8.H0_H0 ;  /* 0x20000008ff049230 */ /* 0x000fe20000004100 */
[----:B------:R-:W-:Y:S01]  /*5180*/  @!P1 MOV R7, R17 ;  /* 0x0000001100079202 */ /* 0x000fe20000000f00 */
[----:B------:R-:W-:Y:S02]  /*5190*/  @!P1 HADD2.F32 R12, -RZ, R23.H0_H0 ;  /* 0x20000017ff0c9230 */ /* 0x000fe40000004100 */
[----:B------:R-:W-:Y:S02]  /*51a0*/  @!P1 HADD2.F32 R15, -RZ, R14.H0_H0 ;  /* 0x2000000eff0f9230 */ /* 0x000fe40000004100 */
[--C-:B------:R-:W-:Y:S01]  /*51b0*/  @!P1 HADD2.F32 R5, -RZ, R7.reuse.H0_H0 ;  /* 0x20000007ff059230 */ /* 0x100fe20000004100 */
[-C--:B------:R-:W-:Y:S01]  /*51c0*/  @!P1 FMUL.FTZ R25, R12, R2.reuse ;  /* 0x000000020c199220 */ /* 0x080fe20000410000 */
[----:B------:R-:W-:Y:S01]  /*51d0*/  @!P1 HADD2.F32 R7, -RZ, R7.H1_H1 ;  /* 0x30000007ff079230 */ /* 0x000fe20000004100 */
[----:B------:R-:W-:Y:S01]  /*51e0*/  @!P1 FMUL.FTZ R21, R15, R3 ;  /* 0x000000030f159220 */ /* 0x000fe20000410000 */
[----:B------:R-:W-:Y:S01]  /*51f0*/  @!P1 HADD2.F32 R8, -RZ, R8.H1_H1 ;  /* 0x30000008ff089230 */ /* 0x000fe20000004100 */
[C---:B------:R-:W-:Y:S02]  /*5200*/  @!P1 FMUL.FTZ R2, R4.reuse, R2 ;  /* 0x0000000204029220 */ /* 0x040fe40000410000 */
[----:B------:R-:W-:Y:S02]  /*5210*/  @!P1 FFMA.FTZ R51, R4, R13, -R25 ;  /* 0x0000000d04339223 */ /* 0x000fe40000010819 */
[C---:B------:R-:W-:Y:S01]  /*5220*/  @!P1 FMUL.FTZ R4, R5.reuse, R3 ;  /* 0x0000000305049220 */ /* 0x040fe20000410000 */
[----:B------:R-:W-:Y:S01]  /*5230*/  @!P1 HADD2.F32 R3, -RZ, R6.H0_H0 ;  /* 0x20000006ff039230 */ /* 0x000fe20000004100 */
[----:B------:R-:W-:Y:S01]  /*5240*/  @!P1 FFMA.FTZ R50, R5, R20, -R21 ;  /* 0x0000001405329223 */ /* 0x000fe20000010815 */
[----:B------:R-:W-:Y:S01]  /*5250*/  @!P1 HADD2.F32 R21, -RZ, R14.H1_H1 ;  /* 0x3000000eff159230 */ /* 0x000fe20000004100 */
[----:B------:R-:W-:Y:S01]  /*5260*/  @!P1 FFMA.FTZ R2, R12, R13, R2 ;  /* 0x0000000d0c029223 */ /* 0x000fe20000010002 */
[----:B------:R-:W-:Y:S01]  /*5270*/  @!P1 HADD2.F32 R13, -RZ, R23.H1_H1 ;  /* 0x30000017ff0d9230 */ /* 0x000fe20000004100 */
[-C--:B------:R-:W-:Y:S01]  /*5280*/  @!P1 FMUL.FTZ R5, R7, R3.reuse ;  /* 0x0000000307059220 */ /* 0x080fe20000410000 */
[----:B------:R-:W-:Y:S01]  /*5290*/  @!P1 HADD2.F32 R6, -RZ, R9.H0_H0 ;  /* 0x20000009ff069230 */ /* 0x000fe20000004100 */
[----:B------:R-:W-:Y:S01]  /*52a0*/  @!P1 FMUL.FTZ R9, R21, R3 ;  /* 0x0000000315099220 */ /* 0x000fe20000410000 */
[----:B------:R-:W-:Y:S01]  /*52b0*/  @!P1 MOV R12, R43 ;  /* 0x0000002b000c9202 */ /* 0x000fe20000000f00 */
[----:B------:R-:W-:Y:S02]  /*52c0*/  @!P1 HADD2.F32 R14, -RZ, R24.H0_H0 ;  /* 0x20000018ff0e9230 */ /* 0x000fe40000004100 */
        /* <DEDUP_REMOVED lines=9> */
[--C-:B------:R-:W-:Y:S01]  /*5360*/  @!P1 HADD2.F32 R10, -RZ, R7.reuse.H0_H0 ;  /* 0x20000007ff0a9230 */ /* 0x100fe20000004100 */
[----:B------:R-:W-:Y:S01]  /*5370*/  @!P1 FFMA.FTZ R4, R15, R20, R4 ;  /* 0x000000140f049223 */ /* 0x000fe20000010004 */
[----:B------:R-:W-:Y:S01]  /*5380*/  @!P1 HADD2.F32 R32, -RZ, R12.H1_H1 ;  /* 0x3000000cff209230 */ /* 0x000fe20000004100 */
[-C--:B------:R-:W-:Y:S01]  /*5390*/  @!P1 FMUL.FTZ R12, R27, R6.reuse ;  /* 0x000000061b0c9220 */ /* 0x080fe20000410000 */
[----:B------:R-:W-:Y:S01]  /*53a0*/  @!P1 HADD2.F32 R7, -RZ, R7.H1_H1 ;  /* 0x30000007ff079230 */ /* 0x000fe20000004100 */
[----:B------:R-:W-:Y:S01]  /*53b0*/  @!P1 FMUL.FTZ R8, R10, R6 ;  /* 0x000000060a089220 */ /* 0x000fe20000410000 */
[----:B------:R-:W-:Y:S01]  /*53c0*/  @!P1 F2FP.PACK_AB R13, R48, R50 ;  /* 0x00000032300d923e */ /* 0x000fe200000000ff */
[----:B------:R-:W-:Y:S01]  /*53d0*/  @!P1 FMUL.FTZ R6, R32, R9 ;  /* 0x0000000920069220 */ /* 0x000fe20000410000 */
[----:B------:R-:W-:Y:S01]  /*53e0*/  @!P1 HADD2.F32 R24, -RZ, R66.H1_H1 ;  /* 0x30000042ff189230 */ /* 0x000fe20000004100 */
[----:B------:R-:W-:Y:S01]  /*53f0*/  @!P1 FFMA.FTZ R44, R10, R31, -R12 ;  /* 0x0000001f0a2c9223 */ /* 0x000fe2000001080c */
[----:B------:R-:W-:Y:S01]  /*5400*/  @!P1 MOV R12, R42 ;  /* 0x0000002a000c9202 */ /* 0x000fe20000000f00 */
[C---:B------:R-:W-:Y:S01]  /*5410*/  @!P1 FMUL.FTZ R9, R7.reuse, R9 ;  /* 0x0000000907099220 */ /* 0x040fe20000410000 */
[----:B------:R-:W-:Y:S01]  /*5420*/  @!P1 MOV R17, R13 ;  /* 0x0000000d00119202 */ /* 0x000fe20000000f00 */
[----:B------:R-:W-:Y:S01]  /*5430*/  @!P1 FFMA.FTZ R39, R7, R37, -R6 ;  /* 0x0000002507279223 */ /* 0x000fe20000010806 */
[----:B------:R-:W-:Y:S01]  /*5440*/  @!P1 F2FP.PACK_AB R2, R3, R2 ;  /* 0x000000020302923e */ /* 0x000fe200000000ff */
[----:B------:R-:W-:Y:S01]  /*5450*/  @!P1 IMAD.MOV.U32 R7, RZ, RZ, R18 ;  /* 0x000000ffff079224 */ /* 0x000fe200078e0012 */
[----:B------:R-:W-:Y:S01]  /*5460*/  @!P1 HADD2.F32 R10, -RZ, R11.H0_H0 ;  /* 0x2000000bff0a9230 */ /* 0x000fe20000004100 */
[----:B------:R-:W-:Y:S01]  /*5470*/  @!P1 FFMA.FTZ R5, R21, R22, R5 ;  /* 0x0000001615059223 */ /* 0x000fe20000010005 */
[----:B------:R-:W-:Y:S01]  /*5480*/  @!P1 MOV R40, R2 ;  /* 0x0000000200289202 */ /* 0x000fe20000000f00 */
[----:B------:R-:W-:Y:S02]  /*5490*/  @!P1 HADD2.F32 R6, -RZ, R33.H1_H1 ;  /* 0x30000021ff069230 */ /* 0x000fe40000004100 */
[--C-:B------:R-:W-:Y:S01]  /*54a0*/  @!P1 HADD2.F32 R23, -RZ, R12.reuse.H0_H0 ;  /* 0x2000000cff179230 */ /* 0x100fe20000004100 */
[----:B------:R-:W-:Y:S01]  /*54b0*/  @!P1 F2FP.PACK_AB R4, R5, R4 ;  /* 0x000000040504923e */ /* 0x000fe200000000ff */
[----:B------:R-:W-:Y:S02]  /*54c0*/  @!P1 HADD2.F32 R25, -RZ, R12.H1_H1 ;  /* 0x3000000cff199230 */ /* 0x000fe40000004100 */
[--C-:B------:R-:W-:Y:S01]  /*54d0*/  @!P1 HADD2.F32 R12, -RZ, R7.reuse.H0_H0 ;  /* 0x20000007ff0c9230 */ /* 0x100fe20000004100 */
[----:B------:R-:W-:Y:S01]  /*54e0*/  @!P1 MOV R41, R4 ;  /* 0x0000000400299202 */ /* 0x000fe20000000f00 */
[----:B------:R-:W-:Y:S01]  /*54f0*/  @!P1 HADD2.F32 R11, -RZ, R7.H1_H1 ;  /* 0x30000007ff0b9230 */ /* 0x000fe20000004100 */
[----:B------:R-:W-:Y:S02]  /*5500*/  @!P1 FMUL.FTZ R7, R23, R6 ;  /* 0x0000000617079220 */ /* 0x000fe40000410000 */
[----:B------:R-:W-:Y:S02]  /*5510*/  @!P1 FMUL.FTZ R33, R25, R10 ;  /* 0x0000000a19219220 */ /* 0x000fe40000410000 */
[C---:B------:R-:W-:Y:S02]  /*5520*/  @!P1 FFMA.FTZ R38, R12.reuse, R24, -R7 ;  /* 0x000000180c269223 */ /* 0x040fe40000010807 */
[C---:B------:R-:W-:Y:S02]  /*5530*/  @!P1 FFMA.FTZ R33, R11.reuse, R26, -R33 ;  /* 0x0000001a0b219223 */ /* 0x040fe40000010821 */
[----:B------:R-:W-:Y:S01]  /*5540*/  @!P1 FMUL.FTZ R7, R11, R10 ;  /* 0x0000000a0b079220 */ /* 0x000fe20000410000 */
[----:B------:R-:W-:Y:S01]  /*5550*/  @!P1 F2FP.PACK_AB R11, R39, R44 ;  /* 0x0000002c270b923e */ /* 0x000fe200000000ff */
[----:B------:R-:W-:Y:S01]  /*5560*/  @!P1 FMUL.FTZ R6, R12, R6 ;  /* 0x000000060c069220 */ /* 0x000fe20000410000 */
[----:B------:R-:W-:Y:S02]  /*5570*/  @!P1 F2FP.PACK_AB R12, R45, R51 ;  /* 0x000000332d0c923e */ /* 0x000fe400000000ff */
[----:B------:R-:W-:Y:S01]  /*5580*/  @!P1 F2FP.PACK_AB R10, R33, R38 ;  /* 0x00000026210a923e */ /* 0x000fe200000000ff */
[----:B------:R-:W-:Y:S01]  /*5590*/  @!P1 IMAD.MOV.U32 R19, RZ, RZ, R11 ;  /* 0x000000ffff139224 */ /* 0x000fe200078e000b */
[----:B------:R-:W-:Y:S01]  /*55a0*/  @!P1 MOV R16, R12 ;  /* 0x0000000c00109202 */ /* 0x000fe20000000f00 */
[----:B------:R-:W-:Y:S01]  /*55b0*/  @!P1 FFMA.FTZ R6, R23, R24, R6 ;  /* 0x0000001817069223 */ /* 0x000fe20000010006 */
[----:B------:R-:W-:Y:S01]  /*55c0*/  @!P1 MOV R18, R10 ;  /* 0x0000000a00129202 */ /* 0x000fe20000000f00 */
[----:B------:R-:W-:Y:S02]  /*55d0*/  @!P1 FFMA.FTZ R7, R25, R26, R7 ;  /* 0x0000001a19079223 */ /* 0x000fe40000010007 */
[----:B------:R-:W-:Y:S02]  /*55e0*/  @!P1 FFMA.FTZ R8, R27, R31, R8 ;  /* 0x0000001f1b089223 */ /* 0x000fe40000010008 */
[----:B------:R1:W-:Y:S01]  /*55f0*/  STG.E.128 [R46.64], R16 ;  /* 0x000000102e007986 */ /* 0x0003e2000c101d0e */
[----:B------:R-:W-:Y:S01]  /*5600*/  @!P1 F2FP.PACK_AB R6, R7, R6 ;  /* 0x000000060706923e */ /* 0x000fe200000000ff */
[----:B------:R-:W-:Y:S03]  /*5610*/  @!P1 FFMA.FTZ R9, R32, R37, R9 ;  /* 0x0000002520099223 */ /* 0x000fe60000010009 */
[----:B------:R-:W-:Y:S02]  /*5620*/  @!P1 MOV R42, R6 ;  /* 0x00000006002a9202 */ /* 0x000fe40000000f00 */
        /* <DEDUP_REMOVED lines=9> */
.L_x_1120:
[----:B------:R-:W-:Y:S01]  /*56c0*/  IMAD R2, R36, -0x30, R0 ;  /* 0xffffffd024027824 */ /* 0x000fe200078e0200 */
[----:B------:R-:W-:Y:S04]  /*56d0*/  BSSY B0, `(.L_x_1143) ;  /* 0x000000b000007945 */ /* 0x000fe80003800000 */
[----:B------:R-:W-:Y:S04]  /*56e0*/  IMNMX R2, R2, 0x30, PT ;  /* 0x0000003002027817 */ /* 0x000fe80003800200 */
[----:B------:R-:W-:Y:S11]  /*56f0*/  ISETP.GE.AND P0, PT, R83, R2, PT ;  /* 0x000000025300720c */ /* 0x000ff60003f06270 */
[----:B------:R-:W-:Y:S02]  /*5700*/  @!UPT UIADD3 URZ, URZ, URZ, URZ ;  /* 0x0000003f3f3ff290 */ /* 0x000fe4000fffe03f */
[----:B------:R-:W-:-:S05]  /*5710*/  @P0 BRA `(.L_x_1144) ;  /* 0x0000006000000947 */ /* 0x000fca0003800000 */
[----:B------:R-:W-:Y:S11]  /*5720*/  ISETP.GE.AND P0, PT, R82, c[0x0][0x1d4], PT ;  /* 0x0000750052007a0c */ /* 0x000ff60003f06270 */
[----:B------:R-:W-:Y:S02]  /*5730*/  @!UPT UIADD3 URZ, URZ, URZ, URZ ;  /* 0x0000003f3f3ff290 */ /* 0x000fe4000fffe03f */
[----:B------:R-:W1:Y:S04]  /*5740*/  @!P0 LDS.128 R4, [R67+0x6880] ;  /* 0x0068800043048984 */ /* 0x000e680000000c00 */
[----:B-1----:R-:W-:Y:S04]  /*5750*/  @!P0 STG.E.128 [R56.64+0x80], R4 ;  /* 0x0000800438008986 */ /* 0x002fe8000c101d0e */
[----:B------:R-:W1:Y:S04]  /*5760*/  @!P4 LDS.128 R4, [R67+0x5080] ;  /* 0x005080004304c984 */ /* 0x000e680000000c00 */
[----:B-1----:R1:W-:Y:S02]  /*5770*/  @!P4 STG.E.128 [R56.64], R4 ;  /* 0x000000043800c986 */ /* 0x0023e4000c101d0e */
.L_x_1144:
[----:B------:R-:W-:Y:S05]  /*5780*/  BSYNC B0 ;  /* 0x0000000000007941 */ /* 0x000fea0003800000 */
.L_x_1143:
[----:B------:R-:W-:Y:S01]  /*5790*/  ISETP.GE.AND P0, PT, R136, R2, PT ;  /* 0x000000028800720c */ /* 0x000fe20003f06270 */
[----:B------:R-:W-:Y:S01]  /*57a0*/  @!UPT UIADD3 URZ, URZ, URZ, URZ ;  /* 0x0000003f3f3ff290 */ /* 0x000fe2000fffe03f */
[----:B------:R-:W-:Y:S11]  /*57b0*/  BSSY B0, `(.L_x_1145) ;  /* 0x0000008000007945 */ /* 0x000ff60003800000 */
[----:B------:R-:W-:-:S05]  /*57c0*/  @P0 BRA `(.L_x_1146) ;  /* 0x0000006000000947 */ /* 0x000fca0003800000 */
[----:B------:R-:W-:Y:S11]  /*57d0*/  ISETP.GE.AND P0, PT, R82, c[0x0][0x1d4], PT ;  /* 0x0000750052007a0c */ /* 0x000ff60003f06270 */
[----:B------:R-:W-:Y:S02]  /*57e0*/  @!UPT UIADD3 URZ, URZ, URZ, URZ ;  /* 0x0000003f3f3ff290 */ /* 0x000fe4000fffe03f */
[----:B-1----:R-:W1:Y:S04]  /*57f0*/  @!P0 LDS.128 R4, [R67+0x7080] ;  /* 0x0070800043048984 */ /* 0x002e680000000c00 */
[----:B-1----:R-:W-:Y:S04]  /*5800*/  @!P0 STG.E.128 [R60.64+0x80], R4 ;  /* 0x000080043c008986 */ /* 0x002fe8000c101d0e */
[----:B------:R-:W1:Y:S04]  /*5810*/  @!P4 LDS.128 R4, [R67+0x5880] ;  /* 0x005880004304c984 */ /* 0x000e680000000c00 */
[----:B-1----:R1:W-:Y:S02]  /*5820*/  @!P4 STG.E.128 [R60.64], R4 ;  /* 0x000000043c00c986 */ /* 0x0023e4000c101d0e */
.L_x_1146:
[----:B------:R-:W-:Y:S05]  /*5830*/  BSYNC B0 ;  /* 0x0000000000007941 */ /* 0x000fea0003800000 */
.L_x_1145:
[----:B------:R-:W-:Y:S11]  /*5840*/  ISETP.GE.AND P0, PT, R135, R2, PT ;  /* 0x000000028700720c */ /* 0x000ff60003f06270 */
[----:B------:R-:W-:Y:S02]  /*5850*/  @!UPT UIADD3 URZ, URZ, URZ, URZ ;  /* 0x0000003f3f3ff290 */ /* 0x000fe4000fffe03f */
[----:B------:R-:W-:-:S05]  /*5860*/  @P0 BRA `(.L_x_1136) ;  /* 0x0000006000000947 */ /* 0x000fca0003800000 */
[----:B------:R-:W-:Y:S11]  /*5870*/  ISETP.GE.AND P0, PT, R82, c[0x0][0x1d4], PT ;  /* 0x0000750052007a0c */ /* 0x000ff60003f06270 */
[----:B------:R-:W-:Y:S02]  /*5880*/  @!UPT UIADD3 URZ, URZ, URZ, URZ ;  /* 0x0000003f3f3ff290 */ /* 0x000fe4000fffe03f */
[----:B-1----:R-:W1:Y:S04]  /*5890*/  @!P0 LDS.128 R4, [R67+0x7880] ;  /* 0x0078800043048984 */ /* 0x002e680000000c00 */
[----:B-1----:R-:W-:Y:S04]  /*58a0*/  @!P0 STG.E.128 [R62.64+0x80], R4 ;  /* 0x000080043e008986 */ /* 0x002fe8000c101d0e */
[----:B------:R-:W1:Y:S04]  /*58b0*/  @!P4 LDS.128 R4, [R67+0x6080] ;  /* 0x006080004304c984 */ /* 0x000e680000000c00 */
[----:B-1----:R1:W-:Y:S02]  /*58c0*/  @!P4 STG.E.128 [R62.64], R4 ;  /* 0x000000043e00c986 */ /* 0x0023e4000c101d0e */
.L_x_1136:
[----:B------:R-:W-:Y:S05]  /*58d0*/  BSYNC B2 ;  /* 0x0000000000027941 */ /* 0x000fea0003800000 */
.L_x_1119:
[----:B------:R-:W-:Y:S01]  /*58e0*/  IMAD R12, R36, -0x30, RZ ;  /* 0xffffffd0240c7824 */ /* 0x000fe200078e02ff */
[----:B------:R-:W-:Y:S01]  /*58f0*/  ISETP.NE.AND P5, PT, R134, RZ, PT ;  /* 0x000000ff8600720c */ /* 0x000fe20003fa5270 */
[----:B-1----:R-:W-:Y:S01]  /*5900*/  IMAD.WIDE.U32 R10, R36, 0x30, RZ ;  /* 0x00000030240a7825 */ /* 0x002fe200078e00ff */
[----:B------:R-:W-:Y:S02]  /*5910*/  BSSY B0, `(.L_x_1147) ;  /* 0x0000047000007945 */ /* 0x000fe40003800000 */
[----:B--2---:R-:W-:Y:S01]  /*5920*/  IADD3 R3, R116, R12, RZ ;  /* 0x0000000c74037210 */ /* 0x004fe20007ffe0ff */
[----:B------:R-:W-:Y:S01]  /*5930*/  IMAD R2, R88, 0x30, RZ ;  /* 0x0000003058027824 */ /* 0x000fe200078e02ff */
[----:B-----5:R-:W-:Y:S02]  /*5940*/  IADD3 R4, P0, R130, R10, RZ ;  /* 0x0000000a82047210 */ /* 0x020fe40007f1e0ff */
[----:B------:R-:W-:Y:S01]  /*5950*/  ISETP.GE.AND P1, PT, R3, 0x11, PT ;  /* 0x000000110300780c */ /* 0x000fe20003f26270 */
[----:B------:R-:W-:Y:S04]  /*5960*/  IMAD.IADD R14, R11, 0x1, R2 ;  /* 0x000000010b0e7824 */ /* 0x000fe800078e0202 */
[----:B------:R-:W-:Y:S08]  /*5970*/  IMAD.X R2, R14, 0x1, R132, P0 ;  /* 0x000000010e027824 */ /* 0x000ff000000e0684 */
[C---:B------:R-:W-:Y:S05]  /*5980*/  @P1 IADD3 R6, P0, R4.reuse, 0x10, RZ ;  /* 0x0000001004061810 */ /* 0x040fea0007f1e0ff */
[--C-:B------:R-:W-:Y:S01]  /*5990*/  @P1 IMAD.X R7, RZ, RZ, R2.reuse, P0 ;  /* 0x000000ffff071224 */ /* 0x100fe200000e0602 */
[C---:B------:R-:W-:Y:S11]  /*59a0*/  ISETP.GE.AND P0, PT, R3.reuse, 0x21, PT ;  /* 0x000000210300780c */ /* 0x040ff60003f06270 */
[----:B------:R-:W-:Y:S02]  /*59b0*/  @!UPT UIADD3 URZ, URZ, URZ, URZ ;  /* 0x0000003f3f3ff290 */ /* 0x000fe4000fffe03f */
[----:B------:R-:W-:Y:S05]  /*59c0*/  @P0 IADD3 R11, P2, R4, 0x20, RZ ;  /* 0x00000020040b0810 */ /* 0x000fea0007f5e0ff */
[----:B------:R-:W-:Y:S01]  /*59d0*/  @P0 IMAD.X R13, RZ, RZ, R2, P2 ;  /* 0x000000ffff0d0224 */ /* 0x000fe200010e0602 */
[----:B------:R-:W-:Y:S11]  /*59e0*/  ISETP.GE.AND P2, PT, R3, 0x1, PT ;  /* 0x000000010300780c */ /* 0x000ff60003f46270 */
[----:B------:R-:W-:Y:S02]  /*59f0*/  @!UPT UIADD3 URZ, URZ, URZ, URZ ;  /* 0x0000003f3f3ff290 */ /* 0x000fe4000fffe03f */
[----:B------:R-:W-:Y:S01]  /*5a00*/  @P2 IMAD R5, R2, c[0x0][0x258], RZ ;  /* 0x0000960002052a24 */ /* 0x000fe200078e02ff */
[----:B------:R-:W-:Y:S01]  /*5a10*/  @P2 MOV R2, R92 ;  /* 0x0000005c00022202 */ /* 0x000fe20000000f00 */
[----:B------:R-:W-:Y:S04]  /*5a20*/  @P2 IMAD.MOV.U32 R3, RZ, RZ, R102 ;  /* 0x000000ffff032224 */ /* 0x000fe800078e0066 */
[C---:B------:R-:W-:Y:S04]  /*5a30*/  @P2 IMAD.WIDE.U32 R2, R4.reuse, c[0x0][0x258], R2 ;  /* 0x0000960004022a25 */ /* 0x040fe800078e0002 */
[----:B------:R-:W-:Y:S01]  /*5a40*/  @P2 IMAD R4, R4, c[0x0][0x25c], R5 ;  /* 0x0000970004042a24 */ /* 0x000fe200078e0205 */
[C---:B------:R-:W-:Y:S04]  /*5a50*/  @P2 LEA R8, P3, R2.reuse, c[0x0][0x250], 0x1 ;  /* 0x0000940002082a11 */ /* 0x040fe800078608ff */
[----:B------:R-:W-:Y:S02]  /*5a60*/  @P2 IADD3 R4, R3, R4, RZ ;  /* 0x0000000403042210 */ /* 0x000fe40007ffe0ff */
[----:B------:R-:W-:Y:S02]  /*5a70*/  @P1 MOV R3, R102 ;  /* 0x0000006600031202 */ /* 0x000fe40000000f00 */
[----:B------:R-:W-:Y:S01]  /*5a80*/  @P2 LEA.HI.X R9, R2, c[0x0][0x254], R4, 0x1, P3 ;  /* 0x0000950002092a11 */ /* 0x000fe200018f0c04 */
[----:B------:R-:W-:Y:S02]  /*5a90*/  @P1 IMAD R4, R7, c[0x0][0x258], RZ ;  /* 0x0000960007041a24 */ /* 0x000fe400078e02ff */
[----:B------:R-:W-:Y:S02]  /*5aa0*/  @P1 IMAD.MOV.U32 R2, RZ, RZ, R92 ;  /* 0x000000ffff021224 */ /* 0x000fe400078e005c */
[----:B------:R-:W-:Y:S01]  /*5ab0*/  @!PT LDS RZ, [RZ] ;  /* 0x00000000fffff984 */ /* 0x000fe20000000800 */
[----:B------:R-:W-:Y:S01]  /*5ac0*/  @!PT LDS RZ, [RZ] ;  /* 0x00000000fffff984 */ /* 0x000fe20000000800 */
[----:B------:R-:W-:Y:S01]  /*5ad0*/  @!PT LDS RZ, [RZ] ;  /* 0x00000000fffff984 */ /* 0x000fe20000000800 */
[----:B------:R1:W-:Y:S01]  /*5ae0*/  @P2 LDGSTS.E.BYPASS.LTC128B.128 [R67+0x2080], [R8.64], !P5 ;  /* 0x0208000008432fae */ /* 0x0003e2000e901d4e */
[C---:B------:R-:W-:Y:S02]  /*5af0*/  @P1 IMAD R4, R6.reuse, c[0x0][0x25c], R4 ;  /* 0x0000970006041a24 */ /* 0x040fe400078e0204 */
[----:B------:R-:W-:Y:S02]  /*5b00*/  @P1 IMAD.WIDE.U32 R2, R6, c[0x0][0x258], R2 ;  /* 0x0000960006021a25 */ /* 0x000fe400078e0002 */
[----:B------:R1:W-:Y:S02]  /*5b10*/  @P2 LDGSTS.E.BYPASS.LTC128B.128 [R67+0x3880], [R8.64+0x80], !P6 ;  /* 0x0388008008432fae */ /* 0x0003e4000f101d4e */
[----:B------:R-:W-:Y:S01]  /*5b20*/  @P1 IMAD.IADD R4, R3, 0x1, R4 ;  /* 0x0000000103041824 */ /* 0x000fe200078e0204 */
[C---:B------:R-:W-:Y:S01]  /*5b30*/  @P1 LEA R6, P3, R2.reuse, c[0x0][0x250], 0x1 ;  /* 0x0000940002061a11 */ /* 0x040fe200078608ff */
[----:B------:R-:W-:Y:S03]  /*5b40*/  @P0 IMAD.MOV.U32 R3, RZ, RZ, R102 ;  /* 0x000000ffff030224 */ /* 0x000fe600078e0066 */
[----:B------:R-:W-:Y:S01]  /*5b50*/  @P1 LEA.HI.X R7, R2, c[0x0][0x254], R4, 0x1, P3 ;  /* 0x0000950002071a11 */ /* 0x000fe200018f0c04 */
[----:B------:R-:W-:Y:S01]  /*5b60*/  @P0 IMAD R4, R13, c[0x0][0x258], RZ ;  /* 0x000096000d040a24 */ /* 0x000fe200078e02ff */
[----:B------:R-:W-:Y:S03]  /*5b70*/  @P0 MOV R2, R92 ;  /* 0x0000005c00020202 */ /* 0x000fe60000000f00 */
[----:B------:R2:W-:Y:S01]  /*5b80*/  @P1 LDGSTS.E.BYPASS.LTC128B.128 [R67+0x2880], [R6.64], !P5 ;  /* 0x0288000006431fae */ /* 0x0005e2000e901d4e */
[C---:B------:R-:W-:Y:S02]  /*5b90*/  @P0 IMAD R4, R11.reuse, c[0x0][0x25c], R4 ;  /* 0x000097000b040a24 */ /* 0x040fe400078e0204 */
[----:B------:R-:W-:Y:S02]  /*5ba0*/  @P0 IMAD.WIDE.U32 R2, R11, c[0x0][0x258], R2 ;  /* 0x000096000b020a25 */ /* 0x000fe400078e0002 */
[----:B------:R2:W-:Y:S03]  /*5bb0*/  @P1 LDGSTS.E.BYPASS.LTC128B.128 [R67+0x4080], [R6.64+0x80], !P6 ;  /* 0x0408008006431fae */ /* 0x0005e6000f101d4e */
[----:B------:R-:W-:Y:S02]  /*5bc0*/  @P0 IADD3 R3, R3, R4, RZ ;  /* 0x0000000403030210 */ /* 0x000fe40007ffe0ff */
[C---:B------:R-:W-:Y:S04]  /*5bd0*/  @P0 LEA R4, P3, R2.reuse, c[0x0][0x250], 0x1 ;  /* 0x0000940002040a11 */ /* 0x040fe800078608ff */
[----:B------:R-:W-:Y:S02]  /*5be0*/  @P0 LEA.HI.X R5, R2, c[0x0][0x254], R3, 0x1, P3 ;  /* 0x0000950002050a11 */ /* 0x000fe400018f0c03 */
[----:B------:R-:W-:Y:S02]  /*5bf0*/  IADD3 R2, R12, R0, RZ ;  /* 0x000000000c027210 */ /* 0x000fe40007ffe0ff */
[----:B-1----:R-:W-:Y:S01]  /*5c00*/  IADD3 R8, P2, R129, R10, RZ ;  /* 0x0000000a81087210 */ /* 0x002fe20007f5e0ff */
[----:B------:R2:W-:Y:S01]  /*5c10*/  @P0 LDGSTS.E.BYPASS.LTC128B.128 [R67+0x3080], [R4.64], !P5 ;  /* 0x0308000004430fae */ /* 0x0005e2000e901d4e */
[----:B------:R-:W-:Y:S03]  /*5c20*/  IMNMX R9, R2, 0x30, PT ;  /* 0x0000003002097817 */ /* 0x000fe60003800200 */
[----:B------:R-:W-:Y:S01]  /*5c30*/  IMAD.X R10, R14, 0x1, R128, P2 ;  /* 0x000000010e0a7824 */ /* 0x000fe200010e0680 */
[----:B------:R2:W-:Y:S01]  /*5c40*/  @P0 LDGSTS.E.BYPASS.LTC128B.128 [R67+0x4880], [R4.64+0x80], !P6 ;  /* 0x0488008004430fae */ /* 0x0005e2000f101d4e */
[----:B------:R-:W-:Y:S04]  /*5c50*/  ISETP.GE.AND P0, PT, R83, R9, PT ;  /* 0x000000095300720c */ /* 0x000fe80003f06270 */
[----:B------:R-:W0:Y:S01]  /*5c60*/  LDGDEPBAR ;  /* 0x00000000000079af */ /* 0x000e220000000000 */
[----:B------:R-:W-:Y:S04]  /*5c70*/  DEPBAR.LE SB0, 0x0 ;  /* 0x000080000000791a */ /* 0x000fe80000000000 */
[----:B------:R-:W-:Y:S06]  /*5c80*/  BAR.SYNC.DEFER_BLOCKING 0x0 ;  /* 0x0000000000007b1d */ /* 0x000fec0000010000 */
[----:B------:R-:W-:-:S05]  /*5c90*/  @P0 BRA `(.L_x_1148) ;  /* 0x000000e000000947 */ /* 0x000fca0003800000 */
[----:B--2---:R-:W-:Y:S01]  /*5ca0*/  MOV R4, R90 ;  /* 0x0000005a00047202 */ /* 0x004fe20000000f00 */
[----:B------:R-:W-:Y:S01]  /*5cb0*/  IMAD R2, R10, c[0x0][0x208], RZ ;  /* 0x000082000a027a24 */ /* 0x000fe200078e02ff */
[----:B------:R-:W-:Y:S03]  /*5cc0*/  MOV R5, R89 ;  /* 0x0000005900057202 */ /* 0x000fe60000000f00 */
[C---:B------:R-:W-:Y:S02]  /*5cd0*/  IMAD R2, R8.reuse, c[0x0][0x20c], R2 ;  /* 0x0000830008027a24 */ /* 0x040fe400078e0202 */
[----:B------:R-:W-:Y:S05]  /*5ce0*/  IMAD.WIDE.U32 R4, R8, c[0x0][0x208], R4 ;  /* 0x0000820008047a25 */ /* 0x000fea00078e0004 */
[----:B------:R-:W-:Y:S02]  /*5cf0*/  IADD3 R3, R5, R2, RZ ;  /* 0x0000000205037210 */ /* 0x000fe40007ffe0ff */
[C---:B------:R-:W-:Y:S04]  /*5d00*/  LEA R2, P0, R4.reuse, c[0x0][0x1f8], 0x1 ;  /* 0x00007e0004027a11 */ /* 0x040fe800078008ff */
[----:B------:R-:W-:Y:S02]  /*5d10*/  LEA.HI.X R3, R4, c[0x0][0x1fc], R3, 0x1, P0 ;  /* 0x00007f0004037a11 */ /* 0x000fe400000f0c03 */
[----:B------:R-:W-:Y:S11]  /*5d20*/  ISETP.GE.AND P0, PT, R82, c[0x0][0x1d4], PT ;  /* 0x0000750052007a0c */ /* 0x000ff60003f06270 */
[----:B------:R-:W-:Y:S02]  /*5d30*/  @!UPT UIADD3 URZ, URZ, URZ, URZ ;  /* 0x0000003f3f3ff290 */ /* 0x000fe4000fffe03f */
[----:B------:R-:W1:Y:S04]  /*5d40*/  @!P0 LDS.128 R4, [R67+0x3880] ;  /* 0x0038800043048984 */ /* 0x000e680000000c00 */
[----:B-1----:R-:W-:Y:S04]  /*5d50*/  @!P0 STG.E.128 [R2.64+0x80], R4 ;  /* 0x0000800402008986 */ /* 0x002fe8000c101d0e */
[----:B------:R-:W1:Y:S04]  /*5d60*/  @!P4 LDS.128 R4, [R67+0x2080] ;  /* 0x002080004304c984 */ /* 0x000e680000000c00 */
[----:B-1----:R1:W-:Y:S02]  /*5d70*/  @!P4 STG.E.128 [R2.64], R4 ;  /* 0x000000040200c986 */ /* 0x0023e4000c101d0e */
.L_x_1148:
[----:B--2---:R-:W-:Y:S05]  /*5d80*/  BSYNC B0 ;  /* 0x0000000000007941 */ /* 0x004fea0003800000 */
.L_x_1147:
[----:B------:R-:W-:Y:S01]  /*5d90*/  ISETP.GE.AND P0, PT, R136, R9, PT ;  /* 0x000000098800720c */ /* 0x000fe20003f06270 */
[----:B------:R-:W-:Y:S01]  /*5da0*/  @!UPT UIADD3 URZ, URZ, URZ, URZ ;  /* 0x0000003f3f3ff290 */ /* 0x000fe2000fffe03f */
[----:B------:R-:W-:Y:S11]  /*5db0*/  BSSY B0, `(.L_x_1149) ;  /* 0x0000012000007945 */ /* 0x000ff60003800000 */
[----:B------:R-:W-:-:S05]  /*5dc0*/  @P0 BRA `(.L_x_1150) ;  /* 0x0000010000000947 */ /* 0x000fca0003800000 */
[----:B-1----:R-:W-:Y:S01]  /*5dd0*/  IADD3 R2, P0, R8, 0x10, RZ ;  /* 0x0000001008027810 */ /* 0x002fe20007f1e0ff */
[----:B------:R-:W-:Y:S01]  /*5de0*/  IMAD.MOV.U32 R4, RZ, RZ, R90 ;  /* 0x000000ffff047224 */ /* 0x000fe200078e005a */
[----:B------:R-:W-:Y:S03]  /*5df0*/  MOV R5, R89 ;  /* 0x0000005900057202 */ /* 0x000fe60000000f00 */
[----:B------:R-:W-:Y:S02]  /*5e00*/  IMAD.X R3, RZ, RZ, R10, P0 ;  /* 0x000000ffff037224 */ /* 0x000fe400000e060a */
[C---:B------:R-:W-:Y:S04]  /*5e10*/  IMAD.WIDE.U32 R4, R2.reuse, c[0x0][0x208], R4 ;  /* 0x0000820002047a25 */ /* 0x040fe800078e0004 */
[----:B------:R-:W-:Y:S04]  /*5e20*/  IMAD R3, R3, c[0x0][0x208], RZ ;  /* 0x0000820003037a24 */ /* 0x000fe800078e02ff */
[----:B------:R-:W-:Y:S01]  /*5e30*/  IMAD R3, R2, c[0x0][0x20c], R3 ;  /* 0x0000830002037a24 */ /* 0x000fe200078e0203 */
[C---:B------:R-:W-:Y:S04]  /*5e40*/  LEA R2, P0, R4.reuse, c[0x0][0x1f8], 0x1 ;  /* 0x00007e0004027a11 */ /* 0x040fe800078008ff */
[----:B------:R-:W-:Y:S04]  /*5e50*/  IADD3 R3, R5, R3, RZ ;  /* 0x0000000305037210 */ /* 0x000fe80007ffe0ff */
[----:B------:R-:W-:Y:S02]  /*5e60*/  LEA.HI.X R3, R4, c[0x0][0x1fc], R3, 0x1, P0 ;  /* 0x00007f0004037a11 */ /* 0x000fe400000f0c03 */
[----:B------:R-:W-:Y:S11]  /*5e70*/  ISETP.GE.AND P0, PT, R82, c[0x0][0x1d4], PT ;  /* 0x0000750052007a0c */ /* 0x000ff60003f06270 */
[----:B------:R-:W-:Y:S02]  /*5e80*/  @!UPT UIADD3 URZ, URZ, URZ, URZ ;  /* 0x0000003f3f3ff290 */ /* 0x000fe4000fffe03f */
[----:B------:R-:W1:Y:S04]  /*5e90*/  @!P0 LDS.128 R4, [R67+0x4080] ;  /* 0x0040800043048984 */ /* 0x000e680000000c00 */
[----:B-1----:R-:W-:Y:S04]  /*5ea0*/  @!P0 STG.E.128 [R2.64+0x80], R4 ;  /* 0x0000800402008986 */ /* 0x002fe8000c101d0e */
[----:B------:R-:W1:Y:S04]  /*5eb0*/  @!P4 LDS.128 R4, [R67+0x2880] ;  /* 0x002880004304c984 */ /* 0x000e680000000c00 */
[----:B-1----:R1:W-:Y:S02]  /*5ec0*/  @!P4 STG.E.128 [R2.64], R4 ;  /* 0x000000040200c986 */ /* 0x0023e4000c101d0e */
.L_x_1150:
[----:B------:R-:W-:Y:S05]  /*5ed0*/  BSYNC B0 ;  /* 0x0000000000007941 */ /* 0x000fea0003800000 */
.L_x_1149:
        /* <DEDUP_REMOVED lines=20> */
.L_x_1152:
[----:B------:R-:W-:Y:S05]  /*6020*/  BSYNC B0 ;  /* 0x0000000000007941 */ /* 0x000fea0003800000 */
.L_x_1151:
        /* <DEDUP_REMOVED lines=26> */
[----:B------:R1:W-:Y:S04]  /*61d0*/  @P0 LDGSTS.E.BYPASS.LTC128B.128 [R67+0x6080], [R8.64], !P5 ;  /* 0x0608000008430fae */ /* 0x0003e8000e901d4e */
[----:B------:R1:W-:Y:S04]  /*61e0*/  @P0 LDGSTS.E.BYPASS.LTC128B.128 [R67+0x7880], [R6.64], !P6 ;  /* 0x0788000006430fae */ /* 0x0003e8000f101d4e */
[----:B------:R-:W0:Y:S01]  /*61f0*/  LDGDEPBAR ;  /* 0x00000000000079af */ /* 0x000e220000000000 */
[----:B------:R-:W-:-:S05]  /*6200*/  @P0 BRA `(.L_x_1153) ;  /* 0xffffbb5000000947 */ /* 0x000fca000383ffff */
[----:B------:R-:W-:Y:S06]  /*6210*/  BAR.SYNC.DEFER_BLOCKING 0x0 ;  /* 0x0000000000007b1d */ /* 0x000fec0000010000 */
.L_x_1118:
[----:B------:R-:W2:Y:S01]  /*6220*/  LDL R204, [R1+0x4] ;  /* 0x0000040001cc7983 */ /* 0x000ea20000100800 */
[----:B------:R-:W-:-:S05]  /*6230*/  IMAD.MOV.U32 R169, RZ, RZ, c[0x0][0x2c4] ;  /* 0x0000b100ffa97624 */ /* 0x000fca00078e00ff */
[----:B------:R-:W-:Y:S01]  /*6240*/  ISETP.NE.AND P2, PT, R169, 0x1, PT ;  /* 0x00000001a900780c */ /* 0x000fe20003f45270 */
[----:B------:R-:W-:-:S05]  /*6250*/  IMAD.MOV.U32 R165, RZ, RZ, c[0x0][0x32c] ;  /* 0x0000cb00ffa57624 */ /* 0x000fca00078e00ff */
[----:B------:R-:W-:Y:S01]  /*6260*/  ISETP.GE.AND P1, PT, R165, 0x1, PT ;  /* 0x00000001a500780c */ /* 0x000fe20003f26270 */
[----:B-1----:R-:W-:Y:S01]  /*6270*/  IMAD.IADD R7, R151, 0x1, R154 ;  /* 0x0000000197077824 */ /* 0x002fe200078e029a */
[----:B--2---:R-:W-:-:S05]  /*6280*/  IADD3 R0, R204, 0x7f, RZ ;  /* 0x0000007fcc007810 */ /* 0x004fca0007ffe0ff */
        /* <DEDUP_REMOVED lines=15> */
.L_x_1155:
[----:B------:R-:W-:-:S13]  /*6380*/  ISETP.NE.AND P0, PT, R3, 0x1, PT ;  /* 0x000000010300780c */ /* 0x000fda0003f05270 */
[----:B------:R-:W-:-:S05]  /*6390*/  @P0 IMAD.HI.U32 R0, R2, c[0x0][0x330], RZ ;  /* 0x0000cc0002000a27 */ /* 0x000fca00078e00ff */
[----:B------:R-:W-:-:S05]  /*63a0*/  @P0 SHF.R.U32.HI R2, RZ, c[0x0][0x334], R0 ;  /* 0x0000cd00ff020a19 */ /* 0x000fca0000011600 */
.L_x_1156:
[----:B------:R-:W-:-:S05]  /*63b0*/  IMAD R2, R2, R3, c[0x0][0x32c] ;  /* 0x0000cb0002027624 */ /* 0x000fca00078e0203 */
[----:B------:R-:W-:Y:S02]  /*63c0*/  IMNMX R4, R4, R2, PT ;  /* 0x0000000204047217 */ /* 0x000fe40003800200 */
.L_x_1154:
[----:B------:R-:W2:Y:S01]  /*63d0*/  LDL R197, [R1+0x5c] ;  /* 0x00005c0001c57983 */ /* 0x000ea20000100800 */
[----:B------:R-:W-:-:S04]  /*63e0*/  @P2 IMAD.HI.U32 R2, R204, c[0x0][0x2c8], RZ ;  /* 0x0000b200cc022a27 */ /* 0x000fc800078e00ff */
[----:B------:R-:W-:Y:S01]  /*63f0*/  IMAD.MOV.U32 R0, RZ, RZ, R204 ;  /* 0x000000ffff007224 */ /* 0x000fe200078e00cc */
[----:B------:R-:W-:Y:S02]  /*6400*/  @P2 SHF.R.U32.HI R0, RZ, c[0x0][0x2cc], R2 ;  /* 0x0000b300ff002a19 */ /* 0x000fe40000011602 */
[----:B------:R-:W-:-:S03]  /*6410*/  IADD3 R2, R4, 0x2f, RZ ;  /* 0x0000002f04027810 */ /* 0x000fc60007ffe0ff */
[----:B--2---:R-:W-:-:S05]  /*6420*/  IMAD.IADD R3, R197, 0x1, R0 ;  /* 0x00000001c5037824 */ /* 0x004fca00078e0200 */
[----:B------:R-:W-:-:S04]  /*6430*/  IADD3 R0, R3, -c[0x0][0x324], RZ ;  /* 0x8000c90003007a10 */ /* 0x000fc80007ffe0ff */
[----:B------:R1:W2:Y:S02]  /*6440*/  R2UR UR6, R0 ;  /* 0x00000000000673c2 */ /* 0x0002a400000e0000 */
[----:B-1----:R-:W-:-:S05]  /*6450*/  IMAD.HI R0, R2, 0x2aaaaaab, RZ ;  /* 0x2aaaaaab02007827 */ /* 0x002fca00078e02ff */
[----:B------:R-:W-:-:S04]  /*6460*/  SHF.R.U32.HI R2, RZ, 0x1f, R0 ;  /* 0x0000001fff027819 */ /* 0x000fc80000011600 */
[----:B------:R-:W-:-:S04]  /*6470*/  LEA.HI.SX32 R0, R0, R2, 0x1d ;  /* 0x0000000200007211 */ /* 0x000fc800078feaff */
[----:B------:R-:W-:Y:S01]  /*6480*/  IMNMX R192, R0, R167, PT ;  /* 0x000000a700c07217 */ /* 0x000fe20003800200 */
[----:B--2---:R-:W-:Y:S05]  /*6490*/  @!P1 BRA `(.L_x_1157) ;  /* 0x0000015000009947 */ /* 0x004fea0003800000 */
[----:B------:R-:W1:Y:S02]  /*64a0*/  R2UR UR7, R3 ;  /* 0x00000000030773c2 */ /* 0x000e6400000e0000 */
[----:B-1----:R-:W-:-:S06]  /*64b0*/  UISETP.GT.AND UP0, UPT, UR7, -0x1, UPT ;  /* 0xffffffff0700788c */ /* 0x002fcc000bf04270 */
        /* <DEDUP_REMOVED lines=10> */
.L_x_1158:
[----:B------:R-:W-:Y:S02]  /*6560*/  ULDC UR4, c[0x0][0x32c] ;  /* 0x0000cb0000047ab9 */ /* 0x000fe40000000800 */
[----:B------:R-:W-:-:S03]  /*6570*/  UISETP.NE.AND UP0, UPT, UR4, 0x1, UPT ;  /* 0x000000010400788c */ /* 0x000fc6000bf05270 */
[----:B------:R-:W-:Y:S02]  /*6580*/  ULDC.64 UR4, c[0x0][0x330] ;  /* 0x0000cc0000047ab9 */ /* 0x000fe40000000a00 */
[----:B------:R-:W-:-:S06]  /*6590*/  UIMAD.WIDE.U32 UR8, UR7, UR4, URZ ;  /* 0x00000004070872a5 */ /* 0x000fcc000f8e003f */
[----:B------:R-:W-:Y:S02]  /*65a0*/  @UP0 USHF.R.U32.HI UR7, URZ, UR5, UR9 ;  /* 0x000000053f070299 */ /* 0x000fe40008011609 */
.L_x_1159:
[----:B------:R-:W-:Y:S02]  /*65b0*/  ULDC UR4, c[0x0][0x32c] ;  /* 0x0000cb0000047ab9 */ /* 0x000fe40000000800 */
[----:B------:R-:W-:-:S04]  /*65c0*/  UIMAD UR4, UR7, UR4, URZ ;  /* 0x00000004070472a4 */ /* 0x000fc8000f8e023f */
[----:B------:R-:W-:-:S04]  /*65d0*/  UISETP.LT.AND UP0, UPT, UR6, UR4, UPT ;  /* 0x000000040600728c */ /* 0x000fc8000bf01270 */
[----:B------:R-:W-:-:S04]  /*65e0*/  USEL UR6, UR6, UR4, !UP0 ;  /* 0x0000000406067287 */ /* 0x000fc8000c000000 */
.L_x_1157:
        /* <DEDUP_REMOVED lines=20> */
[----:B------:R-:W-:Y:S01]  /*6730*/  CS2R R112, SRZ ;  /* 0x0000000000707805 */ /* 0x000fe2000001ff00 */
[----:B------:R-:W-:Y:S01]  /*6740*/  CS2R R20, SRZ ;  /* 0x0000000000147805 */ /* 0x000fe2000001ff00 */
[----:B------:R-:W-:Y:S01]  /*6750*/  ISETP.GT.AND P0, PT, R192, UR7, PT ;  /* 0x00000007c0007c0c */ /* 0x000fe2000bf04270 */
        /* <DEDUP_REMOVED lines=67> */
[----:B------:R-:W2:Y:S01]  /*6b90*/  LDL R52, [R1+0x58] ;  /* 0x0000580001347983 */ /* 0x000ea20000100800 */
[----:B------:R-:W-:-:S03]  /*6ba0*/  ISETP.NE.U32.AND P0, PT, RZ, c[0x0][0x340], PT ;  /* 0x0000d000ff007a0c */ /* 0x000fc60003f05070 */
[----:B------:R-:W3:Y:S01]  /*6bb0*/  LDL.LU R181, [R1+0x24] ;  /* 0x0000240001b57983 */ /* 0x000ee20000300800 */
[----:B------:R-:W-:-:S03]  /*6bc0*/  ISETP.NE.AND.EX P1, PT, RZ, c[0x0][0x344], PT, P0 ;  /* 0x0000d100ff007a0c */ /* 0x000fc60003f25300 */
[----:B------:R-:W4:Y:S10]  /*6bd0*/  LDL R163, [R1+0x20] ;  /* 0x0000200001a37983 */ /* 0x000f340000100800 */
[----:B------:R-:W-:Y:S01]  /*6be0*/  @P1 IMAD.MOV.U32 R2, RZ, RZ, 0x4 ;  /* 0x00000004ff021424 */ /* 0x000fe200078e00ff */
[----:B------:R-:W-:Y:S01]  /*6bf0*/  SHF.R.S32.HI R143, RZ, 0x1f, R177 ;  /* 0x0000001fff8f7819 */ /* 0x000fe200000114b1 */
[----:B------:R-:W1:Y:S03]  /*6c00*/  S2R R56, SR_CTAID.Y ;  /* 0x0000000000387919 */ /* 0x000e660000002600 */
[----:B------:R-:W-:-:S02]  /*6c10*/  LEA.HI R4, R143, R177, RZ, 0x3 ;  /* 0x000000b18f047211 */ /* 0x000fc400078f18ff */
[----:B------:R-:W-:-:S05]  /*6c20*/  SHF.R.S32.HI R0, RZ, 0x1f, R159 ;  /* 0x0000001fff007819 */ /* 0x000fca000001149f */
[----:B------:R-:W-:-:S04]  /*6c30*/  IMAD R0, R0, c[0x0][0x178], RZ ;  /* 0x00005e0000007a24 */ /* 0x000fc800078e02ff */
[----:B------:R-:W-:Y:S01]  /*6c40*/  IMAD R0, R159, c[0x0][0x17c], R0 ;  /* 0x00005f009f007a24 */ /* 0x000fe200078e0200 */
[----:B------:R-:W-:Y:S02]  /*6c50*/  SHF.R.S32.HI R65, RZ, 0x3, R4 ;  /* 0x00000003ff417819 */ /* 0x000fe40000011404 */
[----:B------:R-:W-:Y:S01]  /*6c60*/  ISETP.NE.U32.AND P0, PT, RZ, c[0x0][0x348], PT ;  /* 0x0000d200ff007a0c */ /* 0x000fe20003f05070 */
[----:B------:R-:W-:-:S03]  /*6c70*/  IMAD R5, R179, c[0x0][0x1b8], RZ ;  /* 0x00006e00b3057a24 */ /* 0x000fc600078e02ff */
[----:B------:R-:W-:Y:S01]  /*6c80*/  ISETP.NE.AND.EX P0, PT, RZ, c[0x0][0x34c], PT, P0 ;  /* 0x0000d300ff007a0c */ /* 0x000fe20003f05300 */
[----:B-1----:R-:W-:Y:S02]  /*6c90*/  IMAD R5, R56, c[0x0][0x1bc], R5 ;  /* 0x00006f0038057a24 */ /* 0x002fe400078e0205 */
[----:B--2---:R-:W-:-:S05]  /*6ca0*/  @P1 IMAD.WIDE R2, R52, R2, c[0x0][0x340] ;  /* 0x0000d00034021625 */ /* 0x004fca00078e0202 */
[----:B------:R1:W2:Y:S01]  /*6cb0*/  @P1 LDG.E R16, [R2.64] ;  /* 0x0000000e02101981 */ /* 0x0002a2000c1e1900 */
[----:B------:R-:W-:Y:S01]  /*6cc0*/  SHF.R.S32.HI R15, RZ, 0x1f, R52 ;  /* 0x0000001fff0f7819 */ /* 0x000fe20000011434 */
[----:B------:R-:W-:Y:S01]  /*6cd0*/  BSSY B0, `(.L_x_1161) ;  /* 0x000007b000007945 */ /* 0x000fe20003800000 */
[----:B------:R-:W-:Y:S01]  /*6ce0*/  SHF.R.S32.HI R9, RZ, 0x1f, R7 ;  /* 0x0000001fff097819 */ /* 0x000fe20000011407 */
[----:B----4-:R-:W-:Y:S01]  /*6cf0*/  IMAD R18, R163, c[0x0][0x2c4], RZ ;  /* 0x0000b100a3127a24 */ /* 0x010fe200078e02ff */
[----:B------:R-:W-:Y:S02]  /*6d00*/  SEL R6, R15, RZ, !P0 ;  /* 0x000000ff0f067207 */ /* 0x000fe40004000000 */
[----:B------:R-:W-:Y:S02]  /*6d10*/  LEA.HI R140, R143, R177, RZ, 0x4 ;  /* 0x000000b18f8c7211 */ /* 0x000fe400078f20ff */
[----:B---3--:R-:W-:Y:S02]  /*6d20*/  LOP3.LUT R181, R181, 0xffffff7f, RZ, 0xc0, !PT ;  /* 0xffffff7fb5b57812 */ /* 0x008fe400078ec0ff */
[----:B------:R-:W-:-:S02]  /*6d30*/  LOP3.LUT R12, R140, 0xfffffff0, RZ, 0xc0, !PT ;  /* 0xfffffff08c0c7812 */ /* 0x000fc400078ec0ff */
[----:B------:R-:W-:Y:S02]  /*6d40*/  MOV R20, 0x20 ;  /* 0x0000002000147802 */ /* 0x000fe40000000f00 */
[----:B-1----:R-:W-:-:S05]  /*6d50*/  LOP3.LUT R2, R4, 0xfffffff8, RZ, 0xc0, !PT ;  /* 0xfffffff804027812 */ /* 0x002fca00078ec0ff */
[----:B------:R-:W-:Y:S02]  /*6d60*/  IMAD.IADD R64, R177, 0x1, -R2 ;  /* 0x00000001b1407824 */ /* 0x000fe400078e0a02 */
[----:B------:R-:W-:-:S04]  /*6d70*/  IMAD.WIDE.U32 R2, R159, c[0x0][0x178], RZ ;  /* 0x00005e009f027a25 */ /* 0x000fc800078e00ff */
[C---:B------:R-:W-:Y:S01]  /*6d80*/  IMAD.SHL.U32 R38, R64.reuse, 0x8, RZ ;  /* 0x0000000840267824 */ /* 0x040fe200078e00ff */
[----:B------:R-:W-:Y:S01]  /*6d90*/  IADD3 R3, R3, R0, RZ ;  /* 0x0000000003037210 */ /* 0x000fe20007ffe0ff */
[----:B------:R-:W-:-:S03]  /*6da0*/  IMAD.SHL.U32 R17, R64, 0x8, RZ ;  /* 0x0000000840117824 */ /* 0x000fc600078e00ff */
[----:B------:R-:W-:Y:S01]  /*6db0*/  IADD3 R0, R38, 0x40, RZ ;  /* 0x0000004026007810 */ /* 0x000fe20007ffe0ff */
[----:B------:R-:W-:Y:S01]  /*6dc0*/  IMAD.WIDE.U32 R2, R56, c[0x0][0x1b8], R2 ;  /* 0x00006e0038027a25 */ /* 0x000fe200078e0002 */
[----:B------:R-:W-:Y:S02]  /*6dd0*/  SHF.R.S32.HI R39, RZ, 0x1f, R38 ;  /* 0x0000001fff277819 */ /* 0x000fe40000011426 */
[----:B------:R-:W-:Y:S01]  /*6de0*/  ISETP.GE.AND P3, PT, R0, c[0x0][0x1d4], PT ;  /* 0x0000750000007a0c */ /* 0x000fe20003f66270 */
[----:B------:R-:W-:Y:S01]  /*6df0*/  IMAD R0, R64, 0x10, R65 ;  /* 0x0000001040007824 */ /* 0x000fe200078e0241 */
[----:B------:R-:W-:Y:S01]  /*6e00*/  IADD3 R3, R3, R5, RZ ;  /* 0x0000000503037210 */ /* 0x000fe20007ffe0ff */
[----:B------:R-:W-:Y:S02]  /*6e10*/  IMAD R5, R6, c[0x0][0x1c0], RZ ;  /* 0x0000700006057a24 */ /* 0x000fe400078e02ff */
[----:B------:R-:W-:Y:S01]  /*6e20*/  IMAD.IADD R10, R204, 0x1, R0 ;  /* 0x00000001cc0a7824 */ /* 0x000fe200078e0200 */
[----:B------:R-:W-:-:S02]  /*6e30*/  SEL R0, R52, RZ, !P0 ;  /* 0x000000ff34007207 */ /* 0x000fc40004000000 */
[----:B------:R-:W-:Y:S01]  /*6e40*/  IADD3 R4, P0, R65, R7, RZ ;  /* 0x0000000741047210 */ /* 0x000fe20007f1e0ff */
[----:B------:R-:W-:-:S03]  /*6e50*/  @P2 IMAD.HI.U32 R7, R10, c[0x0][0x2c8], RZ ;  /* 0x0000b2000a072a27 */ /* 0x000fc600078e00ff */
[----:B------:R-:W-:Y:S01]  /*6e60*/  LEA.HI.X.SX32 R9, R65, R9, 0x1, P0 ;  /* 0x0000000941097211 */ /* 0x000fe200000f0eff */
[C---:B------:R-:W-:Y:S01]  /*6e70*/  IMAD R6, R0.reuse, c[0x0][0x1c4], R5 ;  /* 0x0000710000067a24 */ /* 0x040fe200078e0205 */
[----:B------:R-:W-:Y:S01]  /*6e80*/  @P3 LOP3.LUT R181, R181, 0x80, RZ, 0xfc, !PT ;  /* 0x00000080b5b53812 */ /* 0x000fe200078efcff */
[----:B------:R-:W-:-:S03]  /*6e90*/  IMAD.WIDE.U32 R2, R0, c[0x0][0x1c0], R2 ;  /* 0x0000700000027a25 */ /* 0x000fc600078e0002 */
[----:B------:R-:W-:Y:S01]  /*6ea0*/  LOP3.LUT R181, R181, 0xffffffbf, RZ, 0xc0, !PT ;  /* 0xffffffbfb5b57812 */ /* 0x000fe200078ec0ff */
[----:B------:R-:W-:Y:S01]  /*6eb0*/  IMAD.MOV.U32 R8, RZ, RZ, R10 ;  /* 0x000000ffff087224 */ /* 0x000fe200078e000a */
[----:B------:R-:W-:Y:S01]  /*6ec0*/  @P2 SHF.R.U32.HI R8, RZ, c[0x0][0x2cc], R7 ;  /* 0x0000b300ff082a19 */ /* 0x000fe20000011607 */
[C---:B------:R-:W-:Y:S01]  /*6ed0*/  IMAD R0, R9.reuse, c[0x0][0x208], RZ ;  /* 0x0000820009007a24 */ /* 0x040fe200078e02ff */
[----:B------:R-:W-:Y:S01]  /*6ee0*/  ISETP.NE.U32.AND P2, PT, RZ, c[0x0][0x350], PT ;  /* 0x0000d400ff007a0c */ /* 0x000fe20003f45070 */
[----:B------:R-:W-:Y:S01]  /*6ef0*/  IMAD R5, R9, c[0x0][0x1e0], RZ ;  /* 0x0000780009057a24 */ /* 0x000fe200078e02ff */
[----:B------:R-:W-:Y:S01]  /*6f00*/  IADD3 R9, -R8, RZ, RZ ;  /* 0x000000ff08097210 */ /* 0x000fe20007ffe1ff */
[C---:B------:R-:W-:Y:S01]  /*6f10*/  IMAD R13, R4.reuse, c[0x0][0x20c], R0 ;  /* 0x00008300040d7a24 */ /* 0x040fe200078e0200 */
[----:B------:R-:W-:Y:S01]  /*6f20*/  SHF.R.S32.HI R0, RZ, 0x1f, R8 ;  /* 0x0000001fff007819 */ /* 0x000fe20000011408 */
[----:B------:R-:W-:Y:S02]  /*6f30*/  IMAD.IADD R3, R3, 0x1, R6 ;  /* 0x0000000103037824 */ /* 0x000fe400078e0206 */
[----:B------:R-:W-:-:S02]  /*6f40*/  IMAD R11, R4, c[0x0][0x1e4], R5 ;  /* 0x00007900040b7a24 */ /* 0x000fc400078e0205 */
[----:B------:R-:W-:-:S04]  /*6f50*/  IMAD.WIDE.U32 R6, R4, c[0x0][0x1e0], R38 ;  /* 0x0000780004067a25 */ /* 0x000fc800078e0026 */
[----:B------:R-:W-:Y:S02]  /*6f60*/  IMAD R0, R0, c[0x0][0x1b0], RZ ;  /* 0x00006c0000007a24 */ /* 0x000fe400078e02ff */
[----:B------:R-:W-:Y:S02]  /*6f70*/  IMAD.IADD R7, R7, 0x1, R11 ;  /* 0x0000000107077824 */ /* 0x000fe400078e020b */
[----:B------:R-:W-:Y:S01]  /*6f80*/  IMAD R11, R8, c[0x0][0x1b4], R0 ;  /* 0x00006d00080b7a24 */ /* 0x000fe200078e0200 */
[----:B------:R-:W-:Y:S01]  /*6f90*/  IADD3 R0, -R12, R177, RZ ;  /* 0x000000b10c007210 */ /* 0x000fe20007ffe1ff */
[----:B------:R-:W-:-:S04]  /*6fa0*/  IMAD.WIDE.U32 R2, R8, c[0x0][0x1b0], R2 ;  /* 0x00006c0008027a25 */ /* 0x000fc800078e0002 */
[----:B------:R-:W-:Y:S01]  /*6fb0*/  IMAD R8, R9, c[0x0][0x2c4], R10 ;  /* 0x0000b10009087a24 */ /* 0x000fe200078e020a */
[----:B------:R-:W-:Y:S01]  /*6fc0*/  SHF.R.S32.HI R10, RZ, 0x1f, R0 ;  /* 0x0000001fff0a7819 */ /* 0x000fe20000011400 */
[----:B------:R-:W-:-:S03]  /*6fd0*/  IMAD.WIDE.U32 R4, R4, c[0x0][0x208], R38 ;  /* 0x0000820004047a25 */ /* 0x000fc600078e0026 */
[----:B------:R-:W-:Y:S01]  /*6fe0*/  SHF.R.S32.HI R9, RZ, 0x1f, R8 ;  /* 0x0000001fff097819 */ /* 0x000fe20000011408 */
[----:B------:R-:W-:Y:S01]  /*6ff0*/  IMAD.IADD R3, R3, 0x1, R11 ;  /* 0x0000000103037824 */ /* 0x000fe200078e020b */
[----:B------:R-:W-:Y:S01]  /*7000*/  LEA.HI R139, R10, R0, RZ, 0x3 ;  /* 0x000000000a8b7211 */ /* 0x000fe200078f18ff */
[----:B------:R-:W-:Y:S02]  /*7010*/  IMAD R12, R179, c[0x0][0x1e8], RZ ;  /* 0x00007a00b30c7a24 */ /* 0x000fe400078e02ff */
[----:B------:R-:W-:Y:S01]  /*7020*/  IMAD R9, R9, c[0x0][0x1a8], RZ ;  /* 0x00006a0009097a24 */ /* 0x000fe200078e02ff */
[----:B------:R-:W-:Y:S01]  /*7030*/  LOP3.LUT R11, R139, 0xfffffff8, RZ, 0xc0, !PT ;  /* 0xfffffff88b0b7812 */ /* 0x000fe200078ec0ff */
[----:B------:R-:W-:Y:S02]  /*7040*/  IMAD.IADD R5, R5, 0x1, R13 ;  /* 0x0000000105057824 */ /* 0x000fe400078e020d */
[----:B------:R-:W-:Y:S02]  /*7050*/  IMAD R13, R179, c[0x0][0x210], RZ ;  /* 0x00008400b30d7a24 */ /* 0x000fe400078e02ff */
[----:B------:R-:W-:-:S02]  /*7060*/  IMAD R10, R8, c[0x0][0x1ac], R9 ;  /* 0x00006b00080a7a24 */ /* 0x000fc400078e0209 */
[----:B------:R-:W-:-:S04]  /*7070*/  IMAD.WIDE.U32 R2, R8, c[0x0][0x1a8], R2 ;  /* 0x00006a0008027a25 */ /* 0x000fc800078e0002 */
[----:B------:R-:W-:Y:S01]  /*7080*/  IMAD R12, R56, c[0x0][0x1ec], R12 ;  /* 0x00007b00380c7a24 */ /* 0x000fe200078e020c */
[----:B------:R-:W-:Y:S01]  /*7090*/  LEA R14, P0, R2, c[0x0][0x160], 0x1 ;  /* 0x00005800020e7a11 */ /* 0x000fe200078008ff */
[----:B------:R-:W-:-:S04]  /*70a0*/  IMAD.WIDE.U32 R6, R56, c[0x0][0x1e8], R6 ;  /* 0x00007a0038067a25 */ /* 0x000fc800078e0006 */
[----:B------:R-:W-:Y:S01]  /*70b0*/  IMAD.IADD R138, R0, 0x1, -R11 ;  /* 0x00000001008a7824 */ /* 0x000fe200078e0a0b */
[----:B------:R-:W-:Y:S01]  /*70c0*/  IADD3 R9, R12, R7, RZ ;  /* 0x000000070c097210 */ /* 0x000fe20007ffe0ff */
[C---:B------:R-:W-:Y:S01]  /*70d0*/  IMAD R13, R56.reuse, c[0x0][0x214], R13 ;  /* 0x00008500380d7a24 */ /* 0x040fe200078e020d */
[----:B------:R-:W-:Y:S01]  /*70e0*/  MOV R8, R6 ;  /* 0x0000000600087202 */ /* 0x000fe20000000f00 */
[----:B------:R-:W-:-:S04]  /*70f0*/  IMAD.WIDE.U32 R4, R56, c[0x0][0x210], R4 ;  /* 0x0000840038047a25 */ /* 0x000fc800078e0004 */
[----:B------:R-:W-:Y:S02]  /*7100*/  IMAD.IADD R0, R3, 0x1, R10 ;  /* 0x0000000103007824 */ /* 0x000fe400078e020a */
[----:B------:R-:W-:Y:S02]  /*7110*/  IMAD.IADD R7, R13, 0x1, R5 ;  /* 0x000000010d077824 */ /* 0x000fe400078e0205 */
[----:B------:R-:W-:Y:S01]  /*7120*/  IMAD.MOV.U32 R6, RZ, RZ, R4 ;  /* 0x000000ffff067224 */ /* 0x000fe200078e0004 */
[----:B------:R-:W-:Y:S01]  /*7130*/  LEA.HI.X R13, R2, c[0x0][0x164], R0, 0x1, P0 ;  /* 0x00005900020d7a11 */ /* 0x000fe200000f0c00 */
[----:B------:R-:W-:Y:S01]  /*7140*/  IMAD.MOV.U32 R4, RZ, RZ, 0x10 ;  /* 0x00000010ff047424 */ /* 0x000fe200078e00ff */
[----:B------:R-:W-:Y:S02]  /*7150*/  ISETP.NE.AND.EX P0, PT, RZ, c[0x0][0x354], PT, P2 ;  /* 0x0000d500ff007a0c */ /* 0x000fe40003f05320 */
[----:B------:R-:W-:Y:S01]  /*7160*/  LEA.HI R0, R143, R177, RZ, 0x6 ;  /* 0x000000b18f007211 */ /* 0x000fe200078f30ff */
[----:B------:R1:W3:Y:S04]  /*7170*/  SHFL.IDX PT, R5, R13, RZ, 0x181f ;  /* 0x00181fff0d057589 */ /* 0x0002e800000e0000 */
[----:B------:R-:W-:-:S05]  /*7180*/  IMAD.SHL.U32 R0, R0, 0x8, RZ ;  /* 0x0000000800007824 */ /* 0x000fca00078e00ff */
[----:B------:R-:W-:Y:S02]  /*7190*/  LOP3.LUT R29, R0, 0xfffffe00, RZ, 0xc0, !PT ;  /* 0xfffffe00001d7812 */ /* 0x000fe400078ec0ff */
[--C-:B--2---:R-:W-:Y:S01]  /*71a0*/  @P1 SHF.R.S32.HI R3, RZ, 0x1f, R16.reuse ;  /* 0x0000001fff031819 */ /* 0x104fe20000011410 */
[----:B------:R-:W-:Y:S01]  /*71b0*/  @P1 IMAD.MOV.U32 R2, RZ, RZ, R16 ;  /* 0x000000ffff021224 */ /* 0x000fe200078e0010 */
[----:B------:R-:W-:Y:S01]  /*71c0*/  @!P1 MOV R2, R52 ;  /* 0x0000003400029202 */ /* 0x000fe20000000f00 */
[----:B------:R-:W-:Y:S01]  /*71d0*/  @!P1 IMAD.MOV.U32 R3, RZ, RZ, R15 ;  /* 0x000000ffff039224 */ /* 0x000fe200078e000f */
[----:B------:R-:W-:Y:S02]  /*71e0*/  R2P PR, R138, 0x6 ;  /* 0x000000068a007804 */ /* 0x000fe40000000000 */
[----:B------:R-:W-:Y:S02]  /*71f0*/  SEL R10, R2, RZ, !P0 ;  /* 0x000000ff020a7207 */ /* 0x000fe40004000000 */
[----:B------:R-:W-:Y:S01]  /*7200*/  SEL R2, R3, RZ, !P0 ;  /* 0x000000ff03027207 */ /* 0x000fe20004000000 */
[----:B------:R-:W-:Y:S01]  /*7210*/  IMAD.SHL.U32 R3, R65, 0x40, RZ ;  /* 0x0000004041037824 */ /* 0x000fe200078e00ff */
[----:B------:R-:W-:Y:S01]  /*7220*/  ISETP.GE.AND P0, PT, R38, c[0x0][0x1d4], PT ;  /* 0x0000750026007a0c */ /* 0x000fe20003f06270 */
[----:B------:R-:W-:Y:S01]  /*7230*/  IMAD.WIDE.U32 R150, R10, c[0x0][0x218], R6 ;  /* 0x000086000a967a25 */ /* 0x000fe200078e0006 */
[----:B------:R-:W-:-:S02]  /*7240*/  IADD3 R15, R204, R65, RZ ;  /* 0x00000041cc0f7210 */ /* 0x000fc40007ffe0ff */
[----:B------:R-:W-:Y:S01]  /*7250*/  LOP3.LUT R19, R3, 0x1c0, RZ, 0xc0, !PT ;  /* 0x000001c003137812 */ /* 0x000fe200078ec0ff */
[C---:B------:R-:W-:Y:S01]  /*7260*/  IMAD R0, R2.reuse, c[0x0][0x218], RZ ;  /* 0x0000860002007a24 */ /* 0x040fe200078e02ff */
[----:B------:R-:W-:Y:S01]  /*7270*/  ISETP.GE.AND P5, PT, R15, R18, PT ;  /* 0x000000120f00720c */ /* 0x000fe20003fa6270 */
[----:B------:R-:W-:Y:S01]  /*7280*/  IMAD R11, R2, c[0x0][0x1f0], RZ ;  /* 0x00007c00020b7a24 */ /* 0x000fe200078e02ff */
[----:B------:R-:W-:Y:S01]  /*7290*/  SEL R3, R4, 0xfffffff0, !P1 ;  /* 0xfffffff004037807 */ /* 0x000fe20004800000 */
[C---:B------:R-:W-:Y:S01]  /*72a0*/  IMAD R0, R10.reuse, c[0x0][0x21c], R0 ;  /* 0x000087000a007a24 */ /* 0x040fe200078e0200 */
[----:B------:R-:W-:Y:S01]  /*72b0*/  LOP3.LUT R12, R19, 0x38, R38, 0xf8, !PT ;  /* 0x00000038130c7812 */ /* 0x000fe200078ef826 */
[C---:B------:R-:W-:Y:S01]  /*72c0*/  IMAD R11, R10.reuse, c[0x0][0x1f4], R11 ;  /* 0x00007d000a0b7a24 */ /* 0x040fe200078e020b */
[----:B------:R-:W-:Y:S01]  /*72d0*/  SHF.R.U32.HI R30, RZ, 0x3, R19 ;  /* 0x00000003ff1e7819 */ /* 0x000fe20000011613 */
[----:B------:R-:W-:Y:S01]  /*72e0*/  IMAD.WIDE.U32 R22, R10, c[0x0][0x1f0], R8 ;  /* 0x00007c000a167a25 */ /* 0x000fe200078e0008 */
[----:B------:R-:W-:Y:S01]  /*72f0*/  @P0 LOP3.LUT R181, R181, 0x40, RZ, 0xfc, !PT ;  /* 0x00000040b5b50812 */ /* 0x000fe200078efcff */
[----:B------:R1:W2:Y:S01]  /*7300*/  SHFL.IDX PT, R4, R14, RZ, 0x181f ;  /* 0x00181fff0e047589 */ /* 0x0002a200000e0000 */
[----:B------:R-:W-:Y:S01]  /*7310*/  IADD3 R153, R151, R0, RZ ;  /* 0x0000000097997210 */ /* 0x000fe20007ffe0ff */
[----:B------:R-:W-:Y:S01]  /*7320*/  IMAD.IADD R25, R23, 0x1, R11 ;  /* 0x0000000117197824 */ /* 0x000fe200078e020b */
[C---:B------:R-:W-:Y:S01]  /*7330*/  IADD3 R16, R17.reuse, 0x40, RZ ;  /* 0x0000004011107810 */ /* 0x040fe20007ffe0ff */
[----:B------:R1:W-:Y:S01]  /*7340*/  STL [R1+0x24], R181 ;  /* 0x000024b501007387 */ /* 0x0003e20000100800 */
[----:B------:R-:W-:-:S02]  /*7350*/  ISETP.GE.AND P3, PT, R17, c[0x0][0x198], PT ;  /* 0x0000660011007a0c */ /* 0x000fc40003f66270 */
[----:B------:R-:W-:Y:S01]  /*7360*/  SEL R2, R20, 0xffffffe0, !P2 ;  /* 0xffffffe014027807 */ /* 0x000fe20005000000 */
[----:B------:R1:W-:Y:S01]  /*7370*/  STL.64 [R1+0x48], R22 ;  /* 0x0000481601007387 */ /* 0x0003e20000100a00 */
[----:B------:R-:W-:Y:S02]  /*7380*/  ISETP.GE.AND P1, PT, R16, c[0x0][0x198], PT ;  /* 0x0000660010007a0c */ /* 0x000fe40003f26270 */
[----:B------:R-:W-:Y:S01]  /*7390*/  LOP3.LUT R239, R29, R12, R30, 0xf6, !PT ;  /* 0x0000000c1def7212 */ /* 0x000fe200078ef61e */
[----:B------:R1:W-:Y:S04]  /*73a0*/  STL.64 [R1+0x50], R150 ;  /* 0x0000509601007387 */ /* 0x0003e80000100a00 */
[----:B------:R1:W-:Y:S04]  /*73b0*/  STL [R1+0x3c], R153 ;  /* 0x00003c9901007387 */ /* 0x0003e80000100800 */
[----:B------:R1:W-:Y:S01]  /*73c0*/  STL [R1+0x44], R25 ;  /* 0x0000441901007387 */ /* 0x0003e20000100800 */
[----:B------:R-:W-:Y:S05]  /*73d0*/  @P5 BRA `(.L_x_1162) ;  /* 0x000000a000005947 */ /* 0x000fea0003800000 */
[----:B---3--:R-:W-:Y:S02]  /*73e0*/  SHF.R.S32.HI R0, RZ, 0x1f, R16 ;  /* 0x0000001fff007819 */ /* 0x008fe40000011410 */
[----:B--2---:R-:W-:-:S02]  /*73f0*/  LEA R6, P0, R17, R4, 0x1 ;  /* 0x0000000411067211 */ /* 0x004fc400078008ff */
        /* <DEDUP_REMOVED lines=8> */
.L_x_1162:
[----:B---3--:R-:W-:Y:S05]  /*7480*/  BSYNC B0 ;  /* 0x0000000000007941 */ /* 0x008fea0003800000 */
.L_x_1161:
[----:B--2---:R-:W-:Y:S01]  /*7490*/  IADD3 R0, R15, 0x10, RZ ;  /* 0x000000100f007810 */ /* 0x004fe20007ffe0ff */
[----:B------:R2:W3:Y:S01]  /*74a0*/  SHFL.IDX PT, R5, R13, 0x1, 0x181f ;  /* 0x00381f000d057f89 */ /* 0x0004e200000e0000 */
[----:B------:R-:W-:Y:S02]  /*74b0*/  BSSY B0, `(.L_x_1163) ;  /* 0x000000e000007945 */ /* 0x000fe40003800000 */
[----:B------:R-:W-:Y:S01]  /*74c0*/  ISETP.GE.AND P6, PT, R0, R18, PT ;  /* 0x000000120000720c */ /* 0x000fe20003fc6270 */
        /* <DEDUP_REMOVED lines=12> */
.L_x_1164:
[----:B------:R-:W-:Y:S05]  /*7590*/  BSYNC B0 ;  /* 0x0000000000007941 */ /* 0x000fea0003800000 */
.L_x_1163:
[----:B---3--:R-:W-:Y:S01]  /*75a0*/  IADD3 R0, R15, 0x20, RZ ;  /* 0x000000200f007810 */ /* 0x008fe20007ffe0ff */
[----:B------:R3:W1:Y:S01]  /*75b0*/  SHFL.IDX PT, R5, R13, 0x2, 0x181f ;  /* 0x00581f000d057f89 */ /* 0x00066200000e0000 */
[----:B------:R-:W-:Y:S02]  /*75c0*/  BSSY B0, `(.L_x_1165) ;  /* 0x000000f000007945 */ /* 0x000fe40003800000 */
[----:B------:R-:W-:Y:S01]  /*75d0*/  ISETP.GE.AND P0, PT, R0, R18, PT ;  /* 0x000000120000720c */ /* 0x000fe20003f06270 */
[----:B----4-:R3:W4:Y:S03]  /*75e0*/  SHFL.IDX PT, R4, R14, 0x2, 0x181f ;  /* 0x00581f000e047f89 */ /* 0x01072600000e0000 */
[----:B------:R-:W-:-:S09]  /*75f0*/  P2R R37, PR, RZ, 0x1 ;  /* 0x00000001ff257803 */ /* 0x000fd20000000000 */
        /* <DEDUP_REMOVED lines=11> */
.L_x_1166:
[----:B------:R-:W-:Y:S05]  /*76b0*/  BSYNC B0 ;  /* 0x0000000000007941 */ /* 0x000fea0003800000 */
.L_x_1165:
[----:B-1----:R-:W-:Y:S01]  /*76c0*/  IADD3 R0, R15, 0x30, RZ ;  /* 0x000000300f007810 */ /* 0x002fe20007ffe0ff */
[----:B------:R1:W2:Y:S01]  /*76d0*/  SHFL.IDX PT, R5, R13, 0x3, 0x181f ;  /* 0x00781f000d057f89 */ /* 0x0002a200000e0000 */
        /* <DEDUP_REMOVED lines=15> */
.L_x_1168:
[----:B------:R-:W-:Y:S05]  /*77d0*/  BSYNC B0 ;  /* 0x0000000000007941 */ /* 0x000fea0003800000 */
.L_x_1167:
[----:B--2---:R-:W-:Y:S01]  /*77e0*/  IADD3 R0, R15, 0x40, RZ ;  /* 0x000000400f007810 */ /* 0x004fe20007ffe0ff */
        /* <DEDUP_REMOVED lines=16> */
.L_x_1170:
[----:B------:R-:W-:Y:S05]  /*78f0*/  BSYNC B0 ;  /* 0x0000000000007941 */ /* 0x000fea0003800000 */
.L_x_1169:
        /* <DEDUP_REMOVED lines=17> */
.L_x_1172:
[----:B------:R-:W-:Y:S05]  /*7a10*/  BSYNC B0 ;  /* 0x0000000000007941 */ /* 0x000fea0003800000 */
.L_x_1171:
        /* <DEDUP_REMOVED lines=17> */
.L_x_1174:
[----:B------:R-:W-:Y:S05]  /*7b30*/  BSYNC B0 ;  /* 0x0000000000007941 */ /* 0x000fea0003800000 */
.L_x_1173:
[----:B--2---:R-:W2:Y:S01]  /*7b40*/  LDL R145, [R1+0x1c] ;  /* 0x00001c0001917983 */ /* 0x004ea20000100800 */
[----:B-1----:R-:W-:Y:S01]  /*7b50*/  IADD3 R0, R15, 0x70, RZ ;  /* 0x000000700f007810 */ /* 0x002fe20007ffe0ff */
[----:B------:R-:W-:Y:S02]  /*7b60*/  IMAD.MOV.U32 R148, RZ, RZ, R24 ;  /* 0x000000ffff947224 */ /* 0x000fe400078e0018 */
[----:B----4-:R-:W1:Y:S01]  /*7b70*/  SHFL.IDX PT, R4, R14, 0x7, 0x181f ;  /* 0x00f81f000e047f89 */ /* 0x010e6200000e0000 */
[----:B------:R-:W-:Y:S01]  /*7b80*/  ISETP.GE.AND P4, PT, R0, R18, PT ;  /* 0x000000120000720c */ /* 0x000fe20003f86270 */
[----:B------:R-:W-:-:S02]  /*7b90*/  IMAD.MOV.U32 R149, RZ, RZ, R25 ;  /* 0x000000ffff957224 */ /* 0x000fc400078e0019 */
[----:B------:R-:W4:Y:S10]  /*7ba0*/  SHFL.IDX PT, R5, R13, 0x7, 0x181f ;  /* 0x00f81f000d057f89 */ /* 0x000f3400000e0000 */
[----:B------:R-:W-:-:S04]  /*7bb0*/  @!P4 SHF.R.S32.HI R0, RZ, 0x1f, R16 ;  /* 0x0000001fff00c819 */ /* 0x000fc80000011410 */
[----:B------:R-:W-:Y:S01]  /*7bc0*/  @!P4 LEA.HI R0, R0, R16, RZ, 0x3 ;  /* 0x000000100000c211 */ /* 0x000fe200078f18ff */
[----:B------:R-:W-:-:S03]  /*7bd0*/  IMAD.MOV.U32 R116, RZ, RZ, 0x30 ;  /* 0x00000030ff747424 */ /* 0x000fc600078e00ff */
[----:B------:R-:W-:Y:S02]  /*7be0*/  @!P4 LOP3.LUT R0, R0, 0xfffffff8, RZ, 0xc0, !PT ;  /* 0xfffffff80000c812 */ /* 0x000fe400078ec0ff */
[----:B-1----:R-:W-:Y:S01]  /*7bf0*/  @!P4 LEA R6, P0, R17, R4, 0x1 ;  /* 0x000000041106c211 */ /* 0x002fe200078008ff */
[----:B------:R-:W-:-:S03]  /*7c00*/  IMAD.WIDE.U32 R146, R116, c[0x0][0x1e0], RZ ;  /* 0x0000780074927a25 */ /* 0x000fc600078e00ff */
[----:B----4-:R-:W-:Y:S01]  /*7c10*/  @!P4 LEA.HI.X R7, R17, R5, R39, 0x1, P0 ;  /* 0x000000051107c211 */ /* 0x010fe200000f0c27 */
[----:B------:R-:W-:-:S04]  /*7c20*/  @!P4 IMAD.WIDE R4, R0, 0x2, R4 ;  /* 0x000000020004c825 */ /* 0x000fc800078e0204 */
[----:B------:R-:W-:Y:S02]  /*7c30*/  IMAD R0, R116, c[0x0][0x1e4], RZ ;  /* 0x0000790074007a24 */ /* 0x000fe400078e02ff */
[C---:B------:R-:W-:Y:S01]  /*7c40*/  IMAD R116, R192.reuse, -0x30, R116 ;  /* 0xffffffd0c0747824 */ /* 0x040fe200078e0274 */
[----:B------:R-:W-:Y:S01]  /*7c50*/  IADD3 R125, R192, -0x1, RZ ;  /* 0xffffffffc07d7810 */ /* 0x000fe20007ffe0ff */
[----:B------:R-:W-:Y:S02]  /*7c60*/  IMAD.IADD R144, R0, 0x1, R147 ;  /* 0x0000000100907824 */ /* 0x000fe400078e0293 */
[----:B------:R-:W-:Y:S01]  /*7c70*/  @!P4 IMAD.SHL.U32 R8, R239, 0x2, RZ ;  /* 0x00000002ef08c824 */ /* 0x000fe200078e00ff */
[----:B------:R-:W-:Y:S01]  /*7c80*/  SHF.R.S32.HI R136, RZ, 0x1f, R125 ;  /* 0x0000001fff887819 */ /* 0x000fe2000001147d */
[----:B------:R-:W-:Y:S02]  /*7c90*/  IMAD R0, R144, R125, RZ ;  /* 0x0000007d90007224 */ /* 0x000fe400078e02ff */
[----:B------:R-:W-:Y:S01]  /*7ca0*/  IMAD.MOV.U32 R148, RZ, RZ, R22 ;  /* 0x000000ffff947224 */ /* 0x000fe200078e0016 */
[----:B------:R-:W-:Y:S01]  /*7cb0*/  @!PT LDS RZ, [RZ] ;  /* 0x00000000fffff984 */ /* 0x000fe20000000800 */
[----:B------:R1:W-:Y:S01]  /*7cc0*/  @!P4 LDGSTS.E.BYPASS.LTC128B.128 [R8+0xb880], [R6.64], !P3 ;  /* 0x0b8800000608cfae */ /* 0x0003e2000d901d4e */
[----:B------:R-:W-:-:S03]  /*7cd0*/  IMAD R0, R136, R146, R0 ;  /* 0x0000009288007224 */ /* 0x000fc600078e0200 */
[----:B------:R4:W-:Y:S01]  /*7ce0*/  @!P4 LDGSTS.E.BYPASS.LTC128B.128 [R8+0xf880], [R4.64], !P1 ;  /* 0x0f8800000408cfae */ /* 0x0009e2000c901d4e */
[----:B------:R-:W-:-:S03]  /*7cf0*/  IMAD.MOV.U32 R11, RZ, RZ, c[0x0][0x1e4] ;  /* 0x00007900ff0b7624 */ /* 0x000fc600078e00ff */
[----:B------:R-:W0:Y:S01]  /*7d00*/  LDGDEPBAR ;  /* 0x00000000000079af */ /* 0x000e220000000000 */
[----:B-1----:R-:W-:Y:S02]  /*7d10*/  IMAD.MOV.U32 R7, RZ, RZ, c[0x0][0x1e0] ;  /* 0x00007800ff077624 */ /* 0x002fe400078e00ff */
[----:B----4-:R-:W-:-:S04]  /*7d20*/  IMAD.WIDE.U32 R4, R125, R146, R148 ;  /* 0x000000927d047225 */ /* 0x010fc800078e0094 */
[----:B------:R-:W-:Y:S01]  /*7d30*/  IMAD.IADD R10, R5, 0x1, R0 ;  /* 0x00000001050a7824 */ /* 0x000fe200078e0200 */
[----:B------:R-:W-:Y:S01]  /*7d40*/  BAR.SYNC.DEFER_BLOCKING 0x0 ;  /* 0x0000000000007b1d */ /* 0x000fe20000010000 */
[----:B------:R-:W-:-:S05]  /*7d50*/  LOP3.LUT P3, RZ, R181, 0x80, RZ, 0xc0, !PT ;  /* 0x00000080b5ff7812 */ /* 0x000fca000786c0ff */
[----:B------:R1:W-:Y:S01]  /*7d60*/  STL.64 [R1+0x40], R148 ;  /* 0x0000409401007387 */ /* 0x0003e20000100a00 */
[----:B------:R-:W-:Y:S02]  /*7d70*/  ULDC UR10, c[0x0][0x1e0] ;  /* 0x00007800000a7ab9 */ /* 0x000fe40000000800 */
[----:B------:R-:W-:Y:S01]  /*7d80*/  UIMAD.WIDE.U32 UR4, UR10, 0x20, URZ ;  /* 0x000000200a0478a5 */ /* 0x000fe2000f8e003f */
[----:B------:R-:W-:Y:S01]  /*7d90*/  BSSY B0, `(.L_x_1175) ;  /* 0x000001f000007945 */ /* 0x000fe20003800000 */
[----:B--2---:R-:W-:-:S04]  /*7da0*/  IADD3 R119, R116, R145, -R65 ;  /* 0x0000009174777210 */ /* 0x004fc80007ffe841 */
[----:B------:R-:W-:-:S13]  /*7db0*/  ISETP.GE.AND P0, PT, R119, 0x11, PT ;  /* 0x000000117700780c */ /* 0x000fda0003f06270 */
[----:B------:R-:W-:-:S04]  /*7dc0*/  @P0 LEA R0, P1, R7, R4, 0x4 ;  /* 0x0000000407000211 */ /* 0x000fc800078220ff */
[----:B------:R-:W-:Y:S02]  /*7dd0*/  @P0 LEA.HI.X R7, R7, R10, R11, 0x4, P1 ;  /* 0x0000000a07070211 */ /* 0x000fe400008f240b */
[----:B------:R-:W-:-:S13]  /*7de0*/  ISETP.GE.AND P1, PT, R119, 0x1, PT ;  /* 0x000000017700780c */ /* 0x000fda0003f26270 */
[----:B------:R-:W-:-:S04]  /*7df0*/  @P1 LEA R8, P2, R4, c[0x0][0x1c8], 0x1 ;  /* 0x0000720004081a11 */ /* 0x000fc800078408ff */
[----:B------:R-:W-:Y:S02]  /*7e00*/  @P1 LEA.HI.X R9, R4, c[0x0][0x1cc], R10, 0x1, P2 ;  /* 0x0000730004091a11 */ /* 0x000fe400010f0c0a */
[----:B------:R-:W-:-:S04]  /*7e10*/  @P0 LEA R6, P2, R0, c[0x0][0x1c8], 0x1 ;  /* 0x0000720000060a11 */ /* 0x000fc800078408ff */
[----:B------:R-:W-:Y:S02]  /*7e20*/  @P0 LEA.HI.X R7, R0, c[0x0][0x1cc], R7, 0x1, P2 ;  /* 0x0000730000070a11 */ /* 0x000fe400010f0c07 */
[----:B------:R-:W-:Y:S01]  /*7e30*/  LOP3.LUT P2, RZ, R181, 0x40, RZ, 0xc0, !PT ;  /* 0x00000040b5ff7812 */ /* 0x000fe2000784c0ff */
[----:B------:R-:W-:-:S12]  /*7e40*/  @P1 IMAD.SHL.U32 R0, R239, 0x2, RZ ;  /* 0x00000002ef001824 */ /* 0x000fd800078e00ff */
[----:B------:R-:W-:Y:S01]  /*7e50*/  @!PT LDS RZ, [RZ] ;  /* 0x00000000fffff984 */ /* 0x000fe20000000800 */
[----:B------:R-:W-:Y:S01]  /*7e60*/  @!PT LDS RZ, [RZ] ;  /* 0x00000000fffff984 */ /* 0x000fe20000000800 */
[----:B------:R-:W-:Y:S01]  /*7e70*/  @!PT LDS RZ, [RZ] ;  /* 0x00000000fffff984 */ /* 0x000fe20000000800 */
[----:B------:R2:W-:Y:S04]  /*7e80*/  @P1 LDGSTS.E.BYPASS.LTC128B.128 [R0+0x5080], [R8.64], !P2 ;  /* 0x0508000008001fae */ /* 0x0005e8000d101d4e */
[----:B------:R2:W-:Y:S02]  /*7e90*/  @P1 LDGSTS.E.BYPASS.LTC128B.128 [R0+0x6880], [R8.64+0x80], !P3 ;  /* 0x0688008008001fae */ /* 0x0005e4000d901d4e */
[----:B--2---:R-:W-:-:S05]  /*7ea0*/  @P0 IMAD.SHL.U32 R0, R239, 0x2, RZ ;  /* 0x00000002ef000824 */ /* 0x004fca00078e00ff */
[----:B------:R2:W-:Y:S04]  /*7eb0*/  @P0 LDGSTS.E.BYPASS.LTC128B.128 [R0+0x5880], [R6.64], !P2 ;  /* 0x0588000006000fae */ /* 0x0005e8000d101d4e */
[----:B------:R2:W-:Y:S01]  /*7ec0*/  @P0 LDGSTS.E.BYPASS.LTC128B.128 [R0+0x7080], [R6.64+0x80], !P3 ;  /* 0x0708008006000fae */ /* 0x0005e2000d901d4e */
[----:B------:R-:W-:Y:S01]  /*7ed0*/  ISETP.GE.AND P0, PT, R119, 0x21, PT ;  /* 0x000000217700780c */ /* 0x000fe20003f06270 */
[----:B--2---:R-:W-:-:S05]  /*7ee0*/  IMAD.SHL.U32 R0, R11, 0x20, RZ ;  /* 0x000000200b007824 */ /* 0x004fca00078e00ff */
[----:B------:R-:W-:-:S07]  /*7ef0*/  IADD3 R0, R0, UR5, RZ ;  /* 0x0000000500007c10 */ /* 0x000fce000fffe0ff */
[----:B------:R-:W-:Y:S05]  /*7f00*/  @!P0 BRA `(.L_x_1176) ;  /* 0x0000007000008947 */ /* 0x000fea0003800000 */
[----:B-1----:R-:W-:-:S05]  /*7f10*/  IADD3 R5, P0, R4, UR4, RZ ;  /* 0x0000000404057c10 */ /* 0x002fca000ff1e0ff */
[----:B------:R-:W-:Y:S01]  /*7f20*/  IMAD.X R0, R0, 0x1, R10, P0 ;  /* 0x0000000100007824 */ /* 0x000fe200000e060a */
[----:B------:R-:W-:-:S04]  /*7f30*/  LEA R4, P0, R5, c[0x0][0x1c8], 0x1 ;  /* 0x0000720005047a11 */ /* 0x000fc800078008ff */
[----:B------:R-:W-:Y:S01]  /*7f40*/  LEA.HI.X R5, R5, c[0x0][0x1cc], R0, 0x1, P0 ;  /* 0x0000730005057a11 */ /* 0x000fe200000f0c00 */
[----:B------:R-:W-:-:S05]  /*7f50*/  IMAD.SHL.U32 R0, R239, 0x2, RZ ;  /* 0x00000002ef007824 */ /* 0x000fca00078e00ff */
[----:B------:R1:W-:Y:S04]  /*7f60*/  LDGSTS.E.BYPASS.LTC128B.128 [R0+0x6080], [R4.64], !P2 ;  /* 0x0608000004007fae */ /* 0x0003e8000d101d4e */
[----:B------:R1:W-:Y:S02]  /*7f70*/  LDGSTS.E.BYPASS.LTC128B.128 [R0+0x7880], [R4.64+0x80], !P3 ;  /* 0x0788008004007fae */ /* 0x0003e4000d901d4e */
.L_x_1176:
[----:B-1----:R-:W-:Y:S05]  /*7f80*/  BSYNC B0 ;  /* 0x0000000000007941 */ /* 0x002fea0003800000 */
.L_x_1175:
[----:B------:R-:W-:Y:S01]  /*7f90*/  ISETP.LT.AND P0, PT, RZ, c[0x0][0x27c], PT ;  /* 0x00009f00ff007a0c */ /* 0x000fe20003f01270 */
[----:B------:R-:W0:Y:S01]  /*7fa0*/  LDGDEPBAR ;  /* 0x00000000000079af */ /* 0x000e220000000000 */
[----:B------:R-:W-:-:S04]  /*7fb0*/  LEA.HI R141, R143, R177, RZ, 0x5 ;  /* 0x000000b18f8d7211 */ /* 0x000fc800078f28ff */
[----:B------:R-:W-:-:S07]  /*7fc0*/  SHF.R.S32.HI R142, RZ, 0x5, R141 ;  /* 0x00000005ff8e7819 */ /* 0x000fce000001148d */
[----:B------:R-:W-:Y:S05]  /*7fd0*/  @P0 BRA `(.L_x_1177) ;  /* 0x0000002000000947 */ /* 0x000fea0003800000 */
[----:B------:R-:W-:-:S04]  /*7fe0*/  DEPBAR.LE SB0, 0x1 ;  /* 0x000080400000791a */ /* 0x000fc80000000000 */
[----:B------:R-:W-:Y:S05]  /*7ff0*/  BRA `(.L_x_1178) ;  /* 0x000092b000007947 */ /* 0x000fea0003800000 */
.L_x_1177:
        /* <DEDUP_REMOVED lines=9> */
[C---:B------:R-:W-:Y:S01]  /*8090*/  IMAD R5, R137.reuse, c[0x0][0x294], R0 ;  /* 0x0000a50089057a24 */ /* 0x040fe200078e0200 */
[----:B------:R-:W-:Y:S01]  /*80a0*/  LEA R0, R64, R15, 0x4 ;  /* 0x0000000f40007211 */ /* 0x000fe200078e20ff */
[----:B------:R-:W-:Y:S01]  /*80b0*/  IMAD.WIDE.U32 R10, R137, c[0x0][0x290], RZ ;  /* 0x0000a400890a7a25 */ /* 0x000fe200078e00ff */
[----:B------:R-:W-:-:S04]  /*80c0*/  IADD3 R7, R4, R9, RZ ;  /* 0x0000000904077210 */ /* 0x000fc80007ffe0ff */
[----:B------:R-:W-:Y:S01]  /*80d0*/  IADD3 R5, R5, R11, RZ ;  /* 0x0000000b05057210 */ /* 0x000fe20007ffe0ff */
[----:B------:R-:W-:Y:S05]  /*80e0*/  @!P0 BRA `(.L_x_1179) ;  /* 0x000047f000008947 */ /* 0x000fea0003800000 */
[----:B------:R-:W-:Y:S01]  /*80f0*/  ISETP.NE.AND P1, PT, R169, 0x1, PT ;  /* 0x00000001a900780c */ /* 0x000fe20003f25270 */
[----:B------:R-:W-:Y:S01]  /*8100*/  IMAD.SHL.U32 R68, R64, 0x4, RZ ;  /* 0x0000000440447824 */ /* 0x000fe200078e00ff */
[----:B------:R-:W-:Y:S01]  /*8110*/  BSSY B0, `(.L_x_1180) ;  /* 0x0000035000007945 */ /* 0x000fe20003800000 */
[----:B------:R-:W-:Y:S01]  /*8120*/  IMAD.MOV.U32 R6, RZ, RZ, R8 ;  /* 0x000000ffff067224 */ /* 0x000fe200078e0008 */
[----:B------:R-:W-:Y:S01]  /*8130*/  CS2R R34, SRZ ;  /* 0x0000000000227805 */ /* 0x000fe2000001ff00 */
[----:B------:R-:W-:Y:S01]  /*8140*/  CS2R R24, SRZ ;  /* 0x0000000000187805 */ /* 0x000fe2000001ff00 */
[C---:B------:R-:W-:Y:S01]  /*8150*/  ISETP.GE.AND P0, PT, R68.reuse, c[0x0][0x27c], PT ;  /* 0x00009f0044007a0c */ /* 0x040fe20003f06270 */
[----:B------:R-:W-:Y:S01]  /*8160*/  CS2R R20, SRZ ;  /* 0x0000000000147805 */ /* 0x000fe2000001ff00 */
[----:B------:R-:W-:Y:S01]  /*8170*/  IADD3 R91, R68, 0x20, RZ ;  /* 0x00000020445b7810 */ /* 0x000fe20007ffe0ff */
[----:B------:R-:W-:Y:S01]  /*8180*/  CS2R R26, SRZ ;  /* 0x00000000001a7805 */ /* 0x000fe2000001ff00 */
[----:B------:R-:W-:Y:S01]  /*8190*/  SEL R12, RZ, 0x1, P0 ;  /* 0x00000001ff0c7807 */ /* 0x000fe20000000000 */
[----:B------:R-:W-:-:S02]  /*81a0*/  CS2R R22, SRZ ;  /* 0x0000000000167805 */ /* 0x000fc4000001ff00 */
        /* <DEDUP_REMOVED lines=9> */
[----:B------:R-:W-:Y:S02]  /*8240*/  IMAD R6, R4, c[0x0][0x290], RZ ;  /* 0x0000a40004067a24 */ /* 0x000fe400078e02ff */
[----:B------:R-:W-:Y:S02]  /*8250*/  IMAD.MOV.U32 R4, RZ, RZ, R10 ;  /* 0x000000ffff047224 */ /* 0x000fe400078e000a */
[----:B------:R1:W2:Y:S02]  /*8260*/  SHFL.IDX PT, R7, R15, RZ, 0x181f ;  /* 0x00181fff0f077589 */ /* 0x0002a400000e0000 */
[----:B------:R-:W-:-:S04]  /*8270*/  IMAD.WIDE.U32 R4, R0, c[0x0][0x290], R4 ;  /* 0x0000a40000047a25 */ /* 0x000fc800078e0004 */
[----:B------:R-:W-:Y:S01]  /*8280*/  IMAD R0, R0, c[0x0][0x294], R6 ;  /* 0x0000a50000007a24 */ /* 0x000fe200078e0206 */
[----:B---3--:R-:W-:Y:S01]  /*8290*/  LEA R14, P0, R4, c[0x0][0x288], 0x1 ;  /* 0x0000a200040e7a11 */ /* 0x008fe200078008ff */
[----:B------:R1:W3:Y:S02]  /*82a0*/  SHFL.IDX PT, R6, R16, RZ, 0x181f ;  /* 0x00181fff10067589 */ /* 0x0002e400000e0000 */
[----:B------:R-:W-:-:S05]  /*82b0*/  IMAD.IADD R0, R5, 0x1, R0 ;  /* 0x0000000105007824 */ /* 0x000fca00078e0200 */
[----:B------:R-:W-:Y:S02]  /*82c0*/  LEA.HI.X R13, R4, c[0x0][0x28c], R0, 0x1, P0 ;  /* 0x0000a300040d7a11 */ /* 0x000fe400000f0c00 */
[----:B------:R-:W-:Y:S01]  /*82d0*/  ISETP.GE.AND P0, PT, R91, c[0x0][0x27c], PT ;  /* 0x00009f005b007a0c */ /* 0x000fe20003f06270 */
[----:B------:R1:W4:Y:S03]  /*82e0*/  SHFL.IDX PT, R4, R14, RZ, 0x181f ;  /* 0x00181fff0e047589 */ /* 0x00032600000e0000 */
[----:B------:R-:W-:Y:S01]  /*82f0*/  SEL R0, RZ, 0xffffffff, P0 ;  /* 0xffffffffff007807 */ /* 0x000fe20000000000 */
[----:B------:R1:W1:Y:S04]  /*8300*/  SHFL.IDX PT, R5, R13, RZ, 0x181f ;  /* 0x00181fff0d057589 */ /* 0x00026800000e0000 */
[----:B------:R-:W-:-:S05]  /*8310*/  IMAD.SHL.U32 R0, R0, 0x2, RZ ;  /* 0x0000000200007824 */ /* 0x000fca00078e00ff */
[----:B------:R-:W-:Y:S01]  /*8320*/  LOP3.LUT R12, R0, 0x2, R12, 0xe2, !PT ;  /* 0x00000002000c7812 */ /* 0x000fe200078ee20c */
[----:B------:R-:W-:Y:S05]  /*8330*/  @P5 BRA `(.L_x_1181) ;  /* 0x0000012000005947 */ /* 0x000fea0003800000 */
[----:B--23--:R-:W-:Y:S01]  /*8340*/  LOP3.LUT R0, R12, 0x1, RZ, 0xc0, !PT ;  /* 0x000000010c007812 */ /* 0x00cfe200078ec0ff */
[----:B------:R-:W-:Y:S01]  /*8350*/  CS2R R20, SRZ ;  /* 0x0000000000147805 */ /* 0x000fe2000001ff00 */
[----:B------:R-:W-:Y:S02]  /*8360*/  CS2R R22, SRZ ;  /* 0x0000000000167805 */ /* 0x000fe4000001ff00 */
[----:B------:R-:W-:-:S13]  /*8370*/  ISETP.NE.U32.AND P0, PT, R0, 0x1, PT ;  /* 0x000000010000780c */ /* 0x000fda0003f05070 */
[----:B------:R-:W-:-:S04]  /*8380*/  @!P0 IMAD.WIDE R10, R68, 0x2, R6 ;  /* 0x00000002440a8825 */ /* 0x000fc800078e0206 */
[----:B-1--4-:R-:W-:Y:S01]  /*8390*/  @!P0 IMAD.WIDE R8, R68, 0x2, R4 ;  /* 0x0000000244088825 */ /* 0x012fe200078e0204 */
[----:B------:R1:W5:Y:S04]  /*83a0*/  @!P0 LD.E.64 R20, [R10.64] ;  /* 0x0000000e0a148980 */ /* 0x000368000c101b00 */
[----:B------:R1:W5:Y:S01]  /*83b0*/  @!P0 LD.E.64 R22, [R8.64] ;  /* 0x0000000e08168980 */ /* 0x000362000c101b00 */
[----:B------:R-:W-:Y:S01]  /*83c0*/  LOP3.LUT P0, RZ, R12, 0x2, RZ, 0xc0, !PT ;  /* 0x000000020cff7812 */ /* 0x000fe2000780c0ff */
[----:B------:R-:W-:Y:S01]  /*83d0*/  CS2R R24, SRZ ;  /* 0x0000000000187805 */ /* 0x000fe2000001ff00 */
[----:B------:R-:W-:-:S11]  /*83e0*/  CS2R R26, SRZ ;  /* 0x00000000001a7805 */ /* 0x000fd6000001ff00 */
[----:B------:R-:W-:-:S04]  /*83f0*/  @P0 SHF.R.S32.HI R0, RZ, 0x1f, R91 ;  /* 0x0000001fff000819 */ /* 0x000fc8000001145b */
[----:B------:R-:W-:-:S04]  /*8400*/  @P0 LEA.HI R0, R0, R91, RZ, 0x2 ;  /* 0x0000005b00000211 */ /* 0x000fc800078f10ff */
[----:B------:R-:W-:-:S05]  /*8410*/  @P0 LOP3.LUT R0, R0, 0xfffffffc, RZ, 0xc0, !PT ;  /* 0xfffffffc00000812 */ /* 0x000fca00078ec0ff */
[----:B------:R-:W-:-:S04]  /*8420*/  @P0 IMAD.WIDE R6, R0, 0x2, R6 ;  /* 0x0000000200060825 */ /* 0x000fc800078e0206 */
[----:B------:R-:W-:Y:S01]  /*8430*/  @P0 IMAD.WIDE R4, R0, 0x2, R4 ;  /* 0x0000000200040825 */ /* 0x000fe200078e0204 */
[----:B------:R1:W5:Y:S04]  /*8440*/  @P0 LD.E.64 R24, [R6.64] ;  /* 0x0000000e06180980 */ /* 0x000368000c101b00 */
[----:B------:R1:W5:Y:S02]  /*8450*/  @P0 LD.E.64 R26, [R4.64] ;  /* 0x0000000e041a0980 */ /* 0x000364000c101b00 */
.L_x_1181:
[----:B--23--:R-:W-:Y:S05]  /*8460*/  BSYNC B0 ;  /* 0x0000000000007941 */ /* 0x00cfea0003800000 */
.L_x_1180:
[----:B-1---5:R-:W-:Y:S01]  /*8470*/  IMAD.MOV.U32 R10, RZ, RZ, R24 ;  /* 0x000000ffff0a7224 */ /* 0x022fe200078e0018 */
[----:B------:R1:W2:Y:S01]  /*8480*/  SHFL.IDX PT, R7, R15, 0x1, 0x181f ;  /* 0x00381f000f077f89 */ /* 0x0002a200000e0000 */
        /* <DEDUP_REMOVED lines=15> */
[----:B------:R1:W4:Y:S01]  /*8580*/  SHFL.IDX PT, R5, R13, 0x1, 0x181f ;  /* 0x00381f000d057f89 */ /* 0x00032200000e0000 */
[----:B------:R-:W-:Y:S01]  /*8590*/  PRMT R94, R9, 0x7610, R94 ;  /* 0x00007610095e7816 */ /* 0x000fe2000000005e */
[----:B------:R-:W-:Y:S01]  /*85a0*/  CS2R R32, SRZ ;  /* 0x0000000000207805 */ /* 0x000fe2000001ff00 */
[----:B------:R-:W-:Y:S01]  /*85b0*/  PRMT R69, R8, 0x7610, R69 ;  /* 0x0000761008457816 */ /* 0x000fe20000000045 */
[----:B----4-:R1:W4:Y:S01]  /*85c0*/  SHFL.IDX PT, R4, R14, 0x1, 0x181f ;  /* 0x00381f000e047f89 */ /* 0x01032200000e0000 */
[----:B------:R-:W-:Y:S01]  /*85d0*/  PRMT R90, R0, 0x7610, R90 ;  /* 0x00007610005a7816 */ /* 0x000fe2000000005a */
[----:B------:R-:W-:Y:S01]  /*85e0*/  CS2R R30, SRZ ;  /* 0x00000000001e7805 */ /* 0x000fe2000001ff00 */
[----:B------:R-:W-:Y:S05]  /*85f0*/  @P6 BRA `(.L_x_1183) ;  /* 0x0000012000006947 */ /* 0x000fea0003800000 */
[----:B------:R-:W-:Y:S01]  /*8600*/  LOP3.LUT R0, R12, 0x1, RZ, 0xc0, !PT ;  /* 0x000000010c007812 */ /* 0x000fe200078ec0ff */
[----:B------:R-:W-:Y:S01]  /*8610*/  CS2R R28, SRZ ;  /* 0x00000000001c7805 */ /* 0x000fe2000001ff00 */
[----:B------:R-:W-:-:S02]  /*8620*/  CS2R R30, SRZ ;  /* 0x00000000001e7805 */ /* 0x000fc4000001ff00 */
[----:B------:R-:W-:-:S13]  /*8630*/  ISETP.NE.U32.AND P0, PT, R0, 0x1, PT ;  /* 0x000000010000780c */ /* 0x000fda0003f05070 */
[----:B--23--:R-:W-:-:S04]  /*8640*/  @!P0 IMAD.WIDE R10, R68, 0x2, R6 ;  /* 0x00000002440a8825 */ /* 0x00cfc800078e0206 */
[----:B----4-:R-:W-:Y:S01]  /*8650*/  @!P0 IMAD.WIDE R8, R68, 0x2, R4 ;  /* 0x0000000244088825 */ /* 0x010fe200078e0204 */
        /* <DEDUP_REMOVED lines=12> */
.L_x_1183:
[----:B------:R-:W-:Y:S05]  /*8720*/  BSYNC B0 ;  /* 0x0000000000007941 */ /* 0x000fea0003800000 */
.L_x_1182:
[----:B------:R-:W-:Y:S01]  /*8730*/  ISETP.NE.AND P0, PT, R37, RZ, PT ;  /* 0x000000ff2500720c */ /* 0x000fe20003f05270 */
[----:B--2--5:R-:W-:Y:S01]  /*8740*/  IMAD.MOV.U32 R10, RZ, RZ, R34 ;  /* 0x000000ffff0a7224 */ /* 0x024fe200078e0022 */
[----:B------:R2:W1:Y:S01]  /*8750*/  SHFL.IDX PT, R7, R15, 0x2, 0x181f ;  /* 0x00581f000f077f89 */ /* 0x00046200000e0000 */
        /* <DEDUP_REMOVED lines=22> */
[----:B------:R-:W-:Y:S01]  /*88c0*/  CS2R R44, SRZ ;  /* 0x00000000002c7805 */ /* 0x000fe2000001ff00 */
[----:B------:R-:W-:Y:S01]  /*88d0*/  CS2R R40, SRZ ;  /* 0x0000000000287805 */ /* 0x000fe2000001ff00 */
[----:B------:R-:W-:Y:S05]  /*88e0*/  @P0 BRA `(.L_x_1185) ;  /* 0x0000012000000947 */ /* 0x000fea0003800000 */
[----:B-1----:R-:W-:Y:S01]  /*88f0*/  LOP3.LUT R0, R12, 0x1, RZ, 0xc0, !PT ;  /* 0x000000010c007812 */ /* 0x002fe200078ec0ff */
[----:B------:R-:W-:Y:S01]  /*8900*/  CS2R R38, SRZ ;  /* 0x0000000000267805 */ /* 0x000fe2000001ff00 */
[----:B------:R-:W-:-:S02]  /*8910*/  CS2R R40, SRZ ;  /* 0x0000000000287805 */ /* 0x000fc4000001ff00 */
[----:B------:R-:W-:-:S13]  /*8920*/  ISETP.NE.U32.AND P0, PT, R0, 0x1, PT ;  /* 0x000000010000780c */ /* 0x000fda0003f05070 */
[----:B---3--:R-:W-:-:S04]  /*8930*/  @!P0 IMAD.WIDE R10, R68, 0x2, R6 ;  /* 0x00000002440a8825 */ /* 0x008fc800078e0206 */
        /* <DEDUP_REMOVED lines=13> */
.L_x_1185:
[----:B-1----:R-:W-:Y:S05]  /*8a10*/  BSYNC B0 ;  /* 0x0000000000007941 */ /* 0x002fea0003800000 */
.L_x_1184:
[----:B------:R-:W-:Y:S01]  /*8a20*/  ISETP.NE.AND P0, PT, R48, RZ, PT ;  /* 0x000000ff3000720c */ /* 0x000fe20003f05270 */
[----:B-----5:R-:W-:Y:S01]  /*8a30*/  IMAD.MOV.U32 R10, RZ, RZ, R42 ;  /* 0x000000ffff0a7224 */ /* 0x020fe200078e002a */
        /* <DEDUP_REMOVED lines=42> */
.L_x_1187:
[----:B------:R-:W-:Y:S05]  /*8ce0*/  BSYNC B0 ;  /* 0x0000000000007941 */ /* 0x000fea0003800000 */
.L_x_1186:
        /* <DEDUP_REMOVED lines=46> */
.L_x_1189:
[----:B-1----:R-:W-:Y:S05]  /*8fd0*/  BSYNC B0 ;  /* 0x0000000000007941 */ /* 0x002fea0003800000 */
.L_x_1188:
        /* <DEDUP_REMOVED lines=44> */
.L_x_1191:
[----:B------:R-:W-:Y:S05]  /*92a0*/  BSYNC B0 ;  /* 0x0000000000007941 */ /* 0x000fea0003800000 */
.L_x_1190:
        /* <DEDUP_REMOVED lines=28> */
[C---:B-1----:R-:W-:Y:S01]  /*9470*/  LOP3.LUT P0, RZ, R12.reuse, 0x2, RZ, 0xc0, !PT ;  /* 0x000000020cff7812 */ /* 0x042fe2000780c0ff */
[----:B------:R-:W-:Y:S01]  /*9480*/  CS2R R74, SRZ ;  /* 0x00000000004a7805 */ /* 0x000fe2000001ff00 */
[----:B------:R-:W-:Y:S01]  /*9490*/  LOP3.LUT R0, R12, 0x1, RZ, 0xc0, !PT ;  /* 0x000000010c007812 */ /* 0x000fe200078ec0ff */
[----:B------:R-:W-:Y:S01]  /*94a0*/  CS2R R76, SRZ ;  /* 0x00000000004c7805 */ /* 0x000fe2000001ff00 */
[----:B------:R-:W-:Y:S01]  /*94b0*/  CS2R R78, SRZ ;  /* 0x00000000004e7805 */ /* 0x000fe2000001ff00 */
[----:B------:R-:W-:Y:S01]  /*94c0*/  CS2R R80, SRZ ;  /* 0x0000000000507805 */ /* 0x000fe2000001ff00 */
[----:B------:R-:W-:-:S07]  /*94d0*/  ISETP.NE.U32.AND P1, PT, R0, 0x1, PT ;  /* 0x000000010000780c */ /* 0x000fce0003f25070 */
[----:B------:R-:W-:-:S04]  /*94e0*/  @P0 SHF.R.S32.HI R0, RZ, 0x1f, R91 ;  /* 0x0000001fff000819 */ /* 0x000fc8000001145b */
[----:B------:R-:W-:Y:S02]  /*94f0*/  @P0 LEA.HI R0, R0, R91, RZ, 0x2 ;  /* 0x0000005b00000211 */ /* 0x000fe400078f10ff */
[----:B---3--:R-:W-:Y:S02]  /*9500*/  @!P1 IMAD.WIDE R10, R68, 0x2, R6 ;  /* 0x00000002440a9825 */ /* 0x008fe400078e0206 */
[----:B------:R-:W-:-:S03]  /*9510*/  @P0 LOP3.LUT R0, R0, 0xfffffffc, RZ, 0xc0, !PT ;  /* 0xfffffffc00000812 */ /* 0x000fc600078ec0ff */
[----:B------:R1:W5:Y:S02]  /*9520*/  @!P1 LD.E.64 R74, [R10.64] ;  /* 0x0000000e0a4a9980 */ /* 0x000364000c101b00 */
[----:B------:R-:W-:-:S04]  /*9530*/  @P0 IMAD.WIDE R8, R0, 0x2, R6 ;  /* 0x0000000200080825 */ /* 0x000fc800078e0206 */
[--C-:B----4-:R-:W-:Y:S01]  /*9540*/  @P0 IMAD.WIDE R6, R0, 0x2, R4.reuse ;  /* 0x0000000200060825 */ /* 0x110fe200078e0204 */
[----:B------:R1:W5:Y:S03]  /*9550*/  @P0 LD.E.64 R78, [R8.64] ;  /* 0x0000000e084e0980 */ /* 0x000366000c101b00 */
[----:B------:R-:W-:Y:S01]  /*9560*/  @!P1 IMAD.WIDE R4, R68, 0x2, R4 ;  /* 0x0000000244049825 */ /* 0x000fe200078e0204 */
[----:B------:R1:W5:Y:S04]  /*9570*/  @P0 LD.E.64 R80, [R6.64] ;  /* 0x0000000e06500980 */ /* 0x000368000c101b00 */
[----:B------:R1:W5:Y:S02]  /*9580*/  @!P1 LD.E.64 R76, [R4.64] ;  /* 0x0000000e044c9980 */ /* 0x000364000c101b00 */
.L_x_1193:
[----:B-1----:R-:W-:Y:S05]  /*9590*/  BSYNC B0 ;  /* 0x0000000000007941 */ /* 0x002fea0003800000 */
.L_x_1192:
        /* <DEDUP_REMOVED lines=25> */
[C---:B------:R-:W-:Y:S01]  /*9730*/  LOP3.LUT P0, RZ, R12.reuse, 0x2, RZ, 0xc0, !PT ;  /* 0x000000020cff7812 */ /* 0x040fe2000780c0ff */
        /* <DEDUP_REMOVED lines=8> */
[----:B--23--:R-:W-:Y:S02]  /*97c0*/  @!P1 IMAD.WIDE R10, R68, 0x2, R6 ;  /* 0x00000002440a9825 */ /* 0x00cfe400078e0206 */
        /* <DEDUP_REMOVED lines=8> */
.L_x_1195:
[----:B------:R-:W-:Y:S05]  /*9850*/  BSYNC B0 ;  /* 0x0000000000007941 */ /* 0x000fea0003800000 */
.L_x_1194:
[----:B--2---:R-:W-:Y:S01]  /*9860*/  IMAD.IADD R5, R18, 0x1, -R204 ;  /* 0x0000000112057824 */ /* 0x004fe200078e0acc */
[----:B------:R-:W-:-:S04]  /*9870*/  DEPBAR.LE SB0, 0x1 ;  /* 0x000080400000791a */ /* 0x000fc80000000000 */
[----:B------:R-:W-:Y:S01]  /*9880*/  IMNMX R37, R5, 0x80, PT ;  /* 0x0000008005257817 */ /* 0x000fe20003800200 */
[----:B-----5:R-:W-:Y:S01]  /*9890*/  IMAD.MOV.U32 R0, RZ, RZ, R88 ;  /* 0x000000ffff007224 */ /* 0x020fe200078e0058 */
[----:B------:R-:W-:Y:S01]  /*98a0*/  BSSY B1, `(.L_x_1196) ;  /* 0x000006b000017945 */ /* 0x000fe20003800000 */
[----:B---3--:R-:W-:Y:S01]  /*98b0*/  IMAD.MOV.U32 R6, RZ, RZ, R89 ;  /* 0x000000ffff067224 */ /* 0x008fe200078e0059 */
[----:B------:R-:W-:Y:S01]  /*98c0*/  BAR.SYNC.DEFER_BLOCKING 0x0 ;  /* 0x0000000000007b1d */ /* 0x000fe20000010000 */
[----:B------:R-:W-:Y:S01]  /*98d0*/  ISETP.GE.AND P0, PT, R65, R37, PT ;  /* 0x000000254100720c */ /* 0x000fe20003f06270 */
[----:B----4-:R-:W-:Y:S02]  /*98e0*/  IMAD.MOV.U32 R4, RZ, RZ, R82 ;  /* 0x000000ffff047224 */ /* 0x010fe400078e0052 */
        /* <DEDUP_REMOVED lines=15> */
[----:B------:R-:W2:Y:S01]  /*99e0*/  LDS.128 R4, [R36+0x8080] ;  /* 0x0080800024047984 */ /* 0x000ea20000000c00 */
[----:B------:R-:W-:Y:S02]  /*99f0*/  SHF.R.U32.HI R0, RZ, 0x10, R23 ;  /* 0x00000010ff007819 */ /* 0x000fe40000011617 */
[----:B------:R-:W-:Y:S02]  /*9a00*/  SHF.R.U32.HI R11, RZ, 0x10, R21 ;  /* 0x00000010ff0b7819 */ /* 0x000fe40000011615 */
[----:B------:R-:W-:Y:S02]  /*9a10*/  SHF.R.U64 R17, R22, 0x10, R23 ;  /* 0x0000001016117819 */ /* 0x000fe40000001217 */
[----:B------:R-:W-:Y:S01]  /*9a20*/  SHF.R.U64 R19, R20, 0x10, R21 ;  /* 0x0000001014137819 */ /* 0x000fe20000001215 */
[----:B-1----:R-:W-:-:S04]  /*9a30*/  HADD2.F32 R16, -RZ, R11.H0_H0 ;  /* 0x2000000bff107230 */ /* 0x002fc80000004100 */
[----:B------:R-:W-:Y:S02]  /*9a40*/  HADD2.F32 R19, -RZ, R19.H0_H0 ;  /* 0x20000013ff137230 */ /* 0x000fe40000004100 */
[--C-:B--2---:R-:W-:Y:S02]  /*9a50*/  HADD2.F32 R8, -RZ, R7.reuse.H0_H0 ;  /* 0x20000007ff087230 */ /* 0x104fe40000004100 */
[--C-:B------:R-:W-:Y:S02]  /*9a60*/  HADD2.F32 R13, -RZ, R6.reuse.H0_H0 ;  /* 0x20000006ff0d7230 */ /* 0x100fe40000004100 */
[----:B------:R-:W-:Y:S02]  /*9a70*/  HADD2.F32 R12, -RZ, R6.H1_H1 ;  /* 0x30000006ff0c7230 */ /* 0x000fe40000004100 */
[----:B------:R-:W-:Y:S02]  /*9a80*/  HADD2.F32 R7, -RZ, R7.H1_H1 ;  /* 0x30000007ff077230 */ /* 0x000fe40000004100 */
[----:B------:R-:W-:-:S02]  /*9a90*/  HADD2.F32 R6, -RZ, R0.H0_H0 ;  /* 0x20000000ff067230 */ /* 0x000fc40000004100 */
[--C-:B------:R-:W-:Y:S02]  /*9aa0*/  HADD2.F32 R15, -RZ, R5.reuse.H0_H0 ;  /* 0x20000005ff0f7230 */ /* 0x100fe40000004100 */
[----:B------:R-:W-:Y:S01]  /*9ab0*/  HADD2.F32 R14, -RZ, R5.H1_H1 ;  /* 0x30000005ff0e7230 */ /* 0x000fe20000004100 */
[CC--:B------:R-:W-:Y:S01]  /*9ac0*/  FMUL.FTZ R5, R7.reuse, R6.reuse ;  /* 0x0000000607057220 */ /* 0x0c0fe20000410000 */
[--C-:B------:R-:W-:Y:S01]  /*9ad0*/  HADD2.F32 R10, -RZ, R4.reuse.H0_H0 ;  /* 0x20000004ff0a7230 */ /* 0x100fe20000004100 */
[C---:B------:R-:W-:Y:S01]  /*9ae0*/  FMUL.FTZ R6, R8.reuse, R6 ;  /* 0x0000000608067220 */ /* 0x040fe20000410000 */
[----:B------:R-:W-:Y:S01]  /*9af0*/  HADD2.F32 R9, -RZ, R4.H1_H1 ;  /* 0x30000004ff097230 */ /* 0x000fe20000004100 */
[-C--:B------:R-:W-:Y:S01]  /*9b00*/  FFMA.FTZ R18, R8, R16.reuse, -R5 ;  /* 0x0000001008127223 */ /* 0x080fe20000010805 */
[--C-:B------:R-:W-:Y:S01]  /*9b10*/  HADD2.F32 R0, -RZ, R69.reuse.H0_H0 ;  /* 0x20000045ff007230 */ /* 0x100fe20000004100 */
[----:B------:R-:W-:Y:S01]  /*9b20*/  FFMA.FTZ R16, R7, R16, R6 ;  /* 0x0000001007107223 */ /* 0x000fe20000010006 */
[----:B------:R-:W-:-:S02]  /*9b30*/  HADD2.F32 R4, -RZ, R69.H1_H1 ;  /* 0x30000045ff047230 */ /* 0x000fc40000004100 */
[----:B------:R-:W-:Y:S01]  /*9b40*/  HADD2.F32 R6, -RZ, R17.H0_H0 ;  /* 0x20000011ff067230 */ /* 0x000fe20000004100 */
[CC--:B------:R-:W-:Y:S02]  /*9b50*/  FMUL.FTZ R11, R9.reuse, R0.reuse ;  /* 0x00000000090b7220 */ /* 0x0c0fe40000410000 */
[C---:B------:R-:W-:Y:S01]  /*9b60*/  FMUL.FTZ R5, R10.reuse, R0 ;  /* 0x000000000a057220 */ /* 0x040fe20000410000 */
[--C-:B------:R-:W-:Y:S01]  /*9b70*/  HADD2.F32 R0, -RZ, R90.reuse.H0_H0 ;  /* 0x2000005aff007230 */ /* 0x100fe20000004100 */
[-C--:B------:R-:W-:Y:S02]  /*9b80*/  FFMA.FTZ R11, R10, R4.reuse, -R11 ;  /* 0x000000040a0b7223 */ /* 0x080fe4000001080b */
[----:B------:R-:W-:Y:S01]  /*9b90*/  FFMA.FTZ R9, R9, R4, R5 ;  /* 0x0000000409097223 */ /* 0x000fe20000010005 */
[----:B------:R-:W-:Y:S01]  /*9ba0*/  HADD2.F32 R4, -RZ, R90.H1_H1 ;  /* 0x3000005aff047230 */ /* 0x000fe20000004100 */
[-C--:B------:R-:W-:Y:S02]  /*9bb0*/  FMUL.FTZ R5, R12, R0.reuse ;  /* 0x000000000c057220 */ /* 0x080fe40000410000 */
[----:B------:R-:W-:-:S02]  /*9bc0*/  FMUL.FTZ R0, R13, R0 ;  /* 0x000000000d007220 */ /* 0x000fc40000410000 */
[-C--:B------:R-:W-:Y:S02]  /*9bd0*/  FMUL.FTZ R7, R14, R6.reuse ;  /* 0x000000060e077220 */ /* 0x080fe40000410000 */
[----:B------:R-:W-:Y:S02]  /*9be0*/  FMUL.FTZ R6, R15, R6 ;  /* 0x000000060f067220 */ /* 0x000fe40000410000 */
[-C--:B------:R-:W-:Y:S02]  /*9bf0*/  FFMA.FTZ R8, R13, R4.reuse, -R5 ;  /* 0x000000040d087223 */ /* 0x080fe40000010805 */
[----:B------:R-:W-:Y:S02]  /*9c00*/  FFMA.FTZ R4, R12, R4, R0 ;  /* 0x000000040c047223 */ /* 0x000fe40000010000 */
[-C--:B------:R-:W-:Y:S01]  /*9c10*/  FFMA.FTZ R0, R15, R19.reuse, -R7 ;  /* 0x000000130f007223 */ /* 0x080fe20000010807 */
[----:B------:R-:W-:Y:S01]  /*9c20*/  F2FP.PACK_AB R7, R16, R18 ;  /* 0x000000121007723e */ /* 0x000fe200000000ff */
[----:B------:R-:W-:Y:S01]  /*9c30*/  FFMA.FTZ R5, R14, R19, R6 ;  /* 0x000000130e057223 */ /* 0x000fe20000010006 */
[----:B------:R-:W-:-:S02]  /*9c40*/  F2FP.PACK_AB R6, R4, R8 ;  /* 0x000000080406723e */ /* 0x000fc400000000ff */
[----:B------:R-:W-:Y:S02]  /*9c50*/  F2FP.PACK_AB R4, R9, R11 ;  /* 0x0000000b0904723e */ /* 0x000fe400000000ff */
[----:B------:R-:W-:-:S05]  /*9c60*/  F2FP.PACK_AB R5, R5, R0 ;  /* 0x000000000505723e */ /* 0x000fca00000000ff */
[----:B------:R1:W-:Y:S02]  /*9c70*/  STS.128 [R36+0x8080], R4 ;  /* 0x0080800424007388 */ /* 0x0003e40000000c00 */
.L_x_1199:
[----:B------:R-:W-:Y:S05]  /*9c80*/  BSYNC B0 ;  /* 0x0000000000007941 */ /* 0x000fea0003800000 */
.L_x_1198:
[----:B------:R-:W-:-:S13]  /*9c90*/  ISETP.GE.AND P0, PT, R91, c[0x0][0x27c], PT ;  /* 0x00009f005b007a0c */ /* 0x000fda0003f06270 */
[----:B------:R-:W-:Y:S05]  /*9ca0*/  @P0 BRA `(.L_x_1197) ;  /* 0x000002a000000947 */ /* 0x000fea0003800000 */
[----:B-1----:R-:W1:Y:S01]  /*9cb0*/  LDS.128 R4, [R36+0xc080] ;  /* 0x00c0800024047984 */ /* 0x002e620000000c00 */
[----:B------:R-:W-:Y:S02]  /*9cc0*/  SHF.R.U32.HI R0, RZ, 0x10, R27 ;  /* 0x00000010ff007819 */ /* 0x000fe4000001161b */
[----:B------:R-:W-:Y:S02]  /*9cd0*/  SHF.R.U32.HI R11, RZ, 0x10, R25 ;  /* 0x00000010ff0b7819 */ /* 0x000fe40000011619 */
[----:B------:R-:W-:Y:S02]  /*9ce0*/  SHF.R.U64 R17, R26, 0x10, R27 ;  /* 0x000000101a117819 */ /* 0x000fe4000000121b */
[----:B------:R-:W-:Y:S01]  /*9cf0*/  SHF.R.U64 R19, R24, 0x10, R25 ;  /* 0x0000001018137819 */ /* 0x000fe20000001219 */
[----:B------:R-:W-:-:S04]  /*9d00*/  HADD2.F32 R16, -RZ, R11.H0_H0 ;  /* 0x2000000bff107230 */ /* 0x000fc80000004100 */
[----:B------:R-:W-:Y:S02]  /*9d10*/  HADD2.F32 R19, -RZ, R19.H0_H0 ;  /* 0x20000013ff137230 */ /* 0x000fe40000004100 */
[--C-:B-1----:R-:W-:Y:S02]  /*9d20*/  HADD2.F32 R8, -RZ, R7.reuse.H0_H0 ;  /* 0x20000007ff087230 */ /* 0x102fe40000004100 */
        /* <DEDUP_REMOVED lines=34> */
.L_x_1197:
[----:B------:R-:W-:Y:S05]  /*9f50*/  BSYNC B1 ;  /* 0x0000000000017941 */ /* 0x000fea0003800000 */
.L_x_1196:
        /* <DEDUP_REMOVED lines=49> */
.L_x_1203:
[----:B------:R-:W-:Y:S05]  /*a270*/  BSYNC B0 ;  /* 0x0000000000007941 */ /* 0x000fea0003800000 */
.L_x_1202:
        /* <DEDUP_REMOVED lines=44> */
.L_x_1201:
[----:B------:R-:W-:Y:S05]  /*a540*/  BSYNC B1 ;  /* 0x0000000000017941 */ /* 0x000fea0003800000 */
.L_x_1200:
        /* <DEDUP_REMOVED lines=49> */
.L_x_1207:
[----:B------:R-:W-:Y:S05]  /*a860*/  BSYNC B0 ;  /* 0x0000000000007941 */ /* 0x000fea0003800000 */
.L_x_1206:
        /* <DEDUP_REMOVED lines=44> */
.L_x_1205:
[----:B------:R-:W-:Y:S05]  /*ab30*/  BSYNC B1 ;  /* 0x0000000000017941 */ /* 0x000fea0003800000 */
.L_x_1204:
        /* <DEDUP_REMOVED lines=49> */
.L_x_1211:
[----:B------:R-:W-:Y:S05]  /*ae50*/  BSYNC B0 ;  /* 0x0000000000007941 */ /* 0x000fea0003800000 */
.L_x_1210:
        /* <DEDUP_REMOVED lines=44> */
.L_x_1209:
[----:B------:R-:W-:Y:S05]  /*b120*/  BSYNC B1 ;  /* 0x0000000000017941 */ /* 0x000fea0003800000 */
.L_x_1208:
        /* <DEDUP_REMOVED lines=49> */
.L_x_1215:
[----:B------:R-:W-:Y:S05]  /*b440*/  BSYNC B0 ;  /* 0x0000000000007941 */ /* 0x000fea0003800000 */
.L_x_1214:
        /* <DEDUP_REMOVED lines=44> */
.L_x_1213:
[----:B------:R-:W-:Y:S05]  /*b710*/  BSYNC B1 ;  /* 0x0000000000017941 */ /* 0x000fea0003800000 */
.L_x_1212:
        /* <DEDUP_REMOVED lines=49> */
.L_x_1219:
[----:B------:R-:W-:Y:S05]  /*ba30*/  BSYNC B0 ;  /* 0x0000000000007941 */ /* 0x000fea0003800000 */
.L_x_1218:
        /* <DEDUP_REMOVED lines=27> */
[----:B------:R-:W-:Y:S01]  /*bbf0*/  HADD2.F32 R0, -RZ, R113.H0_H0 ;  /* 0x20000071ff007230 */ /* 0x000fe20000004100 */
[-C--:B------:R-:W-:Y:S02]  /*bc00*/  FFMA.FTZ R11, R10, R4.reuse, -R11 ;  /* 0x000000040a0b7223 */ /* 0x080fe4000001080b */
[----:B------:R-:W-:Y:S01]  /*bc10*/  FFMA.FTZ R9, R9, R4, R5 ;  /* 0x0000000409097223 */ /* 0x000fe20000010005 */
[----:B------:R-:W-:Y:S01]  /*bc20*/  HADD2.F32 R4, -RZ, R114.H0_H0 ;  /* 0x20000072ff047230 */ /* 0x000fe20000004100 */
        /* <DEDUP_REMOVED lines=13> */
.L_x_1217:
[----:B------:R-:W-:Y:S05]  /*bd00*/  BSYNC B1 ;  /* 0x0000000000017941 */ /* 0x000fea0003800000 */
.L_x_1216:
        /* <DEDUP_REMOVED lines=26> */
[----:B------:R-:W-:Y:S01]  /*beb0*/  HADD2.F32 R0, -RZ, R113.H1_H1 ;  /* 0x30000071ff007230 */ /* 0x000fe20000004100 */
        /* <DEDUP_REMOVED lines=22> */
.L_x_1223:
[----:B------:R-:W-:Y:S05]  /*c020*/  BSYNC B0 ;  /* 0x0000000000007941 */ /* 0x000fea0003800000 */
.L_x_1222:
        /* <DEDUP_REMOVED lines=44> */
.L_x_1221:
[----:B------:R-:W-:Y:S05]  /*c2f0*/  BSYNC B1 ;  /* 0x0000000000017941 */ /* 0x000fea0003800000 */
.L_x_1220:
[----:B------:R-:W-:-:S04]  /*c300*/  IADD3 R0, R65, 0x70, RZ ;  /* 0x0000007041007810 */ /* 0x000fc80007ffe0ff */
        /* <DEDUP_REMOVED lines=47> */
.L_x_1226:
[----:B------:R-:W-:Y:S05]  /*c600*/  BSYNC B0 ;  /* 0x0000000000007941 */ /* 0x000fea0003800000 */
.L_x_1225:
        /* <DEDUP_REMOVED lines=21> */
[----:B------:R-:W-:Y:S01]  /*c760*/  HADD2.F32 R0, -RZ, R122.H0_H0 ;  /* 0x2000007aff007230 */ /* 0x000fe20000004100 */
[----:B------:R-:W-:Y:S01]  /*c770*/  FFMA.FTZ R16, R7, R16, R6 ;  /* 0x0000001007107223 */ /* 0x000fe20000010006 */
[----:B------:R-:W-:-:S02]  /*c780*/  HADD2.F32 R4, -RZ, R123.H0_H0 ;  /* 0x2000007bff047230 */ /* 0x000fc40000004100 */
[----:B------:R-:W-:Y:S01]  /*c790*/  HADD2.F32 R6, -RZ, R17.H0_H0 ;  /* 0x20000011ff067230 */ /* 0x000fe20000004100 */
[CC--:B------:R-:W-:Y:S02]  /*c7a0*/  FMUL.FTZ R11, R9.reuse, R0.reuse ;  /* 0x00000000090b7220 */ /* 0x0c0fe40000410000 */
[C---:B------:R-:W-:Y:S01]  /*c7b0*/  FMUL.FTZ R5, R10.reuse, R0 ;  /* 0x000000000a057220 */ /* 0x040fe20000410000 */
[----:B------:R-:W-:Y:S01]  /*c7c0*/  HADD2.F32 R0, -RZ, R122.H1_H1 ;  /* 0x3000007aff007230 */ /* 0x000fe20000004100 */
        /* <DEDUP_REMOVED lines=15> */
[----:B------:R1:W-:Y:S01]  /*c8c0*/  STS.128 [R36+0xf880], R4 ;  /* 0x00f8800424007388 */ /* 0x0003e20000000c00 */
[----:B------:R-:W-:Y:S05]  /*c8d0*/  BRA `(.L_x_1224) ;  /* 0x000049c000007947 */ /* 0x000fea0003800000 */
.L_x_1179:
        /* <DEDUP_REMOVED lines=8> */
[C---:B------:R-:W-:Y:S01]  /*c960*/  IMAD R4, R9.reuse, c[0x0][0x280], RZ ;  /* 0x0000a00009047a24 */ /* 0x040fe200078e02ff */
[----:B---3--:R-:W-:Y:S01]  /*c970*/  LEA R14, P0, R6, c[0x0][0x270], 0x1 ;  /* 0x00009c00060e7a11 */ /* 0x008fe200078008ff */
[----:B------:R-:W-:Y:S02]  /*c980*/  IMAD R9, R9, c[0x0][0x290], RZ ;  /* 0x0000a40009097a24 */ /* 0x000fe400078e02ff */
[----:B------:R-:W-:-:S04]  /*c990*/  IMAD R4, R0, c[0x0][0x284], R4 ;  /* 0x0000a10000047a24 */ /* 0x000fc800078e0204 */
[----:B------:R-:W-:-:S05]  /*c9a0*/  IMAD.IADD R4, R7, 0x1, R4 ;  /* 0x0000000107047824 */ /* 0x000fca00078e0204 */
[----:B------:R-:W-:Y:S01]  /*c9b0*/  LEA.HI.X R13, R6, c[0x0][0x274], R4, 0x1, P0 ;  /* 0x00009d00060d7a11 */ /* 0x000fe200000f0c04 */
[----:B------:R-:W-:Y:S01]  /*c9c0*/  IMAD.MOV.U32 R4, RZ, RZ, R10 ;  /* 0x000000ffff047224 */ /* 0x000fe200078e000a */
[----:B------:R-:W1:Y:S03]  /*c9d0*/  SHFL.IDX PT, R6, R14, RZ, 0x181f ;  /* 0x00181fff0e067589 */ /* 0x000e6600000e0000 */
[----:B------:R-:W-:-:S04]  /*c9e0*/  IMAD.WIDE.U32 R4, R0, c[0x0][0x290], R4 ;  /* 0x0000a40000047a25 */ /* 0x000fc800078e0004 */
[----:B------:R-:W-:Y:S01]  /*c9f0*/  IMAD R0, R0, c[0x0][0x294], R9 ;  /* 0x0000a50000007a24 */ /* 0x000fe200078e0209 */
[----:B------:R-:W-:-:S03]  /*ca00*/  LEA R12, P0, R4, c[0x0][0x288], 0x1 ;  /* 0x0000a200040c7a11 */ /* 0x000fc600078008ff */
[----:B------:R-:W-:Y:S02]  /*ca10*/  IMAD.IADD R0, R5, 0x1, R0 ;  /* 0x0000000105007824 */ /* 0x000fe400078e0200 */
[----:B------:R-:W2:Y:S03]  /*ca20*/  SHFL.IDX PT, R5, R13, RZ, 0x181f ;  /* 0x00181fff0d057589 */ /* 0x000ea600000e0000 */
[----:B------:R-:W-:Y:S02]  /*ca30*/  LEA.HI.X R11, R4, c[0x0][0x28c], R0, 0x1, P0 ;  /* 0x0000a300040b7a11 */ /* 0x000fe400000f0c00 */
[----:B------:R-:W-:-:S03]  /*ca40*/  ISETP.GE.OR P0, PT, R17, c[0x0][0x27c], P5 ;  /* 0x00009f0011007a0c */ /* 0x000fc60002f06670 */
[----:B------:R-:W-:Y:S10]  /*ca50*/  SHFL.IDX PT, R8, R11, RZ, 0x181f ;  /* 0x00181fff0b087589 */ /* 0x000ff400000e0000 */
[C---:B------:R-:W-:Y:S01]  /*ca60*/  @!P0 IMAD.SHL.U32 R4, R17.reuse, 0x2, RZ ;  /* 0x0000000211048824 */ /* 0x040fe200078e00ff */
[----:B------:R-:W-:-:S04]  /*ca70*/  @!P0 SHF.L.U64.HI R0, R17, 0x1, R39 ;  /* 0x0000000111008819 */ /* 0x000fc80000010227 */
[----:B-1----:R-:W-:-:S05]  /*ca80*/  @!P0 IADD3 R6, P1, R6, R4, RZ ;  /* 0x0000000406068210 */ /* 0x002fca0007f3e0ff */
[----:B--2---:R-:W-:Y:S02]  /*ca90*/  @!P0 IMAD.X R7, R5, 0x1, R0, P1 ;  /* 0x0000000105078824 */ /* 0x004fe400008e0600 */
[----:B------:R-:W1:Y:S01]  /*caa0*/  SHFL.IDX PT, R5, R12, RZ, 0x181f ;  /* 0x00181fff0c057589 */ /* 0x000e6200000e0000 */
[----:B------:R-:W-:Y:S01]  /*cab0*/  CS2R R22, SRZ ;  /* 0x0000000000167805 */ /* 0x000fe2000001ff00 */
[----:B------:R-:W-:Y:S02]  /*cac0*/  CS2R R20, SRZ ;  /* 0x0000000000147805 */ /* 0x000fe4000001ff00 */
[----:B------:R2:W3:Y:S01]  /*cad0*/  @!P0 LD.E.128 R24, [R6.64] ;  /* 0x0000000e06188980 */ /* 0x0004e2000c101d00 */
[----:B-1----:R-:W-:-:S05]  /*cae0*/  @!P0 IADD3 R4, P1, R5, R4, RZ ;  /* 0x0000000405048210 */ /* 0x002fca0007f3e0ff */
[----:B------:R-:W-:-:S05]  /*caf0*/  @!P0 IMAD.X R5, R8, 0x1, R0, P1 ;  /* 0x0000000108058824 */ /* 0x000fca00008e0600 */
[----:B------:R3:W4:Y:S01]  /*cb00*/  @!P0 LD.E.128 R20, [R4.64] ;  /* 0x0000000e04148980 */ /* 0x000722000c101d00 */
[----:B------:R-:W-:Y:S03]  /*cb10*/  BSSY B0, `(.L_x_1227) ;  /* 0x0000027000007945 */ /* 0x000fe60003800000 */
[----:B--2---:R1:W2:Y:S01]  /*cb20*/  SHFL.IDX PT, R7, R14, 0x1, 0x181f ;  /* 0x00381f000e077f89 */ /* 0x0042a200000e0000 */
[----:B------:R-:W-:-:S03]  /*cb30*/  CS2R R46, SRZ ;  /* 0x00000000002e7805 */ /* 0x000fc6000001ff00 */
[----:B------:R1:W1:Y:S01]  /*cb40*/  SHFL.IDX PT, R8, R12, 0x1, 0x181f ;  /* 0x00381f000c087f89 */ /* 0x00026200000e0000 */
[----:B------:R-:W-:-:S03]  /*cb50*/  CS2R R44, SRZ ;  /* 0x00000000002c7805 */ /* 0x000fc6000001ff00 */
[----:B------:R1:W1:Y:S01]  /*cb60*/  SHFL.IDX PT, R9, R13, 0x1, 0x181f ;  /* 0x00381f000d097f89 */ /* 0x00026200000e0000 */
[----:B------:R-:W-:-:S03]  /*cb70*/  CS2R R42, SRZ ;  /* 0x00000000002a7805 */ /* 0x000fc6000001ff00 */
[----:B------:R1:W1:Y:S01]  /*cb80*/  SHFL.IDX PT, R10, R11, 0x1, 0x181f ;  /* 0x00381f000b0a7f89 */ /* 0x00026200000e0000 */
[----:B------:R-:W-:Y:S01]  /*cb90*/  CS2R R40, SRZ ;  /* 0x0000000000287805 */ /* 0x000fe2000001ff00 */
[----:B------:R-:W-:Y:S01]  /*cba0*/  ISETP.GE.AND P2, PT, R17, c[0x0][0x27c], PT ;  /* 0x00009f0011007a0c */ /* 0x000fe20003f46270 */
[----:B---3--:R-:W-:Y:S01]  /*cbb0*/  IMAD.MOV.U32 R4, RZ, RZ, R24 ;  /* 0x000000ffff047224 */ /* 0x008fe200078e0018 */
[----:B------:R-:W-:Y:S01]  /*cbc0*/  MOV R6, R26 ;  /* 0x0000001a00067202 */ /* 0x000fe20000000f00 */
[----:B------:R-:W-:Y:S02]  /*cbd0*/  IMAD.MOV.U32 R0, RZ, RZ, R25 ;  /* 0x000000ffff007224 */ /* 0x000fe400078e0019 */
[----:B------:R-:W-:Y:S01]  /*cbe0*/  IMAD.MOV.U32 R5, RZ, RZ, R27 ;  /* 0x000000ffff057224 */ /* 0x000fe200078e001b */
[----:B------:R-:W-:Y:S02]  /*cbf0*/  PRMT R51, R6, 0x7610, R51 ;  /* 0x0000761006337816 */ /* 0x000fe40000000033 */
[----:B------:R-:W-:-:S02]  /*cc00*/  PRMT R31, R4, 0x7610, R31 ;  /* 0x00007610041f7816 */ /* 0x000fc4000000001f */
[----:B------:R-:W-:Y:S02]  /*cc10*/  PRMT R28, R28, 0x5410, R0 ;  /* 0x000054101c1c7816 */ /* 0x000fe40000000000 */
[----:B------:R-:W-:Y:S01]  /*cc20*/  PRMT R32, R32, 0x5410, R5 ;  /* 0x0000541020207816 */ /* 0x000fe20000000005 */
[----:B----4-:R-:W-:Y:S01]  /*cc30*/  IMAD.MOV.U32 R6, RZ, RZ, R22 ;  /* 0x000000ffff067224 */ /* 0x010fe200078e0016 */
[----:B------:R-:W-:Y:S01]  /*cc40*/  MOV R5, R23 ;  /* 0x0000001700057202 */ /* 0x000fe20000000f00 */
[----:B------:R-:W-:Y:S02]  /*cc50*/  IMAD.MOV.U32 R4, RZ, RZ, R20 ;  /* 0x000000ffff047224 */ /* 0x000fe400078e0014 */
[----:B------:R-:W-:Y:S01]  /*cc60*/  IMAD.MOV.U32 R0, RZ, RZ, R21 ;  /* 0x000000ffff007224 */ /* 0x000fe200078e0015 */
[----:B------:R-:W-:Y:S02]  /*cc70*/  PRMT R31, R31, 0x5410, R6 ;  /* 0x000054101f1f7816 */ /* 0x000fe40000000006 */
[----:B------:R-:W-:-:S02]  /*cc80*/  PRMT R32, R5, 0x7610, R32 ;  /* 0x0000761005207816 */ /* 0x000fc40000000020 */
[----:B------:R-:W-:Y:S02]  /*cc90*/  PRMT R28, R4, 0x7610, R28 ;  /* 0x00007610041c7816 */ /* 0x000fe4000000001c */
[----:B------:R-:W-:Y:S01]  /*cca0*/  PRMT R15, R0, 0x7610, R15 ;  /* 0x00007610000f7816 */ /* 0x000fe2000000000f */
[----:B------:R-:W-:Y:S05]  /*ccb0*/  @P6 BRA `(.L_x_1228) ;  /* 0x000000c000006947 */ /* 0x000fea0003800000 */
[----:B-12---:R-:W-:Y:S01]  /*ccc0*/  CS2R R44, SRZ ;  /* 0x00000000002c7805 */ /* 0x006fe2000001ff00 */
        /* <DEDUP_REMOVED lines=11> */
.L_x_1228:
[----:B-12---:R-:W-:Y:S05]  /*cd80*/  BSYNC B0 ;  /* 0x0000000000007941 */ /* 0x006fea0003800000 */
.L_x_1227:
[----:B------:R-:W1:Y:S01]  /*cd90*/  SHFL.IDX PT, R6, R14, 0x2, 0x181f ;  /* 0x00581f000e067f89 */ /* 0x000e6200000e0000 */
[----:B------:R-:W-:Y:S01]  /*cda0*/  ISETP.NE.AND P0, PT, R37, RZ, PT ;  /* 0x000000ff2500720c */ /* 0x000fe20003f05270 */
[----:B------:R-:W-:Y:S01]  /*cdb0*/  CS2R R58, SRZ ;  /* 0x00000000003a7805 */ /* 0x000fe2000001ff00 */
[----:B------:R-:W-:Y:S01]  /*cdc0*/  CS2R R56, SRZ ;  /* 0x0000000000387805 */ /* 0x000fe2000001ff00 */
[----:B------:R-:W2:Y:S01]  /*cdd0*/  SHFL.IDX PT, R4, R13, 0x2, 0x181f ;  /* 0x00581f000d047f89 */ /* 0x000ea200000e0000 */
[C---:B------:R-:W-:Y:S02]  /*cde0*/  ISETP.GE.OR P0, PT, R17.reuse, c[0x0][0x27c], P0 ;  /* 0x00009f0011007a0c */ /* 0x040fe40000706670 */
[----:B------:R-:W-:Y:S01]  /*cdf0*/  ISETP.NE.AND P3, PT, R48, RZ, PT ;  /* 0x000000ff3000720c */ /* 0x000fe20003f65270 */
[----:B------:R-:W-:Y:S10]  /*ce00*/  SHFL.IDX PT, R8, R11, 0x2, 0x181f ;  /* 0x00581f000b087f89 */ /* 0x000ff400000e0000 */
[C---:B------:R-:W-:Y:S01]  /*ce10*/  @!P0 IMAD.SHL.U32 R0, R17.reuse, 0x2, RZ ;  /* 0x0000000211008824 */ /* 0x040fe200078e00ff */
[----:B------:R-:W-:-:S04]  /*ce20*/  @!P0 SHF.L.U64.HI R5, R17, 0x1, R39 ;  /* 0x0000000111058819 */ /* 0x000fc80000010227 */
[----:B-1----:R-:W-:-:S05]  /*ce30*/  @!P0 IADD3 R6, P1, R6, R0, RZ ;  /* 0x0000000006068210 */ /* 0x002fca0007f3e0ff */
[----:B--2---:R-:W-:Y:S02]  /*ce40*/  @!P0 IMAD.X R7, R4, 0x1, R5, P1 ;  /* 0x0000000104078824 */ /* 0x004fe400008e0605 */
[----:B------:R-:W1:Y:S01]  /*ce50*/  SHFL.IDX PT, R4, R12, 0x2, 0x181f ;  /* 0x00581f000c047f89 */ /* 0x000e6200000e0000 */
[----:B------:R-:W-:Y:S01]  /*ce60*/  CS2R R62, SRZ ;  /* 0x00000000003e7805 */ /* 0x000fe2000001ff00 */
[----:B------:R-:W-:Y:S02]  /*ce70*/  CS2R R60, SRZ ;  /* 0x00000000003c7805 */ /* 0x000fe4000001ff00 */
[----:B------:R2:W3:Y:S01]  /*ce80*/  @!P0 LD.E.128 R56, [R6.64] ;  /* 0x0000000e06388980 */ /* 0x0004e2000c101d00 */
[----:B-1----:R-:W-:-:S05]  /*ce90*/  @!P0 IADD3 R4, P1, R4, R0, RZ ;  /* 0x0000000004048210 */ /* 0x002fca0007f3e0ff */
[----:B------:R-:W-:-:S05]  /*cea0*/  @!P0 IMAD.X R5, R8, 0x1, R5, P1 ;  /* 0x0000000108058824 */ /* 0x000fca00008e0605 */
[----:B------:R1:W4:Y:S01]  /*ceb0*/  @!P0 LD.E.128 R60, [R4.64] ;  /* 0x0000000e043c8980 */ /* 0x000322000c101d00 */
[----:B--2--5:R-:W-:Y:S02]  /*cec0*/  IMAD.MOV.U32 R6, RZ, RZ, R46 ;  /* 0x000000ffff067224 */ /* 0x024fe400078e002e */
[----:B------:R-:W-:-:S03]  /*ced0*/  IMAD.MOV.U32 R0, RZ, RZ, R45 ;  /* 0x000000ffff007224 */ /* 0x000fc600078e002d */
[----:B------:R-:W-:Y:S01]  /*cee0*/  PRMT R109, R109, 0x5410, R6 ;  /* 0x000054106d6d7816 */ /* 0x000fe20000000006 */
[----:B------:R-:W-:Y:S01]  /*cef0*/  IMAD.MOV.U32 R6, RZ, RZ, R42 ;  /* 0x000000ffff067224 */ /* 0x000fe200078e002a */
[----:B------:R-:W-:Y:S01]  /*cf00*/  PRMT R55, R55, 0x5410, R0 ;  /* 0x0000541037377816 */ /* 0x000fe20000000000 */
[----:B------:R-:W-:-:S03]  /*cf10*/  IMAD.MOV.U32 R0, RZ, RZ, R41 ;  /* 0x000000ffff007224 */ /* 0x000fc600078e0029 */
[----:B------:R-:W-:Y:S02]  /*cf20*/  PRMT R109, R6, 0x7610, R109 ;  /* 0x00007610066d7816 */ /* 0x000fe4000000006d */
[----:B------:R-:W-:Y:S01]  /*cf30*/  PRMT R55, R0, 0x7610, R55 ;  /* 0x0000761000377816 */ /* 0x000fe20000000037 */
[----:B-1----:R-:W-:Y:S02]  /*cf40*/  IMAD.MOV.U32 R5, RZ, RZ, R47 ;  /* 0x000000ffff057224 */ /* 0x002fe400078e002f */
[----:B------:R-:W-:-:S03]  /*cf50*/  IMAD.MOV.U32 R4, RZ, RZ, R44 ;  /* 0x000000ffff047224 */ /* 0x000fc600078e002c */
[----:B------:R-:W-:Y:S01]  /*cf60*/  PRMT R67, R67, 0x5410, R5 ;  /* 0x0000541043437816 */ /* 0x000fe20000000005 */
[----:B------:R-:W-:Y:S01]  /*cf70*/  IMAD.MOV.U32 R5, RZ, RZ, R43 ;  /* 0x000000ffff057224 */ /* 0x000fe200078e002b */
[----:B------:R-:W-:Y:S01]  /*cf80*/  PRMT R108, R108, 0x5410, R4 ;  /* 0x000054106c6c7816 */ /* 0x000fe20000000004 */
[----:B------:R-:W-:-:S03]  /*cf90*/  IMAD.MOV.U32 R4, RZ, RZ, R40 ;  /* 0x000000ffff047224 */ /* 0x000fc600078e0028 */
[----:B------:R-:W-:Y:S02]  /*cfa0*/  PRMT R67, R5, 0x7610, R67 ;  /* 0x0000761005437816 */ /* 0x000fe40000000043 */
[----:B------:R-:W-:Y:S01]  /*cfb0*/  PRMT R108, R4, 0x7610, R108 ;  /* 0x00007610046c7816 */ /* 0x000fe2000000006c */
[----:B------:R1:W2:Y:S01]  /*cfc0*/  SHFL.IDX PT, R9, R13, 0x3, 0x181f ;  /* 0x00781f000d097f89 */ /* 0x0002a200000e0000 */
[----:B------:R-:W-:Y:S03]  /*cfd0*/  BSSY B0, `(.L_x_1229) ;  /* 0x0000025000007945 */ /* 0x000fe60003800000 */
[----:B------:R1:W1:Y:S01]  /*cfe0*/  SHFL.IDX PT, R7, R14, 0x3, 0x181f ;  /* 0x00781f000e077f89 */ /* 0x00026200000e0000 */
[----:B------:R-:W-:-:S03]  /*cff0*/  CS2R R74, SRZ ;  /* 0x00000000004a7805 */ /* 0x000fc6000001ff00 */
[----:B------:R1:W1:Y:S01]  /*d000*/  SHFL.IDX PT, R10, R11, 0x3, 0x181f ;  /* 0x00781f000b0a7f89 */ /* 0x00026200000e0000 */
[----:B------:R-:W-:-:S03]  /*d010*/  CS2R R72, SRZ ;  /* 0x0000000000487805 */ /* 0x000fc6000001ff00 */
[----:B------:R1:W1:Y:S01]  /*d020*/  SHFL.IDX PT, R8, R12, 0x3, 0x181f ;  /* 0x00781f000c087f89 */ /* 0x00026200000e0000 */
[----:B------:R-:W-:Y:S01]  /*d030*/  CS2R R70, SRZ ;  /* 0x0000000000467805 */ /* 0x000fe2000001ff00 */
[----:B------:R-:W-:Y:S01]  /*d040*/  CS2R R68, SRZ ;  /* 0x0000000000447805 */ /* 0x000fe2000001ff00 */
[----:B---3--:R-:W-:Y:S02]  /*d050*/  IMAD.MOV.U32 R6, RZ, RZ, R58 ;  /* 0x000000ffff067224 */ /* 0x008fe400078e003a */
[----:B------:R-:W-:Y:S02]  /*d060*/  IMAD.MOV.U32 R5, RZ, RZ, R59 ;  /* 0x000000ffff057224 */ /* 0x000fe400078e003b */
[----:B------:R-:W-:Y:S02]  /*d070*/  IMAD.MOV.U32 R4, RZ, RZ, R56 ;  /* 0x000000ffff047224 */ /* 0x000fe400078e0038 */
[----:B------:R-:W-:Y:S01]  /*d080*/  IMAD.MOV.U32 R0, RZ, RZ, R57 ;  /* 0x000000ffff007224 */ /* 0x000fe200078e0039 */
[----:B------:R-:W-:-:S02]  /*d090*/  PRMT R113, R113, 0x5410, R6 ;  /* 0x0000541071717816 */ /* 0x000fc40000000006 */
[----:B------:R-:W-:Y:S02]  /*d0a0*/  PRMT R111, R111, 0x5410, R5 ;  /* 0x000054106f6f7816 */ /* 0x000fe40000000005 */
[----:B------:R-:W-:Y:S02]  /*d0b0*/  PRMT R112, R112, 0x5410, R4 ;  /* 0x0000541070707816 */ /* 0x000fe40000000004 */
[----:B------:R-:W-:Y:S01]  /*d0c0*/  PRMT R110, R110, 0x5410, R0 ;  /* 0x000054106e6e7816 */ /* 0x000fe20000000000 */
[----:B----4-:R-:W-:Y:S02]  /*d0d0*/  IMAD.MOV.U32 R6, RZ, RZ, R62 ;  /* 0x000000ffff067224 */ /* 0x010fe400078e003e */
[----:B------:R-:W-:Y:S02]  /*d0e0*/  IMAD.MOV.U32 R5, RZ, RZ, R63 ;  /* 0x000000ffff057224 */ /* 0x000fe400078e003f */
[----:B------:R-:W-:Y:S02]  /*d0f0*/  IMAD.MOV.U32 R4, RZ, RZ, R60 ;  /* 0x000000ffff047224 */ /* 0x000fe400078e003c */
[----:B------:R-:W-:Y:S01]  /*d100*/  IMAD.MOV.U32 R0, RZ, RZ, R61 ;  /* 0x000000ffff007224 */ /* 0x000fe200078e003d */
[----:B------:R-:W-:-:S02]  /*d110*/  PRMT R113, R6, 0x7610, R113 ;  /* 0x0000761006717816 */ /* 0x000fc40000000071 */
[----:B------:R-:W-:Y:S02]  /*d120*/  PRMT R111, R5, 0x7610, R111 ;  /* 0x00007610056f7816 */ /* 0x000fe4000000006f */
        /* <DEDUP_REMOVED lines=15> */
.L_x_1230:
[----:B-12---:R-:W-:Y:S05]  /*d220*/  BSYNC B0 ;  /* 0x0000000000007941 */ /* 0x006fea0003800000 */
.L_x_1229:
        /* <DEDUP_REMOVED lines=73> */
.L_x_1232:
[----:B-12---:R-:W-:Y:S05]  /*d6c0*/  BSYNC B0 ;  /* 0x0000000000007941 */ /* 0x006fea0003800000 */
.L_x_1231:
[----:B------:R-:W1:Y:S01]  /*d6d0*/  SHFL.IDX PT, R6, R14, 0x6, 0x181f ;  /* 0x00d81f000e067f89 */ /* 0x000e6200000e0000 */
[----:B------:R-:W-:Y:S01]  /*d6e0*/  ISETP.NE.AND P0, PT, R92, RZ, PT ;  /* 0x000000ff5c00720c */ /* 0x000fe20003f05270 */
[----:B------:R-:W-:Y:S01]  /*d6f0*/  CS2R R98, SRZ ;  /* 0x0000000000627805 */ /* 0x000fe2000001ff00 */
[----:B------:R-:W-:Y:S01]  /*d700*/  CS2R R96, SRZ ;  /* 0x0000000000607805 */ /* 0x000fe2000001ff00 */
[----:B------:R-:W2:Y:S01]  /*d710*/  SHFL.IDX PT, R4, R13, 0x6, 0x181f ;  /* 0x00d81f000d047f89 */ /* 0x000ea200000e0000 */
[----:B------:R-:W-:-:S03]  /*d720*/  ISETP.GE.OR P0, PT, R17, c[0x0][0x27c], P0 ;  /* 0x00009f0011007a0c */ /* 0x000fc60000706670 */
        /* <DEDUP_REMOVED lines=66> */
.L_x_1234:
[----:B-12---:R-:W-:Y:S05]  /*db50*/  BSYNC B0 ;  /* 0x0000000000007941 */ /* 0x006fea0003800000 */
.L_x_1233:
        /* <DEDUP_REMOVED lines=21> */
[----:B------:R-:W-:Y:S01]  /*dcb0*/  HADD2.F32 R14, -RZ, R28.H1_H1 ;  /* 0x3000001cff0e7230 */ /* 0x000fe20000004100 */
[--C-:B------:R-:W-:Y:S02]  /*dcc0*/  SHF.R.U64 R50, R24, 0x10, R25.reuse ;  /* 0x0000001018327819 */ /* 0x100fe40000001219 */
[----:B------:R-:W-:Y:S02]  /*dcd0*/  LEA.HI R0, R0, R64, RZ, 0x1d ;  /* 0x0000004000007211 */ /* 0x000fe400078fe8ff */
[----:B------:R-:W-:Y:S02]  /*dce0*/  SHF.R.U32.HI R17, RZ, 0x10, R25 ;  /* 0x00000010ff117819 */ /* 0x000fe40000011619 */
[----:B------:R-:W-:-:S02]  /*dcf0*/  SHF.R.S32.HI R5, RZ, 0x1f, R0 ;  /* 0x0000001fff057819 */ /* 0x000fc40000011400 */
[----:B------:R-:W-:Y:S01]  /*dd00*/  SHF.L.U32 R4, R0, 0x3, RZ ;  /* 0x0000000300047819 */ /* 0x000fe200000006ff */
[----:B------:R-:W-:Y:S01]  /*dd10*/  HADD2.F32 R53, -RZ, R17.H0_H0 ;  /* 0x20000011ff357230 */ /* 0x000fe20000004100 */
[----:B------:R-:W-:Y:S02]  /*dd20*/  LEA.HI R0, R5, R0, RZ, 0x3 ;  /* 0x0000000005007211 */ /* 0x000fe400078f18ff */
[----:B------:R-:W-:Y:S02]  /*dd30*/  LOP3.LUT R4, R19, 0x38, R4, 0xf8, !PT ;  /* 0x0000003813047812 */ /* 0x000fe400078ef804 */
[----:B------:R-:W-:Y:S02]  /*dd40*/  SHF.L.U32 R0, R0, 0xa, RZ ;  /* 0x0000000a00007819 */ /* 0x000fe400000006ff */
[----:B------:R-:W-:Y:S02]  /*dd50*/  LOP3.LUT R8, R4, R30, RZ, 0x3c, !PT ;  /* 0x0000001e04087212 */ /* 0x000fe400078e3cff */
[----:B------:R-:W-:Y:S01]  /*dd60*/  LOP3.LUT R0, R0, 0x7fffe000, RZ, 0xc0, !PT ;  /* 0x7fffe00000007812 */ /* 0x000fe200078ec0ff */
[----:B------:R-:W1:Y:S01]  /*dd70*/  LDS.128 R4, [R36+0x8080] ;  /* 0x0080800024047984 */ /* 0x000e620000000c00 */
[----:B------:R-:W-:-:S02]  /*dd80*/  SHF.R.U32.HI R13, RZ, 0x10, R21 ;  /* 0x00000010ff0d7819 */ /* 0x000fc40000011615 */
[----:B------:R-:W-:Y:S02]  /*dd90*/  IADD3 R0, R8, R0, R29 ;  /* 0x0000000008007210 */ /* 0x000fe40007ffe01d */
[----:B------:R-:W-:Y:S02]  /*dda0*/  SHF.R.U64 R37, R20, 0x10, R21 ;  /* 0x0000001014257819 */ /* 0x000fe40000001215 */
[----:B------:R-:W-:Y:S01]  /*ddb0*/  SHF.L.U32 R35, R0, 0x1, RZ ;  /* 0x0000000100237819 */ /* 0x000fe200000006ff */
[----:B------:R-:W-:Y:S01]  /*ddc0*/  HADD2.F32 R0, -RZ, R15.H0_H0 ;  /* 0x2000000fff007230 */ /* 0x000fe20000004100 */
[--C-:B------:R-:W-:Y:S02]  /*ddd0*/  SHF.R.U64 R49, R26, 0x10, R27.reuse ;  /* 0x000000101a317819 */ /* 0x100fe4000000121b */
[----:B------:R-:W-:Y:S01]  /*dde0*/  SHF.R.U32.HI R25, RZ, 0x10, R27 ;  /* 0x00000010ff197819 */ /* 0x000fe2000001161b */
[----:B------:R-:W2:Y:S01]  /*ddf0*/  LDS.128 R8, [R35+0x8080] ;  /* 0x0080800023087984 */ /* 0x000ea20000000c00 */
[----:B------:R-:W-:-:S02]  /*de00*/  SHF.R.U64 R33, R22, 0x10, R23 ;  /* 0x0000001016217819 */ /* 0x000fc40000001217 */
[----:B------:R-:W-:Y:S01]  /*de10*/  SHF.R.U32.HI R18, RZ, 0x10, R23 ;  /* 0x00000010ff127819 */ /* 0x000fe20000011617 */
[----:B------:R-:W-:Y:S02]  /*de20*/  HADD2.F32 R52, -RZ, R25.H0_H0 ;  /* 0x20000019ff347230 */ /* 0x000fe40000004100 */
[--C-:B-1----:R-:W-:Y:S02]  /*de30*/  HADD2.F32 R20, -RZ, R5.reuse.H0_H0 ;  /* 0x20000005ff147230 */ /* 0x102fe40000004100 */
[----:B------:R-:W-:Y:S02]  /*de40*/  HADD2.F32 R19, -RZ, R5.H1_H1 ;  /* 0x30000005ff137230 */ /* 0x000fe40000004100 */
[--C-:B------:R-:W-:Y:S02]  /*de50*/  HADD2.F32 R24, -RZ, R4.reuse.H0_H0 ;  /* 0x20000004ff187230 */ /* 0x100fe40000004100 */
[----:B------:R-:W-:Y:S02]  /*de60*/  HADD2.F32 R27, -RZ, R4.H1_H1 ;  /* 0x30000004ff1b7230 */ /* 0x000fe40000004100 */
[----:B------:R-:W-:-:S02]  /*de70*/  HADD2.F32 R22, -RZ, R7.H0_H0 ;  /* 0x20000007ff167230 */ /* 0x000fc40000004100 */
[----:B------:R-:W-:Y:S01]  /*de80*/  HADD2.F32 R21, -RZ, R7.H1_H1 ;  /* 0x30000007ff157230 */ /* 0x000fe20000004100 */
[-C--:B------:R-:W-:Y:S01]  /*de90*/  FMUL.FTZ R7, R20, R0.reuse ;  /* 0x0000000014077220 */ /* 0x080fe20000410000 */
[--C-:B--2---:R-:W-:Y:S02]  /*dea0*/  HADD2.F32 R4, -RZ, R9.reuse.H0_H0 ;  /* 0x20000009ff047230 */ /* 0x104fe40000004100 */
[----:B------:R-:W-:Y:S02]  /*deb0*/  HADD2.F32 R5, -RZ, R9.H1_H1 ;  /* 0x30000009ff057230 */ /* 0x000fe40000004100 */
[--C-:B------:R-:W-:Y:S01]  /*dec0*/  HADD2.F32 R9, -RZ, R8.reuse.H0_H0 ;  /* 0x20000008ff097230 */ /* 0x100fe20000004100 */
[C---:B------:R-:W-:Y:S01]  /*ded0*/  FMUL.FTZ R30, R4.reuse, R0 ;  /* 0x00000000041e7220 */ /* 0x040fe20000410000 */
[----:B------:R-:W-:Y:S01]  /*dee0*/  HADD2.F32 R16, -RZ, R8.H1_H1 ;  /* 0x30000008ff107230 */ /* 0x000fe20000004100 */
[----:B------:R-:W-:Y:S01]  /*def0*/  FFMA.FTZ R48, R4, R14, R7 ;  /* 0x0000000e04307223 */ /* 0x000fe20000010007 */
[----:B------:R-:W-:-:S02]  /*df00*/  HADD2.F32 R8, -RZ, R13.H0_H0 ;  /* 0x2000000dff087230 */ /* 0x000fc40000004100 */
[--C-:B------:R-:W-:Y:S02]  /*df10*/  HADD2.F32 R23, -RZ, R6.reuse.H0_H0 ;  /* 0x20000006ff177230 */ /* 0x100fe40000004100 */
[----:B------:R-:W-:Y:S01]  /*df20*/  HADD2.F32 R26, -RZ, R6.H1_H1 ;  /* 0x30000006ff1a7230 */ /* 0x000fe20000004100 */
[-C--:B------:R-:W-:Y:S01]  /*df30*/  FMUL.FTZ R0, R19, R8.reuse ;  /* 0x0000000813007220 */ /* 0x080fe20000410000 */
[----:B------:R-:W-:Y:S01]  /*df40*/  HADD2.F32 R6, -RZ, R28.H0_H0 ;  /* 0x2000001cff067230 */ /* 0x000fe20000004100 */
[C---:B------:R-:W-:Y:S01]  /*df50*/  FMUL.FTZ R29, R5.reuse, R8 ;  /* 0x00000008051d7220 */ /* 0x040fe20000410000 */
[--C-:B------:R-:W-:Y:S01]  /*df60*/  HADD2.F32 R4, -RZ, R31.reuse.H1_H1 ;  /* 0x3000001fff047230 */ /* 0x100fe20000004100 */
[----:B------:R-:W-:Y:S01]  /*df70*/  FFMA.FTZ R34, R5, R53, R0 ;  /* 0x0000003505227223 */ /* 0x000fe20000010000 */
[----:B------:R-:W-:Y:S01]  /*df80*/  HADD2.F32 R13, -RZ, R31.H0_H0 ;  /* 0x2000001fff0d7230 */ /* 0x000fe20000004100 */
[-C--:B------:R-:W-:Y:S01]  /*df90*/  FMUL.FTZ R7, R24, R6.reuse ;  /* 0x0000000618077220 */ /* 0x080fe20000410000 */
[----:B------:R-:W-:Y:S01]  /*dfa0*/  HADD2.F32 R0, -RZ, R32.H0_H0 ;  /* 0x20000020ff007230 */ /* 0x000fe20000004100 */
[----:B------:R-:W-:Y:S01]  /*dfb0*/  FMUL.FTZ R28, R9, R6 ;  /* 0x00000006091c7220 */ /* 0x000fe20000410000 */
[--C-:B------:R-:W-:Y:S01]  /*dfc0*/  HADD2.F32 R12, -RZ, R10.reuse.H0_H0 ;  /* 0x2000000aff0c7230 */ /* 0x100fe20000004100 */
[----:B------:R-:W-:Y:S01]  /*dfd0*/  FMUL.FTZ R6, R23, R4 ;  /* 0x0000000417067220 */ /* 0x000fe20000410000 */
[----:B------:R-:W-:Y:S01]  /*dfe0*/  HADD2.F32 R8, -RZ, R51.H0_H0 ;  /* 0x20000033ff087230 */ /* 0x000fe20000004100 */
[-C--:B------:R-:W-:Y:S01]  /*dff0*/  FFMA.FTZ R31, R9, R13.reuse, R7 ;  /* 0x0000000d091f7223 */ /* 0x080fe20000010007 */
[----:B------:R-:W-:Y:S01]  /*e000*/  HADD2.F32 R15, -RZ, R10.H1_H1 ;  /* 0x3000000aff0f7230 */ /* 0x000fe20000004100 */
[----:B------:R-:W-:Y:S01]  /*e010*/  FMUL.FTZ R5, R22, R0 ;  /* 0x0000000016057220 */ /* 0x000fe20000410000 */
[----:B------:R-:W-:Y:S01]  /*e020*/  HADD2.F32 R10, -RZ, R11.H0_H0 ;  /* 0x2000000bff0a7230 */ /* 0x000fe20000004100 */
[----:B------:R-:W-:Y:S01]  /*e030*/  FFMA.FTZ R13, R24, R13, -R28 ;  /* 0x0000000d180d7223 */ /* 0x000fe2000001081c */
[----:B------:R-:W-:Y:S01]  /*e040*/  HADD2.F32 R7, -RZ, R32.H1_H1 ;  /* 0x30000020ff077230 */ /* 0x000fe20000004100 */
[----:B------:R-:W-:Y:S01]  /*e050*/  FFMA.FTZ R32, R12, R8, R6 ;  /* 0x000000080c207223 */ /* 0x000fe20000010006 */
[----:B------:R-:W-:Y:S01]  /*e060*/  HADD2.F32 R51, -RZ, R18.H0_H0 ;  /* 0x20000012ff337230 */ /* 0x000fe20000004100 */
[C---:B------:R-:W-:Y:S01]  /*e070*/  FMUL.FTZ R9, R10.reuse, R0 ;  /* 0x000000000a097220 */ /* 0x040fe20000410000 */
[----:B------:R-:W-:Y:S01]  /*e080*/  HADD2.F32 R6, -RZ, R37.H0_H0 ;  /* 0x20000025ff067230 */ /* 0x000fe20000004100 */
[----:B------:R-:W-:Y:S01]  /*e090*/  FFMA.FTZ R17, R10, R7, R5 ;  /* 0x000000070a117223 */ /* 0x000fe20000010005 */
[----:B------:R-:W-:Y:S01]  /*e0a0*/  HADD2.F32 R11, -RZ, R11.H1_H1 ;  /* 0x3000000bff0b7230 */ /* 0x000fe20000004100 */
[-C--:B------:R-:W-:Y:S01]  /*e0b0*/  FMUL.FTZ R0, R21, R51.reuse ;  /* 0x0000003315007220 */ /* 0x080fe20000410000 */
[----:B------:R-:W-:Y:S01]  /*e0c0*/  HADD2.F32 R10, -RZ, R33.H0_H0 ;  /* 0x20000021ff0a7230 */ /* 0x000fe20000004100 */
[----:B------:R-:W-:Y:S01]  /*e0d0*/  FMUL.FTZ R18, R12, R4 ;  /* 0x000000040c127220 */ /* 0x000fe20000410000 */
[----:B------:R-:W-:Y:S01]  /*e0e0*/  HADD2.F32 R37, -RZ, R50.H0_H0 ;  /* 0x20000032ff257230 */ /* 0x000fe20000004100 */
[----:B------:R-:W-:Y:S01]  /*e0f0*/  FMUL.FTZ R4, R27, R6 ;  /* 0x000000061b047220 */ /* 0x000fe20000410000 */
[----:B------:R-:W-:Y:S01]  /*e100*/  HADD2.F32 R33, -RZ, R49.H0_H0 ;  /* 0x20000031ff217230 */ /* 0x000fe20000004100 */
[----:B------:R-:W-:-:S02]  /*e110*/  FMUL.FTZ R5, R11, R51 ;  /* 0x000000330b057220 */ /* 0x000fc40000410000 */
[----:B------:R-:W-:Y:S02]  /*e120*/  FFMA.FTZ R11, R11, R52, R0 ;  /* 0x000000340b0b7223 */ /* 0x000fe40000010000 */
[----:B------:R-:W-:Y:S02]  /*e130*/  FMUL.FTZ R0, R26, R10 ;  /* 0x0000000a1a007220 */ /* 0x000fe40000410000 */
[C---:B------:R-:W-:Y:S01]  /*e140*/  FMUL.FTZ R6, R16.reuse, R6 ;  /* 0x0000000610067220 */ /* 0x040fe20000410000 */
[----:B------:R-:W-:Y:S01]  /*e150*/  F2FP.PACK_AB R11, R11, R17 ;  /* 0x000000110b0b723e */ /* 0x000fe200000000ff */
[----:B------:R-:W-:Y:S02]  /*e160*/  FFMA.FTZ R16, R16, R37, R4 ;  /* 0x0000002510107223 */ /* 0x000fe40000010004 */
[C---:B------:R-:W-:Y:S02]  /*e170*/  FMUL.FTZ R4, R15.reuse, R10 ;  /* 0x0000000a0f047220 */ /* 0x040fe40000410000 */
[----:B------:R-:W-:-:S02]  /*e180*/  FFMA.FTZ R25, R15, R33, R0 ;  /* 0x000000210f197223 */ /* 0x000fc40000010000 */
        /* <DEDUP_REMOVED lines=12> */
[----:B------:R-:W-:Y:S02]  /*e250*/  F2FP.PACK_AB R6, R6, R12 ;  /* 0x0000000c0606723e */ /* 0x000fe400000000ff */
[----:B------:R-:W-:-:S03]  /*e260*/  F2FP.PACK_AB R10, R25, R32 ;  /* 0x00000020190a723e */ /* 0x000fc600000000ff */
[----:B------:R1:W-:Y:S04]  /*e270*/  STS.128 [R36+0x8080], R4 ;  /* 0x0080800424007388 */ /* 0x0003e80000000c00 */
[----:B------:R1:W-:Y:S02]  /*e280*/  STS.128 [R35+0x8080], R8 ;  /* 0x0080800823007388 */ /* 0x0003e40000000c00 */
.L_x_1236:
[----:B------:R-:W-:Y:S05]  /*e290*/  BSYNC B0 ;  /* 0x0000000000007941 */ /* 0x000fea0003800000 */
.L_x_1235:
[----:B------:R-:W-:Y:S01]  /*e2a0*/  IADD3 R0, R65, 0x10, RZ ;  /* 0x0000001041007810 */ /* 0x000fe20007ffe0ff */
[----:B------:R-:W-:Y:S03]  /*e2b0*/  BSSY B0, `(.L_x_1237) ;  /* 0x000006c000007945 */ /* 0x000fe60003800000 */
[----:B------:R-:W-:-:S13]  /*e2c0*/  ISETP.GE.OR P0, PT, R0, R54, P2 ;  /* 0x000000360000720c */ /* 0x000fda0001706670 */
[----:B------:R-:W-:Y:S05]  /*e2d0*/  @P0 BRA `(.L_x_1238) ;  /* 0x0000069000000947 */ /* 0x000fea0003800000 */
[----:B-1----:R-:W-:Y:S02]  /*e2e0*/  MOV R6, c[0x0][0x27c] ;  /* 0x00009f0000067a02 */ /* 0x002fe40000000f00 */
[----:B------:R-:W-:Y:S02]  /*e2f0*/  SHF.R.S32.HI R4, RZ, 0x1f, R0 ;  /* 0x0000001fff047819 */ /* 0x000fe40000011400 */
[----:B------:R-:W-:Y:S02]  /*e300*/  LEA.HI R6, R6, R64, RZ, 0x1d ;  /* 0x0000004006067211 */ /* 0x000fe400078fe8ff */
[----:B------:R-:W-:Y:S02]  /*e310*/  SHF.L.U32 R5, R0, 0x6, RZ ;  /* 0x0000000600057819 */ /* 0x000fe400000006ff */
[----:B------:R-:W-:Y:S02]  /*e320*/  LEA.HI R4, R4, R0, RZ, 0x3 ;  /* 0x0000000004047211 */ /* 0x000fe400078f18ff */
[----:B------:R-:W-:-:S02]  /*e330*/  SHF.R.S32.HI R9, RZ, 0x1f, R6 ;  /* 0x0000001fff097819 */ /* 0x000fc40000011406 */
        /* <DEDUP_REMOVED lines=9> */
[----:B------:R-:W-:Y:S02]  /*e3d0*/  SHF.R.U64 R30, R40, 0x10, R41 ;  /* 0x00000010281e7819 */ /* 0x000fe40000001229 */
[----:B------:R-:W-:Y:S02]  /*e3e0*/  LOP3.LUT R8, R5, R8, R4, 0xf6, !PT ;  /* 0x0000000805087212 */ /* 0x000fe400078ef604 */
[----:B------:R-:W-:Y:S02]  /*e3f0*/  LOP3.LUT R4, R7, R4, RZ, 0x3c, !PT ;  /* 0x0000000407047212 */ /* 0x000fe400078e3cff */
[----:B------:R-:W-:Y:S02]  /*e400*/  LOP3.LUT R0, R0, 0x7fffe000, RZ, 0xc0, !PT ;  /* 0x7fffe00000007812 */ /* 0x000fe400078ec0ff */
[----:B------:R-:W-:Y:S02]  /*e410*/  SHF.L.U32 R36, R8, 0x1, RZ ;  /* 0x0000000108247819 */ /* 0x000fe400000006ff */
[----:B------:R-:W-:-:S02]  /*e420*/  IADD3 R0, R4, R0, R5 ;  /* 0x0000000004007210 */ /* 0x000fc40007ffe005 */
[----:B------:R-:W-:Y:S01]  /*e430*/  SHF.R.U32.HI R15, RZ, 0x10, R45 ;  /* 0x00000010ff0f7819 */ /* 0x000fe2000001162d */
[----:B------:R-:W1:Y:S01]  /*e440*/  LDS.128 R4, [R36+0x8080] ;  /* 0x0080800024047984 */ /* 0x000e620000000c00 */
[----:B------:R-:W-:Y:S02]  /*e450*/  SHF.L.U32 R33, R0, 0x1, RZ ;  /* 0x0000000100217819 */ /* 0x000fe400000006ff */
[----:B------:R-:W-:Y:S02]  /*e460*/  SHF.R.U32.HI R0, RZ, 0x10, R41 ;  /* 0x00000010ff007819 */ /* 0x000fe40000011629 */
[----:B------:R-:W-:Y:S01]  /*e470*/  SHF.R.U64 R44, R44, 0x10, R45 ;  /* 0x000000102c2c7819 */ /* 0x000fe2000000122d */
[----:B------:R-:W2:Y:S01]  /*e480*/  LDS.128 R8, [R33+0x8080] ;  /* 0x0080800021087984 */ /* 0x000ea20000000c00 */
[----:B------:R-:W-:Y:S01]  /*e490*/  HADD2.F32 R45, -RZ, R15.H0_H0 ;  /* 0x2000000fff2d7230 */ /* 0x000fe20000004100 */
[----:B------:R-:W-:Y:S01]  /*e4a0*/  SHF.R.U32.HI R16, RZ, 0x10, R43 ;  /* 0x00000010ff107819 */ /* 0x000fe2000001162b */
[----:B------:R-:W-:Y:S01]  /*e4b0*/  HADD2.F32 R18, -RZ, R0.H0_H0 ;  /* 0x20000000ff127230 */ /* 0x000fe20000004100 */
[----:B------:R-:W-:Y:S01]  /*e4c0*/  SHF.R.U32.HI R17, RZ, 0x10, R47 ;  /* 0x00000010ff117819 */ /* 0x000fe2000001162f */
[----:B------:R-:W-:Y:S01]  /*e4d0*/  HADD2.F32 R0, -RZ, R67.H0_H0 ;  /* 0x20000043ff007230 */ /* 0x000fe20000004100 */
[----:B------:R-:W-:Y:S01]  /*e4e0*/  SHF.R.U64 R35, R42, 0x10, R43 ;  /* 0x000000102a237819 */ /* 0x000fe2000000122b */
[----:B------:R-:W-:Y:S01]  /*e4f0*/  HADD2.F32 R15, -RZ, R16.H0_H0 ;  /* 0x20000010ff0f7230 */ /* 0x000fe20000004100 */
[----:B------:R-:W-:Y:S01]  /*e500*/  SHF.R.U64 R40, R46, 0x10, R47 ;  /* 0x000000102e287819 */ /* 0x000fe2000000122f */
[----:B------:R-:W-:-:S02]  /*e510*/  HADD2.F32 R43, -RZ, R17.H0_H0 ;  /* 0x20000011ff2b7230 */ /* 0x000fc40000004100 */
[----:B------:R-:W-:Y:S02]  /*e520*/  HADD2.F32 R42, -RZ, R44.H0_H0 ;  /* 0x2000002cff2a7230 */ /* 0x000fe40000004100 */
[--C-:B-1----:R-:W-:Y:S02]  /*e530*/  HADD2.F32 R24, -RZ, R4.reuse.H0_H0 ;  /* 0x20000004ff187230 */ /* 0x102fe40000004100 */
[----:B------:R-:W-:Y:S02]  /*e540*/  HADD2.F32 R26, -RZ, R4.H1_H1 ;  /* 0x30000004ff1a7230 */ /* 0x000fe40000004100 */
[----:B------:R-:W-:Y:S02]  /*e550*/  HADD2.F32 R20, -RZ, R5.H0_H0 ;  /* 0x20000005ff147230 */ /* 0x000fe40000004100 */
[----:B------:R-:W-:Y:S02]  /*e560*/  HADD2.F32 R4, -RZ, R55.H0_H0 ;  /* 0x20000037ff047230 */ /* 0x000fe40000004100 */
[----:B------:R-:W-:-:S02]  /*e570*/  HADD2.F32 R22, -RZ, R7.H0_H0 ;  /* 0x20000007ff167230 */ /* 0x000fc40000004100 */
[----:B------:R-:W-:Y:S02]  /*e580*/  HADD2.F32 R21, -RZ, R7.H1_H1 ;  /* 0x30000007ff157230 */ /* 0x000fe40000004100 */
[--C-:B------:R-:W-:Y:S02]  /*e590*/  HADD2.F32 R23, -RZ, R6.reuse.H0_H0 ;  /* 0x20000006ff177230 */ /* 0x100fe40000004100 */
[----:B------:R-:W-:Y:S02]  /*e5a0*/  HADD2.F32 R25, -RZ, R6.H1_H1 ;  /* 0x30000006ff197230 */ /* 0x000fe40000004100 */
[--C-:B--2---:R-:W-:Y:S02]  /*e5b0*/  HADD2.F32 R7, -RZ, R9.reuse.H0_H0 ;  /* 0x20000009ff077230 */ /* 0x104fe40000004100 */
[----:B------:R-:W-:Y:S02]  /*e5c0*/  HADD2.F32 R6, -RZ, R9.H1_H1 ;  /* 0x30000009ff067230 */ /* 0x000fe40000004100 */
[--C-:B------:R-:W-:Y:S01]  /*e5d0*/  HADD2.F32 R12, -RZ, R10.reuse.H0_H0 ;  /* 0x2000000aff0c7230 */ /* 0x100fe20000004100 */
[----:B------:R-:W-:Y:S01]  /*e5e0*/  FMUL.FTZ R34, R7, R4 ;  /* 0x0000000407227220 */ /* 0x000fe20000410000 */
[----:B------:R-:W-:Y:S01]  /*e5f0*/  HADD2.F32 R13, -RZ, R10.H1_H1 ;  /* 0x3000000aff0d7230 */ /* 0x000fe20000004100 */
[----:B------:R-:W-:Y:S01]  /*e600*/  FMUL.FTZ R31, R6, R18 ;  /* 0x00000012061f7220 */ /* 0x000fe20000410000 */
[----:B------:R-:W-:-:S02]  /*e610*/  HADD2.F32 R9, -RZ, R8.H0_H0 ;  /* 0x20000008ff097230 */ /* 0x000fc40000004100 */
[----:B------:R-:W-:Y:S01]  /*e620*/  HADD2.F32 R14, -RZ, R8.H1_H1 ;  /* 0x30000008ff0e7230 */ /* 0x000fe20000004100 */
[----:B------:R-:W-:Y:S01]  /*e630*/  FMUL.FTZ R8, R20, R4 ;  /* 0x0000000414087220 */ /* 0x000fe20000410000 */
[----:B------:R-:W-:Y:S01]  /*e640*/  HADD2.F32 R10, -RZ, R55.H1_H1 ;  /* 0x30000037ff0a7230 */ /* 0x000fe20000004100 */
[----:B------:R-:W-:Y:S01]  /*e650*/  FMUL.FTZ R4, R22, R0 ;  /* 0x0000000016047220 */ /* 0x000fe20000410000 */
[----:B------:R-:W-:Y:S02]  /*e660*/  HADD2.F32 R19, -RZ, R5.H1_H1 ;  /* 0x30000005ff137230 */ /* 0x000fe40000004100 */
[----:B------:R-:W-:Y:S01]  /*e670*/  HADD2.F32 R5, -RZ, R11.H0_H0 ;  /* 0x2000000bff057230 */ /* 0x000fe20000004100 */
[----:B------:R-:W-:Y:S01]  /*e680*/  FFMA.FTZ R41, R7, R10, R8 ;  /* 0x0000000a07297223 */ /* 0x000fe20000010008 */
[----:B------:R-:W-:Y:S01]  /*e690*/  HADD2.F32 R8, -RZ, R67.H1_H1 ;  /* 0x30000043ff087230 */ /* 0x000fe20000004100 */
[----:B------:R-:W-:Y:S01]  /*e6a0*/  FMUL.FTZ R7, R19, R18 ;  /* 0x0000001213077220 */ /* 0x000fe20000410000 */
[----:B------:R-:W-:Y:S01]  /*e6b0*/  HADD2.F32 R11, -RZ, R11.H1_H1 ;  /* 0x3000000bff0b7230 */ /* 0x000fe20000004100 */
[C---:B------:R-:W-:Y:S01]  /*e6c0*/  FMUL.FTZ R27, R5.reuse, R0 ;  /* 0x00000000051b7220 */ /* 0x040fe20000410000 */
[----:B------:R-:W-:Y:S01]  /*e6d0*/  HADD2.F32 R0, -RZ, R109.H0_H0 ;  /* 0x2000006dff007230 */ /* 0x000fe20000004100 */
[----:B------:R-:W-:Y:S01]  /*e6e0*/  FFMA.FTZ R32, R5, R8, R4 ;  /* 0x0000000805207223 */ /* 0x000fe20000010004 */
[--C-:B------:R-:W-:Y:S01]  /*e6f0*/  HADD2.F32 R4, -RZ, R108.reuse.H0_H0 ;  /* 0x2000006cff047230 */ /* 0x100fe20000004100 */
[----:B------:R-:W-:Y:S01]  /*e700*/  FFMA.FTZ R37, R6, R45, R7 ;  /* 0x0000002d06257223 */ /* 0x000fe20000010007 */
[----:B------:R-:W-:Y:S01]  /*e710*/  HADD2.F32 R7, -RZ, R108.H1_H1 ;  /* 0x3000006cff077230 */ /* 0x000fe20000004100 */
[----:B------:R-:W-:-:S02]  /*e720*/  FMUL.FTZ R5, R21, R15 ;  /* 0x0000000f15057220 */ /* 0x000fc40000410000 */
[-C--:B------:R-:W-:Y:S02]  /*e730*/  FMUL.FTZ R6, R24, R4.reuse ;  /* 0x0000000418067220 */ /* 0x080fe40000410000 */
[C---:B------:R-:W-:Y:S01]  /*e740*/  FMUL.FTZ R16, R9.reuse, R4 ;  /* 0x0000000409107220 */ /* 0x040fe20000410000 */
[----:B------:R-:W-:Y:S01]  /*e750*/  HADD2.F32 R4, -RZ, R109.H1_H1 ;  /* 0x3000006dff047230 */ /* 0x000fe20000004100 */
[----:B------:R-:W-:Y:S01]  /*e760*/  FFMA.FTZ R28, R9, R7, R6 ;  /* 0x00000007091c7223 */ /* 0x000fe20000010006 */
[----:B------:R-:W-:Y:S01]  /*e770*/  HADD2.F32 R6, -RZ, R30.H0_H0 ;  /* 0x2000001eff067230 */ /* 0x000fe20000004100 */
[C---:B------:R-:W-:Y:S01]  /*e780*/  FMUL.FTZ R17, R11.reuse, R15 ;  /* 0x0000000f0b117220 */ /* 0x040fe20000410000 */
[----:B------:R-:W-:Y:S01]  /*e790*/  HADD2.F32 R9, -RZ, R35.H0_H0 ;  /* 0x20000023ff097230 */ /* 0x000fe20000004100 */
[----:B------:R-:W-:Y:S01]  /*e7a0*/  FFMA.FTZ R29, R11, R43, R5 ;  /* 0x0000002b0b1d7223 */ /* 0x000fe20000010005 */
[----:B------:R-:W-:Y:S01]  /*e7b0*/  HADD2.F32 R35, -RZ, R40.H0_H0 ;  /* 0x20000028ff237230 */ /* 0x000fe20000004100 */
[----:B------:R-:W-:-:S02]  /*e7c0*/  FMUL.FTZ R5, R23, R0 ;  /* 0x0000000017057220 */ /* 0x000fc40000410000 */
[----:B------:R-:W-:Y:S02]  /*e7d0*/  FMUL.FTZ R15, R12, R0 ;  /* 0x000000000c0f7220 */ /* 0x000fe40000410000 */
[----:B------:R-:W-:Y:S02]  /*e7e0*/  FMUL.FTZ R0, R26, R6 ;  /* 0x000000061a007220 */ /* 0x000fe40000410000 */
[----:B------:R-:W-:Y:S02]  /*e7f0*/  FFMA.FTZ R30, R12, R4, R5 ;  /* 0x000000040c1e7223 */ /* 0x000fe40000010005 */
[C---:B------:R-:W-:Y:S02]  /*e800*/  FMUL.FTZ R6, R14.reuse, R6 ;  /* 0x000000060e067220 */ /* 0x040fe40000410000 */
[----:B------:R-:W-:Y:S02]  /*e810*/  FMUL.FTZ R5, R25, R9 ;  /* 0x0000000919057220 */ /* 0x000fe40000410000 */
[----:B------:R-:W-:-:S02]  /*e820*/  FFMA.FTZ R14, R14, R42, R0 ;  /* 0x0000002a0e0e7223 */ /* 0x000fc40000010000 */
[C---:B------:R-:W-:Y:S02]  /*e830*/  FMUL.FTZ R0, R13.reuse, R9 ;  /* 0x000000090d007220 */ /* 0x040fe40000410000 */
[----:B------:R-:W-:Y:S01]  /*e840*/  FFMA.FTZ R18, R13, R35, R5 ;  /* 0x000000230d127223 */ /* 0x000fe20000010005 */
[----:B------:R-:W-:Y:S01]  /*e850*/  F2FP.PACK_AB R5, R37, R41 ;  /* 0x000000292505723e */ /* 0x000fe200000000ff */
[----:B------:R-:W-:Y:S02]  /*e860*/  FFMA.FTZ R12, R20, R10, -R34 ;  /* 0x0000000a140c7223 */ /* 0x000fe40000010822 */
[----:B------:R-:W-:Y:S02]  /*e870*/  FFMA.FTZ R8, R22, R8, -R27 ;  /* 0x0000000816087223 */ /* 0x000fe4000001081b */
[----:B------:R-:W-:Y:S02]  /*e880*/  FFMA.FTZ R11, R21, R43, -R17 ;  /* 0x0000002b150b7223 */ /* 0x000fe40000010811 */
[----:B------:R-:W-:-:S02]  /*e890*/  FFMA.FTZ R9, R19, R45, -R31 ;  /* 0x0000002d13097223 */ /* 0x000fc4000001081f */
[----:B------:R-:W-:Y:S01]  /*e8a0*/  FFMA.FTZ R13, R24, R7, -R16 ;  /* 0x00000007180d7223 */ /* 0x000fe20000010810 */
[----:B------:R-:W-:Y:S01]  /*e8b0*/  F2FP.PACK_AB R11, R11, R8 ;  /* 0x000000080b0b723e */ /* 0x000fe200000000ff */
[----:B------:R-:W-:Y:S01]  /*e8c0*/  FFMA.FTZ R10, R23, R4, -R15 ;  /* 0x00000004170a7223 */ /* 0x000fe2000001080f */
[----:B------:R-:W-:Y:S01]  /*e8d0*/  F2FP.PACK_AB R9, R9, R12 ;  /* 0x0000000c0909723e */ /* 0x000fe200000000ff */
[----:B------:R-:W-:Y:S01]  /*e8e0*/  FFMA.FTZ R6, R26, R42, -R6 ;  /* 0x0000002a1a067223 */ /* 0x000fe20000010806 */
[----:B------:R-:W-:Y:S01]  /*e8f0*/  F2FP.PACK_AB R7, R29, R32 ;  /* 0x000000201d07723e */ /* 0x000fe200000000ff */
[----:B------:R-:W-:Y:S01]  /*e900*/  FFMA.FTZ R0, R25, R35, -R0 ;  /* 0x0000002319007223 */ /* 0x000fe20000010800 */
[----:B------:R-:W-:Y:S02]  /*e910*/  F2FP.PACK_AB R4, R14, R28 ;  /* 0x0000001c0e04723e */ /* 0x000fe400000000ff */
[----:B------:R-:W-:Y:S02]  /*e920*/  F2FP.PACK_AB R8, R6, R13 ;  /* 0x0000000d0608723e */ /* 0x000fe400000000ff */
[----:B------:R-:W-:-:S02]  /*e930*/  F2FP.PACK_AB R10, R0, R10 ;  /* 0x0000000a000a723e */ /* 0x000fc400000000ff */
[----:B------:R-:W-:-:S03]  /*e940*/  F2FP.PACK_AB R6, R18, R30 ;  /* 0x0000001e1206723e */ /* 0x000fc600000000ff */
[----:B------:R1:W-:Y:S04]  /*e950*/  STS.128 [R36+0x8080], R8 ;  /* 0x0080800824007388 */ /* 0x0003e80000000c00 */
[----:B------:R1:W-:Y:S02]  /*e960*/  STS.128 [R33+0x8080], R4 ;  /* 0x0080800421007388 */ /* 0x0003e40000000c00 */
.L_x_1238:
[----:B------:R-:W-:Y:S05]  /*e970*/  BSYNC B0 ;  /* 0x0000000000007941 */ /* 0x000fea0003800000 */
.L_x_1237:
        /* <DEDUP_REMOVED lines=28> */
[----:B------:R-:W-:Y:S02]  /*eb40*/  SHF.L.U32 R33, R0, 0x1, RZ ;  /* 0x0000000100217819 */ /* 0x000fe400000006ff */
        /* <DEDUP_REMOVED lines=10> */
[----:B------:R-:W-:Y:S01]  /*ebf0*/  SHF.R.U64 R41, R58, 0x10, R59 ;  /* 0x000000103a297819 */ /* 0x000fe2000000123b */
[----:B------:R-:W-:-:S02]  /*ec00*/  HADD2.F32 R40, -RZ, R40.H0_H0 ;  /* 0x20000028ff287230 */ /* 0x000fc40000004100 */
[--C-:B-1----:R-:W-:Y:S02]  /*ec10*/  HADD2.F32 R24, -RZ, R4.reuse.H0_H0 ;  /* 0x20000004ff187230 */ /* 0x102fe40000004100 */
[----:B------:R-:W-:Y:S02]  /*ec20*/  HADD2.F32 R26, -RZ, R4.H1_H1 ;  /* 0x30000004ff1a7230 */ /* 0x000fe40000004100 */
[----:B------:R-:W-:Y:S02]  /*ec30*/  HADD2.F32 R20, -RZ, R5.H0_H0 ;  /* 0x20000005ff147230 */ /* 0x000fe40000004100 */
[----:B------:R-:W-:Y:S02]  /*ec40*/  HADD2.F32 R4, -RZ, R110.H0_H0 ;  /* 0x2000006eff047230 */ /* 0x000fe40000004100 */
[--C-:B------:R-:W-:Y:S02]  /*ec50*/  HADD2.F32 R22, -RZ, R7.reuse.H0_H0 ;  /* 0x20000007ff167230 */ /* 0x100fe40000004100 */
[----:B------:R-:W-:-:S02]  /*ec60*/  HADD2.F32 R21, -RZ, R7.H1_H1 ;  /* 0x30000007ff157230 */ /* 0x000fc40000004100 */
        /* <DEDUP_REMOVED lines=62> */
.L_x_1240:
[----:B------:R-:W-:Y:S05]  /*f050*/  BSYNC B0 ;  /* 0x0000000000007941 */ /* 0x000fea0003800000 */
.L_x_1239:
[----:B------:R-:W-:Y:S01]  /*f060*/  IADD3 R0, R65, 0x30, RZ ;  /* 0x0000003041007810 */ /* 0x000fe20007ffe0ff */
[----:B------:R-:W-:Y:S03]  /*f070*/  BSSY B0, `(.L_x_1241) ;  /* 0x000006c000007945 */ /* 0x000fe60003800000 */
[----:B------:R-:W-:-:S13]  /*f080*/  ISETP.GE.OR P0, PT, R0, R54, P2 ;  /* 0x000000360000720c */ /* 0x000fda0001706670 */
[----:B------:R-:W-:Y:S05]  /*f090*/  @P0 BRA `(.L_x_1242) ;  /* 0x0000069000000947 */ /* 0x000fea0003800000 */
[----:B-1----:R-:W-:Y:S02]  /*f0a0*/  SHF.R.S32.HI R4, RZ, 0x1f, R0 ;  /* 0x0000001fff047819 */ /* 0x002fe40000011400 */
[----:B------:R-:W-:Y:S02]  /*f0b0*/  MOV R9, c[0x0][0x27c] ;  /* 0x00009f0000097a02 */ /* 0x000fe40000000f00 */
[----:B------:R-:W-:Y:S02]  /*f0c0*/  SHF.L.U32 R5, R0, 0x6, RZ ;  /* 0x0000000600057819 */ /* 0x000fe400000006ff */
[----:B------:R-:W-:Y:S02]  /*f0d0*/  LEA.HI R4, R4, R0, RZ, 0x3 ;  /* 0x0000000004047211 */ /* 0x000fe400078f18ff */
[----:B------:R-:W-:Y:S02]  /*f0e0*/  LEA.HI R9, R9, R64, RZ, 0x1d ;  /* 0x0000004009097211 */ /* 0x000fe400078fe8ff */
[----:B------:R-:W-:Y:S01]  /*f0f0*/  LOP3.LUT R0, R5, 0x1c0, RZ, 0xc0, !PT ;  /* 0x000001c005007812 */ /* 0x000fe200078ec0ff */
[----:B------:R-:W-:Y:S01]  /*f100*/  IMAD.SHL.U32 R5, R4, 0x40, RZ ;  /* 0x0000004004057824 */ /* 0x000fe200078e00ff */
[----:B------:R-:W-:-:S02]  /*f110*/  SHF.R.S32.HI R10, RZ, 0x1f, R9 ;  /* 0x0000001fff0a7819 */ /* 0x000fc40000011409 */
[----:B------:R-:W-:Y:S02]  /*f120*/  SHF.L.U32 R7, R9, 0x3, RZ ;  /* 0x0000000309077819 */ /* 0x000fe400000006ff */
[----:B------:R-:W-:Y:S02]  /*f130*/  LOP3.LUT R6, R5, 0xfffffe00, RZ, 0xc0, !PT ;  /* 0xfffffe0005067812 */ /* 0x000fe400078ec0ff */
[----:B------:R-:W-:Y:S02]  /*f140*/  LEA.HI R5, R10, R9, RZ, 0x3 ;  /* 0x000000090a057211 */ /* 0x000fe400078f18ff */
[C---:B------:R-:W-:Y:S02]  /*f150*/  LOP3.LUT R8, R0.reuse, 0x38, R38, 0xf8, !PT ;  /* 0x0000003800087812 */ /* 0x040fe400078ef826 */
[----:B------:R-:W-:Y:S02]  /*f160*/  SHF.R.U32.HI R4, RZ, 0x3, R0 ;  /* 0x00000003ff047819 */ /* 0x000fe40000011600 */
[----:B------:R-:W-:Y:S01]  /*f170*/  LOP3.LUT R7, R0, 0x38, R7, 0xf8, !PT ;  /* 0x0000003800077812 */ /* 0x000fe200078ef807 */
[----:B------:R-:W-:Y:S01]  /*f180*/  IMAD.SHL.U32 R0, R5, 0x400, RZ ;  /* 0x0000040005007824 */ /* 0x000fe200078e00ff */
[----:B------:R-:W-:-:S02]  /*f190*/  LOP3.LUT R8, R6, R8, R4, 0xf6, !PT ;  /* 0x0000000806087212 */ /* 0x000fc400078ef604 */
[----:B------:R-:W-:Y:S02]  /*f1a0*/  LOP3.LUT R4, R7, R4, RZ, 0x3c, !PT ;  /* 0x0000000407047212 */ /* 0x000fe400078e3cff */
[----:B------:R-:W-:Y:S02]  /*f1b0*/  LOP3.LUT R0, R0, 0x7fffe000, RZ, 0xc0, !PT ;  /* 0x7fffe00000007812 */ /* 0x000fe400078ec0ff */
[----:B------:R-:W-:Y:S02]  /*f1c0*/  SHF.L.U32 R36, R8, 0x1, RZ ;  /* 0x0000000108247819 */ /* 0x000fe400000006ff */
[----:B------:R-:W-:Y:S02]  /*f1d0*/  IADD3 R0, R4, R0, R6 ;  /* 0x0000000004007210 */ /* 0x000fe40007ffe006 */
[----:B------:R-:W-:Y:S01]  /*f1e0*/  SHF.R.U32.HI R15, RZ, 0x10, R73 ;  /* 0x00000010ff0f7819 */ /* 0x000fe20000011649 */
[----:B------:R-:W1:Y:S01]  /*f1f0*/  LDS.128 R4, [R36+0x8080] ;  /* 0x0080800024047984 */ /* 0x000e620000000c00 */
[----:B------:R-:W-:-:S02]  /*f200*/  SHF.L.U32 R33, R0, 0x1, RZ ;  /* 0x0000000100217819 */ /* 0x000fc400000006ff */
[----:B------:R-:W-:Y:S01]  /*f210*/  SHF.R.U32.HI R0, RZ, 0x10, R69 ;  /* 0x00000010ff007819 */ /* 0x000fe20000011645 */
[----:B------:R-:W-:Y:S01]  /*f220*/  HADD2.F32 R44, -RZ, R15.H0_H0 ;  /* 0x2000000fff2c7230 */ /* 0x000fe20000004100 */
[----:B------:R-:W-:Y:S01]  /*f230*/  SHF.R.U32.HI R16, RZ, 0x10, R71 ;  /* 0x00000010ff107819 */ /* 0x000fe20000011647 */
[----:B------:R-:W2:Y:S01]  /*f240*/  LDS.128 R8, [R33+0x8080] ;  /* 0x0080800021087984 */ /* 0x000ea20000000c00 */
[----:B------:R-:W-:Y:S01]  /*f250*/  SHF.R.U32.HI R17, RZ, 0x10, R75 ;  /* 0x00000010ff117819 */ /* 0x000fe2000001164b */
[----:B------:R-:W-:Y:S01]  /*f260*/  HADD2.F32 R18, -RZ, R0.H0_H0 ;  /* 0x20000000ff127230 */ /* 0x000fe20000004100 */
        /* <DEDUP_REMOVED lines=28> */
[--C-:B------:R-:W-:Y:S01]  /*f430*/  HADD2.F32 R5, -RZ, R11.reuse.H0_H0 ;  /* 0x2000000bff057230 */ /* 0x100fe20000004100 */
        /* <DEDUP_REMOVED lines=47> */
.L_x_1242:
[----:B------:R-:W-:Y:S05]  /*f730*/  BSYNC B0 ;  /* 0x0000000000007941 */ /* 0x000fea0003800000 */
.L_x_1241:
        /* <DEDUP_REMOVED lines=109> */
.L_x_1244:
[----:B------:R-:W-:Y:S05]  /*fe10*/  BSYNC B0 ;  /* 0x0000000000007941 */ /* 0x000fea0003800000 */
.L_x_1243:
        /* <DEDUP_REMOVED lines=109> */
.L_x_1246:
[----:B------:R-:W-:Y:S05]  /*104f0*/  BSYNC B0 ;  /* 0x0000000000007941 */ /* 0x000fea0003800000 */
.L_x_1245:
        /* <DEDUP_REMOVED lines=109> */
.L_x_1248:
[----:B------:R-:W-:Y:S05]  /*10bd0*/  BSYNC B0 ;  /* 0x0000000000007941 */ /* 0x000fea0003800000 */
.L_x_1247:
[----:B-1----:R-:W-:-:S04]  /*10be0*/  IADD3 R4, R65, 0x70, RZ ;  /* 0x0000007041047810 */ /* 0x002fc80007ffe0ff */
[----:B------:R-:W-:-:S13]  /*10bf0*/  ISETP.GE.OR P0, PT, R4, R54, P2 ;  /* 0x000000360400720c */ /* 0x000fda0001706670 */
[----:B------:R-:W-:Y:S05]  /*10c00*/  @P0 BRA `(.L_x_1224) ;  /* 0x0000069000000947 */ /* 0x000fea0003800000 */
[----:B------:R-:W-:Y:S01]  /*10c10*/  SHF.R.S32.HI R5, RZ, 0x1f, R4 ;  /* 0x0000001fff057819 */ /* 0x000fe20000011404 */
[----:B------:R-:W-:Y:S01]  /*10c20*/  HADD2.F32 R13, -RZ, R133.H0_H0 ;  /* 0x20000085ff0d7230 */ /* 0x000fe20000004100 */
[----:B------:R-:W-:Y:S02]  /*10c30*/  SHF.L.U32 R0, R4, 0x6, RZ ;  /* 0x0000000604007819 */ /* 0x000fe400000006ff */
[----:B------:R-:W-:Y:S02]  /*10c40*/  MOV R9, c[0x0][0x27c] ;  /* 0x00009f0000097a02 */ /* 0x000fe40000000f00 */
        /* <DEDUP_REMOVED lines=31> */
[----:B------:R-:W-:-:S02]  /*10e40*/  SHF.R.U64 R35, R94, 0x10, R95 ;  /* 0x000000105e237819 */ /* 0x000fc4000000125f */
[----:B------:R-:W-:Y:S01]  /*10e50*/  SHF.R.U64 R39, R106, 0x10, R107 ;  /* 0x000000106a277819 */ /* 0x000fe2000000126b */
[----:B------:R-:W-:-:S04]  /*10e60*/  HADD2.F32 R38, -RZ, R38.H0_H0 ;  /* 0x20000026ff267230 */ /* 0x000fc80000004100 */
[----:B------:R-:W-:Y:S02]  /*10e70*/  HADD2.F32 R39, -RZ, R39.H0_H0 ;  /* 0x20000027ff277230 */ /* 0x000fe40000004100 */
[----:B-1----:R-:W-:Y:S02]  /*10e80*/  HADD2.F32 R20, -RZ, R7.H0_H0 ;  /* 0x20000007ff147230 */ /* 0x002fe40000004100 */
[--C-:B------:R-:W-:Y:S02]  /*10e90*/  HADD2.F32 R22, -RZ, R5.reuse.H0_H0 ;  /* 0x20000005ff167230 */ /* 0x100fe40000004100 */
[----:B------:R-:W-:Y:S02]  /*10ea0*/  HADD2.F32 R21, -RZ, R5.H1_H1 ;  /* 0x30000005ff157230 */ /* 0x000fe40000004100 */
[--C-:B------:R-:W-:Y:S02]  /*10eb0*/  HADD2.F32 R23, -RZ, R6.reuse.H0_H0 ;  /* 0x20000006ff177230 */ /* 0x100fe40000004100 */
[----:B------:R-:W-:-:S02]  /*10ec0*/  HADD2.F32 R25, -RZ, R6.H1_H1 ;  /* 0x30000006ff197230 */ /* 0x000fc40000004100 */
[--C-:B--2---:R-:W-:Y:S02]  /*10ed0*/  HADD2.F32 R6, -RZ, R11.reuse.H0_H0 ;  /* 0x2000000bff067230 */ /* 0x104fe40000004100 */
[----:B------:R-:W-:Y:S02]  /*10ee0*/  HADD2.F32 R5, -RZ, R11.H1_H1 ;  /* 0x3000000bff057230 */ /* 0x000fe40000004100 */
[----:B------:R-:W-:Y:S01]  /*10ef0*/  HADD2.F32 R19, -RZ, R7.H1_H1 ;  /* 0x30000007ff137230 */ /* 0x000fe20000004100 */
[----:B------:R-:W-:Y:S01]  /*10f00*/  FMUL.FTZ R34, R6, R0 ;  /* 0x0000000006227220 */ /* 0x000fe20000410000 */
[--C-:B------:R-:W-:Y:S01]  /*10f10*/  HADD2.F32 R24, -RZ, R4.reuse.H0_H0 ;  /* 0x20000004ff187230 */ /* 0x100fe20000004100 */
[----:B------:R-:W-:Y:S01]  /*10f20*/  FMUL.FTZ R31, R5, R16 ;  /* 0x00000010051f7220 */ /* 0x000fe20000410000 */
[----:B------:R-:W-:Y:S02]  /*10f30*/  HADD2.F32 R26, -RZ, R4.H1_H1 ;  /* 0x30000004ff1a7230 */ /* 0x000fe40000004100 */
[----:B------:R-:W-:-:S02]  /*10f40*/  HADD2.F32 R11, -RZ, R8.H0_H0 ;  /* 0x20000008ff0b7230 */ /* 0x000fc40000004100 */
[----:B------:R-:W-:Y:S01]  /*10f50*/  HADD2.F32 R15, -RZ, R8.H1_H1 ;  /* 0x30000008ff0f7230 */ /* 0x000fe20000004100 */
[----:B------:R-:W-:Y:S01]  /*10f60*/  FMUL.FTZ R8, R20, R0 ;  /* 0x0000000014087220 */ /* 0x000fe20000410000 */
[----:B------:R-:W-:Y:S01]  /*10f70*/  HADD2.F32 R7, -RZ, R9.H0_H0 ;  /* 0x20000009ff077230 */ /* 0x000fe20000004100 */
[----:B------:R-:W-:Y:S01]  /*10f80*/  FMUL.FTZ R0, R19, R16 ;  /* 0x0000001013007220 */ /* 0x000fe20000410000 */
[----:B------:R-:W-:Y:S01]  /*10f90*/  HADD2.F32 R4, -RZ, R132.H1_H1 ;  /* 0x30000084ff047230 */ /* 0x000fe20000004100 */
[----:B------:R-:W-:Y:S01]  /*10fa0*/  FFMA.FTZ R40, R6, R13, R8 ;  /* 0x0000000d06287223 */ /* 0x000fe20000010008 */
[--C-:B------:R-:W-:Y:S01]  /*10fb0*/  HADD2.F32 R12, -RZ, R10.reuse.H0_H0 ;  /* 0x2000000aff0c7230 */ /* 0x100fe20000004100 */
[----:B------:R-:W-:Y:S01]  /*10fc0*/  FFMA.FTZ R37, R5, R42, R0 ;  /* 0x0000002a05257223 */ /* 0x000fe20000010000 */
[----:B------:R-:W-:Y:S01]  /*10fd0*/  HADD2.F32 R14, -RZ, R10.H1_H1 ;  /* 0x3000000aff0e7230 */ /* 0x000fe20000004100 */
[-C--:B------:R-:W-:Y:S01]  /*10fe0*/  FMUL.FTZ R6, R22, R4.reuse ;  /* 0x0000000416067220 */ /* 0x080fe20000410000 */
[----:B------:R-:W-:Y:S01]  /*10ff0*/  HADD2.F32 R10, -RZ, R133.H1_H1 ;  /* 0x30000085ff0a7230 */ /* 0x000fe20000004100 */
[----:B------:R-:W-:Y:S01]  /*11000*/  FMUL.FTZ R27, R7, R4 ;  /* 0x00000004071b7220 */ /* 0x000fe20000410000 */
[--C-:B------:R-:W-:Y:S01]  /*11010*/  HADD2.F32 R4, -RZ, R134.reuse.H0_H0 ;  /* 0x20000086ff047230 */ /* 0x100fe20000004100 */
[----:B------:R-:W-:Y:S01]  /*11020*/  FMUL.FTZ R5, R21, R18 ;  /* 0x0000001215057220 */ /* 0x000fe20000410000 */
[----:B------:R-:W-:Y:S01]  /*11030*/  HADD2.F32 R9, -RZ, R9.H1_H1 ;  /* 0x30000009ff097230 */ /* 0x000fe20000004100 */
[----:B------:R-:W-:Y:S01]  /*11040*/  FFMA.FTZ R32, R7, R10, R6 ;  /* 0x0000000a07207223 */ /* 0x000fe20000010006 */
[----:B------:R-:W-:Y:S01]  /*11050*/  HADD2.F32 R7, -RZ, R135.H0_H0 ;  /* 0x20000087ff077230 */ /* 0x000fe20000004100 */
[-C--:B------:R-:W-:Y:S01]  /*11060*/  FMUL.FTZ R6, R24, R4.reuse ;  /* 0x0000000418067220 */ /* 0x080fe20000410000 */
[----:B------:R-:W-:Y:S01]  /*11070*/  HADD2.F32 R0, -RZ, R134.H1_H1 ;  /* 0x30000086ff007230 */ /* 0x000fe20000004100 */
[----:B------:R-:W-:Y:S01]  /*11080*/  FFMA.FTZ R30, R9, R41, R5 ;  /* 0x00000029091e7223 */ /* 0x000fe20000010005 */
[----:B------:R-:W-:Y:S01]  /*11090*/  HADD2.F32 R8, -RZ, R35.H0_H0 ;  /* 0x20000023ff087230 */ /* 0x000fe20000004100 */
[C---:B------:R-:W-:Y:S01]  /*110a0*/  FFMA.FTZ R28, R11.reuse, R7, R6 ;  /* 0x000000070b1c7223 */ /* 0x040fe20000010006 */
[----:B------:R-:W-:Y:S01]  /*110b0*/  HADD2.F32 R6, -RZ, R29.H0_H0 ;  /* 0x2000001dff067230 */ /* 0x000fe20000004100 */
[----:B------:R-:W-:Y:S01]  /*110c0*/  FMUL.FTZ R17, R11, R4 ;  /* 0x000000040b117220 */ /* 0x000fe20000410000 */
[----:B------:R-:W-:Y:S01]  /*110d0*/  HADD2.F32 R4, -RZ, R135.H1_H1 ;  /* 0x30000087ff047230 */ /* 0x000fe20000004100 */
[----:B------:R-:W-:-:S02]  /*110e0*/  FMUL.FTZ R5, R23, R0 ;  /* 0x0000000017057220 */ /* 0x000fc40000410000 */
[----:B------:R-:W-:Y:S02]  /*110f0*/  FMUL.FTZ R16, R12, R0 ;  /* 0x000000000c107220 */ /* 0x000fe40000410000 */
[-C--:B------:R-:W-:Y:S02]  /*11100*/  FMUL.FTZ R0, R26, R6.reuse ;  /* 0x000000061a007220 */ /* 0x080fe40000410000 */
[C---:B------:R-:W-:Y:S02]  /*11110*/  FMUL.FTZ R6, R15.reuse, R6 ;  /* 0x000000060f067220 */ /* 0x040fe40000410000 */
[----:B------:R-:W-:Y:S02]  /*11120*/  FFMA.FTZ R15, R15, R38, R0 ;  /* 0x000000260f0f7223 */ /* 0x000fe40000010000 */
[----:B------:R-:W-:Y:S02]  /*11130*/  FMUL.FTZ R18, R9, R18 ;  /* 0x0000001209127220 */ /* 0x000fe40000410000 */
[----:B------:R-:W-:-:S02]  /*11140*/  FFMA.FTZ R29, R12, R4, R5 ;  /* 0x000000040c1d7223 */ /* 0x000fc40000010005 */
[-C--:B------:R-:W-:Y:S02]  /*11150*/  FMUL.FTZ R0, R14, R8.reuse ;  /* 0x000000080e007220 */ /* 0x080fe40000410000 */
[----:B------:R-:W-:Y:S02]  /*11160*/  FMUL.FTZ R5, R25, R8 ;  /* 0x0000000819057220 */ /* 0x000fe40000410000 */
        /* <DEDUP_REMOVED lines=11> */
[----:B------:R-:W-:-:S02]  /*11220*/  FFMA.FTZ R0, R25, R39, -R0 ;  /* 0x0000002719007223 */ /* 0x000fc40000010800 */
[----:B------:R-:W-:Y:S01]  /*11230*/  FFMA.FTZ R14, R14, R39, R5 ;  /* 0x000000270e0e7223 */ /* 0x000fe20000010005 */
[----:B------:R-:W-:Y:S02]  /*11240*/  F2FP.PACK_AB R8, R6, R13 ;  /* 0x0000000d0608723e */ /* 0x000fe400000000ff */
[----:B------:R-:W-:Y:S02]  /*11250*/  F2FP.PACK_AB R10, R0, R10 ;  /* 0x0000000a000a723e */ /* 0x000fe400000000ff */
[----:B------:R-:W-:Y:S02]  /*11260*/  F2FP.PACK_AB R5, R30, R32 ;  /* 0x000000201e05723e */ /* 0x000fe400000000ff */
[----:B------:R-:W-:Y:S01]  /*11270*/  F2FP.PACK_AB R6, R14, R29 ;  /* 0x0000001d0e06723e */ /* 0x000fe200000000ff */
[----:B------:R1:W-:Y:S04]  /*11280*/  STS.128 [R36+0x8080], R8 ;  /* 0x0080800824007388 */ /* 0x0003e80000000c00 */
[----:B------:R1:W-:Y:S02]  /*11290*/  STS.128 [R33+0x8080], R4 ;  /* 0x0080800421007388 */ /* 0x0003e40000000c00 */
.L_x_1224:
[----:B------:R-:W-:Y:S05]  /*112a0*/  BSYNC B2 ;  /* 0x0000000000027941 */ /* 0x000fea0003800000 */
.L_x_1178:
[----:B-1----:R-:W-:Y:S01]  /*112b0*/  SHF.R.S32.HI R7, RZ, 0x4, R140 ;  /* 0x00000004ff077819 */ /* 0x002fe2000001148c */
[----:B------:R-:W-:Y:S01]  /*112c0*/  IMAD.SHL.U32 R6, R64, 0x40, RZ ;  /* 0x0000004040067824 */ /* 0x000fe200078e00ff */
[----:B------:R-:W-:-:S04]  /*112d0*/  DEPBAR.LE SB0, 0x0 ;  /* 0x000080000000791a */ /* 0x000fc80000000000 */
[----:B------:R-:W-:Y:S01]  /*112e0*/  LEA.HI R0, R140, R7, RZ, 0x1 ;  /* 0x000000078c007211 */ /* 0x000fe200078f08ff */
[----:B------:R-:W-:Y:S01]  /*112f0*/  IMAD.SHL.U32 R4, R138, 0x40, RZ ;  /* 0x000000408a047824 */ /* 0x000fe200078e00ff */
[----:B------:R-:W-:Y:S01]  /*11300*/  LOP3.LUT P0, RZ, R64, 0x2, RZ, 0xc0, !PT ;  /* 0x0000000240ff7812 */ /* 0x000fe2000780c0ff */
[----:B------:R-:W-:Y:S01]  /*11310*/  IMAD.SHL.U32 R5, R139, 0x40, RZ ;  /* 0x000000408b057824 */ /* 0x000fe200078e00ff */
[----:B------:R-:W-:Y:S01]  /*11320*/  LOP3.LUT R0, R0, 0xfffffffe, RZ, 0xc0, !PT ;  /* 0xfffffffe00007812 */ /* 0x000fe200078ec0ff */
[----:B------:R-:W-:Y:S01]  /*11330*/  IMAD.SHL.U32 R8, R65, 0x8, RZ ;  /* 0x0000000841087824 */ /* 0x000fe200078e00ff */
[----:B------:R-:W-:Y:S01]  /*11340*/  LOP3.LUT R4, R4, 0x1c0, RZ, 0xc0, !PT ;  /* 0x000001c004047812 */ /* 0x000fe200078ec0ff */
[----:B------:R-:W-:Y:S01]  /*11350*/  IMAD.MOV.U32 R24, RZ, RZ, R152 ;  /* 0x000000ffff187224 */ /* 0x000fe200078e0098 */
[----:B------:R-:W-:Y:S01]  /*11360*/  LOP3.LUT R118, R5, 0xfffffe00, RZ, 0xc0, !PT ;  /* 0xfffffe0005767812 */ /* 0x000fe200078ec0ff */
[----:B------:R-:W-:Y:S01]  /*11370*/  IMAD.IADD R7, R7, 0x1, -R0 ;  /* 0x0000000107077824 */ /* 0x000fe200078e0a00 */
[----:B------:R-:W-:Y:S01]  /*11380*/  LOP3.LUT R0, R6, 0x1c0, RZ, 0xc0, !PT ;  /* 0x000001c006007812 */ /* 0x000fe200078ec0ff */
[----:B------:R-:W-:Y:S01]  /*11390*/  IMAD.MOV.U32 R25, RZ, RZ, R153 ;  /* 0x000000ffff197224 */ /* 0x000fe200078e0099 */
[----:B------:R-:W-:Y:S01]  /*113a0*/  ULDC.64 UR4, c[0x0][0x208] ;  /* 0x0000820000047ab9 */ /* 0x000fe20000000a00 */
[----:B------:R-:W-:Y:S01]  /*113b0*/  IMAD.SHL.U32 R6, R7, 0x8, RZ ;  /* 0x0000000807067824 */ /* 0x000fe200078e00ff */
[----:B------:R-:W-:Y:S01]  /*113c0*/  LOP3.LUT R5, R0, 0x8, R8, 0xf8, !PT ;  /* 0x0000000800057812 */ /* 0x000fe200078ef808 */
[----:B------:R-:W-:Y:S01]  /*113d0*/  IMAD.MOV.U32 R24, RZ, RZ, R150 ;  /* 0x000000ffff187224 */ /* 0x000fe200078e0096 */
[----:B------:R-:W-:Y:S01]  /*113e0*/  SHF.R.U32.HI R0, RZ, 0x3, R0 ;  /* 0x00000003ff007819 */ /* 0x000fe20000011600 */
[----:B------:R-:W-:Y:S01]  /*113f0*/  USHF.L.U32 UR9, UR4, 0x5, URZ ;  /* 0x0000000504097899 */ /* 0x000fe2000800063f */
[----:B------:R-:W-:Y:S01]  /*11400*/  LOP3.LUT R8, R4, 0x8, R6, 0xf8, !PT ;  /* 0x0000000804087812 */ /* 0x000fe200078ef806 */
[----:B------:R-:W-:Y:S01]  /*11410*/  UMOV UR6, 0x5 ;  /* 0x0000000500067882 */ /* 0x000fe20000000000 */
[----:B------:R-:W-:Y:S01]  /*11420*/  SHF.R.U32.HI R6, RZ, 0x3, R4 ;  /* 0x00000003ff067819 */ /* 0x000fe20000011604 */
[----:B------:R-:W-:Y:S01]  /*11430*/  IMAD R4, R142, 0x400, R118 ;  /* 0x000004008e047824 */ /* 0x000fe200078e0276 */
[----:B------:R-:W-:Y:S01]  /*11440*/  LOP3.LUT R0, R5, R0, RZ, 0x3c, !PT ;  /* 0x0000000005007212 */ /* 0x000fe200078e3cff */
[----:B------:R-:W-:Y:S01]  /*11450*/  USHF.L.U64.HI UR8, UR4, UR6, UR5 ;  /* 0x0000000604087299 */ /* 0x000fe20008010205 */
[----:B------:R-:W-:Y:S01]  /*11460*/  LOP3.LUT R117, R8, R6, RZ, 0x3c, !PT ;  /* 0x0000000608757212 */ /* 0x000fe200078e3cff */
[----:B------:R-:W-:Y:S04]  /*11470*/  STL.64 [R1+0x38], R24 ;  /* 0x0000381801007387 */ /* 0x000fe80000100a00 */
[----:B------:R-:W-:Y:S01]  /*11480*/  BAR.SYNC.DEFER_BLOCKING 0x0 ;  /* 0x0000000000007b1d */ /* 0x000fe20000010000 */
[----:B------:R-:W-:Y:S01]  /*11490*/  IMAD R0, R7, 0x200, R0 ;  /* 0x0000020007007824 */ /* 0x000fe200078e0200 */
[----:B------:R-:W-:Y:S01]  /*114a0*/  LOP3.LUT P5, RZ, R181, 0x40, RZ, 0xc0, !PT ;  /* 0x00000040b5ff7812 */ /* 0x000fe200078ac0ff */
[----:B------:R-:W-:Y:S01]  /*114b0*/  IMAD.IADD R4, R117, 0x1, R4 ;  /* 0x0000000175047824 */ /* 0x000fe200078e0204 */
[----:B------:R-:W-:Y:S01]  /*114c0*/  LOP3.LUT P4, RZ, R181, 0x80, RZ, 0xc0, !PT ;  /* 0x00000080b5ff7812 */ /* 0x000fe2000788c0ff */
[----:B------:R-:W-:Y:S01]  /*114d0*/  IMAD.SHL.U32 R220, R0, 0x2, RZ ;  /* 0x0000000200dc7824 */ /* 0x000fe200078e00ff */
[C---:B------:R-:W-:Y:S01]  /*114e0*/  ISETP.LT.OR P2, PT, R119.reuse, 0x1, P5 ;  /* 0x000000017700780c */ /* 0x040fe20002f41670 */
[----:B------:R-:W-:Y:S01]  /*114f0*/  IMAD.SHL.U32 R227, R4, 0x2, RZ ;  /* 0x0000000204e37824 */ /* 0x000fe200078e00ff */
[----:B------:R-:W-:Y:S01]  /*11500*/  ISETP.LT.OR P3, PT, R119, 0x11, P4 ;  /* 0x000000117700780c */ /* 0x000fe20002761670 */
[----:B------:R-:W-:Y:S01]  /*11510*/  IMAD.SHL.U32 R239, R239, 0x2, RZ ;  /* 0x00000002efef7824 */ /* 0x000fe200078e00ff */
[C---:B------:R-:W-:Y:S01]  /*11520*/  IADD3 R0, R220.reuse, 0x5080, RZ ;  /* 0x00005080dc007810 */ /* 0x040fe20007ffe0ff */
[--C-:B------:R-:W-:Y:S01]  /*11530*/  IMAD R229, R3, 0x2, R227.reuse ;  /* 0x0000000203e57824 */ /* 0x100fe200078e02e3 */
[----:B------:R-:W-:Y:S01]  /*11540*/  IADD3 R231, R220, 0x50a0, RZ ;  /* 0x000050a0dce77810 */ /* 0x000fe20007ffe0ff */
[----:B------:R-:W-:Y:S01]  /*11550*/  IMAD R228, R2, 0x2, R227 ;  /* 0x0000000202e47824 */ /* 0x000fe200078e02e3 */
[----:B------:R-:W-:Y:S01]  /*11560*/  @P0 IADD3 R231, R0, -0x20, RZ ;  /* 0xffffffe000e70810 */ /* 0x000fe20007ffe0ff */
[----:B------:R-:W-:-:S02]  /*11570*/  IMAD R0, R136, c[0x0][0x208], RZ ;  /* 0x0000820088007a24 */ /* 0x000fc400078e02ff */
[----:B------:R-:W-:Y:S01]  /*11580*/  IMAD R230, R2, 0x2, R229 ;  /* 0x0000000202e67824 */ /* 0x000fe200078e02e5 */
[----:B------:R-:W-:Y:S01]  /*11590*/  IADD3 R237, R231, 0x800, RZ ;  /* 0x00000800e7ed7810 */ /* 0x000fe20007ffe0ff */
[----:B------:R-:W-:Y:S01]  /*115a0*/  IMAD R0, R125, c[0x0][0x20c], R0 ;  /* 0x000083007d007a24 */ /* 0x000fe200078e0200 */
[----:B------:R-:W-:Y:S01]  /*115b0*/  IADD3 R236, R231, 0x1000, RZ ;  /* 0x00001000e7ec7810 */ /* 0x000fe20007ffe0ff */
[----:B------:R-:W-:Y:S01]  /*115c0*/  IMAD R232, R3, 0x2, R228 ;  /* 0x0000000203e87824 */ /* 0x000fe200078e02e4 */
[C---:B------:R-:W-:Y:S01]  /*115d0*/  IADD3 R235, R231.reuse, 0x1800, RZ ;  /* 0x00001800e7eb7810 */ /* 0x040fe20007ffe0ff */
[----:B------:R-:W-:Y:S01]  /*115e0*/  LDSM.16.M88.4 R4, [R220+0x5080] ;  /* 0x00508000dc04783b */ /* 0x000fe20000000200 */
[C---:B------:R-:W-:Y:S02]  /*115f0*/  IADD3 R234, R231.reuse, 0x2000, RZ ;  /* 0x00002000e7ea7810 */ /* 0x040fe40007ffe0ff */
[----:B------:R-:W-:Y:S01]  /*11600*/  IADD3 R233, R231, 0x2800, RZ ;  /* 0x00002800e7e97810 */ /* 0x000fe20007ffe0ff */
[----:B---3--:R-:W1:Y:S04]  /*11610*/  LDSM.16.M88.4 R12, [R227+0x8080] ;  /* 0x00808000e30c783b */ /* 0x008e680000000200 */
[----:B------:R-:W2:Y:S04]  /*11620*/  LDSM.16.M88.4 R8, [R227+0xa080] ;  /* 0x00a08000e308783b */ /* 0x000ea80000000200 */
[----:B------:R-:W3:Y:S04]  /*11630*/  LDSM.16.M88.4 R16, [R220+0x5880] ;  /* 0x00588000dc10783b */ /* 0x000ee80000000200 */
[----:B------:R-:W4:Y:S04]  /*11640*/  LDSM.16.M88.4 R20, [R220+0x6080] ;  /* 0x00608000dc14783b */ /* 0x000f280000000200 */
[----:B------:R-:W-:Y:S04]  /*11650*/  LDSM.16.M88.4 R44, [R231+0x1000] ;  /* 0x00100000e72c783b */ /* 0x000fe80000000200 */
[----:B------:R-:W-:Y:S04]  /*11660*/  LDSM.16.M88.4 R36, [R231+0x800] ;  /* 0x00080000e724783b */ /* 0x000fe80000000200 */
[----:B------:R-:W-:Y:S01]  /*11670*/  LDSM.16.M88.4 R40, [R231] ;  /* 0x00000000e728783b */ /* 0x000fe20000000200 */
[-C--:B-1----:R-:W-:Y:S08]  /*11680*/  HMMA.16816.F32 R104, R12, R6.reuse, RZ ;  /* 0x000000060c68723c */ /* 0x082ff000000018ff */
[----:B--2---:R-:W-:Y:S07]  /*11690*/  HMMA.16816.F32 R60, R8, R6, RZ ;  /* 0x00000006083c723c */ /* 0x004fee00000018ff */
[----:B------:R-:W-:Y:S01]  /*116a0*/  IMAD.WIDE.U32 R6, R125, c[0x0][0x208], RZ ;  /* 0x000082007d067a25 */ /* 0x000fe200078e00ff */
[----:B------:R-:W-:Y:S03]  /*116b0*/  HMMA.16816.F32 R92, R12, R4, RZ ;  /* 0x000000040c5c723c */ /* 0x000fe600000018ff */
[----:B------:R-:W-:-:S02]  /*116c0*/  IMAD.IADD R0, R7, 0x1, R0 ;  /* 0x0000000107007824 */ /* 0x000fc400078e0200 */
[----:B------:R-:W-:-:S03]  /*116d0*/  IMAD.WIDE.U32 R6, R6, 0x30, R24 ;  /* 0x0000003006067825 */ /* 0x000fc600078e0018 */
[----:B------:R-:W-:Y:S01]  /*116e0*/  HMMA.16816.F32 R52, R8, R4, RZ ;  /* 0x000000040834723c */ /* 0x000fe200000018ff */
[----:B------:R-:W-:-:S04]  /*116f0*/  IMAD R0, R0, 0x30, RZ ;  /* 0x0000003000007824 */ /* 0x000fc800078e02ff */
[----:B------:R-:W-:Y:S02]  /*11700*/  IMAD.IADD R0, R7, 0x1, R0 ;  /* 0x0000000107007824 */ /* 0x000fe400078e0200 */
[C---:B------:R-:W-:Y:S01]  /*11710*/  LEA R4, P0, R6.reuse, c[0x0][0x1f8], 0x1 ;  /* 0x00007e0006047a11 */ /* 0x040fe200078008ff */
[----:B------:R-:W-:Y:S01]  /*11720*/  IMAD.U32 R7, RZ, RZ, UR9 ;  /* 0x00000009ff077e24 */ /* 0x000fe2000f8e00ff */
[----:B---3--:R-:W-:Y:S02]  /*11730*/  HMMA.16816.F32 R88, R12, R16, RZ ;  /* 0x000000100c58723c */ /* 0x008fe400000018ff */
[----:B------:R-:W-:Y:S01]  /*11740*/  LEA.HI.X R5, R6, c[0x0][0x1fc], R0, 0x1, P0 ;  /* 0x00007f0006057a11 */ /* 0x000fe200000f0c00 */
[----:B------:R-:W-:Y:S01]  /*11750*/  IMAD.MOV.U32 R0, RZ, RZ, 0x40 ;  /* 0x00000040ff007424 */ /* 0x000fe200078e00ff */
[----:B------:R-:W-:-:S04]  /*11760*/  IADD3 R24, P1, P0, R7, 0x80, R4 ;  /* 0x0000008007187810 */ /* 0x000fc8000783e004 */
[C---:B------:R-:W-:Y:S01]  /*11770*/  HMMA.16816.F32 R32, R8.reuse, R16, RZ ;  /* 0x000000100820723c */ /* 0x040fe200000018ff */
[----:B------:R-:W-:Y:S02]  /*11780*/  IADD3.X R25, RZ, UR8, R5, P1, P0 ;  /* 0x00000008ff197c10 */ /* 0x000fe40008fe0405 */
[----:B------:R-:W-:Y:S02]  /*11790*/  IADD3 R6, P0, R4, UR9, RZ ;  /* 0x0000000904067c10 */ /* 0x000fe4000ff1e0ff */
[----:B------:R-:W-:Y:S02]  /*117a0*/  ISETP.LT.OR P1, PT, R119, 0x1, P4 ;  /* 0x000000017700780c */ /* 0x000fe40002721670 */
[----:B------:R-:W-:Y:S01]  /*117b0*/  IADD3.X R7, R5, UR8, RZ, P0, !PT ;  /* 0x0000000805077c10 */ /* 0x000fe200087fe4ff */
[----:B------:R-:W-:Y:S01]  /*117c0*/  HMMA.16816.F32 R56, R8, R18, RZ ;  /* 0x000000120838723c */ /* 0x000fe200000018ff */
[----:B------:R-:W-:-:S07]  /*117d0*/  ISETP.LT.OR P0, PT, R119, 0x11, P5 ;  /* 0x000000117700780c */ /* 0x000fce0002f01670 */
[----:B------:R-:W-:Y:S01]  /*117e0*/  HMMA.16816.F32 R100, R12, R18, RZ ;  /* 0x000000120c64723c */ /* 0x000fe200000018ff */
[----:B------:R-:W1:Y:S07]  /*117f0*/  LDSM.16.M88.4 R16, [R229+0xa080] ;  /* 0x00a08000e510783b */ /* 0x000e6e0000000200 */
[-C--:B----4-:R-:W-:Y:S08]  /*11800*/  HMMA.16816.F32 R28, R8, R20.reuse, RZ ;  /* 0x00000014081c723c */ /* 0x090ff000000018ff */
[----:B------:R-:W-:Y:S08]  /*11810*/  HMMA.16816.F32 R80, R12, R20, RZ ;  /* 0x000000140c50723c */ /* 0x000ff000000018ff */
[-C--:B------:R-:W-:Y:S08]  /*11820*/  HMMA.16816.F32 R48, R8, R22.reuse, RZ ;  /* 0x000000160830723c */ /* 0x080ff000000018ff */
[----:B------:R-:W-:Y:S01]  /*11830*/  HMMA.16816.F32 R96, R12, R22, RZ ;  /* 0x000000160c60723c */ /* 0x000fe200000018ff */
[----:B------:R-:W2:Y:S04]  /*11840*/  LDSM.16.M88.4 R20, [R229+0x8080] ;  /* 0x00808000e514783b */ /* 0x000ea80000000200 */
[----:B------:R-:W-:Y:S01]  /*11850*/  @!PT LDS RZ, [RZ] ;  /* 0x00000000fffff984 */ /* 0x000fe20000000800 */
[----:B------:R-:W-:Y:S01]  /*11860*/  @!PT LDS RZ, [RZ] ;  /* 0x00000000fffff984 */ /* 0x000fe20000000800 */
[----:B------:R-:W-:Y:S01]  /*11870*/  @!PT LDS RZ, [RZ] ;  /* 0x00000000fffff984 */ /* 0x000fe20000000800 */
[----:B------:R3:W-:Y:S01]  /*11880*/  LDGSTS.E.BYPASS.LTC128B.128 [R239+0x2080], [R4.64], !P2 ;  /* 0x0208000004ef7fae */ /* 0x0007e2000d101d4e */
[----:B------:R-:W-:-:S03]  /*11890*/  LOP3.LUT P2, RZ, R64, 0x4, RZ, 0xc0, !PT ;  /* 0x0000000440ff7812 */ /* 0x000fc6000784c0ff */
[----:B------:R3:W-:Y:S01]  /*118a0*/  LDGSTS.E.BYPASS.LTC128B.128 [R239+0x3880], [R4.64+0x80], !P1 ;  /* 0x0388008004ef7fae */ /* 0x0007e2000c901d4e */
[----:B------:R-:W-:Y:S01]  /*118b0*/  ISETP.LT.OR P1, PT, R119, 0x21, P5 ;  /* 0x000000217700780c */ /* 0x000fe20002f21670 */
[C---:B-1----:R-:W-:Y:S01]  /*118c0*/  HMMA.16816.F32 R84, R16.reuse, R44, R28 ;  /* 0x0000002c1054723c */ /* 0x042fe2000000181c */
[----:B------:R-:W-:Y:S01]  /*118d0*/  SEL R0, R0, 0xffffffc0, !P2 ;  /* 0xffffffc000007807 */ /* 0x000fe20005000000 */
[----:B------:R1:W-:Y:S04]  /*118e0*/  LDGSTS.E.BYPASS.LTC128B.128 [R239+0x2880], [R6.64], !P0 ;  /* 0x0288000006ef7fae */ /* 0x0003e8000c101d4e */
[----:B------:R-:W-:Y:S01]  /*118f0*/  IMAD.IADD R226, R220, 0x1, R0 ;  /* 0x00000001dce27824 */ /* 0x000fe200078e0200 */
[----:B------:R4:W-:Y:S01]  /*11900*/  LDGSTS.E.BYPASS.LTC128B.128 [R239+0x4080], [R24.64], !P3 ;  /* 0x0408000018ef7fae */ /* 0x0009e2000d901d4e */
[----:B------:R-:W-:Y:S01]  /*11910*/  HMMA.16816.F32 R108, R16, R36, R32 ;  /* 0x00000024106c723c */ /* 0x000fe20000001820 */
[----:B------:R-:W-:Y:S01]  /*11920*/  IMAD.IADD R225, R0, 0x1, R231 ;  /* 0x0000000100e17824 */ /* 0x000fe200078e02e7 */
[----:B------:R-:W-:-:S06]  /*11930*/  LOP3.LUT R0, R117, R118, RZ, 0xfc, !PT ;  /* 0x0000007675007212 */ /* 0x000fcc00078efcff */
[C---:B------:R-:W-:Y:S08]  /*11940*/  HMMA.16816.F32 R112, R16.reuse, R40, R52 ;  /* 0x000000281070723c */ /* 0x040ff00000001834 */
[----:B------:R-:W-:Y:S01]  /*11950*/  HMMA.16816.F32 R76, R16, R42, R60 ;  /* 0x0000002a104c723c */ /* 0x000fe2000000183c */
[----:B---3--:R-:W-:-:S04]  /*11960*/  IADD3 R4, P0, R6, UR9, RZ ;  /* 0x0000000906047c10 */ /* 0x008fc8000ff1e0ff */
[----:B------:R-:W-:Y:S02]  /*11970*/  IADD3.X R5, R7, UR8, RZ, P0, !PT ;  /* 0x0000000807057c10 */ /* 0x000fe400087fe4ff */
[----:B------:R-:W-:Y:S01]  /*11980*/  ISETP.LT.OR P0, PT, R119, 0x21, P4 ;  /* 0x000000217700780c */ /* 0x000fe20002701670 */
[C---:B------:R-:W-:Y:S02]  /*11990*/  HMMA.16816.F32 R72, R16.reuse, R38, R56 ;  /* 0x000000261048723c */ /* 0x040fe40000001838 */
[----:B------:R1:W-:Y:S06]  /*119a0*/  LDGSTS.E.BYPASS.LTC128B.128 [R239+0x3080], [R4.64], !P1 ;  /* 0x0308000004ef7fae */ /* 0x0003ec000c901d4e */
[----:B------:R-:W-:Y:S04]  /*119b0*/  HMMA.16816.F32 R68, R16, R46, R48 ;  /* 0x0000002e1044723c */ /* 0x000fe80000001830 */
[----:B------:R1:W-:Y:S01]  /*119c0*/  LDGSTS.E.BYPASS.LTC128B.128 [R239+0x4880], [R4.64+0x80], !P0 ;  /* 0x0488008004ef7fae */ /* 0x0003e2000c101d4e */
[----:B------:R-:W-:-:S03]  /*119d0*/  ISETP.GT.AND P0, PT, R125, UR7, PT ;  /* 0x000000077d007c0c */ /* 0x000fc6000bf04270 */
[----:B------:R-:W-:Y:S01]  /*119e0*/  LDSM.16.M88.4 R8, [R228+0xa080] ;  /* 0x00a08000e408783b */ /* 0x000fe20000000200 */
[C---:B--2---:R-:W-:Y:S03]  /*119f0*/  HMMA.16816.F32 R64, R20.reuse, R40, R92 ;  /* 0x000000281440723c */ /* 0x044fe6000000185c */
[----:B------:R-:W2:Y:S04]  /*11a00*/  LDSM.16.M88.4 R28, [R226+0x5080] ;  /* 0x00508000e21c783b */ /* 0x000ea80000000200 */
[----:B----4-:R-:W3:Y:S01]  /*11a10*/  LDSM.16.M88.4 R24, [R226+0x5880] ;  /* 0x00588000e218783b */ /* 0x010ee20000000200 */
[C---:B------:R-:W-:Y:S03]  /*11a20*/  HMMA.16816.F32 R52, R20.reuse, R36, R88 ;  /* 0x000000241434723c */ /* 0x040fe60000001858 */
[----:B------:R-:W4:Y:S04]  /*11a30*/  LDSM.16.M88.4 R32, [R226+0x6080] ;  /* 0x00608000e220783b */ /* 0x000f280000000200 */
[----:B------:R-:W3:Y:S01]  /*11a40*/  LDSM.16.M88.4 R12, [R228+0x8080] ;  /* 0x00808000e40c783b */ /* 0x000ee20000000200 */
[C---:B------:R-:W-:Y:S03]  /*11a50*/  HMMA.16816.F32 R40, R20.reuse, R42, R104 ;  /* 0x0000002a1428723c */ /* 0x040fe60000001868 */
[----:B------:R-:W-:Y:S04]  /*11a60*/  LDSM.16.M88.4 R60, [R225+0x800] ;  /* 0x00080000e13c783b */ /* 0x000fe80000000200 */
[----:B-1----:R-:W-:Y:S01]  /*11a70*/  LDSM.16.M88.4 R4, [R230+0xa080] ;  /* 0x00a08000e604783b */ /* 0x002fe20000000200 */
[C---:B------:R-:W-:Y:S03]  /*11a80*/  HMMA.16816.F32 R16, R20.reuse, R38, R100 ;  /* 0x000000261410723c */ /* 0x040fe60000001864 */
[----:B------:R-:W1:Y:S04]  /*11a90*/  LDSM.16.M88.4 R36, [R225] ;  /* 0x00000000e124783b */ /* 0x000e680000000200 */
[----:B------:R-:W1:Y:S01]  /*11aa0*/  LDSM.16.M88.4 R56, [R225+0x1000] ;  /* 0x00100000e138783b */ /* 0x000e620000000200 */
[C---:B------:R-:W-:Y:S03]  /*11ab0*/  HMMA.16816.F32 R48, R20.reuse, R44, R80 ;  /* 0x0000002c1430723c */ /* 0x040fe60000001850 */
[----:B------:R-:W0:Y:S05]  /*11ac0*/  LDGDEPBAR ;  /* 0x00000000000079af */ /* 0x000e2a0000000000 */
[----:B------:R-:W-:Y:S01]  /*11ad0*/  HMMA.16816.F32 R44, R20, R46, R96 ;  /* 0x0000002e142c723c */ /* 0x000fe20000001860 */
[----:B------:R-:W1:Y:S07]  /*11ae0*/  LDSM.16.M88.4 R20, [R230+0x8080] ;  /* 0x00808000e614783b */ /* 0x000e6e0000000200 */
[C---:B--2---:R-:W-:Y:S08]  /*11af0*/  HMMA.16816.F32 R88, R8.reuse, R28, R112 ;  /* 0x0000001c0858723c */ /* 0x044ff00000001870 */
[C---:B---3--:R-:W-:Y:S08]  /*11b00*/  HMMA.16816.F32 R92, R8.reuse, R24, R108 ;  /* 0x00000018085c723c */ /* 0x048ff0000000186c */
[C---:B------:R-:W-:Y:S08]  /*11b10*/  HMMA.16816.F32 R80, R8.reuse, R30, R76 ;  /* 0x0000001e0850723c */ /* 0x040ff0000000184c */
[C---:B------:R-:W-:Y:S08]  /*11b20*/  HMMA.16816.F32 R72, R8.reuse, R26, R72 ;  /* 0x0000001a0848723c */ /* 0x040ff00000001848 */
[C---:B----4-:R-:W-:Y:S08]  /*11b30*/  HMMA.16816.F32 R84, R8.reuse, R32, R84 ;  /* 0x000000200854723c */ /* 0x050ff00000001854 */
[----:B------:R-:W-:Y:S08]  /*11b40*/  HMMA.16816.F32 R76, R8, R34, R68 ;  /* 0x00000022084c723c */ /* 0x000ff00000001844 */
[C---:B------:R-:W-:Y:S08]  /*11b50*/  HMMA.16816.F32 R8, R12.reuse, R28, R64 ;  /* 0x0000001c0c08723c */ /* 0x040ff00000001840 */
[C---:B------:R-:W-:Y:S01]  /*11b60*/  HMMA.16816.F32 R68, R12.reuse, R30, R40 ;  /* 0x0000001e0c44723c */ /* 0x040fe20000001828 */
[----:B------:R-:W-:Y:S07]  /*11b70*/  LDSM.16.M88.4 R28, [R220+0x6880] ;  /* 0x00688000dc1c783b */ /* 0x000fee0000000200 */
[C---:B------:R-:W-:Y:S01]  /*11b80*/  HMMA.16816.F32 R112, R12.reuse, R26, R16 ;  /* 0x0000001a0c70723c */ /* 0x040fe20000001810 */
[----:B------:R-:W2:Y:S07]  /*11b90*/  LDSM.16.M88.4 R16, [R227+0xe080] ;  /* 0x00e08000e310783b */ /* 0x000eae0000000200 */
[C---:B------:R-:W-:Y:S01]  /*11ba0*/  HMMA.16816.F32 R104, R12.reuse, R24, R52 ;  /* 0x000000180c68723c */ /* 0x040fe20000001834 */
[----:B------:R-:W3:Y:S04]  /*11bb0*/  LDSM.16.M88.4 R24, [R220+0x7080] ;  /* 0x00708000dc18783b */ /* 0x000ee80000000200 */
[----:B------:R-:W-:Y:S03]  /*11bc0*/  LDSM.16.M88.4 R52, [R231+0x1800] ;  /* 0x00180000e734783b */ /* 0x000fe60000000200 */
[C---:B------:R-:W-:Y:S01]  /*11bd0*/  HMMA.16816.F32 R108, R12.reuse, R32, R48 ;  /* 0x000000200c6c723c */ /* 0x040fe20000001830 */
[----:B------:R-:W-:Y:S07]  /*11be0*/  LDSM.16.M88.4 R48, [R231+0x2000] ;  /* 0x00200000e730783b */ /* 0x000fee0000000200 */
[----:B------:R-:W-:Y:S01]  /*11bf0*/  HMMA.16816.F32 R44, R12, R34, R44 ;  /* 0x000000220c2c723c */ /* 0x000fe2000000182c */
[----:B------:R-:W4:Y:S07]  /*11c00*/  LDSM.16.M88.4 R12, [R220+0x7880] ;  /* 0x00788000dc0c783b */ /* 0x000f2e0000000200 */
[C---:B-1----:R-:W-:Y:S08]  /*11c10*/  HMMA.16816.F32 R40, R4.reuse, R36, R88 ;  /* 0x000000240428723c */ /* 0x042ff00000001858 */
[C---:B------:R-:W-:Y:S08]  /*11c20*/  HMMA.16816.F32 R64, R4.reuse, R60, R92 ;  /* 0x0000003c0440723c */ /* 0x040ff0000000185c */
[C---:B------:R-:W-:Y:S08]  /*11c30*/  HMMA.16816.F32 R32, R4.reuse, R38, R80 ;  /* 0x000000260420723c */ /* 0x040ff00000001850 */
[C---:B------:R-:W-:Y:S08]  /*11c40*/  HMMA.16816.F32 R72, R4.reuse, R62, R72 ;  /* 0x0000003e0448723c */ /* 0x040ff00000001848 */
[----:B------:R-:W-:Y:S08]  /*11c50*/  HMMA.16816.F32 R100, R4, R56, R84 ;  /* 0x000000380464723c */ /* 0x000ff00000001854 */
[----:B------:R-:W-:Y:S01]  /*11c60*/  HMMA.16816.F32 R92, R20, R36, R8 ;  /* 0x00000024145c723c */ /* 0x000fe20000001808 */
[----:B------:R-:W1:Y:S07]  /*11c70*/  LDSM.16.M88.4 R8, [R227+0xc080] ;  /* 0x00c08000e308783b */ /* 0x000e6e0000000200 */
[----:B------:R-:W-:Y:S01]  /*11c80*/  HMMA.16816.F32 R96, R4, R58, R76 ;  /* 0x0000003a0460723c */ /* 0x000fe2000000184c */
[----:B------:R-:W1:Y:S07]  /*11c90*/  LDSM.16.M88.4 R4, [R229+0xe080] ;  /* 0x00e08000e504783b */ /* 0x000e6e0000000200 */
[C---:B------:R-:W-:Y:S01]  /*11ca0*/  HMMA.16816.F32 R84, R20.reuse, R38, R68 ;  /* 0x000000261454723c */ /* 0x040fe20000001844 */
[----:B------:R-:W1:Y:S07]  /*11cb0*/  LDSM.16.M88.4 R68, [R231+0x2800] ;  /* 0x00280000e744783b */ /* 0x000e6e0000000200 */
[C---:B------:R-:W-:Y:S08]  /*11cc0*/  HMMA.16816.F32 R88, R20.reuse, R60, R104 ;  /* 0x0000003c1458723c */ /* 0x040ff00000001868 */
[C---:B------:R-:W-:Y:S08]  /*11cd0*/  HMMA.16816.F32 R104, R20.reuse, R62, R112 ;  /* 0x0000003e1468723c */ /* 0x040ff00000001870 */
[----:B------:R-:W-:Y:S08]  /*11ce0*/  HMMA.16816.F32 R108, R20, R56, R108 ;  /* 0x00000038146c723c */ /* 0x000ff0000000186c */
[----:B--2---:R-:W-:Y:S08]  /*11cf0*/  HMMA.16816.F32 R76, R16, R28, R40 ;  /* 0x0000001c104c723c */ /* 0x004ff00000001828 */
[----:B------:R-:W-:Y:S01]  /*11d00*/  HMMA.16816.F32 R80, R20, R58, R44 ;  /* 0x0000003a1450723c */ /* 0x000fe2000000182c */
[----:B------:R-:W2:Y:S07]  /*11d10*/  LDSM.16.M88.4 R20, [R229+0xc080] ;  /* 0x00c08000e514783b */ /* 0x000eae0000000200 */
[C---:B---3--:R-:W-:Y:S08]  /*11d20*/  HMMA.16816.F32 R40, R16.reuse, R24, R64 ;  /* 0x000000181028723c */ /* 0x048ff00000001840 */
[C---:B------:R-:W-:Y:S08]  /*11d30*/  HMMA.16816.F32 R44, R16.reuse, R30, R32 ;  /* 0x0000001e102c723c */ /* 0x040ff00000001820 */
[C---:B------:R-:W-:Y:S08]  /*11d40*/  HMMA.16816.F32 R36, R16.reuse, R26, R72 ;  /* 0x0000001a1024723c */ /* 0x040ff00000001848 */
[C---:B----4-:R-:W-:Y:S08]  /*11d50*/  HMMA.16816.F32 R32, R16.reuse, R12, R100 ;  /* 0x0000000c1020723c */ /* 0x050ff00000001864 */
[----:B------:R-:W-:Y:S01]  /*11d60*/  HMMA.16816.F32 R60, R16, R14, R96 ;  /* 0x0000000e103c723c */ /* 0x000fe20000001860 */
[----:B------:R-:W-:Y:S07]  /*11d70*/  LDSM.16.M88.4 R16, [R228+0xe080] ;  /* 0x00e08000e410783b */ /* 0x000fee0000000200 */
[C---:B-1----:R-:W-:Y:S08]  /*11d80*/  HMMA.16816.F32 R72, R8.reuse, R28, R92 ;  /* 0x0000001c0848723c */ /* 0x042ff0000000185c */
[C---:B------:R-:W-:Y:S08]  /*11d90*/  HMMA.16816.F32 R64, R8.reuse, R30, R84 ;  /* 0x0000001e0840723c */ /* 0x040ff00000001854 */
        /* <DEDUP_REMOVED lines=9> */
[----:B------:R-:W3:Y:S07]  /*11e30*/  LDSM.16.M88.4 R36, [R226+0x7080] ;  /* 0x00708000e224783b */ /* 0x000eee0000000200 */
[C---:B------:R-:W-:Y:S01]  /*11e40*/  HMMA.16816.F32 R100, R4.reuse, R68, R32 ;  /* 0x000000440464723c */ /* 0x040fe20000001820 */
[----:B------:R-:W4:Y:S07]  /*11e50*/  LDSM.16.M88.4 R32, [R226+0x7880] ;  /* 0x00788000e220783b */ /* 0x000f2e0000000200 */
[C---:B------:R-:W-:Y:S08]  /*11e60*/  HMMA.16816.F32 R112, R4.reuse, R52, R76 ;  /* 0x000000340470723c */ /* 0x040ff0000000184c */
[C---:B------:R-:W-:Y:S08]  /*11e70*/  HMMA.16816.F32 R76, R4.reuse, R54, R44 ;  /* 0x00000036044c723c */ /* 0x040ff0000000182c */
[----:B------:R-:W-:Y:S01]  /*11e80*/  HMMA.16816.F32 R96, R4, R70, R60 ;  /* 0x000000460460723c */ /* 0x000fe2000000183c */
[----:B------:R-:W-:Y:S07]  /*11e90*/  LDSM.16.M88.4 R4, [R232+0xe080] ;  /* 0x00e08000e804783b */ /* 0x000fee0000000200 */
[C---:B--2---:R-:W-:Y:S08]  /*11ea0*/  HMMA.16816.F32 R92, R20.reuse, R52, R72 ;  /* 0x00000034145c723c */ /* 0x044ff00000001848 */
[C---:B------:R-:W-:Y:S08]  /*11eb0*/  HMMA.16816.F32 R44, R20.reuse, R54, R64 ;  /* 0x00000036142c723c */ /* 0x040ff00000001840 */
[C---:B------:R-:W-:Y:S08]  /*11ec0*/  HMMA.16816.F32 R88, R20.reuse, R48, R56 ;  /* 0x000000301458723c */ /* 0x040ff00000001838 */
[C---:B------:R-:W-:Y:S01]  /*11ed0*/  HMMA.16816.F32 R84, R20.reuse, R50, R28 ;  /* 0x000000321454723c */ /* 0x040fe2000000181c */
[----:B------:R-:W2:Y:S07]  /*11ee0*/  LDSM.16.M88.4 R28, [R225+0x1800] ;  /* 0x00180000e11c783b */ /* 0x000eae0000000200 */
[C---:B------:R-:W-:Y:S01]  /*11ef0*/  HMMA.16816.F32 R60, R20.reuse, R68, R24 ;  /* 0x00000044143c723c */ /* 0x040fe20000001818 */
[----:B------:R-:W2:Y:S07]  /*11f00*/  LDSM.16.M88.4 R24, [R225+0x2000] ;  /* 0x00200000e118783b */ /* 0x000eae0000000200 */
[----:B------:R-:W-:Y:S01]  /*11f10*/  HMMA.16816.F32 R56, R20, R70, R80 ;  /* 0x000000461438723c */ /* 0x000fe20000001850 */
[----:B------:R-:W2:Y:S01]  /*11f20*/  LDSM.16.M88.4 R20, [R225+0x2800] ;  /* 0x00280000e114783b */ /* 0x000ea20000000200 */
[----:B------:R-:W-:-:S06]  /*11f30*/  DEPBAR.LE SB0, 0x0 ;  /* 0x000080000000791a */ /* 0x000fcc0000000000 */
[C---:B-1----:R-:W-:Y:S08]  /*11f40*/  HMMA.16816.F32 R76, R16.reuse, R42, R76 ;  /* 0x0000002a104c723c */ /* 0x042ff0000000184c */
[C---:B---3--:R-:W-:Y:S08]  /*11f50*/  HMMA.16816.F32 R72, R16.reuse, R36, R108 ;  /* 0x000000241048723c */ /* 0x048ff0000000186c */
[----:B----4-:R-:W-:Y:S08]  /*11f60*/  HMMA.16816.F32 R52, R16, R34, R96 ;  /* 0x000000221034723c */ /* 0x010ff00000001860 */
[-C--:B------:R-:W-:Y:S08]  /*11f70*/  HMMA.16816.F32 R48, R12, R40.reuse, R92 ;  /* 0x000000280c30723c */ /* 0x080ff0000000185c */
[----:B------:R-:W-:Y:S08]  /*11f80*/  HMMA.16816.F32 R80, R16, R40, R112 ;  /* 0x000000281050723c */ /* 0x000ff00000001870 */
[----:B------:R-:W-:Y:S08]  /*11f90*/  HMMA.16816.F32 R44, R12, R42, R44 ;  /* 0x0000002a0c2c723c */ /* 0x000ff0000000182c */
[C---:B------:R-:W-:Y:S08]  /*11fa0*/  HMMA.16816.F32 R68, R16.reuse, R38, R104 ;  /* 0x000000261044723c */ /* 0x040ff00000001868 */
[----:B------:R-:W-:Y:S08]  /*11fb0*/  HMMA.16816.F32 R64, R16, R32, R100 ;  /* 0x000000201040723c */ /* 0x000ff00000001864 */
[C---:B------:R-:W-:Y:S08]  /*11fc0*/  HMMA.16816.F32 R40, R12.reuse, R36, R88 ;  /* 0x000000240c28723c */ /* 0x040ff00000001858 */
[C---:B------:R-:W-:Y:S08]  /*11fd0*/  HMMA.16816.F32 R36, R12.reuse, R38, R84 ;  /* 0x000000260c24723c */ /* 0x040ff00000001854 */
[C---:B------:R-:W-:Y:S08]  /*11fe0*/  HMMA.16816.F32 R16, R12.reuse, R32, R60 ;  /* 0x000000200c10723c */ /* 0x040ff0000000183c */
[----:B------:R-:W-:Y:S08]  /*11ff0*/  HMMA.16816.F32 R12, R12, R34, R56 ;  /* 0x000000220c0c723c */ /* 0x000ff00000001838 */
[C---:B--2---:R-:W-:Y:S08]  /*12000*/  HMMA.16816.F32 R88, R4.reuse, R30, R76 ;  /* 0x0000001e0458723c */ /* 0x044ff0000000184c */
[C---:B------:R-:W-:Y:S08]  /*12010*/  HMMA.16816.F32 R76, R4.reuse, R24, R72 ;  /* 0x00000018044c723c */ /* 0x040ff00000001848 */
[----:B------:R-:W-:Y:S08]  /*12020*/  HMMA.16816.F32 R72, R4, R22, R52 ;  /* 0x000000160448723c */ /* 0x000ff00000001834 */
[C---:B------:R-:W-:Y:S08]  /*12030*/  HMMA.16816.F32 R52, R8.reuse, R28, R48 ;  /* 0x0000001c0834723c */ /* 0x040ff00000001830 */
[C---:B------:R-:W-:Y:S08]  /*12040*/  HMMA.16816.F32 R48, R8.reuse, R30, R44 ;  /* 0x0000001e0830723c */ /* 0x040ff0000000182c */
[----:B------:R-:W-:Y:S08]  /*12050*/  HMMA.16816.F32 R44, R8, R24, R40 ;  /* 0x00000018082c723c */ /* 0x000ff00000001828 */
[----:B------:R-:W-:Y:S08]  /*12060*/  HMMA.16816.F32 R92, R4, R28, R80 ;  /* 0x0000001c045c723c */ /* 0x000ff00000001850 */
[-C--:B------:R-:W-:Y:S08]  /*12070*/  HMMA.16816.F32 R40, R8, R26.reuse, R36 ;  /* 0x0000001a0828723c */ /* 0x080ff00000001824 */
[C---:B------:R-:W-:Y:S08]  /*12080*/  HMMA.16816.F32 R84, R4.reuse, R26, R68 ;  /* 0x0000001a0454723c */ /* 0x040ff00000001844 */
[-C--:B------:R-:W-:Y:S08]  /*12090*/  HMMA.16816.F32 R80, R4, R20.reuse, R64 ;  /* 0x000000140450723c */ /* 0x080ff00000001840 */
[C---:B------:R-:W-:Y:S08]  /*120a0*/  HMMA.16816.F32 R36, R8.reuse, R20, R16 ;  /* 0x000000140824723c */ /* 0x040ff00000001810 */
        /* <DEDUP_REMOVED lines=11> */
[----:B------:R-:W-:-:S03]  /*12160*/  LEA R4, P0, R6, c[0x0][0x1c8], 0x1 ;  /* 0x0000720006047a11 */ /* 0x000fc600078008ff */
[----:B------:R-:W-:Y:S02]  /*12170*/  IMAD.IADD R5, R7, 0x1, R5 ;  /* 0x0000000107057824 */ /* 0x000fe400078e0205 */
[----:B------:R-:W-:-:S03]  /*12180*/  IMAD.U32 R7, RZ, RZ, UR5 ;  /* 0x00000005ff077e24 */ /* 0x000fc6000f8e00ff */
        /* <DEDUP_REMOVED lines=8> */
[----:B------:R-:W-:Y:S01]  /*12210*/  IADD3 R8, P0, R6, UR5, RZ ;  /* 0x0000000506087c10 */ /* 0x000fe2000ff1e0ff */
[----:B------:R1:W-:Y:S01]  /*12220*/  LDGSTS.E.BYPASS.LTC128B.128 [R239+0x6880], [R4.64+0x80], !P4 ;  /* 0x0688008004ef7fae */ /* 0x0003e2000e101d4e */
[----:B------:R-:W-:-:S02]  /*12230*/  IADD3.X R11, RZ, UR4, R5, P2, P1 ;  /* 0x00000004ff0b7c10 */ /* 0x000fc400097e2405 */
[----:B------:R-:W-:Y:S01]  /*12240*/  IADD3.X R9, R7, UR4, RZ, P0, !PT ;  /* 0x0000000407097c10 */ /* 0x000fe200087fe4ff */
[----:B------:R1:W-:Y:S04]  /*12250*/  LDGSTS.E.BYPASS.LTC128B.128 [R239+0x5880], [R6.64], !P5 ;  /* 0x0588000006ef7fae */ /* 0x0003e8000e901d4e */
[----:B------:R1:W-:Y:S04]  /*12260*/  LDGSTS.E.BYPASS.LTC128B.128 [R239+0x7080], [R10.64], !P4 ;  /* 0x070800000aef7fae */ /* 0x0003e8000e101d4e */
[----:B------:R1:W-:Y:S04]  /*12270*/  LDGSTS.E.BYPASS.LTC128B.128 [R239+0x6080], [R8.64], !P5 ;  /* 0x0608000008ef7fae */ /* 0x0003e8000e901d4e */
[----:B------:R1:W-:Y:S02]  /*12280*/  LDGSTS.E.BYPASS.LTC128B.128 [R239+0x7880], [R8.64+0x80], !P4 ;  /* 0x0788008008ef7fae */ /* 0x0003e4000e101d4e */
.L_x_1249:
[----:B-1----:R-:W-:Y:S01]  /*12290*/  FMUL.FTZ R4, R49, c[0x0][0x320] ;  /* 0x0000c80031047a20 */ /* 0x002fe20000410000 */
[----:B------:R-:W-:Y:S01]  /*122a0*/  LEA.HI R6, R143, R177, RZ, 0x2 ;  /* 0x000000b18f067211 */ /* 0x000fe200078f10ff */
[----:B------:R-:W-:Y:S01]  /*122b0*/  FMUL.FTZ R5, R40, c[0x0][0x320] ;  /* 0x0000c80028057a20 */ /* 0x000fe20000410000 */
[----:B------:R-:W-:Y:S01]  /*122c0*/  SHF.R.S32.HI R7, RZ, 0x1f, R142 ;  /* 0x0000001fff077819 */ /* 0x000fe2000001148e */
[----:B------:R1:W2:Y:S01]  /*122d0*/  MUFU.TANH R24, R4 ;  /* 0x0000000400187308 */ /* 0x0002a20000002400 */
[----:B------:R-:W-:Y:S01]  /*122e0*/  LOP3.LUT R6, R6, 0xfffffffc, RZ, 0xc0, !PT ;  /* 0xfffffffc06067812 */ /* 0x000fe200078ec0ff */
[----:B------:R-:W-:Y:S01]  /*122f0*/  ULDC UR11, c[0x0][0x324] ;  /* 0x0000c900000b7ab9 */ /* 0x000fe20000000800 */
[----:B------:R-:W-:Y:S01]  /*12300*/  LEA.HI R7, R7, R142, RZ, 0x2 ;  /* 0x0000008e07077211 */ /* 0x000fe200078f10ff */
[----:B------:R-:W-:Y:S01]  /*12310*/  ULOP3.LUT UR11, URZ, UR11, URZ, 0x33, !UPT ;  /* 0x0000000b3f0b7292 */ /* 0x000fe2000f8e333f */
[----:B------:R-:W-:Y:S01]  /*12320*/  ISETP.NE.AND P0, PT, R169, 0x1, PT ;  /* 0x00000001a900780c */ /* 0x000fe20003f05270 */
[----:B------:R-:W-:Y:S01]  /*12330*/  IMAD.IADD R6, R177, 0x1, -R6 ;  /* 0x00000001b1067824 */ /* 0x000fe200078e0a06 */
[----:B------:R-:W-:Y:S01]  /*12340*/  LOP3.LUT R8, R7, 0xffffffc, RZ, 0xc0, !PT ;  /* 0x0ffffffc07087812 */ /* 0x000fe200078ec0ff */
[----:B------:R3:W4:Y:S01]  /*12350*/  MUFU.TANH R20, R5 ;  /* 0x0000000500147308 */ /* 0x0007220000002400 */
[----:B------:R-:W0:Y:S03]  /*12360*/  LDGDEPBAR ;  /* 0x00000000000079af */ /* 0x000e260000000000 */
[----:B------:R-:W-:-:S02]  /*12370*/  IMAD.IADD R11, R142, 0x1, -R8 ;  /* 0x000000018e0b7824 */ /* 0x000fc400078e0a08 */
[----:B-1----:R-:W-:-:S04]  /*12380*/  FMUL.FTZ R4, R44, c[0x0][0x320] ;  /* 0x0000c8002c047a20 */ /* 0x002fc80000410000 */
[----:B------:R1:W1:Y:S01]  /*12390*/  MUFU.TANH R23, R4 ;  /* 0x0000000400177308 */ /* 0x0002620000002400 */
[----:B---3--:R-:W-:-:S07]  /*123a0*/  FMUL.FTZ R5, R41, c[0x0][0x320] ;  /* 0x0000c80029057a20 */ /* 0x008fce0000410000 */
[----:B------:R3:W2:Y:S01]  /*123b0*/  MUFU.TANH R19, R5 ;  /* 0x0000000500137308 */ /* 0x0006a20000002400 */
[----:B-1----:R-:W-:-:S07]  /*123c0*/  FMUL.FTZ R4, R45, c[0x0][0x320] ;  /* 0x0000c8002d047a20 */ /* 0x002fce0000410000 */
[----:B------:R1:W1:Y:S01]  /*123d0*/  MUFU.TANH R21, R4 ;  /* 0x0000000400157308 */ /* 0x0002620000002400 */
[----:B---3--:R-:W-:-:S04]  /*123e0*/  LEA.HI R5, R6, R6, RZ, 0x1 ;  /* 0x0000000606057211 */ /* 0x008fc800078f08ff */
[C---:B------:R-:W-:Y:S02]  /*123f0*/  SHF.L.U32 R10, R5.reuse, 0x5, RZ ;  /* 0x00000005050a7819 */ /* 0x040fe400000006ff */
[----:B------:R-:W-:Y:S02]  /*12400*/  LOP3.LUT R5, R5, 0x1ffffffe, RZ, 0xc0, !PT ;  /* 0x1ffffffe05057812 */ /* 0x000fe400078ec0ff */
[----:B-1----:R-:W-:-:S05]  /*12410*/  LOP3.LUT R4, R141, 0xffffffe0, RZ, 0xc0, !PT ;  /* 0xffffffe08d047812 */ /* 0x002fca00078ec0ff */
[----:B------:R-:W-:-:S05]  /*12420*/  IMAD.IADD R4, R177, 0x1, -R4 ;  /* 0x00000001b1047824 */ /* 0x000fca00078e0a04 */
[----:B------:R-:W-:-:S04]  /*12430*/  SHF.R.S32.HI R9, RZ, 0x1f, R4 ;  /* 0x0000001fff097819 */ /* 0x000fc80000011404 */
[----:B------:R-:W-:Y:S01]  /*12440*/  LEA.HI R7, R9, R4, RZ, 0x2 ;  /* 0x0000000409077211 */ /* 0x000fe200078f10ff */
[----:B------:R-:W-:-:S03]  /*12450*/  FMUL.FTZ R9, R36, c[0x0][0x320] ;  /* 0x0000c80024097a20 */ /* 0x000fc60000410000 */
[C---:B------:R-:W-:Y:S01]  /*12460*/  LEA.HI.SX32 R8, R7.reuse, R204, 0x1e ;  /* 0x000000cc07087211 */ /* 0x040fe200078ff2ff */
[----:B------:R1:W3:Y:S01]  /*12470*/  MUFU.TANH R15, R9 ;  /* 0x00000009000f7308 */ /* 0x0002e20000002400 */
[----:B------:R-:W-:-:S03]  /*12480*/  LOP3.LUT R7, R7, 0x7ffffffc, RZ, 0xc0, !PT ;  /* 0x7ffffffc07077812 */ /* 0x000fc600078ec0ff */
[----:B------:R-:W-:Y:S01]  /*12490*/  IMAD R11, R11, 0x10, R8 ;  /* 0x000000100b0b7824 */ /* 0x000fe200078e0208 */
[----:B------:R-:W-:Y:S01]  /*124a0*/  IADD3 R4, R4, -R7, RZ ;  /* 0x8000000704047210 */ /* 0x000fe20007ffe0ff */
[----:B------:R-:W-:Y:S01]  /*124b0*/  IMAD.IADD R8, R6, 0x1, -R5 ;  /* 0x0000000106087824 */ /* 0x000fe200078e0a05 */
[----:B------:R-:W-:Y:S01]  /*124c0*/  IADD3 R7, R145, 0x1, R116 ;  /* 0x0000000191077810 */ /* 0x000fe20007ffe074 */
[----:B------:R-:W-:Y:S02]  /*124d0*/  FMUL.FTZ R5, R37, c[0x0][0x320] ;  /* 0x0000c80025057a20 */ /* 0x000fe40000410000 */
[----:B------:R-:W-:Y:S02]  /*124e0*/  IMAD.SHL.U32 R22, R4, 0x2, RZ ;  /* 0x0000000204167824 */ /* 0x000fe400078e00ff */
[----:B------:R2:W2:Y:S03]  /*124f0*/  MUFU.TANH R14, R5 ;  /* 0x00000005000e7308 */ /* 0x0004a60000002400 */
[----:B------:R-:W-:-:S02]  /*12500*/  IADD3 R4, -R163, R7, -R22 ;  /* 0x00000007a3047210 */ /* 0x000fc40007ffe916 */
[----:B-1----:R-:W-:Y:S02]  /*12510*/  LOP3.LUT R9, R10, 0xffffffc0, RZ, 0xc0, !PT ;  /* 0xffffffc00a097812 */ /* 0x002fe400078ec0ff */
[C---:B------:R-:W-:Y:S02]  /*12520*/  IADD3 R16, R4.reuse, c[0x0][0x328], RZ ;  /* 0x0000ca0004107a10 */ /* 0x040fe40007ffe0ff */
[----:B------:R-:W-:Y:S02]  /*12530*/  IADD3 R6, R9, R11, RZ ;  /* 0x0000000b09067210 */ /* 0x000fe40007ffe0ff */
[----:B------:R-:W-:Y:S02]  /*12540*/  IADD3 R18, R4, UR11, RZ ;  /* 0x0000000b04127c10 */ /* 0x000fe4000fffe0ff */
[----:B------:R-:W-:Y:S01]  /*12550*/  IADD3 R17, -R22, R145, R116 ;  /* 0x0000009116117210 */ /* 0x000fe20007ffe174 */
[----:B------:R-:W-:Y:S02]  /*12560*/  IMAD R8, R8, 0x8, R6 ;  /* 0x0000000808087824 */ /* 0x000fe400078e0206 */
[----:B--2---:R-:W-:-:S02]  /*12570*/  FMUL.FTZ R5, R32, c[0x0][0x320] ;  /* 0x0000c80020057a20 */ /* 0x004fc40000410000 */
[----:B------:R-:W-:Y:S01]  /*12580*/  @P0 IMAD.HI.U32 R6, R8, c[0x0][0x2c8], RZ ;  /* 0x0000b20008060a27 */ /* 0x000fe200078e00ff */
[----:B------:R-:W-:Y:S01]  /*12590*/  STL [R1+0x28], R8 ;  /* 0x0000280801007387 */ /* 0x000fe20000100800 */
[----:B------:R1:W2:Y:S02]  /*125a0*/  MUFU.TANH R13, R5 ;  /* 0x00000005000d7308 */ /* 0x0002a40000002400 */
[----:B------:R-:W-:Y:S01]  /*125b0*/  IMAD.MOV.U32 R10, RZ, RZ, R8 ;  /* 0x000000ffff0a7224 */ /* 0x000fe200078e0008 */
[----:B------:R-:W-:Y:S01]  /*125c0*/  @P0 SHF.R.U32.HI R10, RZ, c[0x0][0x2cc], R6 ;  /* 0x0000b300ff0a0a19 */ /* 0x000fe20000011606 */
[----:B------:R2:W-:Y:S01]  /*125d0*/  STL [R1+0x8], R22 ;  /* 0x0000081601007387 */ /* 0x0005e20000100800 */
[----:B------:R-:W-:-:S03]  /*125e0*/  ISETP.GE.AND P0, PT, R165, 0x1, PT ;  /* 0x00000001a500780c */ /* 0x000fc60003f06270 */
[----:B------:R-:W3:Y:S01]  /*125f0*/  SHFL.IDX PT, R6, R10, RZ, 0x1c1f ;  /* 0x001c1fff0a067589 */ /* 0x000ee200000e0000 */
[----:B-1----:R-:W-:-:S04]  /*12600*/  FMUL.FTZ R5, R33, c[0x0][0x320] ;  /* 0x0000c80021057a20 */ /* 0x002fc80000410000 */
[----:B------:R1:W1:Y:S01]  /*12610*/  MUFU.TANH R12, R5 ;  /* 0x00000005000c7308 */ /* 0x0002620000002400 */
[----:B--2---:R-:W-:Y:S01]  /*12620*/  IADD3 R22, R116, -R22, RZ ;  /* 0x8000001674167210 */ /* 0x004fe20007ffe0ff */
[----:B---3--:R-:W-:Y:S02]  /*12630*/  IMAD.IADD R4, R18, 0x1, R6 ;  /* 0x0000000112047824 */ /* 0x008fe400078e0206 */
[----:B-1----:R-:W-:-:S04]  /*12640*/  FMUL.FTZ R5, R52, c[0x0][0x320] ;  /* 0x0000c80034057a20 */ /* 0x002fc80000410000 */
[----:B------:R1:W2:Y:S02]  /*12650*/  MUFU.TANH R11, R5 ;  /* 0x00000005000b7308 */ /* 0x0002a40000002400 */
[----:B-1----:R-:W-:-:S06]  /*12660*/  FMUL.FTZ R5, R53, c[0x0][0x320] ;  /* 0x0000c80035057a20 */ /* 0x002fcc0000410000 */
[----:B------:R1:W3:Y:S02]  /*12670*/  MUFU.TANH R9, R5 ;  /* 0x0000000500097308 */ /* 0x0002e40000002400 */
[----:B-1----:R-:W-:-:S06]  /*12680*/  FMUL.FTZ R5, R48, c[0x0][0x320] ;  /* 0x0000c80030057a20 */ /* 0x002fcc0000410000 */
[----:B------:R1:W1:Y:S02]  /*12690*/  MUFU.TANH R8, R5 ;  /* 0x0000000500087308 */ /* 0x0002640000002400 */
[----:B-1----:R-:W-:-:S05]  /*126a0*/  IMAD.IADD R5, R16, 0x1, R6 ;  /* 0x0000000110057824 */ /* 0x002fca00078e0206 */
[----:B------:R-:W-:Y:S01]  /*126b0*/  IMNMX R5, R5, R17, PT ;  /* 0x0000001105057217 */ /* 0x000fe20003800200 */
        /* <DEDUP_REMOVED lines=12> */
.L_x_1252:
[----:B------:R-:W-:-:S04]  /*12780*/  MOV R7, c[0x0][0x32c] ;  /* 0x0000cb0000077a02 */ /* 0x000fc80000000f00 */
[----:B------:R-:W-:-:S13]  /*12790*/  ISETP.NE.AND P0, PT, R7, 0x1, PT ;  /* 0x000000010700780c */ /* 0x000fda0003f05270 */
[----:B------:R-:W-:-:S05]  /*127a0*/  @P0 IMAD.HI.U32 R7, R6, c[0x0][0x330], RZ ;  /* 0x0000cc0006070a27 */ /* 0x000fca00078e00ff */
[----:B------:R-:W-:Y:S02]  /*127b0*/  @P0 SHF.R.U32.HI R6, RZ, c[0x0][0x334], R7 ;  /* 0x0000cd00ff060a19 */ /* 0x000fe40000011607 */
.L_x_1253:
[----:B------:R-:W-:Y:S05]  /*127c0*/  BSYNC B0 ;  /* 0x0000000000007941 */ /* 0x000fea0003800000 */
.L_x_1251:
[----:B------:R-:W-:-:S05]  /*127d0*/  IMAD R6, R6, c[0x0][0x32c], R22 ;  /* 0x0000cb0006067a24 */ /* 0x000fca00078e0216 */
[----:B------:R-:W-:Y:S02]  /*127e0*/  IADD3 R7, R6, c[0x0][0x32c], RZ ;  /* 0x0000cb0006077a10 */ /* 0x000fe40007ffe0ff */
[----:B------:R-:W-:Y:S02]  /*127f0*/  IMNMX R4, R4, R6, !PT ;  /* 0x0000000604047217 */ /* 0x000fe40007800200 */
[----:B------:R-:W-:Y:S02]  /*12800*/  IMNMX R5, R5, R7, PT ;  /* 0x0000000705057217 */ /* 0x000fe40003800200 */
.L_x_1250:
[C---:B--234-:R-:W-:Y:S01]  /*12810*/  ISETP.GE.AND P0, PT, R116.reuse, 0x2, PT ;  /* 0x000000027400780c */ /* 0x05cfe20003f06270 */
[----:B------:R-:W1:Y:S01]  /*12820*/  SHFL.IDX PT, R6, R10, 0x1, 0x1c1f ;  /* 0x003c1f000a067f89 */ /* 0x000e6200000e0000 */
[----:B------:R-:W-:Y:S02]  /*12830*/  ISETP.GE.AND P1, PT, R116, 0x9, PT ;  /* 0x000000097400780c */ /* 0x000fe40003f26270 */
[----:B------:R-:W-:Y:S02]  /*12840*/  P2R R30, PR, RZ, 0x1 ;  /* 0x00000001ff1e7803 */ /* 0x000fe40000000000 */
[----:B------:R-:W-:-:S02]  /*12850*/  ISETP.GT.AND P0, PT, R4, 0x1, !P0 ;  /* 0x000000010400780c */ /* 0x000fc40004704270 */
[----:B------:R-:W-:Y:S02]  /*12860*/  P2R R29, PR, RZ, 0x2 ;  /* 0x00000002ff1d7803 */ /* 0x000fe40000000000 */
[----:B------:R-:W-:Y:S02]  /*12870*/  ISETP.LT.OR P0, PT, R5, 0x2, P0 ;  /* 0x000000020500780c */ /* 0x000fe40000701670 */
[----:B------:R-:W-:Y:S02]  /*12880*/  ISETP.GE.AND P6, PT, R116, 0x11, PT ;  /* 0x000000117400780c */ /* 0x000fe40003fc6270 */
[----:B------:R-:W-:Y:S02]  /*12890*/  FSEL R44, R9, -INF , !P0 ;  /* 0xff800000092c7808 */ /* 0x000fe40004000000 */
[----:B------:R-:W-:Y:S02]  /*128a0*/  ISETP.GT.AND P0, PT, R4, 0x8, !P1 ;  /* 0x000000080400780c */ /* 0x000fe40004f04270 */
[----:B------:R-:W-:-:S02]  /*128b0*/  ISETP.GE.AND P1, PT, R116, 0xa, PT ;  /* 0x0000000a7400780c */ /* 0x000fc40003f26270 */
[C---:B------:R-:W-:Y:S02]  /*128c0*/  ISETP.LT.OR P0, PT, R5.reuse, 0x9, P0 ;  /* 0x000000090500780c */ /* 0x040fe40000701670 */
[----:B------:R-:W-:Y:S02]  /*128d0*/  ISETP.GE.AND P5, PT, R116, 0x12, PT ;  /* 0x000000127400780c */ /* 0x000fe40003fa6270 */
[----:B------:R-:W-:Y:S02]  /*128e0*/  FSEL R45, R8, -INF , !P0 ;  /* 0xff800000082d7808 */ /* 0x000fe40004000000 */
[----:B------:R-:W-:Y:S02]  /*128f0*/  ISETP.GT.AND P0, PT, R4, 0x9, !P1 ;  /* 0x000000090400780c */ /* 0x000fe40004f04270 */
[----:B------:R-:W-:Y:S02]  /*12900*/  ISETP.GE.AND P4, PT, R116, 0x19, PT ;  /* 0x000000197400780c */ /* 0x000fe40003f86270 */
[----:B------:R-:W-:-:S02]  /*12910*/  ISETP.LT.OR P0, PT, R5, 0xa, P0 ;  /* 0x0000000a0500780c */ /* 0x000fc40000701670 */
[----:B------:R-:W-:Y:S02]  /*12920*/  ISETP.GE.AND P3, PT, R116, 0x1a, PT ;  /* 0x0000001a7400780c */ /* 0x000fe40003f66270 */
[----:B------:R-:W-:Y:S02]  /*12930*/  FSEL R48, R24, -INF , !P0 ;  /* 0xff80000018307808 */ /* 0x000fe40004000000 */
[----:B------:R-:W-:Y:S02]  /*12940*/  ISETP.GT.AND P0, PT, R4, 0x10, !P6 ;  /* 0x000000100400780c */ /* 0x000fe40007704270 */
[----:B------:R-:W-:Y:S02]  /*12950*/  ISETP.GE.AND P2, PT, R116, 0x21, PT ;  /* 0x000000217400780c */ /* 0x000fe40003f46270 */
[----:B------:R-:W-:Y:S02]  /*12960*/  ISETP.LT.OR P0, PT, R5, 0x11, P0 ;  /* 0x000000110500780c */ /* 0x000fe40000701670 */
[----:B------:R-:W-:-:S02]  /*12970*/  P2R R28, PR, RZ, 0x2 ;  /* 0x00000002ff1c7803 */ /* 0x000fc40000000000 */
[----:B------:R-:W-:Y:S02]  /*12980*/  FSEL R64, R23, -INF , !P0 ;  /* 0xff80000017407808 */ /* 0x000fe40004000000 */
[----:B------:R-:W-:Y:S02]  /*12990*/  ISETP.GT.AND P0, PT, R4, 0x11, !P5 ;  /* 0x000000110400780c */ /* 0x000fe40006f04270 */
[----:B------:R-:W-:Y:S02]  /*129a0*/  ISETP.GE.AND P1, PT, R116, 0x22, PT ;  /* 0x000000227400780c */ /* 0x000fe40003f26270 */
[----:B------:R-:W-:Y:S02]  /*129b0*/  ISETP.LT.OR P0, PT, R5, 0x12, P0 ;  /* 0x000000120500780c */ /* 0x000fe40000701670 */
[----:B------:R-:W-:Y:S02]  /*129c0*/  P2R R27, PR, RZ, 0x2 ;  /* 0x00000002ff1b7803 */ /* 0x000fe40000000000 */
[----:B------:R-:W-:-:S02]  /*129d0*/  FSEL R66, R21, -INF , !P0 ;  /* 0xff80000015427808 */ /* 0x000fc40004000000 */
        /* <DEDUP_REMOVED lines=21> */
[----:B------:R-:W-:-:S04]  /*12b30*/  ISETP.GE.AND P0, PT, R116, 0x2a, PT ;  /* 0x0000002a7400780c */ /* 0x000fc80003f06270 */
[----:B------:R-:W-:Y:S02]  /*12b40*/  P2R R25, PR, RZ, 0x1 ;  /* 0x00000001ff197803 */ /* 0x000fe40000000000 */
[----:B------:R-:W-:Y:S01]  /*12b50*/  ISETP.GT.AND P0, PT, R4, 0x29, !P0 ;  /* 0x000000290400780c */ /* 0x000fe20004704270 */
[----:B------:R-:W-:-:S03]  /*12b60*/  FMUL.FTZ R4, R39, c[0x0][0x320] ;  /* 0x0000c80027047a20 */ /* 0x000fc60000410000 */
[----:B------:R-:W-:Y:S01]  /*12b70*/  ISETP.LT.OR P0, PT, R5, 0x2a, P0 ;  /* 0x0000002a0500780c */ /* 0x000fe20000701670 */
[----:B------:R2:W3:Y:S01]  /*12b80*/  MUFU.TANH R24, R4 ;  /* 0x0000000400187308 */ /* 0x0004e20000002400 */
[----:B-1----:R-:W-:Y:S02]  /*12b90*/  IMAD.IADD R5, R16, 0x1, R6 ;  /* 0x0000000110057824 */ /* 0x002fe400078e0206 */
[----:B------:R-:W-:Y:S02]  /*12ba0*/  FSEL R247, R12, -INF , !P0 ;  /* 0xff8000000cf77808 */ /* 0x000fe40004000000 */
[----:B------:R-:W-:Y:S02]  /*12bb0*/  ISETP.GE.AND P0, PT, R165, 0x1, PT ;  /* 0x00000001a500780c */ /* 0x000fe40003f06270 */
[----:B------:R-:W-:Y:S01]  /*12bc0*/  IMNMX R5, R5, R17, PT ;  /* 0x0000001105057217 */ /* 0x000fe20003800200 */
[----:B--2---:R-:W-:-:S04]  /*12bd0*/  FMUL.FTZ R4, R50, c[0x0][0x320] ;  /* 0x0000c80032047a20 */ /* 0x004fc80000410000 */
[----:B------:R1:W2:Y:S02]  /*12be0*/  MUFU.TANH R23, R4 ;  /* 0x0000000400177308 */ /* 0x0002a40000002400 */
[----:B-1----:R-:W-:-:S06]  /*12bf0*/  FMUL.FTZ R4, R51, c[0x0][0x320] ;  /* 0x0000c80033047a20 */ /* 0x002fcc0000410000 */
[----:B------:R1:W4:Y:S02]  /*12c00*/  MUFU.TANH R21, R4 ;  /* 0x0000000400157308 */ /* 0x0003240000002400 */
        /* <DEDUP_REMOVED lines=31> */
.L_x_1256:
[----:B------:R-:W-:-:S04]  /*12e00*/  MOV R7, c[0x0][0x32c] ;  /* 0x0000cb0000077a02 */ /* 0x000fc80000000f00 */
[----:B------:R-:W-:-:S13]  /*12e10*/  ISETP.NE.AND P0, PT, R7, 0x1, PT ;  /* 0x000000010700780c */ /* 0x000fda0003f05270 */
[----:B------:R-:W-:-:S05]  /*12e20*/  @P0 IMAD.HI.U32 R7, R6, c[0x0][0x330], RZ ;  /* 0x0000cc0006070a27 */ /* 0x000fca00078e00ff */
[----:B------:R-:W-:Y:S02]  /*12e30*/  @P0 SHF.R.U32.HI R6, RZ, c[0x0][0x334], R7 ;  /* 0x0000cd00ff060a19 */ /* 0x000fe40000011607 */
.L_x_1257:
[----:B------:R-:W-:Y:S05]  /*12e40*/  BSYNC B0 ;  /* 0x0000000000007941 */ /* 0x000fea0003800000 */
.L_x_1255:
[----:B------:R-:W-:-:S05]  /*12e50*/  IMAD R6, R6, c[0x0][0x32c], R22 ;  /* 0x0000cb0006067a24 */ /* 0x000fca00078e0216 */
[----:B------:R-:W-:Y:S02]  /*12e60*/  IADD3 R7, R6, c[0x0][0x32c], RZ ;  /* 0x0000cb0006077a10 */ /* 0x000fe40007ffe0ff */
[----:B------:R-:W-:Y:S02]  /*12e70*/  IMNMX R4, R4, R6, !PT ;  /* 0x0000000604047217 */ /* 0x000fe40007800200 */
[----:B------:R-:W-:Y:S02]  /*12e80*/  IMNMX R5, R5, R7, PT ;  /* 0x0000000705057217 */ /* 0x000fe40003800200 */
.L_x_1254:
        /* <DEDUP_REMOVED lines=36> */
[----:B------:R-:W-:-:S04]  /*130d0*/  ISETP.GT.AND P0, PT, R4, RZ, !P1 ;  /* 0x000000ff0400720c */ /* 0x000fc80004f04270 */
[----:B------:R-:W-:-:S04]  /*130e0*/  ISETP.LT.OR P0, PT, R5, 0x1, P0 ;  /* 0x000000010500780c */ /* 0x000fc80000701670 */
[----:B------:R-:W-:Y:S02]  /*130f0*/  FSEL R31, R13, -INF , !P0 ;  /* 0xff8000000d1f7808 */ /* 0x000fe40004000000 */
[----:B------:R-:W-:-:S04]  /*13100*/  ISETP.NE.AND P0, PT, R25, RZ, PT ;  /* 0x000000ff1900720c */ /* 0x000fc80003f05270 */
        /* <DEDUP_REMOVED lines=43> */
.L_x_1260:
[----:B------:R-:W-:-:S04]  /*133c0*/  MOV R7, c[0x0][0x32c] ;  /* 0x0000cb0000077a02 */ /* 0x000fc80000000f00 */
[----:B------:R-:W-:-:S13]  /*133d0*/  ISETP.NE.AND P0, PT, R7, 0x1, PT ;  /* 0x000000010700780c */ /* 0x000fda0003f05270 */
[----:B------:R-:W-:-:S05]  /*133e0*/  @P0 IMAD.HI.U32 R7, R6, c[0x0][0x330], RZ ;  /* 0x0000cc0006070a27 */ /* 0x000fca00078e00ff */
[----:B------:R-:W-:Y:S02]  /*133f0*/  @P0 SHF.R.U32.HI R6, RZ, c[0x0][0x334], R7 ;  /* 0x0000cd00ff060a19 */ /* 0x000fe40000011607 */
.L_x_1261:
[----:B------:R-:W-:Y:S05]  /*13400*/  BSYNC B0 ;  /* 0x0000000000007941 */ /* 0x000fea0003800000 */
.L_x_1259:
[----:B------:R-:W-:-:S05]  /*13410*/  IMAD R6, R6, c[0x0][0x32c], R22 ;  /* 0x0000cb0006067a24 */ /* 0x000fca00078e0216 */
[----:B------:R-:W-:Y:S02]  /*13420*/  IADD3 R7, R6, c[0x0][0x32c], RZ ;  /* 0x0000cb0006077a10 */ /* 0x000fe40007ffe0ff */
[----:B------:R-:W-:Y:S02]  /*13430*/  IMNMX R4, R4, R6, !PT ;  /* 0x0000000604047217 */ /* 0x000fe40007800200 */
[----:B------:R-:W-:Y:S02]  /*13440*/  IMNMX R5, R5, R7, PT ;  /* 0x0000000705057217 */ /* 0x000fe40003800200 */
.L_x_1258:
        /* <DEDUP_REMOVED lines=83> */
.L_x_1264:
[----:B------:R-:W-:-:S04]  /*13980*/  MOV R7, c[0x0][0x32c] ;  /* 0x0000cb0000077a02 */ /* 0x000fc80000000f00 */
[----:B------:R-:W-:-:S13]  /*13990*/  ISETP.NE.AND P0, PT, R7, 0x1, PT ;  /* 0x000000010700780c */ /* 0x000fda0003f05270 */
[----:B------:R-:W-:-:S05]  /*139a0*/  @P0 IMAD.HI.U32 R7, R6, c[0x0][0x330], RZ ;  /* 0x0000cc0006070a27 */ /* 0x000fca00078e00ff */
[----:B------:R-:W-:Y:S02]  /*139b0*/  @P0 SHF.R.U32.HI R6, RZ, c[0x0][0x334], R7 ;  /* 0x0000cd00ff060a19 */ /* 0x000fe40000011607 */
.L_x_1265:
[----:B------:R-:W-:Y:S05]  /*139c0*/  BSYNC B0 ;  /* 0x0000000000007941 */ /* 0x000fea0003800000 */
.L_x_1263:
[----:B------:R-:W-:-:S05]  /*139d0*/  IMAD R6, R6, c[0x0][0x32c], R22 ;  /* 0x0000cb0006067a24 */ /* 0x000fca00078e0216 */
[----:B------:R-:W-:Y:S02]  /*139e0*/  IADD3 R7, R6, c[0x0][0x32c], RZ ;  /* 0x0000cb0006077a10 */ /* 0x000fe40007ffe0ff */
[----:B------:R-:W-:Y:S02]  /*139f0*/  IMNMX R4, R4, R6, !PT ;  /* 0x0000000604047217 */ /* 0x000fe40007800200 */
[----:B------:R-:W-:Y:S02]  /*13a00*/  IMNMX R5, R5, R7, PT ;  /* 0x0000000705057217 */ /* 0x000fe40003800200 */
.L_x_1262:
[----:B--2345:R-:W-:Y:S01]  /*13a10*/  FMNMX.FTZ R137, R33, R44, !PT ;  /* 0x0000002c21897209 */ /* 0x03cfe20007810000 */
[----:B------:R-:W-:Y:S01]  /*13a20*/  STL [R1+0x94], R237 ;  /* 0x000094ed01007387 */ /* 0x000fe20000100800 */
[----:B------:R-:W-:Y:S01]  /*13a30*/  FMNMX.FTZ R136, R31, R32, !PT ;  /* 0x000000201f887209 */ /* 0x000fe20007810000 */
        /* <DEDUP_REMOVED lines=15> */
[----:B------:R-:W-:Y:S01]  /*13b30*/  FMNMX.FTZ R137, R65, R137, !PT ;  /* 0x0000008941897209 */ /* 0x000fe20007810000 */
[----:B------:R-:W-:Y:S01]  /*13b40*/  STL [R1+0x80], R232 ;  /* 0x000080e801007387 */ /* 0x000fe20000100800 */
[----:B------:R-:W-:Y:S02]  /*13b50*/  FMNMX.FTZ R136, R61, R136, !PT ;  /* 0x000000883d887209 */ /* 0x000fe40007810000 */
[----:B------:R-:W-:Y:S01]  /*13b60*/  FMNMX.FTZ R137, R68, R137, !PT ;  /* 0x0000008944897209 */ /* 0x000fe20007810000 */
[----:B------:R-:W-:Y:S01]  /*13b70*/  STL [R1+0x7c], R231 ;  /* 0x00007ce701007387 */ /* 0x000fe20000100800 */
[----:B------:R-:W-:-:S02]  /*13b80*/  ISETP.NE.AND P0, PT, R30, RZ, PT ;  /* 0x000000ff1e00720c */ /* 0x000fc40003f05270 */
[----:B------:R-:W-:Y:S01]  /*13b90*/  FMNMX.FTZ R137, R190, R137, !PT ;  /* 0x00000089be897209 */ /* 0x000fe20007810000 */
[----:B------:R-:W-:Y:S01]  /*13ba0*/  STL [R1+0x78], R230 ;  /* 0x000078e601007387 */ /* 0x000fe20000100800 */
[----:B------:R-:W-:Y:S02]  /*13bb0*/  FMNMX.FTZ R136, R63, R136, !PT ;  /* 0x000000883f887209 */ /* 0x000fe40007810000 */
[----:B------:R-:W-:Y:S01]  /*13bc0*/  FMNMX.FTZ R137, R189, R137, !PT ;  /* 0x00000089bd897209 */ /* 0x000fe20007810000 */
[----:B------:R-:W-:Y:S01]  /*13bd0*/  STL [R1+0x74], R229 ;  /* 0x000074e501007387 */ /* 0x000fe20000100800 */
[----:B------:R-:W-:Y:S02]  /*13be0*/  ISETP.GT.AND P0, PT, R4, 0x1, !P0 ;  /* 0x000000010400780c */ /* 0x000fe40004704270 */
[----:B------:R-:W-:Y:S01]  /*13bf0*/  FMNMX.FTZ R137, R252, R137, !PT ;  /* 0x00000089fc897209 */ /* 0x000fe20007810000 */
[----:B------:R-:W-:Y:S01]  /*13c00*/  STL [R1+0x70], R228 ;  /* 0x000070e401007387 */ /* 0x000fe20000100800 */
[----:B------:R-:W-:-:S02]  /*13c10*/  FMNMX.FTZ R136, R244, R136, !PT ;  /* 0x00000088f4887209 */ /* 0x000fc40007810000 */
[----:B------:R-:W-:Y:S01]  /*13c20*/  FMNMX.FTZ R137, R247, R137, !PT ;  /* 0x00000089f7897209 */ /* 0x000fe20007810000 */
[----:B------:R-:W-:Y:S01]  /*13c30*/  STL [R1+0x6c], R227 ;  /* 0x00006ce301007387 */ /* 0x000fe20000100800 */
[----:B------:R-:W-:Y:S02]  /*13c40*/  ISETP.LT.OR P0, PT, R5, 0x2, P0 ;  /* 0x000000020500780c */ /* 0x000fe40000701670 */
[----:B------:R-:W-:Y:S01]  /*13c50*/  FMNMX.FTZ R136, R238, R136, !PT ;  /* 0x00000088ee887209 */ /* 0x000fe20007810000 */
[----:B------:R-:W1:Y:S01]  /*13c60*/  SHFL.BFLY PT, R6, R137, 0x2, 0x1f ;  /* 0x0c401f0089067f89 */ /* 0x000e6200000e0000 */
[----:B------:R-:W-:Y:S02]  /*13c70*/  FSEL R40, R10, -INF , !P0 ;  /* 0xff8000000a287808 */ /* 0x000fe40004000000 */
[----:B------:R-:W-:Y:S01]  /*13c80*/  ISETP.NE.AND P0, PT, R29, RZ, PT ;  /* 0x000000ff1d00720c */ /* 0x000fe20003f05270 */
[----:B------:R-:W-:Y:S01]  /*13c90*/  STL [R1+0x68], R226 ;  /* 0x000068e201007387 */ /* 0x000fe20000100800 */
[----:B------:R-:W-:-:S02]  /*13ca0*/  FMNMX.FTZ R136, R203, R136, !PT ;  /* 0x00000088cb887209 */ /* 0x000fc40007810000 */
[----:B------:R-:W-:Y:S01]  /*13cb0*/  ISETP.GT.AND P0, PT, R4, 0x8, !P0 ;  /* 0x000000080400780c */ /* 0x000fe20004704270 */
[----:B------:R-:W-:Y:S01]  /*13cc0*/  STL [R1+0x64], R225 ;  /* 0x000064e101007387 */ /* 0x000fe20000100800 */
[----:B------:R-:W-:Y:S02]  /*13cd0*/  FMNMX.FTZ R136, R202, R136, !PT ;  /* 0x00000088ca887209 */ /* 0x000fe40007810000 */
[----:B------:R-:W-:Y:S01]  /*13ce0*/  ISETP.LT.OR P0, PT, R5, 0x9, P0 ;  /* 0x000000090500780c */ /* 0x000fe20000701670 */
[----:B------:R-:W-:Y:S01]  /*13cf0*/  STL [R1+0x60], R220 ;  /* 0x000060dc01007387 */ /* 0x000fe20000100800 */
[----:B------:R-:W-:Y:S02]  /*13d00*/  LEA R224, R2, R221, 0x1 ;  /* 0x000000dd02e07211 */ /* 0x000fe400078e08ff */
[----:B------:R-:W-:Y:S02]  /*13d10*/  FSEL R42, R14, -INF , !P0 ;  /* 0xff8000000e2a7808 */ /* 0x000fe40004000000 */
[----:B------:R-:W-:-:S04]  /*13d20*/  ISETP.NE.AND P0, PT, R28, RZ, PT ;  /* 0x000000ff1c00720c */ /* 0x000fc80003f05270 */
[----:B------:R-:W-:Y:S02]  /*13d30*/  ISETP.GT.AND P0, PT, R4, 0x9, !P0 ;  /* 0x000000090400780c */ /* 0x000fe40004704270 */
[----:B-1----:R-:W-:Y:S02]  /*13d40*/  FMNMX.FTZ R137, R137, R6, !PT ;  /* 0x0000000689897209 */ /* 0x002fe40007810000 */
[----:B------:R-:W-:-:S03]  /*13d50*/  ISETP.LT.OR P0, PT, R5, 0xa, P0 ;  /* 0x0000000a0500780c */ /* 0x000fc60000701670 */
[----:B------:R-:W1:Y:S01]  /*13d60*/  SHFL.BFLY PT, R6, R137, 0x1, 0x1f ;  /* 0x0c201f0089067f89 */ /* 0x000e6200000e0000 */
[----:B------:R-:W-:Y:S02]  /*13d70*/  FSEL R41, R13, -INF , !P0 ;  /* 0xff8000000d297808 */ /* 0x000fe40004000000 */
[----:B------:R-:W-:Y:S02]  /*13d80*/  ISETP.GT.AND P0, PT, R4, 0x10, !P6 ;  /* 0x000000100400780c */ /* 0x000fe40007704270 */
[----:B------:R-:W-:Y:S02]  /*13d90*/  ISETP.NE.AND P6, PT, R25, RZ, PT ;  /* 0x000000ff1900720c */ /* 0x000fe40003fc5270 */
[----:B------:R-:W-:-:S04]  /*13da0*/  ISETP.LT.OR P0, PT, R5, 0x11, P0 ;  /* 0x000000110500780c */ /* 0x000fc80000701670 */
[----:B------:R-:W-:Y:S02]  /*13db0*/  FSEL R55, R19, -INF , !P0 ;  /* 0xff80000013377808 */ /* 0x000fe40004000000 */
[----:B------:R-:W-:Y:S01]  /*13dc0*/  ISETP.GT.AND P0, PT, R4, 0x11, !P5 ;  /* 0x000000110400780c */ /* 0x000fe20006f04270 */
[----:B------:R-:W-:Y:S01]  /*13dd0*/  LDSM.16.MT88.4 R16, [R224+0x2080] ;  /* 0x00208000e010783b */ /* 0x000fe20000004200 */
[----:B------:R-:W-:Y:S02]  /*13de0*/  ISETP.NE.AND P5, PT, R26, RZ, PT ;  /* 0x000000ff1a00720c */ /* 0x000fe40003fa5270 */
[----:B------:R-:W-:-:S04]  /*13df0*/  ISETP.LT.OR P0, PT, R5, 0x12, P0 ;  /* 0x000000120500780c */ /* 0x000fc80000701670 */
[----:B------:R-:W-:Y:S02]  /*13e00*/  FSEL R15, R15, -INF , !P0 ;  /* 0xff8000000f0f7808 */ /* 0x000fe40004000000 */
[----:B------:R-:W-:Y:S02]  /*13e10*/  ISETP.GT.AND P0, PT, R4, 0x18, !P4 ;  /* 0x000000180400780c */ /* 0x000fe40006704270 */
[----:B-1----:R-:W-:Y:S02]  /*13e20*/  FMNMX.FTZ R137, R137, R6, !PT ;  /* 0x0000000689897209 */ /* 0x002fe40007810000 */
[----:B------:R-:W1:Y:S01]  /*13e30*/  SHFL.BFLY PT, R6, R136, 0x2, 0x1f ;  /* 0x0c401f0088067f89 */ /* 0x000e6200000e0000 */
[----:B------:R-:W-:Y:S02]  /*13e40*/  ISETP.LT.OR P0, PT, R5, 0x19, P0 ;  /* 0x000000190500780c */ /* 0x000fe40000701670 */
[----:B------:R-:W-:Y:S01]  /*13e50*/  FMUL.FTZ R13, R137, c[0x0][0x2d0] ;  /* 0x0000b400890d7a20 */ /* 0x000fe20000410000 */
[----:B------:R-:W-:-:S02]  /*13e60*/  ISETP.NE.AND P4, PT, R27, RZ, PT ;  /* 0x000000ff1b00720c */ /* 0x000fc40003f85270 */
[----:B------:R-:W-:Y:S01]  /*13e70*/  FSEL R80, R9, -INF , !P0 ;  /* 0xff80000009507808 */ /* 0x000fe20004000000 */
[----:B------:R-:W-:Y:S01]  /*13e80*/  LDSM.16.MT88.4 R24, [R221+0x3880] ;  /* 0x00388000dd18783b */ /* 0x000fe20000004200 */
[----:B------:R-:W-:-:S04]  /*13e90*/  ISETP.GT.AND P0, PT, R4, 0x19, !P3 ;  /* 0x000000190400780c */ /* 0x000fc80005f04270 */
[----:B------:R-:W-:-:S04]  /*13ea0*/  ISETP.LT.OR P0, PT, R5, 0x1a, P0 ;  /* 0x0000001a0500780c */ /* 0x000fc80000701670 */
[----:B------:R-:W-:Y:S02]  /*13eb0*/  FSEL R81, R8, -INF , !P0 ;  /* 0xff80000008517808 */ /* 0x000fe40004000000 */
[C---:B------:R-:W-:Y:S02]  /*13ec0*/  ISETP.GT.AND P0, PT, R4.reuse, 0x20, !P2 ;  /* 0x000000200400780c */ /* 0x040fe40005704270 */
[----:B------:R-:W-:Y:S02]  /*13ed0*/  ISETP.GT.AND P2, PT, R4, 0x29, !P6 ;  /* 0x000000290400780c */ /* 0x000fe40007744270 */
[----:B------:R-:W-:Y:S02]  /*13ee0*/  ISETP.LT.OR P0, PT, R5, 0x21, P0 ;  /* 0x000000210500780c */ /* 0x000fe40000701670 */
[----:B-1----:R-:W-:Y:S02]  /*13ef0*/  FMNMX.FTZ R136, R136, R6, !PT ;  /* 0x0000000688887209 */ /* 0x002fe40007810000 */
[----:B------:R-:W-:-:S02]  /*13f00*/  FSEL R89, R11, -INF , !P0 ;  /* 0xff8000000b597808 */ /* 0x000fc40004000000 */
[C---:B------:R-:W-:Y:S01]  /*13f10*/  ISETP.GT.AND P0, PT, R4.reuse, RZ, !P1 ;  /* 0x000000ff0400720c */ /* 0x040fe20004f04270 */
[----:B------:R-:W1:Y:S01]  /*13f20*/  SHFL.BFLY PT, R6, R136, 0x1, 0x1f ;  /* 0x0c201f0088067f89 */ /* 0x000e6200000e0000 */
[----:B------:R-:W-:Y:S02]  /*13f30*/  ISETP.GT.AND P1, PT, R4, 0x21, !P4 ;  /* 0x000000210400780c */ /* 0x000fe40006724270 */
[C---:B------:R-:W-:Y:S02]  /*13f40*/  ISETP.LT.OR P0, PT, R5.reuse, 0x1, P0 ;  /* 0x000000010500780c */ /* 0x040fe40000701670 */
[----:B------:R-:W-:Y:S02]  /*13f50*/  ISETP.LT.OR P3, PT, R5, 0x22, P1 ;  /* 0x000000220500780c */ /* 0x000fe40000f61670 */
[----:B------:R-:W-:Y:S02]  /*13f60*/  FSEL R14, R12, -INF , !P0 ;  /* 0xff8000000c0e7808 */ /* 0x000fe40004000000 */
[----:B------:R-:W-:-:S02]  /*13f70*/  FSETP.NEU.FTZ.AND P0, PT, R137, -INF , PT ;  /* 0xff8000008900780b */ /* 0x000fc40003f1d000 */
[----:B------:R-:W-:Y:S02]  /*13f80*/  FMNMX.FTZ R8, R14, R40, !PT ;  /* 0x000000280e087209 */ /* 0x000fe40007810000 */
[----:B------:R-:W-:Y:S02]  /*13f90*/  FSEL R13, R13, RZ, P0 ;  /* 0x000000ff0d0d7208 */ /* 0x000fe40000000000 */
[----:B------:R-:W-:Y:S02]  /*13fa0*/  FMNMX.FTZ R8, R42, R8, !PT ;  /* 0x000000082a087209 */ /* 0x000fe40007810000 */
[----:B------:R-:W-:Y:S01]  /*13fb0*/  FSEL R83, R20, -INF , !P3 ;  /* 0xff80000014537808 */ /* 0x000fe20005800000 */
[----:B------:R-:W-:Y:S01]  /*13fc0*/  FFMA.FTZ R7, R33, c[0x0][0x2d0], -R13 ;  /* 0x0000b40021077a23 */ /* 0x000fe2000001080d */
[----:B------:R-:W-:-:S03]  /*13fd0*/  FMNMX.FTZ R8, R41, R8, !PT ;  /* 0x0000000829087209 */ /* 0x000fc60007810000 */
[----:B------:R2:W-:Y:S01]  /*13fe0*/  MUFU.EX2 R232, R7 ;  /* 0x0000000700e87308 */ /* 0x0005e20000000800 */
[----:B------:R-:W-:Y:S02]  /*13ff0*/  FMNMX.FTZ R8, R55, R8, !PT ;  /* 0x0000000837087209 */ /* 0x000fe40007810000 */
[----:B-1----:R-:W-:Y:S02]  /*14000*/  FMNMX.FTZ R136, R136, R6, !PT ;  /* 0x0000000688887209 */ /* 0x002fe40007810000 */
[----:B------:R-:W-:Y:S02]  /*14010*/  FMNMX.FTZ R6, R43, R52, !PT ;  /* 0x000000342b067209 */ /* 0x000fe40007810000 */
[C---:B------:R-:W-:Y:S01]  /*14020*/  FSETP.NEU.FTZ.AND P0, PT, R136.reuse, -INF , PT ;  /* 0xff8000008800780b */ /* 0x040fe20003f1d000 */
[----:B------:R-:W-:Y:S01]  /*14030*/  FMUL.FTZ R12, R136, c[0x0][0x2d0] ;  /* 0x0000b400880c7a20 */ /* 0x000fe20000410000 */
[----:B------:R-:W-:-:S04]  /*14040*/  FMNMX.FTZ R6, R53, R6, !PT ;  /* 0x0000000635067209 */ /* 0x000fc80007810000 */
[----:B------:R-:W-:Y:S02]  /*14050*/  FMNMX.FTZ R6, R54, R6, !PT ;  /* 0x0000000636067209 */ /* 0x000fe40007810000 */
[----:B------:R-:W-:Y:S01]  /*14060*/  FSEL R12, R12, RZ, P0 ;  /* 0x000000ff0c0c7208 */ /* 0x000fe20000000000 */
[----:B--2---:R-:W-:Y:S01]  /*14070*/  FFMA.FTZ R7, R44, c[0x0][0x2d0], -R13 ;  /* 0x0000b4002c077a23 */ /* 0x004fe2000001080d */
[----:B------:R-:W-:Y:S02]  /*14080*/  FMNMX.FTZ R6, R56, R6, !PT ;  /* 0x0000000638067209 */ /* 0x000fe40007810000 */
[----:B------:R-:W-:Y:S01]  /*14090*/  ISETP.GT.AND P0, PT, R4, 0x28, !P5 ;  /* 0x000000280400780c */ /* 0x000fe20006f04270 */
[----:B------:R1:W2:Y:S01]  /*140a0*/  MUFU.EX2 R205, R7 ;  /* 0x0000000700cd7308 */ /* 0x0002a20000000800 */
[----:B------:R-:W-:Y:S01]  /*140b0*/  FMNMX.FTZ R6, R58, R6, !PT ;  /* 0x000000063a067209 */ /* 0x000fe20007810000 */
[--C-:B------:R-:W-:Y:S01]  /*140c0*/  FFMA.FTZ R0, R31, c[0x0][0x2d0], -R12.reuse ;  /* 0x0000b4001f007a23 */ /* 0x100fe2000001080c */
[----:B------:R-:W-:Y:S01]  /*140d0*/  FMNMX.FTZ R4, R15, R8, !PT ;  /* 0x000000080f047209 */ /* 0x000fe20007810000 */
[----:B------:R-:W-:Y:S01]  /*140e0*/  FFMA.FTZ R2, R37, c[0x0][0x2d0], -R12 ;  /* 0x0000b40025027a23 */ /* 0x000fe2000001080c */
[----:B------:R-:W-:Y:S01]  /*140f0*/  FMNMX.FTZ R6, R57, R6, !PT ;  /* 0x0000000639067209 */ /* 0x000fe20007810000 */
[----:B------:R-:W-:Y:S01]  /*14100*/  LDSM.16.MT88.4 R28, [R222+0x2080] ;  /* 0x00208000de1c783b */ /* 0x000fe20000004200 */
[----:B------:R-:W-:Y:S01]  /*14110*/  FMNMX.FTZ R4, R80, R4, !PT ;  /* 0x0000000450047209 */ /* 0x000fe20007810000 */
[----:B------:R3:W-:Y:S01]  /*14120*/  MUFU.EX2 R230, R0 ;  /* 0x0000000000e67308 */ /* 0x0007e20000000800 */
[----:B------:R-:W-:-:S02]  /*14130*/  FMNMX.FTZ R6, R59, R6, !PT ;  /* 0x000000063b067209 */ /* 0x000fc40007810000 */
[----:B------:R-:W-:Y:S02]  /*14140*/  FMNMX.FTZ R4, R81, R4, !PT ;  /* 0x0000000451047209 */ /* 0x000fe40007810000 */
[----:B------:R-:W-:Y:S02]  /*14150*/  FMNMX.FTZ R6, R133, R6, !PT ;  /* 0x0000000685067209 */ /* 0x000fe40007810000 */
[----:B------:R-:W-:Y:S01]  /*14160*/  ISETP.LT.OR P1, PT, R5, 0x29, P0 ;  /* 0x000000290500780c */ /* 0x000fe20000721670 */
[----:B-1----:R-:W-:Y:S01]  /*14170*/  FFMA.FTZ R7, R45, c[0x0][0x2d0], -R13 ;  /* 0x0000b4002d077a23 */ /* 0x002fe2000001080d */
[----:B------:R-:W-:Y:S01]  /*14180*/  FMNMX.FTZ R6, R132, R6, !PT ;  /* 0x0000000684067209 */ /* 0x000fe20007810000 */
[----:B------:R-:W-:Y:S01]  /*14190*/  LDSM.16.MT88.4 R44, [R224+0x3880] ;  /* 0x00388000e02c783b */ /* 0x000fe20000004200 */
[----:B------:R-:W-:Y:S01]  /*141a0*/  FMNMX.FTZ R3, R89, R4, !PT ;  /* 0x0000000459037209 */ /* 0x000fe20007810000 */
[----:B------:R1:W-:Y:S01]  /*141b0*/  MUFU.EX2 R194, R7 ;  /* 0x0000000700c27308 */ /* 0x0003e20000000800 */
[----:B------:R-:W-:-:S02]  /*141c0*/  FMNMX.FTZ R6, R134, R6, !PT ;  /* 0x0000000686067209 */ /* 0x000fc40007810000 */
[----:B------:R-:W-:Y:S01]  /*141d0*/  ISETP.LT.OR P0, PT, R5, 0x2a, P2 ;  /* 0x0000002a0500780c */ /* 0x000fe20001701670 */
[----:B---3--:R-:W-:Y:S01]  /*141e0*/  FFMA.FTZ R0, R32, c[0x0][0x2d0], -R12 ;  /* 0x0000b40020007a23 */ /* 0x008fe2000001080c */
[----:B------:R-:W-:Y:S01]  /*141f0*/  FMNMX.FTZ R6, R138, R6, !PT ;  /* 0x000000068a067209 */ /* 0x000fe20007810000 */
[----:B------:R-:W3:Y:S01]  /*14200*/  LDSM.16.MT88.4 R32, [R221+0x2080] ;  /* 0x00208000dd20783b */ /* 0x000ee20000004200 */
[----:B------:R-:W-:Y:S01]  /*14210*/  FSEL R88, R23, -INF , !P1 ;  /* 0xff80000017587808 */ /* 0x000fe20004800000 */
[----:B------:R4:W4:Y:S01]  /*14220*/  MUFU.EX2 R231, R0 ;  /* 0x0000000000e77308 */ /* 0x0009220000000800 */
[----:B------:R-:W-:Y:S02]  /*14230*/  FSEL R82, R21, -INF , !P0 ;  /* 0xff80000015527808 */ /* 0x000fe40004000000 */
[----:B------:R-:W-:Y:S01]  /*14240*/  LDSM.16.MT88.4 R20, [R223+0x2080] ;  /* 0x00208000df14783b */ /* 0x000fe20000004200 */
[----:B--2---:R-:W-:Y:S01]  /*14250*/  F2FP.PACK_AB R8, R205, R232 ;  /* 0x000000e8cd08723e */ /* 0x004fe200000000ff */
[----:B-1----:R-:W-:-:S03]  /*14260*/  FFMA.FTZ R7, R48, c[0x0][0x2d0], -R13 ;  /* 0x0000b40030077a23 */ /* 0x002fc6000001080d */
[----:B------:R-:W-:Y:S01]  /*14270*/  MUFU.EX2 R207, R2 ;  /* 0x0000000200cf7308 */ /* 0x000fe20000000800 */
[----:B------:R-:W-:Y:S01]  /*14280*/  LDSM.16.MT88.4 R48, [R223+0x3880] ;  /* 0x00388000df30783b */ /* 0x000fe20000004200 */
[----:B----4-:R-:W-:-:S06]  /*14290*/  FMNMX.FTZ R0, R83, R3, !PT ;  /* 0x0000000353007209 */ /* 0x010fcc0007810000 */
[----:B------:R1:W2:Y:S01]  /*142a0*/  MUFU.EX2 R191, R7 ;  /* 0x0000000700bf7308 */ /* 0x0002a20000000800 */
[----:B------:R-:W-:Y:S01]  /*142b0*/  FFMA.FTZ R3, R36, c[0x0][0x2d0], -R12 ;  /* 0x0000b40024037a23 */ /* 0x000fe2000001080c */
[----:B------:R-:W-:Y:S01]  /*142c0*/  F2FP.PACK_AB R9, R231, R230 ;  /* 0x000000e6e709723e */ /* 0x000fe200000000ff */
[----:B------:R-:W-:Y:S01]  /*142d0*/  LDSM.16.MT88.4 R36, [R222+0x3880] ;  /* 0x00388000de24783b */ /* 0x000fe20000004200 */
[----:B------:R-:W-:-:S04]  /*142e0*/  FMNMX.FTZ R0, R88, R0, !PT ;  /* 0x0000000058007209 */ /* 0x000fc80007810000 */
[----:B------:R4:W3:Y:S01]  /*142f0*/  MUFU.EX2 R234, R3 ;  /* 0x0000000300ea7308 */ /* 0x0008e20000000800 */
[----:B-1----:R-:W1:Y:S01]  /*14300*/  SHFL.BFLY PT, R7, R6, 0x2, 0x1f ;  /* 0x0c401f0006077f89 */ /* 0x002e6200000e0000 */
[----:B--2---:R-:W-:Y:S02]  /*14310*/  F2FP.PACK_AB R10, R191, R194 ;  /* 0x000000c2bf0a723e */ /* 0x004fe400000000ff */
[----:B----4-:R-:W-:Y:S02]  /*14320*/  FMNMX.FTZ R3, R82, R0, !PT ;  /* 0x0000000052037209 */ /* 0x010fe40007810000 */
[----:B---3--:R-:W-:-:S03]  /*14330*/  F2FP.PACK_AB R11, R207, R234 ;  /* 0x000000eacf0b723e */ /* 0x008fc600000000ff */
[----:B------:R-:W2:Y:S04]  /*14340*/  SHFL.BFLY PT, R4, R3, 0x2, 0x1f ;  /* 0x0c401f0003047f89 */ /* 0x000ea800000e0000 */
[----:B------:R-:W-:Y:S01]  /*14350*/  HMMA.16816.F32 R144, R8, R32, RZ ;  /* 0x000000200890723c */ /* 0x000fe200000018ff */
[----:B-1----:R-:W-:-:S07]  /*14360*/  FMNMX.FTZ R0, R6, R7, !PT ;  /* 0x0000000706007209 */ /* 0x002fce0007810000 */
[C---:B------:R-:W-:Y:S01]  /*14370*/  HMMA.16816.F32 R160, R8.reuse, R28, RZ ;  /* 0x0000001c08a0723c */ /* 0x040fe200000018ff */
[----:B------:R-:W1:Y:S07]  /*14380*/  SHFL.BFLY PT, R5, R0, 0x1, 0x1f ;  /* 0x0c201f0000057f89 */ /* 0x000e6e00000e0000 */
[----:B------:R-:W-:Y:S01]  /*14390*/  HMMA.16816.F32 R112, R8, R16, RZ ;  /* 0x000000100870723c */ /* 0x000fe200000018ff */
[----:B--2---:R-:W-:-:S07]  /*143a0*/  FMNMX.FTZ R3, R3, R4, !PT ;  /* 0x0000000403037209 */ /* 0x004fce0007810000 */
[C---:B------:R-:W-:Y:S01]  /*143b0*/  HMMA.16816.F32 R184, R8.reuse, R20, RZ ;  /* 0x0000001408b8723c */ /* 0x040fe200000018ff */
[----:B------:R-:W2:Y:S07]  /*143c0*/  SHFL.BFLY PT, R4, R3, 0x1, 0x1f ;  /* 0x0c201f0003047f89 */ /* 0x000eae00000e0000 */
[----:B------:R-:W-:Y:S01]  /*143d0*/  HMMA.16816.F32 R180, R8, R24, RZ ;  /* 0x0000001808b4723c */ /* 0x000fe200000018ff */
[----:B-1----:R-:W-:-:S04]  /*143e0*/  FMNMX.FTZ R135, R0, R5, !PT ;  /* 0x0000000500877209 */ /* 0x002fc80007810000 */
[C---:B------:R-:W-:Y:S01]  /*143f0*/  FSETP.NEU.FTZ.AND P0, PT, R135.reuse, -INF , PT ;  /* 0xff8000008700780b */ /* 0x040fe20003f1d000 */
[----:B------:R-:W-:Y:S02]  /*14400*/  FMUL.FTZ R2, R135, c[0x0][0x2d0] ;  /* 0x0000b40087027a20 */ /* 0x000fe40000410000 */
[----:B------:R-:W-:Y:S03]  /*14410*/  HMMA.16816.F32 R176, R8, R36, RZ ;  /* 0x0000002408b0723c */ /* 0x000fe600000018ff */
[----:B------:R-:W-:Y:S02]  /*14420*/  FSEL R2, R2, RZ, P0 ;  /* 0x000000ff02027208 */ /* 0x000fe40000000000 */
[----:B--2---:R-:W-:-:S03]  /*14430*/  FMNMX.FTZ R3, R3, R4, !PT ;  /* 0x0000000403037209 */ /* 0x004fc60007810000 */
[C---:B------:R-:W-:Y:S01]  /*14440*/  HMMA.16816.F32 R172, R8.reuse, R44, RZ ;  /* 0x0000002c08ac723c */ /* 0x040fe200000018ff */
[--C-:B------:R-:W-:Y:S01]  /*14450*/  FFMA.FTZ R0, R43, c[0x0][0x2d0], -R2.reuse ;  /* 0x0000b4002b007a23 */ /* 0x100fe20000010802 */
[----:B------:R-:W-:Y:S01]  /*14460*/  FSETP.NEU.FTZ.AND P0, PT, R3, -INF , PT ;  /* 0xff8000000300780b */ /* 0x000fe20003f1d000 */
[--C-:B------:R-:W-:Y:S02]  /*14470*/  FFMA.FTZ R4, R54, c[0x0][0x2d0], -R2.reuse ;  /* 0x0000b40036047a23 */ /* 0x100fe40000010802 */
[----:B------:R1:W-:Y:S03]  /*14480*/  MUFU.EX2 R91, R0 ;  /* 0x00000000005b7308 */ /* 0x0003e60000000800 */
[C---:B------:R-:W-:Y:S05]  /*14490*/  HMMA.16816.F32 R164, R8.reuse, R48, RZ ;  /* 0x0000003008a4723c */ /* 0x040fea00000018ff */
[----:B------:R-:W-:Y:S03]  /*144a0*/  MUFU.EX2 R228, R4 ;  /* 0x0000000400e47308 */ /* 0x000fe60000000800 */
[----:B------:R-:W-:Y:S01]  /*144b0*/  HMMA.16816.F32 R156, R8, R34, RZ ;  /* 0x00000022089c723c */ /* 0x000fe200000018ff */
[----:B-1----:R-:W-:-:S07]  /*144c0*/  FFMA.FTZ R0, R52, c[0x0][0x2d0], -R2 ;  /* 0x0000b40034007a23 */ /* 0x002fce0000010802 */
[C---:B------:R-:W-:Y:S01]  /*144d0*/  HMMA.16816.F32 R168, R8.reuse, R30, RZ ;  /* 0x0000001e08a8723c */ /* 0x040fe200000018ff */
[----:B------:R1:W-:Y:S07]  /*144e0*/  MUFU.EX2 R196, R0 ;  /* 0x0000000000c47308 */ /* 0x0003ee0000000800 */
[C---:B------:R-:W-:Y:S08]  /*144f0*/  HMMA.16816.F32 R152, R8.reuse, R18, RZ ;  /* 0x000000120898723c */ /* 0x040ff000000018ff */
[----:B------:R-:W-:Y:S01]  /*14500*/  HMMA.16816.F32 R148, R8, R22, RZ ;  /* 0x000000160894723c */ /* 0x000fe200000018ff */
[----:B-1----:R-:W-:-:S04]  /*14510*/  FFMA.FTZ R0, R53, c[0x0][0x2d0], -R2 ;  /* 0x0000b40035007a23 */ /* 0x002fc80000010802 */
[----:B------:R1:W2:Y:S03]  /*14520*/  MUFU.EX2 R235, R0 ;  /* 0x0000000000eb7308 */ /* 0x0002a60000000800 */
[C---:B------:R-:W-:Y:S08]  /*14530*/  HMMA.16816.F32 R140, R8.reuse, R26, RZ ;  /* 0x0000001a088c723c */ /* 0x040ff000000018ff */
[----:B------:R-:W-:Y:S01]  /*14540*/  HMMA.16816.F32 R128, R8, R38, RZ ;  /* 0x000000260880723c */ /* 0x000fe200000018ff */
[----:B-1----:R-:W-:Y:S01]  /*14550*/  FMUL.FTZ R0, R3, c[0x0][0x2d0] ;  /* 0x0000b40003007a20 */ /* 0x002fe20000410000 */
[----:B--2---:R-:W-:-:S06]  /*14560*/  F2FP.PACK_AB R6, R228, R235 ;  /* 0x000000ebe406723e */ /* 0x004fcc00000000ff */
[----:B------:R-:W-:Y:S01]  /*14570*/  HMMA.16816.F32 R124, R8, R46, RZ ;  /* 0x0000002e087c723c */ /* 0x000fe200000018ff */
[----:B------:R-:W-:-:S05]  /*14580*/  FSEL R0, R0, RZ, P0 ;  /* 0x000000ff00007208 */ /* 0x000fca0000000000 */
[----:B------:R-:W-:Y:S02]  /*14590*/  FFMA.FTZ R4, R14, c[0x0][0x2d0], -R0 ;  /* 0x0000b4000e047a23 */ /* 0x000fe40000010800 */
[----:B------:R-:W-:Y:S02]  /*145a0*/  HMMA.16816.F32 R116, R8, R50, RZ ;  /* 0x000000320874723c */ /* 0x000fe400000018ff */
[----:B------:R1:W-:Y:S05]  /*145b0*/  MUFU.EX2 R245, R4 ;  /* 0x0000000400f57308 */ /* 0x0003ea0000000800 */
[----:B------:R-:W-:-:S04]  /*145c0*/  FFMA.FTZ R8, R64, c[0x0][0x2d0], -R13 ;  /* 0x0000b40040087a23 */ /* 0x000fc8000001080d */
[----:B------:R2:W-:Y:S01]  /*145d0*/  MUFU.EX2 R227, R8 ;  /* 0x0000000800e37308 */ /* 0x0005e20000000800 */
[----:B-1----:R-:W-:-:S07]  /*145e0*/  FFMA.FTZ R4, R40, c[0x0][0x2d0], -R0 ;  /* 0x0000b40028047a23 */ /* 0x002fce0000010800 */
[----:B------:R1:W3:Y:S01]  /*145f0*/  MUFU.EX2 R188, R4 ;  /* 0x0000000400bc7308 */ /* 0x0002e20000000800 */
[----:B--2---:R-:W-:-:S07]  /*14600*/  FFMA.FTZ R8, R66, c[0x0][0x2d0], -R13 ;  /* 0x0000b40042087a23 */ /* 0x004fce000001080d */
[----:B------:R2:W-:Y:S01]  /*14610*/  MUFU.EX2 R225, R8 ;  /* 0x0000000800e17308 */ /* 0x0005e20000000800 */
[----:B-1----:R-:W-:Y:S01]  /*14620*/  FFMA.FTZ R4, R42, c[0x0][0x2d0], -R0 ;  /* 0x0000b4002a047a23 */ /* 0x002fe20000010800 */
[----:B---3--:R-:W-:-:S06]  /*14630*/  F2FP.PACK_AB R5, R188, R245 ;  /* 0x000000f5bc05723e */ /* 0x008fcc00000000ff */
[----:B------:R1:W-:Y:S01]  /*14640*/  MUFU.EX2 R229, R4 ;  /* 0x0000000400e57308 */ /* 0x0003e20000000800 */
[----:B--2---:R-:W-:-:S07]  /*14650*/  FFMA.FTZ R8, R65, c[0x0][0x2d0], -R13 ;  /* 0x0000b40041087a23 */ /* 0x004fce000001080d */
[----:B------:R2:W-:Y:S01]  /*14660*/  MUFU.EX2 R206, R8 ;  /* 0x0000000800ce7308 */ /* 0x0005e20000000800 */
[----:B-1----:R-:W-:Y:S02]  /*14670*/  FFMA.FTZ R4, R41, c[0x0][0x2d0], -R0 ;  /* 0x0000b40029047a23 */ /* 0x002fe40000010800 */
[----:B------:R-:W-:Y:S05]  /*14680*/  LDSM.16.MT88.4 R40, [R221+0x2880] ;  /* 0x00288000dd28783b */ /* 0x000fea0000004200 */
[----:B------:R1:W3:Y:S01]  /*14690*/  MUFU.EX2 R246, R4 ;  /* 0x0000000400f67308 */ /* 0x0002e20000000800 */
[----:B--2---:R-:W-:-:S07]  /*146a0*/  FFMA.FTZ R8, R68, c[0x0][0x2d0], -R13 ;  /* 0x0000b40044087a23 */ /* 0x004fce000001080d */
[----:B------:R2:W4:Y:S01]  /*146b0*/  MUFU.EX2 R193, R8 ;  /* 0x0000000800c17308 */ /* 0x0005220000000800 */
[----:B-1----:R-:W-:Y:S02]  /*146c0*/  F2FP.PACK_AB R4, R196, R91 ;  /* 0x0000005bc404723e */ /* 0x002fe400000000ff */
[----:B---3--:R-:W-:Y:S01]  /*146d0*/  F2FP.PACK_AB R7, R246, R229 ;  /* 0x000000e5f607723e */ /* 0x008fe200000000ff */
[----:B--2---:R-:W-:-:S06]  /*146e0*/  FFMA.FTZ R8, R60, c[0x0][0x2d0], -R12 ;  /* 0x0000b4003c087a23 */ /* 0x004fcc000001080c */
[C---:B------:R-:W-:Y:S01]  /*146f0*/  HMMA.16816.F32 R68, R4.reuse, R24, RZ ;  /* 0x000000180444723c */ /* 0x040fe200000018ff */
[----:B----4-:R-:W-:Y:S01]  /*14700*/  F2FP.PACK_AB R10, R193, R206 ;  /* 0x000000cec10a723e */ /* 0x010fe200000000ff */
[----:B------:R1:W-:Y:S06]  /*14710*/  MUFU.EX2 R226, R8 ;  /* 0x0000000800e27308 */ /* 0x0003ec0000000800 */
[C---:B------:R-:W-:Y:S01]  /*14720*/  HMMA.16816.F32 R96, R4.reuse, R26, RZ ;  /* 0x0000001a0460723c */ /* 0x040fe200000018ff */
[----:B------:R-:W2:Y:S07]  /*14730*/  LDSM.16.MT88.4 R24, [R224+0x2880] ;  /* 0x00288000e018783b */ /* 0x000eae0000004200 */
[----:B------:R-:W-:Y:S01]  /*14740*/  HMMA.16816.F32 R64, R4, R28, RZ ;  /* 0x0000001c0440723c */ /* 0x000fe200000018ff */
[----:B-1----:R-:W-:-:S04]  /*14750*/  FFMA.FTZ R8, R62, c[0x0][0x2d0], -R12 ;  /* 0x0000b4003e087a23 */ /* 0x002fc8000001080c */
[----:B------:R1:W3:Y:S03]  /*14760*/  MUFU.EX2 R90, R8 ;  /* 0x00000008005a7308 */ /* 0x0002e60000000800 */
[C---:B------:R-:W-:Y:S08]  /*14770*/  HMMA.16816.F32 R108, R4.reuse, R30, RZ ;  /* 0x0000001e046c723c */ /* 0x040ff000000018ff */
[----:B------:R-:W-:Y:S01]  /*14780*/  HMMA.16816.F32 R28, R4, R16, RZ ;  /* 0x00000010041c723c */ /* 0x000fe200000018ff */
[----:B-1----:R-:W-:-:S07]  /*14790*/  FFMA.FTZ R8, R61, c[0x0][0x2d0], -R12 ;  /* 0x0000b4003d087a23 */ /* 0x002fce000001080c */
[C---:B------:R-:W-:Y:S01]  /*147a0*/  HMMA.16816.F32 R72, R4.reuse, R32, RZ ;  /* 0x000000200448723c */ /* 0x040fe200000018ff */
[----:B---3--:R-:W-:Y:S01]  /*147b0*/  F2FP.PACK_AB R9, R90, R226 ;  /* 0x000000e25a09723e */ /* 0x008fe200000000ff */
[----:B------:R1:W-:Y:S06]  /*147c0*/  MUFU.EX2 R198, R8 ;  /* 0x0000000800c67308 */ /* 0x0003ec0000000800 */
[C---:B------:R-:W-:Y:S01]  /*147d0*/  HMMA.16816.F32 R120, R4.reuse, R34, RZ ;  /* 0x000000220478723c */ /* 0x040fe200000018ff */
[----:B------:R-:W3:Y:S07]  /*147e0*/  LDSM.16.MT88.4 R32, [R222+0x2880] ;  /* 0x00288000de20783b */ /* 0x000eee0000004200 */
[----:B------:R-:W-:Y:S01]  /*147f0*/  HMMA.16816.F32 R104, R4, R18, RZ ;  /* 0x000000120468723c */ /* 0x000fe200000018ff */
[----:B-1----:R-:W-:-:S04]  /*14800*/  FFMA.FTZ R8, R63, c[0x0][0x2d0], -R12 ;  /* 0x0000b4003f087a23 */ /* 0x002fc8000001080c */
[----:B------:R1:W4:Y:S03]  /*14810*/  MUFU.EX2 R233, R8 ;  /* 0x0000000800e97308 */ /* 0x0003260000000800 */
[C---:B------:R-:W-:Y:S08]  /*14820*/  HMMA.16816.F32 R76, R4.reuse, R20, RZ ;  /* 0x00000014044c723c */ /* 0x040ff000000018ff */
[----:B------:R-:W-:Y:S01]  /*14830*/  HMMA.16816.F32 R100, R4, R22, RZ ;  /* 0x000000160464723c */ /* 0x000fe200000018ff */
[----:B------:R-:W2:Y:S01]  /*14840*/  LDSM.16.MT88.4 R20, [R223+0x2880] ;  /* 0x00288000df14783b */ /* 0x000ea20000004200 */
[----:B-1----:R-:W-:-:S06]  /*14850*/  FFMA.FTZ R8, R56, c[0x0][0x2d0], -R2 ;  /* 0x0000b40038087a23 */ /* 0x002fcc0000010802 */
[C---:B------:R-:W-:Y:S01]  /*14860*/  HMMA.16816.F32 R60, R4.reuse, R36, RZ ;  /* 0x00000024043c723c */ /* 0x040fe200000018ff */
[----:B----4-:R-:W-:Y:S01]  /*14870*/  F2FP.PACK_AB R11, R233, R198 ;  /* 0x000000c6e90b723e */ /* 0x010fe200000000ff */
[----:B------:R1:W-:Y:S06]  /*14880*/  MUFU.EX2 R220, R8 ;  /* 0x0000000800dc7308 */ /* 0x0003ec0000000800 */
[C---:B------:R-:W-:Y:S01]  /*14890*/  HMMA.16816.F32 R92, R4.reuse, R38, RZ ;  /* 0x00000026045c723c */ /* 0x040fe200000018ff */
[----:B------:R-:W-:Y:S07]  /*148a0*/  LDSM.16.MT88.4 R36, [R224+0x4080] ;  /* 0x00408000e024783b */ /* 0x000fee0000004200 */
[----:B------:R-:W-:Y:S01]  /*148b0*/  HMMA.16816.F32 R84, R4, R46, RZ ;  /* 0x0000002e0454723c */ /* 0x000fe200000018ff */
[----:B-1----:R-:W-:-:S04]  /*148c0*/  FFMA.FTZ R8, R58, c[0x0][0x2d0], -R2 ;  /* 0x0000b4003a087a23 */ /* 0x002fc80000010802 */
[----:B------:R1:W4:Y:S02]  /*148d0*/  MUFU.EX2 R237, R8 ;  /* 0x0000000800ed7308 */ /* 0x0003240000000800 */
[----:B-1----:R-:W-:-:S06]  /*148e0*/  FFMA.FTZ R8, R57, c[0x0][0x2d0], -R2 ;  /* 0x0000b40039087a23 */ /* 0x002fcc0000010802 */
[----:B------:R1:W-:Y:S02]  /*148f0*/  MUFU.EX2 R199, R8 ;  /* 0x0000000800c77308 */ /* 0x0003e40000000800 */
[----:B-1----:R-:W-:Y:S02]  /*14900*/  FFMA.FTZ R8, R59, c[0x0][0x2d0], -R2 ;  /* 0x0000b4003b087a23 */ /* 0x002fe40000010802 */
[----:B------:R-:W-:Y:S01]  /*14910*/  HMMA.16816.F32 R56, R4, R44, RZ ;  /* 0x0000002c0438723c */ /* 0x000fe200000018ff */
[----:B------:R-:W-:Y:S03]  /*14920*/  LDSM.16.MT88.4 R44, [R223+0x4080] ;  /* 0x00408000df2c783b */ /* 0x000fe60000004200 */
[----:B------:R1:W1:Y:S02]  /*14930*/  MUFU.EX2 R195, R8 ;  /* 0x0000000800c37308 */ /* 0x0002640000000800 */
[----:B-1----:R-:W-:-:S02]  /*14940*/  FFMA.FTZ R8, R55, c[0x0][0x2d0], -R0 ;  /* 0x0000b40037087a23 */ /* 0x002fc40000010800 */
[C---:B------:R-:W-:Y:S04]  /*14950*/  HMMA.16816.F32 R52, R4.reuse, R48, RZ ;  /* 0x000000300434723c */ /* 0x040fe800000018ff */
[----:B------:R1:W-:Y:S04]  /*14960*/  MUFU.EX2 R139, R8 ;  /* 0x00000008008b7308 */ /* 0x0003e80000000800 */
[----:B------:R-:W-:Y:S07]  /*14970*/  HMMA.16816.F32 R48, R4, R50, RZ ;  /* 0x000000320430723c */ /* 0x000fee00000018ff */
[----:B----4-:R-:W-:-:S02]  /*14980*/  F2FP.PACK_AB R4, R237, R220 ;  /* 0x000000dced04723e */ /* 0x010fc400000000ff */
[----:B------:R-:W-:Y:S01]  /*14990*/  F2FP.PACK_AB R6, R195, R199 ;  /* 0x000000c7c306723e */ /* 0x000fe200000000ff */
[----:B-1----:R-:W-:-:S04]  /*149a0*/  FFMA.FTZ R8, R15, c[0x0][0x2d0], -R0 ;  /* 0x0000b4000f087a23 */ /* 0x002fc80000010800 */
[----:B------:R1:W4:Y:S02]  /*149b0*/  MUFU.EX2 R15, R8 ;  /* 0x00000008000f7308 */ /* 0x0003240000000800 */
[----:B-1----:R-:W-:Y:S01]  /*149c0*/  FFMA.FTZ R8, R80, c[0x0][0x2d0], -R0 ;  /* 0x0000b40050087a23 */ /* 0x002fe20000010800 */
[----:B----4-:R-:W-:-:S05]  /*149d0*/  F2FP.PACK_AB R5, R15, R139 ;  /* 0x0000008b0f05723e */ /* 0x010fca00000000ff */
[----:B------:R1:W-:Y:S02]  /*149e0*/  MUFU.EX2 R201, R8 ;  /* 0x0000000800c97308 */ /* 0x0003e40000000800 */
[----:B-1----:R-:W-:-:S06]  /*149f0*/  FFMA.FTZ R8, R81, c[0x0][0x2d0], -R0 ;  /* 0x0000b40051087a23 */ /* 0x002fcc0000010800 */
[----:B------:R-:W1:Y:S02]  /*14a00*/  MUFU.EX2 R200, R8 ;  /* 0x0000000800c87308 */ /* 0x000e640000000800 */
[----:B-1----:R-:W-:Y:S02]  /*14a10*/  F2FP.PACK_AB R7, R200, R201 ;  /* 0x000000c9c807723e */ /* 0x002fe400000000ff */
[----:B------:R-:W-:-:S05]  /*14a20*/  F2FP.PACK_AB R8, R225, R227 ;  /* 0x000000e3e108723e */ /* 0x000fca00000000ff */
[-C--:B--2---:R-:W-:Y:S01]  /*14a30*/  HMMA.16816.F32 R16, R4, R24.reuse, R28 ;  /* 0x000000180410723c */ /* 0x084fe2000000181c */
[----:B------:R-:W1:Y:S07]  /*14a40*/  LDSM.16.MT88.4 R28, [R222+0x4080] ;  /* 0x00408000de1c783b */ /* 0x000e6e0000004200 */
[C---:B------:R-:W-:Y:S08]  /*14a50*/  HMMA.16816.F32 R208, R8.reuse, R24, R112 ;  /* 0x0000001808d0723c */ /* 0x040ff00000001870 */
[-C--:B---3--:R-:W-:Y:S08]  /*14a60*/  HMMA.16816.F32 R160, R8, R32.reuse, R160 ;  /* 0x0000002008a0723c */ /* 0x088ff000000018a0 */
[----:B------:R-:W-:Y:S01]  /*14a70*/  MOV R25, R16 ;  /* 0x0000001000197202 */ /* 0x000fe20000000f00 */
[----:B------:R-:W-:Y:S01]  /*14a80*/  IMAD.MOV.U32 R24, RZ, RZ, R17 ;  /* 0x000000ffff187224 */ /* 0x000fe200078e0011 */
[----:B------:R-:W-:Y:S01]  /*14a90*/  MOV R80, R19 ;  /* 0x0000001300507202 */ /* 0x000fe20000000f00 */
[----:B------:R-:W-:Y:S01]  /*14aa0*/  IMAD.MOV.U32 R81, RZ, RZ, R18 ;  /* 0x000000ffff517224 */ /* 0x000fe200078e0012 */
[----:B------:R-:W-:Y:S01]  /*14ab0*/  HMMA.16816.F32 R64, R4, R32, R64 ;  /* 0x000000200440723c */ /* 0x000fe20000001840 */
[----:B------:R-:W2:Y:S03]  /*14ac0*/  LDSM.16.MT88.4 R16, [R221+0x4080] ;  /* 0x00408000dd10783b */ /* 0x000ea60000004200 */
[----:B------:R-:W-:Y:S01]  /*14ad0*/  IMAD.MOV.U32 R114, RZ, RZ, R209 ;  /* 0x000000ffff727224 */ /* 0x000fe200078e00d1 */
[----:B------:R-:W-:Y:S01]  /*14ae0*/  MOV R113, R210 ;  /* 0x000000d200717202 */ /* 0x000fe20000000f00 */
[----:B------:R-:W-:-:S02]  /*14af0*/  IMAD.MOV.U32 R112, RZ, RZ, R208 ;  /* 0x000000ffff707224 */ /* 0x000fc400078e00d0 */
[----:B------:R-:W-:Y:S01]  /*14b00*/  IMAD.MOV.U32 R14, RZ, RZ, R211 ;  /* 0x000000ffff0e7224 */ /* 0x000fe200078e00d3 */
[----:B------:R-:W-:Y:S01]  /*14b10*/  HMMA.16816.F32 R240, R8, R20, R184 ;  /* 0x0000001408f0723c */ /* 0x000fe200000018b8 */
[----:B------:R-:W-:Y:S02]  /*14b20*/  IMAD.MOV.U32 R33, RZ, RZ, R206 ;  /* 0x000000ffff217224 */ /* 0x000fe400078e00ce */
[----:B------:R-:W-:-:S04]  /*14b30*/  IMAD.MOV.U32 R32, RZ, RZ, R205 ;  /* 0x000000ffff207224 */ /* 0x000fc800078e00cd */
[----:B------:R-:W-:Y:S01]  /*14b40*/  MOV R184, R207 ;  /* 0x000000cf00b87202 */ /* 0x000fe20000000f00 */
[----:B-1----:R-:W-:Y:S01]  /*14b50*/  HMMA.16816.F32 R212, R8, R28, R176 ;  /* 0x0000001c08d4723c */ /* 0x002fe200000018b0 */
[----:B------:R-:W-:Y:S01]  /*14b60*/  MOV R186, R114 ;  /* 0x0000007200ba7202 */ /* 0x000fe20000000f00 */
[----:B------:R-:W-:Y:S02]  /*14b70*/  IMAD.MOV.U32 R187, RZ, RZ, R113 ;  /* 0x000000ffffbb7224 */ /* 0x000fe400078e0071 */
[----:B------:R-:W-:-:S03]  /*14b80*/  IMAD.MOV.U32 R185, RZ, RZ, R112 ;  /* 0x000000ffffb97224 */ /* 0x000fc600078e0070 */
[----:B------:R-:W-:Y:S01]  /*14b90*/  IMAD.MOV.U32 R178, RZ, RZ, R25 ;  /* 0x000000ffffb27224 */ /* 0x000fe200078e0019 */
[C---:B------:R-:W-:Y:S01]  /*14ba0*/  HMMA.16816.F32 R208, R8.reuse, R36, R172 ;  /* 0x0000002408d0723c */ /* 0x040fe200000018ac */
[----:B------:R-:W-:Y:S01]  /*14bb0*/  MOV R25, R204 ;  /* 0x000000cc00197202 */ /* 0x000fe20000000f00 */
[----:B------:R-:W-:Y:S01]  /*14bc0*/  IMAD.MOV.U32 R179, RZ, RZ, R24 ;  /* 0x000000ffffb37224 */ /* 0x000fe200078e0018 */
[----:B------:R-:W-:Y:S01]  /*14bd0*/  MOV R176, R197 ;  /* 0x000000c500b07202 */ /* 0x000fe20000000f00 */
[----:B------:R-:W-:Y:S02]  /*14be0*/  IMAD.MOV.U32 R24, RZ, RZ, R199 ;  /* 0x000000ffff187224 */ /* 0x000fe400078e00c7 */
[----:B------:R-:W-:Y:S02]  /*14bf0*/  IMAD.MOV.U32 R177, RZ, RZ, R198 ;  /* 0x000000ffffb17224 */ /* 0x000fe400078e00c6 */
[C---:B------:R-:W-:Y:S07]  /*14c00*/  HMMA.16816.F32 R172, R8.reuse, R34, R168 ;  /* 0x0000002208ac723c */ /* 0x040fee00000018a8 */
[----:B------:R-:W-:Y:S01]  /*14c10*/  IMAD.MOV.U32 R169, RZ, RZ, R190 ;  /* 0x000000ffffa97224 */ /* 0x000fe200078e00be */
[----:B------:R-:W-:Y:S01]  /*14c20*/  HMMA.16816.F32 R204, R8, R44, R164 ;  /* 0x0000002c08cc723c */ /* 0x000fe200000018a4 */
[----:B------:R-:W-:Y:S01]  /*14c30*/  IMAD.MOV.U32 R170, RZ, RZ, R189 ;  /* 0x000000ffffaa7224 */ /* 0x000fe200078e00bd */
[----:B------:R-:W-:-:S04]  /*14c40*/  MOV R171, R188 ;  /* 0x000000bc00ab7202 */ /* 0x000fc80000000f00 */
[----:B------:R-:W-:Y:S01]  /*14c50*/  MOV R168, R170 ;  /* 0x000000aa00a87202 */ /* 0x000fe20000000f00 */
[----:B------:R-:W-:Y:S01]  /*14c60*/  IMAD.MOV.U32 R165, RZ, RZ, R193 ;  /* 0x000000ffffa57224 */ /* 0x000fe200078e00c1 */
[----:B------:R-:W-:Y:S01]  /*14c70*/  MOV R167, R191 ;  /* 0x000000bf00a77202 */ /* 0x000fe20000000f00 */
[C---:B------:R-:W-:Y:S01]  /*14c80*/  HMMA.16816.F32 R144, R8.reuse, R40, R144 ;  /* 0x000000280890723c */ /* 0x040fe20000001890 */
[----:B------:R-:W-:Y:S01]  /*14c90*/  MOV R164, R194 ;  /* 0x000000c200a47202 */ /* 0x000fe20000000f00 */
[----:B------:R-:W-:Y:S02]  /*14ca0*/  IMAD.MOV.U32 R166, RZ, RZ, R192 ;  /* 0x000000ffffa67224 */ /* 0x000fe400078e00c0 */
[----:B------:R-:W-:Y:S01]  /*14cb0*/  IMAD.MOV.U32 R170, RZ, RZ, R165 ;  /* 0x000000ffffaa7224 */ /* 0x000fe200078e00a5 */
[----:B------:R-:W-:Y:S01]  /*14cc0*/  MOV R165, R167 ;  /* 0x000000a700a57202 */ /* 0x000fe20000000f00 */
[----:B------:R-:W-:Y:S02]  /*14cd0*/  IMAD.MOV.U32 R167, RZ, RZ, R90 ;  /* 0x000000ffffa77224 */ /* 0x000fe400078e005a */
[----:B------:R-:W-:Y:S07]  /*14ce0*/  HMMA.16816.F32 R188, R8, R26, R152 ;  /* 0x0000001a08bc723c */ /* 0x000fee0000001898 */
[----:B------:R-:W-:Y:S01]  /*14cf0*/  IMAD.MOV.U32 R155, RZ, RZ, R169 ;  /* 0x000000ffff9b7224 */ /* 0x000fe200078e00a9 */
[----:B------:R-:W-:Y:S01]  /*14d00*/  HMMA.16816.F32 R72, R4, R40, R72 ;  /* 0x000000280448723c */ /* 0x000fe20000001848 */
[----:B------:R-:W-:-:S02]  /*14d10*/  IMAD.MOV.U32 R169, RZ, RZ, R166 ;  /* 0x000000ffffa97224 */ /* 0x000fc400078e00a6 */
[----:B------:R-:W-:Y:S02]  /*14d20*/  IMAD.MOV.U32 R153, RZ, RZ, R167 ;  /* 0x000000ffff997224 */ /* 0x000fe400078e00a7 */
[----:B------:R-:W-:Y:S02]  /*14d30*/  IMAD.MOV.U32 R166, RZ, RZ, R91 ;  /* 0x000000ffffa67224 */ /* 0x000fe400078e005b */
[----:B------:R-:W-:Y:S01]  /*14d40*/  IMAD.MOV.U32 R40, RZ, RZ, R195 ;  /* 0x000000ffff287224 */ /* 0x000fe200078e00c3 */
[----:B--2---:R-:W-:Y:S01]  /*14d50*/  HMMA.16816.F32 R216, R8, R16, R180 ;  /* 0x0000001008d8723c */ /* 0x004fe200000018b4 */
[----:B------:R-:W-:Y:S02]  /*14d60*/  IMAD.MOV.U32 R41, RZ, RZ, R196 ;  /* 0x000000ffff297224 */ /* 0x000fe400078e00c4 */
[----:B------:R-:W-:Y:S02]  /*14d70*/  IMAD.MOV.U32 R154, RZ, RZ, R176 ;  /* 0x000000ffff9a7224 */ /* 0x000fe400078e00b0 */
[----:B------:R-:W-:-:S02]  /*14d80*/  IMAD.MOV.U32 R167, RZ, RZ, R24 ;  /* 0x000000ffffa77224 */ /* 0x000fc400078e0018 */
[----:B------:R-:W-:Y:S01]  /*14d90*/  IMAD.MOV.U32 R24, RZ, RZ, R233 ;  /* 0x000000ffff187224 */ /* 0x000fe200078e00e9 */
[----:B------:R-:W-:Y:S01]  /*14da0*/  HMMA.16816.F32 R192, R8, R18, R140 ;  /* 0x0000001208c0723c */ /* 0x000fe2000000188c */
[----:B------:R-:W-:Y:S02]  /*14db0*/  IMAD.MOV.U32 R152, RZ, RZ, R25 ;  /* 0x000000ffff987224 */ /* 0x000fe400078e0019 */
[----:B------:R-:W-:-:S05]  /*14dc0*/  IMAD.MOV.U32 R176, RZ, RZ, R230 ;  /* 0x000000ffffb07224 */ /* 0x000fca00078e00e6 */
[C---:B------:R-:W-:Y:S08]  /*14dd0*/  HMMA.16816.F32 R156, R8.reuse, R42, R156 ;  /* 0x0000002a089c723c */ /* 0x040ff0000000189c */
[C---:B------:R-:W-:Y:S07]  /*14de0*/  HMMA.16816.F32 R196, R8.reuse, R22, R148 ;  /* 0x0000001608c4723c */ /* 0x040fee0000001894 */
[----:B------:R-:W-:Y:S01]  /*14df0*/  IMAD.MOV.U32 R148, RZ, RZ, R153 ;  /* 0x000000ffff947224 */ /* 0x000fe200078e0099 */
[----:B------:R-:W-:Y:S01]  /*14e00*/  HMMA.16816.F32 R180, R8, R30, R128 ;  /* 0x0000001e08b4723c */ /* 0x000fe20000001880 */
[----:B------:R-:W-:Y:S01]  /*14e10*/  IMAD.MOV.U32 R149, RZ, RZ, R154 ;  /* 0x000000ffff957224 */ /* 0x000fe200078e009a */
[----:B------:R-:W-:Y:S01]  /*14e20*/  MOV R153, R40 ;  /* 0x0000002800997202 */ /* 0x000fe20000000f00 */
[----:B------:R-:W-:Y:S01]  /*14e30*/  IMAD.MOV.U32 R151, RZ, RZ, R24 ;  /* 0x000000ffff977224 */ /* 0x000fe200078e0018 */
[----:B------:R-:W-:Y:S01]  /*14e40*/  MOV R24, R32 ;  /* 0x0000002000187202 */ /* 0x000fe20000000f00 */
[----:B------:R-:W-:-:S03]  /*14e50*/  IMAD.MOV.U32 R154, RZ, RZ, R41 ;  /* 0x000000ffff9a7224 */ /* 0x000fc600078e0029 */
[C---:B------:R-:W-:Y:S08]  /*14e60*/  HMMA.16816.F32 R112, R8.reuse, R38, R124 ;  /* 0x000000260870723c */ /* 0x040ff0000000187c */
[----:B------:R-:W-:Y:S07]  /*14e70*/  HMMA.16816.F32 R140, R8, R46, R116 ;  /* 0x0000002e088c723c */ /* 0x000fee0000001874 */
[----:B------:R-:W-:Y:S01]  /*14e80*/  FFMA.FTZ R8, R155, c[0x0][0x2d0], -R13 ;  /* 0x0000b4009b087a23 */ /* 0x000fe2000001080d */
[C---:B------:R-:W-:Y:S01]  /*14e90*/  HMMA.16816.F32 R248, R4.reuse, R20, R76 ;  /* 0x0000001404f8723c */ /* 0x040fe2000000184c */
[----:B------:R-:W-:Y:S01]  /*14ea0*/  MOV R155, R166 ;  /* 0x000000a6009b7202 */ /* 0x000fe20000000f00 */
[----:B------:R-:W-:Y:S01]  /*14eb0*/  LDSM.16.MT88.4 R76, [R221+0x4880] ;  /* 0x00488000dd4c783b */ /* 0x000fe20000004200 */
[----:B------:R1:W-:Y:S01]  /*14ec0*/  MUFU.EX2 R10, R8 ;  /* 0x00000008000a7308 */ /* 0x0003e20000000800 */
[----:B------:R-:W-:Y:S01]  /*14ed0*/  MOV R166, R177 ;  /* 0x000000b100a67202 */ /* 0x000fe20000000f00 */
[----:B------:R-:W-:Y:S01]  /*14ee0*/  IMAD.MOV.U32 R118, RZ, RZ, R178 ;  /* 0x000000ffff767224 */ /* 0x000fe200078e00b2 */
[----:B------:R-:W-:Y:S01]  /*14ef0*/  MOV R177, R231 ;  /* 0x000000e700b17202 */ /* 0x000fe20000000f00 */
[----:B------:R-:W-:Y:S01]  /*14f00*/  IMAD.MOV.U32 R117, RZ, RZ, R184 ;  /* 0x000000ffff757224 */ /* 0x000fe200078e00b8 */
[----:B------:R-:W-:Y:S01]  /*14f10*/  HMMA.16816.F32 R68, R4, R16, R68 ;  /* 0x000000100444723c */ /* 0x000fe20000001844 */
[----:B------:R-:W-:Y:S01]  /*14f20*/  MOV R119, R179 ;  /* 0x000000b300777202 */ /* 0x000fe20000000f00 */
[----:B------:R-:W-:Y:S01]  /*14f30*/  IMAD.MOV.U32 R179, RZ, RZ, R14 ;  /* 0x000000ffffb37224 */ /* 0x000fe200078e000e */
[----:B------:R-:W-:-:S02]  /*14f40*/  MOV R178, R187 ;  /* 0x000000bb00b27202 */ /* 0x000fc40000000f00 */
[----:B------:R-:W-:-:S03]  /*14f50*/  MOV R116, R148 ;  /* 0x0000009400747202 */ /* 0x000fc60000000f00 */
[C---:B------:R-:W-:Y:S01]  /*14f60*/  HMMA.16816.F32 R52, R4.reuse, R44, R52 ;  /* 0x0000002c0434723c */ /* 0x040fe20000001834 */
[----:B-1----:R-:W-:Y:S02]  /*14f70*/  FFMA.FTZ R8, R168, c[0x0][0x2d0], -R13 ;  /* 0x0000b400a8087a23 */ /* 0x002fe4000001080d */
[----:B------:R-:W-:Y:S02]  /*14f80*/  IMAD.MOV.U32 R168, RZ, RZ, R165 ;  /* 0x000000ffffa87224 */ /* 0x000fe400078e00a5 */
[----:B------:R1:W-:Y:S03]  /*14f90*/  MUFU.EX2 R21, R8 ;  /* 0x0000000800157308 */ /* 0x0003e60000000800 */
[----:B------:R-:W-:Y:S01]  /*14fa0*/  HMMA.16816.F32 R60, R4, R28, R60 ;  /* 0x0000001c043c723c */ /* 0x000fe2000000183c */
[----:B------:R-:W-:-:S05]  /*14fb0*/  IMAD.MOV.U32 R165, RZ, RZ, R232 ;  /* 0x000000ffffa57224 */ /* 0x000fca00078e00e8 */
[----:B------:R-:W-:Y:S01]  /*14fc0*/  MOV R150, R165 ;  /* 0x000000a500967202 */ /* 0x000fe20000000f00 */
[----:B------:R-:W-:Y:S01]  /*14fd0*/  IMAD.MOV.U32 R165, RZ, RZ, R33 ;  /* 0x000000ffffa57224 */ /* 0x000fe200078e0021 */
[C---:B------:R-:W-:Y:S01]  /*14fe0*/  HMMA.16816.F32 R56, R4.reuse, R36, R56 ;  /* 0x000000240438723c */ /* 0x040fe20000001838 */
[----:B------:R-:W-:Y:S01]  /*14ff0*/  IMAD.MOV.U32 R16, RZ, RZ, R68 ;  /* 0x000000ffff107224 */ /* 0x000fe200078e0044 */
[----:B------:R-:W-:Y:S01]  /*15000*/  MOV R9, R69 ;  /* 0x0000004500097202 */ /* 0x000fe20000000f00 */
[----:B------:R-:W-:Y:S01]  /*15010*/  IMAD.MOV.U32 R68, RZ, RZ, R152 ;  /* 0x000000ffff447224 */ /* 0x000fe200078e0098 */
[----:B------:R-:W-:Y:S01]  /*15020*/  MOV R69, R151 ;  /* 0x0000009700457202 */ /* 0x000fe20000000f00 */
[----:B------:R-:W-:Y:S02]  /*15030*/  IMAD.MOV.U32 R17, RZ, RZ, R70 ;  /* 0x000000ffff117224 */ /* 0x000fe400078e0046 */
[----:B-1----:R-:W-:Y:S01]  /*15040*/  FFMA.FTZ R8, R252, c[0x0][0x2d0], -R13 ;  /* 0x0000b400fc087a23 */ /* 0x002fe2000001080d */
[----:B------:R-:W-:Y:S01]  /*15050*/  MOV R230, R55 ;  /* 0x0000003700e67202 */ /* 0x000fe20000000f00 */
[----:B------:R-:W-:Y:S01]  /*15060*/  IMAD.MOV.U32 R231, RZ, RZ, R54 ;  /* 0x000000ffffe77224 */ /* 0x000fe200078e0036 */
[----:B------:R-:W-:Y:S01]  /*15070*/  MOV R54, R154 ;  /* 0x0000009a00367202 */ /* 0x000fe20000000f00 */
[----:B------:R1:W-:Y:S01]  /*15080*/  MUFU.EX2 R252, R8 ;  /* 0x0000000800fc7308 */ /* 0x0003e20000000800 */
[----:B------:R-:W-:Y:S01]  /*15090*/  IMAD.MOV.U32 R55, RZ, RZ, R153 ;  /* 0x000000ffff377224 */ /* 0x000fe200078e0099 */
[C---:B------:R-:W-:Y:S01]  /*150a0*/  HMMA.16816.F32 R40, R4.reuse, R42, R120 ;  /* 0x0000002a0428723c */ /* 0x040fe20000001878 */
[----:B------:R-:W-:Y:S01]  /*150b0*/  IMAD.MOV.U32 R236, RZ, RZ, R71 ;  /* 0x000000ffffec7224 */ /* 0x000fe200078e0047 */
[----:B------:R-:W-:Y:S01]  /*150c0*/  MOV R233, R52 ;  /* 0x0000003400e97202 */ /* 0x000fe20000000f00 */
[----:B------:R-:W-:Y:S01]  /*150d0*/  IMAD.MOV.U32 R11, RZ, RZ, R61 ;  /* 0x000000ffff0b7224 */ /* 0x000fe200078e003d */
[----:B------:R-:W-:Y:S01]  /*150e0*/  MOV R20, R60 ;  /* 0x0000003c00147202 */ /* 0x000fe20000000f00 */
[----:B------:R-:W-:Y:S01]  /*150f0*/  IMAD.MOV.U32 R90, RZ, RZ, R62 ;  /* 0x000000ffff5a7224 */ /* 0x000fe200078e003e */
[----:B------:R-:W-:Y:S01]  /*15100*/  MOV R91, R63 ;  /* 0x0000003f005b7202 */ /* 0x000fe20000000f00 */
[----:B------:R-:W-:Y:S01]  /*15110*/  IMAD.MOV.U32 R71, RZ, RZ, R149 ;  /* 0x000000ffff477224 */ /* 0x000fe200078e0095 */
[C---:B------:R-:W-:Y:S01]  /*15120*/  HMMA.16816.F32 R104, R4.reuse, R26, R104 ;  /* 0x0000001a0468723c */ /* 0x040fe20000001868 */
[----:B------:R-:W-:Y:S01]  /*15130*/  LDSM.16.MT88.4 R60, [R223+0x3080] ;  /* 0x00308000df3c783b */ /* 0x000fe20000004200 */
[----:B------:R-:W-:Y:S01]  /*15140*/  IMAD.MOV.U32 R70, RZ, RZ, R150 ;  /* 0x000000ffff467224 */ /* 0x000fe200078e0096 */
[----:B------:R-:W-:Y:S01]  /*15150*/  MOV R28, R57 ;  /* 0x00000039001c7202 */ /* 0x000fe20000000f00 */
[----:B------:R-:W-:Y:S01]  /*15160*/  IMAD.MOV.U32 R29, RZ, RZ, R56 ;  /* 0x000000ffff1d7224 */ /* 0x000fe200078e0038 */
[----:B------:R-:W-:Y:S01]  /*15170*/  MOV R52, R169 ;  /* 0x000000a900347202 */ /* 0x000fe20000000f00 */
[----:B-1----:R-:W-:Y:S01]  /*15180*/  FFMA.FTZ R8, R247, c[0x0][0x2d0], -R13 ;  /* 0x0000b400f7087a23 */ /* 0x002fe2000001080d */
[----:B------:R-:W-:Y:S01]  /*15190*/  MOV R26, R165 ;  /* 0x000000a5001a7202 */ /* 0x000fe20000000f00 */
[----:B------:R-:W-:Y:S01]  /*151a0*/  IMAD.MOV.U32 R27, RZ, RZ, R11 ;  /* 0x000000ffff1b7224 */ /* 0x000fe200078e000b */
[C---:B------:R-:W-:Y:S01]  /*151b0*/  HMMA.16816.F32 R32, R4.reuse, R34, R108 ;  /* 0x000000220420723c */ /* 0x040fe2000000186c */
[----:B------:R-:W1:Y:S01]  /*151c0*/  MUFU.EX2 R247, R8 ;  /* 0x0000000800f77308 */ /* 0x000e620000000800 */
[----:B------:R-:W-:Y:S01]  /*151d0*/  IMAD.MOV.U32 R120, RZ, RZ, R28 ;  /* 0x000000ffff787224 */ /* 0x000fe200078e001c */
[----:B------:R-:W-:Y:S01]  /*151e0*/  LDSM.16.MT88.4 R108, [R224+0x4880] ;  /* 0x00488000e06c783b */ /* 0x000fe20000004200 */
        /* <DEDUP_REMOVED lines=10> */
[----:B------:R-:W-:-:S02]  /*15290*/  IMAD.MOV.U32 R232, RZ, RZ, R53 ;  /* 0x000000ffffe87224 */ /* 0x000fc400078e0035 */
[----:B------:R-:W-:Y:S01]  /*152a0*/  IMAD.MOV.U32 R53, RZ, RZ, R168 ;  /* 0x000000ffff357224 */ /* 0x000fe200078e00a8 */
[----:B-1----:R-:W-:Y:S01]  /*152b0*/  F2FP.PACK_AB R130, R247, R252 ;  /* 0x000000fcf782723e */ /* 0x002fe200000000ff */
[--C-:B------:R-:W-:Y:S01]  /*152c0*/  FFMA.FTZ R8, R244, c[0x0][0x2d0], -R12.reuse ;  /* 0x0000b400f4087a23 */ /* 0x100fe2000001080c */
[C---:B------:R-:W-:Y:S01]  /*152d0*/  HMMA.16816.F32 R16, R4.reuse, R18, R96 ;  /* 0x000000120410723c */ /* 0x040fe20000001860 */
[----:B------:R-:W-:Y:S02]  /*152e0*/  IMAD.MOV.U32 R122, RZ, RZ, R171 ;  /* 0x000000ffff7a7224 */ /* 0x000fe400078e00ab */
[----:B------:R1:W-:Y:S05]  /*152f0*/  MUFU.EX2 R244, R8 ;  /* 0x0000000800f47308 */ /* 0x0003ea0000000800 */
[----:B------:R-:W-:Y:S01]  /*15300*/  HMMA.16816.F32 R36, R4, R38, R84 ;  /* 0x000000260424723c */ /* 0x000fe20000001854 */
[----:B-1----:R-:W-:-:S04]  /*15310*/  FFMA.FTZ R8, R238, c[0x0][0x2d0], -R12 ;  /* 0x0000b400ee087a23 */ /* 0x002fc8000001080c */
[----:B------:R1:W2:Y:S02]  /*15320*/  MUFU.EX2 R238, R8 ;  /* 0x0000000800ee7308 */ /* 0x0002a40000000800 */
[----:B-1----:R-:W-:Y:S01]  /*15330*/  FFMA.FTZ R8, R203, c[0x0][0x2d0], -R12 ;  /* 0x0000b400cb087a23 */ /* 0x002fe2000001080c */
[----:B--2---:R-:W-:-:S05]  /*15340*/  F2FP.PACK_AB R129, R238, R244 ;  /* 0x000000f4ee81723e */ /* 0x004fca00000000ff */
[----:B------:R1:W-:Y:S02]  /*15350*/  MUFU.EX2 R203, R8 ;  /* 0x0000000800cb7308 */ /* 0x0003e40000000800 */
[----:B-1----:R-:W-:-:S06]  /*15360*/  FFMA.FTZ R8, R202, c[0x0][0x2d0], -R12 ;  /* 0x0000b400ca087a23 */ /* 0x002fcc000001080c */
[----:B------:R1:W2:Y:S02]  /*15370*/  MUFU.EX2 R202, R8 ;  /* 0x0000000800ca7308 */ /* 0x0002a40000000800 */
[----:B-1----:R-:W-:Y:S01]  /*15380*/  FFMA.FTZ R8, R133, c[0x0][0x2d0], -R2 ;  /* 0x0000b40085087a23 */ /* 0x002fe20000010802 */
[----:B--2---:R-:W-:Y:S01]  /*15390*/  F2FP.PACK_AB R131, R202, R203 ;  /* 0x000000cbca83723e */ /* 0x004fe200000000ff */
[----:B------:R-:W-:-:S04]  /*153a0*/  IMAD.MOV.U32 R133, RZ, RZ, R170 ;  /* 0x000000ffff857224 */ /* 0x000fc800078e00aa */
[----:B------:R1:W-:Y:S01]  /*153b0*/  MUFU.EX2 R45, R8 ;  /* 0x00000008002d7308 */ /* 0x0003e20000000800 */
[----:B------:R-:W2:Y:S01]  /*153c0*/  LDSM.16.MT88.4 R168, [R222+0x3080] ;  /* 0x00308000dea8783b */ /* 0x000ea20000004200 */
[----:B-1----:R-:W-:Y:S02]  /*153d0*/  FFMA.FTZ R8, R132, c[0x0][0x2d0], -R2 ;  /* 0x0000b40084087a23 */ /* 0x002fe40000010802 */
[----:B------:R-:W-:-:S04]  /*153e0*/  IMAD.MOV.U32 R132, RZ, RZ, R21 ;  /* 0x000000ffff847224 */ /* 0x000fc800078e0015 */
[----:B------:R1:W3:Y:S02]  /*153f0*/  MUFU.EX2 R25, R8 ;  /* 0x0000000800197308 */ /* 0x0002e40000000800 */
[--C-:B-1----:R-:W-:Y:S01]  /*15400*/  FFMA.FTZ R8, R134, c[0x0][0x2d0], -R2.reuse ;  /* 0x0000b40086087a23 */ /* 0x102fe20000010802 */
[----:B---3--:R-:W-:Y:S01]  /*15410*/  F2FP.PACK_AB R124, R25, R45 ;  /* 0x0000002d197c723e */ /* 0x008fe200000000ff */
[----:B------:R-:W-:Y:S02]  /*15420*/  FFMA.FTZ R2, R138, c[0x0][0x2d0], -R2 ;  /* 0x0000b4008a027a23 */ /* 0x000fe40000010802 */
[----:B------:R-:W-:Y:S02]  /*15430*/  IMAD.MOV.U32 R134, RZ, RZ, R10 ;  /* 0x000000ffff867224 */ /* 0x000fe400078e000a */
[----:B------:R1:W-:Y:S01]  /*15440*/  MUFU.EX2 R44, R8 ;  /* 0x00000008002c7308 */ /* 0x0003e20000000800 */
[----:B------:R-:W-:Y:S02]  /*15450*/  IMAD.MOV.U32 R10, RZ, RZ, R155 ;  /* 0x000000ffff0a7224 */ /* 0x000fe400078e009b */
[----:B------:R-:W-:Y:S01]  /*15460*/  IMAD.MOV.U32 R138, RZ, RZ, R24 ;  /* 0x000000ffff8a7224 */ /* 0x000fe200078e0018 */
[----:B------:R-:W3:Y:S01]  /*15470*/  LDSM.16.MT88.4 R152, [R221+0x3080] ;  /* 0x00308000dd98783b */ /* 0x000ee20000004200 */
[----:B------:R-:W-:-:S03]  /*15480*/  F2FP.PACK_AB R128, R132, R134 ;  /* 0x000000868480723e */ /* 0x000fc600000000ff */
[----:B------:R4:W4:Y:S01]  /*15490*/  MUFU.EX2 R24, R2 ;  /* 0x0000000200187308 */ /* 0x0009220000000800 */
[----:B------:R-:W-:Y:S02]  /*154a0*/  MOV R46, R138 ;  /* 0x0000008a002e7202 */ /* 0x000fe40000000f00 */
[----:B------:R-:W-:Y:S01]  /*154b0*/  MOV R138, R133 ;  /* 0x00000085008a7202 */ /* 0x000fe20000000f00 */
[----:B------:R-:W-:Y:S01]  /*154c0*/  IMAD.MOV.U32 R133, RZ, RZ, R52 ;  /* 0x000000ffff857224 */ /* 0x000fe200078e0034 */
[----:B--2---:R-:W-:Y:S01]  /*154d0*/  HMMA.16816.F32 R160, R128, R168, R160 ;  /* 0x000000a880a0723c */ /* 0x004fe200000018a0 */
[----:B-1----:R-:W-:-:S07]  /*154e0*/  IMAD.MOV.U32 R8, RZ, RZ, R20 ;  /* 0x000000ffff087224 */ /* 0x002fce00078e0014 */
[C---:B------:R-:W-:Y:S01]  /*154f0*/  HMMA.16816.F32 R20, R4.reuse, R22, R100 ;  /* 0x000000160414723c */ /* 0x040fe20000001864 */
[----:B----4-:R-:W-:Y:S01]  /*15500*/  FFMA.FTZ R2, R89, c[0x0][0x2d0], -R0 ;  /* 0x0000b40059027a23 */ /* 0x010fe20000010800 */
[----:B------:R-:W-:Y:S02]  /*15510*/  F2FP.PACK_AB R126, R24, R44 ;  /* 0x0000002c187e723e */ /* 0x000fe400000000ff */
[----:B------:R-:W-:Y:S01]  /*15520*/  MOV R89, R27 ;  /* 0x0000001b00597202 */ /* 0x000fe20000000f00 */
[----:B------:R1:W-:Y:S02]  /*15530*/  MUFU.EX2 R14, R2 ;  /* 0x00000002000e7308 */ /* 0x0003e40000000800 */
[----:B------:R-:W-:Y:S01]  /*15540*/  MOV R100, R29 ;  /* 0x0000001d00647202 */ /* 0x000fe20000000f00 */
[----:B------:R-:W-:Y:S01]  /*15550*/  IMAD.MOV.U32 R103, RZ, RZ, R166 ;  /* 0x000000ffff677224 */ /* 0x000fe200078e00a6 */
[----:B------:R-:W-:Y:S01]  /*15560*/  MOV R101, R177 ;  /* 0x000000b100657202 */ /* 0x000fe20000000f00 */
[----:B------:R-:W-:Y:S01]  /*15570*/  HMMA.16816.F32 R28, R4, R30, R92 ;  /* 0x0000001e041c723c */ /* 0x000fe2000000185c */
[----:B------:R-:W-:Y:S01]  /*15580*/  IMAD.MOV.U32 R177, RZ, RZ, R186 ;  /* 0x000000ffffb17224 */ /* 0x000fe200078e00ba */
[----:B------:R-:W2:Y:S01]  /*15590*/  LDSM.16.MT88.4 R92, [R222+0x4880] ;  /* 0x00488000de5c783b */ /* 0x000ea20000004200 */
[----:B------:R-:W-:Y:S01]  /*155a0*/  MOV R27, R55 ;  /* 0x00000037001b7202 */ /* 0x000fe20000000f00 */
[----:B------:R-:W-:Y:S01]  /*155b0*/  IMAD.MOV.U32 R47, RZ, RZ, R103 ;  /* 0x000000ffff2f7224 */ /* 0x000fe200078e0067 */
[----:B------:R-:W-:Y:S01]  /*155c0*/  MOV R102, R167 ;  /* 0x000000a700667202 */ /* 0x000fe20000000f00 */
[----:B------:R-:W4:Y:S04]  /*155d0*/  LDSM.16.MT88.4 R184, [R224+0x3080] ;  /* 0x00308000e0b8783b */ /* 0x000f280000004200 */
[----:B------:R-:W4:Y:S01]  /*155e0*/  LDSM.16.MT88.4 R4, [R223+0x4880] ;  /* 0x00488000df04783b */ /* 0x000f220000004200 */
[--C-:B-1----:R-:W-:Y:S01]  /*155f0*/  FFMA.FTZ R2, R83, c[0x0][0x2d0], -R0.reuse ;  /* 0x0000b40053027a23 */ /* 0x102fe20000010800 */
[C---:B---3--:R-:W-:Y:S03]  /*15600*/  HMMA.16816.F32 R144, R128.reuse, R152, R144 ;  /* 0x000000988090723c */ /* 0x048fe60000001890 */
[----:B------:R1:W3:Y:S05]  /*15610*/  MUFU.EX2 R13, R2 ;  /* 0x00000002000d7308 */ /* 0x0002ea0000000800 */
[----:B------:R-:W-:Y:S01]  /*15620*/  HMMA.16816.F32 R156, R128, R154, R156 ;  /* 0x0000009a809c723c */ /* 0x000fe2000000189c */
[--C-:B-1----:R-:W-:Y:S01]  /*15630*/  FFMA.FTZ R2, R88, c[0x0][0x2d0], -R0.reuse ;  /* 0x0000b40058027a23 */ /* 0x102fe20000010800 */
[----:B---3--:R-:W-:Y:S01]  /*15640*/  F2FP.PACK_AB R125, R13, R14 ;  /* 0x0000000e0d7d723e */ /* 0x008fe200000000ff */
[----:B------:R-:W-:-:S02]  /*15650*/  FFMA.FTZ R0, R82, c[0x0][0x2d0], -R0 ;  /* 0x0000b40052007a23 */ /* 0x000fc40000010800 */
[----:B------:R1:W-:Y:S01]  /*15660*/  MUFU.EX2 R12, R2 ;  /* 0x00000002000c7308 */ /* 0x0003e20000000800 */
[----:B------:R-:W-:Y:S02]  /*15670*/  IMAD.MOV.U32 R88, RZ, RZ, R8 ;  /* 0x000000ffff587224 */ /* 0x000fe400078e0008 */
[----:B------:R-:W-:-:S05]  /*15680*/  IMAD.MOV.U32 R8, RZ, RZ, R70 ;  /* 0x000000ffff087224 */ /* 0x000fca00078e0046 */
[----:B------:R-:W3:Y:S01]  /*15690*/  MUFU.EX2 R9, R0 ;  /* 0x0000000000097308 */ /* 0x000ee20000000800 */
[----:B--2---:R-:W-:Y:S01]  /*156a0*/  HMMA.16816.F32 R96, R128, R94, R180 ;  /* 0x0000005e8060723c */ /* 0x004fe200000018b4 */
[----:B-1----:R-:W-:-:S07]  /*156b0*/  MOV R2, R102 ;  /* 0x0000006600027202 */ /* 0x002fce0000000f00 */
[----:B------:R-:W-:Y:S01]  /*156c0*/  HMMA.16816.F32 R84, R128, R92, R212 ;  /* 0x0000005c8054723c */ /* 0x000fe200000018d4 */
[----:B---3--:R-:W-:-:S07]  /*156d0*/  F2FP.PACK_AB R127, R9, R12 ;  /* 0x0000000c097f723e */ /* 0x008fce00000000ff */
[----:B----4-:R-:W-:Y:S01]  /*156e0*/  HMMA.16816.F32 R176, R128, R184, R176 ;  /* 0x000000b880b0723c */ /* 0x010fe200000018b0 */
[----:B------:R-:W-:-:S07]  /*156f0*/  MOV R0, R100 ;  /* 0x0000006400007202 */ /* 0x000fce0000000f00 */
[C---:B------:R-:W-:Y:S07]  /*15700*/  HMMA.16816.F32 R148, R124.reuse, R152, R72 ;  /* 0x000000987c94723c */ /* 0x040fee0000001848 */
[----:B------:R-:W-:Y:S01]  /*15710*/  IMAD.MOV.U32 R74, RZ, RZ, R26 ;  /* 0x000000ffff4a7224 */ /* 0x000fe200078e001a */
[----:B------:R-:W-:Y:S01]  /*15720*/  HMMA.16816.F32 R152, R124, R154, R40 ;  /* 0x0000009a7c98723c */ /* 0x000fe20000001828 */
[----:B------:R-:W-:Y:S01]  /*15730*/  MOV R26, R69 ;  /* 0x00000045001a7202 */ /* 0x000fe20000000f00 */
[----:B------:R-:W-:Y:S01]  /*15740*/  IMAD.MOV.U32 R72, RZ, RZ, R116 ;  /* 0x000000ffff487224 */ /* 0x000fe200078e0074 */
[----:B------:R-:W-:Y:S01]  /*15750*/  MOV R73, R237 ;  /* 0x000000ed00497202 */ /* 0x000fe20000000f00 */
[----:B------:R-:W-:Y:S01]  /*15760*/  IMAD.MOV.U32 R75, RZ, RZ, R101 ;  /* 0x000000ffff4b7224 */ /* 0x000fe200078e0065 */
[----:B------:R1:W5:Y:S02]  /*15770*/  LDL.LU R237, [R1+0x94] ;  /* 0x0000940001ed7983 */ /* 0x0003640000300800 */
[----:B------:R-:W-:Y:S01]  /*15780*/  IMAD.MOV.U32 R42, RZ, RZ, R68 ;  /* 0x000000ffff2a7224 */ /* 0x000fe200078e0044 */
[----:B------:R-:W-:Y:S01]  /*15790*/  MOV R43, R71 ;  /* 0x00000047002b7202 */ /* 0x000fe20000000f00 */
[----:B------:R-:W-:Y:S01]  /*157a0*/  IMAD.MOV.U32 R41, RZ, RZ, R54 ;  /* 0x000000ffff297224 */ /* 0x000fe200078e0036 */
[----:B------:R-:W-:Y:S01]  /*157b0*/  HMMA.16816.F32 R68, R128, R76, R216 ;  /* 0x0000004c8044723c */ /* 0x000fe200000018d8 */
[----:B------:R-:W-:-:S06]  /*157c0*/  MOV R40, R53 ;  /* 0x0000003500287202 */ /* 0x000fcc0000000f00 */
[----:B------:R-:W-:Y:S01]  /*157d0*/  MOV R216, R118 ;  /* 0x0000007600d87202 */ /* 0x000fe20000000f00 */
[----:B------:R-:W-:Y:S01]  /*157e0*/  IMAD.MOV.U32 R217, RZ, RZ, R119 ;  /* 0x000000ffffd97224 */ /* 0x000fe200078e0077 */
[----:B------:R-:W-:Y:S01]  /*157f0*/  MOV R218, R81 ;  /* 0x0000005100da7202 */ /* 0x000fe20000000f00 */
[----:B------:R-:W-:Y:S01]  /*15800*/  IMAD.MOV.U32 R219, RZ, RZ, R80 ;  /* 0x000000ffffdb7224 */ /* 0x000fe200078e0050 */
[----:B------:R-:W-:Y:S07]  /*15810*/  HMMA.16816.F32 R52, R128, R60, R240 ;  /* 0x0000003c8034723c */ /* 0x000fee00000018f0 */
[----:B------:R-:W-:Y:S01]  /*15820*/  IMAD.MOV.U32 R243, RZ, RZ, R117 ;  /* 0x000000fffff37224 */ /* 0x000fe200078e0075 */
[----:B------:R-:W-:Y:S01]  /*15830*/  HMMA.16816.F32 R180, R124, R184, R216 ;  /* 0x000000b87cb4723c */ /* 0x000fe200000018d8 */
[----:B------:R-:W-:Y:S01]  /*15840*/  IMAD.MOV.U32 R240, RZ, RZ, R42 ;  /* 0x000000fffff07224 */ /* 0x000fe200078e002a */
[----:B------:R-:W-:-:S05]  /*15850*/  MOV R241, R43 ;  /* 0x0000002b00f17202 */ /* 0x000fca0000000f00 */
[----:B------:R-:W-:Y:S01]  /*15860*/  MOV R216, c[0x0][0x2c4] ;  /* 0x0000b10000d87a02 */ /* 0x000fe20000000f00 */
[----:B------:R-:W-:Y:S01]  /*15870*/  FADD.FTZ R8, R8, R46 ;  /* 0x0000002e08087221 */ /* 0x000fe20000010000 */
[----:B------:R-:W-:Y:S01]  /*15880*/  MOV R218, R243 ;  /* 0x000000f300da7202 */ /* 0x000fe20000000f00 */
[C---:B------:R-:W-:Y:S01]  /*15890*/  HMMA.16816.F32 R188, R128.reuse, R186, R188 ;  /* 0x000000ba80bc723c */ /* 0x040fe200000018bc */
[----:B------:R-:W-:Y:S01]  /*158a0*/  ISETP.NE.AND P6, PT, R216, 0x1, PT ;  /* 0x00000001d800780c */ /* 0x000fe20003fc5270 */
[----:B------:R-:W-:Y:S01]  /*158b0*/  IMAD.MOV.U32 R243, RZ, RZ, R0 ;  /* 0x000000fffff37224 */ /* 0x000fe200078e0000 */
[----:B------:R-:W-:Y:S01]  /*158c0*/  MOV R214, R240 ;  /* 0x000000f000d67202 */ /* 0x000fe20000000f00 */
[----:B------:R-:W-:Y:S02]  /*158d0*/  IMAD.MOV.U32 R0, RZ, RZ, R121 ;  /* 0x000000ffff007224 */ /* 0x000fe400078e0079 */
[----:B------:R-:W-:Y:S02]  /*158e0*/  IMAD.MOV.U32 R215, RZ, RZ, R241 ;  /* 0x000000ffffd77224 */ /* 0x000fe400078e00f1 */
[----:B------:R-:W-:Y:S01]  /*158f0*/  HMMA.16816.F32 R116, R128, R4, R204 ;  /* 0x000000048074723c */ /* 0x000fe200000018cc */
[----:B------:R-:W-:-:S02]  /*15900*/  IMAD.MOV.U32 R241, RZ, RZ, R0 ;  /* 0x000000fffff17224 */ /* 0x000fc400078e0000 */
[----:B------:R-:W-:-:S04]  /*15910*/  IMAD.MOV.U32 R0, RZ, RZ, R234 ;  /* 0x000000ffff007224 */ /* 0x000fc800078e00ea */
[----:B------:R-:W-:Y:S01]  /*15920*/  MOV R205, R214 ;  /* 0x000000d600cd7202 */ /* 0x000fe20000000f00 */
[----:B------:R-:W-:Y:S01]  /*15930*/  IMAD.MOV.U32 R214, RZ, RZ, R0 ;  /* 0x000000ffffd67224 */ /* 0x000fe200078e0000 */
[----:B------:R-:W-:Y:S03]  /*15940*/  HMMA.16816.F32 R164, R124, R168, R64 ;  /* 0x000000a87ca4723c */ /* 0x000fe60000001840 */
[----:B------:R-:W-:Y:S01]  /*15950*/  @P6 IMAD.HI.U32 R0, R205, c[0x0][0x2c8], RZ ;  /* 0x0000b200cd006a27 */ /* 0x000fe200078e00ff */
[----:B------:R-:W-:Y:S02]  /*15960*/  MOV R219, R41 ;  /* 0x0000002900db7202 */ /* 0x000fe40000000f00 */
[----:B------:R-:W-:Y:S01]  /*15970*/  MOV R242, R75 ;  /* 0x0000004b00f27202 */ /* 0x000fe20000000f00 */
[----:B------:R-:W-:Y:S01]  /*15980*/  IMAD.MOV.U32 R217, RZ, RZ, R40 ;  /* 0x000000ffffd97224 */ /* 0x000fe200078e0028 */
[----:B------:R-:W-:Y:S01]  /*15990*/  @P6 SHF.R.U32.HI R205, RZ, c[0x0][0x2cc], R0 ;  /* 0x0000b300ffcd6a19 */ /* 0x000fe20000011600 */
[----:B------:R-:W-:Y:S01]  /*159a0*/  IMAD.MOV.U32 R206, RZ, RZ, R215 ;  /* 0x000000ffffce7224 */ /* 0x000fe200078e00d7 */
[----:B------:R-:W-:Y:S01]  /*159b0*/  MOV R40, R120 ;  /* 0x0000007800287202 */ /* 0x000fe20000000f00 */
[----:B------:R-:W-:Y:S01]  /*159c0*/  IMAD.MOV.U32 R213, RZ, RZ, R219 ;  /* 0x000000ffffd57224 */ /* 0x000fe200078e00db */
[----:B------:R-:W-:Y:S01]  /*159d0*/  MOV R216, R242 ;  /* 0x000000f200d87202 */ /* 0x000fe20000000f00 */
[----:B------:R-:W-:Y:S01]  /*159e0*/  IMAD.IADD R0, R206, 0x1, R205 ;  /* 0x00000001ce007824 */ /* 0x000fe200078e02cd */
[----:B------:R-:W-:Y:S01]  /*159f0*/  MOV R121, R56 ;  /* 0x0000003800797202 */ /* 0x000fe20000000f00 */
[----:B------:R-:W-:Y:S01]  /*15a00*/  IMAD.MOV.U32 R219, RZ, RZ, R243 ;  /* 0x000000ffffdb7224 */ /* 0x000fe200078e00f3 */
[----:B------:R-:W-:Y:S01]  /*15a10*/  MOV R240, R40 ;  /* 0x0000002800f07202 */ /* 0x000fe20000000f00 */
[----:B------:R-:W-:Y:S01]  /*15a20*/  IMAD.MOV.U32 R243, RZ, RZ, R122 ;  /* 0x000000fffff37224 */ /* 0x000fe200078e007a */
[----:B------:R-:W-:Y:S01]  /*15a30*/  MOV R40, R123 ;  /* 0x0000007b00287202 */ /* 0x000fe20000000f00 */
[----:B------:R-:W-:Y:S01]  /*15a40*/  IMAD.MOV.U32 R120, RZ, RZ, R235 ;  /* 0x000000ffff787224 */ /* 0x000fe200078e00eb */
[----:B------:R-:W-:-:S02]  /*15a50*/  MOV R207, R216 ;  /* 0x000000d800cf7202 */ /* 0x000fc40000000f00 */
[----:B------:R-:W-:Y:S01]  /*15a60*/  MOV R46, R47 ;  /* 0x0000002f002e7202 */ /* 0x000fe20000000f00 */
[----:B------:R-:W-:Y:S01]  /*15a70*/  IMAD.MOV.U32 R47, RZ, RZ, R2 ;  /* 0x000000ffff2f7224 */ /* 0x000fe200078e0002 */
[----:B------:R-:W-:Y:S01]  /*15a80*/  MOV R242, R121 ;  /* 0x0000007900f27202 */ /* 0x000fe20000000f00 */
[----:B------:R-:W-:Y:S01]  /*15a90*/  IMAD.MOV.U32 R212, RZ, RZ, R213 ;  /* 0x000000ffffd47224 */ /* 0x000fe200078e00d5 */
[----:B------:R-:W-:Y:S01]  /*15aa0*/  IADD3 R2, R0, c[0x0][0x328], RZ ;  /* 0x0000ca0000027a10 */ /* 0x000fe20007ffe0ff */
[----:B------:R-:W-:Y:S01]  /*15ab0*/  IMAD.MOV.U32 R216, RZ, RZ, R243 ;  /* 0x000000ffffd87224 */ /* 0x000fe200078e00f3 */
[----:B------:R-:W-:Y:S01]  /*15ac0*/  MOV R121, R233 ;  /* 0x000000e900797202 */ /* 0x000fe20000000f00 */
[----:B------:R-:W-:Y:S01]  /*15ad0*/  IMAD.MOV.U32 R122, RZ, RZ, R232 ;  /* 0x000000ffff7a7224 */ /* 0x000fe200078e00e8 */
[----:B------:R-:W-:Y:S01]  /*15ae0*/  MOV R213, R40 ;  /* 0x0000002800d57202 */ /* 0x000fe20000000f00 */
[----:B------:R-:W-:Y:S01]  /*15af0*/  HMMA.16816.F32 R100, R128, R108, R208 ;  /* 0x0000006c8064723c */ /* 0x000fe200000018d0 */
[----:B------:R-:W-:Y:S01]  /*15b00*/  MOV R123, R231 ;  /* 0x000000e7007b7202 */ /* 0x000fe20000000f00 */
[----:B------:R-:W-:Y:S01]  /*15b10*/  FADD.FTZ R11, R11, R207 ;  /* 0x000000cf0b0b7221 */ /* 0x000fe20000010000 */
[----:B------:R-:W-:Y:S01]  /*15b20*/  MOV R215, R120 ;  /* 0x0000007800d77202 */ /* 0x000fe20000000f00 */
[----:B------:R-:W-:Y:S01]  /*15b30*/  FADD.FTZ R10, R10, R212 ;  /* 0x000000d40a0a7221 */ /* 0x000fe20000010000 */
[----:B------:R2:W3:Y:S02]  /*15b40*/  R2UR UR10, R2 ;  /* 0x00000000020a73c2 */ /* 0x0004e400000e0000 */
[----:B------:R-:W-:Y:S01]  /*15b50*/  IMAD.MOV.U32 R208, RZ, RZ, R219 ;  /* 0x000000ffffd07224 */ /* 0x000fe200078e00db */
[----:B------:R-:W-:Y:S01]  /*15b60*/  MOV R209, R240 ;  /* 0x000000f000d17202 */ /* 0x000fe20000000f00 */
[----:B------:R-:W-:Y:S01]  /*15b70*/  IMAD.MOV.U32 R219, RZ, RZ, R229 ;  /* 0x000000ffffdb7224 */ /* 0x000fe200078e00e5 */
[----:B------:R-:W-:Y:S01]  /*15b80*/  MOV R240, R228 ;  /* 0x000000e400f07202 */ /* 0x000fe20000000f00 */
[----:B------:R-:W-:Y:S01]  /*15b90*/  IMAD.MOV.U32 R120, RZ, RZ, R121 ;  /* 0x000000ffff787224 */ /* 0x000fe200078e0079 */
[----:B------:R-:W-:Y:S01]  /*15ba0*/  MOV R121, R122 ;  /* 0x0000007a00797202 */ /* 0x000fe20000000f00 */
[----:B------:R-:W-:-:S02]  /*15bb0*/  FADD.FTZ R8, R213, R8 ;  /* 0x00000008d5087221 */ /* 0x000fc40000010000 */
[----:B------:R-:W-:Y:S01]  /*15bc0*/  FADD.FTZ R11, R214, R11 ;  /* 0x0000000bd60b7221 */ /* 0x000fe20000010000 */
[----:B------:R-:W-:Y:S01]  /*15bd0*/  MOV R211, R242 ;  /* 0x000000f200d37202 */ /* 0x000fe20000000f00 */
[----:B------:R-:W-:Y:S01]  /*15be0*/  IMAD.MOV.U32 R122, RZ, RZ, R123 ;  /* 0x000000ffff7a7224 */ /* 0x000fe200078e007b */
[----:B------:R-:W-:Y:S01]  /*15bf0*/  MOV R123, R230 ;  /* 0x000000e6007b7202 */ /* 0x000fe20000000f00 */
[----:B------:R-:W-:Y:S01]  /*15c00*/  FADD.FTZ R10, R215, R10 ;  /* 0x0000000ad70a7221 */ /* 0x000fe20000010000 */
[----:B------:R-:W-:Y:S01]  /*15c10*/  MOV R242, R226 ;  /* 0x000000e200f27202 */ /* 0x000fe20000000f00 */
[----:B------:R-:W-:Y:S01]  /*15c20*/  IMAD.MOV.U32 R210, RZ, RZ, R241 ;  /* 0x000000ffffd27224 */ /* 0x000fe200078e00f1 */
[----:B------:R-:W-:Y:S01]  /*15c30*/  MOV R243, R220 ;  /* 0x000000dc00f37202 */ /* 0x000fe20000000f00 */
[----:B------:R-:W-:Y:S02]  /*15c40*/  IMAD.MOV.U32 R241, RZ, RZ, R227 ;  /* 0x000000fffff17224 */ /* 0x000fe400078e00e3 */
[----:B--2---:R-:W-:-:S02]  /*15c50*/  FADD.FTZ R2, R245, R216 ;  /* 0x000000d8f5027221 */ /* 0x004fc40000010000 */
[----:B------:R-:W-:Y:S02]  /*15c60*/  FADD.FTZ R8, R217, R8 ;  /* 0x00000008d9087221 */ /* 0x000fe40000010000 */
[----:B------:R-:W-:Y:S02]  /*15c70*/  FADD.FTZ R2, R219, R2 ;  /* 0x00000002db027221 */ /* 0x000fe40000010000 */
[----:B------:R-:W-:Y:S02]  /*15c80*/  FADD.FTZ R11, R218, R11 ;  /* 0x0000000bda0b7221 */ /* 0x000fe40000010000 */
[----:B------:R-:W-:Y:S02]  /*15c90*/  FADD.FTZ R10, R240, R10 ;  /* 0x0000000af00a7221 */ /* 0x000fe40000010000 */
[----:B------:R-:W-:Y:S01]  /*15ca0*/  FADD.FTZ R2, R246, R2 ;  /* 0x00000002f6027221 */ /* 0x000fe20000010000 */
[----:B------:R-:W-:Y:S01]  /*15cb0*/  MOV R42, R73 ;  /* 0x00000049002a7202 */ /* 0x000fe20000000f00 */
[----:B------:R-:W-:-:S02]  /*15cc0*/  IMAD.MOV.U32 R40, RZ, RZ, R225 ;  /* 0x000000ffff287224 */ /* 0x000fc400078e00e1 */
[----:B------:R-:W-:Y:S01]  /*15cd0*/  FADD.FTZ R8, R241, R8 ;  /* 0x00000008f1087221 */ /* 0x000fe20000010000 */
[C---:B------:R-:W-:Y:S01]  /*15ce0*/  HMMA.16816.F32 R120, R124.reuse, R4, R120 ;  /* 0x000000047c78723c */ /* 0x040fe20000001878 */
[----:B------:R-:W-:Y:S02]  /*15cf0*/  IMAD.MOV.U32 R41, RZ, RZ, R72 ;  /* 0x000000ffff297224 */ /* 0x000fe400078e0048 */
[----:B------:R-:W-:Y:S01]  /*15d00*/  FADD.FTZ R11, R242, R11 ;  /* 0x0000000bf20b7221 */ /* 0x000fe20000010000 */
[----:B------:R-:W-:Y:S01]  /*15d10*/  MOV R73, R58 ;  /* 0x0000003a00497202 */ /* 0x000fe20000000f00 */
[----:B------:R-:W-:Y:S01]  /*15d20*/  IMAD.MOV.U32 R43, RZ, RZ, R74 ;  /* 0x000000ffff2b7224 */ /* 0x000fe200078e004a */
[----:B------:R-:W-:Y:S01]  /*15d30*/  MOV R75, R236 ;  /* 0x000000ec004b7202 */ /* 0x000fe20000000f00 */
[----:B------:R-:W-:Y:S01]  /*15d40*/  FADD.FTZ R10, R243, R10 ;  /* 0x0000000af30a7221 */ /* 0x000fe20000010000 */
[----:B------:R-:W-:Y:S01]  /*15d50*/  HMMA.16816.F32 R184, R124, R186, R104 ;  /* 0x000000ba7cb8723c */ /* 0x000fe20000001868 */
[----:B------:R-:W-:Y:S01]  /*15d60*/  IMAD.MOV.U32 R72, RZ, RZ, R57 ;  /* 0x000000ffff487224 */ /* 0x000fe200078e0039 */
[----:B------:R1:W5:Y:S01]  /*15d70*/  LDL.LU R236, [R1+0x90] ;  /* 0x0000900001ec7983 */ /* 0x0003620000300800 */
[----:B------:R-:W-:-:S02]  /*15d80*/  IMAD.MOV.U32 R74, RZ, RZ, R59 ;  /* 0x000000ffff4a7224 */ /* 0x000fc400078e003b */
[----:B------:R-:W-:Y:S01]  /*15d90*/  FADD.FTZ R5, R139, R2 ;  /* 0x000000028b057221 */ /* 0x000fe20000010000 */
[----:B------:R1:W5:Y:S01]  /*15da0*/  LDL.LU R235, [R1+0x8c] ;  /* 0x00008c0001eb7983 */ /* 0x0003620000300800 */
[----:B------:R-:W-:Y:S02]  /*15db0*/  FADD.FTZ R8, R40, R8 ;  /* 0x0000000828087221 */ /* 0x000fe40000010000 */
[----:B------:R-:W-:Y:S01]  /*15dc0*/  FADD.FTZ R4, R41, R11 ;  /* 0x0000000b29047221 */ /* 0x000fe20000010000 */
[C---:B------:R-:W-:Y:S01]  /*15dd0*/  HMMA.16816.F32 R172, R128.reuse, R170, R172 ;  /* 0x000000aa80ac723c */ /* 0x040fe200000018ac */
[----:B------:R-:W-:Y:S01]  /*15de0*/  FADD.FTZ R2, R42, R10 ;  /* 0x0000000a2a027221 */ /* 0x000fe20000010000 */
[----:B------:R1:W5:Y:S01]  /*15df0*/  LDL.LU R234, [R1+0x88] ;  /* 0x0000880001ea7983 */ /* 0x0003620000300800 */
[----:B------:R-:W-:Y:S02]  /*15e00*/  FADD.FTZ R5, R15, R5 ;  /* 0x000000050f057221 */ /* 0x000fe40000010000 */
[----:B------:R-:W-:Y:S01]  /*15e10*/  FADD.FTZ R10, R43, R8 ;  /* 0x000000082b0a7221 */ /* 0x000fe20000010000 */
[----:B------:R1:W5:Y:S01]  /*15e20*/  LDL.LU R233, [R1+0x84] ;  /* 0x0000840001e97983 */ /* 0x0003620000300800 */
[----:B------:R-:W-:Y:S01]  /*15e30*/  FADD.FTZ R8, R46, R4 ;  /* 0x000000042e087221 */ /* 0x000fe20000010000 */
[----:B------:R-:W-:Y:S01]  /*15e40*/  HMMA.16816.F32 R64, R128, R62, R196 ;  /* 0x0000003e8040723c */ /* 0x000fe200000018c4 */
[----:B------:R-:W-:Y:S01]  /*15e50*/  FADD.FTZ R4, R47, R2 ;  /* 0x000000022f047221 */ /* 0x000fe20000010000 */
[----:B------:R1:W5:Y:S01]  /*15e60*/  LDL.LU R232, [R1+0x80] ;  /* 0x0000800001e87983 */ /* 0x0003620000300800 */
[----:B------:R-:W-:-:S02]  /*15e70*/  FADD.FTZ R2, R201, R5 ;  /* 0x00000005c9027221 */ /* 0x000fc40000010000 */
[----:B------:R-:W-:Y:S01]  /*15e80*/  FADD.FTZ R5, R138, R10 ;  /* 0x0000000a8a057221 */ /* 0x000fe20000010000 */
[----:B------:R1:W5:Y:S02]  /*15e90*/  LDL.LU R231, [R1+0x7c] ;  /* 0x00007c0001e77983 */ /* 0x0003640000300800 */
[C---:B------:R-:W-:Y:S01]  /*15ea0*/  HMMA.16816.F32 R80, R128.reuse, R78, R192 ;  /* 0x0000004e8050723c */ /* 0x040fe200000018c0 */
[----:B------:R-:W-:Y:S01]  /*15eb0*/  FADD.FTZ R2, R200, R2 ;  /* 0x00000002c8027221 */ /* 0x000fe20000010000 */
[----:B------:R1:W5:Y:S06]  /*15ec0*/  LDL.LU R230, [R1+0x78] ;  /* 0x0000780001e67983 */ /* 0x00036c0000300800 */
[----:B------:R-:W-:Y:S01]  /*15ed0*/  HMMA.16816.F32 R112, R128, R110, R112 ;  /* 0x0000006e8070723c */ /* 0x000fe20000001870 */
[----:B------:R-:W-:Y:S01]  /*15ee0*/  FADD.FTZ R5, R134, R5 ;  /* 0x0000000586057221 */ /* 0x000fe20000010000 */
[----:B------:R1:W5:Y:S04]  /*15ef0*/  LDL.LU R229, [R1+0x74] ;  /* 0x0000740001e57983 */ /* 0x0003680000300800 */
[----:B------:R1:W5:Y:S02]  /*15f00*/  LDL.LU R228, [R1+0x70] ;  /* 0x0000700001e47983 */ /* 0x0003640000300800 */
[C---:B------:R-:W-:Y:S02]  /*15f10*/  HMMA.16816.F32 R56, R124.reuse, R60, R248 ;  /* 0x0000003c7c38723c */ /* 0x040fe400000018f8 */
[----:B------:R1:W5:Y:S04]  /*15f20*/  LDL.LU R227, [R1+0x6c] ;  /* 0x00006c0001e37983 */ /* 0x0003680000300800 */
[----:B------:R1:W5:Y:S02]  /*15f30*/  LDL.LU R226, [R1+0x68] ;  /* 0x0000680001e27983 */ /* 0x0003640000300800 */
[C---:B------:R-:W-:Y:S02]  /*15f40*/  HMMA.16816.F32 R72, R124.reuse, R76, R72 ;  /* 0x0000004c7c48723c */ /* 0x040fe40000001848 */
[----:B------:R1:W5:Y:S04]  /*15f50*/  LDL.LU R225, [R1+0x64] ;  /* 0x0000640001e17983 */ /* 0x0003680000300800 */
[----:B------:R1:W5:Y:S02]  /*15f60*/  LDL.LU R220, [R1+0x60] ;  /* 0x0000600001dc7983 */ /* 0x0003640000300800 */
        /* <DEDUP_REMOVED lines=24> */
[----:B------:R-:W-:Y:S01]  /*160f0*/  STL [R1+0xc], R7 ;  /* 0x00000c0701007387 */ /* 0x000fe20000100800 */
[----:B------:R-:W-:-:S03]  /*16100*/  FADD.FTZ R4, R24, R6 ;  /* 0x0000000618047221 */ /* 0x000fc60000010000 */
[----:B------:R2:W-:Y:S01]  /*16110*/  STL [R1+0x10], R2 ;  /* 0x0000100201007387 */ /* 0x0005e20000100800 */
[----:B------:R-:W-:-:S03]  /*16120*/  MOV R132, c[0x0][0x32c] ;  /* 0x0000cb0000847a02 */ /* 0x000fc60000000f00 */
[----:B------:R1:W-:Y:S01]  /*16130*/  STL [R1+0x14], R4 ;  /* 0x0000140401007387 */ /* 0x0003e20000100800 */
[----:B------:R-:W-:Y:S01]  /*16140*/  ISETP.GE.AND P5, PT, R132, 0x1, PT ;  /* 0x000000018400780c */ /* 0x000fe20003fa6270 */
[----:B--2---:R-:W-:-:S05]  /*16150*/  FADD.FTZ R2, R9, R5 ;  /* 0x0000000509027221 */ /* 0x004fca0000010000 */
[----:B------:R1:W-:Y:S01]  /*16160*/  STL [R1+0x18], R2 ;  /* 0x0000180201007387 */ /* 0x0003e20000100800 */
[----:B------:R-:W-:-:S06]  /*16170*/  IADD3 R238, R133, -0x2, RZ ;  /* 0xfffffffe85ee7810 */ /* 0x000fcc0007ffe0ff */
[----:B---3--:R-:W-:Y:S05]  /*16180*/  @!P5 BRA `(.L_x_1266) ;  /* 0x000001700000d947 */ /* 0x008fea0003800000 */
[C---:B------:R-:W-:Y:S01]  /*16190*/  ISETP.GT.AND P0, PT, R0.reuse, RZ, PT ;  /* 0x000000ff0000720c */ /* 0x040fe20003f04270 */
[----:B------:R-:W-:Y:S01]  /*161a0*/  ULDC UR6, c[0x0][0x32c] ;  /* 0x0000cb0000067ab9 */ /* 0x000fe20000000800 */
[----:B-1----:R-:W-:-:S04]  /*161b0*/  IADD3 R2, R0, -0x1, RZ ;  /* 0xffffffff00027810 */ /* 0x002fc80007ffe0ff */
[----:B------:R1:W2:Y:S07]  /*161c0*/  R2UR UR12, R2 ;  /* 0x00000000020c73c2 */ /* 0x0002ae00000e0000 */
[----:B-12---:R-:W-:Y:S05]  /*161d0*/  @P0 BRA `(.L_x_1267) ;  /* 0x0000009000000947 */ /* 0x006fea0003800000 */
[----:B------:R-:W1:Y:S01]  /*161e0*/  R2UR UR12, R0 ;  /* 0x00000000000c73c2 */ /* 0x000e6200000e0000 */
[----:B------:R-:W-:Y:S02]  /*161f0*/  UISETP.NE.AND UP0, UPT, UR6, 0x1, UPT ;  /* 0x000000010600788c */ /* 0x000fe4000bf05270 */
[----:B------:R-:W-:-:S02]  /*16200*/  ULDC.64 UR4, c[0x0][0x330] ;  /* 0x0000cc0000047ab9 */ /* 0x000fc40000000a00 */
[----:B-1----:R-:W-:-:S04]  /*16210*/  UIADD3 UR12, -UR12, URZ, URZ ;  /* 0x0000003f0c0c7290 */ /* 0x002fc8000fffe13f */
[----:B------:R-:W-:-:S07]  /*16220*/  UIMAD.WIDE.U32 UR16, UR12, UR4, URZ ;  /* 0x000000040c1072a5 */ /* 0x000fce000f8e003f */
[----:B------:R-:W-:Y:S02]  /*16230*/  @UP0 UMOV UR13, UR17 ;  /* 0x00000011000d0c82 */ /* 0x000fe40008000000 */
[----:B------:R-:W-:-:S04]  /*16240*/  @UP0 USHF.R.U32.HI UR12, URZ, UR5, UR13 ;  /* 0x000000053f0c0299 */ /* 0x000fc8000801160d */
[----:B------:R-:W-:Y:S01]  /*16250*/  ULOP3.LUT UR12, URZ, UR12, URZ, 0x33, !UPT ;  /* 0x0000000c3f0c7292 */ /* 0x000fe2000f8e333f */
[----:B------:R-:W-:Y:S05]  /*16260*/  BRA `(.L_x_1268) ;  /* 0x0000005000007947 */ /* 0x000fea0003800000 */
.L_x_1267:
[----:B------:R-:W-:Y:S02]  /*16270*/  UISETP.NE.AND UP0, UPT, UR6, 0x1, UPT ;  /* 0x000000010600788c */ /* 0x000fe4000bf05270 */
[----:B------:R-:W-:Y:S02]  /*16280*/  ULDC.64 UR4, c[0x0][0x330] ;  /* 0x0000cc0000047ab9 */ /* 0x000fe40000000a00 */
[----:B------:R-:W-:-:S07]  /*16290*/  UIMAD.WIDE.U32 UR16, UR12, UR4, URZ ;  /* 0x000000040c1072a5 */ /* 0x000fce000f8e003f */
[----:B------:R-:W-:Y:S02]  /*162a0*/  @UP0 UMOV UR13, UR17 ;  /* 0x00000011000d0c82 */ /* 0x000fe40008000000 */
[----:B------:R-:W-:Y:S02]  /*162b0*/  @UP0 USHF.R.U32.HI UR12, URZ, UR5, UR13 ;  /* 0x000000053f0c0299 */ /* 0x000fe4000801160d */
.L_x_1268:
[----:B------:R-:W-:Y:S02]  /*162c0*/  ULDC UR4, c[0x0][0x32c] ;  /* 0x0000cb0000047ab9 */ /* 0x000fe40000000800 */
[----:B------:R-:W-:-:S04]  /*162d0*/  UIMAD UR4, UR12, UR6, UR4 ;  /* 0x000000060c0472a4 */ /* 0x000fc8000f8e0204 */
[----:B------:R-:W-:-:S04]  /*162e0*/  UISETP.LT.AND UP0, UPT, UR10, UR4, UPT ;  /* 0x000000040a00728c */ /* 0x000fc8000bf01270 */
[----:B------:R-:W-:-:S04]  /*162f0*/  USEL UR10, UR10, UR4, UP0 ;  /* 0x000000040a0a7287 */ /* 0x000fc80008000000 */
.L_x_1266:
[----:B------:R-:W-:-:S04]  /*16300*/  UIMAD.WIDE UR4, UR10, 0x2aaaaaab, URZ ;  /* 0x2aaaaaab0a0478a5 */ /* 0x000fc8000f8e023f */
[----:B------:R-:W-:-:S04]  /*16310*/  USHF.R.U32.HI UR4, URZ, 0x1f, UR5 ;  /* 0x0000001f3f047899 */ /* 0x000fc80008011605 */
[----:B------:R-:W-:-:S04]  /*16320*/  ULEA.HI.SX32 UR4, UR5, UR4, 0x1d ;  /* 0x0000000405047291 */ /* 0x000fc8000f8fea3f */
[----:B------:R-:W-:-:S04]  /*16330*/  UISETP.LT.AND UP0, UPT, UR7, UR4, UPT ;  /* 0x000000040700728c */ /* 0x000fc8000bf01270 */
[----:B------:R-:W-:-:S06]  /*16340*/  USEL UR4, UR7, UR4, !UP0 ;  /* 0x0000000407047287 */ /* 0x000fcc000c000000 */
[----:B------:R-:W-:-:S13]  /*16350*/  ISETP.GE.AND P0, PT, R238, UR4, PT ;  /* 0x00000004ee007c0c */ /* 0x000fda000bf06270 */
[----:B------:R-:W-:Y:S05]  /*16360*/  @!P0 BRA `(.L_x_1269) ;  /* 0x00004ab000008947 */ /* 0x000fea0003800000 */
[----:B------:R-:W2:Y:S01]  /*16370*/  LDL R0, [R1+0x28] ;  /* 0x0000280001007983 */ /* 0x000ea20000100800 */
[----:B------:R-:W-:Y:S01]  /*16380*/  IMAD.MOV.U32 R134, RZ, RZ, R136 ;  /* 0x000000ffff867224 */ /* 0x000fe200078e0088 */
[----:B------:R-:W-:Y:S01]  /*16390*/  MOV R139, R3 ;  /* 0x00000003008b7202 */ /* 0x000fe20000000f00 */
[----:B------:R-:W-:Y:S01]  /*163a0*/  IMAD.MOV.U32 R132, RZ, RZ, R137 ;  /* 0x000000ffff847224 */ /* 0x000fe200078e0089 */
[----:B------:R-:W-:Y:S01]  /*163b0*/  MOV R138, R135 ;  /* 0x00000087008a7202 */ /* 0x000fe20000000f00 */
[----:B--2---:R-:W-:-:S05]  /*163c0*/  @P6 IMAD.HI.U32 R0, R0, c[0x0][0x2c8], RZ ;  /* 0x0000b20000006a27 */ /* 0x004fca00078e00ff */
[----:B------:R-:W-:-:S05]  /*163d0*/  @P6 SHF.R.U32.HI R0, RZ, c[0x0][0x2cc], R0 ;  /* 0x0000b300ff006a19 */ /* 0x000fca0000011600 */
[----:B------:R2:W-:Y:S02]  /*163e0*/  @P6 STL [R1], R0 ;  /* 0x0000000001006387 */ /* 0x0005e40000100800 */
.L_x_1286:
[----:B-12---:R-:W2:Y:S01]  /*163f0*/  LDL R0, [R1+0x24] ;  /* 0x0000240001007983 */ /* 0x006ea20000100800 */
[----:B------:R-:W-:Y:S04]  /*16400*/  DEPBAR.LE SB0, 0x0 ;  /* 0x000080000000791a */ /* 0x000fe80000000000 */
[----:B------:R-:W3:Y:S06]  /*16410*/  LDL.64 R204, [R1+0x38] ;  /* 0x0000380001cc7983 */ /* 0x000eec0000100a00 */
[----:B------:R-:W-:Y:S01]  /*16420*/  BAR.SYNC.DEFER_BLOCKING 0x0 ;  /* 0x0000000000007b1d */ /* 0x000fe20000010000 */
[C---:B------:R-:W-:Y:S02]  /*16430*/  ISETP.LT.AND P0, PT, R238.reuse, UR7, PT ;  /* 0x00000007ee007c0c */ /* 0x040fe4000bf01270 */
[----:B------:R-:W-:Y:S11]  /*16440*/  MOV R243, c[0x0][0x1e0] ;  /* 0x0000780000f37a02 */ /* 0x000ff60000000f00 */
[----:B------:R-:W-:Y:S01]  /*16450*/  @!P0 IMAD.WIDE.U32 R136, R238, c[0x0][0x208], RZ ;  /* 0x00008200ee888a25 */ /* 0x000fe200078e00ff */
[----:B-----5:R-:W-:Y:S08]  /*16460*/  LDSM.16.M88.4 R48, [R227+0x8080] ;  /* 0x00808000e330783b */ /* 0x020ff00000000200 */
[----:B-1----:R-:W3:Y:S06]  /*16470*/  LDL.64 R2, [R1+0x50] ;  /* 0x0000500001027983 */ /* 0x002eec0000100a00 */
[----:B------:R-:W1:Y:S08]  /*16480*/  LDSM.16.M88.4 R16, [R220+0x5080] ;  /* 0x00508000dc10783b */ /* 0x000e700000000200 */
[----:B------:R-:W4:Y:S08]  /*16490*/  LDSM.16.M88.4 R44, [R227+0xa080] ;  /* 0x00a08000e32c783b */ /* 0x000f300000000200 */
[----:B------:R-:W4:Y:S08]  /*164a0*/  LDSM.16.M88.4 R32, [R220+0x5880] ;  /* 0x00588000dc20783b */ /* 0x000f300000000200 */
[----:B------:R-:W3:Y:S06]  /*164b0*/  LDL.64 R246, [R1+0x40] ;  /* 0x0000400001f67983 */ /* 0x000eec0000100a00 */
[----:B------:R-:W4:Y:S08]  /*164c0*/  LDSM.16.M88.4 R140, [R220+0x6080] ;  /* 0x00608000dc8c783b */ /* 0x000f300000000200 */
[----:B------:R-:W3:Y:S01]  /*164d0*/  LDL.64 R244, [R1+0x48] ;  /* 0x0000480001f47983 */ /* 0x000ee20000100a00 */
[-C--:B-1----:R-:W-:Y:S05]  /*164e0*/  HMMA.16816.F32 R4, R48, R16.reuse, RZ ;  /* 0x000000103004723c */ /* 0x082fea00000018ff */
[----:B------:R-:W-:Y:S03]  /*164f0*/  LDSM.16.M88.4 R192, [R229+0x8080] ;  /* 0x00808000e5c0783b */ /* 0x000fe60000000200 */
[C---:B----4-:R-:W-:Y:S05]  /*16500*/  HMMA.16816.F32 R8, R44.reuse, R16, RZ ;  /* 0x000000102c08723c */ /* 0x050fea00000018ff */
[----:B------:R-:W1:Y:S03]  /*16510*/  LDSM.16.M88.4 R196, [R231] ;  /* 0x00000000e7c4783b */ /* 0x000e660000000200 */
[-C--:B------:R-:W-:Y:S05]  /*16520*/  HMMA.16816.F32 R12, R44, R18.reuse, RZ ;  /* 0x000000122c0c723c */ /* 0x080fea00000018ff */
[----:B------:R-:W4:Y:S03]  /*16530*/  LDSM.16.M88.4 R200, [R229+0xa080] ;  /* 0x00a08000e5c8783b */ /* 0x000f260000000200 */
        /* <DEDUP_REMOVED lines=9> */
[----:B------:R-:W4:Y:S07]  /*165d0*/  LDSM.16.M88.4 R140, [R237] ;  /* 0x00000000ed8c783b */ /* 0x000f2e0000000200 */
[-C--:B-1----:R-:W-:Y:S08]  /*165e0*/  HMMA.16816.F32 R4, R192, R196.reuse, R4 ;  /* 0x000000c4c004723c */ /* 0x082ff00000001804 */
[C---:B----4-:R-:W-:Y:S08]  /*165f0*/  HMMA.16816.F32 R8, R200.reuse, R196, R8 ;  /* 0x000000c4c808723c */ /* 0x050ff00000001808 */
[-C--:B------:R-:W-:Y:S08]  /*16600*/  HMMA.16816.F32 R12, R200, R198.reuse, R12 ;  /* 0x000000c6c80c723c */ /* 0x080ff0000000180c */
[C---:B------:R-:W-:Y:S01]  /*16610*/  HMMA.16816.F32 R16, R192.reuse, R198, R16 ;  /* 0x000000c6c010723c */ /* 0x040fe20000001810 */
[----:B------:R-:W1:Y:S07]  /*16620*/  LDSM.16.M88.4 R196, [R236] ;  /* 0x00000000ecc4783b */ /* 0x000e6e0000000200 */
[-C--:B------:R-:W-:Y:S08]  /*16630*/  HMMA.16816.F32 R20, R192, R140.reuse, R20 ;  /* 0x0000008cc014723c */ /* 0x080ff00000001814 */
[C---:B------:R-:W-:Y:S08]  /*16640*/  HMMA.16816.F32 R24, R200.reuse, R140, R24 ;  /* 0x0000008cc818723c */ /* 0x040ff00000001818 */
[-C--:B------:R-:W-:Y:S08]  /*16650*/  HMMA.16816.F32 R28, R200, R142.reuse, R28 ;  /* 0x0000008ec81c723c */ /* 0x080ff0000000181c */
[C---:B------:R-:W-:Y:S08]  /*16660*/  HMMA.16816.F32 R32, R192.reuse, R142, R32 ;  /* 0x0000008ec020723c */ /* 0x040ff00000001820 */
[-C--:B-1----:R-:W-:Y:S08]  /*16670*/  HMMA.16816.F32 R36, R192, R196.reuse, R36 ;  /* 0x000000c4c024723c */ /* 0x082ff00000001824 */
[C---:B------:R-:W-:Y:S08]  /*16680*/  HMMA.16816.F32 R40, R200.reuse, R196, R40 ;  /* 0x000000c4c828723c */ /* 0x040ff00000001828 */
[-C--:B------:R-:W-:Y:S08]  /*16690*/  HMMA.16816.F32 R44, R200, R198.reuse, R44 ;  /* 0x000000c6c82c723c */ /* 0x080ff0000000182c */
[----:B------:R-:W-:Y:S04]  /*166a0*/  HMMA.16816.F32 R48, R192, R198, R48 ;  /* 0x000000c6c030723c */ /* 0x000fe80000001830 */
[C---:B--2---:R-:W-:Y:S02]  /*166b0*/  LOP3.LUT P4, RZ, R0.reuse, 0x40, RZ, 0xc0, !PT ;  /* 0x0000004000ff7812 */ /* 0x044fe4000788c0ff */
[----:B------:R-:W-:Y:S02]  /*166c0*/  LOP3.LUT P3, RZ, R0, 0x80, RZ, 0xc0, !PT ;  /* 0x0000008000ff7812 */ /* 0x000fe4000786c0ff */
[----:B------:R-:W-:Y:S05]  /*166d0*/  @!P0 SHF.R.S32.HI R0, RZ, 0x1f, R238 ;  /* 0x0000001fff008819 */ /* 0x000fea00000114ee */
[----:B------:R-:W-:Y:S04]  /*166e0*/  @!P0 IMAD R0, R0, c[0x0][0x208], RZ ;  /* 0x0000820000008a24 */ /* 0x000fe800078e02ff */
[----:B------:R-:W-:Y:S05]  /*166f0*/  @!P0 IMAD R0, R238, c[0x0][0x20c], R0 ;  /* 0x00008300ee008a24 */ /* 0x000fea00078e0200 */
[----:B------:R-:W-:Y:S05]  /*16700*/  @!P0 IADD3 R0, R137, R0, RZ ;  /* 0x0000000089008210 */ /* 0x000fea0007ffe0ff */
[----:B------:R-:W-:Y:S01]  /*16710*/  @!P0 IMAD R0, R0, 0x30, RZ ;  /* 0x0000003000008824 */ /* 0x000fe200078e02ff */
[----:B---3--:R-:W-:Y:S05]  /*16720*/  @!P0 MOV R3, R205 ;  /* 0x000000cd00038202 */ /* 0x008fea0000000f00 */
[----:B------:R-:W-:Y:S05]  /*16730*/  @!P0 IMAD.WIDE.U32 R2, R136, 0x30, R2 ;  /* 0x0000003088028825 */ /* 0x000fea00078e0002 */
[----:B------:R-:W-:Y:S02]  /*16740*/  @!P0 SHF.L.U32 R136, R2, 0x1, RZ ;  /* 0x0000000102888819 */ /* 0x000fe400000006ff */
[----:B------:R-:W-:Y:S02]  /*16750*/  @!P0 IADD3 R3, R3, R0, RZ ;  /* 0x0000000003038210 */ /* 0x000fe40007ffe0ff */
[----:B------:R-:W-:Y:S02]  /*16760*/  @!P0 IADD3 R206, P2, R136, 0x80, RZ ;  /* 0x0000008088ce8810 */ /* 0x000fe40007f5e0ff */
[----:B------:R-:W-:Y:S02]  /*16770*/  @!P0 SHF.L.U64.HI R3, R2, 0x1, R3 ;  /* 0x0000000102038819 */ /* 0x000fe40000010203 */
[----:B------:R-:W-:Y:S04]  /*16780*/  @!P0 IADD3 R206, P1, R206, c[0x0][0x1f8], RZ ;  /* 0x00007e00cece8a10 */ /* 0x000fe80007f3e0ff */
[----:B------:R-:W-:Y:S02]  /*16790*/  @!P0 IADD3.X R207, RZ, c[0x0][0x1fc], R3, P1, P2 ;  /* 0x00007f00ffcf8a10 */ /* 0x000fe40000fe4403 */
[----:B------:R-:W-:Y:S04]  /*167a0*/  @!P0 IADD3 R136, P1, R136, c[0x0][0x1f8], RZ ;  /* 0x00007e0088888a10 */ /* 0x000fe80007f3e0ff */
[----:B------:R-:W-:Y:S02]  /*167b0*/  @!P0 IADD3.X R137, R3, c[0x0][0x1fc], RZ, P1, !PT ;  /* 0x00007f0003898a10 */ /* 0x000fe40000ffe4ff */
[----:B------:R-:W-:Y:S03]  /*167c0*/  @!P0 IADD3 R2, P2, R136, UR9, RZ ;  /* 0x0000000988028c10 */ /* 0x000fe6000ff5e0ff */
[----:B------:R-:W-:Y:S01]  /*167d0*/  @!PT LDS RZ, [RZ] ;  /* 0x00000000fffff984 */ /* 0x000fe20000000800 */
[----:B------:R-:W-:Y:S01]  /*167e0*/  @!PT LDS RZ, [RZ] ;  /* 0x00000000fffff984 */ /* 0x000fe20000000800 */
[----:B------:R-:W-:Y:S01]  /*167f0*/  @!PT LDS RZ, [RZ] ;  /* 0x00000000fffff984 */ /* 0x000fe20000000800 */
[----:B------:R1:W-:Y:S01]  /*16800*/  @!P0 LDGSTS.E.BYPASS.LTC128B.128 [R239+0x2080], [R136.64], !P4 ;  /* 0x0208000088ef8fae */ /* 0x0003e2000e101d4e */
[----:B------:R-:W-:Y:S02]  /*16810*/  @!P0 IADD3.X R3, R137, UR8, RZ, P2, !PT ;  /* 0x0000000889038c10 */ /* 0x000fe400097fe4ff */
[----:B------:R-:W-:Y:S04]  /*16820*/  @!P0 IADD3 R204, P1, R2, UR9, RZ ;  /* 0x0000000902cc8c10 */ /* 0x000fe8000ff3e0ff */
[----:B------:R-:W-:Y:S01]  /*16830*/  @!P0 IADD3.X R205, R3, UR8, RZ, P1, !PT ;  /* 0x0000000803cd8c10 */ /* 0x000fe20008ffe4ff */
[----:B------:R2:W-:Y:S08]  /*16840*/  @!P0 LDGSTS.E.BYPASS.LTC128B.128 [R239+0x3880], [R206.64], !P3 ;  /* 0x03880000ceef8fae */ /* 0x0005f0000d901d4e */
[----:B------:R3:W-:Y:S08]  /*16850*/  @!P0 LDGSTS.E.BYPASS.LTC128B.128 [R239+0x2880], [R2.64], !P4 ;  /* 0x0288000002ef8fae */ /* 0x0007f0000e101d4e */
[----:B------:R3:W-:Y:S08]  /*16860*/  @!P0 LDGSTS.E.BYPASS.LTC128B.128 [R239+0x4080], [R2.64+0x80], !P3 ;  /* 0x0408008002ef8fae */ /* 0x0007f0000d901d4e */
[----:B------:R2:W-:Y:S08]  /*16870*/  @!P0 LDGSTS.E.BYPASS.LTC128B.128 [R239+0x3080], [R204.64], !P4 ;  /* 0x03080000ccef8fae */ /* 0x0005f0000e101d4e */
[----:B------:R2:W-:Y:S01]  /*16880*/  @!P0 LDGSTS.E.BYPASS.LTC128B.128 [R239+0x4880], [R204.64+0x80], !P3 ;  /* 0x04880080ccef8fae */ /* 0x0005e2000d901d4e */
[C---:B------:R-:W-:Y:S07]  /*16890*/  ISETP.GT.AND P0, PT, R238.reuse, UR7, PT ;  /* 0x00000007ee007c0c */ /* 0x040fee000bf04270 */
[----:B------:R-:W-:Y:S06]  /*168a0*/  LDSM.16.M88.4 R208, [R226+0x5080] ;  /* 0x00508000e2d0783b */ /* 0x000fec0000000200 */
[----:B------:R-:W-:Y:S02]  /*168b0*/  @P0 IADD3 R0, R238, -0x1, RZ ;  /* 0xffffffffee000810 */ /* 0x000fe40007ffe0ff */
[----:B------:R-:W-:Y:S01]  /*168c0*/  LDSM.16.M88.4 R212, [R228+0xa080] ;  /* 0x00a08000e4d4783b */ /* 0x000fe20000000200 */
[----:B---3--:R-:W-:Y:S02]  /*168d0*/  @P0 MOV R3, R247 ;  /* 0x000000f700030202 */ /* 0x008fe40000000f00 */
[----:B------:R-:W-:Y:S05]  /*168e0*/  @P0 SHF.R.S32.HI R2, RZ, 0x1f, R0 ;  /* 0x0000001fff020819 */ /* 0x000fea0000011400 */
[----:B------:R-:W-:Y:S01]  /*168f0*/  LDSM.16.M88.4 R216, [R226+0x5880] ;  /* 0x00588000e2d8783b */ /* 0x000fe20000000200 */
[----:B------:R-:W-:Y:S04]  /*16900*/  @P0 IMAD R2, R2, c[0x0][0x1e0], RZ ;  /* 0x0000780002020a24 */ /* 0x000fe800078e02ff */
[----:B------:R-:W-:Y:S03]  /*16910*/  @P0 IMAD R2, R0, c[0x0][0x1e4], R2 ;  /* 0x0000790000020a24 */ /* 0x000fe600078e0202 */
[----:B--2---:R-:W2:Y:S08]  /*16920*/  LDSM.16.M88.4 R204, [R228+0x8080] ;  /* 0x00808000e4cc783b */ /* 0x004eb00000000200 */
[----:B------:R-:W0:Y:S08]  /*16930*/  LDGDEPBAR ;  /* 0x00000000000079af */ /* 0x000e300000000000 */
[----:B------:R-:W3:Y:S08]  /*16940*/  LDSM.16.M88.4 R140, [R226+0x6080] ;  /* 0x00608000e28c783b */ /* 0x000ef00000000200 */
[----:B------:R-:W-:Y:S08]  /*16950*/  LDSM.16.M88.4 R192, [R230+0x8080] ;  /* 0x00808000e6c0783b */ /* 0x000ff00000000200 */
[----:B------:R-:W4:Y:S01]  /*16960*/  LDSM.16.M88.4 R196, [R225] ;  /* 0x00000000e1c4783b */ /* 0x000f220000000200 */
[-C--:B--2---:R-:W-:Y:S07]  /*16970*/  HMMA.16816.F32 R4, R204, R208.reuse, R4 ;  /* 0x000000d0cc04723c */ /* 0x084fee0000001804 */
[----:B------:R-:W2:Y:S01]  /*16980*/  LDSM.16.M88.4 R200, [R230+0xa080] ;  /* 0x00a08000e6c8783b */ /* 0x000ea20000000200 */
        /* <DEDUP_REMOVED lines=8> */
[----:B------:R-:W1:Y:S07]  /*16a10*/  LDSM.16.M88.4 R216, [R225+0x1000] ;  /* 0x00100000e1d8783b */ /* 0x000e6e0000000200 */
[-C--:B---3--:R-:W-:Y:S08]  /*16a20*/  HMMA.16816.F32 R36, R204, R140.reuse, R36 ;  /* 0x0000008ccc24723c */ /* 0x088ff00000001824 */
[C---:B------:R-:W-:Y:S08]  /*16a30*/  HMMA.16816.F32 R40, R212.reuse, R140, R40 ;  /* 0x0000008cd428723c */ /* 0x040ff00000001828 */
[-C--:B------:R-:W-:Y:S01]  /*16a40*/  HMMA.16816.F32 R44, R212, R142.reuse, R44 ;  /* 0x0000008ed42c723c */ /* 0x080fe2000000182c */
[----:B------:R-:W-:Y:S07]  /*16a50*/  LDSM.16.M88.4 R212, [R220+0x7080] ;  /* 0x00708000dcd4783b */ /* 0x000fee0000000200 */
[----:B------:R-:W-:Y:S01]  /*16a60*/  HMMA.16816.F32 R48, R204, R142, R48 ;  /* 0x0000008ecc30723c */ /* 0x000fe20000001830 */
[----:B------:R-:W-:Y:S07]  /*16a70*/  LDSM.16.M88.4 R140, [R227+0xc080] ;  /* 0x00c08000e38c783b */ /* 0x000fee0000000200 */
[-C--:B----4-:R-:W-:Y:S01]  /*16a80*/  HMMA.16816.F32 R4, R192, R196.reuse, R4 ;  /* 0x000000c4c004723c */ /* 0x090fe20000001804 */
[----:B------:R-:W-:Y:S07]  /*16a90*/  LDSM.16.M88.4 R204, [R227+0xe080] ;  /* 0x00e08000e3cc783b */ /* 0x000fee0000000200 */
[C---:B--2---:R-:W-:Y:S08]  /*16aa0*/  HMMA.16816.F32 R8, R200.reuse, R196, R8 ;  /* 0x000000c4c808723c */ /* 0x044ff00000001808 */
[-C--:B------:R-:W-:Y:S08]  /*16ab0*/  HMMA.16816.F32 R12, R200, R198.reuse, R12 ;  /* 0x000000c6c80c723c */ /* 0x080ff0000000180c */
[C---:B------:R-:W-:Y:S01]  /*16ac0*/  HMMA.16816.F32 R16, R192.reuse, R198, R16 ;  /* 0x000000c6c010723c */ /* 0x040fe20000001810 */
[----:B------:R-:W2:Y:S07]  /*16ad0*/  LDSM.16.M88.4 R196, [R220+0x6880] ;  /* 0x00688000dcc4783b */ /* 0x000eae0000000200 */
[-C--:B-1----:R-:W-:Y:S08]  /*16ae0*/  HMMA.16816.F32 R20, R192, R208.reuse, R20 ;  /* 0x000000d0c014723c */ /* 0x082ff00000001814 */
[C---:B------:R-:W-:Y:S08]  /*16af0*/  HMMA.16816.F32 R24, R200.reuse, R208, R24 ;  /* 0x000000d0c818723c */ /* 0x040ff00000001818 */
[-C--:B------:R-:W-:Y:S08]  /*16b00*/  HMMA.16816.F32 R28, R200, R210.reuse, R28 ;  /* 0x000000d2c81c723c */ /* 0x080ff0000000181c */
[C---:B------:R-:W-:Y:S01]  /*16b10*/  HMMA.16816.F32 R32, R192.reuse, R210, R32 ;  /* 0x000000d2c020723c */ /* 0x040fe20000001820 */
[----:B------:R-:W1:Y:S07]  /*16b20*/  LDSM.16.M88.4 R208, [R220+0x7880] ;  /* 0x00788000dcd0783b */ /* 0x000e6e0000000200 */
[-C--:B------:R-:W-:Y:S08]  /*16b30*/  HMMA.16816.F32 R36, R192, R216.reuse, R36 ;  /* 0x000000d8c024723c */ /* 0x080ff00000001824 */
[C---:B------:R-:W-:Y:S08]  /*16b40*/  HMMA.16816.F32 R40, R200.reuse, R216, R40 ;  /* 0x000000d8c828723c */ /* 0x040ff00000001828 */
[-C--:B------:R-:W-:Y:S01]  /*16b50*/  HMMA.16816.F32 R44, R200, R218.reuse, R44 ;  /* 0x000000dac82c723c */ /* 0x080fe2000000182c */
[----:B------:R-:W-:Y:S07]  /*16b60*/  LDSM.16.M88.4 R200, [R229+0xe080] ;  /* 0x00e08000e5c8783b */ /* 0x000fee0000000200 */
[----:B------:R-:W-:Y:S01]  /*16b70*/  HMMA.16816.F32 R48, R192, R218, R48 ;  /* 0x000000dac030723c */ /* 0x000fe20000001830 */
[----:B------:R-:W-:Y:S07]  /*16b80*/  LDSM.16.M88.4 R192, [R229+0xc080] ;  /* 0x00c08000e5c0783b */ /* 0x000fee0000000200 */
        /* <DEDUP_REMOVED lines=10> */
[----:B------:R-:W3:Y:S07]  /*16c30*/  LDSM.16.M88.4 R212, [R233] ;  /* 0x00000000e9d4783b */ /* 0x000eee0000000200 */
[-C--:B-1----:R-:W-:Y:S08]  /*16c40*/  HMMA.16816.F32 R36, R140, R208.reuse, R36 ;  /* 0x000000d08c24723c */ /* 0x082ff00000001824 */
[C---:B------:R-:W-:Y:S08]  /*16c50*/  HMMA.16816.F32 R40, R204.reuse, R208, R40 ;  /* 0x000000d0cc28723c */ /* 0x040ff00000001828 */
[-C--:B------:R-:W-:Y:S01]  /*16c60*/  HMMA.16816.F32 R44, R204, R210.reuse, R44 ;  /* 0x000000d2cc2c723c */ /* 0x080fe2000000182c */
[----:B------:R-:W-:Y:S07]  /*16c70*/  LDSM.16.M88.4 R204, [R228+0xe080] ;  /* 0x00e08000e4cc783b */ /* 0x000fee0000000200 */
[----:B------:R-:W-:Y:S01]  /*16c80*/  HMMA.16816.F32 R48, R140, R210, R48 ;  /* 0x000000d28c30723c */ /* 0x000fe20000001830 */
[----:B------:R-:W-:Y:S07]  /*16c90*/  LDSM.16.M88.4 R140, [R228+0xc080] ;  /* 0x00c08000e48c783b */ /* 0x000fee0000000200 */
[-C--:B--2---:R-:W-:Y:S01]  /*16ca0*/  HMMA.16816.F32 R4, R192, R196.reuse, R4 ;  /* 0x000000c4c004723c */ /* 0x084fe20000001804 */
[----:B------:R-:W-:Y:S07]  /*16cb0*/  LDSM.16.M88.4 R208, [R226+0x7880] ;  /* 0x00788000e2d0783b */ /* 0x000fee0000000200 */
        /* <DEDUP_REMOVED lines=12> */
[----:B------:R-:W2:Y:S07]  /*16d80*/  LDSM.16.M88.4 R200, [R226+0x7080] ;  /* 0x00708000e2c8783b */ /* 0x000eae0000000200 */
[----:B------:R-:W-:Y:S01]  /*16d90*/  HMMA.16816.F32 R48, R192, R214, R48 ;  /* 0x000000d6c030723c */ /* 0x000fe20000001830 */
[----:B------:R-:W-:Y:S07]  /*16da0*/  LDSM.16.M88.4 R192, [R230+0xc080] ;  /* 0x00c08000e6c0783b */ /* 0x000fee0000000200 */
[-C--:B-1----:R-:W-:Y:S01]  /*16db0*/  HMMA.16816.F32 R4, R140, R196.reuse, R4 ;  /* 0x000000c48c04723c */ /* 0x082fe20000001804 */
[----:B------:R-:W1:Y:S07]  /*16dc0*/  LDSM.16.M88.4 R212, [R225+0x1800] ;  /* 0x00180000e1d4783b */ /* 0x000e6e0000000200 */
        /* <DEDUP_REMOVED lines=11> */
[-C--:B-1----:R-:W-:Y:S08]  /*16e80*/  HMMA.16816.F32 R4, R192, R212.reuse, R4 ;  /* 0x000000d4c004723c */ /* 0x082ff00000001804 */
        /* <DEDUP_REMOVED lines=22> */
[----:B------:R-:W-:Y:S09]  /*16ff0*/  FMUL.FTZ R16, R16, c[0x0][0x320] ;  /* 0x0000c80010107a20 */ /* 0x000ff20000410000 */
[----:B------:R1:W1:Y:S10]  /*17000*/  MUFU.TANH R204, R7 ;  /* 0x0000000700cc7308 */ /* 0x0002740000002400 */
[----:B------:R-:W2:Y:S10]  /*17010*/  MUFU.TANH R240, R8 ;  /* 0x0000000800f07308 */ /* 0x000eb40000002400 */
[----:B------:R-:W2:Y:S01]  /*17020*/  MUFU.TANH R213, R9 ;  /* 0x0000000900d57308 */ /* 0x000ea20000002400 */
[----:B-1----:R-:W1:Y:S09]  /*17030*/  LDSM.16.M88.4 R4, [R225+0x2000] ;  /* 0x00200000e104783b */ /* 0x002e720000000200 */
[----:B------:R-:W1:Y:S10]  /*17040*/  MUFU.TANH R242, R10 ;  /* 0x0000000a00f27308 */ /* 0x000e740000002400 */
[----:B------:R1:W1:Y:S10]  /*17050*/  MUFU.TANH R241, R11 ;  /* 0x0000000b00f17308 */ /* 0x0002740000002400 */
[----:B------:R-:W2:Y:S10]  /*17060*/  MUFU.TANH R215, R14 ;  /* 0x0000000e00d77308 */ /* 0x000eb40000002400 */
[----:B------:R-:W2:Y:S01]  /*17070*/  MUFU.TANH R214, R15 ;  /* 0x0000000f00d67308 */ /* 0x000ea20000002400 */
[-C--:B-1----:R-:W-:Y:S01]  /*17080*/  HMMA.16816.F32 R20, R192, R4.reuse, R20 ;  /* 0x00000004c014723c */ /* 0x082fe20000001814 */
[----:B------:R-:W1:Y:S01]  /*17090*/  LDSM.16.M88.4 R8, [R225+0x2800] ;  /* 0x00280000e108783b */ /* 0x000e620000000200 */
[----:B------:R-:W-:Y:S07]  /*170a0*/  DEPBAR.LE SB0, 0x0 ;  /* 0x000080000000791a */ /* 0x000fee0000000000 */
[----:B------:R-:W1:Y:S01]  /*170b0*/  MUFU.TANH R136, R17 ;  /* 0x0000001100887308 */ /* 0x000e620000002400 */
[C---:B------:R-:W-:Y:S01]  /*170c0*/  HMMA.16816.F32 R24, R216.reuse, R4, R24 ;  /* 0x00000004d818723c */ /* 0x040fe20000001818 */
[----:B------:R-:W-:Y:S06]  /*170d0*/  BAR.SYNC.DEFER_BLOCKING 0x0 ;  /* 0x0000000000007b1d */ /* 0x000fec0000010000 */
[----:B------:R-:W-:Y:S02]  /*170e0*/  @P0 IMAD.WIDE.U32 R4, R0, c[0x0][0x1e0], RZ ;  /* 0x0000780000040a25 */ /* 0x000fe400078e00ff */
[----:B------:R-:W1:Y:S01]  /*170f0*/  MUFU.TANH R199, R18 ;  /* 0x0000001200c77308 */ /* 0x000e620000002400 */
[-C--:B------:R-:W-:Y:S03]  /*17100*/  HMMA.16816.F32 R28, R216, R6.reuse, R28 ;  /* 0x00000006d81c723c */ /* 0x080fe6000000181c */
[----:B------:R-:W-:Y:S02]  /*17110*/  @P0 IADD3 R0, R5, R2, RZ ;  /* 0x0000000205000210 */ /* 0x000fe40007ffe0ff */
[----:B------:R2:W2:Y:S01]  /*17120*/  LDL R5, [R1+0x28] ;  /* 0x0000280001057983 */ /* 0x0004a20000100800 */
[----:B------:R-:W-:Y:S01]  /*17130*/  @P0 MOV R2, R244 ;  /* 0x000000f400020202 */ /* 0x000fe20000000f00 */
[----:B------:R-:W-:Y:S01]  /*17140*/  FMUL.FTZ R20, R20, c[0x0][0x320] ;  /* 0x0000c80014147a20 */ /* 0x000fe20000410000 */
[C---:B------:R-:W-:Y:S01]  /*17150*/  HMMA.16816.F32 R32, R192.reuse, R6, R32 ;  /* 0x00000006c020723c */ /* 0x040fe20000001820 */
[----:B------:R-:W2:Y:S01]  /*17160*/  MUFU.TANH R211, R12 ;  /* 0x0000000c00d37308 */ /* 0x000ea20000002400 */
[----:B------:R-:W2:Y:S02]  /*17170*/  LDL R7, [R1] ;  /* 0x0000000001077983 */ /* 0x000ea40000100800 */
[----:B------:R-:W-:Y:S01]  /*17180*/  @P0 IMAD.WIDE.U32 R2, R4, 0x30, R2 ;  /* 0x0000003004020825 */ /* 0x000fe200078e0002 */
[----:B------:R-:W-:Y:S02]  /*17190*/  MOV R244, c[0x0][0x2c4] ;  /* 0x0000b10000f47a02 */ /* 0x000fe40000000f00 */
[----:B------:R-:W-:Y:S01]  /*171a0*/  @P0 SHF.L.U32 R6, R243, 0x5, RZ ;  /* 0x00000005f3060819 */ /* 0x000fe200000006ff */
[----:B------:R-:W-:Y:S01]  /*171b0*/  @P0 IMAD R0, R0, 0x30, RZ ;  /* 0x0000003000000824 */ /* 0x000fe200078e02ff */
[----:B------:R-:W-:Y:S02]  /*171c0*/  ISETP.NE.AND P5, PT, R244, 0x1, PT ;  /* 0x00000001f400780c */ /* 0x000fe40003fa5270 */
[----:B------:R3:W2:Y:S01]  /*171d0*/  MUFU.TANH R135, R20 ;  /* 0x0000001400877308 */ /* 0x0006a20000002400 */
[----:B------:R-:W-:Y:S01]  /*171e0*/  FMUL.FTZ R21, R21, c[0x0][0x320] ;  /* 0x0000c80015157a20 */ /* 0x000fe20000410000 */
[----:B------:R-:W-:Y:S01]  /*171f0*/  @P0 IADD3 R4, R3, R0, RZ ;  /* 0x0000000003040210 */ /* 0x000fe20007ffe0ff */
[----:B------:R-:W-:Y:S01]  /*17200*/  FMUL.FTZ R25, R25, c[0x0][0x320] ;  /* 0x0000c80019197a20 */ /* 0x000fe20000410000 */
[C---:B------:R-:W-:Y:S01]  /*17210*/  @P0 SHF.L.U32 R0, R2.reuse, 0x1, RZ ;  /* 0x0000000102000819 */ /* 0x040fe200000006ff */
[----:B------:R-:W-:Y:S01]  /*17220*/  FMUL.FTZ R31, R31, c[0x0][0x320] ;  /* 0x0000c8001f1f7a20 */ /* 0x000fe20000410000 */
[-C--:B-1----:R-:W-:Y:S03]  /*17230*/  HMMA.16816.F32 R36, R192, R8.reuse, R36 ;  /* 0x00000008c024723c */ /* 0x082fe60000001824 */
[----:B------:R-:W-:Y:S01]  /*17240*/  @P0 SHF.L.U64.HI R4, R2, 0x1, R4 ;  /* 0x0000000102040819 */ /* 0x000fe20000010204 */
[----:B------:R1:W1:Y:S01]  /*17250*/  MUFU.TANH R200, R31 ;  /* 0x0000001f00c87308 */ /* 0x0002620000002400 */
[----:B------:R-:W-:Y:S01]  /*17260*/  @P0 IADD3 R2, P1, R0, c[0x0][0x1c8], RZ ;  /* 0x0000720000020a10 */ /* 0x000fe20007f3e0ff */
[----:B------:R-:W-:Y:S01]  /*17270*/  FMUL.FTZ R26, R26, c[0x0][0x320] ;  /* 0x0000c8001a1a7a20 */ /* 0x000fe20000410000 */
[----:B------:R-:W-:Y:S01]  /*17280*/  @P0 IADD3 R0, P2, R0, 0x80, RZ ;  /* 0x0000008000000810 */ /* 0x000fe20007f5e0ff */
[C---:B------:R-:W-:Y:S04]  /*17290*/  HMMA.16816.F32 R40, R216.reuse, R8, R40 ;  /* 0x00000008d828723c */ /* 0x040fe80000001828 */
[----:B------:R-:W-:Y:S01]  /*172a0*/  @P0 IADD3.X R3, R4, c[0x0][0x1cc], RZ, P1, !PT ;  /* 0x0000730004030a10 */ /* 0x000fe20000ffe4ff */
[----:B------:R-:W-:Y:S01]  /*172b0*/  FMUL.FTZ R27, R27, c[0x0][0x320] ;  /* 0x0000c8001b1b7a20 */ /* 0x000fe20000410000 */
[----:B------:R4:W2:Y:S01]  /*172c0*/  MUFU.TANH R133, R21 ;  /* 0x0000001500857308 */ /* 0x0008a20000002400 */
[----:B------:R-:W-:Y:S01]  /*172d0*/  @P0 IADD3 R8, P1, R0, c[0x0][0x1c8], RZ ;  /* 0x0000720000080a10 */ /* 0x000fe20007f3e0ff */
[-C--:B------:R-:W-:Y:S01]  /*172e0*/  HMMA.16816.F32 R44, R216, R10.reuse, R44 ;  /* 0x0000000ad82c723c */ /* 0x080fe2000000182c */
[----:B------:R-:W-:Y:S01]  /*172f0*/  @!PT LDS RZ, [RZ] ;  /* 0x00000000fffff984 */ /* 0x000fe20000000800 */
[----:B------:R-:W-:Y:S01]  /*17300*/  @!PT LDS RZ, [RZ] ;  /* 0x00000000fffff984 */ /* 0x000fe20000000800 */
[----:B------:R-:W-:Y:S01]  /*17310*/  @!PT LDS RZ, [RZ] ;  /* 0x00000000fffff984 */ /* 0x000fe20000000800 */
[----:B------:R4:W-:Y:S03]  /*17320*/  @P0 LDGSTS.E.BYPASS.LTC128B.128 [R239+0x5080], [R2.64], !P4 ;  /* 0x0508000002ef0fae */ /* 0x0009e6000e101d4e */
[----:B------:R-:W-:Y:S01]  /*17330*/  @P0 IADD3.X R9, RZ, c[0x0][0x1cc], R4, P1, P2 ;  /* 0x00007300ff090a10 */ /* 0x000fe20000fe4404 */
[----:B------:R-:W-:Y:S02]  /*17340*/  FMUL.FTZ R28, R28, c[0x0][0x320] ;  /* 0x0000c8001c1c7a20 */ /* 0x000fe40000410000 */
[----:B------:R-:W-:Y:S01]  /*17350*/  FMUL.FTZ R29, R29, c[0x0][0x320] ;  /* 0x0000c8001d1d7a20 */ /* 0x000fe20000410000 */
[----:B------:R4:W2:Y:S01]  /*17360*/  MUFU.TANH R202, R25 ;  /* 0x0000001900ca7308 */ /* 0x0008a20000002400 */
[----:B---3--:R-:W-:Y:S01]  /*17370*/  FMUL.FTZ R20, R36, c[0x0][0x320] ;  /* 0x0000c80024147a20 */ /* 0x008fe20000410000 */
[----:B------:R3:W-:Y:S01]  /*17380*/  @P0 LDGSTS.E.BYPASS.LTC128B.128 [R239+0x6880], [R8.64], !P3 ;  /* 0x0688000008ef0fae */ /* 0x0007e2000d901d4e */
[----:B------:R-:W-:Y:S04]  /*17390*/  HMMA.16816.F32 R48, R192, R10, R48 ;  /* 0x0000000ac030723c */ /* 0x000fe80000001830 */
[----:B-1----:R-:W-:Y:S02]  /*173a0*/  FMUL.FTZ R31, R35, c[0x0][0x320] ;  /* 0x0000c800231f7a20 */ /* 0x002fe40000410000 */
[----:B------:R-:W-:Y:S01]  /*173b0*/  FMUL.FTZ R19, R37, c[0x0][0x320] ;  /* 0x0000c80025137a20 */ /* 0x000fe20000410000 */
[----:B------:R1:W1:Y:S01]  /*173c0*/  MUFU.TANH R209, R26 ;  /* 0x0000001a00d17308 */ /* 0x0002620000002400 */
[----:B------:R-:W3:Y:S01]  /*173d0*/  LDL R35, [R1+0x8] ;  /* 0x0000080001237983 */ /* 0x000ee20000100800 */
[----:B------:R-:W-:Y:S03]  /*173e0*/  MOV R10, 0x5 ;  /* 0x00000005000a7802 */ /* 0x000fe60000000f00 */
[----:B------:R-:W3:Y:S01]  /*173f0*/  LDL R37, [R1+0x1c] ;  /* 0x00001c0001257983 */ /* 0x000ee20000100800 */
[----:B------:R-:W-:Y:S01]  /*17400*/  @P0 SHF.L.U64.HI R0, R243, R10, c[0x0][0x1e4] ;  /* 0x00007900f3000619 */ /* 0x000fe2000001020a */
[----:B------:R-:W-:Y:S02]  /*17410*/  FMUL.FTZ R30, R30, c[0x0][0x320] ;  /* 0x0000c8001e1e7a20 */ /* 0x000fe40000410000 */
[----:B------:R-:W3:Y:S01]  /*17420*/  LDL R36, [R1+0x20] ;  /* 0x0000200001247983 */ /* 0x000ee20000100800 */
[----:B------:R1:W1:Y:S01]  /*17430*/  MUFU.TANH R208, R27 ;  /* 0x0000001b00d07308 */ /* 0x0002620000002400 */
[----:B----4-:R-:W-:Y:S01]  /*17440*/  @P0 IADD3 R2, P2, R2, R6, RZ ;  /* 0x0000000602020210 */ /* 0x010fe20007f5e0ff */
[----:B------:R-:W-:Y:S02]  /*17450*/  FMUL.FTZ R21, R33, c[0x0][0x320] ;  /* 0x0000c80021157a20 */ /* 0x000fe40000410000 */
[----:B------:R-:W-:Y:S01]  /*17460*/  FMUL.FTZ R25, R32, c[0x0][0x320] ;  /* 0x0000c80020197a20 */ /* 0x000fe20000410000 */
[----:B------:R-:W-:Y:S01]  /*17470*/  @P0 IADD3.X R3, R3, R0, RZ, P2, !PT ;  /* 0x0000000003030210 */ /* 0x000fe200017fe4ff */
[----:B------:R-:W-:Y:S01]  /*17480*/  FMUL.FTZ R32, R34, c[0x0][0x320] ;  /* 0x0000c80022207a20 */ /* 0x000fe20000410000 */
[----:B------:R-:W-:Y:S01]  /*17490*/  @P0 IADD3 R6, P1, R2, R6, RZ ;  /* 0x0000000602060210 */ /* 0x000fe20007f3e0ff */
[----:B------:R-:W-:Y:S02]  /*174a0*/  FMUL.FTZ R33, R40, c[0x0][0x320] ;  /* 0x0000c80028217a20 */ /* 0x000fe40000410000 */
[----:B------:R4:W2:Y:S01]  /*174b0*/  MUFU.TANH R140, R28 ;  /* 0x0000001c008c7308 */ /* 0x0008a20000002400 */
[----:B------:R2:W-:Y:S01]  /*174c0*/  @P0 LDGSTS.E.BYPASS.LTC128B.128 [R239+0x5880], [R2.64], !P4 ;  /* 0x0588000002ef0fae */ /* 0x0005e2000e101d4e */
[----:B------:R-:W-:Y:S02]  /*174d0*/  FMUL.FTZ R34, R42, c[0x0][0x320] ;  /* 0x0000c8002a227a20 */ /* 0x000fe40000410000 */
[----:B------:R-:W-:Y:S02]  /*174e0*/  FMUL.FTZ R43, R43, c[0x0][0x320] ;  /* 0x0000c8002b2b7a20 */ /* 0x000fe40000410000 */
[----:B-1----:R-:W-:Y:S02]  /*174f0*/  FMUL.FTZ R26, R45, c[0x0][0x320] ;  /* 0x0000c8002d1a7a20 */ /* 0x002fe40000410000 */
[----:B------:R-:W-:Y:S01]  /*17500*/  FMUL.FTZ R46, R46, c[0x0][0x320] ;  /* 0x0000c8002e2e7a20 */ /* 0x000fe20000410000 */
[----:B------:R1:W-:Y:S01]  /*17510*/  @P0 LDGSTS.E.BYPASS.LTC128B.128 [R239+0x7080], [R2.64+0x80], !P3 ;  /* 0x0708008002ef0fae */ /* 0x0003e2000d901d4e */
[----:B------:R1:W1:Y:S01]  /*17520*/  MUFU.TANH R137, R29 ;  /* 0x0000001d00897308 */ /* 0x0002620000002400 */
[----:B------:R-:W-:Y:S02]  /*17530*/  FMUL.FTZ R47, R47, c[0x0][0x320] ;  /* 0x0000c8002f2f7a20 */ /* 0x000fe40000410000 */
[----:B------:R-:W-:Y:S02]  /*17540*/  FMUL.FTZ R15, R48, c[0x0][0x320] ;  /* 0x0000c800300f7a20 */ /* 0x000fe40000410000 */
[----:B------:R-:W-:Y:S02]  /*17550*/  FMUL.FTZ R27, R44, c[0x0][0x320] ;  /* 0x0000c8002c1b7a20 */ /* 0x000fe40000410000 */
[----:B------:R-:W-:Y:S02]  /*17560*/  FMUL.FTZ R14, R49, c[0x0][0x320] ;  /* 0x0000c800310e7a20 */ /* 0x000fe40000410000 */
[----:B------:R-:W-:Y:S01]  /*17570*/  FMUL.FTZ R18, R50, c[0x0][0x320] ;  /* 0x0000c80032127a20 */ /* 0x000fe20000410000 */
[----:B------:R1:W1:Y:S01]  /*17580*/  MUFU.TANH R201, R30 ;  /* 0x0000001e00c97308 */ /* 0x0002620000002400 */
[----:B------:R-:W-:Y:S02]  /*17590*/  FMUL.FTZ R17, R51, c[0x0][0x320] ;  /* 0x0000c80033117a20 */ /* 0x000fe40000410000 */
[----:B------:R-:W-:Y:S02]  /*175a0*/  FMUL.FTZ R22, R22, c[0x0][0x320] ;  /* 0x0000c80016167a20 */ /* 0x000fe40000410000 */
[----:B----4-:R-:W-:Y:S02]  /*175b0*/  FMUL.FTZ R28, R39, c[0x0][0x320] ;  /* 0x0000c800271c7a20 */ /* 0x010fe40000410000 */
[----:B------:R-:W-:Y:S02]  /*175c0*/  FMUL.FTZ R23, R23, c[0x0][0x320] ;  /* 0x0000c80017177a20 */ /* 0x000fe40000410000 */
[----:B------:R-:W-:Y:S01]  /*175d0*/  FMUL.FTZ R24, R24, c[0x0][0x320] ;  /* 0x0000c80018187a20 */ /* 0x000fe20000410000 */
[----:B------:R4:W2:Y:S01]  /*175e0*/  MUFU.TANH R210, R13 ;  /* 0x0000000d00d27308 */ /* 0x0008a20000002400 */
[----:B-1----:R-:W-:Y:S01]  /*175f0*/  FMUL.FTZ R29, R38, c[0x0][0x320] ;  /* 0x0000c800261d7a20 */ /* 0x002fe20000410000 */
[----:B------:R-:W-:Y:S08]  /*17600*/  MOV R38, c[0x0][0x32c] ;  /* 0x0000cb0000267a02 */ /* 0x000ff00000000f00 */
[----:B------:R4:W1:Y:S01]  /*17610*/  MUFU.TANH R141, R16 ;  /* 0x00000010008d7308 */ /* 0x0008620000002400 */
[----:B------:R-:W-:Y:S09]  /*17620*/  FMUL.FTZ R30, R41, c[0x0][0x320] ;  /* 0x0000c800291e7a20 */ /* 0x000ff20000410000 */
        /* <DEDUP_REMOVED lines=20> */
[----:B------:R-:W-:Y:S01]  /*17770*/  @P0 IADD3.X R7, R3, R0, RZ, P1, !PT ;  /* 0x0000000003070210 */ /* 0x000fe20000ffe4ff */
[----:B------:R-:W-:Y:S02]  /*17780*/  IMAD R0, R238, -0x30, RZ ;  /* 0xffffffd0ee007824 */ /* 0x000fe400078e02ff */
[----:B------:R-:W2:Y:S04]  /*17790*/  SHFL.IDX PT, R4, R5, RZ, 0x1c1f ;  /* 0x001c1fff05047589 */ /* 0x000ea800000e0000 */
[----:B------:R-:W1:Y:S04]  /*177a0*/  MUFU.TANH R15, R15 ;  /* 0x0000000f000f7308 */ /* 0x000e680000002400 */
[----:B------:R3:W-:Y:S06]  /*177b0*/  @P0 LDGSTS.E.BYPASS.LTC128B.128 [R239+0x6080], [R6.64], !P4 ;  /* 0x0608000006ef0fae */ /* 0x0007ec000e101d4e */
[----:B------:R-:W1:Y:S02]  /*177c0*/  MUFU.TANH R14, R14 ;  /* 0x0000000e000e7308 */ /* 0x000e640000002400 */
[----:B------:R3:W-:Y:S01]  /*177d0*/  @P0 LDGSTS.E.BYPASS.LTC128B.128 [R239+0x7880], [R6.64+0x80], !P3 ;  /* 0x0788008006ef0fae */ /* 0x0007e2000d901d4e */
[----:B------:R-:W-:Y:S07]  /*177e0*/  ISETP.GE.AND P3, PT, R38, 0x1, PT ;  /* 0x000000012600780c */ /* 0x000fee0003f66270 */
[----:B------:R-:W1:Y:S01]  /*177f0*/  MUFU.TANH R18, R18 ;  /* 0x0000001200127308 */ /* 0x000e620000002400 */
[----:B------:R-:W0:Y:S09]  /*17800*/  LDGDEPBAR ;  /* 0x00000000000079af */ /* 0x000e320000000000 */
[----:B------:R-:W1:Y:S01]  /*17810*/  MUFU.TANH R17, R17 ;  /* 0x0000001100117308 */ /* 0x000e620000002400 */
[----:B---3--:R-:W-:Y:S04]  /*17820*/  IADD3 R7, -R35, 0x1, R0 ;  /* 0x0000000123077810 */ /* 0x008fe80007ffe100 */
[----:B------:R-:W-:Y:S04]  /*17830*/  IADD3 R7, -R36, R7, R37 ;  /* 0x0000000724077210 */ /* 0x000fe80007ffe125 */
[C---:B------:R-:W-:Y:S02]  /*17840*/  IADD3 R6, R7.reuse, c[0x0][0x328], RZ ;  /* 0x0000ca0007067a10 */ /* 0x040fe40007ffe0ff */
[----:B------:R-:W-:Y:S02]  /*17850*/  IADD3 R7, R7, UR11, RZ ;  /* 0x0000000b07077c10 */ /* 0x000fe4000fffe0ff */
[----:B--2---:R-:W-:Y:S02]  /*17860*/  IADD3 R3, R6, R4, RZ ;  /* 0x0000000406037210 */ /* 0x004fe40007ffe0ff */
[----:B------:R-:W-:Y:S01]  /*17870*/  IADD3 R2, R4, R7, RZ ;  /* 0x0000000704027210 */ /* 0x000fe20007ffe0ff */
[----:B------:R-:W-:-:S05]  /*17880*/  @!P3 BRA `(.L_x_1270) ;  /* 0x000001800000b947 */ /* 0x000fca0003800000 */
[----:B-1--4-:R-:W-:Y:S01]  /*17890*/  IADD3 R4, -R36, R37, R4 ;  /* 0x0000002524047210 */ /* 0x012fe20007ffe104 */
        /* <DEDUP_REMOVED lines=12> */
.L_x_1272:
[----:B------:R-:W-:Y:S04]  /*17960*/  MOV R8, c[0x0][0x32c] ;  /* 0x0000cb0000087a02 */ /* 0x000fe80000000f00 */
[----:B------:R-:W-:Y:S11]  /*17970*/  ISETP.NE.AND P0, PT, R8, 0x1, PT ;  /* 0x000000010800780c */ /* 0x000ff60003f05270 */
[----:B------:R-:W-:Y:S02]  /*17980*/  @!UPT UIADD3 URZ, URZ, URZ, URZ ;  /* 0x0000003f3f3ff290 */ /* 0x000fe4000fffe03f */
[----:B------:R-:W-:Y:S05]  /*17990*/  @P0 IMAD.HI.U32 R8, R4, c[0x0][0x330], RZ ;  /* 0x0000cc0004080a27 */ /* 0x000fea00078e00ff */
[----:B------:R-:W-:Y:S02]  /*179a0*/  @P0 SHF.R.U32.HI R4, RZ, c[0x0][0x334], R8 ;  /* 0x0000cd00ff040a19 */ /* 0x000fe40000011608 */
.L_x_1273:
[----:B------:R-:W-:Y:S05]  /*179b0*/  BSYNC B0 ;  /* 0x0000000000007941 */ /* 0x000fea0003800000 */
.L_x_1271:
[----:B------:R-:W-:Y:S04]  /*179c0*/  IMAD.IADD R8, R0, 0x1, -R35 ;  /* 0x0000000100087824 */ /* 0x000fe800078e0a23 */
[----:B------:R-:W-:Y:S05]  /*179d0*/  IMAD R4, R4, c[0x0][0x32c], R8 ;  /* 0x0000cb0004047a24 */ /* 0x000fea00078e0208 */
[----:B------:R-:W-:Y:S02]  /*179e0*/  IADD3 R8, R4, c[0x0][0x32c], RZ ;  /* 0x0000cb0004087a10 */ /* 0x000fe40007ffe0ff */
[----:B------:R-:W-:Y:S02]  /*179f0*/  IMNMX R2, R2, R4, !PT ;  /* 0x0000000402027217 */ /* 0x000fe40007800200 */
[----:B------:R-:W-:Y:S02]  /*17a00*/  IMNMX R3, R3, R8, PT ;  /* 0x0000000803037217 */ /* 0x000fe40003800200 */
.L_x_1270:
[C---:B-1--4-:R-:W-:Y:S01]  /*17a10*/  ISETP.GE.AND P0, PT, R0.reuse, 0x1, PT ;  /* 0x000000010000780c */ /* 0x052fe20003f06270 */
[----:B------:R-:W1:Y:S01]  /*17a20*/  SHFL.IDX PT, R4, R5, 0x1, 0x1c1f ;  /* 0x003c1f0005047f89 */ /* 0x000e6200000e0000 */
[----:B------:R-:W-:Y:S02]  /*17a30*/  ISETP.GE.AND P1, PT, R0, 0x2, PT ;  /* 0x000000020000780c */ /* 0x000fe40003f26270 */
[----:B------:R-:W-:Y:S02]  /*17a40*/  P2R R13, PR, RZ, 0x1 ;  /* 0x00000001ff0d7803 */ /* 0x000fe40000000000 */
[----:B------:R-:W-:Y:S02]  /*17a50*/  ISETP.GT.AND P0, PT, R2, RZ, !P0 ;  /* 0x000000ff0200720c */ /* 0x000fe40004704270 */
[----:B------:R-:W-:Y:S02]  /*17a60*/  P2R R12, PR, RZ, 0x2 ;  /* 0x00000002ff0c7803 */ /* 0x000fe40000000000 */
[C---:B------:R-:W-:Y:S02]  /*17a70*/  ISETP.LT.OR P0, PT, R3.reuse, 0x1, P0 ;  /* 0x000000010300780c */ /* 0x040fe40000701670 */
[----:B------:R-:W-:Y:S02]  /*17a80*/  ISETP.GE.AND P6, PT, R0, 0x11, PT ;  /* 0x000000110000780c */ /* 0x000fe40003fc6270 */
[----:B------:R-:W-:Y:S02]  /*17a90*/  FSEL R16, R198, -INF , !P0 ;  /* 0xff800000c6107808 */ /* 0x000fe40004000000 */
[----:B------:R-:W-:Y:S02]  /*17aa0*/  ISETP.GT.AND P0, PT, R2, 0x1, !P1 ;  /* 0x000000010200780c */ /* 0x000fe40004f04270 */
[----:B------:R-:W-:Y:S02]  /*17ab0*/  ISETP.GE.AND P1, PT, R0, 0x9, PT ;  /* 0x000000090000780c */ /* 0x000fe40003f26270 */
[C---:B------:R-:W-:Y:S02]  /*17ac0*/  ISETP.LT.OR P0, PT, R3.reuse, 0x2, P0 ;  /* 0x000000020300780c */ /* 0x040fe40000701670 */
[----:B------:R-:W-:Y:S02]  /*17ad0*/  P2R R11, PR, RZ, 0x2 ;  /* 0x00000002ff0b7803 */ /* 0x000fe40000000000 */
[----:B------:R-:W-:Y:S02]  /*17ae0*/  FSEL R22, R196, -INF , !P0 ;  /* 0xff800000c4167808 */ /* 0x000fe40004000000 */
[----:B------:R-:W-:Y:S02]  /*17af0*/  ISETP.GT.AND P0, PT, R2, 0x8, !P1 ;  /* 0x000000080200780c */ /* 0x000fe40004f04270 */
[C---:B------:R-:W-:Y:S02]  /*17b00*/  ISETP.GE.AND P1, PT, R0.reuse, 0xa, PT ;  /* 0x0000000a0000780c */ /* 0x040fe40003f26270 */
[----:B------:R-:W-:Y:S02]  /*17b10*/  ISETP.LT.OR P0, PT, R3, 0x9, P0 ;  /* 0x000000090300780c */ /* 0x000fe40000701670 */
[----:B------:R-:W-:Y:S02]  /*17b20*/  ISETP.GE.AND P5, PT, R0, 0x12, PT ;  /* 0x000000120000780c */ /* 0x000fe40003fa6270 */
[----:B------:R-:W-:Y:S02]  /*17b30*/  FSEL R24, R141, -INF , !P0 ;  /* 0xff8000008d187808 */ /* 0x000fe40004000000 */
[----:B------:R-:W-:Y:S02]  /*17b40*/  ISETP.GT.AND P0, PT, R2, 0x9, !P1 ;  /* 0x000000090200780c */ /* 0x000fe40004f04270 */
[C---:B------:R-:W-:Y:S02]  /*17b50*/  ISETP.GE.AND P4, PT, R0.reuse, 0x19, PT ;  /* 0x000000190000780c */ /* 0x040fe40003f86270 */
[C---:B------:R-:W-:Y:S02]  /*17b60*/  ISETP.LT.OR P0, PT, R3.reuse, 0xa, P0 ;  /* 0x0000000a0300780c */ /* 0x040fe40000701670 */
[----:B------:R-:W-:Y:S02]  /*17b70*/  ISETP.GE.AND P3, PT, R0, 0x1a, PT ;  /* 0x0000001a0000780c */ /* 0x000fe40003f66270 */
[----:B------:R-:W-:Y:S02]  /*17b80*/  FSEL R23, R136, -INF , !P0 ;  /* 0xff80000088177808 */ /* 0x000fe40004000000 */
[----:B------:R-:W-:Y:S02]  /*17b90*/  ISETP.GT.AND P0, PT, R2, 0x10, !P6 ;  /* 0x000000100200780c */ /* 0x000fe40007704270 */
[----:B------:R-:W-:Y:S02]  /*17ba0*/  ISETP.GE.AND P2, PT, R0, 0x21, PT ;  /* 0x000000210000780c */ /* 0x000fe40003f46270 */
[----:B------:R-:W-:Y:S02]  /*17bb0*/  ISETP.LT.OR P0, PT, R3, 0x11, P0 ;  /* 0x000000110300780c */ /* 0x000fe40000701670 */
[----:B------:R-:W-:Y:S02]  /*17bc0*/  P2R R10, PR, RZ, 0x2 ;  /* 0x00000002ff0a7803 */ /* 0x000fe40000000000 */
[----:B------:R-:W-:Y:S02]  /*17bd0*/  FSEL R196, R135, -INF , !P0 ;  /* 0xff80000087c47808 */ /* 0x000fe40004000000 */
[----:B------:R-:W-:Y:S02]  /*17be0*/  ISETP.GT.AND P0, PT, R2, 0x11, !P5 ;  /* 0x000000110200780c */ /* 0x000fe40006f04270 */
[----:B------:R-:W-:Y:S02]  /*17bf0*/  ISETP.GE.AND P1, PT, R0, 0x22, PT ;  /* 0x000000220000780c */ /* 0x000fe40003f26270 */
[----:B------:R-:W-:Y:S04]  /*17c00*/  ISETP.LT.OR P0, PT, R3, 0x12, P0 ;  /* 0x000000120300780c */ /* 0x000fe80000701670 */
[----:B------:R-:W-:Y:S02]  /*17c10*/  FSEL R198, R133, -INF , !P0 ;  /* 0xff80000085c67808 */ /* 0x000fe40004000000 */
        /* <DEDUP_REMOVED lines=12> */
[----:B------:R-:W-:Y:S04]  /*17ce0*/  ISETP.GE.AND P0, PT, R0, 0x29, PT ;  /* 0x000000290000780c */ /* 0x000fe80003f06270 */
[----:B------:R-:W-:Y:S02]  /*17cf0*/  P2R R9, PR, RZ, 0x1 ;  /* 0x00000001ff097803 */ /* 0x000fe40000000000 */
[----:B------:R-:W-:Y:S04]  /*17d00*/  ISETP.GT.AND P0, PT, R2, 0x28, !P0 ;  /* 0x000000280200780c */ /* 0x000fe80004704270 */
[----:B------:R-:W-:Y:S04]  /*17d10*/  ISETP.LT.OR P0, PT, R3, 0x29, P0 ;  /* 0x000000290300780c */ /* 0x000fe80000701670 */
[----:B------:R-:W-:Y:S02]  /*17d20*/  FSEL R249, R15, -INF , !P0 ;  /* 0xff8000000ff97808 */ /* 0x000fe40004000000 */
[----:B------:R-:W-:Y:S04]  /*17d30*/  ISETP.GE.AND P0, PT, R0, 0x2a, PT ;  /* 0x0000002a0000780c */ /* 0x000fe80003f06270 */
[----:B------:R-:W-:Y:S02]  /*17d40*/  P2R R8, PR, RZ, 0x1 ;  /* 0x00000001ff087803 */ /* 0x000fe40000000000 */
[----:B------:R-:W-:Y:S01]  /*17d50*/  ISETP.GT.AND P0, PT, R2, 0x29, !P0 ;  /* 0x000000290200780c */ /* 0x000fe20004704270 */
[--C-:B-1----:R-:W-:Y:S03]  /*17d60*/  IMAD.IADD R2, R7, 0x1, R4.reuse ;  /* 0x0000000107027824 */ /* 0x102fe600078e0204 */
[----:B------:R-:W-:Y:S01]  /*17d70*/  ISETP.LT.OR P0, PT, R3, 0x2a, P0 ;  /* 0x0000002a0300780c */ /* 0x000fe20000701670 */
[----:B------:R-:W-:Y:S03]  /*17d80*/  IMAD.IADD R3, R6, 0x1, R4 ;  /* 0x0000000106037824 */ /* 0x000fe600078e0204 */
        /* <DEDUP_REMOVED lines=17> */
.L_x_1276:
[----:B------:R-:W-:Y:S04]  /*17ea0*/  MOV R14, c[0x0][0x32c] ;  /* 0x0000cb00000e7a02 */ /* 0x000fe80000000f00 */
[----:B------:R-:W-:Y:S11]  /*17eb0*/  ISETP.NE.AND P0, PT, R14, 0x1, PT ;  /* 0x000000010e00780c */ /* 0x000ff60003f05270 */
[----:B------:R-:W-:Y:S02]  /*17ec0*/  @!UPT UIADD3 URZ, URZ, URZ, URZ ;  /* 0x0000003f3f3ff290 */ /* 0x000fe4000fffe03f */
[----:B------:R-:W-:Y:S05]  /*17ed0*/  @P0 IMAD.HI.U32 R14, R4, c[0x0][0x330], RZ ;  /* 0x0000cc00040e0a27 */ /* 0x000fea00078e00ff */
[----:B------:R-:W-:Y:S02]  /*17ee0*/  @P0 SHF.R.U32.HI R4, RZ, c[0x0][0x334], R14 ;  /* 0x0000cd00ff040a19 */ /* 0x000fe4000001160e */
.L_x_1277:
[----:B------:R-:W-:Y:S05]  /*17ef0*/  BSYNC B0 ;  /* 0x0000000000007941 */ /* 0x000fea0003800000 */
.L_x_1275:
[----:B------:R-:W-:Y:S04]  /*17f00*/  IMAD.IADD R14, R0, 0x1, -R35 ;  /* 0x00000001000e7824 */ /* 0x000fe800078e0a23 */
[----:B------:R-:W-:Y:S05]  /*17f10*/  IMAD R4, R4, c[0x0][0x32c], R14 ;  /* 0x0000cb0004047a24 */ /* 0x000fea00078e020e */
[----:B------:R-:W-:Y:S02]  /*17f20*/  IADD3 R14, R4, c[0x0][0x32c], RZ ;  /* 0x0000cb00040e7a10 */ /* 0x000fe40007ffe0ff */
[----:B------:R-:W-:Y:S02]  /*17f30*/  IMNMX R2, R2, R4, !PT ;  /* 0x0000000402027217 */ /* 0x000fe40007800200 */
[----:B------:R-:W-:Y:S02]  /*17f40*/  IMNMX R3, R3, R14, PT ;  /* 0x0000000e03037217 */ /* 0x000fe40003800200 */
.L_x_1274:
        /* <DEDUP_REMOVED lines=20> */
[C---:B------:R-:W-:Y:S04]  /*18090*/  ISETP.LT.OR P0, PT, R3.reuse, 0x19, P0 ;  /* 0x000000190300780c */ /* 0x040fe80000701670 */
        /* <DEDUP_REMOVED lines=15> */
[----:B------:R-:W-:Y:S04]  /*18190*/  ISETP.GT.AND P0, PT, R2, RZ, !P0 ;  /* 0x000000ff0200720c */ /* 0x000fe80004704270 */
[----:B------:R-:W-:Y:S04]  /*181a0*/  ISETP.LT.OR P0, PT, R3, 0x1, P0 ;  /* 0x000000010300780c */ /* 0x000fe80000701670 */
[----:B------:R-:W-:Y:S02]  /*181b0*/  FSEL R15, R212, -INF , !P0 ;  /* 0xff800000d40f7808 */ /* 0x000fe40004000000 */
[----:B------:R-:W-:Y:S04]  /*181c0*/  ISETP.NE.AND P0, PT, R8, RZ, PT ;  /* 0x000000ff0800720c */ /* 0x000fe80003f05270 */
        /* <DEDUP_REMOVED lines=21> */
.L_x_1280:
[----:B------:R-:W-:Y:S04]  /*18320*/  MOV R14, c[0x0][0x32c] ;  /* 0x0000cb00000e7a02 */ /* 0x000fe80000000f00 */
[----:B------:R-:W-:Y:S11]  /*18330*/  ISETP.NE.AND P0, PT, R14, 0x1, PT ;  /* 0x000000010e00780c */ /* 0x000ff60003f05270 */
[----:B------:R-:W-:Y:S02]  /*18340*/  @!UPT UIADD3 URZ, URZ, URZ, URZ ;  /* 0x0000003f3f3ff290 */ /* 0x000fe4000fffe03f */
[----:B------:R-:W-:Y:S05]  /*18350*/  @P0 IMAD.HI.U32 R14, R4, c[0x0][0x330], RZ ;  /* 0x0000cc00040e0a27 */ /* 0x000fea00078e00ff */
[----:B------:R-:W-:Y:S02]  /*18360*/  @P0 SHF.R.U32.HI R4, RZ, c[0x0][0x334], R14 ;  /* 0x0000cd00ff040a19 */ /* 0x000fe4000001160e */
.L_x_1281:
[----:B------:R-:W-:Y:S05]  /*18370*/  BSYNC B0 ;  /* 0x0000000000007941 */ /* 0x000fea0003800000 */
.L_x_1279:
[----:B------:R-:W-:Y:S04]  /*18380*/  IMAD.IADD R14, R0, 0x1, -R35 ;  /* 0x00000001000e7824 */ /* 0x000fe800078e0a23 */
[----:B------:R-:W-:Y:S05]  /*18390*/  IMAD R4, R4, c[0x0][0x32c], R14 ;  /* 0x0000cb0004047a24 */ /* 0x000fea00078e020e */
[----:B------:R-:W-:Y:S02]  /*183a0*/  IADD3 R14, R4, c[0x0][0x32c], RZ ;  /* 0x0000cb00040e7a10 */ /* 0x000fe40007ffe0ff */
[----:B------:R-:W-:Y:S02]  /*183b0*/  IMNMX R2, R2, R4, !PT ;  /* 0x0000000402027217 */ /* 0x000fe40007800200 */
[----:B------:R-:W-:Y:S02]  /*183c0*/  IMNMX R3, R3, R14, PT ;  /* 0x0000000e03037217 */ /* 0x000fe40003800200 */
.L_x_1278:
[----:B------:R-:W-:Y:S01]  /*183d0*/  ISETP.NE.AND P0, PT, R12, RZ, PT ;  /* 0x000000ff0c00720c */ /* 0x000fe20003f05270 */
[----:B------:R-:W1:Y:S03]  /*183e0*/  SHFL.IDX PT, R4, R5, 0x3, 0x1c1f ;  /* 0x007c1f0005047f89 */ /* 0x000e6600000e0000 */
        /* <DEDUP_REMOVED lines=30> */
[C---:B------:R-:W-:Y:S04]  /*185d0*/  ISETP.GT.AND P0, PT, R2.reuse, 0x28, !P0 ;  /* 0x000000280200780c */ /* 0x040fe80004704270 */
        /* <DEDUP_REMOVED lines=28> */
.L_x_1284:
[----:B------:R-:W-:Y:S04]  /*187a0*/  MOV R5, c[0x0][0x32c] ;  /* 0x0000cb0000057a02 */ /* 0x000fe80000000f00 */
[----:B------:R-:W-:Y:S11]  /*187b0*/  ISETP.NE.AND P0, PT, R5, 0x1, PT ;  /* 0x000000010500780c */ /* 0x000ff60003f05270 */
[----:B------:R-:W-:Y:S02]  /*187c0*/  @!UPT UIADD3 URZ, URZ, URZ, URZ ;  /* 0x0000003f3f3ff290 */ /* 0x000fe4000fffe03f */
[----:B------:R-:W-:Y:S05]  /*187d0*/  @P0 IMAD.HI.U32 R5, R4, c[0x0][0x330], RZ ;  /* 0x0000cc0004050a27 */ /* 0x000fea00078e00ff */
[----:B------:R-:W-:Y:S02]  /*187e0*/  @P0 SHF.R.U32.HI R4, RZ, c[0x0][0x334], R5 ;  /* 0x0000cd00ff040a19 */ /* 0x000fe40000011605 */
.L_x_1285:
[----:B------:R-:W-:Y:S05]  /*187f0*/  BSYNC B0 ;  /* 0x0000000000007941 */ /* 0x000fea0003800000 */
.L_x_1283:
[----:B------:R-:W-:Y:S04]  /*18800*/  IMAD.IADD R0, R0, 0x1, -R35 ;  /* 0x0000000100007824 */ /* 0x000fe800078e0a23 */
[----:B------:R-:W-:Y:S05]  /*18810*/  IMAD R4, R4, c[0x0][0x32c], R0 ;  /* 0x0000cb0004047a24 */ /* 0x000fea00078e0200 */
[----:B------:R-:W-:Y:S02]  /*18820*/  IADD3 R0, R4, c[0x0][0x32c], RZ ;  /* 0x0000cb0004007a10 */ /* 0x000fe40007ffe0ff */
[----:B------:R-:W-:Y:S02]  /*18830*/  IMNMX R2, R2, R4, !PT ;  /* 0x0000000402027217 */ /* 0x000fe40007800200 */
[----:B------:R-:W-:Y:S02]  /*18840*/  IMNMX R3, R3, R0, PT ;  /* 0x0000000003037217 */ /* 0x000fe40003800200 */
.L_x_1282:
        /* <DEDUP_REMOVED lines=12> */
[----:B------:R-:W-:Y:S02]  /*18910*/  ISETP.NE.AND P0, PT, R13, RZ, PT ;  /* 0x000000ff0d00720c */ /* 0x000fe40003f05270 */
[----:B------:R-:W-:Y:S02]  /*18920*/  FMNMX.FTZ R137, R203, R137, !PT ;  /* 0x00000089cb897209 */ /* 0x000fe40007810000 */
[----:B------:R-:W-:Y:S02]  /*18930*/  FMNMX.FTZ R0, R199, R0, !PT ;  /* 0x00000000c7007209 */ /* 0x000fe40007810000 */
[----:B------:R-:W-:Y:S02]  /*18940*/  FMNMX.FTZ R137, R206, R137, !PT ;  /* 0x00000089ce897209 */ /* 0x000fe40007810000 */
[----:B------:R-:W-:Y:S02]  /*18950*/  ISETP.GT.AND P0, PT, R2, RZ, !P0 ;  /* 0x000000ff0200720c */ /* 0x000fe40004704270 */
[----:B------:R-:W-:Y:S02]  /*18960*/  FMNMX.FTZ R137, R219, R137, !PT ;  /* 0x00000089db897209 */ /* 0x000fe40007810000 */
[----:B------:R-:W-:Y:S02]  /*18970*/  FMNMX.FTZ R0, R204, R0, !PT ;  /* 0x00000000cc007209 */ /* 0x000fe40007810000 */
[----:B------:R-:W-:Y:S02]  /*18980*/  FMNMX.FTZ R137, R244, R137, !PT ;  /* 0x00000089f4897209 */ /* 0x000fe40007810000 */
[----:B------:R-:W-:Y:S02]  /*18990*/  ISETP.LT.OR P0, PT, R3, 0x1, P0 ;  /* 0x000000010300780c */ /* 0x000fe40000701670 */
[----:B------:R-:W-:Y:S02]  /*189a0*/  FMNMX.FTZ R137, R249, R137, !PT ;  /* 0x00000089f9897209 */ /* 0x000fe40007810000 */
[----:B------:R-:W-:Y:S02]  /*189b0*/  FMNMX.FTZ R0, R207, R0, !PT ;  /* 0x00000000cf007209 */ /* 0x000fe40007810000 */
[----:B------:R-:W-:Y:S02]  /*189c0*/  FMNMX.FTZ R137, R250, R137, !PT ;  /* 0x00000089fa897209 */ /* 0x000fe40007810000 */
[----:B------:R-:W-:Y:S02]  /*189d0*/  FSEL R5, R242, -INF , !P0 ;  /* 0xff800000f2057808 */ /* 0x000fe40004000000 */
[----:B------:R-:W-:Y:S01]  /*189e0*/  ISETP.NE.AND P0, PT, R12, RZ, PT ;  /* 0x000000ff0c00720c */ /* 0x000fe20003f05270 */
[----:B------:R-:W1:Y:S01]  /*189f0*/  SHFL.BFLY PT, R6, R137, 0x2, 0x1f ;  /* 0x0c401f0089067f89 */ /* 0x000e6200000e0000 */
        /* <DEDUP_REMOVED lines=25> */
[----:B------:R-:W-:Y:S02]  /*18b90*/  ISETP.NE.AND P6, PT, R8, RZ, PT ;  /* 0x000000ff0800720c */ /* 0x000fe40003fc5270 */
[----:B-1----:R-:W-:Y:S01]  /*18ba0*/  FMNMX.FTZ R0, R0, R6, !PT ;  /* 0x0000000600007209 */ /* 0x002fe20007810000 */
[----:B------:R-:W-:Y:S01]  /*18bb0*/  SHFL.BFLY PT, R8, R137, 0x1, 0x1f ;  /* 0x0c201f0089087f89 */ /* 0x000fe200000e0000 */
[----:B------:R-:W-:Y:S02]  /*18bc0*/  FSEL R209, R209, -INF , !P0 ;  /* 0xff800000d1d17808 */ /* 0x000fe40004000000 */
[----:B------:R-:W-:Y:S02]  /*18bd0*/  ISETP.GT.AND P0, PT, R2, 0x11, !P5 ;  /* 0x000000110200780c */ /* 0x000fe40006f04270 */
[----:B------:R-:W-:Y:S02]  /*18be0*/  FMNMX.FTZ R6, R5, R139, !PT ;  /* 0x0000008b05067209 */ /* 0x000fe40007810000 */
[----:B------:R-:W-:Y:S01]  /*18bf0*/  ISETP.LT.OR P0, PT, R3, 0x12, P0 ;  /* 0x000000120300780c */ /* 0x000fe20000701670 */
[----:B------:R-:W1:Y:S01]  /*18c00*/  SHFL.BFLY PT, R136, R0, 0x1, 0x1f ;  /* 0x0c201f0000887f89 */ /* 0x000e6200000e0000 */
[----:B------:R-:W-:Y:S02]  /*18c10*/  FMNMX.FTZ R6, R7, R6, !PT ;  /* 0x0000000607067209 */ /* 0x000fe40007810000 */
[----:B------:R-:W-:Y:S02]  /*18c20*/  FSEL R208, R208, -INF , !P0 ;  /* 0xff800000d0d07808 */ /* 0x000fe40004000000 */
[C---:B------:R-:W-:Y:S02]  /*18c30*/  ISETP.GT.AND P0, PT, R2.reuse, 0x18, !P4 ;  /* 0x000000180200780c */ /* 0x040fe40006704270 */
[----:B------:R-:W-:Y:S02]  /*18c40*/  FMNMX.FTZ R6, R11, R6, !PT ;  /* 0x000000060b067209 */ /* 0x000fe40007810000 */
[----:B------:R-:W-:Y:S02]  /*18c50*/  ISETP.LT.OR P0, PT, R3, 0x19, P0 ;  /* 0x000000190300780c */ /* 0x000fe40000701670 */
[----:B------:R-:W-:Y:S02]  /*18c60*/  ISETP.NE.AND P5, PT, R9, RZ, PT ;  /* 0x000000ff0900720c */ /* 0x000fe40003fa5270 */
[----:B------:R-:W-:Y:S02]  /*18c70*/  FSEL R201, R201, -INF , !P0 ;  /* 0xff800000c9c97808 */ /* 0x000fe40004000000 */
[----:B------:R-:W-:Y:S02]  /*18c80*/  ISETP.GT.AND P0, PT, R2, 0x19, !P3 ;  /* 0x000000190200780c */ /* 0x000fe40005f04270 */
[----:B------:R-:W-:Y:S02]  /*18c90*/  FMNMX.FTZ R4, R210, R4, !PT ;  /* 0x00000004d2047209 */ /* 0x000fe40007810000 */
[----:B------:R-:W-:Y:S02]  /*18ca0*/  ISETP.LT.OR P0, PT, R3, 0x1a, P0 ;  /* 0x0000001a0300780c */ /* 0x000fe40000701670 */
[----:B------:R-:W-:Y:S02]  /*18cb0*/  FMNMX.FTZ R4, R211, R4, !PT ;  /* 0x00000004d3047209 */ /* 0x000fe40007810000 */
[----:B------:R-:W-:Y:S02]  /*18cc0*/  FSEL R212, R200, -INF , !P0 ;  /* 0xff800000c8d47808 */ /* 0x000fe40004000000 */
[----:B------:R-:W-:Y:S02]  /*18cd0*/  ISETP.GT.AND P0, PT, R2, 0x20, !P2 ;  /* 0x000000200200780c */ /* 0x000fe40005704270 */
[----:B-1----:R-:W-:Y:S02]  /*18ce0*/  FMNMX.FTZ R136, R0, R136, !PT ;  /* 0x0000008800887209 */ /* 0x002fe40007810000 */
[----:B------:R-:W-:Y:S02]  /*18cf0*/  FMNMX.FTZ R0, R10, R6, !PT ;  /* 0x000000060a007209 */ /* 0x000fe40007810000 */
[----:B------:R-:W-:Y:S01]  /*18d00*/  ISETP.LT.OR P0, PT, R3, 0x21, P0 ;  /* 0x000000210300780c */ /* 0x000fe20000701670 */
[----:B------:R-:W-:Y:S01]  /*18d10*/  FMUL.FTZ R142, R136, c[0x0][0x2d0] ;  /* 0x0000b400888e7a20 */ /* 0x000fe20000410000 */
[----:B------:R-:W-:Y:S02]  /*18d20*/  FMNMX.FTZ R0, R209, R0, !PT ;  /* 0x00000000d1007209 */ /* 0x000fe40007810000 */
[----:B------:R-:W-:Y:S02]  /*18d30*/  FSEL R217, R34, -INF , !P0 ;  /* 0xff80000022d97808 */ /* 0x000fe40004000000 */
        /* <DEDUP_REMOVED lines=12> */
[----:B------:R-:W-:Y:S02]  /*18e00*/  FMNMX.FTZ R0, R214, R0, !PT ;  /* 0x00000000d6007209 */ /* 0x000fe40007810000 */
[----:B------:R-:W-:Y:S02]  /*18e10*/  FSETP.NEU.FTZ.AND P1, PT, R136, -INF , PT ;  /* 0xff8000008800780b */ /* 0x000fe40003f3d000 */
[----:B------:R-:W-:Y:S02]  /*18e20*/  ISETP.LT.OR P0, PT, R3, 0x2a, P0 ;  /* 0x0000002a0300780c */ /* 0x000fe40000701670 */
[----:B------:R-:W-:Y:S02]  /*18e30*/  FMNMX.FTZ R4, R245, R4, !PT ;  /* 0x00000004f5047209 */ /* 0x000fe40007810000 */
[----:B------:R-:W-:Y:S02]  /*18e40*/  FMNMX.FTZ R0, R213, R0, !PT ;  /* 0x00000000d5007209 */ /* 0x000fe40007810000 */
[----:B------:R-:W-:Y:S02]  /*18e50*/  FSEL R142, R142, RZ, P1 ;  /* 0x000000ff8e8e7208 */ /* 0x000fe40000800000 */
[----:B------:R-:W-:Y:S02]  /*18e60*/  FSEL R140, R47, -INF , !P0 ;  /* 0xff8000002f8c7808 */ /* 0x000fe40004000000 */
[----:B------:R-:W-:Y:S01]  /*18e70*/  FMNMX.FTZ R4, R248, R4, !PT ;  /* 0x00000004f8047209 */ /* 0x000fe20007810000 */
[--C-:B------:R-:W-:Y:S01]  /*18e80*/  FFMA.FTZ R3, R25, c[0x0][0x2d0], -R142.reuse ;  /* 0x0000b40019037a23 */ /* 0x100fe2000001088e */
[----:B------:R-:W-:Y:S01]  /*18e90*/  FMNMX.FTZ R0, R140, R0, !PT ;  /* 0x000000008c007209 */ /* 0x000fe20007810000 */
[--C-:B------:R-:W-:Y:S01]  /*18ea0*/  FFMA.FTZ R21, R21, c[0x0][0x2d0], -R142.reuse ;  /* 0x0000b40015157a23 */ /* 0x100fe2000001088e */
[----:B------:R-:W-:Y:S01]  /*18eb0*/  FMNMX.FTZ R4, R240, R4, !PT ;  /* 0x00000004f0047209 */ /* 0x000fe20007810000 */
[----:B------:R1:W-:Y:S01]  /*18ec0*/  MUFU.EX2 R47, R3 ;  /* 0x00000003002f7308 */ /* 0x0003e20000000800 */
[----:B------:R-:W-:Y:S01]  /*18ed0*/  FMNMX.FTZ R137, R137, R8, !PT ;  /* 0x0000000889897209 */ /* 0x000fe20007810000 */
[----:B------:R-:W1:Y:S01]  /*18ee0*/  SHFL.BFLY PT, R2, R0, 0x2, 0x1f ;  /* 0x0c401f0000027f89 */ /* 0x000e6200000e0000 */
[--C-:B------:R-:W-:Y:S02]  /*18ef0*/  FFMA.FTZ R15, R15, c[0x0][0x2d0], -R142.reuse ;  /* 0x0000b4000f0f7a23 */ /* 0x100fe4000001088e */
[C---:B------:R-:W-:Y:S01]  /*18f00*/  FSETP.NEU.FTZ.AND P2, PT, R137.reuse, -INF , PT ;  /* 0xff8000008900780b */ /* 0x040fe20003f5d000 */
[----:B------:R-:W-:Y:S02]  /*18f10*/  FMUL.FTZ R141, R137, c[0x0][0x2d0] ;  /* 0x0000b400898d7a20 */ /* 0x000fe40000410000 */
[----:B------:R-:W-:Y:S02]  /*18f20*/  FFMA.FTZ R19, R19, c[0x0][0x2d0], -R142 ;  /* 0x0000b40013137a23 */ /* 0x000fe4000001088e */
[----:B------:R-:W2:Y:S01]  /*18f30*/  SHFL.BFLY PT, R8, R4, 0x2, 0x1f ;  /* 0x0c401f0004087f89 */ /* 0x000ea200000e0000 */
[----:B------:R-:W-:Y:S01]  /*18f40*/  FSEL R141, R141, RZ, P2 ;  /* 0x000000ff8d8d7208 */ /* 0x000fe20001000000 */
[----:B------:R-:W3:Y:S04]  /*18f50*/  MUFU.EX2 R51, R21 ;  /* 0x0000001500337308 */ /* 0x000ee80000000800 */
[--C-:B------:R-:W-:Y:S02]  /*18f60*/  FFMA.FTZ R22, R22, c[0x0][0x2d0], -R141.reuse ;  /* 0x0000b40016167a23 */ /* 0x100fe4000001088d */
[--C-:B------:R-:W-:Y:S02]  /*18f70*/  FFMA.FTZ R23, R23, c[0x0][0x2d0], -R141.reuse ;  /* 0x0000b40017177a23 */ /* 0x100fe4000001088d */
[--C-:B------:R-:W-:Y:S02]  /*18f80*/  FFMA.FTZ R16, R16, c[0x0][0x2d0], -R141.reuse ;  /* 0x0000b40010107a23 */ /* 0x100fe4000001088d */
[----:B------:R-:W-:Y:S01]  /*18f90*/  MUFU.EX2 R49, R22 ;  /* 0x0000001600317308 */ /* 0x000fe20000000800 */
[----:B------:R-:W-:Y:S01]  /*18fa0*/  FFMA.FTZ R24, R24, c[0x0][0x2d0], -R141 ;  /* 0x0000b40018187a23 */ /* 0x000fe2000001088d */
[----:B-1----:R-:W-:Y:S02]  /*18fb0*/  FMNMX.FTZ R3, R0, R2, !PT ;  /* 0x0000000200037209 */ /* 0x002fe40007810000 */
[----:B------:R-:W-:Y:S02]  /*18fc0*/  FSEL R0, R137, RZ, P2 ;  /* 0x000000ff89007208 */ /* 0x000fe40001000000 */
[----:B------:R-:W-:Y:S04]  /*18fd0*/  FSEL R2, R136, RZ, P1 ;  /* 0x000000ff88027208 */ /* 0x000fe80000800000 */
[----:B------:R-:W-:Y:S01]  /*18fe0*/  MUFU.EX2 R44, R23 ;  /* 0x00000017002c7308 */ /* 0x000fe20000000800 */
[----:B------:R-:W-:Y:S01]  /*18ff0*/  FADD.FTZ R0, -R0, R132 ;  /* 0x0000008400007221 */ /* 0x000fe20000010100 */
[----:B--2---:R-:W-:Y:S01]  /*19000*/  FMNMX.FTZ R4, R4, R8, !PT ;  /* 0x0000000804047209 */ /* 0x004fe20007810000 */
[----:B------:R-:W-:Y:S01]  /*19010*/  FADD.FTZ R2, -R2, R134 ;  /* 0x0000008602027221 */ /* 0x000fe20000010100 */
[----:B---3--:R-:W-:Y:S01]  /*19020*/  F2FP.PACK_AB R195, R47, R51 ;  /* 0x000000332fc3723e */ /* 0x008fe200000000ff */
[----:B------:R-:W-:Y:S02]  /*19030*/  FMUL.FTZ R0, R0, c[0x0][0x2d0] ;  /* 0x0000b40000007a20 */ /* 0x000fe40000410000 */
[----:B------:R-:W1:Y:S01]  /*19040*/  SHFL.BFLY PT, R135, R4, 0x1, 0x1f ;  /* 0x0c201f0004877f89 */ /* 0x000e6200000e0000 */
[----:B------:R-:W-:Y:S02]  /*19050*/  FMUL.FTZ R2, R2, c[0x0][0x2d0] ;  /* 0x0000b40002027a20 */ /* 0x000fe40000410000 */
[----:B------:R-:W2:Y:S10]  /*19060*/  MUFU.EX2 R133, R0 ;  /* 0x0000000000857308 */ /* 0x000eb40000000800 */
[----:B------:R-:W3:Y:S10]  /*19070*/  MUFU.EX2 R132, R2 ;  /* 0x0000000200847308 */ /* 0x000ef40000000800 */
[----:B------:R-:W-:Y:S01]  /*19080*/  MUFU.EX2 R26, R16 ;  /* 0x00000010001a7308 */ /* 0x000fe20000000800 */
[----:B-1----:R-:W-:Y:S02]  /*19090*/  FMNMX.FTZ R135, R4, R135, !PT ;  /* 0x0000008704877209 */ /* 0x002fe40007810000 */
[----:B------:R-:W1:Y:S01]  /*190a0*/  SHFL.BFLY PT, R4, R3, 0x1, 0x1f ;  /* 0x0c201f0003047f89 */ /* 0x000e6200000e0000 */
[----:B--2---:R-:W-:Y:S01]  /*190b0*/  FMUL.FTZ R32, R133, R172 ;  /* 0x000000ac85207220 */ /* 0x004fe20000410000 */
[C---:B------:R-:W-:Y:S01]  /*190c0*/  FSETP.NEU.FTZ.AND P0, PT, R135.reuse, -INF , PT ;  /* 0xff8000008700780b */ /* 0x040fe20003f1d000 */
[----:B------:R-:W-:Y:S02]  /*190d0*/  FMUL.FTZ R143, R135, c[0x0][0x2d0] ;  /* 0x0000b400878f7a20 */ /* 0x000fe40000410000 */
[----:B------:R-:W-:Y:S01]  /*190e0*/  FMUL.FTZ R33, R133, R173 ;  /* 0x000000ad85217220 */ /* 0x000fe20000410000 */
[----:B------:R-:W-:Y:S01]  /*190f0*/  FSEL R0, R135, RZ, P0 ;  /* 0x000000ff87007208 */ /* 0x000fe20000000000 */
[----:B------:R-:W2:Y:S01]  /*19100*/  MUFU.EX2 R251, R24 ;  /* 0x0000001800fb7308 */ /* 0x000ea20000000800 */
[----:B------:R-:W-:Y:S01]  /*19110*/  FSEL R143, R143, RZ, P0 ;  /* 0x000000ff8f8f7208 */ /* 0x000fe20000000000 */
[----:B------:R-:W-:Y:S02]  /*19120*/  FMUL.FTZ R52, R133, R52 ;  /* 0x0000003485347220 */ /* 0x000fe40000410000 */
[----:B------:R-:W-:Y:S02]  /*19130*/  FADD.FTZ R0, -R0, R138 ;  /* 0x0000008a00007221 */ /* 0x000fe40000010100 */
[--C-:B------:R-:W-:Y:S02]  /*19140*/  FFMA.FTZ R20, R20, c[0x0][0x2d0], -R143.reuse ;  /* 0x0000b40014147a23 */ /* 0x100fe4000001088f */
[----:B------:R-:W-:Y:S02]  /*19150*/  FMUL.FTZ R0, R0, c[0x0][0x2d0] ;  /* 0x0000b40000007a20 */ /* 0x000fe40000410000 */
[----:B------:R4:W-:Y:S01]  /*19160*/  MUFU.EX2 R200, R20 ;  /* 0x0000001400c87308 */ /* 0x0009e20000000800 */
[--C-:B------:R-:W-:Y:S02]  /*19170*/  FFMA.FTZ R14, R14, c[0x0][0x2d0], -R143.reuse ;  /* 0x0000b4000e0e7a23 */ /* 0x100fe4000001088f */
[--C-:B------:R-:W-:Y:S02]  /*19180*/  FFMA.FTZ R18, R18, c[0x0][0x2d0], -R143.reuse ;  /* 0x0000b40012127a23 */ /* 0x100fe4000001088f */
[----:B------:R-:W-:Y:S01]  /*19190*/  FFMA.FTZ R17, R17, c[0x0][0x2d0], -R143 ;  /* 0x0000b40011117a23 */ /* 0x000fe2000001088f */
[----:B-1----:R-:W-:Y:S01]  /*191a0*/  FMNMX.FTZ R3, R3, R4, !PT ;  /* 0x0000000403037209 */ /* 0x002fe20007810000 */
[----:B---3--:R-:W-:Y:S03]  /*191b0*/  FMUL.FTZ R6, R132, R146 ;  /* 0x0000009284067220 */ /* 0x008fe60000410000 */
[----:B------:R1:W3:Y:S01]  /*191c0*/  MUFU.EX2 R2, R0 ;  /* 0x0000000000027308 */ /* 0x0002e20000000800 */
[C---:B------:R-:W-:Y:S01]  /*191d0*/  FSETP.NEU.FTZ.AND P0, PT, R3.reuse, -INF , PT ;  /* 0xff8000000300780b */ /* 0x040fe20003f1d000 */
[----:B------:R-:W-:Y:S01]  /*191e0*/  FMUL.FTZ R134, R3, c[0x0][0x2d0] ;  /* 0x0000b40003867a20 */ /* 0x000fe20000410000 */
[----:B--2---:R-:W-:Y:S01]  /*191f0*/  F2FP.PACK_AB R194, R44, R251 ;  /* 0x000000fb2cc2723e */ /* 0x004fe200000000ff */
[----:B------:R-:W-:Y:S03]  /*19200*/  FFMA.FTZ R138, R196, c[0x0][0x2d0], -R141 ;  /* 0x0000b400c48a7a23 */ /* 0x000fe6000001088d */
[----:B------:R-:W-:Y:S01]  /*19210*/  FSEL R134, R134, RZ, P0 ;  /* 0x000000ff86867208 */ /* 0x000fe20000000000 */
[----:B------:R-:W-:Y:S02]  /*19220*/  FMUL.FTZ R16, R133, R156 ;  /* 0x0000009c85107220 */ /* 0x000fe40000410000 */
[----:B------:R-:W-:Y:S01]  /*19230*/  MUFU.EX2 R45, R15 ;  /* 0x0000000f002d7308 */ /* 0x000fe20000000800 */
[----:B------:R-:W-:Y:S02]  /*19240*/  FMUL.FTZ R34, R132, R174 ;  /* 0x000000ae84227220 */ /* 0x000fe40000410000 */
[--C-:B------:R-:W-:Y:S01]  /*19250*/  FFMA.FTZ R4, R10, c[0x0][0x2d0], -R134.reuse ;  /* 0x0000b4000a047a23 */ /* 0x100fe20000010886 */
[----:B----4-:R-:W2:Y:S01]  /*19260*/  LDSM.16.MT88.4 R20, [R221+0x2080] ;  /* 0x00208000dd14783b */ /* 0x010ea20000004200 */
[--C-:B------:R-:W-:Y:S02]  /*19270*/  FFMA.FTZ R5, R5, c[0x0][0x2d0], -R134.reuse ;  /* 0x0000b40005057a23 */ /* 0x100fe40000010886 */
[C---:B------:R-:W-:Y:S02]  /*19280*/  FMUL.FTZ R35, R132.reuse, R175 ;  /* 0x000000af84237220 */ /* 0x040fe40000410000 */
[----:B------:R-:W-:Y:S01]  /*19290*/  FMUL.FTZ R53, R133, R53 ;  /* 0x0000003585357220 */ /* 0x000fe20000410000 */
[----:B------:R-:W4:Y:S01]  /*192a0*/  MUFU.EX2 R241, R19 ;  /* 0x0000001300f17308 */ /* 0x000f220000000800 */
[C---:B------:R-:W-:Y:S01]  /*192b0*/  FMUL.FTZ R54, R132.reuse, R54 ;  /* 0x0000003684367220 */ /* 0x040fe20000410000 */
[----:B------:R-:W-:Y:S01]  /*192c0*/  LDSM.16.MT88.4 R172, [R222+0x3080] ;  /* 0x00308000deac783b */ /* 0x000fe20000004200 */
[C---:B------:R-:W-:Y:S02]  /*192d0*/  FMUL.FTZ R55, R132.reuse, R55 ;  /* 0x0000003784377220 */ /* 0x040fe40000410000 */
[--C-:B-1----:R-:W-:Y:S02]  /*192e0*/  FFMA.FTZ R0, R7, c[0x0][0x2d0], -R134.reuse ;  /* 0x0000b40007007a23 */ /* 0x102fe40000010886 */
[----:B------:R-:W-:Y:S02]  /*192f0*/  FMUL.FTZ R7, R132, R147 ;  /* 0x0000009384077220 */ /* 0x000fe40000410000 */
[C---:B---3--:R-:W-:Y:S01]  /*19300*/  FMUL.FTZ R8, R2.reuse, R148 ;  /* 0x0000009402087220 */ /* 0x048fe20000410000 */
[----:B------:R1:W-:Y:S01]  /*19310*/  MUFU.EX2 R46, R0 ;  /* 0x00000000002e7308 */ /* 0x0003e20000000800 */
[C---:B------:R-:W-:Y:S02]  /*19320*/  FMUL.FTZ R9, R2.reuse, R149 ;  /* 0x0000009502097220 */ /* 0x040fe40000410000 */
[C---:B------:R-:W-:Y:S02]  /*19330*/  FMUL.FTZ R12, R2.reuse, R152 ;  /* 0x00000098020c7220 */ /* 0x040fe40000410000 */
[C---:B------:R-:W-:Y:S02]  /*19340*/  FMUL.FTZ R13, R2.reuse, R153 ;  /* 0x00000099020d7220 */ /* 0x040fe40000410000 */
[C---:B------:R-:W-:Y:S02]  /*19350*/  FMUL.FTZ R24, R2.reuse, R164 ;  /* 0x000000a402187220 */ /* 0x040fe40000410000 */
[C---:B------:R-:W-:Y:S01]  /*19360*/  FMUL.FTZ R25, R2.reuse, R165 ;  /* 0x000000a502197220 */ /* 0x040fe20000410000 */
[----:B------:R3:W5:Y:S01]  /*19370*/  MUFU.EX2 R43, R5 ;  /* 0x00000005002b7308 */ /* 0x0007620000000800 */
[C---:B------:R-:W-:Y:S02]  /*19380*/  FMUL.FTZ R41, R2.reuse, R181 ;  /* 0x000000b502297220 */ /* 0x040fe40000410000 */
[----:B------:R-:W-:Y:S01]  /*19390*/  FMUL.FTZ R28, R2, R168 ;  /* 0x000000a8021c7220 */ /* 0x000fe20000410000 */
[----:B----4-:R-:W-:Y:S01]  /*193a0*/  F2FP.PACK_AB R193, R241, R45 ;  /* 0x0000002df1c1723e */ /* 0x010fe200000000ff */
[----:B------:R-:W-:Y:S02]  /*193b0*/  FMUL.FTZ R19, R132, R159 ;  /* 0x0000009f84137220 */ /* 0x000fe40000410000 */
[C---:B------:R-:W-:Y:S02]  /*193c0*/  FMUL.FTZ R29, R2.reuse, R169 ;  /* 0x000000a9021d7220 */ /* 0x040fe40000410000 */
[----:B------:R-:W-:Y:S01]  /*193d0*/  FMUL.FTZ R40, R2, R180 ;  /* 0x000000b402287220 */ /* 0x000fe20000410000 */
[----:B------:R4:W-:Y:S01]  /*193e0*/  MUFU.EX2 R215, R4 ;  /* 0x0000000400d77308 */ /* 0x0009e20000000800 */
[----:B------:R-:W-:Y:S01]  /*193f0*/  MOV R180, R51 ;  /* 0x0000003300b47202 */ /* 0x000fe20000000f00 */
[----:B------:R-:W-:Y:S02]  /*19400*/  FMUL.FTZ R51, R132, R191 ;  /* 0x000000bf84337220 */ /* 0x000fe40000410000 */
[----:B-1----:R-:W-:Y:S02]  /*19410*/  FFMA.FTZ R0, R11, c[0x0][0x2d0], -R134 ;  /* 0x0000b4000b007a23 */ /* 0x002fe40000010886 */
[C---:B------:R-:W-:Y:S02]  /*19420*/  FMUL.FTZ R56, R2.reuse, R56 ;  /* 0x0000003802387220 */ /* 0x040fe40000410000 */
[C---:B------:R-:W-:Y:S02]  /*19430*/  FMUL.FTZ R57, R2.reuse, R57 ;  /* 0x0000003902397220 */ /* 0x040fe40000410000 */
[----:B------:R1:W1:Y:S01]  /*19440*/  MUFU.EX2 R242, R0 ;  /* 0x0000000000f27308 */ /* 0x0002620000000800 */
[C---:B------:R-:W-:Y:S02]  /*19450*/  FMUL.FTZ R60, R2.reuse, R60 ;  /* 0x0000003c023c7220 */ /* 0x040fe40000410000 */
[----:B------:R-:W-:Y:S02]  /*19460*/  FMUL.FTZ R61, R2, R61 ;  /* 0x0000003d023d7220 */ /* 0x000fe40000410000 */
[C---:B---3--:R-:W-:Y:S01]  /*19470*/  FMUL.FTZ R5, R133.reuse, R145 ;  /* 0x0000009185057220 */ /* 0x048fe20000410000 */
[----:B-----5:R-:W-:Y:S01]  /*19480*/  F2FP.PACK_AB R145, R46, R43 ;  /* 0x0000002b2e91723e */ /* 0x020fe200000000ff */
[C---:B------:R-:W-:Y:S02]  /*19490*/  FMUL.FTZ R64, R133.reuse, R64 ;  /* 0x0000004085407220 */ /* 0x040fe40000410000 */
[C---:B------:R-:W-:Y:S01]  /*194a0*/  FMUL.FTZ R65, R133.reuse, R65 ;  /* 0x0000004185417220 */ /* 0x040fe20000410000 */
[----:B------:R-:W-:Y:S01]  /*194b0*/  MUFU.EX2 R48, R14 ;  /* 0x0000000e00307308 */ /* 0x000fe20000000800 */
[C---:B------:R-:W-:Y:S02]  /*194c0*/  FMUL.FTZ R66, R132.reuse, R66 ;  /* 0x0000004284427220 */ /* 0x040fe40000410000 */
[C---:B------:R-:W-:Y:S02]  /*194d0*/  FMUL.FTZ R67, R132.reuse, R67 ;  /* 0x0000004384437220 */ /* 0x040fe40000410000 */
[C---:B----4-:R-:W-:Y:S02]  /*194e0*/  FMUL.FTZ R4, R133.reuse, R144 ;  /* 0x0000009085047220 */ /* 0x050fe40000410000 */
[C---:B------:R-:W-:Y:S02]  /*194f0*/  FMUL.FTZ R68, R133.reuse, R68 ;  /* 0x0000004485447220 */ /* 0x040fe40000410000 */
[----:B------:R-:W-:Y:S01]  /*19500*/  FMUL.FTZ R69, R133, R69 ;  /* 0x0000004585457220 */ /* 0x000fe20000410000 */
[----:B------:R-:W3:Y:S01]  /*19510*/  MUFU.EX2 R252, R18 ;  /* 0x0000001200fc7308 */ /* 0x000ee20000000800 */
[C---:B------:R-:W-:Y:S02]  /*19520*/  FMUL.FTZ R70, R132.reuse, R70 ;  /* 0x0000004684467220 */ /* 0x040fe40000410000 */
[----:B------:R-:W-:Y:S01]  /*19530*/  FMUL.FTZ R71, R132, R71 ;  /* 0x0000004784477220 */ /* 0x000fe20000410000 */
[----:B-1----:R-:W-:Y:S01]  /*19540*/  FSEL R0, R3, RZ, P0 ;  /* 0x000000ff03007208 */ /* 0x002fe20000000000 */
[C---:B------:R-:W-:Y:S01]  /*19550*/  FMUL.FTZ R72, R2.reuse, R72 ;  /* 0x0000004802487220 */ /* 0x040fe20000410000 */
[----:B------:R-:W-:Y:S01]  /*19560*/  F2FP.PACK_AB R147, R215, R242 ;  /* 0x000000f2d793723e */ /* 0x000fe200000000ff */
[----:B------:R-:W-:Y:S01]  /*19570*/  FMUL.FTZ R73, R2, R73 ;  /* 0x0000004902497220 */ /* 0x000fe20000410000 */
[----:B------:R-:W-:Y:S01]  /*19580*/  ISETP.GT.AND P0, PT, R238, UR4, PT ;  /* 0x00000004ee007c0c */ /* 0x000fe2000bf04270 */
[----:B------:R-:W-:Y:S01]  /*19590*/  FADD.FTZ R0, -R0, R139 ;  /* 0x0000008b00007221 */ /* 0x000fe20000010100 */
[----:B------:R-:W1:Y:S01]  /*195a0*/  MUFU.EX2 R50, R17 ;  /* 0x0000001100327308 */ /* 0x000e620000000800 */
[----:B------:R-:W-:Y:S01]  /*195b0*/  MOV R139, R26 ;  /* 0x0000001a008b7202 */ /* 0x000fe20000000f00 */
[----:B------:R-:W-:Y:S01]  /*195c0*/  FMUL.FTZ R76, R2, R76 ;  /* 0x0000004c024c7220 */ /* 0x000fe20000410000 */
[----:B------:R-:W-:Y:S01]  /*195d0*/  IADD3 R238, R238, -0x1, RZ ;  /* 0xffffffffeeee7810 */ /* 0x000fe20007ffe0ff */
[----:B------:R-:W-:Y:S01]  /*195e0*/  FMUL.FTZ R0, R0, c[0x0][0x2d0] ;  /* 0x0000b40000007a20 */ /* 0x000fe20000410000 */
[----:B------:R-:W-:Y:S01]  /*195f0*/  F2FP.PACK_AB R192, R49, R139 ;  /* 0x0000008b31c0723e */ /* 0x000fe200000000ff */
[----:B------:R-:W-:Y:S02]  /*19600*/  FMUL.FTZ R77, R2, R77 ;  /* 0x0000004d024d7220 */ /* 0x000fe40000410000 */
[C---:B------:R-:W-:Y:S02]  /*19610*/  FMUL.FTZ R80, R133.reuse, R80 ;  /* 0x0000005085507220 */ /* 0x040fe40000410000 */
[----:B------:R-:W4:Y:S01]  /*19620*/  MUFU.EX2 R0, R0 ;  /* 0x0000000000007308 */ /* 0x000f220000000800 */
[C---:B------:R-:W-:Y:S01]  /*19630*/  FMUL.FTZ R81, R133.reuse, R81 ;  /* 0x0000005185517220 */ /* 0x040fe20000410000 */
[-C--:B--2---:R-:W-:Y:S05]  /*19640*/  HMMA.16816.F32 R4, R192, R20.reuse, R4 ;  /* 0x00000014c004723c */ /* 0x084fea0000001804 */
[----:B---3--:R-:W-:Y:S01]  /*19650*/  F2FP.PACK_AB R144, R252, R48 ;  /* 0x00000030fc90723e */ /* 0x008fe200000000ff */
[C---:B------:R-:W-:Y:S02]  /*19660*/  FMUL.FTZ R18, R132.reuse, R158 ;  /* 0x0000009e84127220 */ /* 0x040fe40000410000 */
[----:B------:R-:W-:Y:S01]  /*19670*/  FMUL.FTZ R82, R132, R82 ;  /* 0x0000005284527220 */ /* 0x000fe20000410000 */
[-C--:B-1----:R-:W-:Y:S03]  /*19680*/  F2FP.PACK_AB R146, R200, R50.reuse ;  /* 0x00000032c892723e */ /* 0x082fe600000000ff */
[C---:B------:R-:W-:Y:S01]  /*19690*/  FMUL.FTZ R17, R133.reuse, R157 ;  /* 0x0000009d85117220 */ /* 0x040fe20000410000 */
[----:B------:R-:W-:Y:S01]  /*196a0*/  MOV R181, R50 ;  /* 0x0000003200b57202 */ /* 0x000fe20000000f00 */
[C---:B------:R-:W-:Y:S01]  /*196b0*/  FMUL.FTZ R50, R132.reuse, R190 ;  /* 0x000000be84327220 */ /* 0x040fe20000410000 */
[----:B------:R-:W-:Y:S01]  /*196c0*/  LDSM.16.MT88.4 R156, [R222+0x2880] ;  /* 0x00288000de9c783b */ /* 0x000fe20000004200 */
[----:B------:R-:W-:Y:S02]  /*196d0*/  FMUL.FTZ R83, R132, R83 ;  /* 0x0000005384537220 */ /* 0x000fe40000410000 */
[C---:B------:R-:W-:Y:S02]  /*196e0*/  FMUL.FTZ R84, R133.reuse, R84 ;  /* 0x0000005485547220 */ /* 0x040fe40000410000 */
[C---:B------:R-:W-:Y:S02]  /*196f0*/  FMUL.FTZ R85, R133.reuse, R85 ;  /* 0x0000005585557220 */ /* 0x040fe40000410000 */
[C---:B----4-:R-:W-:Y:S02]  /*19700*/  FMUL.FTZ R10, R0.reuse, R150 ;  /* 0x00000096000a7220 */ /* 0x050fe40000410000 */
[C---:B------:R-:W-:Y:S02]  /*19710*/  FMUL.FTZ R11, R0.reuse, R151 ;  /* 0x00000097000b7220 */ /* 0x040fe40000410000 */
[----:B------:R-:W1:Y:S01]  /*19720*/  LDSM.16.MT88.4 R148, [R224+0x2080] ;  /* 0x00208000e094783b */ /* 0x000e620000004200 */
[C---:B------:R-:W-:Y:S02]  /*19730*/  FMUL.FTZ R14, R0.reuse, R154 ;  /* 0x0000009a000e7220 */ /* 0x040fe40000410000 */
[C---:B------:R-:W-:Y:S02]  /*19740*/  FMUL.FTZ R15, R0.reuse, R155 ;  /* 0x0000009b000f7220 */ /* 0x040fe40000410000 */
[C---:B------:R-:W-:Y:S03]  /*19750*/  HMMA.16816.F32 R8, R144.reuse, R20, R8 ;  /* 0x000000149008723c */ /* 0x040fe60000001808 */
[----:B------:R-:W2:Y:S01]  /*19760*/  LDSM.16.MT88.4 R152, [R223+0x2080] ;  /* 0x00208000df98783b */ /* 0x000ea20000004200 */
[C---:B------:R-:W-:Y:S01]  /*19770*/  FMUL.FTZ R42, R0.reuse, R182 ;  /* 0x000000b6002a7220 */ /* 0x040fe20000410000 */
[----:B------:R-:W-:Y:S01]  /*19780*/  MOV R182, R43 ;  /* 0x0000002b00b67202 */ /* 0x000fe20000000f00 */
[----:B------:R-:W-:Y:S01]  /*19790*/  FMUL.FTZ R43, R0, R183 ;  /* 0x000000b7002b7220 */ /* 0x000fe20000410000 */
[----:B------:R-:W-:Y:S01]  /*197a0*/  MOV R183, R44 ;  /* 0x0000002c00b77202 */ /* 0x000fe20000000f00 */
[-C--:B------:R-:W-:Y:S04]  /*197b0*/  HMMA.16816.F32 R12, R144, R22.reuse, R12 ;  /* 0x00000016900c723c */ /* 0x080fe8000000180c */
[----:B------:R-:W-:Y:S01]  /*197c0*/  FMUL.FTZ R44, R2, R184 ;  /* 0x000000b8022c7220 */ /* 0x000fe20000410000 */
[----:B------:R-:W-:Y:S01]  /*197d0*/  MOV R184, R47 ;  /* 0x0000002f00b87202 */ /* 0x000fe20000000f00 */
[----:B------:R-:W-:Y:S02]  /*197e0*/  FMUL.FTZ R47, R0, R187 ;  /* 0x000000bb002f7220 */ /* 0x000fe40000410000 */
[C---:B------:R-:W-:Y:S01]  /*197f0*/  HMMA.16816.F32 R16, R192.reuse, R22, R16 ;  /* 0x00000016c010723c */ /* 0x040fe20000001810 */
[----:B------:R3:W-:Y:S03]  /*19800*/  MUFU.EX2 R187, R138 ;  /* 0x0000008a00bb7308 */ /* 0x0007e60000000800 */
[C---:B------:R-:W-:Y:S02]  /*19810*/  FMUL.FTZ R20, R133.reuse, R160 ;  /* 0x000000a085147220 */ /* 0x040fe40000410000 */
[C---:B------:R-:W-:Y:S02]  /*19820*/  FMUL.FTZ R21, R133.reuse, R161 ;  /* 0x000000a185157220 */ /* 0x040fe40000410000 */
[C---:B------:R-:W-:Y:S04]  /*19830*/  FMUL.FTZ R22, R132.reuse, R162 ;  /* 0x000000a284167220 */ /* 0x040fe80000410000 */
[----:B------:R-:W-:Y:S02]  /*19840*/  FMUL.FTZ R23, R132, R163 ;  /* 0x000000a384177220 */ /* 0x000fe40000410000 */
[C---:B------:R-:W-:Y:S02]  /*19850*/  FMUL.FTZ R26, R0.reuse, R166 ;  /* 0x000000a6001a7220 */ /* 0x040fe40000410000 */
[C---:B------:R-:W-:Y:S02]  /*19860*/  FMUL.FTZ R27, R0.reuse, R167 ;  /* 0x000000a7001b7220 */ /* 0x040fe40000410000 */
[----:B------:R-:W-:Y:S01]  /*19870*/  LDSM.16.MT88.4 R164, [R223+0x2880] ;  /* 0x00288000dfa4783b */ /* 0x000fe20000004200 */
[-C--:B------:R-:W-:Y:S03]  /*19880*/  HMMA.16816.F32 R20, R192, R36.reuse, R20 ;  /* 0x00000024c014723c */ /* 0x080fe60000001814 */
[C---:B------:R-:W-:Y:S02]  /*19890*/  FMUL.FTZ R58, R0.reuse, R58 ;  /* 0x0000003a003a7220 */ /* 0x040fe40000410000 */
[----:B------:R-:W-:Y:S02]  /*198a0*/  FMUL.FTZ R59, R0, R59 ;  /* 0x0000003b003b7220 */ /* 0x000fe40000410000 */
[--C-:B---3--:R-:W-:Y:S01]  /*198b0*/  FFMA.FTZ R138, R198, c[0x0][0x2d0], -R141.reuse ;  /* 0x0000b400c68a7a23 */ /* 0x108fe2000001088d */
[C---:B------:R-:W-:Y:S03]  /*198c0*/  HMMA.16816.F32 R24, R144.reuse, R36, R24 ;  /* 0x000000249018723c */ /* 0x040fe60000001818 */
[----:B------:R3:W4:Y:S01]  /*198d0*/  MUFU.EX2 R190, R138 ;  /* 0x0000008a00be7308 */ /* 0x0007220000000800 */
[C---:B------:R-:W-:Y:S01]  /*198e0*/  FMUL.FTZ R30, R0.reuse, R170 ;  /* 0x000000aa001e7220 */ /* 0x040fe20000410000 */
[----:B------:R-:W-:Y:S01]  /*198f0*/  MOV R170, R252 ;  /* 0x000000fc00aa7202 */ /* 0x000fe20000000f00 */
[----:B------:R-:W-:Y:S01]  /*19900*/  FMUL.FTZ R31, R0, R171 ;  /* 0x000000ab001f7220 */ /* 0x000fe20000410000 */
[----:B------:R-:W-:Y:S01]  /*19910*/  MOV R171, R251 ;  /* 0x000000fb00ab7202 */ /* 0x000fe20000000f00 */
[C---:B------:R-:W-:Y:S01]  /*19920*/  FMUL.FTZ R36, R133.reuse, R176 ;  /* 0x000000b085247220 */ /* 0x040fe20000410000 */
[----:B------:R-:W-:Y:S03]  /*19930*/  MOV R176, R45 ;  /* 0x0000002d00b07202 */ /* 0x000fe60000000f00 */
[----:B------:R-:W-:Y:S01]  /*19940*/  FMUL.FTZ R37, R133, R177 ;  /* 0x000000b185257220 */ /* 0x000fe20000410000 */
[-C--:B------:R-:W-:Y:S03]  /*19950*/  HMMA.16816.F32 R28, R144, R38.reuse, R28 ;  /* 0x00000026901c723c */ /* 0x080fe6000000181c */
[----:B------:R-:W-:Y:S01]  /*19960*/  FMUL.FTZ R45, R2, R185 ;  /* 0x000000b9022d7220 */ /* 0x000fe20000410000 */
[----:B------:R-:W-:Y:S01]  /*19970*/  MOV R185, R46 ;  /* 0x0000002e00b97202 */ /* 0x000fe20000000f00 */
[C---:B------:R-:W-:Y:S01]  /*19980*/  FMUL.FTZ R46, R0.reuse, R186 ;  /* 0x000000ba002e7220 */ /* 0x040fe20000410000 */
[----:B------:R-:W-:Y:S01]  /*19990*/  MOV R177, R241 ;  /* 0x000000f100b17202 */ /* 0x000fe20000000f00 */
[C---:B------:R-:W-:Y:S01]  /*199a0*/  FMUL.FTZ R62, R0.reuse, R62 ;  /* 0x0000003e003e7220 */ /* 0x040fe20000410000 */
[C---:B------:R-:W-:Y:S04]  /*199b0*/  HMMA.16816.F32 R32, R192.reuse, R38, R32 ;  /* 0x00000026c020723c */ /* 0x040fe80000001820 */
[----:B------:R-:W-:Y:S01]  /*199c0*/  MOV R186, R200 ;  /* 0x000000c800ba7202 */ /* 0x000fe20000000f00 */
[----:B------:R-:W-:Y:S02]  /*199d0*/  FMUL.FTZ R63, R0, R63 ;  /* 0x0000003f003f7220 */ /* 0x000fe40000410000 */
[--C-:B---3--:R-:W-:Y:S02]  /*199e0*/  FFMA.FTZ R138, R197, c[0x0][0x2d0], -R142.reuse ;  /* 0x0000b400c58a7a23 */ /* 0x108fe4000001088e */
[C---:B------:R-:W-:Y:S03]  /*199f0*/  FMUL.FTZ R39, R132.reuse, R179 ;  /* 0x000000b384277220 */ /* 0x040fe60000410000 */
[----:B------:R-:W-:Y:S01]  /*19a00*/  MOV R179, R48 ;  /* 0x0000003000b37202 */ /* 0x000fe20000000f00 */
[C---:B------:R-:W-:Y:S02]  /*19a10*/  FMUL.FTZ R48, R133.reuse, R188 ;  /* 0x000000bc85307220 */ /* 0x040fe40000410000 */
[----:B------:R3:W-:Y:S01]  /*19a20*/  MUFU.EX2 R188, R138 ;  /* 0x0000008a00bc7308 */ /* 0x0007e20000000800 */
[----:B------:R-:W-:Y:S01]  /*19a30*/  FMUL.FTZ R38, R132, R178 ;  /* 0x000000b284267220 */ /* 0x000fe20000410000 */
[----:B------:R-:W-:Y:S01]  /*19a40*/  MOV R178, R49 ;  /* 0x0000003100b27202 */ /* 0x000fe20000000f00 */
[----:B------:R-:W-:Y:S01]  /*19a50*/  FMUL.FTZ R49, R133, R189 ;  /* 0x000000bd85317220 */ /* 0x000fe20000410000 */
[----:B------:R-:W-:Y:S01]  /*19a60*/  MOV R189, R242 ;  /* 0x000000f200bd7202 */ /* 0x000fe20000000f00 */
[C---:B------:R-:W-:Y:S02]  /*19a70*/  FMUL.FTZ R74, R0.reuse, R74 ;  /* 0x0000004a004a7220 */ /* 0x040fe40000410000 */
[C---:B------:R-:W-:Y:S01]  /*19a80*/  FMUL.FTZ R75, R0.reuse, R75 ;  /* 0x0000004b004b7220 */ /* 0x040fe20000410000 */
        /* <DEDUP_REMOVED lines=8> */
[--C-:B---3--:R-:W-:Y:S02]  /*19b10*/  FFMA.FTZ R138, R199, c[0x0][0x2d0], -R142.reuse ;  /* 0x0000b400c78a7a23 */ /* 0x108fe4000001088e */
[----:B------:R-:W-:Y:S02]  /*19b20*/  FMUL.FTZ R89, R2, R89 ;  /* 0x0000005902597220 */ /* 0x000fe40000410000 */
[C---:B------:R-:W-:Y:S01]  /*19b30*/  HMMA.16816.F32 R48, R192.reuse, R150, R48 ;  /* 0x00000096c030723c */ /* 0x040fe20000001830 */
[----:B------:R1:W3:Y:S01]  /*19b40*/  MUFU.EX2 R191, R138 ;  /* 0x0000008a00bf7308 */ /* 0x0002e20000000800 */
[----:B------:R-:W5:Y:S02]  /*19b50*/  LDSM.16.MT88.4 R148, [R221+0x3880] ;  /* 0x00388000dd94783b */ /* 0x000f640000004200 */
[C---:B------:R-:W-:Y:S02]  /*19b60*/  FMUL.FTZ R90, R0.reuse, R90 ;  /* 0x0000005a005a7220 */ /* 0x040fe40000410000 */
[----:B------:R-:W-:Y:S02]  /*19b70*/  FMUL.FTZ R91, R0, R91 ;  /* 0x0000005b005b7220 */ /* 0x000fe40000410000 */
[-C--:B--2---:R-:W-:Y:S04]  /*19b80*/  HMMA.16816.F32 R52, R192, R152.reuse, R52 ;  /* 0x00000098c034723c */ /* 0x084fe80000001834 */
        /* <DEDUP_REMOVED lines=10> */
[----:B------:R-:W2:Y:S02]  /*19c30*/  LDSM.16.MT88.4 R152, [R222+0x3880] ;  /* 0x00388000de98783b */ /* 0x000ea40000004200 */
[C---:B------:R-:W-:Y:S02]  /*19c40*/  FMUL.FTZ R97, R133.reuse, R97 ;  /* 0x0000006185617220 */ /* 0x040fe40000410000 */
[C---:B------:R-:W-:Y:S02]  /*19c50*/  FMUL.FTZ R98, R132.reuse, R98 ;  /* 0x0000006284627220 */ /* 0x040fe40000410000 */
[C---:B------:R-:W-:Y:S01]  /*19c60*/  FMUL.FTZ R99, R132.reuse, R99 ;  /* 0x0000006384637220 */ /* 0x040fe20000410000 */
[-C--:B-----5:R-:W-:Y:S03]  /*19c70*/  HMMA.16816.F32 R68, R192, R148.reuse, R68 ;  /* 0x00000094c044723c */ /* 0x0a0fe60000001844 */
[C---:B------:R-:W-:Y:S02]  /*19c80*/  FMUL.FTZ R100, R133.reuse, R100 ;  /* 0x0000006485647220 */ /* 0x040fe40000410000 */
[C---:B------:R-:W-:Y:S02]  /*19c90*/  FMUL.FTZ R101, R133.reuse, R101 ;  /* 0x0000006585657220 */ /* 0x040fe40000410000 */
[C---:B------:R-:W-:Y:S01]  /*19ca0*/  FMUL.FTZ R102, R132.reuse, R102 ;  /* 0x0000006684667220 */ /* 0x040fe20000410000 */
[C---:B------:R-:W-:Y:S04]  /*19cb0*/  HMMA.16816.F32 R72, R144.reuse, R148, R72 ;  /* 0x000000949048723c */ /* 0x040fe80000001848 */
[----:B------:R-:W-:Y:S02]  /*19cc0*/  FMUL.FTZ R103, R132, R103 ;  /* 0x0000006784677220 */ /* 0x000fe40000410000 */
[----:B------:R-:W-:Y:S02]  /*19cd0*/  FMUL.FTZ R104, R2, R104 ;  /* 0x0000006802687220 */ /* 0x000fe40000410000 */
[-C--:B------:R-:W-:Y:S04]  /*19ce0*/  HMMA.16816.F32 R76, R144, R150.reuse, R76 ;  /* 0x00000096904c723c */ /* 0x080fe8000000184c */
[----:B-1----:R-:W-:Y:S02]  /*19cf0*/  FFMA.FTZ R138, R206, c[0x0][0x2d0], -R141 ;  /* 0x0000b400ce8a7a23 */ /* 0x002fe4000001088d */
[----:B------:R-:W-:Y:S02]  /*19d00*/  FMUL.FTZ R105, R2, R105 ;  /* 0x0000006902697220 */ /* 0x000fe40000410000 */
[C---:B------:R-:W-:Y:S01]  /*19d10*/  HMMA.16816.F32 R80, R192.reuse, R150, R80 ;  /* 0x00000096c050723c */ /* 0x040fe20000001850 */
[----:B------:R1:W-:Y:S01]  /*19d20*/  MUFU.EX2 R169, R138 ;  /* 0x0000008a00a97308 */ /* 0x0003e20000000800 */
        /* <DEDUP_REMOVED lines=13> */
[----:B------:R1:W2:Y:S01]  /*19e00*/  MUFU.EX2 R161, R138 ;  /* 0x0000008a00a17308 */ /* 0x0002a20000000800 */
        /* <DEDUP_REMOVED lines=9> */
[C---:B------:R-:W-:Y:S02]  /*19ea0*/  FMUL.FTZ R119, R132.reuse, R119 ;  /* 0x0000007784777220 */ /* 0x040fe40000410000 */
[----:B------:R-:W-:Y:S02]  /*19eb0*/  FMUL.FTZ R128, R133, R128 ;  /* 0x0000008085807220 */ /* 0x000fe40000410000 */
[-C--:B------:R-:W-:Y:S04]  /*19ec0*/  HMMA.16816.F32 R108, R144, R150.reuse, R108 ;  /* 0x00000096906c723c */ /* 0x080fe8000000186c */
[----:B-1----:R-:W-:Y:S02]  /*19ed0*/  FFMA.FTZ R138, R207, c[0x0][0x2d0], -R142 ;  /* 0x0000b400cf8a7a23 */ /* 0x002fe4000001088e */
[----:B------:R-:W-:Y:S02]  /*19ee0*/  FMUL.FTZ R129, R133, R129 ;  /* 0x0000008185817220 */ /* 0x000fe40000410000 */
[C---:B------:R-:W-:Y:S01]  /*19ef0*/  HMMA.16816.F32 R112, R192.reuse, R150, R112 ;  /* 0x00000096c070723c */ /* 0x040fe20000001870 */
[----:B------:R1:W5:Y:S01]  /*19f00*/  MUFU.EX2 R168, R138 ;  /* 0x0000008a00a87308 */ /* 0x0003620000000800 */
[----:B------:R-:W3:Y:S02]  /*19f10*/  LDSM.16.MT88.4 R148, [R221+0x2880] ;  /* 0x00288000dd94783b */ /* 0x000ee40000004200 */
[C---:B------:R-:W-:Y:S02]  /*19f20*/  FMUL.FTZ R130, R132.reuse, R130 ;  /* 0x0000008284827220 */ /* 0x040fe40000410000 */
[----:B------:R-:W-:Y:S02]  /*19f30*/  FMUL.FTZ R131, R132, R131 ;  /* 0x0000008384837220 */ /* 0x000fe40000410000 */
[-C--:B--2---:R-:W-:Y:S04]  /*19f40*/  HMMA.16816.F32 R116, R192, R152.reuse, R116 ;  /* 0x00000098c074723c */ /* 0x084fe80000001874 */
[C---:B------:R-:W-:Y:S02]  /*19f50*/  FMUL.FTZ R120, R2.reuse, R120 ;  /* 0x0000007802787220 */ /* 0x040fe40000410000 */
[----:B------:R-:W-:Y:S02]  /*19f60*/  FMUL.FTZ R121, R2, R121 ;  /* 0x0000007902797220 */ /* 0x000fe40000410000 */
[C---:B------:R-:W-:Y:S04]  /*19f70*/  FMUL.FTZ R122, R0.reuse, R122 ;  /* 0x0000007a007a7220 */ /* 0x040fe80000410000 */
[----:B------:R-:W-:Y:S02]  /*19f80*/  FMUL.FTZ R123, R0, R123 ;  /* 0x0000007b007b7220 */ /* 0x000fe40000410000 */
[C---:B------:R-:W-:Y:S02]  /*19f90*/  FMUL.FTZ R124, R2.reuse, R124 ;  /* 0x0000007c027c7220 */ /* 0x040fe40000410000 */
[----:B------:R-:W-:Y:S02]  /*19fa0*/  FMUL.FTZ R125, R2, R125 ;  /* 0x0000007d027d7220 */ /* 0x000fe40000410000 */
[--C-:B-1----:R-:W-:Y:S01]  /*19fb0*/  FFMA.FTZ R138, R205, c[0x0][0x2d0], -R143.reuse ;  /* 0x0000b400cd8a7a23 */ /* 0x102fe2000001088f */
[C---:B------:R-:W-:Y:S03]  /*19fc0*/  HMMA.16816.F32 R120, R144.reuse, R152, R120 ;  /* 0x000000989078723c */ /* 0x040fe60000001878 */
[----:B------:R1:W-:Y:S01]  /*19fd0*/  MUFU.EX2 R252, R138 ;  /* 0x0000008a00fc7308 */ /* 0x0003e20000000800 */
[C---:B------:R-:W-:Y:S02]  /*19fe0*/  FMUL.FTZ R126, R0.reuse, R126 ;  /* 0x0000007e007e7220 */ /* 0x040fe40000410000 */
[----:B------:R-:W-:Y:S07]  /*19ff0*/  FMUL.FTZ R127, R0, R127 ;  /* 0x0000007f007f7220 */ /* 0x000fee0000410000 */
[-C--:B------:R-:W-:Y:S07]  /*1a000*/  HMMA.16816.F32 R124, R144, R154.reuse, R124 ;  /* 0x0000009a907c723c */ /* 0x080fee000000187c */
[----:B----4-:R-:W-:Y:S01]  /*1a010*/  F2FP.PACK_AB R144, R190, R187 ;  /* 0x000000bbbe90723e */ /* 0x010fe200000000ff */
[----:B------:R-:W-:Y:S01]  /*1a020*/  HMMA.16816.F32 R128, R192, R154, R128 ;  /* 0x0000009ac080723c */ /* 0x000fe20000001880 */
[----:B------:R-:W2:Y:S03]  /*1a030*/  LDL.LU R192, [R1+0xc] ;  /* 0x00000c0001c07983 */ /* 0x000ea60000300800 */
[----:B---3--:R-:W-:Y:S01]  /*1a040*/  F2FP.PACK_AB R145, R191, R188 ;  /* 0x000000bcbf91723e */ /* 0x008fe200000000ff */
[--C-:B-1----:R-:W-:Y:S02]  /*1a050*/  FFMA.FTZ R138, R202, c[0x0][0x2d0], -R143.reuse ;  /* 0x0000b400ca8a7a23 */ /* 0x102fe4000001088f */
[----:B------:R-:W-:Y:S02]  /*1a060*/  MOV R194, R161 ;  /* 0x000000a100c27202 */ /* 0x000fe40000000f00 */
[----:B------:R-:W-:Y:S01]  /*1a070*/  MOV R195, R160 ;  /* 0x000000a000c37202 */ /* 0x000fe20000000f00 */
[----:B------:R1:W3:Y:S01]  /*1a080*/  MUFU.EX2 R251, R138 ;  /* 0x0000008a00fb7308 */ /* 0x0002e20000000800 */
[----:B------:R-:W4:Y:S01]  /*1a090*/  LDSM.16.MT88.4 R160, [R224+0x2880] ;  /* 0x00288000e0a0783b */ /* 0x000f220000004200 */
[----:B-----5:R-:W-:Y:S02]  /*1a0a0*/  F2FP.PACK_AB R147, R168, R194 ;  /* 0x000000c2a893723e */ /* 0x020fe400000000ff */
[----:B------:R-:W-:Y:S02]  /*1a0b0*/  F2FP.PACK_AB R146, R169, R195 ;  /* 0x000000c3a992723e */ /* 0x000fe400000000ff */
[----:B------:R-:W-:Y:S05]  /*1a0c0*/  MOV R193, R139 ;  /* 0x0000008b00c17202 */ /* 0x000fea0000000f00 */
[-C--:B------:R-:W-:Y:S05]  /*1a0d0*/  HMMA.16816.F32 R4, R144, R148.reuse, R4 ;  /* 0x000000949004723c */ /* 0x080fea0000001804 */
[--C-:B-1----:R-:W-:Y:S01]  /*1a0e0*/  FFMA.FTZ R138, R210, c[0x0][0x2d0], -R143.reuse ;  /* 0x0000b400d28a7a23 */ /* 0x102fe2000001088f */
[----:B---3--:R-:W-:Y:S03]  /*1a0f0*/  F2FP.PACK_AB R152, R251, R252 ;  /* 0x000000fcfb98723e */ /* 0x008fe600000000ff */
[----:B------:R1:W-:Y:S03]  /*1a100*/  MUFU.EX2 R242, R138 ;  /* 0x0000008a00f27308 */ /* 0x0003e60000000800 */
[----:B-1----:R-:W-:Y:S07]  /*1a110*/  FFMA.FTZ R138, R211, c[0x0][0x2d0], -R143 ;  /* 0x0000b400d38a7a23 */ /* 0x002fee000001088f */
[----:B------:R1:W3:Y:S02]  /*1a120*/  MUFU.EX2 R241, R138 ;  /* 0x0000008a00f17308 */ /* 0x0002e40000000800 */
[--C-:B-1----:R-:W-:Y:S01]  /*1a130*/  FFMA.FTZ R138, R209, c[0x0][0x2d0], -R134.reuse ;  /* 0x0000b400d18a7a23 */ /* 0x102fe20000010886 */
[----:B---3--:R-:W-:Y:S07]  /*1a140*/  F2FP.PACK_AB R154, R241, R242 ;  /* 0x000000f2f19a723e */ /* 0x008fee00000000ff */
[----:B------:R1:W-:Y:S02]  /*1a150*/  MUFU.EX2 R200, R138 ;  /* 0x0000008a00c87308 */ /* 0x0003e40000000800 */
[--C-:B-1----:R-:W-:Y:S08]  /*1a160*/  FFMA.FTZ R138, R208, c[0x0][0x2d0], -R134.reuse ;  /* 0x0000b400d08a7a23 */ /* 0x102ff00000010886 */
[----:B------:R1:W3:Y:S02]  /*1a170*/  MUFU.EX2 R199, R138 ;  /* 0x0000008a00c77308 */ /* 0x0002e40000000800 */
[--C-:B-1----:R-:W-:Y:S01]  /*1a180*/  FFMA.FTZ R138, R201, c[0x0][0x2d0], -R134.reuse ;  /* 0x0000b400c98a7a23 */ /* 0x102fe20000010886 */
[----:B---3--:R-:W-:Y:S07]  /*1a190*/  F2FP.PACK_AB R153, R199, R200 ;  /* 0x000000c8c799723e */ /* 0x008fee00000000ff */
[----:B------:R1:W-:Y:S02]  /*1a1a0*/  MUFU.EX2 R197, R138 ;  /* 0x0000008a00c57308 */ /* 0x0003e40000000800 */
[----:B-1----:R-:W-:Y:S08]  /*1a1b0*/  FFMA.FTZ R138, R212, c[0x0][0x2d0], -R134 ;  /* 0x0000b400d48a7a23 */ /* 0x002ff00000010886 */
[----:B------:R1:W3:Y:S02]  /*1a1c0*/  MUFU.EX2 R198, R138 ;  /* 0x0000008a00c67308 */ /* 0x0002e40000000800 */
[--C-:B-1----:R-:W-:Y:S01]  /*1a1d0*/  FFMA.FTZ R138, R219, c[0x0][0x2d0], -R141.reuse ;  /* 0x0000b400db8a7a23 */ /* 0x102fe2000001088d */
[----:B---3--:R-:W-:Y:S02]  /*1a1e0*/  F2FP.PACK_AB R155, R198, R197 ;  /* 0x000000c5c69b723e */ /* 0x008fe400000000ff */
[----:B------:R-:W-:Y:S05]  /*1a1f0*/  MOV R219, R168 ;  /* 0x000000a800db7202 */ /* 0x000fea0000000f00 */
[----:B------:R1:W-:Y:S01]  /*1a200*/  MUFU.EX2 R211, R138 ;  /* 0x0000008a00d37308 */ /* 0x0003e20000000800 */
[C---:B------:R-:W-:Y:S08]  /*1a210*/  HMMA.16816.F32 R8, R152.reuse, R148, R8 ;  /* 0x000000949808723c */ /* 0x040ff00000001808 */
[-C--:B------:R-:W-:Y:S08]  /*1a220*/  HMMA.16816.F32 R12, R152, R150.reuse, R12 ;  /* 0x00000096980c723c */ /* 0x080ff0000000180c */
[C---:B------:R-:W-:Y:S01]  /*1a230*/  HMMA.16816.F32 R16, R144.reuse, R150, R16 ;  /* 0x000000969010723c */ /* 0x040fe20000001810 */
[----:B------:R-:W3:Y:S03]  /*1a240*/  LDSM.16.MT88.4 R148, [R221+0x4080] ;  /* 0x00408000dd94783b */ /* 0x000ee60000004200 */
[----:B-1----:R-:W-:Y:S01]  /*1a250*/  FFMA.FTZ R138, R244, c[0x0][0x2d0], -R141 ;  /* 0x0000b400f48a7a23 */ /* 0x002fe2000001088d */
[----:B------:R-:W-:Y:S03]  /*1a260*/  MOV R244, R169 ;  /* 0x000000a900f47202 */ /* 0x000fe60000000f00 */
[-C--:B------:R-:W-:Y:S01]  /*1a270*/  HMMA.16816.F32 R20, R144, R156.reuse, R20 ;  /* 0x0000009c9014723c */ /* 0x080fe20000001814 */
[----:B------:R1:W-:Y:S07]  /*1a280*/  MUFU.EX2 R212, R138 ;  /* 0x0000008a00d47308 */ /* 0x0003ee0000000800 */
[C---:B------:R-:W-:Y:S08]  /*1a290*/  HMMA.16816.F32 R24, R152.reuse, R156, R24 ;  /* 0x0000009c9818723c */ /* 0x040ff00000001818 */
[-C--:B------:R-:W-:Y:S08]  /*1a2a0*/  HMMA.16816.F32 R28, R152, R158.reuse, R28 ;  /* 0x0000009e981c723c */ /* 0x080ff0000000181c */
[C---:B------:R-:W-:Y:S01]  /*1a2b0*/  HMMA.16816.F32 R32, R144.reuse, R158, R32 ;  /* 0x0000009e9020723c */ /* 0x040fe20000001820 */
[----:B------:R-:W5:Y:S03]  /*1a2c0*/  LDSM.16.MT88.4 R156, [R222+0x4080] ;  /* 0x00408000de9c783b */ /* 0x000f660000004200 */
[--C-:B-1----:R-:W-:Y:S01]  /*1a2d0*/  FFMA.FTZ R138, R216, c[0x0][0x2d0], -R142.reuse ;  /* 0x0000b400d88a7a23 */ /* 0x102fe2000001088e */
[----:B------:R-:W-:Y:S03]  /*1a2e0*/  MOV R216, R194 ;  /* 0x000000c200d87202 */ /* 0x000fe60000000f00 */
[-C--:B----4-:R-:W-:Y:S01]  /*1a2f0*/  HMMA.16816.F32 R36, R144, R160.reuse, R36 ;  /* 0x000000a09024723c */ /* 0x090fe20000001824 */
        /* <DEDUP_REMOVED lines=8> */
[----:B------:R1:W1:Y:S03]  /*1a380*/  MUFU.EX2 R209, R138 ;  /* 0x0000008a00d17308 */ /* 0x0002660000000800 */
[----:B--2---:R-:W-:Y:S04]  /*1a390*/  FFMA.FTZ R133, R133, R192, R193 ;  /* 0x000000c085857223 */ /* 0x004fe800000100c1 */
[C---:B------:R-:W-:Y:S08]  /*1a3a0*/  HMMA.16816.F32 R56, R152.reuse, R164, R56 ;  /* 0x000000a49838723c */ /* 0x040ff00000001838 */
[-C--:B------:R-:W-:Y:S08]  /*1a3b0*/  HMMA.16816.F32 R60, R152, R166.reuse, R60 ;  /* 0x000000a6983c723c */ /* 0x080ff0000000183c */
[C---:B------:R-:W-:Y:S04]  /*1a3c0*/  HMMA.16816.F32 R64, R144.reuse, R166, R64 ;  /* 0x000000a69040723c */ /* 0x040fe80000001840 */
[--C-:B-1----:R-:W-:Y:S01]  /*1a3d0*/  FFMA.FTZ R138, R249, c[0x0][0x2d0], -R141.reuse ;  /* 0x0000b400f98a7a23 */ /* 0x102fe2000001088d */
[----:B------:R-:W-:Y:S01]  /*1a3e0*/  MOV R249, R191 ;  /* 0x000000bf00f97202 */ /* 0x000fe20000000f00 */
[----:B------:R-:W-:Y:S01]  /*1a3f0*/  FFMA.FTZ R141, R250, c[0x0][0x2d0], -R141 ;  /* 0x0000b400fa8d7a23 */ /* 0x000fe2000001088d */
[----:B------:R-:W-:Y:S01]  /*1a400*/  MOV R250, R190 ;  /* 0x000000be00fa7202 */ /* 0x000fe20000000f00 */
[-C--:B---3--:R-:W-:Y:S01]  /*1a410*/  HMMA.16816.F32 R68, R144, R148.reuse, R68 ;  /* 0x000000949044723c */ /* 0x088fe20000001844 */
[----:B------:R1:W-:Y:S07]  /*1a420*/  MUFU.EX2 R208, R138 ;  /* 0x0000008a00d07308 */ /* 0x0003ee0000000800 */
        /* <DEDUP_REMOVED lines=9> */
[-C--:B-----5:R-:W-:Y:S01]  /*1a4c0*/  HMMA.16816.F32 R84, R144, R156.reuse, R84 ;  /* 0x0000009c9054723c */ /* 0x0a0fe20000001854 */
[----:B------:R1:W-:Y:S01]  /*1a4d0*/  MUFU.EX2 R206, R138 ;  /* 0x0000008a00ce7308 */ /* 0x0003e20000000800 */
[----:B------:R-:W-:Y:S02]  /*1a4e0*/  LDSM.16.MT88.4 R188, [R224+0x3080] ;  /* 0x00308000e0bc783b */ /* 0x000fe40000004200 */
[----:B--2---:R-:W-:Y:S04]  /*1a4f0*/  F2FP.PACK_AB R141, R209, R210 ;  /* 0x000000d2d18d723e */ /* 0x004fe800000000ff */
[C---:B------:R-:W-:Y:S03]  /*1a500*/  HMMA.16816.F32 R88, R152.reuse, R156, R88 ;  /* 0x0000009c9858723c */ /* 0x040fe60000001858 */
[----:B------:R3:W-:Y:S05]  /*1a510*/  MUFU.EX2 R205, R142 ;  /* 0x0000008e00cd7308 */ /* 0x0007ea0000000800 */
[-C--:B------:R-:W-:Y:S08]  /*1a520*/  HMMA.16816.F32 R92, R152, R158.reuse, R92 ;  /* 0x0000009e985c723c */ /* 0x080ff0000000185c */
[C---:B------:R-:W-:Y:S01]  /*1a530*/  HMMA.16816.F32 R96, R144.reuse, R158, R96 ;  /* 0x0000009e9060723c */ /* 0x040fe20000001860 */
[----:B------:R-:W2:Y:S03]  /*1a540*/  LDSM.16.MT88.4 R156, [R221+0x3080] ;  /* 0x00308000dd9c783b */ /* 0x000ea60000004200 */
[--C-:B-1----:R-:W-:Y:S01]  /*1a550*/  FFMA.FTZ R138, R243, c[0x0][0x2d0], -R143.reuse ;  /* 0x0000b400f38a7a23 */ /* 0x102fe2000001088f */
[----:B------:R-:W-:Y:S03]  /*1a560*/  MOV R243, R187 ;  /* 0x000000bb00f37202 */ /* 0x000fe60000000f00 */
[-C--:B----4-:R-:W-:Y:S01]  /*1a570*/  HMMA.16816.F32 R100, R144, R160.reuse, R100 ;  /* 0x000000a09064723c */ /* 0x090fe20000001864 */
[----:B------:R1:W-:Y:S03]  /*1a580*/  MUFU.EX2 R204, R138 ;  /* 0x0000008a00cc7308 */ /* 0x0003e60000000800 */
[----:B---3--:R-:W-:Y:S04]  /*1a590*/  F2FP.PACK_AB R142, R207, R208 ;  /* 0x000000d0cf8e723e */ /* 0x008fe800000000ff */
[C---:B------:R-:W-:Y:S08]  /*1a5a0*/  HMMA.16816.F32 R104, R152.reuse, R160, R104 ;  /* 0x000000a09868723c */ /* 0x040ff00000001868 */
[-C--:B------:R-:W-:Y:S08]  /*1a5b0*/  HMMA.16816.F32 R108, R152, R162.reuse, R108 ;  /* 0x000000a2986c723c */ /* 0x080ff0000000186c */
[C---:B------:R-:W-:Y:S04]  /*1a5c0*/  HMMA.16816.F32 R112, R144.reuse, R162, R112 ;  /* 0x000000a29070723c */ /* 0x040fe80000001870 */
[--C-:B-1----:R-:W-:Y:S01]  /*1a5d0*/  FFMA.FTZ R138, R245, c[0x0][0x2d0], -R143.reuse ;  /* 0x0000b400f58a7a23 */ /* 0x102fe2000001088f */
[----:B------:R-:W-:Y:S03]  /*1a5e0*/  MOV R245, R186 ;  /* 0x000000ba00f57202 */ /* 0x000fe60000000f00 */
[-C--:B------:R-:W-:Y:S01]  /*1a5f0*/  HMMA.16816.F32 R116, R144, R148.reuse, R116 ;  /* 0x000000949074723c */ /* 0x080fe20000001874 */
[----:B------:R1:W3:Y:S07]  /*1a600*/  MUFU.EX2 R203, R138 ;  /* 0x0000008a00cb7308 */ /* 0x0002ee0000000800 */
[C---:B------:R-:W-:Y:S08]  /*1a610*/  HMMA.16816.F32 R120, R152.reuse, R148, R120 ;  /* 0x000000949878723c */ /* 0x040ff00000001878 */
[-C--:B------:R-:W-:Y:S08]  /*1a620*/  HMMA.16816.F32 R124, R152, R150.reuse, R124 ;  /* 0x00000096987c723c */ /* 0x080ff0000000187c */
[----:B------:R-:W-:Y:S04]  /*1a630*/  HMMA.16816.F32 R128, R144, R150, R128 ;  /* 0x000000969080723c */ /* 0x000fe80000001880 */
[--C-:B-1----:R-:W-:Y:S01]  /*1a640*/  FFMA.FTZ R138, R248, c[0x0][0x2d0], -R143.reuse ;  /* 0x0000b400f88a7a23 */ /* 0x102fe2000001088f */
[----:B---3--:R-:W-:Y:S01]  /*1a650*/  F2FP.PACK_AB R192, R203, R204 ;  /* 0x000000cccbc0723e */ /* 0x008fe200000000ff */
[----:B------:R-:W-:Y:S01]  /*1a660*/  FFMA.FTZ R143, R240, c[0x0][0x2d0], -R143 ;  /* 0x0000b400f08f7a23 */ /* 0x000fe2000001088f */
[----:B------:R-:W-:Y:S01]  /*1a670*/  MOV R240, R184 ;  /* 0x000000b800f07202 */ /* 0x000fe20000000f00 */
[----:B------:R1:W-:Y:S01]  /*1a680*/  MUFU.EX2 R202, R138 ;  /* 0x0000008a00ca7308 */ /* 0x0003e20000000800 */
[----:B------:R-:W-:Y:S09]  /*1a690*/  MOV R248, R185 ;  /* 0x000000b900f87202 */ /* 0x000ff20000000f00 */
[----:B------:R3:W4:Y:S01]  /*1a6a0*/  MUFU.EX2 R201, R143 ;  /* 0x0000008f00c97308 */ /* 0x0007220000000800 */
[--C-:B-1----:R-:W-:Y:S01]  /*1a6b0*/  FFMA.FTZ R138, R217, c[0x0][0x2d0], -R134.reuse ;  /* 0x0000b400d98a7a23 */ /* 0x102fe20000010886 */
[----:B------:R-:W-:Y:S08]  /*1a6c0*/  MOV R217, R183 ;  /* 0x000000b700d97202 */ /* 0x000ff00000000f00 */
[----:B------:R1:W-:Y:S01]  /*1a6d0*/  MUFU.EX2 R139, R138 ;  /* 0x0000008a008b7308 */ /* 0x0003e20000000800 */
[----:B---3--:R-:W-:Y:S02]  /*1a6e0*/  F2FP.PACK_AB R143, R205, R206 ;  /* 0x000000cecd8f723e */ /* 0x008fe400000000ff */
[----:B----4-:R-:W-:Y:S01]  /*1a6f0*/  F2FP.PACK_AB R194, R201, R202 ;  /* 0x000000cac9c2723e */ /* 0x010fe200000000ff */
[--C-:B-1----:R-:W-:Y:S01]  /*1a700*/  FFMA.FTZ R138, R214, c[0x0][0x2d0], -R134.reuse ;  /* 0x0000b400d68a7a23 */ /* 0x102fe20000010886 */
[----:B------:R-:W-:Y:S05]  /*1a710*/  MOV R214, R182 ;  /* 0x000000b600d67202 */ /* 0x000fea0000000f00 */
[----:B------:R1:W3:Y:S02]  /*1a720*/  MUFU.EX2 R196, R138 ;  /* 0x0000008a00c47308 */ /* 0x0002e40000000800 */
[--C-:B-1----:R-:W-:Y:S01]  /*1a730*/  FFMA.FTZ R138, R213, c[0x0][0x2d0], -R134.reuse ;  /* 0x0000b400d58a7a23 */ /* 0x102fe20000010886 */
[----:B---3--:R-:W-:Y:S01]  /*1a740*/  F2FP.PACK_AB R193, R196, R139 ;  /* 0x0000008bc4c1723e */ /* 0x008fe200000000ff */
[----:B------:R-:W-:Y:S01]  /*1a750*/  FFMA.FTZ R134, R140, c[0x0][0x2d0], -R134 ;  /* 0x0000b4008c867a23 */ /* 0x000fe20000010886 */
[----:B------:R-:W-:Y:S01]  /*1a760*/  F2FP.PACK_AB R140, R212, R211 ;  /* 0x000000d3d48c723e */ /* 0x000fe200000000ff */
[----:B------:R-:W3:Y:S04]  /*1a770*/  LDL.LU R213, [R1+0x18] ;  /* 0x0000180001d57983 */ /* 0x000ee80000300800 */
[----:B------:R-:W-:Y:S02]  /*1a780*/  MUFU.EX2 R138, R138 ;  /* 0x0000008a008a7308 */ /* 0x000fe40000000800 */
[-C--:B--2---:R-:W-:Y:S01]  /*1a790*/  HMMA.16816.F32 R144, R140, R156.reuse, R4 ;  /* 0x0000009c8c90723c */ /* 0x084fe20000001804 */
[----:B------:R-:W1:Y:S07]  /*1a7a0*/  LDSM.16.MT88.4 R4, [R223+0x3080] ;  /* 0x00308000df04783b */ /* 0x000e6e0000004200 */
[----:B------:R-:W2:Y:S04]  /*1a7b0*/  MUFU.EX2 R134, R134 ;  /* 0x0000008600867308 */ /* 0x000ea80000000800 */
[----:B--2---:R-:W-:Y:S07]  /*1a7c0*/  F2FP.PACK_AB R195, R134, R138 ;  /* 0x0000008a86c3723e */ /* 0x004fee00000000ff */
[C---:B------:R-:W-:Y:S01]  /*1a7d0*/  HMMA.16816.F32 R148, R192.reuse, R156, R8 ;  /* 0x0000009cc094723c */ /* 0x040fe20000001808 */
[----:B------:R-:W2:Y:S07]  /*1a7e0*/  LDSM.16.MT88.4 R8, [R221+0x4880] ;  /* 0x00488000dd08783b */ /* 0x000eae0000004200 */
[-C--:B------:R-:W-:Y:S01]  /*1a7f0*/  HMMA.16816.F32 R152, R192, R158.reuse, R12 ;  /* 0x0000009ec098723c */ /* 0x080fe2000000180c */
[----:B------:R-:W4:Y:S07]  /*1a800*/  LDSM.16.MT88.4 R12, [R222+0x4880] ;  /* 0x00488000de0c783b */ /* 0x000f2e0000004200 */
[C---:B------:R-:W-:Y:S01]  /*1a810*/  HMMA.16816.F32 R156, R140.reuse, R158, R16 ;  /* 0x0000009e8c9c723c */ /* 0x040fe20000001810 */
[----:B------:R-:W5:Y:S07]  /*1a820*/  LDSM.16.MT88.4 R16, [R224+0x4880] ;  /* 0x00488000e010783b */ /* 0x000f6e0000004200 */
[-C--:B------:R-:W-:Y:S01]  /*1a830*/  HMMA.16816.F32 R160, R140, R172.reuse, R20 ;  /* 0x000000ac8ca0723c */ /* 0x080fe20000001814 */
[----:B------:R-:W1:Y:S07]  /*1a840*/  LDSM.16.MT88.4 R20, [R223+0x4880] ;  /* 0x00488000df14783b */ /* 0x000e6e0000004200 */
[C---:B------:R-:W-:Y:S07]  /*1a850*/  HMMA.16816.F32 R164, R192.reuse, R172, R24 ;  /* 0x000000acc0a4723c */ /* 0x040fee0000001818 */
[----:B------:R-:W-:Y:S02]  /*1a860*/  MOV R25, R171 ;  /* 0x000000ab00197202 */ /* 0x000fe40000000f00 */
[----:B------:R-:W-:Y:S02]  /*1a870*/  MOV R24, R170 ;  /* 0x000000aa00187202 */ /* 0x000fe40000000f00 */
[-C--:B------:R-:W-:Y:S01]  /*1a880*/  HMMA.16816.F32 R168, R192, R174.reuse, R28 ;  /* 0x000000aec0a8723c */ /* 0x080fe2000000181c */
[----:B------:R-:W3:Y:S02]  /*1a890*/  LDL.LU R28, [R1+0x14] ;  /* 0x00001400011c7983 */ /* 0x000ee40000300800 */
[----:B------:R-:W-:Y:S02]  /*1a8a0*/  MOV R27, R181 ;  /* 0x000000b5001b7202 */ /* 0x000fe40000000f00 */
[----:B------:R-:W-:Y:S02]  /*1a8b0*/  MOV R26, R180 ;  /* 0x000000b4001a7202 */ /* 0x000fe40000000f00 */
[----:B------:R-:W-:Y:S01]  /*1a8c0*/  MOV R30, R178 ;  /* 0x000000b2001e7202 */ /* 0x000fe20000000f00 */
[C---:B------:R-:W-:Y:S01]  /*1a8d0*/  HMMA.16816.F32 R172, R140.reuse, R174, R32 ;  /* 0x000000ae8cac723c */ /* 0x040fe20000001820 */
[----:B------:R-:W3:Y:S03]  /*1a8e0*/  LDL.LU R35, [R1+0x10] ;  /* 0x0000100001237983 */ /* 0x000ee60000300800 */
[----:B------:R-:W-:Y:S02]  /*1a8f0*/  MOV R31, R177 ;  /* 0x000000b1001f7202 */ /* 0x000fe40000000f00 */
[----:B------:R-:W-:Y:S02]  /*1a900*/  MOV R29, R179 ;  /* 0x000000b3001d7202 */ /* 0x000fe40000000f00 */
[----:B------:R-:W-:Y:S02]  /*1a910*/  MOV R34, R176 ;  /* 0x000000b000227202 */ /* 0x000fe40000000f00 */
        /* <DEDUP_REMOVED lines=8> */
[-C--:B--2---:R-:W-:Y:S08]  /*1a9a0*/  HMMA.16816.F32 R68, R140, R8.reuse, R68 ;  /* 0x000000088c44723c */ /* 0x084ff00000001844 */
        /* <DEDUP_REMOVED lines=10> */
[C---:B------:R-:W-:Y:S08]  /*1aa50*/  HMMA.16816.F32 R112, R140.reuse, R18, R112 ;  /* 0x000000128c70723c */ /* 0x040ff00000001870 */
[-C--:B------:R-:W-:Y:S08]  /*1aa60*/  HMMA.16816.F32 R116, R140, R20.reuse, R116 ;  /* 0x000000148c74723c */ /* 0x080ff00000001874 */
[C---:B------:R-:W-:Y:S08]  /*1aa70*/  HMMA.16816.F32 R120, R192.reuse, R20, R120 ;  /* 0x00000014c078723c */ /* 0x040ff00000001878 */
[-C--:B------:R-:W-:Y:S08]  /*1aa80*/  HMMA.16816.F32 R124, R192, R22.reuse, R124 ;  /* 0x00000016c07c723c */ /* 0x080ff0000000187c */
[----:B------:R-:W-:Y:S04]  /*1aa90*/  HMMA.16816.F32 R128, R140, R22, R128 ;  /* 0x000000168c80723c */ /* 0x000fe80000001880 */
[----:B---3--:R-:W-:Y:S02]  /*1aaa0*/  FFMA.FTZ R4, R2, R28, R29 ;  /* 0x0000001c02047223 */ /* 0x008fe4000001001d */
[----:B------:R-:W-:Y:S02]  /*1aab0*/  FADD.FTZ R2, R30, R133 ;  /* 0x000000851e027221 */ /* 0x000fe40000010000 */
[----:B------:R-:W-:Y:S04]  /*1aac0*/  FADD.FTZ R4, R24, R4 ;  /* 0x0000000418047221 */ /* 0x000fe80000010000 */
[----:B------:R-:W-:Y:S02]  /*1aad0*/  FADD.FTZ R2, R25, R2 ;  /* 0x0000000219027221 */ /* 0x000fe40000010000 */
[----:B------:R-:W-:Y:S02]  /*1aae0*/  FFMA.FTZ R132, R132, R35, R34 ;  /* 0x0000002384847223 */ /* 0x000fe40000010022 */
        /* <DEDUP_REMOVED lines=51> */
.L_x_1269:
[----:B-1----:R-:W2:Y:S04]  /*1ae20*/  LDL R4, [R1+0x20] ;  /* 0x0000200001047983 */ /* 0x002ea80000100800 */
[----:B------:R-:W3:Y:S01]  /*1ae30*/  LDL R2, [R1+0x1c] ;  /* 0x00001c0001027983 */ /* 0x000ee20000100800 */
[----:B------:R-:W-:-:S02]  /*1ae40*/  IMAD.MOV.U32 R0, RZ, RZ, c[0x0][0x2c4] ;  /* 0x0000b100ff007624 */ /* 0x000fc400078e00ff */
[----:B------:R-:W-:-:S03]  /*1ae50*/  IMAD.MOV.U32 R5, RZ, RZ, c[0x0][0x32c] ;  /* 0x0000cb00ff057624 */ /* 0x000fc600078e00ff */
[----:B------:R-:W-:Y:S02]  /*1ae60*/  ISETP.NE.AND P0, PT, R0, 0x1, PT ;  /* 0x000000010000780c */ /* 0x000fe40003f05270 */
[----:B------:R-:W1:Y:S02]  /*1ae70*/  S2R R0, SR_CTAID.X ;  /* 0x0000000000007919 */ /* 0x000e640000002500 */
[----:B-1----:R-:W-:Y:S01]  /*1ae80*/  LEA R0, R0, 0x7f, 0x7 ;  /* 0x0000007f00007811 */ /* 0x002fe200078e38ff */
[----:B--2---:R-:W-:-:S08]  /*1ae90*/  IMAD.MOV.U32 R6, RZ, RZ, R4 ;  /* 0x000000ffff067224 */ /* 0x004fd000078e0004 */
[----:B------:R-:W-:Y:S01]  /*1aea0*/  @P0 IMAD.HI.U32 R4, R0, c[0x0][0x2c8], RZ ;  /* 0x0000b20000040a27 */ /* 0x000fe200078e00ff */
[----:B---3--:R-:W-:-:S04]  /*1aeb0*/  IADD3 R2, R2, 0x1, -R6 ;  /* 0x0000000102027810 */ /* 0x008fc80007ffe806 */
[----:B------:R-:W-:Y:S02]  /*1aec0*/  @P0 SHF.R.U32.HI R0, RZ, c[0x0][0x2cc], R4 ;  /* 0x0000b300ff000a19 */ /* 0x000fe40000011604 */
[----:B------:R-:W-:-:S03]  /*1aed0*/  ISETP.GE.AND P0, PT, R5, 0x1, PT ;  /* 0x000000010500780c */ /* 0x000fc60003f06270 */
[----:B------:R-:W-:-:S05]  /*1aee0*/  IMAD.IADD R0, R0, 0x1, R2 ;  /* 0x0000000100007824 */ /* 0x000fca00078e0202 */
[----:B------:R-:W-:-:S04]  /*1aef0*/  IADD3 R2, R0, -c[0x0][0x324], RZ ;  /* 0x8000c90000027a10 */ /* 0x000fc80007ffe0ff */
[----:B------:R1:W2:Y:S02]  /*1af00*/  R2UR UR6, R2 ;  /* 0x00000000020673c2 */ /* 0x0002a400000e0000 */
[----:B-12---:R-:W-:Y:S05]  /*1af10*/  @!P0 BRA `(.L_x_1287) ;  /* 0x0000017000008947 */ /* 0x006fea0003800000 */
        /* <DEDUP_REMOVED lines=13> */
.L_x_1288:
[----:B------:R-:W-:Y:S02]  /*1aff0*/  ULDC UR4, c[0x0][0x32c] ;  /* 0x0000cb0000047ab9 */ /* 0x000fe40000000800 */
[----:B------:R-:W-:-:S03]  /*1b000*/  UISETP.NE.AND UP0, UPT, UR4, 0x1, UPT ;  /* 0x000000010400788c */ /* 0x000fc6000bf05270 */
[----:B------:R-:W-:Y:S02]  /*1b010*/  ULDC.64 UR4, c[0x0][0x330] ;  /* 0x0000cc0000047ab9 */ /* 0x000fe40000000a00 */
[----:B------:R-:W-:-:S07]  /*1b020*/  UIMAD.WIDE.U32 UR12, UR10, UR4, URZ ;  /* 0x000000040a0c72a5 */ /* 0x000fce000f8e003f */
[----:B------:R-:W-:Y:S02]  /*1b030*/  @UP0 UMOV UR11, UR13 ;  /* 0x0000000d000b0c82 */ /* 0x000fe40008000000 */
[----:B------:R-:W-:Y:S02]  /*1b040*/  @UP0 USHF.R.U32.HI UR10, URZ, UR5, UR11 ;  /* 0x000000053f0a0299 */ /* 0x000fe4000801160b */
.L_x_1289:
[----:B------:R-:W-:Y:S02]  /*1b050*/  ULDC UR4, c[0x0][0x32c] ;  /* 0x0000cb0000047ab9 */ /* 0x000fe40000000800 */
[----:B------:R-:W-:-:S04]  /*1b060*/  UIMAD UR4, UR10, UR4, URZ ;  /* 0x000000040a0472a4 */ /* 0x000fc8000f8e023f */
[----:B------:R-:W-:-:S04]  /*1b070*/  UISETP.LT.AND UP0, UPT, UR6, UR4, UPT ;  /* 0x000000040600728c */ /* 0x000fc8000bf01270 */
[----:B------:R-:W-:-:S04]  /*1b080*/  USEL UR6, UR6, UR4, !UP0 ;  /* 0x0000000406067287 */ /* 0x000fc8000c000000 */
.L_x_1287:
        /* <DEDUP_REMOVED lines=10> */
[----:B------:R-:W-:Y:S01]  /*1b130*/  MOV R2, R137 ;  /* 0x0000008900027202 */ /* 0x000fe20000000f00 */
[----:B------:R-:W-:Y:S01]  /*1b140*/  IMAD.MOV.U32 R240, RZ, RZ, R238 ;  /* 0x000000fffff07224 */ /* 0x000fe200078e00ee */
[----:B------:R-:W-:Y:S02]  /*1b150*/  MOV R138, R135 ;  /* 0x00000087008a7202 */ /* 0x000fe40000000f00 */
.L_x_1291:
[----:B--2---:R-:W2:Y:S01]  /*1b160*/  LDL R0, [R1+0x24] ;  /* 0x0000240001007983 */ /* 0x004ea20000100800 */
[----:B------:R-:W-:Y:S04]  /*1b170*/  DEPBAR.LE SB0, 0x0 ;  /* 0x000080000000791a */ /* 0x000fe80000000000 */
[----:B------:R-:W3:Y:S06]  /*1b180*/  LDL.64 R204, [R1+0x38] ;  /* 0x0000380001cc7983 */ /* 0x000eec0000100a00 */
[----:B------:R-:W-:Y:S01]  /*1b190*/  BAR.SYNC.DEFER_BLOCKING 0x0 ;  /* 0x0000000000007b1d */ /* 0x000fe20000010000 */
[C---:B------:R-:W-:Y:S02]  /*1b1a0*/  ISETP.LT.AND P0, PT, R240.reuse, UR7, PT ;  /* 0x00000007f0007c0c */ /* 0x040fe4000bf01270 */
[C---:B------:R-:W-:Y:S11]  /*1b1b0*/  IADD3 R238, R240.reuse, -0x1, RZ ;  /* 0xfffffffff0ee7810 */ /* 0x040ff60007ffe0ff */
[----:B------:R-:W-:Y:S01]  /*1b1c0*/  @!P0 IMAD.WIDE.U32 R136, R240, c[0x0][0x208], RZ ;  /* 0x00008200f0888a25 */ /* 0x000fe200078e00ff */
[----:B-----5:R-:W-:Y:S08]  /*1b1d0*/  LDSM.16.M88.4 R48, [R227+0x8080] ;  /* 0x00808000e330783b */ /* 0x020ff00000000200 */
[----:B------:R-:W3:Y:S06]  /*1b1e0*/  LDL.64 R134, [R1+0x50] ;  /* 0x0000500001867983 */ /* 0x000eec0000100a00 */
[----:B------:R-:W1:Y:S08]  /*1b1f0*/  LDSM.16.M88.4 R16, [R220+0x5080] ;  /* 0x00508000dc10783b */ /* 0x000e700000000200 */
[----:B------:R-:W4:Y:S08]  /*1b200*/  LDSM.16.M88.4 R44, [R227+0xa080] ;  /* 0x00a08000e32c783b */ /* 0x000f300000000200 */
[----:B------:R-:W4:Y:S08]  /*1b210*/  LDSM.16.M88.4 R32, [R220+0x5880] ;  /* 0x00588000dc20783b */ /* 0x000f300000000200 */
[----:B------:R-:W4:Y:S08]  /*1b220*/  LDSM.16.M88.4 R140, [R220+0x6080] ;  /* 0x00608000dc8c783b */ /* 0x000f300000000200 */
[----:B------:R-:W-:Y:S01]  /*1b230*/  LDSM.16.M88.4 R192, [R229+0x8080] ;  /* 0x00808000e5c0783b */ /* 0x000fe20000000200 */
[-C--:B-1----:R-:W-:Y:S07]  /*1b240*/  HMMA.16816.F32 R4, R48, R16.reuse, RZ ;  /* 0x000000103004723c */ /* 0x082fee00000018ff */
[----:B------:R-:W1:Y:S01]  /*1b250*/  LDSM.16.M88.4 R196, [R231] ;  /* 0x00000000e7c4783b */ /* 0x000e620000000200 */
[C---:B----4-:R-:W-:Y:S07]  /*1b260*/  HMMA.16816.F32 R8, R44.reuse, R16, RZ ;  /* 0x000000102c08723c */ /* 0x050fee00000018ff */
[----:B------:R-:W4:Y:S01]  /*1b270*/  LDSM.16.M88.4 R200, [R229+0xa080] ;  /* 0x00a08000e5c8783b */ /* 0x000f220000000200 */
[-C--:B------:R-:W-:Y:S08]  /*1b280*/  HMMA.16816.F32 R12, R44, R18.reuse, RZ ;  /* 0x000000122c0c723c */ /* 0x080ff000000018ff */
        /* <DEDUP_REMOVED lines=53> */
[----:B------:R-:W-:Y:S07]  /*1b5e0*/  ISETP.GT.AND P0, PT, R240, UR7, PT ;  /* 0x00000007f0007c0c */ /* 0x000fee000bf04270 */
[----:B------:R-:W-:Y:S08]  /*1b5f0*/  LDSM.16.M88.4 R208, [R226+0x5080] ;  /* 0x00508000e2d0783b */ /* 0x000ff00000000200 */
[----:B------:R-:W-:Y:S08]  /*1b600*/  LDSM.16.M88.4 R212, [R228+0xa080] ;  /* 0x00a08000e4d4783b */ /* 0x000ff00000000200 */
[----:B------:R-:W-:Y:S08]  /*1b610*/  LDSM.16.M88.4 R216, [R226+0x5880] ;  /* 0x00588000e2d8783b */ /* 0x000ff00000000200 */
[----:B--2---:R-:W2:Y:S08]  /*1b620*/  LDSM.16.M88.4 R204, [R228+0x8080] ;  /* 0x00808000e4cc783b */ /* 0x004eb00000000200 */
[----:B------:R-:W0:Y:S08]  /*1b630*/  LDGDEPBAR ;  /* 0x00000000000079af */ /* 0x000e300000000000 */
[----:B------:R-:W4:Y:S08]  /*1b640*/  LDSM.16.M88.4 R140, [R226+0x6080] ;  /* 0x00608000e28c783b */ /* 0x000f300000000200 */
[----:B------:R-:W-:Y:S08]  /*1b650*/  LDSM.16.M88.4 R192, [R230+0x8080] ;  /* 0x00808000e6c0783b */ /* 0x000ff00000000200 */
[----:B------:R-:W1:Y:S01]  /*1b660*/  LDSM.16.M88.4 R196, [R225] ;  /* 0x00000000e1c4783b */ /* 0x000e620000000200 */
        /* <DEDUP_REMOVED lines=11> */
[-C--:B----4-:R-:W-:Y:S08]  /*1b720*/  HMMA.16816.F32 R36, R204, R140.reuse, R36 ;  /* 0x0000008ccc24723c */ /* 0x090ff00000001824 */
[C---:B------:R-:W-:Y:S08]  /*1b730*/  HMMA.16816.F32 R40, R212.reuse, R140, R40 ;  /* 0x0000008cd428723c */ /* 0x040ff00000001828 */
[-C--:B------:R-:W-:Y:S01]  /*1b740*/  HMMA.16816.F32 R44, R212, R142.reuse, R44 ;  /* 0x0000008ed42c723c */ /* 0x080fe2000000182c */
[----:B------:R-:W-:Y:S07]  /*1b750*/  LDSM.16.M88.4 R212, [R220+0x7080] ;  /* 0x00708000dcd4783b */ /* 0x000fee0000000200 */
[----:B------:R-:W-:Y:S01]  /*1b760*/  HMMA.16816.F32 R48, R204, R142, R48 ;  /* 0x0000008ecc30723c */ /* 0x000fe20000001830 */
[----:B------:R-:W-:Y:S07]  /*1b770*/  LDSM.16.M88.4 R140, [R227+0xc080] ;  /* 0x00c08000e38c783b */ /* 0x000fee0000000200 */
[-C--:B-1----:R-:W-:Y:S01]  /*1b780*/  HMMA.16816.F32 R4, R192, R196.reuse, R4 ;  /* 0x000000c4c004723c */ /* 0x082fe20000001804 */
[----:B------:R-:W-:Y:S07]  /*1b790*/  LDSM.16.M88.4 R204, [R227+0xe080] ;  /* 0x00e08000e3cc783b */ /* 0x000fee0000000200 */
[C---:B--2---:R-:W-:Y:S08]  /*1b7a0*/  HMMA.16816.F32 R8, R200.reuse, R196, R8 ;  /* 0x000000c4c808723c */ /* 0x044ff00000001808 */
        /* <DEDUP_REMOVED lines=13> */
[----:B------:R-:W-:Y:S07]  /*1b880*/  LDSM.16.M88.4 R192, [R229+0xc080] ;  /* 0x00c08000e5c0783b */ /* 0x000fee0000000200 */
[-C--:B-1----:R-:W-:Y:S01]  /*1b890*/  HMMA.16816.F32 R4, R140, R196.reuse, R4 ;  /* 0x000000c48c04723c */ /* 0x082fe20000001804 */
[----:B------:R-:W-:Y:S07]  /*1b8a0*/  LDSM.16.M88.4 R216, [R234] ;  /* 0x00000000ead8783b */ /* 0x000fee0000000200 */
        /* <DEDUP_REMOVED lines=9> */
[-C--:B--2---:R-:W-:Y:S08]  /*1b940*/  HMMA.16816.F32 R36, R140, R208.reuse, R36 ;  /* 0x000000d08c24723c */ /* 0x084ff00000001824 */
[C---:B------:R-:W-:Y:S08]  /*1b950*/  HMMA.16816.F32 R40, R204.reuse, R208, R40 ;  /* 0x000000d0cc28723c */ /* 0x040ff00000001828 */
[-C--:B------:R-:W-:Y:S01]  /*1b960*/  HMMA.16816.F32 R44, R204, R210.reuse, R44 ;  /* 0x000000d2cc2c723c */ /* 0x080fe2000000182c */
[----:B------:R-:W-:Y:S07]  /*1b970*/  LDSM.16.M88.4 R204, [R228+0xe080] ;  /* 0x00e08000e4cc783b */ /* 0x000fee0000000200 */
[----:B------:R-:W-:Y:S01]  /*1b980*/  HMMA.16816.F32 R48, R140, R210, R48 ;  /* 0x000000d28c30723c */ /* 0x000fe20000001830 */
[----:B------:R-:W-:Y:S07]  /*1b990*/  LDSM.16.M88.4 R140, [R228+0xc080] ;  /* 0x00c08000e48c783b */ /* 0x000fee0000000200 */
[-C--:B-1----:R-:W-:Y:S01]  /*1b9a0*/  HMMA.16816.F32 R4, R192, R196.reuse, R4 ;  /* 0x000000c4c004723c */ /* 0x082fe20000001804 */
        /* <DEDUP_REMOVED lines=27> */
[-C--:B------:R-:W-:Y:S01]  /*1bb60*/  HMMA.16816.F32 R44, R204, R210.reuse, R44 ;  /* 0x000000d2cc2c723c */ /* 0x080fe2000000182c */
[----:B------:R-:W2:Y:S07]  /*1bb70*/  LDL.64 R206, [R1+0x40] ;  /* 0x0000400001ce7983 */ /* 0x000eae0000100a00 */
        /* <DEDUP_REMOVED lines=24> */
[----:B------:R1:W-:Y:S01]  /*1bd00*/  MUFU.TANH R197, R7 ;  /* 0x0000000700c57308 */ /* 0x0003e20000002400 */
[----:B------:R-:W-:Y:S01]  /*1bd10*/  FMUL.FTZ R15, R15, c[0x0][0x320] ;  /* 0x0000c8000f0f7a20 */ /* 0x000fe20000410000 */
[----:B----4-:R-:W-:Y:S08]  /*1bd20*/  FMNMX.FTZ R137, R143, R137, !PT ;  /* 0x000000898f897209 */ /* 0x010ff00007810000 */
[----:B------:R-:W4:Y:S10]  /*1bd30*/  MUFU.TANH R200, R8 ;  /* 0x0000000800c87308 */ /* 0x000f340000002400 */
[----:B------:R-:W3:Y:S01]  /*1bd40*/  MUFU.TANH R199, R9 ;  /* 0x0000000900c77308 */ /* 0x000ee20000002400 */
[----:B-1----:R-:W1:Y:S09]  /*1bd50*/  LDSM.16.M88.4 R4, [R225+0x2000] ;  /* 0x00200000e104783b */ /* 0x002e720000000200 */
[----:B------:R-:W-:Y:S01]  /*1bd60*/  MUFU.TANH R201, R10 ;  /* 0x0000000a00c97308 */ /* 0x000fe20000002400 */
[----:B----4-:R-:W-:Y:S09]  /*1bd70*/  FMNMX.FTZ R0, R200, R138, !PT ;  /* 0x0000008ac8007209 */ /* 0x010ff20007810000 */
[----:B------:R4:W-:Y:S01]  /*1bd80*/  MUFU.TANH R202, R11 ;  /* 0x0000000b00ca7308 */ /* 0x0009e20000002400 */
[----:B---3--:R-:W-:Y:S09]  /*1bd90*/  FMNMX.FTZ R0, R199, R0, !PT ;  /* 0x00000000c7007209 */ /* 0x008ff20007810000 */
[----:B------:R-:W3:Y:S10]  /*1bda0*/  MUFU.TANH R16, R16 ;  /* 0x0000001000107308 */ /* 0x000ef40000002400 */
[----:B------:R-:W3:Y:S01]  /*1bdb0*/  MUFU.TANH R17, R17 ;  /* 0x0000001100117308 */ /* 0x000ee20000002400 */
[----:B----4-:R-:W4:Y:S01]  /*1bdc0*/  LDSM.16.M88.4 R8, [R225+0x2800] ;  /* 0x00280000e108783b */ /* 0x010f220000000200 */
        /* <DEDUP_REMOVED lines=8> */
[----:B------:R-:W-:Y:S05]  /*1be50*/  FMNMX.FTZ R137, R17, R137, !PT ;  /* 0x0000008911897209 */ /* 0x000fea0007810000 */
[C---:B------:R-:W-:Y:S01]  /*1be60*/  HMMA.16816.F32 R32, R192.reuse, R6, R32 ;  /* 0x00000006c020723c */ /* 0x040fe20000001820 */
[----:B------:R-:W-:Y:S03]  /*1be70*/  MUFU.TANH R18, R18 ;  /* 0x0000001200127308 */ /* 0x000fe60000002400 */
[----:B------:R-:W-:Y:S01]  /*1be80*/  FMUL.FTZ R20, R20, c[0x0][0x320] ;  /* 0x0000c80014147a20 */ /* 0x000fe20000410000 */
[----:B-1----:R-:W-:Y:S01]  /*1be90*/  FMNMX.FTZ R0, R12, R0, !PT ;  /* 0x000000000c007209 */ /* 0x002fe20007810000 */
[----:B------:R-:W-:Y:S02]  /*1bea0*/  FMUL.FTZ R21, R21, c[0x0][0x320] ;  /* 0x0000c80015157a20 */ /* 0x000fe40000410000 */
[----:B------:R-:W-:Y:S03]  /*1beb0*/  FMUL.FTZ R22, R22, c[0x0][0x320] ;  /* 0x0000c80016167a20 */ /* 0x000fe60000410000 */
[----:B------:R-:W1:Y:S01]  /*1bec0*/  MUFU.TANH R210, R20 ;  /* 0x0000001400d27308 */ /* 0x000e620000002400 */
[----:B------:R-:W-:Y:S02]  /*1bed0*/  FMUL.FTZ R23, R23, c[0x0][0x320] ;  /* 0x0000c80017177a20 */ /* 0x000fe40000410000 */
[----:B------:R-:W-:Y:S01]  /*1bee0*/  FMUL.FTZ R24, R24, c[0x0][0x320] ;  /* 0x0000c80018187a20 */ /* 0x000fe20000410000 */
[-C--:B----4-:R-:W-:Y:S03]  /*1bef0*/  HMMA.16816.F32 R36, R192, R8.reuse, R36 ;  /* 0x00000008c024723c */ /* 0x090fe60000001824 */
[----:B---3--:R-:W-:Y:S01]  /*1bf00*/  FMNMX.FTZ R0, R13, R0, !PT ;  /* 0x000000000d007209 */ /* 0x008fe20007810000 */
[----:B------:R-:W-:Y:S02]  /*1bf10*/  FMUL.FTZ R25, R25, c[0x0][0x320] ;  /* 0x0000c80019197a20 */ /* 0x000fe40000410000 */
[----:B------:R-:W3:Y:S01]  /*1bf20*/  MUFU.TANH R242, R24 ;  /* 0x0000001800f27308 */ /* 0x000ee20000002400 */
[----:B------:R-:W-:Y:S01]  /*1bf30*/  FMUL.FTZ R28, R28, c[0x0][0x320] ;  /* 0x0000c8001c1c7a20 */ /* 0x000fe20000410000 */
[C---:B------:R-:W-:Y:S01]  /*1bf40*/  HMMA.16816.F32 R40, R216.reuse, R8, R40 ;  /* 0x00000008d828723c */ /* 0x040fe20000001828 */
[----:B------:R-:W4:Y:S03]  /*1bf50*/  LDL.64 R8, [R1+0x48] ;  /* 0x0000480001087983 */ /* 0x000f260000100a00 */
[----:B------:R-:W-:Y:S02]  /*1bf60*/  FMUL.FTZ R33, R33, c[0x0][0x320] ;  /* 0x0000c80021217a20 */ /* 0x000fe40000410000 */
[----:B------:R-:W-:Y:S02]  /*1bf70*/  FMUL.FTZ R29, R29, c[0x0][0x320] ;  /* 0x0000c8001d1d7a20 */ /* 0x000fe40000410000 */
[----:B------:R-:W3:Y:S01]  /*1bf80*/  MUFU.TANH R205, R21 ;  /* 0x0000001500cd7308 */ /* 0x000ee20000002400 */
[-C--:B------:R-:W-:Y:S03]  /*1bf90*/  HMMA.16816.F32 R44, R216, R10.reuse, R44 ;  /* 0x0000000ad82c723c */ /* 0x080fe6000000182c */
[----:B------:R-:W-:Y:S01]  /*1bfa0*/  FMUL.FTZ R32, R32, c[0x0][0x320] ;  /* 0x0000c80020207a20 */ /* 0x000fe20000410000 */
[----:B-1----:R-:W-:Y:S01]  /*1bfb0*/  FMNMX.FTZ R137, R210, R137, !PT ;  /* 0x00000089d2897209 */ /* 0x002fe20007810000 */
[----:B------:R-:W-:Y:S02]  /*1bfc0*/  FMUL.FTZ R26, R26, c[0x0][0x320] ;  /* 0x0000c8001a1a7a20 */ /* 0x000fe40000410000 */
[----:B------:R-:W-:Y:S01]  /*1bfd0*/  FMUL.FTZ R38, R38, c[0x0][0x320] ;  /* 0x0000c80026267a20 */ /* 0x000fe20000410000 */
[----:B------:R-:W-:Y:S01]  /*1bfe0*/  HMMA.16816.F32 R48, R192, R10, R48 ;  /* 0x0000000ac030723c */ /* 0x000fe20000001830 */
[----:B------:R-:W1:Y:S03]  /*1bff0*/  MUFU.TANH R203, R32 ;  /* 0x0000002000cb7308 */ /* 0x000e660000002400 */
[----:B------:R-:W-:Y:S01]  /*1c000*/  FMUL.FTZ R36, R36, c[0x0][0x320] ;  /* 0x0000c80024247a20 */ /* 0x000fe20000410000 */
[----:B---3--:R-:W-:Y:S01]  /*1c010*/  FMNMX.FTZ R0, R242, R0, !PT ;  /* 0x00000000f2007209 */ /* 0x008fe20007810000 */
[----:B------:R-:W-:Y:S02]  /*1c020*/  FMUL.FTZ R39, R39, c[0x0][0x320] ;  /* 0x0000c80027277a20 */ /* 0x000fe40000410000 */
[----:B------:R-:W-:Y:S03]  /*1c030*/  FMUL.FTZ R37, R37, c[0x0][0x320] ;  /* 0x0000c80025257a20 */ /* 0x000fe60000410000 */
[----:B------:R-:W3:Y:S01]  /*1c040*/  MUFU.TANH R204, R33 ;  /* 0x0000002100cc7308 */ /* 0x000ee20000002400 */
[----:B------:R-:W-:Y:S02]  /*1c050*/  FMUL.FTZ R42, R42, c[0x0][0x320] ;  /* 0x0000c8002a2a7a20 */ /* 0x000fe40000410000 */
[----:B------:R-:W-:Y:S01]  /*1c060*/  FMUL.FTZ R40, R40, c[0x0][0x320] ;  /* 0x0000c80028287a20 */ /* 0x000fe20000410000 */
[----:B------:R-:W-:Y:S01]  /*1c070*/  FMNMX.FTZ R137, R205, R137, !PT ;  /* 0x00000089cd897209 */ /* 0x000fe20007810000 */
        /* <DEDUP_REMOVED lines=19> */
[----:B------:R-:W-:Y:S04]  /*1c1b0*/  MOV R218, R133 ;  /* 0x0000008500da7202 */ /* 0x000fe80000000f00 */
[----:B------:R-:W-:Y:S04]  /*1c1c0*/  FMNMX.FTZ R137, R218, R137, !PT ;  /* 0x00000089da897209 */ /* 0x000fe80007810000 */
[----:B------:R-:W3:Y:S01]  /*1c1d0*/  MUFU.TANH R247, R37 ;  /* 0x0000002500f77308 */ /* 0x000ee20000002400 */
[----:B-1----:R-:W-:Y:S09]  /*1c1e0*/  FMNMX.FTZ R0, R243, R0, !PT ;  /* 0x00000000f3007209 */ /* 0x002ff20007810000 */
[----:B------:R-:W1:Y:S01]  /*1c1f0*/  MUFU.TANH R244, R29 ;  /* 0x0000001d00f47308 */ /* 0x000e620000002400 */
[----:B---3--:R-:W-:Y:S02]  /*1c200*/  MOV R219, R3 ;  /* 0x0000000300db7202 */ /* 0x008fe40000000f00 */
[----:B------:R-:W-:Y:S02]  /*1c210*/  FMNMX.FTZ R3, R198, R132, !PT ;  /* 0x00000084c6037209 */ /* 0x000fe40007810000 */
[----:B------:R-:W-:Y:S05]  /*1c220*/  FMNMX.FTZ R0, R219, R0, !PT ;  /* 0x00000000db007209 */ /* 0x000fea0007810000 */
[----:B------:R-:W3:Y:S01]  /*1c230*/  MUFU.TANH R245, R48 ;  /* 0x0000003000f57308 */ /* 0x000ee20000002400 */
[----:B------:R-:W-:Y:S02]  /*1c240*/  FMNMX.FTZ R3, R197, R3, !PT ;  /* 0x00000003c5037209 */ /* 0x000fe40007810000 */
[----:B------:R-:W-:Y:S02]  /*1c250*/  FMNMX.FTZ R137, R247, R137, !PT ;  /* 0x00000089f7897209 */ /* 0x000fe40007810000 */
[----:B------:R-:W-:Y:S02]  /*1c260*/  FMNMX.FTZ R3, R18, R3, !PT ;  /* 0x0000000312037209 */ /* 0x000fe40007810000 */
[----:B------:R-:W-:Y:S03]  /*1c270*/  MOV R37, c[0x0][0x1e0] ;  /* 0x0000780000257a02 */ /* 0x000fe60000000f00 */
[----:B------:R-:W2:Y:S01]  /*1c280*/  MUFU.TANH R28, R40 ;  /* 0x00000028001c7308 */ /* 0x000ea20000002400 */
[----:B-1----:R-:W-:Y:S09]  /*1c290*/  FMNMX.FTZ R0, R244, R0, !PT ;  /* 0x00000000f4007209 */ /* 0x002ff20007810000 */
[----:B------:R-:W1:Y:S01]  /*1c2a0*/  MUFU.TANH R29, R49 ;  /* 0x00000031001d7308 */ /* 0x000e620000002400 */
[----:B---3--:R-:W-:Y:S02]  /*1c2b0*/  FMNMX.FTZ R137, R245, R137, !PT ;  /* 0x00000089f5897209 */ /* 0x008fe40007810000 */
[----:B--2---:R-:W-:Y:S07]  /*1c2c0*/  MOV R206, 0x5 ;  /* 0x0000000500ce7802 */ /* 0x004fee0000000f00 */
[----:B------:R-:W-:Y:S01]  /*1c2d0*/  MUFU.TANH R214, R35 ;  /* 0x0000002300d67308 */ /* 0x000fe20000002400 */
[----:B------:R-:W-:Y:S02]  /*1c2e0*/  @P0 SHF.L.U64.HI R10, R37, R206, c[0x0][0x1e4] ;  /* 0x00007900250a0619 */ /* 0x000fe400000102ce */
[----:B------:R-:W-:Y:S07]  /*1c2f0*/  FMNMX.FTZ R0, R28, R0, !PT ;  /* 0x000000001c007209 */ /* 0x000fee0007810000 */
[----:B------:R-:W2:Y:S01]  /*1c300*/  MUFU.TANH R35, R41 ;  /* 0x0000002900237308 */ /* 0x000ea20000002400 */
[----:B-1----:R-:W-:Y:S05]  /*1c310*/  FMNMX.FTZ R137, R29, R137, !PT ;  /* 0x000000891d897209 */ /* 0x002fea0007810000 */
[----:B------:R-:W1:Y:S04]  /*1c320*/  SHFL.BFLY PT, R4, R137, 0x2, 0x1f ;  /* 0x0c401f0089047f89 */ /* 0x000e6800000e0000 */
[----:B------:R-:W-:Y:S10]  /*1c330*/  MUFU.TANH R213, R34 ;  /* 0x0000002200d57308 */ /* 0x000ff40000002400 */
[----:B------:R-:W3:Y:S01]  /*1c340*/  MUFU.TANH R34, R44 ;  /* 0x0000002c00227308 */ /* 0x000ee20000002400 */
[----:B--2---:R-:W-:Y:S09]  /*1c350*/  FMNMX.FTZ R0, R35, R0, !PT ;  /* 0x0000000023007209 */ /* 0x004ff20007810000 */
[----:B------:R-:W2:Y:S01]  /*1c360*/  MUFU.TANH R19, R19 ;  /* 0x0000001300137308 */ /* 0x000ea20000002400 */
[----:B-1----:R-:W-:Y:S02]  /*1c370*/  FMNMX.FTZ R137, R137, R4, !PT ;  /* 0x0000000489897209 */ /* 0x002fe40007810000 */
[----:B------:R-:W-:Y:S03]  /*1c380*/  FMNMX.FTZ R4, R201, R139, !PT ;  /* 0x0000008bc9047209 */ /* 0x000fe60007810000 */
[----:B------:R-:W1:Y:S01]  /*1c390*/  SHFL.BFLY PT, R6, R137, 0x1, 0x1f ;  /* 0x0c201f0089067f89 */ /* 0x000e6200000e0000 */
[----:B------:R-:W-:Y:S03]  /*1c3a0*/  FMNMX.FTZ R4, R202, R4, !PT ;  /* 0x00000004ca047209 */ /* 0x000fe60007810000 */
[----:B------:R-:W1:Y:S01]  /*1c3b0*/  MUFU.TANH R32, R45 ;  /* 0x0000002d00207308 */ /* 0x000e620000002400 */
[----:B---3--:R-:W-:Y:S09]  /*1c3c0*/  FMNMX.FTZ R0, R34, R0, !PT ;  /* 0x0000000022007209 */ /* 0x008ff20007810000 */
[----:B------:R-:W3:Y:S01]  /*1c3d0*/  MUFU.TANH R241, R22 ;  /* 0x0000001600f17308 */ /* 0x000ee20000002400 */
[----:B--2---:R-:W-:Y:S09]  /*1c3e0*/  FMNMX.FTZ R3, R19, R3, !PT ;  /* 0x0000000313037209 */ /* 0x004ff20007810000 */
[----:B------:R-:W2:Y:S01]  /*1c3f0*/  MUFU.TANH R215, R23 ;  /* 0x0000001700d77308 */ /* 0x000ea20000002400 */
[----:B-1----:R-:W-:Y:S01]  /*1c400*/  FMNMX.FTZ R137, R137, R6, !PT ;  /* 0x0000000689897209 */ /* 0x002fe20007810000 */
[----:B------:R-:W-:Y:S01]  /*1c410*/  @P0 IMAD.WIDE.U32 R6, R238, c[0x0][0x1e0], RZ ;  /* 0x00007800ee060a25 */ /* 0x000fe200078e00ff */
[----:B------:R-:W-:Y:S03]  /*1c420*/  FMNMX.FTZ R0, R32, R0, !PT ;  /* 0x0000000020007209 */ /* 0x000fe60007810000 */
[----:B------:R-:W-:Y:S02]  /*1c430*/  FMUL.FTZ R142, R137, c[0x0][0x2d0] ;  /* 0x0000b400898e7a20 */ /* 0x000fe40000410000 */
[----:B------:R-:W1:Y:S02]  /*1c440*/  SHFL.BFLY PT, R135, R0, 0x2, 0x1f ;  /* 0x0c401f0000877f89 */ /* 0x000e6400000e0000 */
[----:B------:R-:W1:Y:S01]  /*1c450*/  MUFU.TANH R33, R38 ;  /* 0x0000002600217308 */ /* 0x000e620000002400 */
[----:B---3--:R-:W-:Y:S09]  /*1c460*/  FMNMX.FTZ R3, R241, R3, !PT ;  /* 0x00000003f1037209 */ /* 0x008ff20007810000 */
[----:B------:R-:W3:Y:S01]  /*1c470*/  MUFU.TANH R21, R39 ;  /* 0x0000002700157308 */ /* 0x000ee20000002400 */
[----:B--2---:R-:W-:Y:S04]  /*1c480*/  FMNMX.FTZ R3, R215, R3, !PT ;  /* 0x00000003d7037209 */ /* 0x004fe80007810000 */
[----:B------:R-:W-:Y:S05]  /*1c490*/  FMNMX.FTZ R3, R213, R3, !PT ;  /* 0x00000003d5037209 */ /* 0x000fea0007810000 */
[----:B------:R-:W2:Y:S01]  /*1c4a0*/  MUFU.TANH R14, R14 ;  /* 0x0000000e000e7308 */ /* 0x000ea20000002400 */
[----:B------:R-:W-:Y:S02]  /*1c4b0*/  FMNMX.FTZ R3, R214, R3, !PT ;  /* 0x00000003d6037209 */ /* 0x000fe40007810000 */
[----:B-1----:R-:W-:Y:S02]  /*1c4c0*/  FMNMX.FTZ R135, R0, R135, !PT ;  /* 0x0000008700877209 */ /* 0x002fe40007810000 */
[----:B------:R-:W-:Y:S05]  /*1c4d0*/  FMNMX.FTZ R3, R33, R3, !PT ;  /* 0x0000000321037209 */ /* 0x000fea0007810000 */
[----:B------:R-:W1:Y:S01]  /*1c4e0*/  MUFU.TANH R20, R50 ;  /* 0x0000003200147308 */ /* 0x000e620000002400 */
[----:B---3--:R-:W-:Y:S09]  /*1c4f0*/  FMNMX.FTZ R3, R21, R3, !PT ;  /* 0x0000000315037209 */ /* 0x008ff20007810000 */
[----:B------:R-:W3:Y:S01]  /*1c500*/  MUFU.TANH R15, R15 ;  /* 0x0000000f000f7308 */ /* 0x000ee20000002400 */
[----:B--2---:R-:W-:Y:S09]  /*1c510*/  FMNMX.FTZ R4, R14, R4, !PT ;  /* 0x000000040e047209 */ /* 0x004ff20007810000 */
[----:B------:R-:W2:Y:S01]  /*1c520*/  MUFU.TANH R246, R51 ;  /* 0x0000003300f67308 */ /* 0x000ea20000002400 */
[----:B-1----:R-:W-:Y:S09]  /*1c530*/  FMNMX.FTZ R3, R20, R3, !PT ;  /* 0x0000000314037209 */ /* 0x002ff20007810000 */
[----:B------:R-:W1:Y:S01]  /*1c540*/  MUFU.TANH R211, R26 ;  /* 0x0000001a00d37308 */ /* 0x000e620000002400 */
[----:B---3--:R-:W-:Y:S09]  /*1c550*/  FMNMX.FTZ R0, R15, R4, !PT ;  /* 0x000000040f007209 */ /* 0x008ff20007810000 */
[----:B------:R-:W3:Y:S01]  /*1c560*/  MUFU.TANH R195, R27 ;  /* 0x0000001b00c37308 */ /* 0x000ee20000002400 */
[----:B--2---:R-:W-:Y:S05]  /*1c570*/  FMNMX.FTZ R3, R246, R3, !PT ;  /* 0x00000003f6037209 */ /* 0x004fea0007810000 */
[----:B------:R-:W2:Y:S04]  /*1c580*/  SHFL.BFLY PT, R5, R3, 0x2, 0x1f ;  /* 0x0c401f0003057f89 */ /* 0x000ea800000e0000 */
[----:B------:R-:W4:Y:S01]  /*1c590*/  MUFU.TANH R212, R30 ;  /* 0x0000001e00d47308 */ /* 0x000f220000002400 */
[----:B-1----:R-:W-:Y:S01]  /*1c5a0*/  FMNMX.FTZ R4, R211, R0, !PT ;  /* 0x00000000d3047209 */ /* 0x002fe20007810000 */
[----:B------:R-:W-:Y:S08]  /*1c5b0*/  FMUL.FTZ R0, R47, c[0x0][0x320] ;  /* 0x0000c8002f007a20 */ /* 0x000ff00000410000 */
[----:B------:R1:W-:Y:S01]  /*1c5c0*/  MUFU.TANH R141, R0 ;  /* 0x00000000008d7308 */ /* 0x0003e20000002400 */
[----:B---3--:R-:W-:Y:S09]  /*1c5d0*/  FMNMX.FTZ R4, R195, R4, !PT ;  /* 0x00000004c3047209 */ /* 0x008ff20007810000 */
[----:B------:R-:W3:Y:S01]  /*1c5e0*/  MUFU.TANH R216, R31 ;  /* 0x0000001f00d87308 */ /* 0x000ee20000002400 */
[----:B--2---:R-:W-:Y:S02]  /*1c5f0*/  FMNMX.FTZ R3, R3, R5, !PT ;  /* 0x0000000503037209 */ /* 0x004fe40007810000 */
[----:B----4-:R-:W-:Y:S01]  /*1c600*/  FMNMX.FTZ R4, R212, R4, !PT ;  /* 0x00000004d4047209 */ /* 0x010fe20007810000 */
[----:B------:R-:W2:Y:S06]  /*1c610*/  SHFL.BFLY PT, R5, R135, 0x1, 0x1f ;  /* 0x0c201f0087057f89 */ /* 0x000eac00000e0000 */
[----:B------:R-:W4:Y:S01]  /*1c620*/  MUFU.TANH R22, R42 ;  /* 0x0000002a00167308 */ /* 0x000f220000002400 */
[----:B-1----:R-:W-:Y:S01]  /*1c630*/  FADD.FTZ R0, -R137, R2 ;  /* 0x0000000289007221 */ /* 0x002fe20000010100 */
[----:B------:R-:W1:Y:S03]  /*1c640*/  SHFL.BFLY PT, R136, R3, 0x1, 0x1f ;  /* 0x0c201f0003887f89 */ /* 0x000e6600000e0000 */
[----:B------:R-:W-:Y:S05]  /*1c650*/  FMUL.FTZ R0, R0, c[0x0][0x2d0] ;  /* 0x0000b40000007a20 */ /* 0x000fea0000410000 */
[----:B------:R-:W1:Y:S01]  /*1c660*/  MUFU.TANH R25, R43 ;  /* 0x0000002b00197308 */ /* 0x000e620000002400 */
[----:B---3--:R-:W-:Y:S01]  /*1c670*/  FMNMX.FTZ R2, R216, R4, !PT ;  /* 0x00000004d8027209 */ /* 0x008fe20007810000 */
[----:B------:R-:W-:Y:S08]  /*1c680*/  FFMA.FTZ R4, R196, c[0x0][0x2d0], -R142 ;  /* 0x0000b400c4047a23 */ /* 0x000ff0000001088e */
[----:B------:R3:W3:Y:S01]  /*1c690*/  MUFU.EX2 R134, R0 ;  /* 0x0000000000867308 */ /* 0x0006e20000000800 */
[----:B--2---:R-:W-:Y:S02]  /*1c6a0*/  FMNMX.FTZ R135, R135, R5, !PT ;  /* 0x0000000587877209 */ /* 0x004fe40007810000 */
[----:B------:R-:W-:Y:S02]  /*1c6b0*/  @P0 MOV R5, R207 ;  /* 0x000000cf00050202 */ /* 0x000fe40000000f00 */
[----:B----4-:R-:W-:Y:S01]  /*1c6c0*/  FMNMX.FTZ R2, R22, R2, !PT ;  /* 0x0000000216027209 */ /* 0x010fe20007810000 */
[----:B------:R-:W-:Y:S01]  /*1c6d0*/  FMUL.FTZ R192, R135, c[0x0][0x2d0] ;  /* 0x0000b40087c07a20 */ /* 0x000fe20000410000 */
[----:B------:R-:W-:Y:S02]  /*1c6e0*/  MOV R196, R22 ;  /* 0x0000001600c47202 */ /* 0x000fe40000000f00 */
[----:B-1----:R-:W-:Y:S01]  /*1c6f0*/  FMNMX.FTZ R136, R3, R136, !PT ;  /* 0x0000008803887209 */ /* 0x002fe20007810000 */
[----:B------:R-:W1:Y:S01]  /*1c700*/  MUFU.TANH R140, R46 ;  /* 0x0000002e008c7308 */ /* 0x000e620000002400 */
[----:B------:R-:W-:Y:S09]  /*1c710*/  FFMA.FTZ R11, R13, c[0x0][0x2d0], -R192 ;  /* 0x0000b4000d0b7a23 */ /* 0x000ff200000108c0 */
[----:B------:R2:W-:Y:S01]  /*1c720*/  MUFU.EX2 R194, R4 ;  /* 0x0000000400c27308 */ /* 0x0005e20000000800 */
[----:B---3--:R-:W-:Y:S01]  /*1c730*/  FMNMX.FTZ R0, R25, R2, !PT ;  /* 0x0000000219007209 */ /* 0x008fe20007810000 */
[----:B------:R-:W-:Y:S02]  /*1c740*/  FADD.FTZ R2, -R136, R132 ;  /* 0x0000008488027221 */ /* 0x000fe40000010100 */
[----:B------:R-:W-:Y:S02]  /*1c750*/  FMUL.FTZ R48, R134, R188 ;  /* 0x000000bc86307220 */ /* 0x000fe40000410000 */
[----:B------:R-:W-:Y:S04]  /*1c760*/  FMUL.FTZ R2, R2, c[0x0][0x2d0] ;  /* 0x0000b40002027a20 */ /* 0x000fe80000410000 */
[----:B------:R-:W-:Y:S01]  /*1c770*/  MUFU.EX2 R251, R11 ;  /* 0x0000000b00fb7308 */ /* 0x000fe20000000800 */
[C---:B------:R-:W-:Y:S02]  /*1c780*/  FMUL.FTZ R49, R134.reuse, R189 ;  /* 0x000000bd86317220 */ /* 0x040fe40000410000 */
[----:B------:R-:W-:Y:S01]  /*1c790*/  FMUL.FTZ R52, R134, R52 ;  /* 0x0000003486347220 */ /* 0x000fe20000410000 */
[----:B-1----:R-:W-:Y:S01]  /*1c7a0*/  FMNMX.FTZ R0, R140, R0, !PT ;  /* 0x000000008c007209 */ /* 0x002fe20007810000 */
[C---:B------:R-:W-:Y:S02]  /*1c7b0*/  FMUL.FTZ R53, R134.reuse, R53 ;  /* 0x0000003586357220 */ /* 0x040fe40000410000 */
[C---:B------:R-:W-:Y:S01]  /*1c7c0*/  FMUL.FTZ R64, R134.reuse, R64 ;  /* 0x0000004086407220 */ /* 0x040fe20000410000 */
[----:B------:R-:W-:Y:S01]  /*1c7d0*/  FMNMX.FTZ R0, R141, R0, !PT ;  /* 0x000000008d007209 */ /* 0x000fe20007810000 */
[C---:B------:R-:W-:Y:S01]  /*1c7e0*/  FMUL.FTZ R65, R134.reuse, R65 ;  /* 0x0000004186417220 */ /* 0x040fe20000410000 */
[----:B------:R1:W3:Y:S01]  /*1c7f0*/  MUFU.EX2 R133, R2 ;  /* 0x0000000200857308 */ /* 0x0002e20000000800 */
[C---:B------:R-:W-:Y:S02]  /*1c800*/  FMUL.FTZ R68, R134.reuse, R68 ;  /* 0x0000004486447220 */ /* 0x040fe40000410000 */
[----:B------:R-:W4:Y:S01]  /*1c810*/  SHFL.BFLY PT, R3, R0, 0x2, 0x1f ;  /* 0x0c401f0000037f89 */ /* 0x000f2200000e0000 */
[----:B--2---:R-:W-:Y:S01]  /*1c820*/  @P0 SHF.R.S32.HI R4, RZ, 0x1f, R238 ;  /* 0x0000001fff040819 */ /* 0x004fe200000114ee */
        /* <DEDUP_REMOVED lines=10> */
[----:B-1----:R-:W-:Y:S01]  /*1c8d0*/  FADD.FTZ R2, -R135, R138 ;  /* 0x0000008a87027221 */ /* 0x002fe20000010100 */
[----:B----4-:R-:W-:Y:S01]  /*1c8e0*/  FMNMX.FTZ R0, R0, R3, !PT ;  /* 0x0000000300007209 */ /* 0x010fe20007810000 */
[--C-:B------:R-:W-:Y:S02]  /*1c8f0*/  FFMA.FTZ R138, R210, c[0x0][0x2d0], -R142.reuse ;  /* 0x0000b400d28a7a23 */ /* 0x100fe4000001088e */
[----:B------:R-:W-:Y:S02]  /*1c900*/  FMUL.FTZ R2, R2, c[0x0][0x2d0] ;  /* 0x0000b40002027a20 */ /* 0x000fe40000410000 */
[----:B------:R1:W-:Y:S01]  /*1c910*/  MUFU.EX2 R250, R138 ;  /* 0x0000008a00fa7308 */ /* 0x0003e20000000800 */
[C---:B---3--:R-:W-:Y:S02]  /*1c920*/  FMUL.FTZ R50, R133.reuse, R190 ;  /* 0x000000be85327220 */ /* 0x048fe40000410000 */
[C---:B------:R-:W-:Y:S02]  /*1c930*/  FMUL.FTZ R51, R133.reuse, R191 ;  /* 0x000000bf85337220 */ /* 0x040fe40000410000 */
[C---:B------:R-:W-:Y:S02]  /*1c940*/  FMUL.FTZ R54, R133.reuse, R54 ;  /* 0x0000003685367220 */ /* 0x040fe40000410000 */
[C---:B------:R-:W-:Y:S02]  /*1c950*/  FMUL.FTZ R55, R133.reuse, R55 ;  /* 0x0000003785377220 */ /* 0x040fe40000410000 */
[C---:B------:R-:W-:Y:S01]  /*1c960*/  FMUL.FTZ R66, R133.reuse, R66 ;  /* 0x0000004285427220 */ /* 0x040fe20000410000 */
[----:B------:R2:W3:Y:S01]  /*1c970*/  MUFU.EX2 R132, R2 ;  /* 0x0000000200847308 */ /* 0x0004e20000000800 */
[C---:B------:R-:W-:Y:S02]  /*1c980*/  FMUL.FTZ R67, R133.reuse, R67 ;  /* 0x0000004385437220 */ /* 0x040fe40000410000 */
[C---:B------:R-:W-:Y:S02]  /*1c990*/  FMUL.FTZ R70, R133.reuse, R70 ;  /* 0x0000004685467220 */ /* 0x040fe40000410000 */
[C---:B------:R-:W-:Y:S02]  /*1c9a0*/  FMUL.FTZ R71, R133.reuse, R71 ;  /* 0x0000004785477220 */ /* 0x040fe40000410000 */
[C---:B------:R-:W-:Y:S02]  /*1c9b0*/  FMUL.FTZ R82, R133.reuse, R82 ;  /* 0x0000005285527220 */ /* 0x040fe40000410000 */
[C---:B------:R-:W-:Y:S02]  /*1c9c0*/  FMUL.FTZ R83, R133.reuse, R83 ;  /* 0x0000005385537220 */ /* 0x040fe40000410000 */
[C---:B------:R-:W-:Y:S02]  /*1c9d0*/  FMUL.FTZ R86, R133.reuse, R86 ;  /* 0x0000005685567220 */ /* 0x040fe40000410000 */
[----:B------:R-:W-:Y:S02]  /*1c9e0*/  FMUL.FTZ R87, R133, R87 ;  /* 0x0000005785577220 */ /* 0x000fe40000410000 */
[--C-:B-1----:R-:W-:Y:S02]  /*1c9f0*/  FFMA.FTZ R138, R205, c[0x0][0x2d0], -R142.reuse ;  /* 0x0000b400cd8a7a23 */ /* 0x102fe4000001088e */
[C---:B------:R-:W-:Y:S02]  /*1ca00*/  FMUL.FTZ R98, R133.reuse, R98 ;  /* 0x0000006285627220 */ /* 0x040fe40000410000 */
[----:B------:R1:W-:Y:S01]  /*1ca10*/  MUFU.EX2 R249, R138 ;  /* 0x0000008a00f97308 */ /* 0x0003e20000000800 */
[C---:B------:R-:W-:Y:S02]  /*1ca20*/  FMUL.FTZ R99, R133.reuse, R99 ;  /* 0x0000006385637220 */ /* 0x040fe40000410000 */
[----:B------:R-:W-:Y:S02]  /*1ca30*/  FMUL.FTZ R102, R133, R102 ;  /* 0x0000006685667220 */ /* 0x000fe40000410000 */
[--C-:B--2---:R-:W-:Y:S02]  /*1ca40*/  FFMA.FTZ R2, R143, c[0x0][0x2d0], -R142.reuse ;  /* 0x0000b4008f027a23 */ /* 0x104fe4000001088e */
[----:B------:R-:W-:Y:S02]  /*1ca50*/  FMUL.FTZ R143, R136, c[0x0][0x2d0] ;  /* 0x0000b400888f7a20 */ /* 0x000fe40000410000 */
[----:B---3--:R-:W-:Y:S01]  /*1ca60*/  FMUL.FTZ R13, R132, R153 ;  /* 0x00000099840d7220 */ /* 0x008fe20000410000 */
[----:B------:R2:W-:Y:S01]  /*1ca70*/  MUFU.EX2 R23, R2 ;  /* 0x0000000200177308 */ /* 0x0005e20000000800 */
[--C-:B------:R-:W-:Y:S02]  /*1ca80*/  FFMA.FTZ R3, R198, c[0x0][0x2d0], -R143.reuse ;  /* 0x0000b400c6037a23 */ /* 0x100fe4000001088f */
[C---:B------:R-:W-:Y:S01]  /*1ca90*/  FMUL.FTZ R40, R132.reuse, R180 ;  /* 0x000000b484287220 */ /* 0x040fe20000410000 */
[----:B------:R-:W-:Y:S01]  /*1caa0*/  MOV R180, R218 ;  /* 0x000000da00b47202 */ /* 0x000fe20000000f00 */
[C---:B------:R-:W-:Y:S02]  /*1cab0*/  FMUL.FTZ R41, R132.reuse, R181 ;  /* 0x000000b584297220 */ /* 0x040fe40000410000 */
[C---:B------:R-:W-:Y:S02]  /*1cac0*/  FMUL.FTZ R44, R132.reuse, R184 ;  /* 0x000000b8842c7220 */ /* 0x040fe40000410000 */
[C---:B------:R-:W-:Y:S01]  /*1cad0*/  FMUL.FTZ R45, R132.reuse, R185 ;  /* 0x000000b9842d7220 */ /* 0x040fe20000410000 */
[----:B------:R3:W-:Y:S01]  /*1cae0*/  MUFU.EX2 R193, R3 ;  /* 0x0000000300c17308 */ /* 0x0007e20000000800 */
[C---:B------:R-:W-:Y:S02]  /*1caf0*/  FMUL.FTZ R56, R132.reuse, R56 ;  /* 0x0000003884387220 */ /* 0x040fe40000410000 */
[C---:B------:R-:W-:Y:S02]  /*1cb00*/  FMUL.FTZ R57, R132.reuse, R57 ;  /* 0x0000003984397220 */ /* 0x040fe40000410000 */
[--C-:B-1----:R-:W-:Y:S02]  /*1cb10*/  FFMA.FTZ R138, R203, c[0x0][0x2d0], -R142.reuse ;  /* 0x0000b400cb8a7a23 */ /* 0x102fe4000001088e */
[C---:B------:R-:W-:Y:S02]  /*1cb20*/  FMUL.FTZ R60, R132.reuse, R60 ;  /* 0x0000003c843c7220 */ /* 0x040fe40000410000 */
[C---:B------:R-:W-:Y:S02]  /*1cb30*/  FMUL.FTZ R61, R132.reuse, R61 ;  /* 0x0000003d843d7220 */ /* 0x040fe40000410000 */
[C---:B------:R-:W-:Y:S02]  /*1cb40*/  FMUL.FTZ R72, R132.reuse, R72 ;  /* 0x0000004884487220 */ /* 0x040fe40000410000 */
[----:B------:R-:W-:Y:S02]  /*1cb50*/  FMUL.FTZ R73, R132, R73 ;  /* 0x0000004984497220 */ /* 0x000fe40000410000 */
[--C-:B--2---:R-:W-:Y:S02]  /*1cb60*/  FFMA.FTZ R2, R16, c[0x0][0x2d0], -R142.reuse ;  /* 0x0000b40010027a23 */ /* 0x104fe4000001088e */
[----:B------:R-:W-:Y:S02]  /*1cb70*/  FMUL.FTZ R16, R134, R156 ;  /* 0x0000009c86107220 */ /* 0x000fe40000410000 */
[----:B------:R1:W2:Y:S01]  /*1cb80*/  MUFU.EX2 R36, R2 ;  /* 0x0000000200247308 */ /* 0x0002a20000000800 */
[C---:B------:R-:W-:Y:S02]  /*1cb90*/  FMUL.FTZ R76, R132.reuse, R76 ;  /* 0x0000004c844c7220 */ /* 0x040fe40000410000 */
[C---:B------:R-:W-:Y:S02]  /*1cba0*/  FMUL.FTZ R77, R132.reuse, R77 ;  /* 0x0000004d844d7220 */ /* 0x040fe40000410000 */
[--C-:B---3--:R-:W-:Y:S02]  /*1cbb0*/  FFMA.FTZ R3, R197, c[0x0][0x2d0], -R143.reuse ;  /* 0x0000b400c5037a23 */ /* 0x108fe4000001088f */
        /* <DEDUP_REMOVED lines=9> */
[----:B------:R-:W-:Y:S02]  /*1cc50*/  FMUL.FTZ R109, R132, R109 ;  /* 0x0000006d846d7220 */ /* 0x000fe40000410000 */
[----:B-1----:R-:W-:Y:S02]  /*1cc60*/  FFMA.FTZ R2, R17, c[0x0][0x2d0], -R142 ;  /* 0x0000b40011027a23 */ /* 0x002fe4000001088e */
[C---:B------:R-:W-:Y:S02]  /*1cc70*/  FMUL.FTZ R17, R134.reuse, R157 ;  /* 0x0000009d86117220 */ /* 0x040fe40000410000 */
[----:B------:R1:W-:Y:S01]  /*1cc80*/  MUFU.EX2 R248, R2 ;  /* 0x0000000200f87308 */ /* 0x0003e20000000800 */
[----:B------:R-:W-:Y:S02]  /*1cc90*/  FMUL.FTZ R113, R134, R113 ;  /* 0x0000007186717220 */ /* 0x000fe40000410000 */
[C---:B------:R-:W-:Y:S02]  /*1cca0*/  FMUL.FTZ R114, R133.reuse, R114 ;  /* 0x0000007285727220 */ /* 0x040fe40000410000 */
[--C-:B---3--:R-:W-:Y:S02]  /*1ccb0*/  FFMA.FTZ R3, R18, c[0x0][0x2d0], -R143.reuse ;  /* 0x0000b40012037a23 */ /* 0x108fe4000001088f */
[C---:B------:R-:W-:Y:S02]  /*1ccc0*/  FMUL.FTZ R18, R133.reuse, R158 ;  /* 0x0000009e85127220 */ /* 0x040fe40000410000 */
[C---:B------:R-:W-:Y:S01]  /*1ccd0*/  FMUL.FTZ R115, R133.reuse, R115 ;  /* 0x0000007385737220 */ /* 0x040fe20000410000 */
[----:B------:R3:W-:Y:S01]  /*1cce0*/  MUFU.EX2 R198, R3 ;  /* 0x0000000300c67308 */ /* 0x0007e20000000800 */
[C---:B------:R-:W-:Y:S02]  /*1ccf0*/  FMUL.FTZ R116, R134.reuse, R116 ;  /* 0x0000007486747220 */ /* 0x040fe40000410000 */
[----:B------:R-:W-:Y:S02]  /*1cd00*/  FMUL.FTZ R117, R134, R117 ;  /* 0x0000007586757220 */ /* 0x000fe40000410000 */
[C---:B------:R-:W-:Y:S02]  /*1cd10*/  FMUL.FTZ R118, R133.reuse, R118 ;  /* 0x0000007685767220 */ /* 0x040fe40000410000 */
[C---:B------:R-:W-:Y:S02]  /*1cd20*/  FMUL.FTZ R119, R133.reuse, R119 ;  /* 0x0000007785777220 */ /* 0x040fe40000410000 */
[C---:B------:R-:W-:Y:S02]  /*1cd30*/  FMUL.FTZ R120, R132.reuse, R120 ;  /* 0x0000007884787220 */ /* 0x040fe40000410000 */
[C---:B------:R-:W-:Y:S02]  /*1cd40*/  FMUL.FTZ R121, R132.reuse, R121 ;  /* 0x0000007984797220 */ /* 0x040fe40000410000 */
[C---:B------:R-:W-:Y:S01]  /*1cd50*/  FMUL.FTZ R124, R132.reuse, R124 ;  /* 0x0000007c847c7220 */ /* 0x040fe20000410000 */
[----:B-1----:R-:W3:Y:S01]  /*1cd60*/  SHFL.BFLY PT, R2, R0, 0x1, 0x1f ;  /* 0x0c201f0000027f89 */ /* 0x002ee200000e0000 */
[----:B------:R-:W-:Y:S02]  /*1cd70*/  FMUL.FTZ R125, R132, R125 ;  /* 0x0000007d847d7220 */ /* 0x000fe40000410000 */
[C---:B------:R-:W-:Y:S02]  /*1cd80*/  FMUL.FTZ R128, R134.reuse, R128 ;  /* 0x0000008086807220 */ /* 0x040fe40000410000 */
[----:B------:R-:W-:Y:S02]  /*1cd90*/  FMUL.FTZ R129, R134, R129 ;  /* 0x0000008186817220 */ /* 0x000fe40000410000 */
[C---:B------:R-:W-:Y:S02]  /*1cda0*/  FMUL.FTZ R130, R133.reuse, R130 ;  /* 0x0000008285827220 */ /* 0x040fe40000410000 */
[----:B------:R-:W-:Y:S01]  /*1cdb0*/  FMUL.FTZ R131, R133, R131 ;  /* 0x0000008385837220 */ /* 0x000fe20000410000 */
[----:B---3--:R-:W-:Y:S01]  /*1cdc0*/  FMNMX.FTZ R3, R0, R2, !PT ;  /* 0x0000000200037209 */ /* 0x008fe20007810000 */
        /* <DEDUP_REMOVED lines=8> */
[----:B--2---:R-:W-:Y:S01]  /*1ce50*/  MOV R200, R36 ;  /* 0x0000002400c87202 */ /* 0x004fe20000000f00 */
[----:B------:R-:W-:Y:S02]  /*1ce60*/  FMUL.FTZ R19, R133, R159 ;  /* 0x0000009f85137220 */ /* 0x000fe40000410000 */
[----:B------:R-:W-:Y:S03]  /*1ce70*/  @P0 IMAD R2, R2, 0x30, RZ ;  /* 0x0000003002020824 */ /* 0x000fe600078e02ff */
[----:B------:R2:W-:Y:S02]  /*1ce80*/  MUFU.EX2 R24, R6 ;  /* 0x0000000600187308 */ /* 0x0005e40000000800 */
[----:B------:R-:W-:Y:S02]  /*1ce90*/  @P0 IADD3 R5, R5, R2, RZ ;  /* 0x0000000205050210 */ /* 0x000fe40007ffe0ff */
[C---:B------:R-:W-:Y:S02]  /*1cea0*/  @P0 SHF.L.U32 R2, R4.reuse, 0x1, RZ ;  /* 0x0000000104020819 */ /* 0x040fe400000006ff */
[----:B------:R-:W-:Y:S01]  /*1ceb0*/  @P0 SHF.L.U64.HI R4, R4, 0x1, R5 ;  /* 0x0000000104040819 */ /* 0x000fe20000010205 */
[----:B------:R-:W-:Y:S01]  /*1cec0*/  FFMA.FTZ R5, R199, c[0x0][0x2d0], -R192 ;  /* 0x0000b400c7057a23 */ /* 0x000fe200000108c0 */
[----:B------:R-:W-:Y:S03]  /*1ced0*/  MOV R199, R23 ;  /* 0x0000001700c77202 */ /* 0x000fe60000000f00 */
[----:B------:R3:W-:Y:S01]  /*1cee0*/  MUFU.EX2 R26, R5 ;  /* 0x00000005001a7308 */ /* 0x0007e20000000800 */
[----:B-1----:R-:W-:Y:S01]  /*1cef0*/  FADD.FTZ R0, -R3, R139 ;  /* 0x0000008b03007221 */ /* 0x002fe20000010100 */
[----:B------:R-:W-:Y:S03]  /*1cf00*/  MOV R139, R21 ;  /* 0x00000015008b7202 */ /* 0x000fe60000000f00 */
[----:B------:R-:W-:Y:S02]  /*1cf10*/  FMUL.FTZ R0, R0, c[0x0][0x2d0] ;  /* 0x0000b40000007a20 */ /* 0x000fe40000410000 */
[--C-:B------:R-:W-:Y:S01]  /*1cf20*/  FFMA.FTZ R139, R139, c[0x0][0x2d0], -R143.reuse ;  /* 0x0000b4008b8b7a23 */ /* 0x100fe2000001088f */
[C---:B--2---:R-:W-:Y:S03]  /*1cf30*/  @P0 IADD3 R6, P1, R2.reuse, c[0x0][0x1c8], RZ ;  /* 0x0000720002060a10 */ /* 0x044fe60007f3e0ff */
[----:B------:R-:W1:Y:S01]  /*1cf40*/  MUFU.EX2 R0, R0 ;  /* 0x0000000000007308 */ /* 0x000e620000000800 */
[----:B------:R-:W-:Y:S02]  /*1cf50*/  @P0 IADD3 R2, P2, R2, 0x80, RZ ;  /* 0x0000008002020810 */ /* 0x000fe40007f5e0ff */
[----:B------:R-:W-:Y:S02]  /*1cf60*/  @P0 IADD3.X R7, R4, c[0x0][0x1cc], RZ, P1, !PT ;  /* 0x0000730004070a10 */ /* 0x000fe40000ffe4ff */
[----:B------:R-:W-:Y:S02]  /*1cf70*/  @P0 IADD3 R8, P1, R2, c[0x0][0x1c8], RZ ;  /* 0x0000720002080a10 */ /* 0x000fe40007f3e0ff */
[----:B------:R-:W-:Y:S01]  /*1cf80*/  @P0 SHF.L.U32 R2, R37, 0x5, RZ ;  /* 0x0000000525020819 */ /* 0x000fe200000006ff */
[----:B------:R2:W-:Y:S01]  /*1cf90*/  @P0 LDGSTS.E.BYPASS.LTC128B.128 [R239+0x5080], [R6.64], !P4 ;  /* 0x0508000006ef0fae */ /* 0x0005e2000e101d4e */
[----:B------:R-:W-:Y:S01]  /*1cfa0*/  @P0 IADD3.X R9, RZ, c[0x0][0x1cc], R4, P1, P2 ;  /* 0x00007300ff090a10 */ /* 0x000fe20000fe4404 */
[----:B---3--:R-:W-:Y:S01]  /*1cfb0*/  FFMA.FTZ R5, R12, c[0x0][0x2d0], -R192 ;  /* 0x0000b4000c057a23 */ /* 0x008fe200000108c0 */
[----:B------:R-:W-:Y:S01]  /*1cfc0*/  @P0 IADD3 R4, P2, R6, R2, RZ ;  /* 0x0000000206040210 */ /* 0x000fe20007f5e0ff */
[----:B------:R-:W-:Y:S02]  /*1cfd0*/  FMUL.FTZ R12, R132, R152 ;  /* 0x00000098840c7220 */ /* 0x000fe40000410000 */
[----:B------:R3:W4:Y:S02]  /*1cfe0*/  MUFU.EX2 R252, R5 ;  /* 0x0000000500fc7308 */ /* 0x0007240000000800 */
[----:B------:R4:W-:Y:S01]  /*1cff0*/  @P0 LDGSTS.E.BYPASS.LTC128B.128 [R239+0x6880], [R8.64], !P3 ;  /* 0x0688000008ef0fae */ /* 0x0009e2000d901d4e */
[C---:B-1----:R-:W-:Y:S02]  /*1d000*/  FMUL.FTZ R11, R0.reuse, R151 ;  /* 0x00000097000b7220 */ /* 0x042fe40000410000 */
[----:B------:R-:W-:Y:S01]  /*1d010*/  FMUL.FTZ R31, R0, R171 ;  /* 0x000000ab001f7220 */ /* 0x000fe20000410000 */
[----:B------:R-:W-:Y:S01]  /*1d020*/  MOV R171, R33 ;  /* 0x0000002100ab7202 */ /* 0x000fe20000000f00 */
[----:B------:R-:W-:Y:S01]  /*1d030*/  FMUL.FTZ R33, R134, R173 ;  /* 0x000000ad86217220 */ /* 0x000fe20000410000 */
[----:B------:R-:W-:Y:S01]  /*1d040*/  MOV R173, R243 ;  /* 0x000000f300ad7202 */ /* 0x000fe20000000f00 */
[----:B------:R-:W-:Y:S01]  /*1d050*/  FMUL.FTZ R27, R0, R167 ;  /* 0x000000a7001b7220 */ /* 0x000fe20000410000 */
[----:B------:R-:W-:Y:S01]  /*1d060*/  MOV R167, R28 ;  /* 0x0000001c00a77202 */ /* 0x000fe20000000f00 */
[C---:B------:R-:W-:Y:S01]  /*1d070*/  FMUL.FTZ R28, R132.reuse, R168 ;  /* 0x000000a8841c7220 */ /* 0x040fe20000410000 */
[----:B------:R-:W-:Y:S01]  /*1d080*/  MOV R168, R29 ;  /* 0x0000001d00a87202 */ /* 0x000fe20000000f00 */
[----:B------:R-:W-:Y:S01]  /*1d090*/  FMUL.FTZ R29, R132, R169 ;  /* 0x000000a9841d7220 */ /* 0x000fe20000410000 */
[----:B--2---:R-:W-:Y:S01]  /*1d0a0*/  @P0 IADD3 R6, P1, R4, R2, RZ ;  /* 0x0000000204060210 */ /* 0x004fe20007f3e0ff */
[----:B------:R-:W-:Y:S01]  /*1d0b0*/  FMUL.FTZ R2, R3, c[0x0][0x2d0] ;  /* 0x0000b40003027a20 */ /* 0x000fe20000410000 */
[----:B------:R-:W-:Y:S01]  /*1d0c0*/  MOV R169, R35 ;  /* 0x0000002300a97202 */ /* 0x000fe20000000f00 */
[----:B------:R-:W-:Y:S01]  /*1d0d0*/  FMUL.FTZ R30, R0, R170 ;  /* 0x000000aa001e7220 */ /* 0x000fe20000410000 */
[----:B---3--:R-:W-:Y:S01]  /*1d0e0*/  @P0 IADD3.X R5, R7, R10, RZ, P2, !PT ;  /* 0x0000000a07050210 */ /* 0x008fe200017fe4ff */
[C---:B------:R-:W-:Y:S01]  /*1d0f0*/  FMUL.FTZ R35, R133.reuse, R175 ;  /* 0x000000af85237220 */ /* 0x040fe20000410000 */
[----:B------:R-:W-:Y:S01]  /*1d100*/  MOV R170, R34 ;  /* 0x0000002200aa7202 */ /* 0x000fe20000000f00 */
[----:B------:R-:W-:Y:S01]  /*1d110*/  FMUL.FTZ R34, R133, R174 ;  /* 0x000000ae85227220 */ /* 0x000fe20000410000 */
[----:B------:R-:W-:Y:S01]  /*1d120*/  @P0 IADD3.X R7, R5, R10, RZ, P1, !PT ;  /* 0x0000000a05070210 */ /* 0x000fe20000ffe4ff */
[----:B------:R1:W-:Y:S01]  /*1d130*/  @P0 LDGSTS.E.BYPASS.LTC128B.128 [R239+0x5880], [R4.64], !P4 ;  /* 0x0588000004ef0fae */ /* 0x0003e2000e101d4e */
[--C-:B----4-:R-:W-:Y:S01]  /*1d140*/  FFMA.FTZ R8, R201, c[0x0][0x2d0], -R2.reuse ;  /* 0x0000b400c9087a23 */ /* 0x110fe20000010802 */
[----:B------:R-:W-:Y:S01]  /*1d150*/  MOV R201, R20 ;  /* 0x0000001400c97202 */ /* 0x000fe20000000f00 */
[----:B------:R-:W-:Y:S01]  /*1d160*/  FMUL.FTZ R9, R132, R149 ;  /* 0x0000009584097220 */ /* 0x000fe20000410000 */
[----:B------:R-:W-:Y:S01]  /*1d170*/  MOV R181, R171 ;  /* 0x000000ab00b57202 */ /* 0x000fe20000000f00 */
[----:B------:R2:W-:Y:S01]  /*1d180*/  MUFU.EX2 R206, R8 ;  /* 0x0000000800ce7308 */ /* 0x0005e20000000800 */
[C---:B------:R-:W-:Y:S01]  /*1d190*/  FMUL.FTZ R10, R0.reuse, R150 ;  /* 0x00000096000a7220 */ /* 0x040fe20000410000 */
[----:B------:R-:W-:Y:S01]  /*1d1a0*/  F2FP.PACK_AB R150, R251, R252 ;  /* 0x000000fcfb96723e */ /* 0x000fe200000000ff */
[----:B------:R1:W-:Y:S01]  /*1d1b0*/  @P0 LDGSTS.E.BYPASS.LTC128B.128 [R239+0x7080], [R4.64+0x80], !P3 ;  /* 0x0708008004ef0fae */ /* 0x0003e2000d901d4e */
[C---:B------:R-:W-:Y:S01]  /*1d1c0*/  FMUL.FTZ R42, R0.reuse, R182 ;  /* 0x000000b6002a7220 */ /* 0x040fe20000410000 */
[----:B------:R-:W-:Y:S01]  /*1d1d0*/  MOV R175, R201 ;  /* 0x000000c900af7202 */ /* 0x000fe20000000f00 */
[C---:B------:R-:W-:Y:S01]  /*1d1e0*/  FMUL.FTZ R43, R0.reuse, R183 ;  /* 0x000000b7002b7220 */ /* 0x040fe20000410000 */
[----:B------:R-:W-:Y:S01]  /*1d1f0*/  MOV R182, R168 ;  /* 0x000000a800b67202 */ /* 0x000fe20000000f00 */
[C---:B------:R-:W-:Y:S01]  /*1d200*/  FMUL.FTZ R46, R0.reuse, R186 ;  /* 0x000000ba002e7220 */ /* 0x040fe20000410000 */
[----:B------:R-:W-:Y:S01]  /*1d210*/  MOV R168, R200 ;  /* 0x000000c800a87202 */ /* 0x000fe20000000f00 */
[C---:B------:R-:W-:Y:S01]  /*1d220*/  FMUL.FTZ R47, R0.reuse, R187 ;  /* 0x000000bb002f7220 */ /* 0x040fe20000410000 */
[----:B------:R3:W-:Y:S01]  /*1d230*/  @P0 LDGSTS.E.BYPASS.LTC128B.128 [R239+0x6080], [R6.64], !P4 ;  /* 0x0608000006ef0fae */ /* 0x0007e2000e101d4e */
[C---:B------:R-:W-:Y:S02]  /*1d240*/  FMUL.FTZ R58, R0.reuse, R58 ;  /* 0x0000003a003a7220 */ /* 0x040fe40000410000 */
[C---:B------:R-:W-:Y:S02]  /*1d250*/  FMUL.FTZ R59, R0.reuse, R59 ;  /* 0x0000003b003b7220 */ /* 0x040fe40000410000 */
[C---:B------:R-:W-:Y:S02]  /*1d260*/  FMUL.FTZ R62, R0.reuse, R62 ;  /* 0x0000003e003e7220 */ /* 0x040fe40000410000 */
[C---:B------:R-:W-:Y:S01]  /*1d270*/  FMUL.FTZ R63, R0.reuse, R63 ;  /* 0x0000003f003f7220 */ /* 0x040fe20000410000 */
[----:B------:R3:W-:Y:S01]  /*1d280*/  @P0 LDGSTS.E.BYPASS.LTC128B.128 [R239+0x7880], [R6.64+0x80], !P3 ;  /* 0x0788008006ef0fae */ /* 0x0007e2000d901d4e */
[----:B------:R-:W-:Y:S01]  /*1d290*/  FMUL.FTZ R74, R0, R74 ;  /* 0x0000004a004a7220 */ /* 0x000fe20000410000 */
[----:B------:R-:W-:Y:S01]  /*1d2a0*/  ISETP.GT.AND P0, PT, R240, UR4, PT ;  /* 0x00000004f0007c0c */ /* 0x000fe2000bf04270 */
[----:B------:R-:W-:Y:S01]  /*1d2b0*/  FMUL.FTZ R75, R0, R75 ;  /* 0x0000004b004b7220 */ /* 0x000fe20000410000 */
[----:B------:R-:W-:Y:S01]  /*1d2c0*/  MOV R240, R238 ;  /* 0x000000ee00f07202 */ /* 0x000fe20000000f00 */
[----:B--2---:R-:W-:Y:S01]  /*1d2d0*/  FMUL.FTZ R8, R132, R148 ;  /* 0x0000009484087220 */ /* 0x004fe20000410000 */
[----:B------:R-:W-:Y:S01]  /*1d2e0*/  F2FP.PACK_AB R148, R26, R24 ;  /* 0x000000181a94723e */ /* 0x000fe200000000ff */
[C---:B------:R-:W-:Y:S01]  /*1d2f0*/  FMUL.FTZ R78, R0.reuse, R78 ;  /* 0x0000004e004e7220 */ /* 0x040fe20000410000 */
[----:B------:R-:W2:Y:S01]  /*1d300*/  LDSM.16.MT88.4 R20, [R221+0x2080] ;  /* 0x00208000dd14783b */ /* 0x000ea20000004200 */
[----:B------:R-:W-:Y:S02]  /*1d310*/  FMUL.FTZ R79, R0, R79 ;  /* 0x0000004f004f7220 */ /* 0x000fe40000410000 */
[--C-:B-1----:R-:W-:Y:S01]  /*1d320*/  FFMA.FTZ R4, R202, c[0x0][0x2d0], -R2.reuse ;  /* 0x0000b400ca047a23 */ /* 0x102fe20000010802 */
[----:B------:R-:W-:Y:S01]  /*1d330*/  MOV R202, R32 ;  /* 0x0000002000ca7202 */ /* 0x000fe20000000f00 */
[C---:B------:R-:W-:Y:S01]  /*1d340*/  FMUL.FTZ R5, R134.reuse, R145 ;  /* 0x0000009186057220 */ /* 0x040fe20000410000 */
[----:B------:R-:W-:Y:S01]  /*1d350*/  F2FP.PACK_AB R145, R217, R193 ;  /* 0x000000c1d991723e */ /* 0x000fe200000000ff */
[----:B------:R1:W4:Y:S01]  /*1d360*/  MUFU.EX2 R207, R4 ;  /* 0x0000000400cf7308 */ /* 0x0003220000000800 */
[----:B------:R-:W-:Y:S01]  /*1d370*/  FMUL.FTZ R32, R134, R172 ;  /* 0x000000ac86207220 */ /* 0x000fe20000410000 */
[----:B------:R-:W-:Y:S01]  /*1d380*/  MOV R172, R244 ;  /* 0x000000f400ac7202 */ /* 0x000fe20000000f00 */
[----:B------:R-:W2:Y:S01]  /*1d390*/  LDSM.16.MT88.4 R36, [R222+0x2080] ;  /* 0x00208000de24783b */ /* 0x000ea20000004200 */
[C---:B------:R-:W-:Y:S02]  /*1d3a0*/  FMUL.FTZ R90, R0.reuse, R90 ;  /* 0x0000005a005a7220 */ /* 0x040fe40000410000 */
[C---:B------:R-:W-:Y:S02]  /*1d3b0*/  FMUL.FTZ R91, R0.reuse, R91 ;  /* 0x0000005b005b7220 */ /* 0x040fe40000410000 */
[C---:B------:R-:W-:Y:S02]  /*1d3c0*/  FMUL.FTZ R94, R0.reuse, R94 ;  /* 0x0000005e005e7220 */ /* 0x040fe40000410000 */
[----:B------:R-:W-:Y:S01]  /*1d3d0*/  FMUL.FTZ R95, R0, R95 ;  /* 0x0000005f005f7220 */ /* 0x000fe20000410000 */
[----:B------:R-:W-:Y:S01]  /*1d3e0*/  LDSM.16.MT88.4 R156, [R223+0x2080] ;  /* 0x00208000df9c783b */ /* 0x000fe20000004200 */
[C---:B---3--:R-:W-:Y:S01]  /*1d3f0*/  FMUL.FTZ R6, R133.reuse, R146 ;  /* 0x0000009285067220 */ /* 0x048fe20000410000 */
[----:B------:R-:W-:Y:S01]  /*1d400*/  F2FP.PACK_AB R146, R248, R200 ;  /* 0x000000c8f892723e */ /* 0x000fe200000000ff */
[----:B------:R-:W-:Y:S01]  /*1d410*/  FMUL.FTZ R7, R133, R147 ;  /* 0x0000009385077220 */ /* 0x000fe20000410000 */
[----:B------:R-:W-:Y:S01]  /*1d420*/  F2FP.PACK_AB R147, R197, R198 ;  /* 0x000000c6c593723e */ /* 0x000fe200000000ff */
[C---:B------:R-:W-:Y:S02]  /*1d430*/  FMUL.FTZ R106, R0.reuse, R106 ;  /* 0x0000006a006a7220 */ /* 0x040fe40000410000 */
[C---:B------:R-:W-:Y:S01]  /*1d440*/  FMUL.FTZ R107, R0.reuse, R107 ;  /* 0x0000006b006b7220 */ /* 0x040fe20000410000 */
[----:B------:R-:W-:Y:S01]  /*1d450*/  LDSM.16.MT88.4 R188, [R224+0x3080] ;  /* 0x00308000e0bc783b */ /* 0x000fe20000004200 */
[C---:B------:R-:W-:Y:S02]  /*1d460*/  FMUL.FTZ R110, R0.reuse, R110 ;  /* 0x0000006e006e7220 */ /* 0x040fe40000410000 */
[----:B------:R-:W-:Y:S02]  /*1d470*/  FMUL.FTZ R111, R0, R111 ;  /* 0x0000006f006f7220 */ /* 0x000fe40000410000 */
[--C-:B-1----:R-:W-:Y:S01]  /*1d480*/  FFMA.FTZ R4, R14, c[0x0][0x2d0], -R2.reuse ;  /* 0x0000b4000e047a23 */ /* 0x102fe20000010802 */
[----:B----4-:R-:W-:Y:S01]  /*1d490*/  F2FP.PACK_AB R149, R207, R206 ;  /* 0x000000cecf95723e */ /* 0x010fe200000000ff */
[C---:B------:R-:W-:Y:S01]  /*1d4a0*/  FMUL.FTZ R14, R0.reuse, R154 ;  /* 0x0000009a000e7220 */ /* 0x040fe20000410000 */
[----:B------:R-:W0:Y:S01]  /*1d4b0*/  LDGDEPBAR ;  /* 0x00000000000079af */ /* 0x000e220000000000 */
[----:B------:R1:W-:Y:S01]  /*1d4c0*/  MUFU.EX2 R208, R4 ;  /* 0x0000000400d07308 */ /* 0x0003e20000000800 */
        /* <DEDUP_REMOVED lines=18> */
[----:B------:R1:W-:Y:S01]  /*1d5f0*/  MUFU.EX2 R248, R138 ;  /* 0x0000008a00f87308 */ /* 0x0003e20000000800 */
[----:B------:R-:W-:Y:S01]  /*1d600*/  MOV R161, R26 ;  /* 0x0000001a00a17202 */ /* 0x000fe20000000f00 */
[C---:B------:R-:W-:Y:S04]  /*1d610*/  HMMA.16816.F32 R16, R144.reuse, R22, R16 ;  /* 0x000000169010723c */ /* 0x040fe80000001810 */
[----:B------:R-:W-:Y:S01]  /*1d620*/  FMUL.FTZ R26, R0, R166 ;  /* 0x000000a6001a7220 */ /* 0x000fe20000410000 */
[----:B------:R-:W-:Y:S02]  /*1d630*/  MOV R166, R245 ;  /* 0x000000f500a67202 */ /* 0x000fe40000000f00 */
[C---:B------:R-:W-:Y:S01]  /*1d640*/  FMUL.FTZ R23, R133.reuse, R163 ;  /* 0x000000a385177220 */ /* 0x040fe20000410000 */
[----:B------:R-:W-:Y:S01]  /*1d650*/  MOV R163, R24 ;  /* 0x0000001800a37202 */ /* 0x000fe20000000f00 */
[C---:B------:R-:W-:Y:S03]  /*1d660*/  FMUL.FTZ R24, R132.reuse, R164 ;  /* 0x000000a484187220 */ /* 0x040fe60000410000 */
[----:B------:R-:W-:Y:S01]  /*1d670*/  MOV R164, R247 ;  /* 0x000000f700a47202 */ /* 0x000fe20000000f00 */
[----:B------:R-:W-:Y:S01]  /*1d680*/  FMUL.FTZ R22, R133, R162 ;  /* 0x000000a285167220 */ /* 0x000fe20000410000 */
[----:B------:R-:W-:Y:S01]  /*1d690*/  MOV R162, R25 ;  /* 0x0000001900a27202 */ /* 0x000fe20000000f00 */
[----:B------:R-:W-:Y:S01]  /*1d6a0*/  FMUL.FTZ R25, R132, R165 ;  /* 0x000000a584197220 */ /* 0x000fe20000410000 */
[----:B------:R-:W-:Y:S02]  /*1d6b0*/  MOV R165, R246 ;  /* 0x000000f600a57202 */ /* 0x000fe40000000f00 */
[----:B------:R-:W-:Y:S02]  /*1d6c0*/  MOV R174, R162 ;  /* 0x000000a200ae7202 */ /* 0x000fe40000000f00 */
[-C--:B------:R-:W-:Y:S03]  /*1d6d0*/  HMMA.16816.F32 R20, R144, R36.reuse, R20 ;  /* 0x000000249014723c */ /* 0x080fe60000001814 */
[----:B-1----:R-:W-:Y:S01]  /*1d6e0*/  FFMA.FTZ R138, R204, c[0x0][0x2d0], -R142 ;  /* 0x0000b400cc8a7a23 */ /* 0x002fe2000001088e */
[----:B------:R-:W-:Y:S02]  /*1d6f0*/  MOV R171, R160 ;  /* 0x000000a000ab7202 */ /* 0x000fe40000000f00 */
[----:B------:R-:W-:Y:S01]  /*1d700*/  MOV R183, R166 ;  /* 0x000000a600b77202 */ /* 0x000fe20000000f00 */
[----:B------:R1:W-:Y:S01]  /*1d710*/  MUFU.EX2 R247, R138 ;  /* 0x0000008a00f77308 */ /* 0x0003e20000000800 */
[C---:B------:R-:W-:Y:S04]  /*1d720*/  HMMA.16816.F32 R24, R148.reuse, R36, R24 ;  /* 0x000000249418723c */ /* 0x040fe80000001818 */
[----:B------:R-:W-:Y:S03]  /*1d730*/  MOV R184, R164 ;  /* 0x000000a400b87202 */ /* 0x000fe60000000f00 */
[C---:B------:R-:W-:Y:S01]  /*1d740*/  FMUL.FTZ R36, R134.reuse, R176 ;  /* 0x000000b086247220 */ /* 0x040fe20000410000 */
[-C--:B------:R-:W-:Y:S04]  /*1d750*/  HMMA.16816.F32 R28, R148, R38.reuse, R28 ;  /* 0x00000026941c723c */ /* 0x080fe8000000181c */
[----:B------:R-:W-:Y:S01]  /*1d760*/  FMUL.FTZ R37, R134, R177 ;  /* 0x000000b186257220 */ /* 0x000fe20000410000 */
[----:B------:R-:W-:Y:S02]  /*1d770*/  MOV R177, R169 ;  /* 0x000000a900b17202 */ /* 0x000fe40000000f00 */
[----:B------:R-:W-:Y:S01]  /*1d780*/  MOV R169, R198 ;  /* 0x000000c600a97202 */ /* 0x000fe20000000f00 */
[C---:B------:R-:W-:Y:S04]  /*1d790*/  HMMA.16816.F32 R32, R144.reuse, R38, R32 ;  /* 0x000000269020723c */ /* 0x040fe80000001820 */
[----:B------:R-:W-:Y:S02]  /*1d7a0*/  MOV R176, R170 ;  /* 0x000000aa00b07202 */ /* 0x000fe40000000f00 */
[----:B------:R-:W-:Y:S01]  /*1d7b0*/  MOV R170, R161 ;  /* 0x000000a100aa7202 */ /* 0x000fe20000000f00 */
[--C-:B-1----:R-:W-:Y:S02]  /*1d7c0*/  FFMA.FTZ R138, R241, c[0x0][0x2d0], -R143.reuse ;  /* 0x0000b400f18a7a23 */ /* 0x102fe4000001088f */
[C---:B------:R-:W-:Y:S02]  /*1d7d0*/  FMUL.FTZ R38, R133.reuse, R178 ;  /* 0x000000b285267220 */ /* 0x040fe40000410000 */
[----:B------:R1:W-:Y:S01]  /*1d7e0*/  MUFU.EX2 R246, R138 ;  /* 0x0000008a00f67308 */ /* 0x0003e20000000800 */
[----:B------:R-:W-:Y:S01]  /*1d7f0*/  FMUL.FTZ R39, R133, R179 ;  /* 0x000000b385277220 */ /* 0x000fe20000410000 */
[----:B------:R-:W-:Y:S02]  /*1d800*/  MOV R178, R167 ;  /* 0x000000a700b27202 */ /* 0x000fe40000000f00 */
[----:B------:R-:W-:Y:S02]  /*1d810*/  MOV R179, R165 ;  /* 0x000000a500b37202 */ /* 0x000fe40000000f00 */
[----:B------:R-:W-:Y:S02]  /*1d820*/  LDSM.16.MT88.4 R164, [R224+0x2880] ;  /* 0x00288000e0a4783b */ /* 0x000fe40000004200 */
[-C--:B----4-:R-:W-:Y:S08]  /*1d830*/  HMMA.16816.F32 R36, R144, R152.reuse, R36 ;  /* 0x000000989024723c */ /* 0x090ff00000001824 */
[C---:B------:R-:W-:Y:S08]  /*1d840*/  HMMA.16816.F32 R40, R148.reuse, R152, R40 ;  /* 0x000000989428723c */ /* 0x040ff00000001828 */
[-C--:B------:R-:W-:Y:S04]  /*1d850*/  HMMA.16816.F32 R44, R148, R154.reuse, R44 ;  /* 0x0000009a942c723c */ /* 0x080fe8000000182c */
[--C-:B-1----:R-:W-:Y:S04]  /*1d860*/  FFMA.FTZ R138, R215, c[0x0][0x2d0], -R143.reuse ;  /* 0x0000b400d78a7a23 */ /* 0x102fe8000001088f */
[C---:B------:R-:W-:Y:S01]  /*1d870*/  HMMA.16816.F32 R48, R144.reuse, R154, R48 ;  /* 0x0000009a9030723c */ /* 0x040fe20000001830 */
[----:B------:R1:W-:Y:S01]  /*1d880*/  MUFU.EX2 R245, R138 ;  /* 0x0000008a00f57308 */ /* 0x0003e20000000800 */
[----:B------:R-:W2:Y:S06]  /*1d890*/  LDSM.16.MT88.4 R152, [R221+0x3880] ;  /* 0x00388000dd98783b */ /* 0x000eac0000004200 */
[-C--:B------:R-:W-:Y:S08]  /*1d8a0*/  HMMA.16816.F32 R52, R144, R156.reuse, R52 ;  /* 0x0000009c9034723c */ /* 0x080ff00000001834 */
[C---:B------:R-:W-:Y:S08]  /*1d8b0*/  HMMA.16816.F32 R56, R148.reuse, R156, R56 ;  /* 0x0000009c9438723c */ /* 0x040ff00000001838 */
[-C--:B------:R-:W-:Y:S04]  /*1d8c0*/  HMMA.16816.F32 R60, R148, R158.reuse, R60 ;  /* 0x0000009e943c723c */ /* 0x080fe8000000183c */
[--C-:B-1----:R-:W-:Y:S04]  /*1d8d0*/  FFMA.FTZ R138, R213, c[0x0][0x2d0], -R143.reuse ;  /* 0x0000b400d58a7a23 */ /* 0x102fe8000001088f */
[C---:B------:R-:W-:Y:S01]  /*1d8e0*/  HMMA.16816.F32 R64, R144.reuse, R158, R64 ;  /* 0x0000009e9040723c */ /* 0x040fe20000001840 */
[----:B------:R1:W-:Y:S01]  /*1d8f0*/  MUFU.EX2 R244, R138 ;  /* 0x0000008a00f47308 */ /* 0x0003e20000000800 */
[----:B------:R-:W3:Y:S06]  /*1d900*/  LDSM.16.MT88.4 R156, [R222+0x3880] ;  /* 0x00388000de9c783b */ /* 0x000eec0000004200 */
[-C--:B--2---:R-:W-:Y:S08]  /*1d910*/  HMMA.16816.F32 R68, R144, R152.reuse, R68 ;  /* 0x000000989044723c */ /* 0x084ff00000001844 */
[C---:B------:R-:W-:Y:S04]  /*1d920*/  HMMA.16816.F32 R72, R148.reuse, R152, R72 ;  /* 0x000000989448723c */ /* 0x040fe80000001848 */
[--C-:B-1----:R-:W-:Y:S04]  /*1d930*/  FFMA.FTZ R138, R214, c[0x0][0x2d0], -R143.reuse ;  /* 0x0000b400d68a7a23 */ /* 0x102fe8000001088f */
[-C--:B------:R-:W-:Y:S01]  /*1d940*/  HMMA.16816.F32 R76, R148, R154.reuse, R76 ;  /* 0x0000009a944c723c */ /* 0x080fe2000000184c */
[----:B------:R1:W-:Y:S07]  /*1d950*/  MUFU.EX2 R243, R138 ;  /* 0x0000008a00f37308 */ /* 0x0003ee0000000800 */
        /* <DEDUP_REMOVED lines=11> */
[--C-:B-1----:R-:W-:Y:S01]  /*1da10*/  FFMA.FTZ R138, R173, c[0x0][0x2d0], -R192.reuse ;  /* 0x0000b400ad8a7a23 */ /* 0x102fe200000108c0 */
[----:B------:R-:W-:Y:S02]  /*1da20*/  MOV R173, R163 ;  /* 0x000000a300ad7202 */ /* 0x000fe40000000f00 */
[----:B------:R-:W-:Y:S01]  /*1da30*/  LDSM.16.MT88.4 R160, [R222+0x2880] ;  /* 0x00288000dea0783b */ /* 0x000fe20000004200 */
[-C--:B------:R-:W-:Y:S01]  /*1da40*/  HMMA.16816.F32 R108, R148, R154.reuse, R108 ;  /* 0x0000009a946c723c */ /* 0x080fe2000000186c */
[----:B------:R1:W2:Y:S07]  /*1da50*/  MUFU.EX2 R241, R138 ;  /* 0x0000008a00f17308 */ /* 0x0002ae0000000800 */
[C---:B------:R-:W-:Y:S01]  /*1da60*/  HMMA.16816.F32 R112, R144.reuse, R154, R112 ;  /* 0x0000009a9070723c */ /* 0x040fe20000001870 */
[----:B------:R-:W4:Y:S07]  /*1da70*/  LDSM.16.MT88.4 R152, [R221+0x2880] ;  /* 0x00288000dd98783b */ /* 0x000f2e0000004200 */
[-C--:B---3--:R-:W-:Y:S08]  /*1da80*/  HMMA.16816.F32 R116, R144, R156.reuse, R116 ;  /* 0x0000009c9074723c */ /* 0x088ff00000001874 */
[C---:B------:R-:W-:Y:S04]  /*1da90*/  HMMA.16816.F32 R120, R148.reuse, R156, R120 ;  /* 0x0000009c9478723c */ /* 0x040fe80000001878 */
[--C-:B-1----:R-:W-:Y:S04]  /*1daa0*/  FFMA.FTZ R138, R219, c[0x0][0x2d0], -R192.reuse ;  /* 0x0000b400db8a7a23 */ /* 0x102fe800000108c0 */
[-C--:B------:R-:W-:Y:S01]  /*1dab0*/  HMMA.16816.F32 R124, R148, R158.reuse, R124 ;  /* 0x0000009e947c723c */ /* 0x080fe2000000187c */
[----:B------:R1:W-:Y:S06]  /*1dac0*/  MUFU.EX2 R219, R138 ;  /* 0x0000008a00db7308 */ /* 0x0003ec0000000800 */
[----:B--2---:R-:W-:Y:S01]  /*1dad0*/  F2FP.PACK_AB R148, R241, R242 ;  /* 0x000000f2f194723e */ /* 0x004fe200000000ff */
[----:B------:R-:W-:Y:S01]  /*1dae0*/  HMMA.16816.F32 R128, R144, R158, R128 ;  /* 0x0000009e9080723c */ /* 0x000fe20000001880 */
[----:B------:R-:W2:Y:S06]  /*1daf0*/  LDSM.16.MT88.4 R156, [R223+0x2880] ;  /* 0x00288000df9c783b */ /* 0x000eac0000004200 */
[----:B------:R-:W-:Y:S02]  /*1db00*/  F2FP.PACK_AB R144, R249, R250 ;  /* 0x000000faf990723e */ /* 0x000fe400000000ff */
[----:B------:R-:W-:Y:S03]  /*1db10*/  F2FP.PACK_AB R146, R247, R248 ;  /* 0x000000f8f792723e */ /* 0x000fe600000000ff */
[----:B------:R-:W-:Y:S02]  /*1db20*/  F2FP.PACK_AB R145, R245, R246 ;  /* 0x000000f6f591723e */ /* 0x000fe400000000ff */
[----:B------:R-:W-:Y:S01]  /*1db30*/  F2FP.PACK_AB R147, R243, R244 ;  /* 0x000000f4f393723e */ /* 0x000fe200000000ff */
[----:B-1----:R-:W-:Y:S01]  /*1db40*/  FFMA.FTZ R138, R172, c[0x0][0x2d0], -R192 ;  /* 0x0000b400ac8a7a23 */ /* 0x002fe200000108c0 */
[----:B------:R-:W-:Y:S05]  /*1db50*/  MOV R172, R199 ;  /* 0x000000c700ac7202 */ /* 0x000fea0000000f00 */
[-C--:B----4-:R-:W-:Y:S01]  /*1db60*/  HMMA.16816.F32 R4, R144, R152.reuse, R4 ;  /* 0x000000989004723c */ /* 0x090fe20000001804 */
[----:B------:R1:W3:Y:S02]  /*1db70*/  MUFU.EX2 R218, R138 ;  /* 0x0000008a00da7308 */ /* 0x0002e40000000800 */
[--C-:B-1----:R-:W-:Y:S01]  /*1db80*/  FFMA.FTZ R138, R211, c[0x0][0x2d0], -R2.reuse ;  /* 0x0000b400d38a7a23 */ /* 0x102fe20000010802 */
[----:B---3--:R-:W-:Y:S07]  /*1db90*/  F2FP.PACK_AB R150, R218, R219 ;  /* 0x000000dbda96723e */ /* 0x008fee00000000ff */
[----:B------:R-:W-:Y:S10]  /*1dba0*/  MUFU.EX2 R211, R139 ;  /* 0x0000008b00d37308 */ /* 0x000ff40000000800 */
[----:B------:R1:W-:Y:S10]  /*1dbb0*/  MUFU.EX2 R201, R138 ;  /* 0x0000008a00c97308 */ /* 0x0003f40000000800 */
[----:B------:R-:W-:Y:S01]  /*1dbc0*/  MUFU.EX2 R139, R140 ;  /* 0x0000008c008b7308 */ /* 0x000fe20000000800 */
[--C-:B-1----:R-:W-:Y:S09]  /*1dbd0*/  FFMA.FTZ R138, R195, c[0x0][0x2d0], -R2.reuse ;  /* 0x0000b400c38a7a23 */ /* 0x102ff20000010802 */
[----:B------:R1:W3:Y:S02]  /*1dbe0*/  MUFU.EX2 R200, R138 ;  /* 0x0000008a00c87308 */ /* 0x0002e40000000800 */
[--C-:B-1----:R-:W-:Y:S01]  /*1dbf0*/  FFMA.FTZ R138, R212, c[0x0][0x2d0], -R2.reuse ;  /* 0x0000b400d48a7a23 */ /* 0x102fe20000010802 */
[----:B---3--:R-:W-:Y:S07]  /*1dc00*/  F2FP.PACK_AB R149, R200, R201 ;  /* 0x000000c9c895723e */ /* 0x008fee00000000ff */
[----:B------:R1:W-:Y:S02]  /*1dc10*/  MUFU.EX2 R198, R138 ;  /* 0x0000008a00c67308 */ /* 0x0003e40000000800 */
[----:B-1----:R-:W-:Y:S08]  /*1dc20*/  FFMA.FTZ R138, R216, c[0x0][0x2d0], -R2 ;  /* 0x0000b400d88a7a23 */ /* 0x002ff00000010802 */
[----:B------:R-:W1:Y:S02]  /*1dc30*/  MUFU.EX2 R199, R138 ;  /* 0x0000008a00c77308 */ /* 0x000e640000000800 */
[----:B-1----:R-:W-:Y:S01]  /*1dc40*/  F2FP.PACK_AB R151, R199, R198 ;  /* 0x000000c6c797723e */ /* 0x002fe200000000ff */
[--C-:B------:R-:W-:Y:S01]  /*1dc50*/  FFMA.FTZ R138, R180, c[0x0][0x2d0], -R142.reuse ;  /* 0x0000b400b48a7a23 */ /* 0x100fe2000001088e */
[----:B------:R-:W-:Y:S02]  /*1dc60*/  MOV R180, R175 ;  /* 0x000000af00b47202 */ /* 0x000fe40000000f00 */
[----:B------:R-:W-:Y:S02]  /*1dc70*/  MOV R175, R174 ;  /* 0x000000ae00af7202 */ /* 0x000fe40000000f00 */
[----:B------:R-:W-:Y:S01]  /*1dc80*/  MOV R174, R173 ;  /* 0x000000ad00ae7202 */ /* 0x000fe20000000f00 */
[C---:B------:R-:W-:Y:S04]  /*1dc90*/  HMMA.16816.F32 R8, R148.reuse, R152, R8 ;  /* 0x000000989408723c */ /* 0x040fe80000001808 */
[----:B------:R-:W-:Y:S02]  /*1dca0*/  MOV R173, R217 ;  /* 0x000000d900ad7202 */ /* 0x000fe40000000f00 */
[----:B------:R1:W-:Y:S02]  /*1dcb0*/  MUFU.EX2 R217, R138 ;  /* 0x0000008a00d97308 */ /* 0x0003e40000000800 */
[-C--:B------:R-:W-:Y:S08]  /*1dcc0*/  HMMA.16816.F32 R12, R148, R154.reuse, R12 ;  /* 0x0000009a940c723c */ /* 0x080ff0000000180c */
[C---:B------:R-:W-:Y:S01]  /*1dcd0*/  HMMA.16816.F32 R16, R144.reuse, R154, R16 ;  /* 0x0000009a9010723c */ /* 0x040fe20000001810 */
[----:B------:R-:W3:Y:S07]  /*1dce0*/  LDSM.16.MT88.4 R152, [R221+0x4080] ;  /* 0x00408000dd98783b */ /* 0x000eee0000004200 */
[-C--:B------:R-:W-:Y:S04]  /*1dcf0*/  HMMA.16816.F32 R20, R144, R160.reuse, R20 ;  /* 0x000000a09014723c */ /* 0x080fe80000001814 */
[--C-:B-1----:R-:W-:Y:S04]  /*1dd00*/  FFMA.FTZ R138, R184, c[0x0][0x2d0], -R142.reuse ;  /* 0x0000b400b88a7a23 */ /* 0x102fe8000001088e */
[C---:B------:R-:W-:Y:S01]  /*1dd10*/  HMMA.16816.F32 R24, R148.reuse, R160, R24 ;  /* 0x000000a09418723c */ /* 0x040fe20000001818 */
[----:B------:R-:W1:Y:S07]  /*1dd20*/  MUFU.EX2 R215, R138 ;  /* 0x0000008a00d77308 */ /* 0x000e6e0000000800 */
[-C--:B------:R-:W-:Y:S08]  /*1dd30*/  HMMA.16816.F32 R28, R148, R162.reuse, R28 ;  /* 0x000000a2941c723c */ /* 0x080ff0000000181c */
[C---:B------:R-:W-:Y:S01]  /*1dd40*/  HMMA.16816.F32 R32, R144.reuse, R162, R32 ;  /* 0x000000a29020723c */ /* 0x040fe20000001820 */
[----:B------:R-:W4:Y:S07]  /*1dd50*/  LDSM.16.MT88.4 R160, [R222+0x4080] ;  /* 0x00408000dea0783b */ /* 0x000f2e0000004200 */
[-C--:B------:R-:W-:Y:S04]  /*1dd60*/  HMMA.16816.F32 R36, R144, R164.reuse, R36 ;  /* 0x000000a49024723c */ /* 0x080fe80000001824 */
[----:B-1----:R-:W-:Y:S01]  /*1dd70*/  F2FP.PACK_AB R140, R215, R217 ;  /* 0x000000d9d78c723e */ /* 0x002fe200000000ff */
[--C-:B------:R-:W-:Y:S03]  /*1dd80*/  FFMA.FTZ R138, R183, c[0x0][0x2d0], -R142.reuse ;  /* 0x0000b400b78a7a23 */ /* 0x100fe6000001088e */
[C---:B------:R-:W-:Y:S01]  /*1dd90*/  HMMA.16816.F32 R40, R148.reuse, R164, R40 ;  /* 0x000000a49428723c */ /* 0x040fe20000001828 */
[----:B------:R1:W-:Y:S07]  /*1dda0*/  MUFU.EX2 R216, R138 ;  /* 0x0000008a00d87308 */ /* 0x0003ee0000000800 */
[-C--:B------:R-:W-:Y:S08]  /*1ddb0*/  HMMA.16816.F32 R44, R148, R166.reuse, R44 ;  /* 0x000000a6942c723c */ /* 0x080ff0000000182c */
[C---:B------:R-:W-:Y:S01]  /*1ddc0*/  HMMA.16816.F32 R48, R144.reuse, R166, R48 ;  /* 0x000000a69030723c */ /* 0x040fe20000001830 */
[----:B------:R-:W-:Y:S07]  /*1ddd0*/  LDSM.16.MT88.4 R164, [R221+0x3080] ;  /* 0x00308000dda4783b */ /* 0x000fee0000004200 */
[-C--:B--2---:R-:W-:Y:S04]  /*1dde0*/  HMMA.16816.F32 R52, R144, R156.reuse, R52 ;  /* 0x0000009c9034723c */ /* 0x084fe80000001834 */
[----:B-1----:R-:W-:Y:S04]  /*1ddf0*/  FFMA.FTZ R138, R182, c[0x0][0x2d0], -R142 ;  /* 0x0000b400b68a7a23 */ /* 0x002fe8000001088e */
[C---:B------:R-:W-:Y:S01]  /*1de00*/  HMMA.16816.F32 R56, R148.reuse, R156, R56 ;  /* 0x0000009c9438723c */ /* 0x040fe20000001838 */
[----:B------:R-:W1:Y:S07]  /*1de10*/  MUFU.EX2 R214, R138 ;  /* 0x0000008a00d67308 */ /* 0x000e6e0000000800 */
[-C--:B------:R-:W-:Y:S08]  /*1de20*/  HMMA.16816.F32 R60, R148, R158.reuse, R60 ;  /* 0x0000009e943c723c */ /* 0x080ff0000000183c */
[C---:B------:R-:W-:Y:S01]  /*1de30*/  HMMA.16816.F32 R64, R144.reuse, R158, R64 ;  /* 0x0000009e9040723c */ /* 0x040fe20000001840 */
[----:B------:R-:W2:Y:S07]  /*1de40*/  LDSM.16.MT88.4 R156, [R224+0x4080] ;  /* 0x00408000e09c783b */ /* 0x000eae0000004200 */
[-C--:B---3--:R-:W-:Y:S04]  /*1de50*/  HMMA.16816.F32 R68, R144, R152.reuse, R68 ;  /* 0x000000989044723c */ /* 0x088fe80000001844 */
[----:B-1----:R-:W-:Y:S01]  /*1de60*/  F2FP.PACK_AB R142, R214, R216 ;  /* 0x000000d8d68e723e */ /* 0x002fe200000000ff */
[--C-:B------:R-:W-:Y:S03]  /*1de70*/  FFMA.FTZ R138, R181, c[0x0][0x2d0], -R143.reuse ;  /* 0x0000b400b58a7a23 */ /* 0x100fe6000001088f */
[C---:B------:R-:W-:Y:S01]  /*1de80*/  HMMA.16816.F32 R72, R148.reuse, R152, R72 ;  /* 0x000000989448723c */ /* 0x040fe20000001848 */
[----:B------:R1:W-:Y:S07]  /*1de90*/  MUFU.EX2 R213, R138 ;  /* 0x0000008a00d57308 */ /* 0x0003ee0000000800 */
[-C--:B------:R-:W-:Y:S08]  /*1dea0*/  HMMA.16816.F32 R76, R148, R154.reuse, R76 ;  /* 0x0000009a944c723c */ /* 0x080ff0000000184c */
[C---:B------:R-:W-:Y:S01]  /*1deb0*/  HMMA.16816.F32 R80, R144.reuse, R154, R80 ;  /* 0x0000009a9050723c */ /* 0x040fe20000001850 */
[----:B------:R-:W3:Y:S07]  /*1dec0*/  LDSM.16.MT88.4 R152, [R223+0x4080] ;  /* 0x00408000df98783b */ /* 0x000eee0000004200 */
[-C--:B----4-:R-:W-:Y:S04]  /*1ded0*/  HMMA.16816.F32 R84, R144, R160.reuse, R84 ;  /* 0x000000a09054723c */ /* 0x090fe80000001854 */
[--C-:B-1----:R-:W-:Y:S04]  /*1dee0*/  FFMA.FTZ R138, R180, c[0x0][0x2d0], -R143.reuse ;  /* 0x0000b400b48a7a23 */ /* 0x102fe8000001088f */
[C---:B------:R-:W-:Y:S01]  /*1def0*/  HMMA.16816.F32 R88, R148.reuse, R160, R88 ;  /* 0x000000a09458723c */ /* 0x040fe20000001858 */
[----:B------:R-:W4:Y:S01]  /*1df00*/  LDL.LU R161, [R1+0xc] ;  /* 0x00000c0001a17983 */ /* 0x000f220000300800 */
[----:B------:R1:W-:Y:S03]  /*1df10*/  MUFU.EX2 R212, R138 ;  /* 0x0000008a00d47308 */ /* 0x0003e60000000800 */
[----:B------:R-:W4:Y:S03]  /*1df20*/  LDL.LU R160, [R1+0x10] ;  /* 0x0000100001a07983 */ /* 0x000f260000300800 */
[-C--:B------:R-:W-:Y:S08]  /*1df30*/  HMMA.16816.F32 R92, R148, R162.reuse, R92 ;  /* 0x000000a2945c723c */ /* 0x080ff0000000185c */
[C---:B------:R-:W-:Y:S08]  /*1df40*/  HMMA.16816.F32 R96, R144.reuse, R162, R96 ;  /* 0x000000a29060723c */ /* 0x040ff00000001860 */
[-C--:B--2---:R-:W-:Y:S04]  /*1df50*/  HMMA.16816.F32 R100, R144, R156.reuse, R100 ;  /* 0x0000009c9064723c */ /* 0x084fe80000001864 */
[----:B-1----:R-:W-:Y:S01]  /*1df60*/  FFMA.FTZ R138, R179, c[0x0][0x2d0], -R143 ;  /* 0x0000b400b38a7a23 */ /* 0x002fe2000001088f */
[----:B------:R-:W-:Y:S03]  /*1df70*/  MOV R179, R197 ;  /* 0x000000c500b37202 */ /* 0x000fe60000000f00 */
[C---:B------:R-:W-:Y:S01]  /*1df80*/  HMMA.16816.F32 R104, R148.reuse, R156, R104 ;  /* 0x0000009c9468723c */ /* 0x040fe20000001868 */
[----:B------:R1:W2:Y:S07]  /*1df90*/  MUFU.EX2 R210, R138 ;  /* 0x0000008a00d27308 */ /* 0x0002ae0000000800 */
[-C--:B------:R-:W-:Y:S08]  /*1dfa0*/  HMMA.16816.F32 R108, R148, R158.reuse, R108 ;  /* 0x0000009e946c723c */ /* 0x080ff0000000186c */
[C---:B------:R-:W-:Y:S08]  /*1dfb0*/  HMMA.16816.F32 R112, R144.reuse, R158, R112 ;  /* 0x0000009e9070723c */ /* 0x040ff00000001870 */
[-C--:B---3--:R-:W-:Y:S04]  /*1dfc0*/  HMMA.16816.F32 R116, R144, R152.reuse, R116 ;  /* 0x000000989074723c */ /* 0x088fe80000001874 */
[--C-:B-1----:R-:W-:Y:S01]  /*1dfd0*/  FFMA.FTZ R138, R178, c[0x0][0x2d0], -R192.reuse ;  /* 0x0000b400b28a7a23 */ /* 0x102fe200000108c0 */
[----:B------:R-:W-:Y:S02]  /*1dfe0*/  MOV R178, R172 ;  /* 0x000000ac00b27202 */ /* 0x000fe40000000f00 */
[----:B--2---:R-:W-:Y:S01]  /*1dff0*/  F2FP.PACK_AB R143, R210, R212 ;  /* 0x000000d4d28f723e */ /* 0x004fe200000000ff */
[C---:B------:R-:W-:Y:S01]  /*1e000*/  HMMA.16816.F32 R120, R148.reuse, R152, R120 ;  /* 0x000000989478723c */ /* 0x040fe20000001878 */
[----:B------:R1:W-:Y:S07]  /*1e010*/  MUFU.EX2 R204, R138 ;  /* 0x0000008a00cc7308 */ /* 0x0003ee0000000800 */
[-C--:B------:R-:W-:Y:S08]  /*1e020*/  HMMA.16816.F32 R124, R148, R154.reuse, R124 ;  /* 0x0000009a947c723c */ /* 0x080ff0000000187c */
[----:B------:R-:W-:Y:S04]  /*1e030*/  HMMA.16816.F32 R128, R144, R154, R128 ;  /* 0x0000009a9080723c */ /* 0x000fe80000001880 */
[--C-:B-1----:R-:W-:Y:S01]  /*1e040*/  FFMA.FTZ R138, R177, c[0x0][0x2d0], -R192.reuse ;  /* 0x0000b400b18a7a23 */ /* 0x102fe200000108c0 */
[----:B------:R-:W-:Y:S03]  /*1e050*/  MOV R177, R173 ;  /* 0x000000ad00b17202 */ /* 0x000fe60000000f00 */
[----:B------:R1:W2:Y:S04]  /*1e060*/  MUFU.EX2 R205, R138 ;  /* 0x0000008a00cd7308 */ /* 0x0002a80000000800 */
[--C-:B-1----:R-:W-:Y:S01]  /*1e070*/  FFMA.FTZ R138, R176, c[0x0][0x2d0], -R192.reuse ;  /* 0x0000b400b08a7a23 */ /* 0x102fe200000108c0 */
[----:B------:R-:W-:Y:S05]  /*1e080*/  MOV R176, R174 ;  /* 0x000000ae00b07202 */ /* 0x000fea0000000f00 */
[----:B------:R1:W-:Y:S02]  /*1e090*/  MUFU.EX2 R203, R138 ;  /* 0x0000008a00cb7308 */ /* 0x0003e40000000800 */
[----:B-1----:R-:W-:Y:S01]  /*1e0a0*/  FFMA.FTZ R138, R202, c[0x0][0x2d0], -R192 ;  /* 0x0000b400ca8a7a23 */ /* 0x002fe200000108c0 */
[----:B--2---:R-:W-:Y:S07]  /*1e0b0*/  F2FP.PACK_AB R192, R205, R204 ;  /* 0x000000cccdc0723e */ /* 0x004fee00000000ff */
[----:B------:R1:W-:Y:S02]  /*1e0c0*/  MUFU.EX2 R202, R138 ;  /* 0x0000008a00ca7308 */ /* 0x0003e40000000800 */
[--C-:B-1----:R-:W-:Y:S08]  /*1e0d0*/  FFMA.FTZ R138, R196, c[0x0][0x2d0], -R2.reuse ;  /* 0x0000b400c48a7a23 */ /* 0x102ff00000010802 */
[----:B------:R1:W-:Y:S02]  /*1e0e0*/  MUFU.EX2 R196, R138 ;  /* 0x0000008a00c47308 */ /* 0x0003e40000000800 */
[--C-:B-1----:R-:W-:Y:S02]  /*1e0f0*/  FFMA.FTZ R138, R175, c[0x0][0x2d0], -R2.reuse ;  /* 0x0000b400af8a7a23 */ /* 0x102fe40000010802 */
[----:B------:R-:W-:Y:S01]  /*1e100*/  FFMA.FTZ R2, R141, c[0x0][0x2d0], -R2 ;  /* 0x0000b4008d027a23 */ /* 0x000fe20000010802 */
[----:B------:R-:W1:Y:S05]  /*1e110*/  LDSM.16.MT88.4 R172, [R222+0x3080] ;  /* 0x00308000deac783b */ /* 0x000e6a0000004200 */
[----:B------:R-:W-:Y:S01]  /*1e120*/  MUFU.EX2 R197, R138 ;  /* 0x0000008a00c57308 */ /* 0x000fe20000000800 */
[----:B------:R-:W-:Y:S07]  /*1e130*/  F2FP.PACK_AB R141, R211, R213 ;  /* 0x000000d5d38d723e */ /* 0x000fee00000000ff */
[-C--:B------:R-:W-:Y:S01]  /*1e140*/  HMMA.16816.F32 R144, R140, R164.reuse, R4 ;  /* 0x000000a48c90723c */ /* 0x080fe20000001804 */
[----:B------:R-:W2:Y:S01]  /*1e150*/  LDSM.16.MT88.4 R4, [R223+0x3080] ;  /* 0x00308000df04783b */ /* 0x000ea20000004200 */
[----:B------:R-:W3:Y:S03]  /*1e160*/  MUFU.EX2 R138, R2 ;  /* 0x00000002008a7308 */ /* 0x000ee60000000800 */
[----:B---3--:R-:W-:Y:S02]  /*1e170*/  F2FP.PACK_AB R195, R138, R139 ;  /* 0x0000008b8ac3723e */ /* 0x008fe400000000ff */
[----:B------:R-:W-:Y:S01]  /*1e180*/  MOV R2, R169 ;  /* 0x000000a900027202 */ /* 0x000fe20000000f00 */
[----:B----4-:R-:W-:Y:S01]  /*1e190*/  FFMA.FTZ R134, R134, R161, R194 ;  /* 0x000000a186867223 */ /* 0x010fe200000100c2 */
[----:B------:R-:W-:Y:S03]  /*1e1a0*/  F2FP.PACK_AB R194, R202, R203 ;  /* 0x000000cbcac2723e */ /* 0x000fe600000000ff */
[----:B------:R-:W-:Y:S01]  /*1e1b0*/  FFMA.FTZ R133, R133, R160, R193 ;  /* 0x000000a085857223 */ /* 0x000fe200000100c1 */
[----:B------:R-:W-:Y:S07]  /*1e1c0*/  F2FP.PACK_AB R193, R197, R196 ;  /* 0x000000c4c5c1723e */ /* 0x000fee00000000ff */
[C---:B------:R-:W-:Y:S01]  /*1e1d0*/  HMMA.16816.F32 R148, R192.reuse, R164, R8 ;  /* 0x000000a4c094723c */ /* 0x040fe20000001808 */
[----:B------:R-:W3:Y:S07]  /*1e1e0*/  LDSM.16.MT88.4 R8, [R221+0x4880] ;  /* 0x00488000dd08783b */ /* 0x000eee0000004200 */
[-C--:B------:R-:W-:Y:S01]  /*1e1f0*/  HMMA.16816.F32 R152, R192, R166.reuse, R12 ;  /* 0x000000a6c098723c */ /* 0x080fe2000000180c */
[----:B------:R-:W2:Y:S07]  /*1e200*/  LDSM.16.MT88.4 R12, [R222+0x4880] ;  /* 0x00488000de0c783b */ /* 0x000eae0000004200 */
[C---:B------:R-:W-:Y:S01]  /*1e210*/  HMMA.16816.F32 R156, R140.reuse, R166, R16 ;  /* 0x000000a68c9c723c */ /* 0x040fe20000001810 */
[----:B------:R-:W2:Y:S07]  /*1e220*/  LDSM.16.MT88.4 R16, [R224+0x4880] ;  /* 0x00488000e010783b */ /* 0x000eae0000004200 */
[-C--:B-1----:R-:W-:Y:S01]  /*1e230*/  HMMA.16816.F32 R160, R140, R172.reuse, R20 ;  /* 0x000000ac8ca0723c */ /* 0x082fe20000001814 */
[----:B------:R-:W1:Y:S07]  /*1e240*/  LDSM.16.MT88.4 R20, [R223+0x4880] ;  /* 0x00488000df14783b */ /* 0x000e6e0000004200 */
[C---:B------:R-:W-:Y:S07]  /*1e250*/  HMMA.16816.F32 R164, R192.reuse, R172, R24 ;  /* 0x000000acc0a4723c */ /* 0x040fee0000001818 */
[----:B------:R-:W-:Y:S02]  /*1e260*/  MOV R26, R171 ;  /* 0x000000ab001a7202 */ /* 0x000fe40000000f00 */
[----:B------:R-:W-:Y:S03]  /*1e270*/  MOV R24, R170 ;  /* 0x000000aa00187202 */ /* 0x000fe60000000f00 */
[----:B------:R-:W-:Y:S02]  /*1e280*/  MOV R25, R168 ;  /* 0x000000a800197202 */ /* 0x000fe40000000f00 */
[-C--:B------:R-:W-:Y:S01]  /*1e290*/  HMMA.16816.F32 R168, R192, R174.reuse, R28 ;  /* 0x000000aec0a8723c */ /* 0x080fe2000000181c */
[----:B------:R-:W4:Y:S02]  /*1e2a0*/  LDL.LU R29, [R1+0x14] ;  /* 0x00001400011d7983 */ /* 0x000f240000300800 */
[----:B------:R-:W-:Y:S02]  /*1e2b0*/  MOV R27, R179 ;  /* 0x000000b3001b7202 */ /* 0x000fe40000000f00 */
[----:B------:R-:W4:Y:S02]  /*1e2c0*/  LDL.LU R28, [R1+0x18] ;  /* 0x00001800011c7983 */ /* 0x000f240000300800 */
[----:B------:R-:W-:Y:S01]  /*1e2d0*/  MOV R30, R178 ;  /* 0x000000b2001e7202 */ /* 0x000fe20000000f00 */
[C---:B------:R-:W-:Y:S04]  /*1e2e0*/  HMMA.16816.F32 R172, R140.reuse, R174, R32 ;  /* 0x000000ae8cac723c */ /* 0x040fe80000001820 */
[----:B------:R-:W-:Y:S03]  /*1e2f0*/  MOV R31, R177 ;  /* 0x000000b1001f7202 */ /* 0x000fe60000000f00 */
[----:B------:R-:W-:Y:S02]  /*1e300*/  MOV R35, R176 ;  /* 0x000000b000237202 */ /* 0x000fe40000000f00 */
[-C--:B------:R-:W-:Y:S08]  /*1e310*/  HMMA.16816.F32 R176, R140, R188.reuse, R36 ;  /* 0x000000bc8cb0723c */ /* 0x080ff00000001824 */
[C---:B------:R-:W-:Y:S08]  /*1e320*/  HMMA.16816.F32 R180, R192.reuse, R188, R40 ;  /* 0x000000bcc0b4723c */ /* 0x040ff00000001828 */
[-C--:B------:R-:W-:Y:S08]  /*1e330*/  HMMA.16816.F32 R184, R192, R190.reuse, R44 ;  /* 0x000000bec0b8723c */ /* 0x080ff0000000182c */
[C---:B------:R-:W-:Y:S08]  /*1e340*/  HMMA.16816.F32 R188, R140.reuse, R190, R48 ;  /* 0x000000be8cbc723c */ /* 0x040ff00000001830 */
[-C--:B--2---:R-:W-:Y:S08]  /*1e350*/  HMMA.16816.F32 R52, R140, R4.reuse, R52 ;  /* 0x000000048c34723c */ /* 0x084ff00000001834 */
[C---:B------:R-:W-:Y:S07]  /*1e360*/  HMMA.16816.F32 R56, R192.reuse, R4, R56 ;  /* 0x00000004c038723c */ /* 0x040fee0000001838 */
[----:B------:R-:W-:Y:S01]  /*1e370*/  FADD.FTZ R5, R30, R134 ;  /* 0x000000861e057221 */ /* 0x000fe20000010000 */
[-C--:B------:R-:W-:Y:S04]  /*1e380*/  HMMA.16816.F32 R60, R192, R6.reuse, R60 ;  /* 0x00000006c03c723c */ /* 0x080fe8000000183c */
[----:B------:R-:W-:Y:S04]  /*1e390*/  FADD.FTZ R5, R25, R5 ;  /* 0x0000000519057221 */ /* 0x000fe80000010000 */
[C---:B------:R-:W-:Y:S08]  /*1e3a0*/  HMMA.16816.F32 R64, R140.reuse, R6, R64 ;  /* 0x000000068c40723c */ /* 0x040ff00000001840 */
[-C--:B---3--:R-:W-:Y:S08]  /*1e3b0*/  HMMA.16816.F32 R68, R140, R8.reuse, R68 ;  /* 0x000000088c44723c */ /* 0x088ff00000001844 */
[C---:B------:R-:W-:Y:S07]  /*1e3c0*/  HMMA.16816.F32 R72, R192.reuse, R8, R72 ;  /* 0x00000008c048723c */ /* 0x040fee0000001848 */
[----:B------:R-:W-:Y:S01]  /*1e3d0*/  FADD.FTZ R8, R31, R133 ;  /* 0x000000851f087221 */ /* 0x000fe20000010000 */
[-C--:B------:R-:W-:Y:S04]  /*1e3e0*/  HMMA.16816.F32 R76, R192, R10.reuse, R76 ;  /* 0x0000000ac04c723c */ /* 0x080fe8000000184c */
[----:B------:R-:W-:Y:S04]  /*1e3f0*/  FADD.FTZ R8, R2, R8 ;  /* 0x0000000802087221 */ /* 0x000fe80000010000 */
[C---:B------:R-:W-:Y:S04]  /*1e400*/  HMMA.16816.F32 R80, R140.reuse, R10, R80 ;  /* 0x0000000a8c50723c */ /* 0x040fe80000001850 */
[----:B------:R-:W-:Y:S04]  /*1e410*/  FADD.FTZ R8, R27, R8 ;  /* 0x000000081b087221 */ /* 0x000fe80000010000 */
        /* <DEDUP_REMOVED lines=12> */
[----:B----4-:R-:W-:Y:S02]  /*1e4e0*/  FFMA.FTZ R132, R132, R29, R35 ;  /* 0x0000001d84847223 */ /* 0x010fe40000010023 */
[----:B------:R-:W-:Y:S02]  /*1e4f0*/  FFMA.FTZ R0, R0, R28, R206 ;  /* 0x0000001c00007223 */ /* 0x000fe400000100ce */
[----:B------:R-:W-:Y:S01]  /*1e500*/  FADD.FTZ R4, R24, R132 ;  /* 0x0000008418047221 */ /* 0x000fe20000010000 */
[----:B------:R-:W-:Y:S03]  /*1e510*/  MOV R132, R136 ;  /* 0x0000008800847202 */ /* 0x000fe60000000f00 */
        /* <DEDUP_REMOVED lines=46> */
.L_x_1290:
[----:B------:R-:W-:-:S13]  /*1e800*/  ISETP.GE.AND P0, PT, R238, UR7, PT ;  /* 0x00000007ee007c0c */ /* 0x000fda000bf06270 */
[----:B------:R-:W-:Y:S05]  /*1e810*/  @!P0 BRA `(.L_x_1292) ;  /* 0x00004bf000008947 */ /* 0x000fea0003800000 */
[----:B------:R-:W3:Y:S01]  /*1e820*/  LDL.LU.64 R6, [R1+0x38] ;  /* 0x0000380001067983 */ /* 0x000ee20000300a00 */
[----:B------:R-:W-:Y:S02]  /*1e830*/  UMOV UR12, 0x5 ;  /* 0x00000005000c7882 */ /* 0x000fe40000000000 */
[----:B------:R-:W-:Y:S01]  /*1e840*/  ULDC.64 UR4, c[0x0][0x1e0] ;  /* 0x0000780000047ab9 */ /* 0x000fe20000000a00 */
[----:B------:R-:W4:Y:S04]  /*1e850*/  LDL.LU.64 R4, [R1+0x50] ;  /* 0x0000500001047983 */ /* 0x000f280000300a00 */
[----:B--2---:R-:W2:Y:S01]  /*1e860*/  LDL R0, [R1+0x28] ;  /* 0x0000280001007983 */ /* 0x004ea20000100800 */
[----:B------:R-:W-:Y:S01]  /*1e870*/  IMAD.MOV.U32 R8, RZ, RZ, c[0x0][0x2c4] ;  /* 0x0000b100ff087624 */ /* 0x000fe200078e00ff */
[----:B------:R-:W-:Y:S01]  /*1e880*/  UIMAD.WIDE.U32 UR10, UR4, 0x20, URZ ;  /* 0x00000020040a78a5 */ /* 0x000fe2000f8e003f */
[----:B------:R-:W-:Y:S01]  /*1e890*/  IMAD.MOV.U32 R139, RZ, RZ, R3 ;  /* 0x000000ffff8b7224 */ /* 0x000fe200078e0003 */
[----:B------:R-:W-:Y:S01]  /*1e8a0*/  USHF.L.U32 UR6, UR5, 0x5, URZ ;  /* 0x0000000505067899 */ /* 0x000fe2000800063f */
[----:B------:R-:W-:Y:S01]  /*1e8b0*/  IMAD.MOV.U32 R134, RZ, RZ, R136 ;  /* 0x000000ffff867224 */ /* 0x000fe200078e0088 */
[----:B------:R-:W-:Y:S01]  /*1e8c0*/  ISETP.NE.AND P1, PT, R8, 0x1, PT ;  /* 0x000000010800780c */ /* 0x000fe20003f25270 */
[----:B------:R-:W-:Y:S01]  /*1e8d0*/  USHF.L.U64.HI UR12, UR4, UR12, UR5 ;  /* 0x0000000c040c7299 */ /* 0x000fe20008010205 */
[----:B------:R-:W-:Y:S01]  /*1e8e0*/  MOV R132, R137 ;  /* 0x0000008900847202 */ /* 0x000fe20000000f00 */
[----:B------:R-:W-:Y:S01]  /*1e8f0*/  UMOV UR13, 0x30 ;  /* 0x00000030000d7882 */ /* 0x000fe20000000000 */
[----:B------:R-:W-:Y:S01]  /*1e900*/  MOV R138, R135 ;  /* 0x00000087008a7202 */ /* 0x000fe20000000f00 */
[----:B------:R-:W-:-:S02]  /*1e910*/  ULDC.64 UR4, c[0x0][0x208] ;  /* 0x0000820000047ab9 */ /* 0x000fc40000000a00 */
[----:B------:R-:W-:Y:S02]  /*1e920*/  UIADD3 UR16, UP0, UR9, 0x80, URZ ;  /* 0x0000008009107890 */ /* 0x000fe4000ff1e03f */
[----:B------:R-:W-:Y:S02]  /*1e930*/  ULDC UR17, c[0x0][0x208] ;  /* 0x0000820000117ab9 */ /* 0x000fe40000000800 */
[----:B------:R-:W-:Y:S02]  /*1e940*/  UIMAD.WIDE.U32 UR18, UR13, UR4, URZ ;  /* 0x000000040d1272a5 */ /* 0x000fe4000f8e003f */
[----:B------:R-:W-:Y:S02]  /*1e950*/  UIMAD UR18, UR13, UR5, URZ ;  /* 0x000000050d1272a4 */ /* 0x000fe4000f8e023f */
[----:B------:R-:W-:Y:S02]  /*1e960*/  UIMAD UR17, UR13, UR17, URZ ;  /* 0x000000110d1172a4 */ /* 0x000fe4000f8e023f */
[----:B------:R-:W-:-:S02]  /*1e970*/  UIADD3.X UR13, URZ, UR8, URZ, UP0, !UPT ;  /* 0x000000083f0d7290 */ /* 0x000fc400087fe43f */
[----:B------:R-:W-:Y:S02]  /*1e980*/  UIADD3 UR6, UR11, UR6, URZ ;  /* 0x000000060b067290 */ /* 0x000fe4000fffe03f */
[----:B------:R-:W-:Y:S02]  /*1e990*/  UIADD3 UR10, UP0, UR10, 0x80, URZ ;  /* 0x000000800a0a7890 */ /* 0x000fe4000ff1e03f */
[----:B------:R-:W-:Y:S02]  /*1e9a0*/  ULDC UR4, c[0x0][0x324] ;  /* 0x0000c90000047ab9 */ /* 0x000fe40000000800 */
[----:B------:R-:W-:Y:S02]  /*1e9b0*/  ULDC UR5, c[0x0][0x1e0] ;  /* 0x0000780000057ab9 */ /* 0x000fe40000000800 */
[----:B------:R-:W-:Y:S02]  /*1e9c0*/  ULOP3.LUT UR4, URZ, UR4, URZ, 0x33, !UPT ;  /* 0x000000043f047292 */ /* 0x000fe4000f8e333f */
[----:B------:R-:W-:-:S02]  /*1e9d0*/  USHF.L.U32 UR5, UR5, 0x5, URZ ;  /* 0x0000000505057899 */ /* 0x000fc4000800063f */
[----:B------:R-:W-:Y:S02]  /*1e9e0*/  UIADD3 UR18, UR19, UR18, URZ ;  /* 0x0000001213127290 */ /* 0x000fe4000fffe03f */
[----:B------:R-:W-:Y:S01]  /*1e9f0*/  UIADD3.X UR6, URZ, UR6, URZ, UP0, !UPT ;  /* 0x000000063f067290 */ /* 0x000fe200087fe43f */
[----:B---3--:R-:W-:Y:S02]  /*1ea00*/  MOV R3, R7 ;  /* 0x0000000700037202 */ /* 0x008fe40000000f00 */
[----:B----4-:R-:W-:Y:S02]  /*1ea10*/  IADD3 R8, P0, R4, 0x40, RZ ;  /* 0x0000004004087810 */ /* 0x010fe40007f1e0ff */
[----:B------:R-:W-:Y:S01]  /*1ea20*/  MOV R2, R4 ;  /* 0x0000000400027202 */ /* 0x000fe20000000f00 */
[----:B--2---:R-:W-:-:S04]  /*1ea30*/  @P1 IMAD.HI.U32 R0, R0, c[0x0][0x2c8], RZ ;  /* 0x0000b20000001a27 */ /* 0x004fc800078e00ff */
[----:B------:R-:W-:Y:S01]  /*1ea40*/  IMAD.X R9, RZ, RZ, R7, P0 ;  /* 0x000000ffff097224 */ /* 0x000fe200000e0607 */
[----:B------:R1:W-:Y:S04]  /*1ea50*/  @P1 STL [R1], R0 ;  /* 0x0000000001001387 */ /* 0x0003e80000100800 */
[----:B------:R1:W-:Y:S04]  /*1ea60*/  STL.64 [R1+0x38], R2 ;  /* 0x0000380201007387 */ /* 0x0003e80000100a00 */
[----:B------:R1:W-:Y:S02]  /*1ea70*/  STL.64 [R1+0x30], R8 ;  /* 0x0000300801007387 */ /* 0x0003e40000100a00 */
.L_x_1309:
[----:B-12---:R-:W2:Y:S01]  /*1ea80*/  LDL R0, [R1+0x24] ;  /* 0x0000240001007983 */ /* 0x006ea20000100800 */
[----:B------:R-:W-:Y:S04]  /*1ea90*/  DEPBAR.LE SB0, 0x0 ;  /* 0x000080000000791a */ /* 0x000fe80000000000 */
[----:B------:R-:W3:Y:S01]  /*1eaa0*/  LDL.64 R204, [R1+0x38] ;  /* 0x0000380001cc7983 */ /* 0x000ee20000100a00 */
[----:B------:R-:W-:Y:S02]  /*1eab0*/  SHF.R.S32.HI R2, RZ, 0x1f, R238 ;  /* 0x0000001fff027819 */ /* 0x000fe400000114ee */
[----:B------:R-:W-:Y:S03]  /*1eac0*/  MOV R243, c[0x0][0x2c4] ;  /* 0x0000b10000f37a02 */ /* 0x000fe60000000f00 */
[----:B------:R-:W4:Y:S06]  /*1ead0*/  LDL.64 R136, [R1+0x30] ;  /* 0x0000300001887983 */ /* 0x000f2c0000100a00 */
[----:B------:R-:W-:Y:S01]  /*1eae0*/  BAR.SYNC.DEFER_BLOCKING 0x0 ;  /* 0x0000000000007b1d */ /* 0x000fe20000010000 */
[----:B------:R-:W-:Y:S07]  /*1eaf0*/  ISETP.NE.AND P5, PT, R243, 0x1, PT ;  /* 0x00000001f300780c */ /* 0x000fee0003fa5270 */
[----:B-----5:R-:W-:Y:S08]  /*1eb00*/  LDSM.16.M88.4 R48, [R227+0x8080] ;  /* 0x00808000e330783b */ /* 0x020ff00000000200 */
[----:B------:R-:W1:Y:S08]  /*1eb10*/  LDSM.16.M88.4 R16, [R220+0x5080] ;  /* 0x00508000dc10783b */ /* 0x000e700000000200 */
[----:B------:R-:W1:Y:S08]  /*1eb20*/  LDSM.16.M88.4 R44, [R227+0xa080] ;  /* 0x00a08000e32c783b */ /* 0x000e700000000200 */
[----:B------:R-:W1:Y:S08]  /*1eb30*/  LDSM.16.M88.4 R32, [R220+0x5880] ;  /* 0x00588000dc20783b */ /* 0x000e700000000200 */
[----:B------:R-:W4:Y:S06]  /*1eb40*/  LDL.64 R246, [R1+0x40] ;  /* 0x0000400001f67983 */ /* 0x000f2c0000100a00 */
[----:B------:R-:W1:Y:S08]  /*1eb50*/  LDSM.16.M88.4 R140, [R220+0x6080] ;  /* 0x00608000dc8c783b */ /* 0x000e700000000200 */
[----:B------:R-:W4:Y:S01]  /*1eb60*/  LDL.64 R244, [R1+0x48] ;  /* 0x0000480001f47983 */ /* 0x000f220000100a00 */
[-C--:B-1----:R-:W-:Y:S05]  /*1eb70*/  HMMA.16816.F32 R4, R48, R16.reuse, RZ ;  /* 0x000000103004723c */ /* 0x082fea00000018ff */
[----:B------:R-:W-:Y:S03]  /*1eb80*/  LDSM.16.M88.4 R192, [R229+0x8080] ;  /* 0x00808000e5c0783b */ /* 0x000fe60000000200 */
[C---:B------:R-:W-:Y:S05]  /*1eb90*/  HMMA.16816.F32 R8, R44.reuse, R16, RZ ;  /* 0x000000102c08723c */ /* 0x040fea00000018ff */
[----:B------:R-:W1:Y:S03]  /*1eba0*/  LDSM.16.M88.4 R196, [R231] ;  /* 0x00000000e7c4783b */ /* 0x000e660000000200 */
[-C--:B------:R-:W-:Y:S05]  /*1ebb0*/  HMMA.16816.F32 R12, R44, R18.reuse, RZ ;  /* 0x000000122c0c723c */ /* 0x080fea00000018ff */
[----:B------:R-:W1:Y:S03]  /*1ebc0*/  LDSM.16.M88.4 R200, [R229+0xa080] ;  /* 0x00a08000e5c8783b */ /* 0x000e660000000200 */
        /* <DEDUP_REMOVED lines=13> */
[C---:B------:R-:W-:Y:S08]  /*1eca0*/  HMMA.16816.F32 R16, R192.reuse, R198, R16 ;  /* 0x000000c6c010723c */ /* 0x040ff00000001810 */
[-C--:B------:R-:W-:Y:S08]  /*1ecb0*/  HMMA.16816.F32 R20, R192, R140.reuse, R20 ;  /* 0x0000008cc014723c */ /* 0x080ff00000001814 */
[C---:B------:R-:W-:Y:S08]  /*1ecc0*/  HMMA.16816.F32 R24, R200.reuse, R140, R24 ;  /* 0x0000008cc818723c */ /* 0x040ff00000001818 */
[-C--:B------:R-:W-:Y:S08]  /*1ecd0*/  HMMA.16816.F32 R28, R200, R142.reuse, R28 ;  /* 0x0000008ec81c723c */ /* 0x080ff0000000181c */
[C---:B------:R-:W-:Y:S04]  /*1ece0*/  HMMA.16816.F32 R32, R192.reuse, R142, R32 ;  /* 0x0000008ec020723c */ /* 0x040fe80000001820 */
[C---:B--2---:R-:W-:Y:S02]  /*1ecf0*/  LOP3.LUT P4, RZ, R0.reuse, 0x40, RZ, 0xc0, !PT ;  /* 0x0000004000ff7812 */ /* 0x044fe4000788c0ff */
[----:B------:R-:W-:Y:S01]  /*1ed00*/  LOP3.LUT P3, RZ, R0, 0x80, RZ, 0xc0, !PT ;  /* 0x0000008000ff7812 */ /* 0x000fe2000786c0ff */
[C---:B------:R-:W-:Y:S02]  /*1ed10*/  IMAD R0, R238.reuse, UR18, RZ ;  /* 0x00000012ee007c24 */ /* 0x040fe4000f8e02ff */
[----:B---3--:R-:W-:Y:S04]  /*1ed20*/  IMAD.WIDE.U32 R204, R238, UR17, R204 ;  /* 0x00000011eecc7c25 */ /* 0x008fe8000f8e00cc */
[----:B------:R-:W-:Y:S02]  /*1ed30*/  IMAD R0, R2, UR17, R0 ;  /* 0x0000001102007c24 */ /* 0x000fe4000f8e0200 */
[----:B----4-:R-:W-:Y:S01]  /*1ed40*/  IMAD.WIDE.U32 R2, R238, UR17, R136 ;  /* 0x00000011ee027c25 */ /* 0x010fe2000f8e0088 */
[----:B------:R-:W-:Y:S02]  /*1ed50*/  LEA R136, P1, R204, c[0x0][0x1f8], 0x1 ;  /* 0x00007e00cc887a11 */ /* 0x000fe400078208ff */
[----:B------:R-:W-:Y:S02]  /*1ed60*/  IADD3 R133, R205, R0, RZ ;  /* 0x00000000cd857210 */ /* 0x000fe40007ffe0ff */
[----:B------:R-:W-:Y:S02]  /*1ed70*/  LEA R208, P0, R2, c[0x0][0x1f8], 0x1 ;  /* 0x00007e0002d07a11 */ /* 0x000fe400078008ff */
[----:B------:R-:W-:Y:S02]  /*1ed80*/  LEA.HI.X R137, R204, c[0x0][0x1fc], R133, 0x1, P1 ;  /* 0x00007f00cc897a11 */ /* 0x000fe400008f0c85 */
[----:B------:R-:W1:Y:S01]  /*1ed90*/  LDSM.16.M88.4 R204, [R236] ;  /* 0x00000000eccc783b */ /* 0x000e620000000200 */
[----:B------:R-:W-:Y:S04]  /*1eda0*/  IADD3 R0, R0, R3, RZ ;  /* 0x0000000300007210 */ /* 0x000fe80007ffe0ff */
[----:B------:R-:W-:Y:S02]  /*1edb0*/  LEA.HI.X R209, R2, c[0x0][0x1fc], R0, 0x1, P0 ;  /* 0x00007f0002d17a11 */ /* 0x000fe400000f0c00 */
[----:B------:R-:W-:Y:S01]  /*1edc0*/  IADD3 R2, P0, R136, UR9, RZ ;  /* 0x0000000988027c10 */ /* 0x000fe2000ff1e0ff */
[----:B------:R-:W-:Y:S01]  /*1edd0*/  @!PT LDS RZ, [RZ] ;  /* 0x00000000fffff984 */ /* 0x000fe20000000800 */
[----:B------:R-:W-:Y:S01]  /*1ede0*/  @!PT LDS RZ, [RZ] ;  /* 0x00000000fffff984 */ /* 0x000fe20000000800 */
[----:B------:R-:W-:Y:S01]  /*1edf0*/  @!PT LDS RZ, [RZ] ;  /* 0x00000000fffff984 */ /* 0x000fe20000000800 */
[----:B------:R2:W-:Y:S03]  /*1ee00*/  LDGSTS.E.BYPASS.LTC128B.128 [R239+0x2080], [R136.64], !P4 ;  /* 0x0208000088ef7fae */ /* 0x0005e6000e101d4e */
[----:B------:R-:W-:Y:S02]  /*1ee10*/  IADD3.X R3, R137, UR8, RZ, P0, !PT ;  /* 0x0000000889037c10 */ /* 0x000fe400087fe4ff */
[C---:B------:R-:W-:Y:S03]  /*1ee20*/  IADD3 R196, P1, R2.reuse, UR9, RZ ;  /* 0x0000000902c47c10 */ /* 0x040fe6000ff3e0ff */
[----:B------:R3:W-:Y:S01]  /*1ee30*/  LDGSTS.E.BYPASS.LTC128B.128 [R239+0x3880], [R208.64], !P3 ;  /* 0x03880000d0ef7fae */ /* 0x0007e2000d901d4e */
[C---:B------:R-:W-:Y:S07]  /*1ee40*/  IADD3.X R197, R3.reuse, UR8, RZ, P1, !PT ;  /* 0x0000000803c57c10 */ /* 0x040fee0008ffe4ff */
[----:B------:R4:W-:Y:S08]  /*1ee50*/  LDGSTS.E.BYPASS.LTC128B.128 [R239+0x2880], [R2.64], !P4 ;  /* 0x0288000002ef7fae */ /* 0x0009f0000e101d4e */
[----:B------:R4:W-:Y:S01]  /*1ee60*/  LDGSTS.E.BYPASS.LTC128B.128 [R239+0x4080], [R2.64+0x80], !P3 ;  /* 0x0408008002ef7fae */ /* 0x0009e2000d901d4e */
[----:B--2---:R-:W-:Y:S04]  /*1ee70*/  IADD3 R136, P0, R2, UR16, RZ ;  /* 0x0000001002887c10 */ /* 0x004fe8000ff1e0ff */
[----:B------:R-:W-:Y:S01]  /*1ee80*/  IADD3.X R137, R3, UR13, RZ, P0, !PT ;  /* 0x0000000d03897c10 */ /* 0x000fe200087fe4ff */
[-C--:B-1----:R-:W-:Y:S02]  /*1ee90*/  HMMA.16816.F32 R36, R192, R204.reuse, R36 ;  /* 0x000000ccc024723c */ /* 0x082fe40000001824 */
[----:B------:R1:W-:Y:S01]  /*1eea0*/  LDGSTS.E.BYPASS.LTC128B.128 [R239+0x3080], [R196.64], !P4 ;  /* 0x03080000c4ef7fae */ /* 0x0003e2000e101d4e */
[C---:B------:R-:W-:Y:S05]  /*1eeb0*/  ISETP.GT.AND P0, PT, R238.reuse, UR7, PT ;  /* 0x00000007ee007c0c */ /* 0x040fea000bf04270 */
[C---:B------:R-:W-:Y:S02]  /*1eec0*/  HMMA.16816.F32 R40, R200.reuse, R204, R40 ;  /* 0x000000ccc828723c */ /* 0x040fe40000001828 */
[----:B------:R2:W-:Y:S06]  /*1eed0*/  LDGSTS.E.BYPASS.LTC128B.128 [R239+0x4880], [R136.64], !P3 ;  /* 0x0488000088ef7fae */ /* 0x0005ec000d901d4e */
[-C--:B------:R-:W-:Y:S02]  /*1eee0*/  HMMA.16816.F32 R44, R200, R206.reuse, R44 ;  /* 0x000000cec82c723c */ /* 0x080fe4000000182c */
[----:B---3--:R-:W-:Y:S02]  /*1eef0*/  LDSM.16.M88.4 R208, [R226+0x5080] ;  /* 0x00508000e2d0783b */ /* 0x008fe40000000200 */
[----:B------:R-:W-:Y:S02]  /*1ef00*/  @P0 IADD3 R0, R238, -0x1, RZ ;  /* 0xffffffffee000810 */ /* 0x000fe40007ffe0ff */
[----:B----4-:R-:W-:Y:S02]  /*1ef10*/  @P0 MOV R3, R247 ;  /* 0x000000f700030202 */ /* 0x010fe40000000f00 */
[----:B------:R-:W-:Y:S02]  /*1ef20*/  HMMA.16816.F32 R48, R192, R206, R48 ;  /* 0x000000cec030723c */ /* 0x000fe40000001830 */
[----:B------:R-:W-:Y:S02]  /*1ef30*/  LDSM.16.M88.4 R212, [R228+0xa080] ;  /* 0x00a08000e4d4783b */ /* 0x000fe40000000200 */
[----:B------:R-:W-:Y:S06]  /*1ef40*/  @P0 SHF.R.S32.HI R2, RZ, 0x1f, R0 ;  /* 0x0000001fff020819 */ /* 0x000fec0000011400 */
[----:B-1----:R-:W1:Y:S02]  /*1ef50*/  LDSM.16.M88.4 R196, [R228+0x8080] ;  /* 0x00808000e4c4783b */ /* 0x002e640000000200 */
[----:B------:R-:W-:Y:S04]  /*1ef60*/  @P0 IMAD R2, R2, c[0x0][0x1e0], RZ ;  /* 0x0000780002020a24 */ /* 0x000fe800078e02ff */
[----:B------:R-:W-:Y:S02]  /*1ef70*/  @P0 IMAD R2, R0, c[0x0][0x1e4], R2 ;  /* 0x0000790000020a24 */ /* 0x000fe400078e0202 */
[----:B------:R-:W3:Y:S08]  /*1ef80*/  LDSM.16.M88.4 R216, [R226+0x5880] ;  /* 0x00588000e2d8783b */ /* 0x000ef00000000200 */
[----:B------:R-:W0:Y:S08]  /*1ef90*/  LDGDEPBAR ;  /* 0x00000000000079af */ /* 0x000e300000000000 */
[----:B------:R-:W4:Y:S08]  /*1efa0*/  LDSM.16.M88.4 R140, [R226+0x6080] ;  /* 0x00608000e28c783b */ /* 0x000f300000000200 */
[----:B------:R-:W-:Y:S01]  /*1efb0*/  LDSM.16.M88.4 R192, [R230+0x8080] ;  /* 0x00808000e6c0783b */ /* 0x000fe20000000200 */
[-C--:B-1----:R-:W-:Y:S07]  /*1efc0*/  HMMA.16816.F32 R4, R196, R208.reuse, R4 ;  /* 0x000000d0c404723c */ /* 0x082fee0000001804 */
[----:B------:R-:W1:Y:S01]  /*1efd0*/  LDSM.16.M88.4 R200, [R225] ;  /* 0x00000000e1c8783b */ /* 0x000e620000000200 */
[C---:B------:R-:W-:Y:S07]  /*1efe0*/  HMMA.16816.F32 R8, R212.reuse, R208, R8 ;  /* 0x000000d0d408723c */ /* 0x040fee0000001808 */
[----:B------:R-:W1:Y:S01]  /*1eff0*/  LDSM.16.M88.4 R204, [R230+0xa080] ;  /* 0x00a08000e6cc783b */ /* 0x000e620000000200 */
[-C--:B------:R-:W-:Y:S08]  /*1f000*/  HMMA.16816.F32 R12, R212, R210.reuse, R12 ;  /* 0x000000d2d40c723c */ /* 0x080ff0000000180c */
[C---:B------:R-:W-:Y:S01]  /*1f010*/  HMMA.16816.F32 R16, R196.reuse, R210, R16 ;  /* 0x000000d2c410723c */ /* 0x040fe20000001810 */
[----:B------:R-:W1:Y:S07]  /*1f020*/  LDSM.16.M88.4 R208, [R225+0x800] ;  /* 0x00080000e1d0783b */ /* 0x000e6e0000000200 */
[-C--:B---3--:R-:W-:Y:S08]  /*1f030*/  HMMA.16816.F32 R20, R196, R216.reuse, R20 ;  /* 0x000000d8c414723c */ /* 0x088ff00000001814 */
[C---:B------:R-:W-:Y:S08]  /*1f040*/  HMMA.16816.F32 R24, R212.reuse, R216, R24 ;  /* 0x000000d8d418723c */ /* 0x040ff00000001818 */
[-C--:B------:R-:W-:Y:S08]  /*1f050*/  HMMA.16816.F32 R28, R212, R218.reuse, R28 ;  /* 0x000000dad41c723c */ /* 0x080ff0000000181c */
[C---:B------:R-:W-:Y:S01]  /*1f060*/  HMMA.16816.F32 R32, R196.reuse, R218, R32 ;  /* 0x000000dac420723c */ /* 0x040fe20000001820 */
[----:B------:R-:W3:Y:S07]  /*1f070*/  LDSM.16.M88.4 R216, [R225+0x1000] ;  /* 0x00100000e1d8783b */ /* 0x000eee0000000200 */
[-C--:B----4-:R-:W-:Y:S08]  /*1f080*/  HMMA.16816.F32 R36, R196, R140.reuse, R36 ;  /* 0x0000008cc424723c */ /* 0x090ff00000001824 */
[C---:B------:R-:W-:Y:S08]  /*1f090*/  HMMA.16816.F32 R40, R212.reuse, R140, R40 ;  /* 0x0000008cd428723c */ /* 0x040ff00000001828 */
[-C--:B------:R-:W-:Y:S01]  /*1f0a0*/  HMMA.16816.F32 R44, R212, R142.reuse, R44 ;  /* 0x0000008ed42c723c */ /* 0x080fe2000000182c */
[----:B------:R-:W-:Y:S07]  /*1f0b0*/  LDSM.16.M88.4 R212, [R220+0x7080] ;  /* 0x00708000dcd4783b */ /* 0x000fee0000000200 */
[----:B------:R-:W-:Y:S01]  /*1f0c0*/  HMMA.16816.F32 R48, R196, R142, R48 ;  /* 0x0000008ec430723c */ /* 0x000fe20000001830 */
[----:B------:R-:W-:Y:S07]  /*1f0d0*/  LDSM.16.M88.4 R140, [R227+0xc080] ;  /* 0x00c08000e38c783b */ /* 0x000fee0000000200 */
[-C--:B-1----:R-:W-:Y:S01]  /*1f0e0*/  HMMA.16816.F32 R4, R192, R200.reuse, R4 ;  /* 0x000000c8c004723c */ /* 0x082fe20000001804 */
[----:B------:R-:W1:Y:S07]  /*1f0f0*/  LDSM.16.M88.4 R196, [R220+0x6880] ;  /* 0x00688000dcc4783b */ /* 0x000e6e0000000200 */
[C---:B------:R-:W-:Y:S08]  /*1f100*/  HMMA.16816.F32 R8, R204.reuse, R200, R8 ;  /* 0x000000c8cc08723c */ /* 0x040ff00000001808 */
[-C--:B------:R-:W-:Y:S08]  /*1f110*/  HMMA.16816.F32 R12, R204, R202.reuse, R12 ;  /* 0x000000cacc0c723c */ /* 0x080ff0000000180c */
[C---:B------:R-:W-:Y:S01]  /*1f120*/  HMMA.16816.F32 R16, R192.reuse, R202, R16 ;  /* 0x000000cac010723c */ /* 0x040fe20000001810 */
[----:B------:R-:W4:Y:S07]  /*1f130*/  LDSM.16.M88.4 R200, [R227+0xe080] ;  /* 0x00e08000e3c8783b */ /* 0x000f2e0000000200 */
[-C--:B------:R-:W-:Y:S08]  /*1f140*/  HMMA.16816.F32 R20, R192, R208.reuse, R20 ;  /* 0x000000d0c014723c */ /* 0x080ff00000001814 */
[C---:B------:R-:W-:Y:S08]  /*1f150*/  HMMA.16816.F32 R24, R204.reuse, R208, R24 ;  /* 0x000000d0cc18723c */ /* 0x040ff00000001818 */
[-C--:B------:R-:W-:Y:S08]  /*1f160*/  HMMA.16816.F32 R28, R204, R210.reuse, R28 ;  /* 0x000000d2cc1c723c */ /* 0x080ff0000000181c */
[C---:B------:R-:W-:Y:S01]  /*1f170*/  HMMA.16816.F32 R32, R192.reuse, R210, R32 ;  /* 0x000000d2c020723c */ /* 0x040fe20000001820 */
[----:B------:R-:W2:Y:S07]  /*1f180*/  LDSM.16.M88.4 R208, [R220+0x7880] ;  /* 0x00788000dcd0783b */ /* 0x000eae0000000200 */
[-C--:B---3--:R-:W-:Y:S08]  /*1f190*/  HMMA.16816.F32 R36, R192, R216.reuse, R36 ;  /* 0x000000d8c024723c */ /* 0x088ff00000001824 */
[C---:B------:R-:W-:Y:S08]  /*1f1a0*/  HMMA.16816.F32 R40, R204.reuse, R216, R40 ;  /* 0x000000d8cc28723c */ /* 0x040ff00000001828 */
[-C--:B------:R-:W-:Y:S01]  /*1f1b0*/  HMMA.16816.F32 R44, R204, R218.reuse, R44 ;  /* 0x000000dacc2c723c */ /* 0x080fe2000000182c */
[----:B------:R-:W-:Y:S07]  /*1f1c0*/  LDSM.16.M88.4 R204, [R229+0xe080] ;  /* 0x00e08000e5cc783b */ /* 0x000fee0000000200 */
[----:B------:R-:W-:Y:S01]  /*1f1d0*/  HMMA.16816.F32 R48, R192, R218, R48 ;  /* 0x000000dac030723c */ /* 0x000fe20000001830 */
[----:B------:R-:W-:Y:S07]  /*1f1e0*/  LDSM.16.M88.4 R192, [R229+0xc080] ;  /* 0x00c08000e5c0783b */ /* 0x000fee0000000200 */
[-C--:B-1----:R-:W-:Y:S01]  /*1f1f0*/  HMMA.16816.F32 R4, R140, R196.reuse, R4 ;  /* 0x000000c48c04723c */ /* 0x082fe20000001804 */
[----:B------:R-:W-:Y:S07]  /*1f200*/  LDSM.16.M88.4 R216, [R234] ;  /* 0x00000000ead8783b */ /* 0x000fee0000000200 */
[C---:B----4-:R-:W-:Y:S08]  /*1f210*/  HMMA.16816.F32 R8, R200.reuse, R196, R8 ;  /* 0x000000c4c808723c */ /* 0x050ff00000001808 */
[-C--:B------:R-:W-:Y:S08]  /*1f220*/  HMMA.16816.F32 R12, R200, R198.reuse, R12 ;  /* 0x000000c6c80c723c */ /* 0x080ff0000000180c */
[C---:B------:R-:W-:Y:S01]  /*1f230*/  HMMA.16816.F32 R16, R140.reuse, R198, R16 ;  /* 0x000000c68c10723c */ /* 0x040fe20000001810 */
[----:B------:R-:W1:Y:S07]  /*1f240*/  LDSM.16.M88.4 R196, [R235] ;  /* 0x00000000ebc4783b */ /* 0x000e6e0000000200 */
[-C--:B------:R-:W-:Y:S08]  /*1f250*/  HMMA.16816.F32 R20, R140, R212.reuse, R20 ;  /* 0x000000d48c14723c */ /* 0x080ff00000001814 */
[C---:B------:R-:W-:Y:S08]  /*1f260*/  HMMA.16816.F32 R24, R200.reuse, R212, R24 ;  /* 0x000000d4c818723c */ /* 0x040ff00000001818 */
[-C--:B------:R-:W-:Y:S08]  /*1f270*/  HMMA.16816.F32 R28, R200, R214.reuse, R28 ;  /* 0x000000d6c81c723c */ /* 0x080ff0000000181c */
[C---:B------:R-:W-:Y:S01]  /*1f280*/  HMMA.16816.F32 R32, R140.reuse, R214, R32 ;  /* 0x000000d68c20723c */ /* 0x040fe20000001820 */
[----:B------:R-:W3:Y:S07]  /*1f290*/  LDSM.16.M88.4 R212, [R233] ;  /* 0x00000000e9d4783b */ /* 0x000eee0000000200 */
        /* <DEDUP_REMOVED lines=65> */
[----:B------:R-:W1:Y:S10]  /*1f6b0*/  MUFU.TANH R242, R10 ;  /* 0x0000000a00f27308 */ /* 0x000e740000002400 */
[----:B------:R2:W2:Y:S10]  /*1f6c0*/  MUFU.TANH R241, R11 ;  /* 0x0000000b00f17308 */ /* 0x0004b40000002400 */
[----:B------:R-:W3:Y:S01]  /*1f6d0*/  MUFU.TANH R215, R14 ;  /* 0x0000000e00d77308 */ /* 0x000ee20000002400 */
[-C--:B-1----:R-:W-:Y:S09]  /*1f6e0*/  HMMA.16816.F32 R20, R192, R4.reuse, R20 ;  /* 0x00000004c014723c */ /* 0x082ff20000001814 */
[----:B------:R-:W1:Y:S01]  /*1f6f0*/  MUFU.TANH R214, R15 ;  /* 0x0000000f00d67308 */ /* 0x000e620000002400 */
[C---:B------:R-:W-:Y:S01]  /*1f700*/  HMMA.16816.F32 R24, R216.reuse, R4, R24 ;  /* 0x00000004d818723c */ /* 0x040fe20000001818 */
[----:B--2---:R-:W2:Y:S01]  /*1f710*/  LDSM.16.M88.4 R8, [R225+0x2800] ;  /* 0x00280000e108783b */ /* 0x004ea20000000200 */
[----:B------:R-:W-:Y:S05]  /*1f720*/  DEPBAR.LE SB0, 0x0 ;  /* 0x000080000000791a */ /* 0x000fea0000000000 */
[----:B------:R-:W-:Y:S02]  /*1f730*/  @P0 IMAD.WIDE.U32 R4, R0, c[0x0][0x1e0], RZ ;  /* 0x0000780000040a25 */ /* 0x000fe400078e00ff */
[----:B------:R-:W1:Y:S01]  /*1f740*/  MUFU.TANH R136, R17 ;  /* 0x0000001100887308 */ /* 0x000e620000002400 */
[-C--:B------:R-:W-:Y:S01]  /*1f750*/  HMMA.16816.F32 R28, R216, R6.reuse, R28 ;  /* 0x00000006d81c723c */ /* 0x080fe2000000181c */
[----:B------:R-:W-:Y:S04]  /*1f760*/  BAR.SYNC.DEFER_BLOCKING 0x0 ;  /* 0x0000000000007b1d */ /* 0x000fe80000010000 */
[----:B------:R-:W-:Y:S02]  /*1f770*/  @P0 IADD3 R0, R5, R2, RZ ;  /* 0x0000000205000210 */ /* 0x000fe40007ffe0ff */
[----:B------:R-:W-:Y:S01]  /*1f780*/  @P0 MOV R2, R244 ;  /* 0x000000f400020202 */ /* 0x000fe20000000f00 */
[C---:B------:R-:W-:Y:S01]  /*1f790*/  HMMA.16816.F32 R32, R192.reuse, R6, R32 ;  /* 0x00000006c020723c */ /* 0x040fe20000001820 */
[----:B------:R-:W1:Y:S01]  /*1f7a0*/  MUFU.TANH R199, R18 ;  /* 0x0000001200c77308 */ /* 0x000e620000002400 */
[----:B------:R1:W3:Y:S02]  /*1f7b0*/  LDL R5, [R1+0x28] ;  /* 0x0000280001057983 */ /* 0x0002e40000100800 */
[----:B------:R-:W-:Y:S04]  /*1f7c0*/  @P0 IMAD.WIDE.U32 R2, R4, 0x30, R2 ;  /* 0x0000003004020825 */ /* 0x000fe800078e0002 */
[----:B------:R-:W-:Y:S03]  /*1f7d0*/  @P0 IMAD R0, R0, 0x30, RZ ;  /* 0x0000003000000824 */ /* 0x000fe600078e02ff */
[----:B------:R-:W1:Y:S01]  /*1f7e0*/  MUFU.TANH R211, R12 ;  /* 0x0000000c00d37308 */ /* 0x000e620000002400 */
[----:B------:R-:W-:Y:S01]  /*1f7f0*/  FMUL.FTZ R20, R20, c[0x0][0x320] ;  /* 0x0000c80014147a20 */ /* 0x000fe20000410000 */
[----:B------:R-:W-:Y:S01]  /*1f800*/  @P0 IADD3 R0, R3, R0, RZ ;  /* 0x0000000003000210 */ /* 0x000fe20007ffe0ff */
[----:B------:R-:W-:Y:S01]  /*1f810*/  FMUL.FTZ R21, R21, c[0x0][0x320] ;  /* 0x0000c80015157a20 */ /* 0x000fe20000410000 */
[----:B------:R-:W-:Y:S01]  /*1f820*/  @P0 SHF.L.U32 R3, R2, 0x1, RZ ;  /* 0x0000000102030819 */ /* 0x000fe200000006ff */
[----:B------:R-:W-:Y:S01]  /*1f830*/  FMUL.FTZ R26, R26, c[0x0][0x320] ;  /* 0x0000c8001a1a7a20 */ /* 0x000fe20000410000 */
[----:B------:R-:W-:Y:S01]  /*1f840*/  @P0 SHF.L.U64.HI R0, R2, 0x1, R0 ;  /* 0x0000000102000819 */ /* 0x000fe20000010200 */
[----:B------:R-:W-:Y:S01]  /*1f850*/  FMUL.FTZ R27, R27, c[0x0][0x320] ;  /* 0x0000c8001b1b7a20 */ /* 0x000fe20000410000 */
[C---:B------:R-:W-:Y:S01]  /*1f860*/  @P0 IADD3 R2, P1, R3.reuse, c[0x0][0x1c8], RZ ;  /* 0x0000720003020a10 */ /* 0x040fe20007f3e0ff */
[----:B------:R-:W-:Y:S01]  /*1f870*/  FMUL.FTZ R28, R28, c[0x0][0x320] ;  /* 0x0000c8001c1c7a20 */ /* 0x000fe20000410000 */
[----:B------:R1:W1:Y:S01]  /*1f880*/  MUFU.TANH R135, R20 ;  /* 0x0000001400877308 */ /* 0x0002620000002400 */
[----:B------:R-:W-:Y:S01]  /*1f890*/  @P0 IADD3 R6, P2, R3, 0x80, RZ ;  /* 0x0000008003060810 */ /* 0x000fe20007f5e0ff */
[----:B------:R-:W-:Y:S01]  /*1f8a0*/  FMUL.FTZ R29, R29, c[0x0][0x320] ;  /* 0x0000c8001d1d7a20 */ /* 0x000fe20000410000 */
[----:B------:R-:W-:Y:S01]  /*1f8b0*/  @P0 IADD3.X R3, R0, c[0x0][0x1cc], RZ, P1, !PT ;  /* 0x0000730000030a10 */ /* 0x000fe20000ffe4ff */
[-C--:B--2---:R-:W-:Y:S03]  /*1f8c0*/  HMMA.16816.F32 R36, R192, R8.reuse, R36 ;  /* 0x00000008c024723c */ /* 0x084fe60000001824 */
[----:B------:R-:W-:Y:S01]  /*1f8d0*/  @P0 IADD3 R6, P1, R6, c[0x0][0x1c8], RZ ;  /* 0x0000720006060a10 */ /* 0x000fe20007f3e0ff */
[----:B------:R-:W-:Y:S01]  /*1f8e0*/  @!PT LDS RZ, [RZ] ;  /* 0x00000000fffff984 */ /* 0x000fe20000000800 */
[----:B------:R-:W-:Y:S01]  /*1f8f0*/  @!PT LDS RZ, [RZ] ;  /* 0x00000000fffff984 */ /* 0x000fe20000000800 */
[----:B------:R-:W-:Y:S01]  /*1f900*/  @!PT LDS RZ, [RZ] ;  /* 0x00000000fffff984 */ /* 0x000fe20000000800 */
[----:B------:R2:W-:Y:S01]  /*1f910*/  @P0 LDGSTS.E.BYPASS.LTC128B.128 [R239+0x5080], [R2.64], !P4 ;  /* 0x0508000002ef0fae */ /* 0x0005e2000e101d4e */
[----:B------:R-:W-:Y:S01]  /*1f920*/  FMUL.FTZ R30, R30, c[0x0][0x320] ;  /* 0x0000c8001e1e7a20 */ /* 0x000fe20000410000 */
[----:B------:R2:W2:Y:S01]  /*1f930*/  MUFU.TANH R133, R21 ;  /* 0x0000001500857308 */ /* 0x0004a20000002400 */
[----:B------:R-:W-:Y:S01]  /*1f940*/  @P0 IADD3.X R7, RZ, c[0x0][0x1cc], R0, P1, P2 ;  /* 0x00007300ff070a10 */ /* 0x000fe20000fe4400 */
[C---:B------:R-:W-:Y:S04]  /*1f950*/  HMMA.16816.F32 R40, R216.reuse, R8, R40 ;  /* 0x00000008d828723c */ /* 0x040fe80000001828 */
[----:B------:R-:W3:Y:S01]  /*1f960*/  LDL R8, [R1] ;  /* 0x0000000001087983 */ /* 0x000ee20000100800 */
[----:B------:R-:W-:Y:S02]  /*1f970*/  FMUL.FTZ R31, R31, c[0x0][0x320] ;  /* 0x0000c8001f1f7a20 */ /* 0x000fe40000410000 */
[----:B------:R-:W-:Y:S01]  /*1f980*/  FMUL.FTZ R22, R22, c[0x0][0x320] ;  /* 0x0000c80016167a20 */ /* 0x000fe20000410000 */
[----:B------:R-:W3:Y:S01]  /*1f990*/  MUFU.TANH R209, R26 ;  /* 0x0000001a00d17308 */ /* 0x000ee20000002400 */
[-C--:B------:R-:W-:Y:S01]  /*1f9a0*/  HMMA.16816.F32 R44, R216, R10.reuse, R44 ;  /* 0x0000000ad82c723c */ /* 0x080fe2000000182c */
[----:B------:R4:W-:Y:S02]  /*1f9b0*/  @P0 LDGSTS.E.BYPASS.LTC128B.128 [R239+0x6880], [R6.64], !P3 ;  /* 0x0688000006ef0fae */ /* 0x0009e4000d901d4e */
[----:B-1----:R-:W-:Y:S02]  /*1f9c0*/  FMUL.FTZ R20, R33, c[0x0][0x320] ;  /* 0x0000c80021147a20 */ /* 0x002fe40000410000 */
[----:B------:R-:W-:Y:S02]  /*1f9d0*/  FMUL.FTZ R23, R23, c[0x0][0x320] ;  /* 0x0000c80017177a20 */ /* 0x000fe40000410000 */
[----:B------:R-:W-:Y:S01]  /*1f9e0*/  FMUL.FTZ R19, R36, c[0x0][0x320] ;  /* 0x0000c80024137a20 */ /* 0x000fe20000410000 */
[----:B------:R-:W-:Y:S01]  /*1f9f0*/  HMMA.16816.F32 R48, R192, R10, R48 ;  /* 0x0000000ac030723c */ /* 0x000fe20000001830 */
[----:B------:R1:W1:Y:S01]  /*1fa00*/  MUFU.TANH R208, R27 ;  /* 0x0000001b00d07308 */ /* 0x0002620000002400 */
[----:B------:R-:W3:Y:S02]  /*1fa10*/  LDL R10, [R1+0x8] ;  /* 0x00000800010a7983 */ /* 0x000ee40000100800 */
[----:B------:R-:W-:Y:S02]  /*1fa20*/  FMUL.FTZ R16, R37, c[0x0][0x320] ;  /* 0x0000c80025107a20 */ /* 0x000fe40000410000 */
[----:B------:R-:W3:Y:S01]  /*1fa30*/  LDL R37, [R1+0x1c] ;  /* 0x00001c0001257983 */ /* 0x000ee20000100800 */
[----:B--2---:R-:W-:Y:S01]  /*1fa40*/  @P0 IADD3 R2, P1, R2, UR5, RZ ;  /* 0x0000000502020c10 */ /* 0x004fe2000ff3e0ff */
[----:B------:R-:W-:Y:S02]  /*1fa50*/  FMUL.FTZ R21, R32, c[0x0][0x320] ;  /* 0x0000c80020157a20 */ /* 0x000fe40000410000 */
[----:B------:R-:W2:Y:S01]  /*1fa60*/  LDL R36, [R1+0x20] ;  /* 0x0000200001247983 */ /* 0x000ea20000100800 */
[----:B------:R1:W1:Y:S01]  /*1fa70*/  MUFU.TANH R140, R28 ;  /* 0x0000001c008c7308 */ /* 0x0002620000002400 */
[----:B------:R-:W-:Y:S01]  /*1fa80*/  @P0 IADD3.X R3, R3, UR12, RZ, P1, !PT ;  /* 0x0000000c03030c10 */ /* 0x000fe20008ffe4ff */
[----:B------:R-:W-:Y:S02]  /*1fa90*/  FMUL.FTZ R32, R34, c[0x0][0x320] ;  /* 0x0000c80022207a20 */ /* 0x000fe40000410000 */
[----:B------:R-:W-:Y:S02]  /*1faa0*/  FMUL.FTZ R33, R40, c[0x0][0x320] ;  /* 0x0000c80028217a20 */ /* 0x000fe40000410000 */
[----:B------:R3:W-:Y:S01]  /*1fab0*/  @P0 LDGSTS.E.BYPASS.LTC128B.128 [R239+0x5880], [R2.64], !P4 ;  /* 0x0588000002ef0fae */ /* 0x0007e2000e101d4e */
[----:B------:R-:W-:Y:S01]  /*1fac0*/  FMUL.FTZ R34, R42, c[0x0][0x320] ;  /* 0x0000c8002a227a20 */ /* 0x000fe20000410000 */
[----:B----4-:R-:W-:Y:S02]  /*1fad0*/  @P0 IADD3 R6, P1, R2, UR10, RZ ;  /* 0x0000000a02060c10 */ /* 0x010fe4000ff3e0ff */
[----:B------:R4:W2:Y:S01]  /*1fae0*/  MUFU.TANH R137, R29 ;  /* 0x0000001d00897308 */ /* 0x0008a20000002400 */
[----:B------:R-:W-:Y:S01]  /*1faf0*/  FMUL.FTZ R43, R43, c[0x0][0x320] ;  /* 0x0000c8002b2b7a20 */ /* 0x000fe20000410000 */
[----:B------:R-:W-:Y:S02]  /*1fb00*/  @P0 IADD3.X R7, R3, UR6, RZ, P1, !PT ;  /* 0x0000000603070c10 */ /* 0x000fe40008ffe4ff */
[----:B------:R3:W-:Y:S01]  /*1fb10*/  @P0 LDGSTS.E.BYPASS.LTC128B.128 [R239+0x7080], [R2.64+0x80], !P3 ;  /* 0x0708008002ef0fae */ /* 0x0007e2000d901d4e */
[----:B-1----:R-:W-:Y:S02]  /*1fb20*/  FMUL.FTZ R27, R44, c[0x0][0x320] ;  /* 0x0000c8002c1b7a20 */ /* 0x002fe40000410000 */
[----:B------:R-:W-:Y:S02]  /*1fb30*/  FMUL.FTZ R26, R45, c[0x0][0x320] ;  /* 0x0000c8002d1a7a20 */ /* 0x000fe40000410000 */
[----:B------:R-:W-:Y:S01]  /*1fb40*/  FMUL.FTZ R47, R47, c[0x0][0x320] ;  /* 0x0000c8002f2f7a20 */ /* 0x000fe20000410000 */
        /* <DEDUP_REMOVED lines=9> */
[----:B----4-:R-:W-:Y:S01]  /*1fbe0*/  FMUL.FTZ R29, R38, c[0x0][0x320] ;  /* 0x0000c800261d7a20 */ /* 0x010fe20000410000 */
[----:B------:R-:W-:Y:S04]  /*1fbf0*/  MOV R38, c[0x0][0x32c] ;  /* 0x0000cb0000267a02 */ /* 0x000fe80000000f00 */
[----:B------:R4:W2:Y:S01]  /*1fc00*/  MUFU.TANH R210, R13 ;  /* 0x0000000d00d27308 */ /* 0x0008a20000002400 */
[----:B-1----:R-:W-:Y:S09]  /*1fc10*/  FMUL.FTZ R30, R41, c[0x0][0x320] ;  /* 0x0000c800291e7a20 */ /* 0x002ff20000410000 */
[----:B------:R4:W1:Y:S01]  /*1fc20*/  MUFU.TANH R143, R22 ;  /* 0x00000016008f7308 */ /* 0x0008620000002400 */
[----:B------:R-:W-:Y:S02]  /*1fc30*/  FMUL.FTZ R31, R35, c[0x0][0x320] ;  /* 0x0000c800231f7a20 */ /* 0x000fe40000410000 */
[----:B------:R-:W-:Y:S07]  /*1fc40*/  FMUL.FTZ R35, R46, c[0x0][0x320] ;  /* 0x0000c8002e237a20 */ /* 0x000fee0000410000 */
        /* <DEDUP_REMOVED lines=22> */
[----:B---3--:R-:W-:Y:S02]  /*1fdb0*/  @P5 SHF.R.U32.HI R5, RZ, c[0x0][0x2cc], R8 ;  /* 0x0000b300ff055a19 */ /* 0x008fe40000011608 */
[----:B------:R-:W-:Y:S01]  /*1fdc0*/  @P0 IADD3 R8, P2, R2, UR5, RZ ;  /* 0x0000000502080c10 */ /* 0x000fe2000ff5e0ff */
[----:B------:R-:W-:Y:S06]  /*1fdd0*/  IMAD R2, R238, -0x30, RZ ;  /* 0xffffffd0ee027824 */ /* 0x000fec00078e02ff */
[----:B------:R-:W3:Y:S01]  /*1fde0*/  MUFU.TANH R17, R17 ;  /* 0x0000001100117308 */ /* 0x000ee20000002400 */
[----:B------:R-:W1:Y:S01]  /*1fdf0*/  SHFL.IDX PT, R4, R5, RZ, 0x1c1f ;  /* 0x001c1fff05047589 */ /* 0x000e6200000e0000 */
[----:B------:R-:W-:Y:S07]  /*1fe00*/  @P0 IADD3.X R9, R3, UR12, RZ, P2, !PT ;  /* 0x0000000c03090c10 */ /* 0x000fee00097fe4ff */
[----:B------:R1:W-:Y:S08]  /*1fe10*/  @P0 LDGSTS.E.BYPASS.LTC128B.128 [R239+0x6080], [R8.64], !P4 ;  /* 0x0608000008ef0fae */ /* 0x0003f0000e101d4e */
[----:B------:R2:W-:Y:S01]  /*1fe20*/  @P0 LDGSTS.E.BYPASS.LTC128B.128 [R239+0x7880], [R6.64], !P3 ;  /* 0x0788000006ef0fae */ /* 0x0005e2000d901d4e */
[----:B------:R-:W-:Y:S07]  /*1fe30*/  ISETP.GE.AND P3, PT, R38, 0x1, PT ;  /* 0x000000012600780c */ /* 0x000fee0003f66270 */
[----:B------:R-:W0:Y:S01]  /*1fe40*/  LDGDEPBAR ;  /* 0x00000000000079af */ /* 0x000e220000000000 */
[C---:B-1----:R-:W-:Y:S02]  /*1fe50*/  IADD3 R8, -R10.reuse, R2, RZ ;  /* 0x000000020a087210 */ /* 0x042fe40007ffe1ff */
[----:B--2---:R-:W-:Y:S04]  /*1fe60*/  IADD3 R7, -R10, 0x1, R2 ;  /* 0x000000010a077810 */ /* 0x004fe80007ffe102 */
[----:B------:R-:W-:Y:S04]  /*1fe70*/  IADD3 R7, -R36, R7, R37 ;  /* 0x0000000724077210 */ /* 0x000fe80007ffe125 */
[C---:B------:R-:W-:Y:S02]  /*1fe80*/  IADD3 R6, R7.reuse, c[0x0][0x328], RZ ;  /* 0x0000ca0007067a10 */ /* 0x040fe40007ffe0ff */
[----:B------:R-:W-:Y:S02]  /*1fe90*/  IADD3 R7, R7, UR4, RZ ;  /* 0x0000000407077c10 */ /* 0x000fe4000fffe0ff */
[-C--:B------:R-:W-:Y:S02]  /*1fea0*/  IADD3 R3, R6, R4.reuse, RZ ;  /* 0x0000000406037210 */ /* 0x080fe40007ffe0ff */
[----:B------:R-:W-:Y:S01]  /*1feb0*/  IADD3 R0, R7, R4, RZ ;  /* 0x0000000407007210 */ /* 0x000fe20007ffe0ff */
[----:B------:R-:W-:-:S05]  /*1fec0*/  @!P3 BRA `(.L_x_1293) ;  /* 0x000001700000b947 */ /* 0x000fca0003800000 */
[----:B---34-:R-:W-:Y:S01]  /*1fed0*/  IADD3 R4, -R36, R37, R4 ;  /* 0x0000002524047210 */ /* 0x018fe20007ffe104 */
        /* <DEDUP_REMOVED lines=12> */
.L_x_1295:
[----:B------:R-:W-:Y:S04]  /*1ffa0*/  MOV R9, c[0x0][0x32c] ;  /* 0x0000cb0000097a02 */ /* 0x000fe80000000f00 */
[----:B------:R-:W-:Y:S11]  /*1ffb0*/  ISETP.NE.AND P0, PT, R9, 0x1, PT ;  /* 0x000000010900780c */ /* 0x000ff60003f05270 */
[----:B------:R-:W-:Y:S02]  /*1ffc0*/  @!UPT UIADD3 URZ, URZ, URZ, URZ ;  /* 0x0000003f3f3ff290 */ /* 0x000fe4000fffe03f */
[----:B------:R-:W-:Y:S05]  /*1ffd0*/  @P0 IMAD.HI.U32 R9, R4, c[0x0][0x330], RZ ;  /* 0x0000cc0004090a27 */ /* 0x000fea00078e00ff */
[----:B------:R-:W-:Y:S02]  /*1ffe0*/  @P0 SHF.R.U32.HI R4, RZ, c[0x0][0x334], R9 ;  /* 0x0000cd00ff040a19 */ /* 0x000fe40000011609 */
.L_x_1296:
[----:B------:R-:W-:Y:S05]  /*1fff0*/  BSYNC B0 ;  /* 0x0000000000007941 */ /* 0x000fea0003800000 */
.L_x_1294:
[----:B------:R-:W-:Y:S05]  /*20000*/  IMAD R4, R4, c[0x0][0x32c], R8 ;  /* 0x0000cb0004047a24 */ /* 0x000fea00078e0208 */
[----:B------:R-:W-:Y:S02]  /*20010*/  IADD3 R9, R4, c[0x0][0x32c], RZ ;  /* 0x0000cb0004097a10 */ /* 0x000fe40007ffe0ff */
[----:B------:R-:W-:Y:S02]  /*20020*/  IMNMX R0, R0, R4, !PT ;  /* 0x0000000400007217 */ /* 0x000fe40007800200 */
[----:B------:R-:W-:Y:S02]  /*20030*/  IMNMX R3, R3, R9, PT ;  /* 0x0000000903037217 */ /* 0x000fe40003800200 */
.L_x_1293:
[C---:B---34-:R-:W-:Y:S02]  /*20040*/  ISETP.GE.AND P0, PT, R2.reuse, 0x2, PT ;  /* 0x000000020200780c */ /* 0x058fe40003f06270 */
[----:B------:R-:W-:Y:S02]  /*20050*/  ISETP.GE.AND P1, PT, R2, 0x9, PT ;  /* 0x000000090200780c */ /* 0x000fe40003f26270 */
[----:B------:R-:W-:Y:S02]  /*20060*/  P2R R13, PR, RZ, 0x1 ;  /* 0x00000001ff0d7803 */ /* 0x000fe40000000000 */
[----:B------:R-:W-:Y:S02]  /*20070*/  ISETP.GT.AND P0, PT, R0, 0x1, !P0 ;  /* 0x000000010000780c */ /* 0x000fe40004704270 */
[----:B------:R-:W-:Y:S02]  /*20080*/  P2R R12, PR, RZ, 0x2 ;  /* 0x00000002ff0c7803 */ /* 0x000fe40000000000 */
        /* <DEDUP_REMOVED lines=9> */
[C---:B------:R-:W-:Y:S02]  /*20120*/  ISETP.GE.AND P1, PT, R2.reuse, 0x11, PT ;  /* 0x000000110200780c */ /* 0x040fe40003f26270 */
[C---:B------:R-:W-:Y:S02]  /*20130*/  ISETP.LT.OR P0, PT, R3.reuse, 0xa, P0 ;  /* 0x0000000a0300780c */ /* 0x040fe40000701670 */
[----:B------:R-:W-:Y:S02]  /*20140*/  ISETP.GE.AND P5, PT, R2, 0x19, PT ;  /* 0x000000190200780c */ /* 0x000fe40003fa6270 */
[----:B------:R-:W-:Y:S02]  /*20150*/  FSEL R24, R136, -INF , !P0 ;  /* 0xff80000088187808 */ /* 0x000fe40004000000 */
[----:B------:R-:W-:Y:S02]  /*20160*/  ISETP.GT.AND P0, PT, R0, 0x10, !P1 ;  /* 0x000000100000780c */ /* 0x000fe40004f04270 */
[C---:B------:R-:W-:Y:S02]  /*20170*/  ISETP.GE.AND P4, PT, R2.reuse, 0x1a, PT ;  /* 0x0000001a0200780c */ /* 0x040fe40003f86270 */
[----:B------:R-:W-:Y:S02]  /*20180*/  ISETP.LT.OR P0, PT, R3, 0x11, P0 ;  /* 0x000000110300780c */ /* 0x000fe40000701670 */
        /* <DEDUP_REMOVED lines=9> */
[----:B------:R-:W-:Y:S02]  /*20220*/  ISETP.LT.OR P0, PT, R3, 0x19, P0 ;  /* 0x000000190300780c */ /* 0x000fe40000701670 */
[----:B------:R-:W-:Y:S02]  /*20230*/  P2R R9, PR, RZ, 0x2 ;  /* 0x00000002ff097803 */ /* 0x000fe40000000000 */
[----:B------:R-:W-:Y:S02]  /*20240*/  FSEL R203, R21, -INF , !P0 ;  /* 0xff80000015cb7808 */ /* 0x000fe40004000000 */
        /* <DEDUP_REMOVED lines=9> */
[----:B------:R-:W-:Y:S02]  /*202e0*/  ISETP.GT.AND P0, PT, R0, 0x28, !P1 ;  /* 0x000000280000780c */ /* 0x000fe40004f04270 */
[----:B------:R-:W-:Y:S02]  /*202f0*/  ISETP.GE.AND P1, PT, R2, 0x1, PT ;  /* 0x000000010200780c */ /* 0x000fe40003f26270 */
[----:B------:R-:W-:Y:S04]  /*20300*/  ISETP.LT.OR P0, PT, R3, 0x29, P0 ;  /* 0x000000290300780c */ /* 0x000fe80000701670 */
[----:B------:R-:W-:Y:S02]  /*20310*/  FSEL R250, R15, -INF , !P0 ;  /* 0xff8000000ffa7808 */ /* 0x000fe40004000000 */
[----:B------:R-:W-:Y:S04]  /*20320*/  ISETP.GT.AND P0, PT, R0, RZ, !P1 ;  /* 0x000000ff0000720c */ /* 0x000fe80004f04270 */
[----:B------:R-:W-:Y:S04]  /*20330*/  ISETP.LT.OR P0, PT, R3, 0x1, P0 ;  /* 0x000000010300780c */ /* 0x000fe80000701670 */
[----:B------:R-:W-:Y:S02]  /*20340*/  FSEL R16, R205, -INF , !P0 ;  /* 0xff800000cd107808 */ /* 0x000fe40004000000 */
[----:B------:R-:W-:Y:S04]  /*20350*/  ISETP.GE.AND P0, PT, R2, 0x2a, PT ;  /* 0x0000002a0200780c */ /* 0x000fe80003f06270 */
[----:B------:R-:W-:Y:S02]  /*20360*/  P2R R4, PR, RZ, 0x1 ;  /* 0x00000001ff047803 */ /* 0x000fe40000000000 */
[----:B------:R-:W-:Y:S04]  /*20370*/  ISETP.GT.AND P0, PT, R0, 0x29, !P0 ;  /* 0x000000290000780c */ /* 0x000fe80004704270 */
[----:B------:R-:W-:Y:S02]  /*20380*/  ISETP.LT.OR P0, PT, R3, 0x2a, P0 ;  /* 0x0000002a0300780c */ /* 0x000fe40000701670 */
[----:B------:R-:W1:Y:S02]  /*20390*/  SHFL.IDX PT, R3, R5, 0x1, 0x1c1f ;  /* 0x003c1f0005037f89 */ /* 0x000e6400000e0000 */
[----:B------:R-:W-:Y:S02]  /*203a0*/  FSEL R251, R14, -INF , !P0 ;  /* 0xff8000000efb7808 */ /* 0x000fe40004000000 */
[----:B------:R-:W-:Y:S01]  /*203b0*/  ISETP.GE.AND P0, PT, R38, 0x1, PT ;  /* 0x000000012600780c */ /* 0x000fe20003f06270 */
[--C-:B-1----:R-:W-:Y:S02]  /*203c0*/  IMAD.IADD R2, R6, 0x1, R3.reuse ;  /* 0x0000000106027824 */ /* 0x102fe400078e0203 */
[----:B------:R-:W-:Y:S10]  /*203d0*/  IMAD.IADD R0, R7, 0x1, R3 ;  /* 0x0000000107007824 */ /* 0x000ff400078e0203 */
        /* <DEDUP_REMOVED lines=14> */
.L_x_1299:
[----:B------:R-:W-:Y:S04]  /*204c0*/  MOV R14, c[0x0][0x32c] ;  /* 0x0000cb00000e7a02 */ /* 0x000fe80000000f00 */
[----:B------:R-:W-:Y:S11]  /*204d0*/  ISETP.NE.AND P0, PT, R14, 0x1, PT ;  /* 0x000000010e00780c */ /* 0x000ff60003f05270 */
[----:B------:R-:W-:Y:S02]  /*204e0*/  @!UPT UIADD3 URZ, URZ, URZ, URZ ;  /* 0x0000003f3f3ff290 */ /* 0x000fe4000fffe03f */
[----:B------:R-:W-:Y:S05]  /*204f0*/  @P0 IMAD.HI.U32 R14, R3, c[0x0][0x330], RZ ;  /* 0x0000cc00030e0a27 */ /* 0x000fea00078e00ff */
[----:B------:R-:W-:Y:S02]  /*20500*/  @P0 SHF.R.U32.HI R3, RZ, c[0x0][0x334], R14 ;  /* 0x0000cd00ff030a19 */ /* 0x000fe4000001160e */
.L_x_1300:
[----:B------:R-:W-:Y:S05]  /*20510*/  BSYNC B0 ;  /* 0x0000000000007941 */ /* 0x000fea0003800000 */
.L_x_1298:
[----:B------:R-:W-:Y:S05]  /*20520*/  IMAD R3, R3, c[0x0][0x32c], R8 ;  /* 0x0000cb0003037a24 */ /* 0x000fea00078e0208 */
[----:B------:R-:W-:Y:S02]  /*20530*/  IADD3 R14, R3, c[0x0][0x32c], RZ ;  /* 0x0000cb00030e7a10 */ /* 0x000fe40007ffe0ff */
[----:B------:R-:W-:Y:S02]  /*20540*/  IMNMX R0, R0, R3, !PT ;  /* 0x0000000300007217 */ /* 0x000fe40007800200 */
[----:B------:R-:W-:Y:S02]  /*20550*/  IMNMX R2, R2, R14, PT ;  /* 0x0000000e02027217 */ /* 0x000fe40003800200 */
.L_x_1297:
        /* <DEDUP_REMOVED lines=61> */
.L_x_1303:
[----:B------:R-:W-:Y:S04]  /*20930*/  MOV R14, c[0x0][0x32c] ;  /* 0x0000cb00000e7a02 */ /* 0x000fe80000000f00 */
[----:B------:R-:W-:Y:S11]  /*20940*/  ISETP.NE.AND P0, PT, R14, 0x1, PT ;  /* 0x000000010e00780c */ /* 0x000ff60003f05270 */
[----:B------:R-:W-:Y:S02]  /*20950*/  @!UPT UIADD3 URZ, URZ, URZ, URZ ;  /* 0x0000003f3f3ff290 */ /* 0x000fe4000fffe03f */
[----:B------:R-:W-:Y:S05]  /*20960*/  @P0 IMAD.HI.U32 R14, R3, c[0x0][0x330], RZ ;  /* 0x0000cc00030e0a27 */ /* 0x000fea00078e00ff */
[----:B------:R-:W-:Y:S02]  /*20970*/  @P0 SHF.R.U32.HI R3, RZ, c[0x0][0x334], R14 ;  /* 0x0000cd00ff030a19 */ /* 0x000fe4000001160e */
.L_x_1304:
[----:B------:R-:W-:Y:S05]  /*20980*/  BSYNC B0 ;  /* 0x0000000000007941 */ /* 0x000fea0003800000 */
.L_x_1302:
[----:B------:R-:W-:Y:S05]  /*20990*/  IMAD R3, R3, c[0x0][0x32c], R8 ;  /* 0x0000cb0003037a24 */ /* 0x000fea00078e0208 */
[----:B------:R-:W-:Y:S02]  /*209a0*/  IADD3 R14, R3, c[0x0][0x32c], RZ ;  /* 0x0000cb00030e7a10 */ /* 0x000fe40007ffe0ff */
[----:B------:R-:W-:Y:S02]  /*209b0*/  IMNMX R0, R0, R3, !PT ;  /* 0x0000000300007217 */ /* 0x000fe40007800200 */
[----:B------:R-:W-:Y:S02]  /*209c0*/  IMNMX R2, R2, R14, PT ;  /* 0x0000000e02027217 */ /* 0x000fe40003800200 */
.L_x_1301:
        /* <DEDUP_REMOVED lines=61> */
.L_x_1307:
[----:B------:R-:W-:Y:S04]  /*20da0*/  MOV R5, c[0x0][0x32c] ;  /* 0x0000cb0000057a02 */ /* 0x000fe80000000f00 */
[----:B------:R-:W-:Y:S11]  /*20db0*/  ISETP.NE.AND P0, PT, R5, 0x1, PT ;  /* 0x000000010500780c */ /* 0x000ff60003f05270 */
[----:B------:R-:W-:Y:S02]  /*20dc0*/  @!UPT UIADD3 URZ, URZ, URZ, URZ ;  /* 0x0000003f3f3ff290 */ /* 0x000fe4000fffe03f */
[----:B------:R-:W-:Y:S05]  /*20dd0*/  @P0 IMAD.HI.U32 R5, R3, c[0x0][0x330], RZ ;  /* 0x0000cc0003050a27 */ /* 0x000fea00078e00ff */
[----:B------:R-:W-:Y:S02]  /*20de0*/  @P0 SHF.R.U32.HI R3, RZ, c[0x0][0x334], R5 ;  /* 0x0000cd00ff030a19 */ /* 0x000fe40000011605 */
.L_x_1308:
[----:B------:R-:W-:Y:S05]  /*20df0*/  BSYNC B0 ;  /* 0x0000000000007941 */ /* 0x000fea0003800000 */
.L_x_1306:
[----:B------:R-:W-:Y:S05]  /*20e00*/  IMAD R8, R3, c[0x0][0x32c], R8 ;  /* 0x0000cb0003087a24 */ /* 0x000fea00078e0208 */
[----:B------:R-:W-:Y:S02]  /*20e10*/  IADD3 R3, R8, c[0x0][0x32c], RZ ;  /* 0x0000cb0008037a10 */ /* 0x000fe40007ffe0ff */
[----:B------:R-:W-:Y:S02]  /*20e20*/  IMNMX R0, R0, R8, !PT ;  /* 0x0000000800007217 */ /* 0x000fe40007800200 */
[----:B------:R-:W-:Y:S02]  /*20e30*/  IMNMX R2, R2, R3, PT ;  /* 0x0000000302027217 */ /* 0x000fe40003800200 */
.L_x_1305:
        /* <DEDUP_REMOVED lines=25> */
[----:B------:R-:W-:Y:S01]  /*20fd0*/  FMNMX.FTZ R3, R217, R3, !PT ;  /* 0x00000003d9037209 */ /* 0x000fe20007810000 */
[----:B------:R-:W1:Y:S01]  /*20fe0*/  SHFL.BFLY PT, R6, R137, 0x2, 0x1f ;  /* 0x0c401f0089067f89 */ /* 0x000e6200000e0000 */
        /* <DEDUP_REMOVED lines=8> */
[----:B------:R-:W-:Y:S02]  /*21070*/  ISETP.NE.AND P1, PT, R10, RZ, PT ;  /* 0x000000ff0a00720c */ /* 0x000fe40003f25270 */
[----:B------:R-:W-:Y:S04]  /*21080*/  ISETP.LT.OR P0, PT, R2, 0x9, P0 ;  /* 0x000000090200780c */ /* 0x000fe80000701670 */
[----:B------:R-:W-:Y:S02]  /*21090*/  FSEL R8, R215, -INF , !P0 ;  /* 0xff800000d7087808 */ /* 0x000fe40004000000 */
[----:B-1----:R-:W-:Y:S02]  /*210a0*/  FMNMX.FTZ R137, R137, R6, !PT ;  /* 0x0000000689897209 */ /* 0x002fe40007810000 */
[----:B------:R-:W1:Y:S01]  /*210b0*/  SHFL.BFLY PT, R6, R3, 0x2, 0x1f ;  /* 0x0c401f0003067f89 */ /* 0x000e6200000e0000 */
[----:B------:R-:W-:Y:S04]  /*210c0*/  ISETP.NE.AND P0, PT, R11, RZ, PT ;  /* 0x000000ff0b00720c */ /* 0x000fe80003f05270 */
[----:B------:R-:W-:Y:S04]  /*210d0*/  ISETP.GT.AND P0, PT, R0, 0x9, !P0 ;  /* 0x000000090000780c */ /* 0x000fe80004704270 */
[----:B------:R-:W-:Y:S04]  /*210e0*/  ISETP.LT.OR P0, PT, R2, 0xa, P0 ;  /* 0x0000000a0200780c */ /* 0x000fe80000701670 */
[----:B------:R-:W-:Y:S02]  /*210f0*/  FSEL R10, R214, -INF , !P0 ;  /* 0xff800000d60a7808 */ /* 0x000fe40004000000 */
[----:B------:R-:W-:Y:S02]  /*21100*/  ISETP.GT.AND P0, PT, R0, 0x10, !P1 ;  /* 0x000000100000780c */ /* 0x000fe40004f04270 */
[----:B------:R-:W-:Y:S02]  /*21110*/  ISETP.NE.AND P1, PT, R9, RZ, PT ;  /* 0x000000ff0900720c */ /* 0x000fe40003f25270 */
[----:B------:R-:W-:Y:S01]  /*21120*/  ISETP.LT.OR P0, PT, R2, 0x11, P0 ;  /* 0x000000110200780c */ /* 0x000fe20000701670 */
[----:B------:R-:W-:Y:S03]  /*21130*/  SHFL.BFLY PT, R9, R137, 0x1, 0x1f ;  /* 0x0c201f0089097f89 */ /* 0x000fe600000e0000 */
[----:B------:R-:W-:Y:S02]  /*21140*/  FSEL R209, R209, -INF , !P0 ;  /* 0xff800000d1d17808 */ /* 0x000fe40004000000 */
[----:B-1----:R-:W-:Y:S02]  /*21150*/  FMNMX.FTZ R3, R3, R6, !PT ;  /* 0x0000000603037209 */ /* 0x002fe40007810000 */
[----:B------:R-:W-:Y:S02]  /*21160*/  ISETP.GT.AND P0, PT, R0, 0x11, !P6 ;  /* 0x000000110000780c */ /* 0x000fe40007704270 */
[----:B------:R-:W-:Y:S01]  /*21170*/  FMNMX.FTZ R6, R5, R139, !PT ;  /* 0x0000008b05067209 */ /* 0x000fe20007810000 */
[----:B------:R-:W1:Y:S01]  /*21180*/  SHFL.BFLY PT, R136, R3, 0x1, 0x1f ;  /* 0x0c201f0003887f89 */ /* 0x000e6200000e0000 */
        /* <DEDUP_REMOVED lines=13> */
[----:B------:R-:W-:Y:S02]  /*21260*/  FMNMX.FTZ R4, R17, R4, !PT ;  /* 0x0000000411047209 */ /* 0x000fe40007810000 */
[----:B------:R-:W-:Y:S02]  /*21270*/  ISETP.GT.AND P0, PT, R0, 0x20, !P3 ;  /* 0x000000200000780c */ /* 0x000fe40005f04270 */
[----:B------:R-:W-:Y:S02]  /*21280*/  FMNMX.FTZ R4, R20, R4, !PT ;  /* 0x0000000414047209 */ /* 0x000fe40007810000 */
[----:B------:R-:W-:Y:S02]  /*21290*/  ISETP.LT.OR P0, PT, R2, 0x21, P0 ;  /* 0x000000210200780c */ /* 0x000fe40000701670 */
[----:B-1----:R-:W-:Y:S02]  /*212a0*/  FMNMX.FTZ R136, R3, R136, !PT ;  /* 0x0000008803887209 */ /* 0x002fe40007810000 */
[----:B------:R-:W-:Y:S02]  /*212b0*/  FMNMX.FTZ R3, R10, R6, !PT ;  /* 0x000000060a037209 */ /* 0x000fe40007810000 */
[----:B------:R-:W-:Y:S01]  /*212c0*/  FSEL R219, R34, -INF , !P0 ;  /* 0xff80000022db7808 */ /* 0x000fe20004000000 */
[----:B------:R-:W-:Y:S01]  /*212d0*/  FMUL.FTZ R142, R136, c[0x0][0x2d0] ;  /* 0x0000b400888e7a20 */ /* 0x000fe20000410000 */
[----:B------:R-:W-:Y:S02]  /*212e0*/  FMNMX.FTZ R4, R204, R4, !PT ;  /* 0x00000004cc047209 */ /* 0x000fe40007810000 */
[----:B------:R-:W-:Y:S02]  /*212f0*/  ISETP.GT.AND P0, PT, R0, 0x21, !P2 ;  /* 0x000000210000780c */ /* 0x000fe40005704270 */
[----:B------:R-:W-:Y:S02]  /*21300*/  FMNMX.FTZ R3, R209, R3, !PT ;  /* 0x00000003d1037209 */ /* 0x000fe40007810000 */
[----:B------:R-:W-:Y:S02]  /*21310*/  FMNMX.FTZ R4, R202, R4, !PT ;  /* 0x00000004ca047209 */ /* 0x000fe40007810000 */
[----:B------:R-:W-:Y:S02]  /*21320*/  ISETP.LT.OR P0, PT, R2, 0x22, P0 ;  /* 0x000000220200780c */ /* 0x000fe40000701670 */
[----:B------:R-:W-:Y:S02]  /*21330*/  FMNMX.FTZ R3, R208, R3, !PT ;  /* 0x00000003d0037209 */ /* 0x000fe40007810000 */
[----:B------:R-:W-:Y:S02]  /*21340*/  FSEL R214, R43, -INF , !P0 ;  /* 0xff8000002bd67808 */ /* 0x000fe40004000000 */
[----:B------:R-:W-:Y:S02]  /*21350*/  ISETP.GT.AND P0, PT, R0, 0x28, !P1 ;  /* 0x000000280000780c */ /* 0x000fe40004f04270 */
[----:B------:R-:W-:Y:S02]  /*21360*/  FMNMX.FTZ R3, R201, R3, !PT ;  /* 0x00000003c9037209 */ /* 0x000fe40007810000 */
[----:B------:R-:W-:Y:S02]  /*21370*/  FMNMX.FTZ R4, R210, R4, !PT ;  /* 0x00000004d2047209 */ /* 0x000fe40007810000 */
[----:B------:R-:W-:Y:S02]  /*21380*/  ISETP.LT.OR P0, PT, R2, 0x29, P0 ;  /* 0x000000290200780c */ /* 0x000fe40000701670 */
[----:B------:R-:W-:Y:S02]  /*21390*/  FMNMX.FTZ R4, R211, R4, !PT ;  /* 0x00000004d3047209 */ /* 0x000fe40007810000 */
[----:B------:R-:W-:Y:S02]  /*213a0*/  FMNMX.FTZ R3, R212, R3, !PT ;  /* 0x00000003d4037209 */ /* 0x000fe40007810000 */
[----:B------:R-:W-:Y:S02]  /*213b0*/  FSEL R213, R35, -INF , !P0 ;  /* 0xff80000023d57808 */ /* 0x000fe40004000000 */
        /* <DEDUP_REMOVED lines=8> */
[----:B------:R-:W-:Y:S02]  /*21440*/  FMNMX.FTZ R4, R249, R4, !PT ;  /* 0x00000004f9047209 */ /* 0x000fe40007810000 */
[----:B------:R-:W-:Y:S02]  /*21450*/  FMNMX.FTZ R0, R140, R0, !PT ;  /* 0x000000008c007209 */ /* 0x000fe40007810000 */
[----:B------:R-:W-:Y:S02]  /*21460*/  FMNMX.FTZ R4, R240, R4, !PT ;  /* 0x00000004f0047209 */ /* 0x000fe40007810000 */
[----:B------:R-:W-:Y:S01]  /*21470*/  FMNMX.FTZ R137, R137, R9, !PT ;  /* 0x0000000989897209 */ /* 0x000fe20007810000 */
[----:B------:R-:W1:Y:S01]  /*21480*/  SHFL.BFLY PT, R2, R0, 0x2, 0x1f ;  /* 0x0c401f0000027f89 */ /* 0x000e6200000e0000 */
[----:B------:R-:W-:Y:S02]  /*21490*/  FSETP.NEU.FTZ.AND P1, PT, R136, -INF , PT ;  /* 0xff8000008800780b */ /* 0x000fe40003f3d000 */
[C---:B------:R-:W-:Y:S01]  /*214a0*/  FSETP.NEU.FTZ.AND P2, PT, R137.reuse, -INF , PT ;  /* 0xff8000008900780b */ /* 0x040fe20003f5d000 */
[----:B------:R-:W-:Y:S01]  /*214b0*/  FMUL.FTZ R141, R137, c[0x0][0x2d0] ;  /* 0x0000b400898d7a20 */ /* 0x000fe20000410000 */
[----:B------:R-:W-:Y:S03]  /*214c0*/  FSEL R142, R142, RZ, P1 ;  /* 0x000000ff8e8e7208 */ /* 0x000fe60000800000 */
[----:B------:R-:W2:Y:S01]  /*214d0*/  SHFL.BFLY PT, R9, R4, 0x2, 0x1f ;  /* 0x0c401f0004097f89 */ /* 0x000ea200000e0000 */
[----:B------:R-:W-:Y:S01]  /*214e0*/  FSEL R141, R141, RZ, P2 ;  /* 0x000000ff8d8d7208 */ /* 0x000fe20001000000 */
[--C-:B------:R-:W-:Y:S02]  /*214f0*/  FFMA.FTZ R21, R21, c[0x0][0x2d0], -R142.reuse ;  /* 0x0000b40015157a23 */ /* 0x100fe4000001088e */
[--C-:B------:R-:W-:Y:S02]  /*21500*/  FFMA.FTZ R23, R23, c[0x0][0x2d0], -R142.reuse ;  /* 0x0000b40017177a23 */ /* 0x100fe4000001088e */
[--C-:B------:R-:W-:Y:S01]  /*21510*/  FFMA.FTZ R22, R22, c[0x0][0x2d0], -R141.reuse ;  /* 0x0000b40016167a23 */ /* 0x100fe2000001088d */
[----:B------:R-:W-:Y:S01]  /*21520*/  MUFU.EX2 R50, R21 ;  /* 0x0000001500327308 */ /* 0x000fe20000000800 */
[--C-:B------:R-:W-:Y:S02]  /*21530*/  FFMA.FTZ R16, R16, c[0x0][0x2d0], -R141.reuse ;  /* 0x0000b40010107a23 */ /* 0x100fe4000001088d */
[--C-:B------:R-:W-:Y:S02]  /*21540*/  FFMA.FTZ R25, R25, c[0x0][0x2d0], -R141.reuse ;  /* 0x0000b40019197a23 */ /* 0x100fe4000001088d */
[----:B------:R-:W-:Y:S02]  /*21550*/  FFMA.FTZ R24, R24, c[0x0][0x2d0], -R141 ;  /* 0x0000b40018187a23 */ /* 0x000fe4000001088d */
[--C-:B------:R-:W-:Y:S01]  /*21560*/  FFMA.FTZ R15, R15, c[0x0][0x2d0], -R142.reuse ;  /* 0x0000b4000f0f7a23 */ /* 0x100fe2000001088e */
[----:B-1----:R-:W-:Y:S02]  /*21570*/  FMNMX.FTZ R3, R0, R2, !PT ;  /* 0x0000000200037209 */ /* 0x002fe40007810000 */
[----:B------:R-:W-:Y:S01]  /*21580*/  MUFU.EX2 R241, R22 ;  /* 0x0000001600f17308 */ /* 0x000fe20000000800 */
[----:B------:R-:W-:Y:S01]  /*21590*/  FSEL R0, R137, RZ, P2 ;  /* 0x000000ff89007208 */ /* 0x000fe20001000000 */
[----:B------:R-:W-:Y:S01]  /*215a0*/  FFMA.FTZ R19, R19, c[0x0][0x2d0], -R142 ;  /* 0x0000b40013137a23 */ /* 0x000fe2000001088e */
[----:B------:R-:W-:Y:S03]  /*215b0*/  FSEL R2, R136, RZ, P1 ;  /* 0x000000ff88027208 */ /* 0x000fe60000800000 */
[----:B------:R-:W-:Y:S01]  /*215c0*/  FADD.FTZ R0, -R0, R132 ;  /* 0x0000008400007221 */ /* 0x000fe20000010100 */
[----:B--2---:R-:W-:Y:S01]  /*215d0*/  FMNMX.FTZ R4, R4, R9, !PT ;  /* 0x0000000904047209 */ /* 0x004fe20007810000 */
[----:B------:R-:W-:Y:S02]  /*215e0*/  FADD.FTZ R2, -R2, R134 ;  /* 0x0000008602027221 */ /* 0x000fe40000010100 */
[----:B------:R-:W-:Y:S01]  /*215f0*/  FMUL.FTZ R0, R0, c[0x0][0x2d0] ;  /* 0x0000b40000007a20 */ /* 0x000fe20000410000 */
[----:B------:R-:W1:Y:S01]  /*21600*/  MUFU.EX2 R44, R23 ;  /* 0x00000017002c7308 */ /* 0x000e620000000800 */
[----:B------:R-:W2:Y:S01]  /*21610*/  SHFL.BFLY PT, R135, R4, 0x1, 0x1f ;  /* 0x0c201f0004877f89 */ /* 0x000ea200000e0000 */
[----:B------:R-:W-:Y:S08]  /*21620*/  FMUL.FTZ R2, R2, c[0x0][0x2d0] ;  /* 0x0000b40002027a20 */ /* 0x000ff00000410000 */
[----:B------:R3:W4:Y:S10]  /*21630*/  MUFU.EX2 R133, R0 ;  /* 0x0000000000857308 */ /* 0x0007340000000800 */
[----:B------:R-:W5:Y:S01]  /*21640*/  MUFU.EX2 R132, R2 ;  /* 0x0000000200847308 */ /* 0x000f620000000800 */
[----:B-1----:R-:W-:Y:S02]  /*21650*/  F2FP.PACK_AB R195, R44, R50 ;  /* 0x000000322cc3723e */ /* 0x002fe400000000ff */
[----:B--2---:R-:W-:Y:S02]  /*21660*/  FMNMX.FTZ R135, R4, R135, !PT ;  /* 0x0000008704877209 */ /* 0x004fe40007810000 */
[----:B------:R-:W1:Y:S02]  /*21670*/  SHFL.BFLY PT, R4, R3, 0x1, 0x1f ;  /* 0x0c201f0003047f89 */ /* 0x000e6400000e0000 */
[C---:B------:R-:W-:Y:S01]  /*21680*/  FSETP.NEU.FTZ.AND P0, PT, R135.reuse, -INF , PT ;  /* 0xff8000008700780b */ /* 0x040fe20003f1d000 */
[C---:B------:R-:W-:Y:S02]  /*21690*/  FMUL.FTZ R143, R135.reuse, c[0x0][0x2d0] ;  /* 0x0000b400878f7a20 */ /* 0x040fe40000410000 */
[----:B------:R2:W-:Y:S01]  /*216a0*/  MUFU.EX2 R26, R16 ;  /* 0x00000010001a7308 */ /* 0x0005e20000000800 */
[----:B---3--:R-:W-:Y:S01]  /*216b0*/  FSEL R0, R135, RZ, P0 ;  /* 0x000000ff87007208 */ /* 0x008fe20000000000 */
[----:B----4-:R-:W-:Y:S01]  /*216c0*/  FMUL.FTZ R32, R133, R172 ;  /* 0x000000ac85207220 */ /* 0x010fe20000410000 */
[----:B------:R-:W-:Y:S01]  /*216d0*/  FSEL R143, R143, RZ, P0 ;  /* 0x000000ff8f8f7208 */ /* 0x000fe20000000000 */
[----:B------:R-:W-:Y:S02]  /*216e0*/  FMUL.FTZ R33, R133, R173 ;  /* 0x000000ad85217220 */ /* 0x000fe40000410000 */
[----:B------:R-:W-:Y:S02]  /*216f0*/  FADD.FTZ R0, -R0, R138 ;  /* 0x0000008a00007221 */ /* 0x000fe40000010100 */
[--C-:B------:R-:W-:Y:S02]  /*21700*/  FFMA.FTZ R20, R20, c[0x0][0x2d0], -R143.reuse ;  /* 0x0000b40014147a23 */ /* 0x100fe4000001088f */
[----:B------:R-:W-:Y:S01]  /*21710*/  MUFU.EX2 R51, R25 ;  /* 0x0000001900337308 */ /* 0x000fe20000000800 */
[----:B------:R-:W-:Y:S02]  /*21720*/  FMUL.FTZ R0, R0, c[0x0][0x2d0] ;  /* 0x0000b40000007a20 */ /* 0x000fe40000410000 */
[--C-:B------:R-:W-:Y:S02]  /*21730*/  FFMA.FTZ R14, R14, c[0x0][0x2d0], -R143.reuse ;  /* 0x0000b4000e0e7a23 */ /* 0x100fe4000001088f */
[--C-:B------:R-:W-:Y:S02]  /*21740*/  FFMA.FTZ R18, R18, c[0x0][0x2d0], -R143.reuse ;  /* 0x0000b40012127a23 */ /* 0x100fe4000001088f */
[----:B------:R-:W-:Y:S02]  /*21750*/  FFMA.FTZ R17, R17, c[0x0][0x2d0], -R143 ;  /* 0x0000b40011117a23 */ /* 0x000fe4000001088f */
[C---:B-----5:R-:W-:Y:S01]  /*21760*/  FMUL.FTZ R6, R132.reuse, R146 ;  /* 0x0000009284067220 */ /* 0x060fe20000410000 */
[----:B------:R3:W4:Y:S01]  /*21770*/  MUFU.EX2 R2, R0 ;  /* 0x0000000000027308 */ /* 0x0007220000000800 */
[----:B-1----:R-:W-:Y:S01]  /*21780*/  FMNMX.FTZ R3, R3, R4, !PT ;  /* 0x0000000403037209 */ /* 0x002fe20007810000 */
[C---:B------:R-:W-:Y:S02]  /*21790*/  FMUL.FTZ R34, R132.reuse, R174 ;  /* 0x000000ae84227220 */ /* 0x040fe40000410000 */
[----:B--2---:R-:W-:Y:S01]  /*217a0*/  FMUL.FTZ R16, R133, R156 ;  /* 0x0000009c85107220 */ /* 0x004fe20000410000 */
[C---:B------:R-:W-:Y:S01]  /*217b0*/  FSETP.NEU.FTZ.AND P0, PT, R3.reuse, -INF , PT ;  /* 0xff8000000300780b */ /* 0x040fe20003f1d000 */
[----:B------:R-:W-:Y:S02]  /*217c0*/  FMUL.FTZ R134, R3, c[0x0][0x2d0] ;  /* 0x0000b40003867a20 */ /* 0x000fe40000410000 */
[----:B------:R-:W-:Y:S02]  /*217d0*/  FMUL.FTZ R35, R132, R175 ;  /* 0x000000af84237220 */ /* 0x000fe40000410000 */
[----:B------:R1:W-:Y:S01]  /*217e0*/  MUFU.EX2 R46, R20 ;  /* 0x00000014002e7308 */ /* 0x0003e20000000800 */
[----:B------:R-:W-:Y:S01]  /*217f0*/  FSEL R134, R134, RZ, P0 ;  /* 0x000000ff86867208 */ /* 0x000fe20000000000 */
[C---:B------:R-:W-:Y:S01]  /*21800*/  FMUL.FTZ R52, R133.reuse, R52 ;  /* 0x0000003485347220 */ /* 0x040fe20000410000 */
[----:B------:R-:W-:Y:S01]  /*21810*/  LDSM.16.MT88.4 R172, [R222+0x3080] ;  /* 0x00308000deac783b */ /* 0x000fe20000004200 */
[----:B------:R-:W-:Y:S02]  /*21820*/  FMUL.FTZ R53, R133, R53 ;  /* 0x0000003585357220 */ /* 0x000fe40000410000 */
[--C-:B------:R-:W-:Y:S02]  /*21830*/  FFMA.FTZ R4, R10, c[0x0][0x2d0], -R134.reuse ;  /* 0x0000b4000a047a23 */ /* 0x100fe40000010886 */
[--C-:B------:R-:W-:Y:S02]  /*21840*/  FFMA.FTZ R5, R5, c[0x0][0x2d0], -R134.reuse ;  /* 0x0000b40005057a23 */ /* 0x100fe40000010886 */
[----:B------:R-:W2:Y:S01]  /*21850*/  MUFU.EX2 R43, R24 ;  /* 0x00000018002b7308 */ /* 0x000ea20000000800 */
[C---:B------:R-:W-:Y:S02]  /*21860*/  FMUL.FTZ R54, R132.reuse, R54 ;  /* 0x0000003684367220 */ /* 0x040fe40000410000 */
[C---:B------:R-:W-:Y:S02]  /*21870*/  FMUL.FTZ R55, R132.reuse, R55 ;  /* 0x0000003784377220 */ /* 0x040fe40000410000 */
[--C-:B---3--:R-:W-:Y:S02]  /*21880*/  FFMA.FTZ R0, R7, c[0x0][0x2d0], -R134.reuse ;  /* 0x0000b40007007a23 */ /* 0x108fe40000010886 */
[----:B------:R-:W-:Y:S02]  /*21890*/  FMUL.FTZ R7, R132, R147 ;  /* 0x0000009384077220 */ /* 0x000fe40000410000 */
[C---:B----4-:R-:W-:Y:S01]  /*218a0*/  FMUL.FTZ R9, R2.reuse, R149 ;  /* 0x0000009502097220 */ /* 0x050fe20000410000 */
[----:B------:R3:W-:Y:S01]  /*218b0*/  MUFU.EX2 R48, R0 ;  /* 0x0000000000307308 */ /* 0x0007e20000000800 */
[C---:B------:R-:W-:Y:S02]  /*218c0*/  FMUL.FTZ R12, R2.reuse, R152 ;  /* 0x00000098020c7220 */ /* 0x040fe40000410000 */
[C---:B------:R-:W-:Y:S01]  /*218d0*/  FMUL.FTZ R13, R2.reuse, R153 ;  /* 0x00000099020d7220 */ /* 0x040fe20000410000 */
[----:B-1----:R-:W1:Y:S01]  /*218e0*/  LDSM.16.MT88.4 R20, [R221+0x2080] ;  /* 0x00208000dd14783b */ /* 0x002e620000004200 */
[C---:B------:R-:W-:Y:S02]  /*218f0*/  FMUL.FTZ R25, R2.reuse, R165 ;  /* 0x000000a502197220 */ /* 0x040fe40000410000 */
[----:B------:R-:W-:Y:S01]  /*21900*/  FMUL.FTZ R40, R2, R180 ;  /* 0x000000b402287220 */ /* 0x000fe20000410000 */
[----:B------:R-:W-:Y:S01]  /*21910*/  MOV R180, R50 ;  /* 0x0000003200b47202 */ /* 0x000fe20000000f00 */
[----:B------:R-:W-:Y:S01]  /*21920*/  FMUL.FTZ R50, R132, R190 ;  /* 0x000000be84327220 */ /* 0x000fe20000410000 */
[----:B------:R-:W-:Y:S01]  /*21930*/  MUFU.EX2 R45, R15 ;  /* 0x0000000f002d7308 */ /* 0x000fe20000000800 */
[C---:B------:R-:W-:Y:S02]  /*21940*/  FMUL.FTZ R29, R2.reuse, R169 ;  /* 0x000000a9021d7220 */ /* 0x040fe40000410000 */
[C---:B------:R-:W-:Y:S01]  /*21950*/  FMUL.FTZ R28, R2.reuse, R168 ;  /* 0x000000a8021c7220 */ /* 0x040fe20000410000 */
[----:B--2---:R-:W-:Y:S01]  /*21960*/  F2FP.PACK_AB R194, R43, R51 ;  /* 0x000000332bc2723e */ /* 0x004fe200000000ff */
[C---:B------:R-:W-:Y:S02]  /*21970*/  FMUL.FTZ R24, R2.reuse, R164 ;  /* 0x000000a402187220 */ /* 0x040fe40000410000 */
[C---:B------:R-:W-:Y:S02]  /*21980*/  FMUL.FTZ R41, R2.reuse, R181 ;  /* 0x000000b502297220 */ /* 0x040fe40000410000 */
[C---:B------:R-:W-:Y:S01]  /*21990*/  FMUL.FTZ R56, R2.reuse, R56 ;  /* 0x0000003802387220 */ /* 0x040fe20000410000 */
[----:B------:R-:W2:Y:S01]  /*219a0*/  MUFU.EX2 R200, R19 ;  /* 0x0000001300c87308 */ /* 0x000ea20000000800 */
[C---:B------:R-:W-:Y:S02]  /*219b0*/  FMUL.FTZ R57, R2.reuse, R57 ;  /* 0x0000003902397220 */ /* 0x040fe40000410000 */
[----:B------:R-:W-:Y:S02]  /*219c0*/  FMUL.FTZ R60, R2, R60 ;  /* 0x0000003c023c7220 */ /* 0x000fe40000410000 */
[----:B---3--:R-:W-:Y:S02]  /*219d0*/  FFMA.FTZ R0, R8, c[0x0][0x2d0], -R134 ;  /* 0x0000b40008007a23 */ /* 0x008fe40000010886 */
[C---:B------:R-:W-:Y:S02]  /*219e0*/  FMUL.FTZ R8, R2.reuse, R148 ;  /* 0x0000009402087220 */ /* 0x040fe40000410000 */
[----:B------:R-:W-:Y:S01]  /*219f0*/  FMUL.FTZ R61, R2, R61 ;  /* 0x0000003d023d7220 */ /* 0x000fe20000410000 */
[----:B------:R3:W-:Y:S01]  /*21a00*/  MUFU.EX2 R138, R0 ;  /* 0x00000000008a7308 */ /* 0x0007e20000000800 */
[C---:B------:R-:W-:Y:S02]  /*21a10*/  FMUL.FTZ R64, R133.reuse, R64 ;  /* 0x0000004085407220 */ /* 0x040fe40000410000 */
[C---:B------:R-:W-:Y:S02]  /*21a20*/  FMUL.FTZ R65, R133.reuse, R65 ;  /* 0x0000004185417220 */ /* 0x040fe40000410000 */
[C---:B------:R-:W-:Y:S02]  /*21a30*/  FMUL.FTZ R66, R132.reuse, R66 ;  /* 0x0000004284427220 */ /* 0x040fe40000410000 */
[C---:B------:R-:W-:Y:S02]  /*21a40*/  FMUL.FTZ R67, R132.reuse, R67 ;  /* 0x0000004384437220 */ /* 0x040fe40000410000 */
[C---:B------:R-:W-:Y:S01]  /*21a50*/  FMUL.FTZ R68, R133.reuse, R68 ;  /* 0x0000004485447220 */ /* 0x040fe20000410000 */
[----:B------:R4:W5:Y:S01]  /*21a60*/  MUFU.EX2 R215, R5 ;  /* 0x0000000500d77308 */ /* 0x0009620000000800 */
[----:B------:R-:W-:Y:S02]  /*21a70*/  FMUL.FTZ R69, R133, R69 ;  /* 0x0000004585457220 */ /* 0x000fe40000410000 */
[----:B------:R-:W-:Y:S01]  /*21a80*/  FMUL.FTZ R70, R132, R70 ;  /* 0x0000004684467220 */ /* 0x000fe20000410000 */
[----:B--2---:R-:W-:Y:S01]  /*21a90*/  F2FP.PACK_AB R193, R200, R45 ;  /* 0x0000002dc8c1723e */ /* 0x004fe200000000ff */
[C---:B------:R-:W-:Y:S02]  /*21aa0*/  FMUL.FTZ R19, R132.reuse, R159 ;  /* 0x0000009f84137220 */ /* 0x040fe40000410000 */
[----:B------:R-:W-:Y:S02]  /*21ab0*/  FMUL.FTZ R71, R132, R71 ;  /* 0x0000004784477220 */ /* 0x000fe40000410000 */
[C---:B------:R-:W-:Y:S01]  /*21ac0*/  FMUL.FTZ R72, R2.reuse, R72 ;  /* 0x0000004802487220 */ /* 0x040fe20000410000 */
[----:B------:R-:W2:Y:S01]  /*21ad0*/  MUFU.EX2 R216, R4 ;  /* 0x0000000400d87308 */ /* 0x000ea20000000800 */
[C---:B------:R-:W-:Y:S02]  /*21ae0*/  FMUL.FTZ R73, R2.reuse, R73 ;  /* 0x0000004902497220 */ /* 0x040fe40000410000 */
[C---:B------:R-:W-:Y:S01]  /*21af0*/  FMUL.FTZ R76, R2.reuse, R76 ;  /* 0x0000004c024c7220 */ /* 0x040fe20000410000 */
[----:B---3--:R-:W-:Y:S01]  /*21b00*/  FSEL R0, R3, RZ, P0 ;  /* 0x000000ff03007208 */ /* 0x008fe20000000000 */
[----:B------:R-:W-:Y:S01]  /*21b10*/  FMUL.FTZ R77, R2, R77 ;  /* 0x0000004d024d7220 */ /* 0x000fe20000410000 */
[----:B------:R-:W-:Y:S01]  /*21b20*/  ISETP.GT.AND P0, PT, R238, UR7, PT ;  /* 0x00000007ee007c0c */ /* 0x000fe2000bf04270 */
[C---:B------:R-:W-:Y:S02]  /*21b30*/  FMUL.FTZ R80, R133.reuse, R80 ;  /* 0x0000005085507220 */ /* 0x040fe40000410000 */
[----:B------:R-:W-:Y:S01]  /*21b40*/  FADD.FTZ R0, -R0, R139 ;  /* 0x0000008b00007221 */ /* 0x000fe20000010100 */
[----:B------:R-:W-:Y:S01]  /*21b50*/  MUFU.EX2 R242, R14 ;  /* 0x0000000e00f27308 */ /* 0x000fe20000000800 */
[----:B------:R-:W-:Y:S01]  /*21b60*/  MOV R139, R26 ;  /* 0x0000001a008b7202 */ /* 0x000fe20000000f00 */
[----:B------:R-:W-:Y:S02]  /*21b70*/  FMUL.FTZ R81, R133, R81 ;  /* 0x0000005185517220 */ /* 0x000fe40000410000 */
[----:B------:R-:W-:Y:S01]  /*21b80*/  FMUL.FTZ R0, R0, c[0x0][0x2d0] ;  /* 0x0000b40000007a20 */ /* 0x000fe20000410000 */
[----:B------:R-:W-:Y:S01]  /*21b90*/  F2FP.PACK_AB R192, R241, R139 ;  /* 0x0000008bf1c0723e */ /* 0x000fe200000000ff */
[C---:B----4-:R-:W-:Y:S01]  /*21ba0*/  FMUL.FTZ R5, R133.reuse, R145 ;  /* 0x0000009185057220 */ /* 0x050fe20000410000 */
[----:B-----5:R-:W-:Y:S01]  /*21bb0*/  F2FP.PACK_AB R145, R48, R215 ;  /* 0x000000d73091723e */ /* 0x020fe200000000ff */
[C---:B------:R-:W-:Y:S02]  /*21bc0*/  FMUL.FTZ R82, R132.reuse, R82 ;  /* 0x0000005284527220 */ /* 0x040fe40000410000 */
[----:B------:R-:W3:Y:S01]  /*21bd0*/  MUFU.EX2 R252, R18 ;  /* 0x0000001200fc7308 */ /* 0x000ee20000000800 */
[----:B------:R-:W-:Y:S02]  /*21be0*/  FMUL.FTZ R83, R132, R83 ;  /* 0x0000005384537220 */ /* 0x000fe40000410000 */
[C---:B------:R-:W-:Y:S01]  /*21bf0*/  FMUL.FTZ R84, R133.reuse, R84 ;  /* 0x0000005485547220 */ /* 0x040fe20000410000 */
[----:B--2---:R-:W-:Y:S01]  /*21c00*/  F2FP.PACK_AB R147, R216, R138 ;  /* 0x0000008ad893723e */ /* 0x004fe200000000ff */
[C---:B------:R-:W-:Y:S02]  /*21c10*/  FMUL.FTZ R4, R133.reuse, R144 ;  /* 0x0000009085047220 */ /* 0x040fe40000410000 */
[C---:B------:R-:W-:Y:S02]  /*21c20*/  FMUL.FTZ R85, R133.reuse, R85 ;  /* 0x0000005585557220 */ /* 0x040fe40000410000 */
[C---:B------:R-:W-:Y:S01]  /*21c30*/  FMUL.FTZ R86, R132.reuse, R86 ;  /* 0x0000005684567220 */ /* 0x040fe20000410000 */
[----:B------:R-:W2:Y:S01]  /*21c40*/  MUFU.EX2 R49, R17 ;  /* 0x0000001100317308 */ /* 0x000ea20000000800 */
[----:B------:R-:W-:Y:S01]  /*21c50*/  FMUL.FTZ R87, R132, R87 ;  /* 0x0000005784577220 */ /* 0x000fe20000410000 */
[-C--:B-1----:R-:W-:Y:S05]  /*21c60*/  HMMA.16816.F32 R4, R192, R20.reuse, R4 ;  /* 0x00000014c004723c */ /* 0x082fea0000001804 */
[C---:B------:R-:W-:Y:S02]  /*21c70*/  FMUL.FTZ R88, R2.reuse, R88 ;  /* 0x0000005802587220 */ /* 0x040fe40000410000 */
[C---:B------:R-:W-:Y:S01]  /*21c80*/  FMUL.FTZ R89, R2.reuse, R89 ;  /* 0x0000005902597220 */ /* 0x040fe20000410000 */
[----:B------:R-:W1:Y:S01]  /*21c90*/  MUFU.EX2 R0, R0 ;  /* 0x0000000000007308 */ /* 0x000e620000000800 */
[----:B------:R-:W-:Y:S03]  /*21ca0*/  FMUL.FTZ R92, R2, R92 ;  /* 0x0000005c025c7220 */ /* 0x000fe60000410000 */
[----:B---3--:R-:W-:Y:S01]  /*21cb0*/  F2FP.PACK_AB R144, R252, R242 ;  /* 0x000000f2fc90723e */ /* 0x008fe200000000ff */
[----:B------:R-:W-:Y:S02]  /*21cc0*/  FMUL.FTZ R18, R132, R158 ;  /* 0x0000009e84127220 */ /* 0x000fe40000410000 */
[----:B------:R-:W-:Y:S02]  /*21cd0*/  FMUL.FTZ R93, R2, R93 ;  /* 0x0000005d025d7220 */ /* 0x000fe40000410000 */
[C---:B------:R-:W-:Y:S02]  /*21ce0*/  FMUL.FTZ R96, R133.reuse, R96 ;  /* 0x0000006085607220 */ /* 0x040fe40000410000 */
[C---:B------:R-:W-:Y:S02]  /*21cf0*/  FMUL.FTZ R97, R133.reuse, R97 ;  /* 0x0000006185617220 */ /* 0x040fe40000410000 */
[----:B------:R-:W-:Y:S01]  /*21d00*/  FMUL.FTZ R98, R132, R98 ;  /* 0x0000006284627220 */ /* 0x000fe20000410000 */
[----:B--2---:R-:W-:Y:S01]  /*21d10*/  F2FP.PACK_AB R146, R46, R49 ;  /* 0x000000312e92723e */ /* 0x004fe200000000ff */
[C---:B------:R-:W-:Y:S01]  /*21d20*/  FMUL.FTZ R17, R133.reuse, R157 ;  /* 0x0000009d85117220 */ /* 0x040fe20000410000 */
[----:B------:R-:W-:Y:S01]  /*21d30*/  MOV R181, R49 ;  /* 0x0000003100b57202 */ /* 0x000fe20000000f00 */
[C---:B------:R-:W-:Y:S01]  /*21d40*/  FMUL.FTZ R49, R133.reuse, R189 ;  /* 0x000000bd85317220 */ /* 0x040fe20000410000 */
[----:B------:R-:W-:Y:S01]  /*21d50*/  LDSM.16.MT88.4 R156, [R222+0x2880] ;  /* 0x00288000de9c783b */ /* 0x000fe20000004200 */
[----:B------:R-:W-:Y:S02]  /*21d60*/  FMUL.FTZ R99, R132, R99 ;  /* 0x0000006384637220 */ /* 0x000fe40000410000 */
[C---:B------:R-:W-:Y:S02]  /*21d70*/  FMUL.FTZ R100, R133.reuse, R100 ;  /* 0x0000006485647220 */ /* 0x040fe40000410000 */
[C---:B------:R-:W-:Y:S02]  /*21d80*/  FMUL.FTZ R101, R133.reuse, R101 ;  /* 0x0000006585657220 */ /* 0x040fe40000410000 */
[C---:B-1----:R-:W-:Y:S02]  /*21d90*/  FMUL.FTZ R10, R0.reuse, R150 ;  /* 0x00000096000a7220 */ /* 0x042fe40000410000 */
[C---:B------:R-:W-:Y:S02]  /*21da0*/  FMUL.FTZ R11, R0.reuse, R151 ;  /* 0x00000097000b7220 */ /* 0x040fe40000410000 */
[----:B------:R-:W1:Y:S01]  /*21db0*/  LDSM.16.MT88.4 R148, [R224+0x2080] ;  /* 0x00208000e094783b */ /* 0x000e620000004200 */
[C---:B------:R-:W-:Y:S02]  /*21dc0*/  FMUL.FTZ R14, R0.reuse, R154 ;  /* 0x0000009a000e7220 */ /* 0x040fe40000410000 */
[C---:B------:R-:W-:Y:S02]  /*21dd0*/  FMUL.FTZ R15, R0.reuse, R155 ;  /* 0x0000009b000f7220 */ /* 0x040fe40000410000 */
[C---:B------:R-:W-:Y:S03]  /*21de0*/  HMMA.16816.F32 R8, R144.reuse, R20, R8 ;  /* 0x000000149008723c */ /* 0x040fe60000001808 */
[----:B------:R-:W2:Y:S01]  /*21df0*/  LDSM.16.MT88.4 R152, [R223+0x2080] ;  /* 0x00208000df98783b */ /* 0x000ea20000004200 */
[C---:B------:R-:W-:Y:S02]  /*21e00*/  FMUL.FTZ R26, R0.reuse, R166 ;  /* 0x000000a6001a7220 */ /* 0x040fe40000410000 */
[C---:B------:R-:W-:Y:S02]  /*21e10*/  FMUL.FTZ R27, R0.reuse, R167 ;  /* 0x000000a7001b7220 */ /* 0x040fe40000410000 */
[-C--:B------:R-:W-:Y:S03]  /*21e20*/  HMMA.16816.F32 R12, R144, R22.reuse, R12 ;  /* 0x00000016900c723c */ /* 0x080fe6000000180c */
[----:B------:R-:W-:Y:S01]  /*21e30*/  LDSM.16.MT88.4 R164, [R223+0x2880] ;  /* 0x00288000dfa4783b */ /* 0x000fe20000004200 */
[C---:B------:R-:W-:Y:S02]  /*21e40*/  FMUL.FTZ R20, R133.reuse, R160 ;  /* 0x000000a085147220 */ /* 0x040fe40000410000 */
[C---:B------:R-:W-:Y:S02]  /*21e50*/  FMUL.FTZ R21, R133.reuse, R161 ;  /* 0x000000a185157220 */ /* 0x040fe40000410000 */
[C---:B------:R-:W-:Y:S04]  /*21e60*/  HMMA.16816.F32 R16, R192.reuse, R22, R16 ;  /* 0x00000016c010723c */ /* 0x040fe80000001810 */
[C---:B------:R-:W-:Y:S01]  /*21e70*/  FMUL.FTZ R42, R0.reuse, R182 ;  /* 0x000000b6002a7220 */ /* 0x040fe20000410000 */
[----:B------:R-:W-:Y:S01]  /*21e80*/  MOV R182, R43 ;  /* 0x0000002b00b67202 */ /* 0x000fe20000000f00 */
[----:B------:R-:W-:Y:S01]  /*21e90*/  FMUL.FTZ R43, R0, R183 ;  /* 0x000000b7002b7220 */ /* 0x000fe20000410000 */
[----:B------:R-:W-:Y:S01]  /*21ea0*/  MOV R183, R44 ;  /* 0x0000002c00b77202 */ /* 0x000fe20000000f00 */
[C---:B------:R-:W-:Y:S04]  /*21eb0*/  FMUL.FTZ R22, R132.reuse, R162 ;  /* 0x000000a284167220 */ /* 0x040fe80000410000 */
[----:B------:R-:W-:Y:S02]  /*21ec0*/  FMUL.FTZ R23, R132, R163 ;  /* 0x000000a384177220 */ /* 0x000fe40000410000 */
[----:B------:R-:W-:Y:S01]  /*21ed0*/  FMUL.FTZ R44, R2, R184 ;  /* 0x000000b8022c7220 */ /* 0x000fe20000410000 */
[----:B------:R-:W-:Y:S01]  /*21ee0*/  MOV R184, R48 ;  /* 0x0000003000b87202 */ /* 0x000fe20000000f00 */
[C---:B------:R-:W-:Y:S01]  /*21ef0*/  FMUL.FTZ R48, R133.reuse, R188 ;  /* 0x000000bc85307220 */ /* 0x040fe20000410000 */
[----:B------:R-:W-:Y:S01]  /*21f00*/  MOV R188, R138 ;  /* 0x0000008a00bc7202 */ /* 0x000fe20000000f00 */
[C---:B------:R-:W-:Y:S01]  /*21f10*/  FMUL.FTZ R47, R0.reuse, R187 ;  /* 0x000000bb002f7220 */ /* 0x040fe20000410000 */
[-C--:B------:R-:W-:Y:S03]  /*21f20*/  HMMA.16816.F32 R20, R192, R36.reuse, R20 ;  /* 0x00000024c014723c */ /* 0x080fe60000001814 */
[C---:B------:R-:W-:Y:S02]  /*21f30*/  FMUL.FTZ R58, R0.reuse, R58 ;  /* 0x0000003a003a7220 */ /* 0x040fe40000410000 */
[C---:B------:R-:W-:Y:S02]  /*21f40*/  FMUL.FTZ R59, R0.reuse, R59 ;  /* 0x0000003b003b7220 */ /* 0x040fe40000410000 */
[----:B------:R-:W-:Y:S01]  /*21f50*/  FMUL.FTZ R62, R0, R62 ;  /* 0x0000003e003e7220 */ /* 0x000fe20000410000 */
[C---:B------:R-:W-:Y:S04]  /*21f60*/  HMMA.16816.F32 R24, R144.reuse, R36, R24 ;  /* 0x000000249018723c */ /* 0x040fe80000001818 */
[--C-:B------:R-:W-:Y:S02]  /*21f70*/  FFMA.FTZ R138, R196, c[0x0][0x2d0], -R141.reuse ;  /* 0x0000b400c48a7a23 */ /* 0x100fe4000001088d */
[----:B------:R-:W-:Y:S01]  /*21f80*/  FMUL.FTZ R31, R0, R171 ;  /* 0x000000ab001f7220 */ /* 0x000fe20000410000 */
[----:B------:R-:W-:Y:S01]  /*21f90*/  MOV R171, R51 ;  /* 0x0000003300ab7202 */ /* 0x000fe20000000f00 */
[C---:B------:R-:W-:Y:S01]  /*21fa0*/  FMUL.FTZ R36, R133.reuse, R176 ;  /* 0x000000b085247220 */ /* 0x040fe20000410000 */
[----:B------:R-:W-:Y:S03]  /*21fb0*/  MOV R176, R45 ;  /* 0x0000002d00b07202 */ /* 0x000fe60000000f00 */
[----:B------:R-:W-:Y:S01]  /*21fc0*/  FMUL.FTZ R45, R2, R185 ;  /* 0x000000b9022d7220 */ /* 0x000fe20000410000 */
[----:B------:R-:W-:Y:S01]  /*21fd0*/  MOV R185, R46 ;  /* 0x0000002e00b97202 */ /* 0x000fe20000000f00 */
[----:B------:R-:W-:Y:S02]  /*21fe0*/  FMUL.FTZ R46, R0, R186 ;  /* 0x000000ba002e7220 */ /* 0x000fe40000410000 */
[----:B------:R3:W-:Y:S01]  /*21ff0*/  MUFU.EX2 R186, R138 ;  /* 0x0000008a00ba7308 */ /* 0x0007e20000000800 */
[----:B------:R-:W-:Y:S02]  /*22000*/  FMUL.FTZ R51, R132, R191 ;  /* 0x000000bf84337220 */ /* 0x000fe40000410000 */
[C---:B------:R-:W-:Y:S01]  /*22010*/  FMUL.FTZ R30, R0.reuse, R170 ;  /* 0x000000aa001e7220 */ /* 0x040fe20000410000 */
[----:B------:R-:W-:Y:S01]  /*22020*/  MOV R170, R252 ;  /* 0x000000fc00aa7202 */ /* 0x000fe20000000f00 */
[----:B------:R-:W-:Y:S01]  /*22030*/  FMUL.FTZ R37, R133, R177 ;  /* 0x000000b185257220 */ /* 0x000fe20000410000 */
[----:B------:R-:W-:Y:S01]  /*22040*/  MOV R177, R200 ;  /* 0x000000c800b17202 */ /* 0x000fe20000000f00 */
[C---:B------:R-:W-:Y:S02]  /*22050*/  FMUL.FTZ R63, R0.reuse, R63 ;  /* 0x0000003f003f7220 */ /* 0x040fe40000410000 */
[C---:B------:R-:W-:Y:S01]  /*22060*/  FMUL.FTZ R74, R0.reuse, R74 ;  /* 0x0000004a004a7220 */ /* 0x040fe20000410000 */
[-C--:B------:R-:W-:Y:S03]  /*22070*/  HMMA.16816.F32 R28, R144, R38.reuse, R28 ;  /* 0x00000026901c723c */ /* 0x080fe6000000181c */
[C---:B------:R-:W-:Y:S02]  /*22080*/  FMUL.FTZ R75, R0.reuse, R75 ;  /* 0x0000004b004b7220 */ /* 0x040fe40000410000 */
[C---:B------:R-:W-:Y:S02]  /*22090*/  FMUL.FTZ R78, R0.reuse, R78 ;  /* 0x0000004e004e7220 */ /* 0x040fe40000410000 */
[C---:B------:R-:W-:Y:S01]  /*220a0*/  FMUL.FTZ R79, R0.reuse, R79 ;  /* 0x0000004f004f7220 */ /* 0x040fe20000410000 */
[C---:B------:R-:W-:Y:S04]  /*220b0*/  HMMA.16816.F32 R32, R192.reuse, R38, R32 ;  /* 0x00000026c020723c */ /* 0x040fe80000001820 */
[----:B------:R-:W-:Y:S02]  /*220c0*/  FMUL.FTZ R90, R0, R90 ;  /* 0x0000005a005a7220 */ /* 0x000fe40000410000 */
[--C-:B---3--:R-:W-:Y:S02]  /*220d0*/  FFMA.FTZ R138, R198, c[0x0][0x2d0], -R141.reuse ;  /* 0x0000b400c68a7a23 */ /* 0x108fe4000001088d */
[C---:B------:R-:W-:Y:S01]  /*220e0*/  FMUL.FTZ R39, R132.reuse, R179 ;  /* 0x000000b384277220 */ /* 0x040fe20000410000 */
[----:B------:R-:W-:Y:S01]  /*220f0*/  MOV R179, R242 ;  /* 0x000000f200b37202 */ /* 0x000fe20000000f00 */
[----:B------:R3:W4:Y:S02]  /*22100*/  MUFU.EX2 R190, R138 ;  /* 0x0000008a00be7308 */ /* 0x0007240000000800 */
[----:B------:R-:W-:Y:S01]  /*22110*/  FMUL.FTZ R38, R132, R178 ;  /* 0x000000b284267220 */ /* 0x000fe20000410000 */
[----:B------:R-:W-:Y:S01]  /*22120*/  MOV R178, R241 ;  /* 0x000000f100b27202 */ /* 0x000fe20000000f00 */
[C---:B------:R-:W-:Y:S02]  /*22130*/  FMUL.FTZ R91, R0.reuse, R91 ;  /* 0x0000005b005b7220 */ /* 0x040fe40000410000 */
[C---:B------:R-:W-:Y:S02]  /*22140*/  FMUL.FTZ R94, R0.reuse, R94 ;  /* 0x0000005e005e7220 */ /* 0x040fe40000410000 */
[----:B------:R-:W-:Y:S01]  /*22150*/  FMUL.FTZ R95, R0, R95 ;  /* 0x0000005f005f7220 */ /* 0x000fe20000410000 */
        /* <DEDUP_REMOVED lines=11> */
[----:B------:R1:W-:Y:S01]  /*22210*/  MUFU.EX2 R187, R138 ;  /* 0x0000008a00bb7308 */ /* 0x0003e20000000800 */
[----:B------:R-:W3:Y:S02]  /*22220*/  LDSM.16.MT88.4 R148, [R221+0x3880] ;  /* 0x00388000dd94783b */ /* 0x000ee40000004200 */
        /* <DEDUP_REMOVED lines=13> */
[----:B------:R-:W5:Y:S02]  /*22300*/  LDSM.16.MT88.4 R152, [R222+0x3880] ;  /* 0x00388000de98783b */ /* 0x000f640000004200 */
[C---:B------:R-:W-:Y:S02]  /*22310*/  FMUL.FTZ R115, R132.reuse, R115 ;  /* 0x0000007384737220 */ /* 0x040fe40000410000 */
[C---:B------:R-:W-:Y:S02]  /*22320*/  FMUL.FTZ R116, R133.reuse, R116 ;  /* 0x0000007485747220 */ /* 0x040fe40000410000 */
[C---:B------:R-:W-:Y:S01]  /*22330*/  FMUL.FTZ R117, R133.reuse, R117 ;  /* 0x0000007585757220 */ /* 0x040fe20000410000 */
[-C--:B---3--:R-:W-:Y:S03]  /*22340*/  HMMA.16816.F32 R68, R192, R148.reuse, R68 ;  /* 0x00000094c044723c */ /* 0x088fe60000001844 */
[C---:B------:R-:W-:Y:S02]  /*22350*/  FMUL.FTZ R118, R132.reuse, R118 ;  /* 0x0000007684767220 */ /* 0x040fe40000410000 */
[C---:B------:R-:W-:Y:S02]  /*22360*/  FMUL.FTZ R119, R132.reuse, R119 ;  /* 0x0000007784777220 */ /* 0x040fe40000410000 */
        /* <DEDUP_REMOVED lines=12> */
[-C--:B-----5:R-:W-:Y:S04]  /*22430*/  HMMA.16816.F32 R84, R192, R152.reuse, R84 ;  /* 0x00000098c054723c */ /* 0x0a0fe80000001854 */
[C---:B------:R-:W-:Y:S02]  /*22440*/  FMUL.FTZ R122, R0.reuse, R122 ;  /* 0x0000007a007a7220 */ /* 0x040fe40000410000 */
[----:B------:R-:W-:Y:S02]  /*22450*/  FMUL.FTZ R123, R0, R123 ;  /* 0x0000007b007b7220 */ /* 0x000fe40000410000 */
        /* <DEDUP_REMOVED lines=8> */
[----:B------:R-:W5:Y:S02]  /*224e0*/  LDSM.16.MT88.4 R152, [R223+0x3880] ;  /* 0x00388000df98783b */ /* 0x000f640000004200 */
[----:B------:R-:W-:Y:S04]  /*224f0*/  FMUL.FTZ R127, R0, R127 ;  /* 0x0000007f007f7220 */ /* 0x000fe80000410000 */
[-C--:B---3--:R-:W-:Y:S08]  /*22500*/  HMMA.16816.F32 R100, R192, R148.reuse, R100 ;  /* 0x00000094c064723c */ /* 0x088ff00000001864 */
[C---:B------:R-:W-:Y:S04]  /*22510*/  HMMA.16816.F32 R104, R144.reuse, R148, R104 ;  /* 0x000000949068723c */ /* 0x040fe80000001868 */
[--C-:B-1----:R-:W-:Y:S04]  /*22520*/  FFMA.FTZ R138, R205, c[0x0][0x2d0], -R142.reuse ;  /* 0x0000b400cd8a7a23 */ /* 0x102fe8000001088e */
[-C--:B------:R-:W-:Y:S01]  /*22530*/  HMMA.16816.F32 R108, R144, R150.reuse, R108 ;  /* 0x00000096906c723c */ /* 0x080fe2000000186c */
[----:B------:R1:W3:Y:S07]  /*22540*/  MUFU.EX2 R161, R138 ;  /* 0x0000008a00a17308 */ /* 0x0002ee0000000800 */
[C---:B------:R-:W-:Y:S01]  /*22550*/  HMMA.16816.F32 R112, R192.reuse, R150, R112 ;  /* 0x00000096c070723c */ /* 0x040fe20000001870 */
[----:B------:R-:W3:Y:S07]  /*22560*/  LDSM.16.MT88.4 R148, [R221+0x2880] ;  /* 0x00288000dd94783b */ /* 0x000eee0000004200 */
[-C--:B-----5:R-:W-:Y:S08]  /*22570*/  HMMA.16816.F32 R116, R192, R152.reuse, R116 ;  /* 0x00000098c074723c */ /* 0x0a0ff00000001874 */
[C---:B------:R-:W-:Y:S04]  /*22580*/  HMMA.16816.F32 R120, R144.reuse, R152, R120 ;  /* 0x000000989078723c */ /* 0x040fe80000001878 */
[----:B-1----:R-:W-:Y:S04]  /*22590*/  FFMA.FTZ R138, R207, c[0x0][0x2d0], -R142 ;  /* 0x0000b400cf8a7a23 */ /* 0x002fe8000001088e */
[-C--:B------:R-:W-:Y:S01]  /*225a0*/  HMMA.16816.F32 R124, R144, R154.reuse, R124 ;  /* 0x0000009a907c723c */ /* 0x080fe2000000187c */
[----:B------:R1:W5:Y:S06]  /*225b0*/  MUFU.EX2 R168, R138 ;  /* 0x0000008a00a87308 */ /* 0x00036c0000000800 */
[----:B----4-:R-:W-:Y:S01]  /*225c0*/  F2FP.PACK_AB R144, R190, R186 ;  /* 0x000000babe90723e */ /* 0x010fe200000000ff */
[----:B------:R-:W-:Y:S01]  /*225d0*/  HMMA.16816.F32 R128, R192, R154, R128 ;  /* 0x0000009ac080723c */ /* 0x000fe20000001880 */
[----:B------:R-:W4:Y:S03]  /*225e0*/  LDL.LU R192, [R1+0xc] ;  /* 0x00000c0001c07983 */ /* 0x000f260000300800 */
[----:B--2---:R-:W-:Y:S03]  /*225f0*/  F2FP.PACK_AB R145, R191, R187 ;  /* 0x000000bbbf91723e */ /* 0x004fe600000000ff */
[----:B---3--:R-:W-:Y:S02]  /*22600*/  MOV R194, R161 ;  /* 0x000000a100c27202 */ /* 0x008fe40000000f00 */
[----:B------:R-:W-:Y:S02]  /*22610*/  MOV R195, R160 ;  /* 0x000000a000c37202 */ /* 0x000fe40000000f00 */
[----:B------:R-:W2:Y:S01]  /*22620*/  LDSM.16.MT88.4 R160, [R224+0x2880] ;  /* 0x00288000e0a0783b */ /* 0x000ea20000004200 */
[----:B------:R-:W-:Y:S02]  /*22630*/  MOV R193, R139 ;  /* 0x0000008b00c17202 */ /* 0x000fe40000000f00 */
[----:B------:R-:W-:Y:S01]  /*22640*/  F2FP.PACK_AB R146, R169, R195 ;  /* 0x000000c3a992723e */ /* 0x000fe200000000ff */
[--C-:B-1----:R-:W-:Y:S01]  /*22650*/  FFMA.FTZ R138, R204, c[0x0][0x2d0], -R143.reuse ;  /* 0x0000b400cc8a7a23 */ /* 0x102fe2000001088f */
[----:B-----5:R-:W-:Y:S03]  /*22660*/  F2FP.PACK_AB R147, R168, R194 ;  /* 0x000000c2a893723e */ /* 0x020fe600000000ff */
[----:B------:R1:W-:Y:S04]  /*22670*/  MUFU.EX2 R189, R138 ;  /* 0x0000008a00bd7308 */ /* 0x0003e80000000800 */
[-C--:B------:R-:W-:Y:S05]  /*22680*/  HMMA.16816.F32 R4, R144, R148.reuse, R4 ;  /* 0x000000949004723c */ /* 0x080fea0000001804 */
[--C-:B-1----:R-:W-:Y:S04]  /*22690*/  FFMA.FTZ R138, R202, c[0x0][0x2d0], -R143.reuse ;  /* 0x0000b400ca8a7a23 */ /* 0x102fe8000001088f */
[----:B------:R1:W3:Y:S03]  /*226a0*/  MUFU.EX2 R252, R138 ;  /* 0x0000008a00fc7308 */ /* 0x0002e60000000800 */
[--C-:B-1----:R-:W-:Y:S01]  /*226b0*/  FFMA.FTZ R138, R210, c[0x0][0x2d0], -R143.reuse ;  /* 0x0000b400d28a7a23 */ /* 0x102fe2000001088f */
[----:B---3--:R-:W-:Y:S06]  /*226c0*/  F2FP.PACK_AB R152, R252, R189 ;  /* 0x000000bdfc98723e */ /* 0x008fec00000000ff */
[----:B------:R1:W-:Y:S02]  /*226d0*/  MUFU.EX2 R242, R138 ;  /* 0x0000008a00f27308 */ /* 0x0003e40000000800 */
[----:B-1----:R-:W-:Y:S08]  /*226e0*/  FFMA.FTZ R138, R211, c[0x0][0x2d0], -R143 ;  /* 0x0000b400d38a7a23 */ /* 0x002ff0000001088f */
        /* <DEDUP_REMOVED lines=28> */
[----:B------:R-:W-:Y:S01]  /*228b0*/  MOV R217, R194 ;  /* 0x000000c200d97202 */ /* 0x000fe20000000f00 */
[----:B----4-:R-:W-:Y:S02]  /*228c0*/  FFMA.FTZ R133, R133, R192, R193 ;  /* 0x000000c085857223 */ /* 0x010fe400000100c1 */
[-C--:B--2---:R-:W-:Y:S01]  /*228d0*/  HMMA.16816.F32 R36, R144, R160.reuse, R36 ;  /* 0x000000a09024723c */ /* 0x084fe20000001824 */
[----:B------:R1:W-:Y:S07]  /*228e0*/  MUFU.EX2 R210, R138 ;  /* 0x0000008a00d27308 */ /* 0x0003ee0000000800 */
[C---:B------:R-:W-:Y:S08]  /*228f0*/  HMMA.16816.F32 R40, R152.reuse, R160, R40 ;  /* 0x000000a09828723c */ /* 0x040ff00000001828 */
[-C--:B------:R-:W-:Y:S08]  /*22900*/  HMMA.16816.F32 R44, R152, R162.reuse, R44 ;  /* 0x000000a2982c723c */ /* 0x080ff0000000182c */
[C---:B------:R-:W-:Y:S01]  /*22910*/  HMMA.16816.F32 R48, R144.reuse, R162, R48 ;  /* 0x000000a29030723c */ /* 0x040fe20000001830 */
[----:B------:R-:W2:Y:S03]  /*22920*/  LDSM.16.MT88.4 R160, [R224+0x4080] ;  /* 0x00408000e0a0783b */ /* 0x000ea60000004200 */
[--C-:B-1----:R-:W-:Y:S01]  /*22930*/  FFMA.FTZ R138, R218, c[0x0][0x2d0], -R142.reuse ;  /* 0x0000b400da8a7a23 */ /* 0x102fe2000001088e */
[----:B------:R-:W-:Y:S03]  /*22940*/  MOV R218, R195 ;  /* 0x000000c300da7202 */ /* 0x000fe60000000f00 */
[-C--:B------:R-:W-:Y:S01]  /*22950*/  HMMA.16816.F32 R52, R144, R164.reuse, R52 ;  /* 0x000000a49034723c */ /* 0x080fe20000001834 */
[----:B------:R1:W4:Y:S07]  /*22960*/  MUFU.EX2 R209, R138 ;  /* 0x0000008a00d17308 */ /* 0x00032e0000000800 */
        /* <DEDUP_REMOVED lines=21> */
[----:B----4-:R-:W-:Y:S04]  /*22ac0*/  F2FP.PACK_AB R141, R209, R210 ;  /* 0x000000d2d18d723e */ /* 0x010fe800000000ff */
[C---:B------:R-:W-:Y:S03]  /*22ad0*/  HMMA.16816.F32 R88, R152.reuse, R156, R88 ;  /* 0x0000009c9858723c */ /* 0x040fe60000001858 */
[----:B------:R3:W-:Y:S05]  /*22ae0*/  MUFU.EX2 R205, R142 ;  /* 0x0000008e00cd7308 */ /* 0x0007ea0000000800 */
[-C--:B------:R-:W-:Y:S08]  /*22af0*/  HMMA.16816.F32 R92, R152, R158.reuse, R92 ;  /* 0x0000009e985c723c */ /* 0x080ff0000000185c */
[C---:B------:R-:W-:Y:S01]  /*22b00*/  HMMA.16816.F32 R96, R144.reuse, R158, R96 ;  /* 0x0000009e9060723c */ /* 0x040fe20000001860 */
[----:B------:R-:W4:Y:S03]  /*22b10*/  LDSM.16.MT88.4 R156, [R221+0x3080] ;  /* 0x00308000dd9c783b */ /* 0x000f260000004200 */
[--C-:B-1----:R-:W-:Y:S01]  /*22b20*/  FFMA.FTZ R138, R244, c[0x0][0x2d0], -R143.reuse ;  /* 0x0000b400f48a7a23 */ /* 0x102fe2000001088f */
[----:B------:R-:W-:Y:S03]  /*22b30*/  MOV R244, R187 ;  /* 0x000000bb00f47202 */ /* 0x000fe60000000f00 */
[-C--:B--2---:R-:W-:Y:S01]  /*22b40*/  HMMA.16816.F32 R100, R144, R160.reuse, R100 ;  /* 0x000000a09064723c */ /* 0x084fe20000001864 */
        /* <DEDUP_REMOVED lines=13> */
[----:B--2---:R-:W-:Y:S01]  /*22c20*/  F2FP.PACK_AB R192, R203, R204 ;  /* 0x000000cccbc0723e */ /* 0x004fe200000000ff */
[----:B------:R-:W-:Y:S01]  /*22c30*/  FFMA.FTZ R143, R240, c[0x0][0x2d0], -R143 ;  /* 0x0000b400f08f7a23 */ /* 0x000fe2000001088f */
[----:B------:R-:W-:Y:S01]  /*22c40*/  MOV R249, R185 ;  /* 0x000000b900f97202 */ /* 0x000fe20000000f00 */
[----:B------:R1:W-:Y:S01]  /*22c50*/  MUFU.EX2 R202, R138 ;  /* 0x0000008a00ca7308 */ /* 0x0003e20000000800 */
[----:B------:R-:W-:Y:S09]  /*22c60*/  MOV R240, R184 ;  /* 0x000000b800f07202 */ /* 0x000ff20000000f00 */
[----:B------:R2:W3:Y:S01]  /*22c70*/  MUFU.EX2 R201, R143 ;  /* 0x0000008f00c97308 */ /* 0x0004e20000000800 */
[--C-:B-1----:R-:W-:Y:S01]  /*22c80*/  FFMA.FTZ R138, R219, c[0x0][0x2d0], -R134.reuse ;  /* 0x0000b400db8a7a23 */ /* 0x102fe20000010886 */
[----:B------:R-:W-:Y:S08]  /*22c90*/  MOV R219, R183 ;  /* 0x000000b700db7202 */ /* 0x000ff00000000f00 */
[----:B------:R1:W-:Y:S01]  /*22ca0*/  MUFU.EX2 R139, R138 ;  /* 0x0000008a008b7308 */ /* 0x0003e20000000800 */
[----:B--2---:R-:W-:Y:S02]  /*22cb0*/  F2FP.PACK_AB R143, R205, R206 ;  /* 0x000000cecd8f723e */ /* 0x004fe400000000ff */
[----:B---3--:R-:W-:Y:S01]  /*22cc0*/  F2FP.PACK_AB R194, R201, R202 ;  /* 0x000000cac9c2723e */ /* 0x008fe200000000ff */
[--C-:B-1----:R-:W-:Y:S01]  /*22cd0*/  FFMA.FTZ R138, R214, c[0x0][0x2d0], -R134.reuse ;  /* 0x0000b400d68a7a23 */ /* 0x102fe20000010886 */
[----:B------:R-:W-:Y:S05]  /*22ce0*/  MOV R214, R182 ;  /* 0x000000b600d67202 */ /* 0x000fea0000000f00 */
[----:B------:R1:W2:Y:S02]  /*22cf0*/  MUFU.EX2 R196, R138 ;  /* 0x0000008a00c47308 */ /* 0x0002a40000000800 */
[--C-:B-1----:R-:W-:Y:S01]  /*22d00*/  FFMA.FTZ R138, R213, c[0x0][0x2d0], -R134.reuse ;  /* 0x0000b400d58a7a23 */ /* 0x102fe20000010886 */
[----:B--2---:R-:W-:Y:S01]  /*22d10*/  F2FP.PACK_AB R193, R196, R139 ;  /* 0x0000008bc4c1723e */ /* 0x004fe200000000ff */
[----:B------:R-:W-:Y:S01]  /*22d20*/  FFMA.FTZ R134, R140, c[0x0][0x2d0], -R134 ;  /* 0x0000b4008c867a23 */ /* 0x000fe20000010886 */
[----:B------:R-:W-:Y:S01]  /*22d30*/  F2FP.PACK_AB R140, R212, R211 ;  /* 0x000000d3d48c723e */ /* 0x000fe200000000ff */
[----:B------:R-:W2:Y:S04]  /*22d40*/  LDL.LU R213, [R1+0x18] ;  /* 0x0000180001d57983 */ /* 0x000ea80000300800 */
[----:B------:R-:W-:Y:S02]  /*22d50*/  MUFU.EX2 R138, R138 ;  /* 0x0000008a008a7308 */ /* 0x000fe40000000800 */
[-C--:B----4-:R-:W-:Y:S01]  /*22d60*/  HMMA.16816.F32 R144, R140, R156.reuse, R4 ;  /* 0x0000009c8c90723c */ /* 0x090fe20000001804 */
[----:B------:R-:W1:Y:S07]  /*22d70*/  LDSM.16.MT88.4 R4, [R223+0x3080] ;  /* 0x00308000df04783b */ /* 0x000e6e0000004200 */
[----:B------:R-:W3:Y:S04]  /*22d80*/  MUFU.EX2 R134, R134 ;  /* 0x0000008600867308 */ /* 0x000ee80000000800 */
[----:B---3--:R-:W-:Y:S07]  /*22d90*/  F2FP.PACK_AB R195, R134, R138 ;  /* 0x0000008a86c3723e */ /* 0x008fee00000000ff */
[C---:B------:R-:W-:Y:S01]  /*22da0*/  HMMA.16816.F32 R148, R192.reuse, R156, R8 ;  /* 0x0000009cc094723c */ /* 0x040fe20000001808 */
[----:B------:R-:W3:Y:S07]  /*22db0*/  LDSM.16.MT88.4 R8, [R221+0x4880] ;  /* 0x00488000dd08783b */ /* 0x000eee0000004200 */
        /* <DEDUP_REMOVED lines=43> */
[----:B--2---:R-:W-:Y:S02]  /*23070*/  FFMA.FTZ R4, R2, R28, R29 ;  /* 0x0000001c02047223 */ /* 0x004fe4000001001d */
        /* <DEDUP_REMOVED lines=57> */
.L_x_1292:
[----:B--2---:R-:W2:Y:S04]  /*23410*/  LDL.LU R0, [R1+0xc] ;  /* 0x00000c0001007983 */ /* 0x004ea80000300800 */
        /* <DEDUP_REMOVED lines=184> */
.L_x_1160:
[----:B------:R-:W1:Y:S02]  /*23fa0*/  S2R R81, SR_CTAID.Y ;  /* 0x0000000000517919 */ /* 0x000e640000002600 */
[----:B-1----:R-:W-:Y:S01]  /*23fb0*/  SHF.R.S32.HI R71, RZ, 0x1f, R81 ;  /* 0x0000001fff477819 */ /* 0x002fe20000011451 */
        /* <DEDUP_REMOVED lines=184> */
.L_x_1311:
[----:B-1----:R-:W-:Y:S01]  /*24b40*/  LOP3.LUT R0, R63, 0xffffffe0, RZ, 0xc0, !PT ;  /* 0xffffffe03f007812 */ /* 0x002fe200078ec0ff */
[----:B------:R-:W1:Y:S01]  /*24b50*/  S2R R80, SR_CTAID.X ;  /* 0x0000000000507919 */ /* 0x000e620000002500 */
[----:B------:R-:W-:Y:S01]  /*24b60*/  LEA.HI R4, R26, R26, RZ, 0x1 ;  /* 0x0000001a1a047211 */ /* 0x000fe200078f08ff */
[----:B------:R-:W-:Y:S01]  /*24b70*/  IMAD R14, R71, c[0x0][0x3e8], RZ ;  /* 0x0000fa00470e7a24 */ /* 0x000fe200078e02ff */
[----:B------:R-:W-:Y:S01]  /*24b80*/  SHF.R.S32.HI R6, RZ, 0x1f, R59 ;  /* 0x0000001fff067819 */ /* 0x000fe2000001143b */
[----:B------:R-:W-:Y:S01]  /*24b90*/  IMAD.IADD R0, R69, 0x1, -R0 ;  /* 0x0000000145007824 */ /* 0x000fe200078e0a00 */
[C---:B------:R-:W-:Y:S01]  /*24ba0*/  LOP3.LUT R5, R4.reuse, 0x1ffffffe, RZ, 0xc0, !PT ;  /* 0x1ffffffe04057812 */ /* 0x040fe200078ec0ff */
[----:B------:R-:W-:Y:S01]  /*24bb0*/  IMAD.SHL.U32 R4, R4, 0x20, RZ ;  /* 0x0000002004047824 */ /* 0x000fe200078e00ff */
[----:B------:R-:W-:Y:S01]  /*24bc0*/  LEA.HI R6, R6, R59, RZ, 0x2 ;  /* 0x0000003b06067211 */ /* 0x000fe200078f10ff */
[----:B------:R-:W-:Y:S01]  /*24bd0*/  IMAD R14, R81, c[0x0][0x3ec], R14 ;  /* 0x0000fb00510e7a24 */ /* 0x000fe200078e020e */
[----:B------:R-:W-:Y:S01]  /*24be0*/  SHF.R.S32.HI R7, RZ, 0x1f, R0 ;  /* 0x0000001fff077819 */ /* 0x000fe20000011400 */
[----:B------:R-:W-:Y:S01]  /*24bf0*/  IMAD.IADD R8, R26, 0x1, -R5 ;  /* 0x000000011a087824 */ /* 0x000fe200078e0a05 */
[----:B------:R-:W-:Y:S01]  /*24c00*/  LOP3.LUT R5, R6, 0xffffffc, RZ, 0xc0, !PT ;  /* 0x0ffffffc06057812 */ /* 0x000fe200078ec0ff */
[----:B-----5:R-:W-:Y:S01]  /*24c10*/  IMAD R20, R20, c[0x0][0x4e8], RZ ;  /* 0x00013a0014147a24 */ /* 0x020fe200078e02ff */
[----:B------:R-:W-:Y:S01]  /*24c20*/  LEA.HI R7, R7, R0, RZ, 0x2 ;  /* 0x0000000007077211 */ /* 0x000fe200078f10ff */
[----:B------:R-:W-:Y:S01]  /*24c30*/  BSSY B0, `(.L_x_1312) ;  /* 0x0000084000007945 */ /* 0x000fe20003800000 */
[----:B------:R-:W-:Y:S01]  /*24c40*/  LOP3.LUT R4, R4, 0xffffffc0, RZ, 0xc0, !PT ;  /* 0xffffffc004047812 */ /* 0x000fe200078ec0ff */
[----:B------:R-:W-:Y:S01]  /*24c50*/  IMAD.IADD R6, R59, 0x1, -R5 ;  /* 0x000000013b067824 */ /* 0x000fe200078e0a05 */
[----:B------:R-:W-:-:S02]  /*24c60*/  SHF.R.S32.HI R5, RZ, 0x2, R7 ;  /* 0x00000002ff057819 */ /* 0x000fc40000011407 */
[----:B------:R-:W-:Y:S01]  /*24c70*/  MOV R9, c[0x0][0x4e8] ;  /* 0x00013a0000097a02 */ /* 0x000fe20000000f00 */
[----:B------:R-:W-:Y:S01]  /*24c80*/  IMAD R7, R8, 0x8, R4 ;  /* 0x0000000808077824 */ /* 0x000fe200078e0204 */
[----:B------:R-:W-:Y:S01]  /*24c90*/  LOP3.LUT P0, RZ, R0, 0x3, RZ, 0xc0, !PT ;  /* 0x0000000300ff7812 */ /* 0x000fe2000780c0ff */
[----:B------:R-:W-:Y:S01]  /*24ca0*/  IMAD R19, R6, 0x10, R5 ;  /* 0x0000001006137824 */ /* 0x000fe200078e0205 */
[----:B------:R-:W-:Y:S01]  /*24cb0*/  ISETP.NE.AND P2, PT, R9, 0x1, PT ;  /* 0x000000010900780c */ /* 0x000fe20003f45270 */
[----:B------:R-:W-:Y:S01]  /*24cc0*/  IMAD R0, R3, c[0x0][0x3a0], RZ ;  /* 0x0000e80003007a24 */ /* 0x000fe200078e02ff */
[----:B------:R-:W-:Y:S01]  /*24cd0*/  LEA.HI R10, R66, R69, RZ, 0x3 ;  /* 0x00000045420a7211 */ /* 0x000fe200078f18ff */
[----:B------:R-:W-:Y:S01]  /*24ce0*/  IMAD.WIDE.U32 R4, R81, c[0x0][0x490], R2 ;  /* 0x0001240051047a25 */ /* 0x000fe200078e0002 */
[----:B------:R-:W-:Y:S02]  /*24cf0*/  IADD3 R6, R19, R7, RZ ;  /* 0x0000000713067210 */ /* 0x000fe40007ffe0ff */
[----:B------:R-:W-:Y:S01]  /*24d00*/  SHF.R.S32.HI R21, RZ, 0x3, R10 ;  /* 0x00000003ff157819 */ /* 0x000fe2000001140a */
[----:B------:R-:W-:Y:S01]  /*24d10*/  IMAD R7, R2, c[0x0][0x3a4], R0 ;  /* 0x0000e90002077a24 */ /* 0x000fe200078e0200 */
[----:B------:R-:W-:Y:S01]  /*24d20*/  LOP3.LUT R12, R10, 0xfffffff8, RZ, 0xc0, !PT ;  /* 0xfffffff80a0c7812 */ /* 0x000fe200078ec0ff */
[----:B------:R-:W-:Y:S01]  /*24d30*/  IMAD.WIDE.U32 R2, R2, c[0x0][0x3a0], RZ ;  /* 0x0000e80002027a25 */ /* 0x000fe200078e00ff */
[----:B------:R-:W-:-:S02]  /*24d40*/  SEL R18, R73, RZ, !P1 ;  /* 0x000000ff49127207 */ /* 0x000fc40004800000 */
[----:B------:R-:W-:Y:S01]  /*24d50*/  LEA.HI R23, R66, R69, RZ, 0x6 ;  /* 0x0000004542177211 */ /* 0x000fe200078f30ff */
        /* <DEDUP_REMOVED lines=113> */
.L_x_1313:
[----:B--234-:R-:W-:Y:S05]  /*25470*/  BSYNC B0 ;  /* 0x0000000000007941 */ /* 0x01cfea0003800000 */
.L_x_1312:
        /* <DEDUP_REMOVED lines=16> */
.L_x_1315:
[----:B------:R-:W-:Y:S05]  /*25580*/  BSYNC B0 ;  /* 0x0000000000007941 */ /* 0x000fea0003800000 */
.L_x_1314:
        /* <DEDUP_REMOVED lines=16> */
.L_x_1317:
[----:B------:R-:W-:Y:S05]  /*25690*/  BSYNC B0 ;  /* 0x0000000000007941 */ /* 0x000fea0003800000 */
.L_x_1316:
        /* <DEDUP_REMOVED lines=16> */
.L_x_1319:
[----:B------:R-:W-:Y:S05]  /*257a0*/  BSYNC B0 ;  /* 0x0000000000007941 */ /* 0x000fea0003800000 */
.L_x_1318:
        /* <DEDUP_REMOVED lines=16> */
.L_x_1321:
[----:B------:R-:W-:Y:S05]  /*258b0*/  BSYNC B0 ;  /* 0x0000000000007941 */ /* 0x000fea0003800000 */
.L_x_1320:
        /* <DEDUP_REMOVED lines=16> */
.L_x_1323:
[----:B------:R-:W-:Y:S05]  /*259c0*/  BSYNC B0 ;  /* 0x0000000000007941 */ /* 0x000fea0003800000 */
.L_x_1322:
        /* <DEDUP_REMOVED lines=16> */
.L_x_1325:
[----:B------:R-:W-:Y:S05]  /*25ad0*/  BSYNC B0 ;  /* 0x0000000000007941 */ /* 0x000fea0003800000 */
.L_x_1324:
        /* <DEDUP_REMOVED lines=17> */
.L_x_1310:
        /* <DEDUP_REMOVED lines=19> */
.L_x_1326:
        /* <DEDUP_REMOVED lines=40> */
.L_x_1328:
[----:B------:R-:W-:Y:S05]  /*25fa0*/  BSYNC B0 ;  /* 0x0000000000007941 */ /* 0x000fea0003800000 */
.L_x_1327:
        /* <DEDUP_REMOVED lines=57> */
.L_x_1330:
[----:B------:R-:W-:Y:S05]  /*26340*/  BSYNC B0 ;  /* 0x0000000000007941 */ /* 0x000fea0003800000 */
.L_x_1329:
        /* <DEDUP_REMOVED lines=15> */
.L_x_1332:
[----:B------:R-:W-:Y:S05]  /*26440*/  BSYNC B0 ;  /* 0x0000000000007941 */ /* 0x000fea0003800000 */
.L_x_1331:
        /* <DEDUP_REMOVED lines=15> */
.L_x_1334:
[----:B------:R-:W-:Y:S05]  /*26540*/  BSYNC B0 ;  /* 0x0000000000007941 */ /* 0x000fea0003800000 */
.L_x_1333:
        /* <DEDUP_REMOVED lines=15> */
.L_x_1336:
[----:B------:R-:W-:Y:S05]  /*26640*/  BSYNC B0 ;  /* 0x0000000000007941 */ /* 0x000fea0003800000 */
.L_x_1335:
        /* <DEDUP_REMOVED lines=15> */
.L_x_1338:
[----:B------:R-:W-:Y:S05]  /*26740*/  BSYNC B0 ;  /* 0x0000000000007941 */ /* 0x000fea0003800000 */
.L_x_1337:
        /* <DEDUP_REMOVED lines=15> */
.L_x_1340:
[----:B------:R-:W-:Y:S05]  /*26840*/  BSYNC B0 ;  /* 0x0000000000007941 */ /* 0x000fea0003800000 */
.L_x_1339:
        /* <DEDUP_REMOVED lines=15> */
.L_x_1342:
[----:B------:R-:W-:Y:S05]  /*26940*/  BSYNC B0 ;  /* 0x0000000000007941 */ /* 0x000fea0003800000 */
.L_x_1341:
        /* <DEDUP_REMOVED lines=16> */
.L_x_1343:
        /* <DEDUP_REMOVED lines=11> */
.L_x_1728:


//--------------------- .text._ZN7cutlass13device_kernelIN5flash19enable_sm80_to_sm89INS1_16FlashAttnFwdSm80INS1_25CollectiveMainloopFwdSm80ILi4ELi1ELb0EN4cute5tupleIJNS5_1CILi128EEENS7_ILi64EEES8_EEELi128ENS_6half_tEfNS_4arch4Sm80ELb1ELb0ELb1ELb0ELb0ELb0ELb1ELb0EEENS1_21CollectiveEpilogueFwdINS6_IJS8_S8_S9_EEENS6_IJNS7_ILi1EEESH_SH_EEESB_SD_Li128ELb0ELb1ELb0ELb0EEENS1_30DynamicPersistentTileSchedulerILi128ELi128ELb0ELb1ELb0EEEEEEEEEvNT_6ParamsE --------------------------
	.section	.text._ZN7cutlass13device_kernelIN5flash19enable_sm80_to_sm89INS1_16FlashAttnFwdSm80INS1_25CollectiveMainloopFwdSm80ILi4ELi1ELb0EN4cute5tupleIJNS5_1CILi128EEENS7_ILi64EEES8_EEELi128ENS_6half_tEfNS_4arch4Sm80ELb1ELb0ELb1ELb0ELb0ELb0ELb1ELb0EEENS1_21CollectiveEpilogueFwdINS6_IJS8_S8_S9_EEENS6_IJNS7_ILi1EEESH_SH_EEESB_SD_Li128ELb0ELb1ELb0ELb0EEENS1_30DynamicPersistentTileSchedulerILi128ELi128ELb0ELb1ELb0EEEEEEEEEvNT_6ParamsE,"ax",@progbits
	.sectioninfo	@"SHI_REGISTERS=255"
	.align	128
.text._ZN7cutlass13device_kernelIN5flash19enable_sm80_to_sm89INS1_16FlashAttnFwdSm80INS1_25CollectiveMainloopFwdSm80ILi4ELi1ELb0EN4cute5tupleIJNS5_1CILi128EEENS7_ILi64EEES8_EEELi128ENS_6half_tEfNS_4arch4Sm80ELb1ELb0ELb1ELb0ELb0ELb0ELb1ELb0EEENS1_21CollectiveEpilogueFwdINS6_IJS8_S8_S9_EEENS6_IJNS7_ILi1EEESH_SH_EEESB_SD_Li128ELb0ELb1ELb0ELb0EEENS1_30DynamicPersistentTileSchedulerILi128ELi128ELb0ELb1ELb0EEEEEEEEEvNT_6ParamsE:
        .type           _ZN7cutlass13device_kernelIN5flash19enable_sm80_to_sm89INS1_16FlashAttnFwdSm80INS1_25CollectiveMainloopFwdSm80ILi4ELi1ELb0EN4cute5tupleIJNS5_1CILi128EEENS7_ILi64EEES8_EEELi128ENS_6half_tEfNS_4arch4Sm80ELb1ELb0ELb1ELb0ELb0ELb0ELb1ELb0EEENS1_21CollectiveEpilogueFwdINS6_IJS8_S8_S9_EEENS6_IJNS7_ILi1EEESH_SH_EEESB_SD_Li128ELb0ELb1ELb0ELb0EEENS1_30DynamicPersistentTileSchedulerILi128ELi128ELb0ELb1ELb0EEEEEEEEEvNT_6ParamsE,@function
        .size           _ZN7cutlass13device_kernelIN5flash19enable_sm80_to_sm89INS1_16FlashAttnFwdSm80INS1_25CollectiveMainloopFwdSm80ILi4ELi1ELb0EN4cute5tupleIJNS5_1CILi128EEENS7_ILi64EEES8_EEELi128ENS_6half_tEfNS_4arch4Sm80ELb1ELb0ELb1ELb0ELb0ELb0ELb1ELb0EEENS1_21CollectiveEpilogueFwdINS6_IJS8_S8_S9_EEENS6_IJNS7_ILi1EEESH_SH_EEESB_SD_Li128ELb0ELb1ELb0ELb0EEENS1_30DynamicPersistentTileSchedulerILi128ELi128ELb0ELb1ELb0EEEEEEEEEvNT_6ParamsE,(.L_x_1729 - _ZN7cutlass13device_kernelIN5flash19enable_sm80_to_sm89INS1_16FlashAttnFwdSm80INS1_25CollectiveMainloopFwdSm80ILi4ELi1ELb0EN4cute5tupleIJNS5_1CILi128EEENS7_ILi64EEES8_EEELi128ENS_6half_tEfNS_4arch4Sm80ELb1ELb0ELb1ELb0ELb0ELb0ELb1ELb0EEENS1_21CollectiveEpilogueFwdINS6_IJS8_S8_S9_EEENS6_IJNS7_ILi1EEESH_SH_EEESB_SD_Li128ELb0ELb1ELb0ELb0EEENS1_30DynamicPersistentTileSchedulerILi128ELi128ELb0ELb1ELb0EEEEEEEEEvNT_6ParamsE)
        .other          _ZN7cutlass13device_kernelIN5flash19enable_sm80_to_sm89INS1_16FlashAttnFwdSm80INS1_25CollectiveMainloopFwdSm80ILi4ELi1ELb0EN4cute5tupleIJNS5_1CILi128EEENS7_ILi64EEES8_EEELi128ENS_6half_tEfNS_4arch4Sm80ELb1ELb0ELb1ELb0ELb0ELb0ELb1ELb0EEENS1_21CollectiveEpilogueFwdINS6_IJS8_S8_S9_EEENS6_IJNS7_ILi1EEESH_SH_EEESB_SD_Li128ELb0ELb1ELb0ELb0EEENS1_30DynamicPersistentTileSchedulerILi128ELi128ELb0ELb1ELb0EEEEEEEEEvNT_6ParamsE,@"STO_CUDA_ENTRY STV_DEFAULT"
_ZN7cutlass13device_kernelIN5flash19enable_sm80_to_sm89INS1_16FlashAttnFwdSm80INS1_25CollectiveMainloopFwdSm80ILi4ELi1ELb0EN4cute5tupleIJNS5_1CILi128EEENS7_ILi64EEES8_EEELi128ENS_6half_tEfNS_4arch4Sm80ELb1ELb0ELb1ELb0ELb0ELb0ELb1ELb0EEENS1_21CollectiveEpilogueFwdINS6_IJS8_S8_S9_EEENS6_IJNS7_ILi1EEESH_SH_EEESB_SD_Li128ELb0ELb1ELb0ELb0EEENS1_30DynamicPersistentTileSchedulerILi128ELi128ELb0ELb1ELb0EEEEEEEEEvNT_6ParamsE:
        /* <DEDUP_REMOVED lines=12> */
[----:B------:R-:W-:Y:S01]  /*00c0*/  IMAD.MOV.U32 R232, RZ, RZ, 0x40 ;  /* 0x00000040ffe87424 */ /* 0x000fe200078e00ff */
[----:B------:R-:W-:Y:S02]  /*00d0*/  ULDC.64 UR6, c[0x0][0x118] ;  /* 0x0000460000067ab9 */ /* 0x000fe40000000a00 */
[CC--:B------:R-:W-:Y:S02]  /*00e0*/  LEA.HI R2, R14.reuse, R16.reuse, RZ, 0x4 ;  /* 0x000000100e027211 */ /* 0x0c0fe400078f20ff */
[CC--:B------:R-:W-:Y:S02]  /*00f0*/  LEA.HI R10, R14.reuse, R16.reuse, RZ, 0x3 ;  /* 0x000000100e0a7211 */ /* 0x0c0fe400078f18ff */
[----:B------:R-:W-:Y:S02]  /*0100*/  SHF.R.S32.HI R3, RZ, 0x4, R2 ;  /* 0x00000004ff037819 */ /* 0x000fe40000011402 */
[----:B------:R-:W-:-:S02]  /*0110*/  LEA.HI R12, R14, R16, RZ, 0x2 ;  /* 0x000000100e0c7211 */ /* 0x000fc400078f10ff */
[----:B------:R-:W-:Y:S02]  /*0120*/  LEA.HI R0, R2, R3, RZ, 0x1 ;  /* 0x0000000302007211 */ /* 0x000fe400078f08ff */
[----:B------:R-:W-:Y:S02]  /*0130*/  LOP3.LUT R5, R10, 0xfffffff8, RZ, 0xc0, !PT ;  /* 0xfffffff80a057812 */ /* 0x000fe400078ec0ff */
[----:B------:R-:W-:Y:S02]  /*0140*/  LOP3.LUT R0, R0, 0xfffffffe, RZ, 0xc0, !PT ;  /* 0xfffffffe00007812 */ /* 0x000fe400078ec0ff */
[----:B------:R-:W-:Y:S01]  /*0150*/  SHF.R.S32.HI R20, RZ, 0x3, R10 ;  /* 0x00000003ff147819 */ /* 0x000fe2000001140a */
[----:B------:R-:W-:Y:S01]  /*0160*/  IMAD.IADD R8, R16, 0x1, -R5 ;  /* 0x0000000110087824 */ /* 0x000fe200078e0a05 */
[----:B------:R-:W-:Y:S01]  /*0170*/  SHF.R.S32.HI R7, RZ, 0x2, R12 ;  /* 0x00000002ff077819 */ /* 0x000fe2000001140c */
[----:B------:R-:W-:Y:S01]  /*0180*/  IMAD.IADD R13, R3, 0x1, -R0 ;  /* 0x00000001030d7824 */ /* 0x000fe200078e0a00 */
[----:B------:R-:W-:Y:S01]  /*0190*/  LOP3.LUT R0, R2, 0xfffffff0, RZ, 0xc0, !PT ;  /* 0xfffffff002007812 */ /* 0x000fe200078ec0ff */
[----:B------:R-:W-:Y:S01]  /*01a0*/  IMAD.SHL.U32 R4, R20, 0x40, RZ ;  /* 0x0000004014047824 */ /* 0x000fe200078e00ff */
[----:B------:R-:W-:Y:S01]  /*01b0*/  SHF.R.S32.HI R3, RZ, 0x1f, R12 ;  /* 0x0000001fff037819 */ /* 0x000fe2000001140c */
[----:B------:R-:W-:-:S02]  /*01c0*/  IMAD.SHL.U32 R18, R8, 0x8, RZ ;  /* 0x0000000808127824 */ /* 0x000fc400078e00ff */
[----:B------:R-:W-:Y:S01]  /*01d0*/  IMAD.IADD R2, R16, 0x1, -R0 ;  /* 0x0000000110027824 */ /* 0x000fe200078e0a00 */
[----:B------:R-:W-:Y:S01]  /*01e0*/  LEA.HI R3, R3, R7, RZ, 0x3 ;  /* 0x0000000703037211 */ /* 0x000fe200078f18ff */
[----:B------:R-:W-:Y:S01]  /*01f0*/  IMAD.SHL.U32 R9, R8, 0x40, RZ ;  /* 0x0000004008097824 */ /* 0x000fe200078e00ff */
[----:B------:R-:W-:Y:S02]  /*0200*/  LOP3.LUT R0, R4, 0x1c0, RZ, 0xc0, !PT ;  /* 0x000001c004007812 */ /* 0x000fe400078ec0ff */
[----:B------:R-:W-:Y:S02]  /*0210*/  SHF.R.S32.HI R6, RZ, 0x1f, R2 ;  /* 0x0000001fff067819 */ /* 0x000fe40000011402 */
[----:B------:R-:W-:Y:S02]  /*0220*/  LOP3.LUT R3, R3, 0xfffffff8, RZ, 0xc0, !PT ;  /* 0xfffffff803037812 */ /* 0x000fe400078ec0ff */
[----:B------:R-:W-:Y:S02]  /*0230*/  LEA.HI R11, R6, R2, RZ, 0x3 ;  /* 0x00000002060b7211 */ /* 0x000fe400078f18ff */
[----:B------:R-:W-:Y:S01]  /*0240*/  LOP3.LUT R5, R0, 0x38, R18, 0xf8, !PT ;  /* 0x0000003800057812 */ /* 0x000fe200078ef812 */
[----:B------:R-:W-:Y:S01]  /*0250*/  IMAD.IADD R7, R7, 0x1, -R3 ;  /* 0x0000000107077824 */ /* 0x000fe200078e0a03 */
[----:B------:R-:W-:-:S02]  /*0260*/  SHF.R.U32.HI R4, RZ, 0x3, R0 ;  /* 0x00000003ff047819 */ /* 0x000fc40000011600 */
[----:B------:R-:W-:Y:S02]  /*0270*/  LOP3.LUT R0, R9, 0x1c0, RZ, 0xc0, !PT ;  /* 0x000001c009007812 */ /* 0x000fe400078ec0ff */
[----:B------:R-:W-:Y:S02]  /*0280*/  LOP3.LUT R3, R11, 0xfffffff8, RZ, 0xc0, !PT ;  /* 0xfffffff80b037812 */ /* 0x000fe400078ec0ff */
[----:B------:R-:W-:Y:S02]  /*0290*/  LEA.HI R6, R14, R16, RZ, 0x6 ;  /* 0x000000100e067211 */ /* 0x000fe400078f30ff */
[----:B------:R-:W-:Y:S01]  /*02a0*/  LOP3.LUT R5, R5, R4, RZ, 0x3c, !PT ;  /* 0x0000000405057212 */ /* 0x000fe200078e3cff */
[----:B------:R-:W-:Y:S01]  /*02b0*/  IMAD.IADD R9, R2, 0x1, -R3 ;  /* 0x0000000102097824 */ /* 0x000fe200078e0a03 */
[----:B------:R-:W-:Y:S01]  /*02c0*/  LOP3.LUT R4, R0, 0x8, R10, 0xf8, !PT ;  /* 0x0000000800047812 */ /* 0x000fe200078ef80a */
[----:B------:R-:W-:Y:S01]  /*02d0*/  IMAD.SHL.U32 R3, R6, 0x8, RZ ;  /* 0x0000000806037824 */ /* 0x000fe200078e00ff */
[----:B------:R-:W-:-:S02]  /*02e0*/  SHF.R.U32.HI R0, RZ, 0x3, R0 ;  /* 0x00000003ff007819 */ /* 0x000fc40000011600 */
[----:B------:R-:W-:Y:S02]  /*02f0*/  LEA.HI R10, R14, R16, RZ, 0x5 ;  /* 0x000000100e0a7211 */ /* 0x000fe400078f28ff */
[----:B------:R-:W-:Y:S02]  /*0300*/  LOP3.LUT R2, R12, 0xfffffffc, RZ, 0xc0, !PT ;  /* 0xfffffffc0c027812 */ /* 0x000fe400078ec0ff */
[----:B------:R-:W-:Y:S02]  /*0310*/  LOP3.LUT R14, R4, R0, RZ, 0x3c, !PT ;  /* 0x00000000040e7212 */ /* 0x000fe400078e3cff */
[----:B------:R-:W-:Y:S01]  /*0320*/  LOP3.LUT R0, R10, 0xffffffe0, RZ, 0xc0, !PT ;  /* 0xffffffe00a007812 */ /* 0x000fe200078ec0ff */
[C---:B------:R-:W-:Y:S01]  /*0330*/  IMAD.IADD R6, R16.reuse, 0x1, -R2 ;  /* 0x0000000110067824 */ /* 0x040fe200078e0a02 */
[----:B------:R-:W-:Y:S02]  /*0340*/  LOP3.LUT R248, R5, 0x7ffffe00, R3, 0xf8, !PT ;  /* 0x7ffffe0005f87812 */ /* 0x000fe400078ef803 */
[----:B------:R-:W-:Y:S01]  /*0350*/  LOP3.LUT R3, R7, 0x1, RZ, 0xc0, !PT ;  /* 0x0000000107037812 */ /* 0x000fe200078ec0ff */
[----:B------:R-:W-:Y:S01]  /*0360*/  IMAD.IADD R17, R16, 0x1, -R0 ;  /* 0x0000000110117824 */ /* 0x000fe200078e0a00 */
[--C-:B------:R-:W-:Y:S01]  /*0370*/  SHF.R.S32.HI R235, RZ, 0x5, R10.reuse ;  /* 0x00000005ffeb7819 */ /* 0x100fe2000001140a */
[----:B------:R-:W-:Y:S01]  /*0380*/  IMAD.SHL.U32 R248, R248, 0x2, RZ ;  /* 0x00000002f8f87824 */ /* 0x000fe200078e00ff */
[----:B------:R-:W-:-:S02]  /*0390*/  SHF.R.S32.HI R2, RZ, 0x1f, R10 ;  /* 0x0000001fff027819 */ /* 0x000fc4000001140a */
[----:B------:R-:W-:Y:S02]  /*03a0*/  LEA.HI R0, R6, R6, RZ, 0x1 ;  /* 0x0000000606007211 */ /* 0x000fe400078f08ff */
[----:B------:R-:W-:Y:S02]  /*03b0*/  ISETP.NE.U32.AND P0, PT, R3, 0x1, PT ;  /* 0x000000010300780c */ /* 0x000fe40003f05070 */
[----:B------:R-:W-:Y:S02]  /*03c0*/  LEA.HI R3, R2, R235, RZ, 0x2 ;  /* 0x000000eb02037211 */ /* 0x000fe400078f10ff */
[C---:B------:R-:W-:Y:S01]  /*03d0*/  LOP3.LUT R2, R0.reuse, 0x1ffffffe, RZ, 0xc0, !PT ;  /* 0x1ffffffe00027812 */ /* 0x040fe200078ec0ff */
[----:B------:R-:W-:Y:S01]  /*03e0*/  IMAD.SHL.U32 R0, R0, 0x20, RZ ;  /* 0x0000002000007824 */ /* 0x000fe200078e00ff */
[----:B------:R-:W-:Y:S02]  /*03f0*/  LOP3.LUT R3, R3, 0xffffffc, RZ, 0xc0, !PT ;  /* 0x0ffffffc03037812 */ /* 0x000fe400078ec0ff */
[----:B------:R-:W-:Y:S01]  /*0400*/  SHF.R.S32.HI R10, RZ, 0x1f, R17 ;  /* 0x0000001fff0a7819 */ /* 0x000fe20000011411 */
[----:B------:R-:W-:Y:S01]  /*0410*/  IMAD.IADD R2, R6, 0x1, -R2 ;  /* 0x0000000106027824 */ /* 0x000fe200078e0a02 */
[----:B------:R-:W-:Y:S01]  /*0420*/  LOP3.LUT R0, R0, 0xffffffc0, RZ, 0xc0, !PT ;  /* 0xffffffc000007812 */ /* 0x000fe200078ec0ff */
[----:B------:R-:W-:Y:S01]  /*0430*/  IMAD.IADD R5, R235, 0x1, -R3 ;  /* 0x00000001eb057824 */ /* 0x000fe200078e0a03 */
[----:B------:R-:W-:Y:S01]  /*0440*/  LEA.HI R10, R10, R17, RZ, 0x2 ;  /* 0x000000110a0a7211 */ /* 0x000fe200078f10ff */
[----:B------:R-:W-:Y:S01]  /*0450*/  IMAD.SHL.U32 R3, R9, 0x40, RZ ;  /* 0x0000004009037824 */ /* 0x000fe200078e00ff */
[----:B------:R-:W-:Y:S01]  /*0460*/  R2P PR, R7, 0x6 ;  /* 0x0000000607007804 */ /* 0x000fe20000000000 */
[----:B------:R-:W-:Y:S01]  /*0470*/  IMAD R12, R2, 0x8, R0 ;  /* 0x00000008020c7824 */ /* 0x000fe200078e0200 */
[----:B------:R-:W-:Y:S01]  /*0480*/  SHF.R.S32.HI R4, RZ, 0x2, R10 ;  /* 0x00000002ff047819 */ /* 0x000fe2000001140a */
[----:B------:R-:W-:Y:S01]  /*0490*/  IMAD.SHL.U32 R2, R13, 0x8, RZ ;  /* 0x000000080d027824 */ /* 0x000fe200078e00ff */
[----:B------:R-:W-:Y:S01]  /*04a0*/  LOP3.LUT R0, R3, 0x1c0, RZ, 0xc0, !PT ;  /* 0x000001c003007812 */ /* 0x000fe200078ec0ff */
[----:B------:R-:W-:Y:S01]  /*04b0*/  IMAD.SHL.U32 R3, R7, 0x40, RZ ;  /* 0x0000004007037824 */ /* 0x000fe200078e00ff */
[----:B------:R-:W-:Y:S01]  /*04c0*/  SHF.R.S32.HI R19, RZ, 0x1f, R18 ;  /* 0x0000001fff137819 */ /* 0x000fe20000011412 */
[----:B------:R-:W-:Y:S01]  /*04d0*/  IMAD R16, R5, 0x10, R4 ;  /* 0x0000001005107824 */ /* 0x000fe200078e0204 */
[----:B------:R-:W-:Y:S01]  /*04e0*/  LOP3.LUT R2, R0, 0x8, R2, 0xf8, !PT ;  /* 0x0000000800027812 */ /* 0x000fe200078ef802 */
[----:B------:R-:W-:Y:S01]  /*04f0*/  IMAD.SHL.U32 R235, R235, 0x400, RZ ;  /* 0x00000400ebeb7824 */ /* 0x000fe200078e00ff */
[----:B------:R-:W-:Y:S01]  /*0500*/  LOP3.LUT R3, R3, 0x1c0, RZ, 0xc0, !PT ;  /* 0x000001c003037812 */ /* 0x000fe200078ec0ff */
[----:B------:R-:W-:Y:S01]  /*0510*/  IMAD.SHL.U32 R5, R11, 0x40, RZ ;  /* 0x000000400b057824 */ /* 0x000fe200078e00ff */
[----:B------:R-:W-:Y:S01]  /*0520*/  SHF.R.U32.HI R0, RZ, 0x3, R0 ;  /* 0x00000003ff007819 */ /* 0x000fe20000011600 */
[----:B------:R-:W-:Y:S01]  /*0530*/  IMAD R4, R6, 0x2, R235 ;  /* 0x0000000206047824 */ /* 0x000fe200078e02eb */
[----:B------:R-:W-:Y:S01]  /*0540*/  LEA.HI R3, R3, R3, RZ, 0x1d ;  /* 0x0000000303037211 */ /* 0x000fe200078fe8ff */
[----:B------:R-:W-:Y:S01]  /*0550*/  STL [R1+0x8c], R16 ;  /* 0x00008c1001007387 */ /* 0x000fe20000100800 */
[----:B------:R-:W-:Y:S01]  /*0560*/  LOP3.LUT R229, R2, R0, RZ, 0x3c, !PT ;  /* 0x0000000002e57212 */ /* 0x000fe200078e3cff */
[----:B------:R-:W-:Y:S01]  /*0570*/  IMAD.MOV.U32 R6, RZ, RZ, 0x20 ;  /* 0x00000020ff067424 */ /* 0x000fe200078e00ff */
[----:B------:R-:W-:Y:S01]  /*0580*/  LOP3.LUT R2, R5, 0xfffffe00, RZ, 0xc0, !PT ;  /* 0xfffffe0005027812 */ /* 0x000fe200078ec0ff */
[----:B------:R-:W-:Y:S01]  /*0590*/  IMAD.IADD R5, R4, 0x1, R3 ;  /* 0x0000000104057824 */ /* 0x000fe200078e0203 */
[----:B------:R-:W-:Y:S01]  /*05a0*/  IADD3 R3, R18, 0x40, RZ ;  /* 0x0000004012037810 */ /* 0x000fe20007ffe0ff */
[----:B------:R-:W-:Y:S01]  /*05b0*/  IMAD R4, R8, 0x10, R20 ;  /* 0x0000001008047824 */ /* 0x000fe200078e0214 */
[CC--:B------:R-:W-:Y:S01]  /*05c0*/  IADD3 R235, R229.reuse, R2.reuse, R235 ;  /* 0x00000002e5eb7210 */ /* 0x0c0fe20007ffe0eb */
[----:B------:R-:W-:Y:S01]  /*05d0*/  STL [R1+0x60], R15 ;  /* 0x0000600f01007387 */ /* 0x000fe20000100800 */
[----:B------:R-:W-:Y:S01]  /*05e0*/  LOP3.LUT R229, R229, R2, RZ, 0xfc, !PT ;  /* 0x00000002e5e57212 */ /* 0x000fe200078efcff */
[----:B------:R-:W-:Y:S01]  /*05f0*/  IMAD R0, R13, 0x200, R14 ;  /* 0x000002000d007824 */ /* 0x000fe200078e020e */
[----:B------:R-:W-:Y:S01]  /*0600*/  LOP3.LUT R2, R10, 0x7ffffffc, RZ, 0xc0, !PT ;  /* 0x7ffffffc0a027812 */ /* 0x000fe200078ec0ff */
[----:B------:R1:W-:Y:S01]  /*0610*/  STL [R1+0x84], R4 ;  /* 0x0000840401007387 */ /* 0x0003e20000100800 */
[----:B------:R-:W-:-:S02]  /*0620*/  SHF.R.S32.HI R7, RZ, 0x1f, R3 ;  /* 0x0000001fff077819 */ /* 0x000fc40000011403 */
[----:B------:R-:W-:Y:S01]  /*0630*/  LEA R5, R5, 0x80, 0x1 ;  /* 0x0000008005057811 */ /* 0x000fe200078e08ff */
[----:B------:R2:W-:Y:S01]  /*0640*/  STL [R1+0x44], R3 ;  /* 0x0000440301007387 */ /* 0x0005e20000100800 */
[C---:B------:R-:W-:Y:S02]  /*0650*/  LOP3.LUT P4, RZ, R8.reuse, 0x2, RZ, 0xc0, !PT ;  /* 0x0000000208ff7812 */ /* 0x040fe4000788c0ff */
[----:B------:R-:W-:Y:S01]  /*0660*/  LOP3.LUT P3, RZ, R8, 0x4, RZ, 0xc0, !PT ;  /* 0x0000000408ff7812 */ /* 0x000fe2000786c0ff */
[----:B------:R-:W-:Y:S01]  /*0670*/  STL.64 [R1+0x10], R18 ;  /* 0x0000101201007387 */ /* 0x000fe20000100a00 */
[C---:B------:R-:W-:Y:S02]  /*0680*/  LOP3.LUT P6, RZ, R9.reuse, 0x2, RZ, 0xc0, !PT ;  /* 0x0000000209ff7812 */ /* 0x040fe400078cc0ff */
[----:B------:R-:W-:Y:S01]  /*0690*/  LOP3.LUT P5, RZ, R9, 0x4, RZ, 0xc0, !PT ;  /* 0x0000000409ff7812 */ /* 0x000fe200078ac0ff */
[----:B------:R3:W-:Y:S01]  /*06a0*/  STL [R1+0x4c], R7 ;  /* 0x00004c0701007387 */ /* 0x0007e20000100800 */
[----:B------:R-:W-:-:S02]  /*06b0*/  LEA R228, R0, 0x4100, 0x1 ;  /* 0x0000410000e47811 */ /* 0x000fc400078e08ff */
[----:B------:R-:W-:Y:S02]  /*06c0*/  SEL R231, R232, 0xffffffc0, !P3 ;  /* 0xffffffc0e8e77807 */ /* 0x000fe40005800000 */
[----:B------:R-:W-:Y:S02]  /*06d0*/  SEL R0, R6, 0xffffffe0, !P6 ;  /* 0xffffffe006007807 */ /* 0x000fe40007000000 */
[----:B------:R-:W-:Y:S01]  /*06e0*/  LEA R235, R235, 0x8100, 0x1 ;  /* 0x00008100ebeb7811 */ /* 0x000fe200078e08ff */
[C---:B------:R-:W-:Y:S01]  /*06f0*/  IMAD.IADD R234, R228.reuse, 0x1, R231 ;  /* 0x00000001e4ea7824 */ /* 0x040fe200078e02e7 */
[----:B------:R-:W-:Y:S02]  /*0700*/  LEA R229, R229, 0x100, 0x1 ;  /* 0x00000100e5e57811 */ /* 0x000fe400078e08ff */
[----:B------:R-:W-:Y:S01]  /*0710*/  IADD3 R239, R228, 0x20, RZ ;  /* 0x00000020e4ef7810 */ /* 0x000fe20007ffe0ff */
[----:B------:R-:W-:Y:S01]  /*0720*/  IMAD.IADD R237, R235, 0x1, R0 ;  /* 0x00000001ebed7824 */ /* 0x000fe200078e0200 */
[----:B-1----:R-:W-:Y:S01]  /*0730*/  SEL R4, R6, 0xffffffe0, !P1 ;  /* 0xffffffe006047807 */ /* 0x002fe20004800000 */
[----:B------:R-:W-:Y:S01]  /*0740*/  IMAD.IADD R230, R0, 0x1, R229 ;  /* 0x0000000100e67824 */ /* 0x000fe200078e02e5 */
[----:B------:R-:W-:Y:S01]  /*0750*/  @P4 IADD3 R239, R228, -0x20, RZ ;  /* 0xffffffe0e4ef4810 */ /* 0x000fe20007ffe0ff */
[----:B--2---:R-:W-:Y:S01]  /*0760*/  IMAD.IADD R3, R17, 0x1, -R2 ;  /* 0x0000000111037824 */ /* 0x004fe200078e0a02 */
[C---:B------:R-:W-:Y:S01]  /*0770*/  SEL R2, R232.reuse, 0xffffffc0, !P2 ;  /* 0xffffffc0e8027807 */ /* 0x040fe20005000000 */
[----:B------:R-:W-:Y:S01]  /*0780*/  IMAD.IADD R8, R5, 0x1, R4 ;  /* 0x0000000105087824 */ /* 0x000fe200078e0204 */
[----:B------:R-:W-:Y:S01]  /*0790*/  SEL R232, R232, 0xffffffc0, !P5 ;  /* 0xffffffc0e8e87807 */ /* 0x000fe20006800000 */
[----:B------:R-:W-:Y:S01]  /*07a0*/  IMAD.SHL.U32 R3, R3, 0x2, RZ ;  /* 0x0000000203037824 */ /* 0x000fe200078e00ff */
[----:B------:R-:W-:Y:S01]  /*07b0*/  IADD3 R247, R239, 0x800, RZ ;  /* 0x00000800eff77810 */ /* 0x000fe20007ffe0ff */
[----:B------:R-:W-:Y:S01]  /*07c0*/  IMAD.IADD R231, R231, 0x1, R239 ;  /* 0x00000001e7e77824 */ /* 0x000fe200078e02ef */
[C---:B------:R-:W-:Y:S01]  /*07d0*/  IADD3 R246, R239.reuse, 0x1000, RZ ;  /* 0x00001000eff67810 */ /* 0x040fe20007ffe0ff */
[----:B---3--:R-:W-:Y:S01]  /*07e0*/  IMAD.IADD R7, R16, 0x1, R12 ;  /* 0x0000000110077824 */ /* 0x008fe200078e020c */
[----:B------:R-:W-:Y:S01]  /*07f0*/  IADD3 R245, R239, 0x1800, RZ ;  /* 0x00001800eff57810 */ /* 0x000fe20007ffe0ff */
[--C-:B------:R-:W-:Y:S01]  /*0800*/  IMAD.IADD R236, R235, 0x1, R232.reuse ;  /* 0x00000001ebec7824 */ /* 0x100fe200078e02e8 */
[----:B------:R-:W-:Y:S01]  /*0810*/  IADD3 R244, R239, 0x2000, RZ ;  /* 0x00002000eff47810 */ /* 0x000fe20007ffe0ff */
[----:B------:R-:W-:Y:S01]  /*0820*/  IMAD.IADD R233, R232, 0x1, R229 ;  /* 0x00000001e8e97824 */ /* 0x000fe200078e02e5 */
[----:B------:R1:W-:Y:S01]  /*0830*/  STL [R1+0x5c], R7 ;  /* 0x00005c0701007387 */ /* 0x0003e20000100800 */
[----:B------:R-:W-:Y:S01]  /*0840*/  IMAD.IADD R238, R237, 0x1, R232 ;  /* 0x00000001edee7824 */ /* 0x000fe200078e02e8 */
[C---:B------:R-:W-:Y:S01]  /*0850*/  IADD3 R243, R239.reuse, 0x2800, RZ ;  /* 0x00002800eff37810 */ /* 0x040fe20007ffe0ff */
[----:B------:R-:W-:Y:S01]  /*0860*/  IMAD.IADD R240, R0, 0x1, R236 ;  /* 0x0000000100f07824 */ /* 0x000fe200078e02ec */
[----:B------:R2:W-:Y:S01]  /*0870*/  STL [R1+0x58], R3 ;  /* 0x0000580301007387 */ /* 0x0005e20000100800 */
[C---:B------:R-:W-:Y:S01]  /*0880*/  IADD3 R242, R239.reuse, 0x3000, RZ ;  /* 0x00003000eff27810 */ /* 0x040fe20007ffe0ff */
[----:B------:R-:W-:Y:S01]  /*0890*/  IMAD.IADD R232, R232, 0x1, R230 ;  /* 0x00000001e8e87824 */ /* 0x000fe200078e02e6 */
[----:B------:R-:W-:Y:S01]  /*08a0*/  IADD3 R241, R239, 0x3800, RZ ;  /* 0x00003800eff17810 */ /* 0x000fe20007ffe0ff */
[----:B------:R-:W-:Y:S01]  /*08b0*/  STL [R1+0x64], R5 ;  /* 0x0000640501007387 */ /* 0x000fe20000100800 */
[----:B-1----:R-:W-:-:S02]  /*08c0*/  IADD3 R7, R5, -0x10, RZ ;  /* 0xfffffff005077810 */ /* 0x002fc40007ffe0ff */
[C---:B------:R-:W-:Y:S01]  /*08d0*/  @P0 IADD3 R7, R5.reuse, 0x10, RZ ;  /* 0x0000001005070810 */ /* 0x040fe20007ffe0ff */
[----:B--2---:R-:W-:-:S05]  /*08e0*/  IMAD.IADD R3, R5, 0x1, R2 ;  /* 0x0000000105037824 */ /* 0x004fca00078e0202 */
[----:B------:R1:W-:Y:S04]  /*08f0*/  STL [R1+0x80], R3 ;  /* 0x0000800301007387 */ /* 0x0003e80000100800 */
[----:B------:R-:W-:Y:S01]  /*0900*/  STL [R1+0x70], R8 ;  /* 0x0000700801007387 */ /* 0x000fe20000100800 */
[----:B-1----:R-:W-:-:S05]  /*0910*/  IMAD.IADD R3, R8, 0x1, R2 ;  /* 0x0000000108037824 */ /* 0x002fca00078e0202 */
[----:B------:R1:W-:Y:S04]  /*0920*/  STL [R1+0x7c], R3 ;  /* 0x00007c0301007387 */ /* 0x0003e80000100800 */
[----:B------:R2:W-:Y:S01]  /*0930*/  STL [R1+0x68], R7 ;  /* 0x0000680701007387 */ /* 0x0005e20000100800 */
[--C-:B-1----:R-:W-:Y:S02]  /*0940*/  IMAD.IADD R3, R4, 0x1, R7.reuse ;  /* 0x0000000104037824 */ /* 0x102fe400078e0207 */
[----:B------:R-:W-:Y:S02]  /*0950*/  IMAD.IADD R4, R2, 0x1, R7 ;  /* 0x0000000102047824 */ /* 0x000fe400078e0207 */
[----:B------:R-:W-:Y:S01]  /*0960*/  IMAD.IADD R2, R3, 0x1, R2 ;  /* 0x0000000103027824 */ /* 0x000fe200078e0202 */
[----:B------:R2:W-:Y:S04]  /*0970*/  STL [R1+0x6c], R3 ;  /* 0x00006c0301007387 */ /* 0x0005e80000100800 */
[----:B------:R2:W-:Y:S04]  /*0980*/  STL [R1+0x78], R4 ;  /* 0x0000780401007387 */ /* 0x0005e80000100800 */
[----:B------:R2:W-:Y:S02]  /*0990*/  STL [R1+0x74], R2 ;  /* 0x0000740201007387 */ /* 0x0005e40000100800 */
.L_x_1433:
        /* <DEDUP_REMOVED lines=19> */
.L_x_1345:
[----:B------:R-:W-:-:S04]  /*0ad0*/  MOV R0, c[0x0][0x554] ;  /* 0x0001550000007a02 */ /* 0x000fc80000000f00 */
[----:B------:R-:W-:Y:S02]  /*0ae0*/  ISETP.NE.AND P0, PT, R0, 0x1, PT ;  /* 0x000000010000780c */ /* 0x000fe40003f05270 */
[----:B------:R-:W-:-:S11]  /*0af0*/  MOV R0, R2 ;  /* 0x0000000200007202 */ /* 0x000fd60000000f00 */
[----:B------:R-:W-:-:S05]  /*0b00*/  @P0 IMAD.HI.U32 R4, R2, c[0x0][0x558], RZ ;  /* 0x0001560002040a27 */ /* 0x000fca00078e00ff */
[----:B------:R-:W-:-:S05]  /*0b10*/  @P0 SHF.R.U32.HI R0, RZ, c[0x0][0x55c], R4 ;  /* 0x00015700ff000a19 */ /* 0x000fca0000011604 */
[----:B------:R-:W-:Y:S02]  /*0b20*/  IMAD R4, R0, c[0x0][0x554], RZ ;  /* 0x0001550000047a24 */ /* 0x000fe400078e02ff */
.L_x_1346:
[----:B------:R-:W-:Y:S05]  /*0b30*/  BSYNC B0 ;  /* 0x0000000000007941 */ /* 0x000fea0003800000 */
.L_x_1344:
[----:B------:R-:W-:Y:S01]  /*0b40*/  IMAD.MOV.U32 R5, RZ, RZ, c[0x0][0x2c4] ;  /* 0x0000b100ff057624 */ /* 0x000fe200078e00ff */
[----:B------:R-:W-:Y:S01]  /*0b50*/  LOP3.LUT R0, RZ, R0, RZ, 0x33, !PT ;  /* 0x00000000ff007212 */ /* 0x000fe200078e33ff */
[----:B------:R-:W-:Y:S01]  /*0b60*/  IMAD.MOV.U32 R6, RZ, RZ, c[0x0][0x548] ;  /* 0x00015200ff067624 */ /* 0x000fe200078e00ff */
[----:B------:R-:W-:Y:S01]  /*0b70*/  ULDC UR5, c[0x0][0x1d0] ;  /* 0x0000740000057ab9 */ /* 0x000fe20000000800 */
[----:B------:R-:W-:Y:S01]  /*0b80*/  IMAD.IADD R2, R2, 0x1, -R4 ;  /* 0x0000000102027824 */ /* 0x000fe200078e0a04 */
[----:B------:R-:W-:Y:S01]  /*0b90*/  ISETP.NE.AND P4, PT, R5, 0x1, PT ;  /* 0x000000010500780c */ /* 0x000fe20003f85270 */
[----:B------:R-:W-:Y:S01]  /*0ba0*/  IMAD.MOV.U32 R5, RZ, RZ, 0x40 ;  /* 0x00000040ff057424 */ /* 0x000fe200078e00ff */
[----:B------:R-:W-:Y:S01]  /*0bb0*/  IADD3 R0, R0, c[0x0][0x53c], RZ ;  /* 0x00014f0000007a10 */ /* 0x000fe20007ffe0ff */
[----:B------:R-:W-:Y:S01]  /*0bc0*/  IMAD R2, R3, c[0x0][0x554], R2 ;  /* 0x0001550003027a24 */ /* 0x000fe200078e0202 */
[----:B------:R-:W-:Y:S01]  /*0bd0*/  ISETP.NE.AND P0, PT, R6, 0x1, PT ;  /* 0x000000010600780c */ /* 0x000fe20003f05270 */
[----:B------:R-:W-:Y:S01]  /*0be0*/  UIADD3 UR5, UR5, 0x3f, URZ ;  /* 0x0000003f05057890 */ /* 0x000fe2000fffe03f */
[----:B------:R-:W-:Y:S01]  /*0bf0*/  SHF.L.U32 R62, R0, 0x7, RZ ;  /* 0x00000007003e7819 */ /* 0x000fe200000006ff */
[----:B------:R-:W-:Y:S01]  /*0c00*/  CS2R R126, SRZ ;  /* 0x00000000007e7805 */ /* 0x000fe2000001ff00 */
[----:B------:R-:W-:Y:S01]  /*0c10*/  MOV R63, R2 ;  /* 0x00000002003f7202 */ /* 0x000fe20000000f00 */
[----:B------:R-:W-:Y:S01]  /*0c20*/  USHF.R.S32.HI UR4, URZ, 0x1f, UR5 ;  /* 0x0000001f3f047899 */ /* 0x000fe20008011405 */
[----:B------:R-:W-:Y:S01]  /*0c30*/  IADD3 R0, R62, 0x7f, RZ ;  /* 0x0000007f3e007810 */ /* 0x000fe20007ffe0ff */
[----:B------:R1:W-:Y:S01]  /*0c40*/  STL [R1+0x48], R62 ;  /* 0x0000483e01007387 */ /* 0x0003e20000100800 */
[----:B------:R-:W-:Y:S01]  /*0c50*/  CS2R R124, SRZ ;  /* 0x00000000007c7805 */ /* 0x000fe2000001ff00 */
[----:B------:R-:W-:Y:S01]  /*0c60*/  ULEA.HI UR4, UR4, UR5, URZ, 0x6 ;  /* 0x0000000504047291 */ /* 0x000fe2000f8f303f */
[----:B------:R-:W-:Y:S01]  /*0c70*/  CS2R R130, SRZ ;  /* 0x0000000000827805 */ /* 0x000fe2000001ff00 */
[----:B------:R-:W-:Y:S01]  /*0c80*/  @P4 IMAD.HI.U32 R3, R0, c[0x0][0x2c8], RZ ;  /* 0x0000b20000034a27 */ /* 0x000fe200078e00ff */
[----:B------:R-:W-:Y:S01]  /*0c90*/  CS2R R128, SRZ ;  /* 0x0000000000807805 */ /* 0x000fe2000001ff00 */
[----:B------:R-:W-:Y:S01]  /*0ca0*/  USHF.R.S32.HI UR4, URZ, 0x6, UR4 ;  /* 0x000000063f047899 */ /* 0x000fe20008011404 */
[----:B------:R-:W-:Y:S01]  /*0cb0*/  MOV R122, RZ ;  /* 0x000000ff007a7202 */ /* 0x000fe20000000f00 */
[----:B------:R-:W-:Y:S01]  /*0cc0*/  @P0 IMAD.HI.U32 R4, R2, c[0x0][0x54c], RZ ;  /* 0x0001530002040a27 */ /* 0x000fe200078e00ff */
[----:B------:R-:W-:Y:S01]  /*0cd0*/  @P4 SHF.R.U32.HI R0, RZ, c[0x0][0x2cc], R3 ;  /* 0x0000b300ff004a19 */ /* 0x000fe20000011603 */
[----:B------:R-:W-:Y:S01]  /*0ce0*/  CS2R R120, SRZ ;  /* 0x0000000000787805 */ /* 0x000fe2000001ff00 */
[----:B------:R-:W-:Y:S01]  /*0cf0*/  IADD3 R3, R5, -c[0x0][0x168], RZ ;  /* 0x80005a0005037a10 */ /* 0x000fe20007ffe0ff */
[----:B------:R-:W-:Y:S01]  /*0d00*/  IMAD.MOV.U32 R5, RZ, RZ, RZ ;  /* 0x000000ffff057224 */ /* 0x000fe200078e00ff */
[----:B------:R-:W-:Y:S01]  /*0d10*/  @P0 SHF.R.U32.HI R63, RZ, c[0x0][0x550], R4 ;  /* 0x00015400ff3f0a19 */ /* 0x000fe20000011604 */
[----:B------:R-:W-:Y:S01]  /*0d20*/  CS2R R118, SRZ ;  /* 0x0000000000767805 */ /* 0x000fe2000001ff00 */
[----:B------:R-:W-:Y:S01]  /*0d30*/  IADD3 R0, R0, c[0x0][0x1d0], R3 ;  /* 0x0000740000007a10 */ /* 0x000fe20007ffe003 */
[----:B------:R-:W-:Y:S01]  /*0d40*/  CS2R R116, SRZ ;  /* 0x0000000000747805 */ /* 0x000fe2000001ff00 */
[----:B------:R-:W-:Y:S01]  /*0d50*/  IMAD.MOV.U32 R9, RZ, RZ, RZ ;  /* 0x000000ffff097224 */ /* 0x000fe200078e00ff */
[----:B------:R1:W-:Y:S01]  /*0d60*/  STL [R1+0x54], R63 ;  /* 0x0000543f01007387 */ /* 0x0003e20000100800 */
[----:B------:R-:W-:Y:S01]  /*0d70*/  IMAD.MOV R3, RZ, RZ, -R63 ;  /* 0x000000ffff037224 */ /* 0x000fe200078e0a3f */
[----:B------:R-:W-:Y:S01]  /*0d80*/  SHF.R.S32.HI R4, RZ, 0x1f, R0 ;  /* 0x0000001fff047819 */ /* 0x000fe20000011400 */
        /* <DEDUP_REMOVED lines=10> */
[----:B------:R-:W-:Y:S01]  /*0e30*/  IMAD.MOV.U32 R112, RZ, RZ, RZ ;  /* 0x000000ffff707224 */ /* 0x000fe200078e00ff */
[----:B------:R-:W-:Y:S01]  /*0e40*/  IMNMX R7, R2, UR4, PT ;  /* 0x0000000402077c17 */ /* 0x000fe2000b800200 */
[----:B------:R-:W-:Y:S01]  /*0e50*/  CS2R R14, SRZ ;  /* 0x00000000000e7805 */ /* 0x000fe2000001ff00 */
[----:B------:R-:W-:Y:S01]  /*0e60*/  MOV R106, RZ ;  /* 0x000000ff006a7202 */ /* 0x000fe20000000f00 */
[----:B------:R-:W-:Y:S01]  /*0e70*/  IMAD.MOV.U32 R104, RZ, RZ, RZ ;  /* 0x000000ffff687224 */ /* 0x000fe200078e00ff */
[----:B------:R-:W-:Y:S01]  /*0e80*/  ISETP.GE.AND P0, PT, R7, 0x1, PT ;  /* 0x000000010700780c */ /* 0x000fe20003f06270 */
[----:B------:R1:W-:Y:S01]  /*0e90*/  STL [R1+0x4], R7 ;  /* 0x0000040701007387 */ /* 0x0003e20000100800 */
[----:B------:R-:W-:Y:S01]  /*0ea0*/  IMAD.MOV.U32 R102, RZ, RZ, RZ ;  /* 0x000000ffff667224 */ /* 0x000fe200078e00ff */
[----:B------:R-:W-:Y:S01]  /*0eb0*/  CS2R R16, SRZ ;  /* 0x0000000000107805 */ /* 0x000fe2000001ff00 */
        /* <DEDUP_REMOVED lines=69> */
[----:B------:R-:W-:Y:S01]  /*1310*/  MOV R60, RZ ;  /* 0x000000ff003c7202 */ /* 0x000fe20000000f00 */
[----:B------:R-:W-:Y:S01]  /*1320*/  CS2R R58, SRZ ;  /* 0x00000000003a7805 */ /* 0x000fe2000001ff00 */
[----:B------:R-:W-:Y:S05]  /*1330*/  @!P0 BRA `(.L_x_1347) ;  /* 0x000106f000008947 */ /* 0x000fea0003800000 */
[----:B-1----:R-:W2:Y:S01]  /*1340*/  LDL R8, [R1+0x84] ;  /* 0x0000840001087983 */ /* 0x002ea20000100800 */
[----:B------:R-:W-:-:S03]  /*1350*/  ISETP.NE.U32.AND P0, PT, RZ, c[0x0][0x340], PT ;  /* 0x0000d000ff007a0c */ /* 0x000fc60003f05070 */
[----:B------:R-:W3:Y:S01]  /*1360*/  LDL.64 R64, [R1+0x10] ;  /* 0x0000100001407983 */ /* 0x000ee20000100a00 */
[----:B------:R-:W-:-:S03]  /*1370*/  ISETP.NE.AND.EX P0, PT, RZ, c[0x0][0x344], PT, P0 ;  /* 0x0000d100ff007a0c */ /* 0x000fc60003f05300 */
[----:B------:R-:W4:Y:S10]  /*1380*/  LDL R15, [R1+0x44] ;  /* 0x00004400010f7983 */ /* 0x000f340000100800 */
[----:B------:R-:W-:-:S05]  /*1390*/  @P0 MOV R2, 0x4 ;  /* 0x0000000400020802 */ /* 0x000fca0000000f00 */
[----:B------:R-:W-:-:S05]  /*13a0*/  @P0 IMAD.WIDE R2, R63, R2, c[0x0][0x340] ;  /* 0x0000d0003f020625 */ /* 0x000fca00078e0202 */
[----:B------:R1:W5:Y:S01]  /*13b0*/  @P0 LDG.E R14, [R2.64] ;  /* 0x00000006020e0981 */ /* 0x000362000c1e1900 */
[----:B------:R-:W-:-:S03]  /*13c0*/  SHF.R.S32.HI R12, RZ, 0x1f, R66 ;  /* 0x0000001fff0c7819 */ /* 0x000fc60000011442 */
[----:B------:R-:W1:Y:S02]  /*13d0*/  S2R R7, SR_TID.X ;  /* 0x0000000000077919 */ /* 0x000e640000002100 */
[----:B------:R-:W-:Y:S01]  /*13e0*/  IMAD R4, R12, c[0x0][0x1b8], RZ ;  /* 0x00006e000c047a24 */ /* 0x000fe200078e02ff */
[----:B------:R-:W-:-:S03]  /*13f0*/  SHF.R.S32.HI R13, RZ, 0x1f, R63 ;  /* 0x0000001fff0d7819 */ /* 0x000fc6000001143f */
[----:B------:R-:W-:Y:S01]  /*1400*/  IMAD R4, R66, c[0x0][0x1bc], R4 ;  /* 0x00006f0042047a24 */ /* 0x000fe200078e0204 */
[----:B-1----:R-:W-:-:S04]  /*1410*/  SHF.R.S32.HI R61, RZ, 0x1f, R7 ;  /* 0x0000001fff3d7819 */ /* 0x002fc80000011407 */
[----:B------:R-:W-:-:S04]  /*1420*/  LEA.HI R61, R61, R7, RZ, 0x3 ;  /* 0x000000073d3d7211 */ /* 0x000fc800078f18ff */
[----:B------:R-:W-:-:S04]  /*1430*/  SHF.R.S32.HI R61, RZ, 0x3, R61 ;  /* 0x00000003ff3d7819 */ /* 0x000fc8000001143d */
[----:B------:R-:W-:-:S05]  /*1440*/  SHF.R.S32.HI R11, RZ, 0x1f, R61 ;  /* 0x0000001fff0b7819 */ /* 0x000fca000001143d */
[----:B------:R-:W-:Y:S02]  /*1450*/  IMAD R5, R11, c[0x0][0x1e0], RZ ;  /* 0x000078000b057a24 */ /* 0x000fe400078e02ff */
[----:B------:R-:W-:Y:S02]  /*1460*/  IMAD R10, R13, c[0x0][0x1c0], RZ ;  /* 0x000070000d0a7a24 */ /* 0x000fe400078e02ff */
[----:B------:R-:W-:Y:S02]  /*1470*/  IMAD R9, R61, c[0x0][0x1e4], R5 ;  /* 0x000079003d097a24 */ /* 0x000fe400078e0205 */
[----:B------:R-:W-:-:S04]  /*1480*/  IMAD R11, R11, c[0x0][0x208], RZ ;  /* 0x000082000b0b7a24 */ /* 0x000fc800078e02ff */
[----:B------:R-:W-:Y:S01]  /*1490*/  IMAD R11, R61, c[0x0][0x20c], R11 ;  /* 0x000083003d0b7a24 */ /* 0x000fe200078e020b */
[----:B--2---:R-:W-:-:S05]  /*14a0*/  IADD3 R8, R8, R62, RZ ;  /* 0x0000003e08087210 */ /* 0x004fca0007ffe0ff */
[----:B------:R-:W-:Y:S01]  /*14b0*/  @P4 IMAD.HI.U32 R2, R8, c[0x0][0x2c8], RZ ;  /* 0x0000b20008024a27 */ /* 0x000fe200078e00ff */
[----:B------:R-:W-:-:S04]  /*14c0*/  MOV R0, R8 ;  /* 0x0000000800007202 */ /* 0x000fc80000000f00 */
[----:B------:R-:W-:Y:S01]  /*14d0*/  @P4 SHF.R.U32.HI R0, RZ, c[0x0][0x2cc], R2 ;  /* 0x0000b300ff004a19 */ /* 0x000fe20000011602 */
[----:B------:R-:W-:-:S04]  /*14e0*/  IMAD.WIDE.U32 R2, R66, c[0x0][0x1b8], RZ ;  /* 0x00006e0042027a25 */ /* 0x000fc800078e00ff */
[----:B---3--:R-:W-:Y:S01]  /*14f0*/  IMAD.WIDE.U32 R6, R61, c[0x0][0x1e0], R64 ;  /* 0x000078003d067a25 */ /* 0x008fe200078e0040 */
[----:B------:R-:W-:-:S04]  /*1500*/  IADD3 R3, R3, R4, RZ ;  /* 0x0000000403037210 */ /* 0x000fc80007ffe0ff */
[----:B------:R-:W-:Y:S01]  /*1510*/  IADD3 R7, R7, R9, RZ ;  /* 0x0000000907077210 */ /* 0x000fe20007ffe0ff */
[C---:B------:R-:W-:Y:S02]  /*1520*/  IMAD R9, R63.reuse, c[0x0][0x1c4], R10 ;  /* 0x000071003f097a24 */ /* 0x040fe400078e020a */
[----:B------:R-:W-:-:S04]  /*1530*/  IMAD.WIDE.U32 R2, R63, c[0x0][0x1c0], R2 ;  /* 0x000070003f027a25 */ /* 0x000fc800078e0002 */
[----:B------:R-:W-:Y:S01]  /*1540*/  IMAD.WIDE.U32 R4, R61, c[0x0][0x208], R64 ;  /* 0x000082003d047a25 */ /* 0x000fe200078e0040 */
[----:B------:R-:W-:Y:S02]  /*1550*/  IADD3 R3, R3, R9, RZ ;  /* 0x0000000903037210 */ /* 0x000fe40007ffe0ff */
[----:B------:R-:W-:Y:S02]  /*1560*/  SHF.R.S32.HI R9, RZ, 0x1f, R0 ;  /* 0x0000001fff097819 */ /* 0x000fe40000011400 */
[----:B------:R-:W-:Y:S01]  /*1570*/  IADD3 R5, R5, R11, RZ ;  /* 0x0000000b05057210 */ /* 0x000fe20007ffe0ff */
[----:B------:R-:W-:Y:S01]  /*1580*/  IMAD R11, R12, c[0x0][0x1e8], RZ ;  /* 0x00007a000c0b7a24 */ /* 0x000fe200078e02ff */
[----:B------:R-:W-:Y:S01]  /*1590*/  IADD3 R10, -R0, RZ, RZ ;  /* 0x000000ff000a7210 */ /* 0x000fe20007ffe1ff */
[----:B------:R-:W-:Y:S02]  /*15a0*/  IMAD R12, R12, c[0x0][0x210], RZ ;  /* 0x000084000c0c7a24 */ /* 0x000fe400078e02ff */
[----:B------:R-:W-:-:S02]  /*15b0*/  IMAD R9, R9, c[0x0][0x1b0], RZ ;  /* 0x00006c0009097a24 */ /* 0x000fc400078e02ff */
[C---:B------:R-:W-:Y:S02]  /*15c0*/  IMAD R11, R66.reuse, c[0x0][0x1ec], R11 ;  /* 0x00007b00420b7a24 */ /* 0x040fe400078e020b */
[----:B------:R-:W-:-:S04]  /*15d0*/  IMAD.WIDE.U32 R6, R66, c[0x0][0x1e8], R6 ;  /* 0x00007a0042067a25 */ /* 0x000fc800078e0006 */
[----:B------:R-:W-:Y:S02]  /*15e0*/  IMAD R10, R10, c[0x0][0x2c4], R8 ;  /* 0x0000b1000a0a7a24 */ /* 0x000fe400078e0208 */
[C---:B------:R-:W-:Y:S02]  /*15f0*/  IMAD R12, R66.reuse, c[0x0][0x214], R12 ;  /* 0x00008500420c7a24 */ /* 0x040fe400078e020c */
[----:B------:R-:W-:-:S04]  /*1600*/  IMAD.WIDE.U32 R4, R66, c[0x0][0x210], R4 ;  /* 0x0000840042047a25 */ /* 0x000fc800078e0004 */
[C---:B------:R-:W-:Y:S02]  /*1610*/  IMAD R8, R0.reuse, c[0x0][0x1b4], R9 ;  /* 0x00006d0000087a24 */ /* 0x040fe400078e0209 */
[----:B------:R-:W-:Y:S01]  /*1620*/  IMAD.WIDE.U32 R2, R0, c[0x0][0x1b0], R2 ;  /* 0x00006c0000027a25 */ /* 0x000fe200078e0002 */
[----:B------:R-:W-:Y:S02]  /*1630*/  IADD3 R9, R7, R11, RZ ;  /* 0x0000000b07097210 */ /* 0x000fe40007ffe0ff */
[----:B------:R-:W-:Y:S01]  /*1640*/  SHF.R.S32.HI R11, RZ, 0x1f, R10 ;  /* 0x0000001fff0b7819 */ /* 0x000fe2000001140a */
[----:B------:R-:W-:Y:S01]  /*1650*/  IMAD.IADD R7, R5, 0x1, R12 ;  /* 0x0000000105077824 */ /* 0x000fe200078e020c */
[----:B------:R-:W-:Y:S02]  /*1660*/  IADD3 R5, R3, R8, RZ ;  /* 0x0000000803057210 */ /* 0x000fe40007ffe0ff */
[----:B------:R-:W-:Y:S02]  /*1670*/  MOV R8, R6 ;  /* 0x0000000600087202 */ /* 0x000fe40000000f00 */
[----:B------:R-:W-:Y:S01]  /*1680*/  MOV R6, R4 ;  /* 0x0000000400067202 */ /* 0x000fe20000000f00 */
[----:B------:R-:W-:Y:S01]  /*1690*/  IMAD R11, R11, c[0x0][0x1a8], RZ ;  /* 0x00006a000b0b7a24 */ /* 0x000fe200078e02ff */
[----:B------:R-:W-:-:S02]  /*16a0*/  MOV R4, R2 ;  /* 0x0000000200047202 */ /* 0x000fc40000000f00 */
[----:B-----5:R-:W-:Y:S02]  /*16b0*/  @P0 SHF.R.S32.HI R3, RZ, 0x1f, R14 ;  /* 0x0000001fff030819 */ /* 0x020fe4000001140e */
[----:B------:R-:W-:Y:S01]  /*16c0*/  @P0 MOV R2, R14 ;  /* 0x0000000e00020202 */ /* 0x000fe20000000f00 */
[----:B------:R-:W-:Y:S01]  /*16d0*/  @!P0 IMAD.MOV.U32 R2, RZ, RZ, R63 ;  /* 0x000000ffff028224 */ /* 0x000fe200078e003f */
[----:B------:R-:W-:Y:S01]  /*16e0*/  @!P0 MOV R3, R13 ;  /* 0x0000000d00038202 */ /* 0x000fe20000000f00 */
[C---:B------:R-:W-:Y:S02]  /*16f0*/  IMAD R11, R10.reuse, c[0x0][0x1ac], R11 ;  /* 0x00006b000a0b7a24 */ /* 0x040fe400078e020b */
[----:B------:R-:W-:-:S04]  /*1700*/  IMAD.WIDE.U32 R4, R10, c[0x0][0x1a8], R4 ;  /* 0x00006a000a047a25 */ /* 0x000fc800078e0004 */
[----:B------:R-:W-:Y:S01]  /*1710*/  IMAD.WIDE.U32 R12, R2, c[0x0][0x218], R6 ;  /* 0x00008600020c7a25 */ /* 0x000fe200078e0006 */
[----:B------:R-:W-:-:S03]  /*1720*/  IADD3 R7, R5, R11, RZ ;  /* 0x0000000b05077210 */ /* 0x000fc60007ffe0ff */
[C---:B------:R-:W-:Y:S02]  /*1730*/  IMAD R0, R3.reuse, c[0x0][0x218], RZ ;  /* 0x0000860003007a24 */ /* 0x040fe400078e02ff */
[----:B------:R-:W-:Y:S01]  /*1740*/  IMAD R6, R3, c[0x0][0x1f0], RZ ;  /* 0x00007c0003067a24 */ /* 0x000fe200078e02ff */
[----:B------:R-:W-:Y:S01]  /*1750*/  LEA R3, P0, R4, c[0x0][0x160], 0x1 ;  /* 0x0000580004037a11 */ /* 0x000fe200078008ff */
[C---:B------:R-:W-:Y:S02]  /*1760*/  IMAD R5, R2.reuse, c[0x0][0x21c], R0 ;  /* 0x0000870002057a24 */ /* 0x040fe400078e0200 */
[----:B------:R-:W-:-:S04]  /*1770*/  IMAD.WIDE.U32 R8, R2, c[0x0][0x1f0], R8 ;  /* 0x00007c0002087a25 */ /* 0x000fc800078e0008 */
[----:B------:R-:W-:Y:S01]  /*1780*/  IMAD R6, R2, c[0x0][0x1f4], R6 ;  /* 0x00007d0002067a24 */ /* 0x000fe200078e0206 */
[----:B------:R-:W-:Y:S02]  /*1790*/  LEA.HI.X R2, R4, c[0x0][0x164], R7, 0x1, P0 ;  /* 0x0000590004027a11 */ /* 0x000fe400000f0c07 */
[----:B------:R-:W-:Y:S02]  /*17a0*/  IADD3 R4, R13, R5, RZ ;  /* 0x000000050d047210 */ /* 0x000fe40007ffe0ff */
[----:B------:R-:W-:Y:S01]  /*17b0*/  IADD3 R6, R9, R6, RZ ;  /* 0x0000000609067210 */ /* 0x000fe20007ffe0ff */
[----:B------:R1:W-:Y:S04]  /*17c0*/  STL.64 [R1+0x30], R8 ;  /* 0x0000300801007387 */ /* 0x0003e80000100a00 */
[----:B------:R1:W-:Y:S04]  /*17d0*/  STL.64 [R1+0x38], R12 ;  /* 0x0000380c01007387 */ /* 0x0003e80000100a00 */
[----:B------:R1:W-:Y:S04]  /*17e0*/  STL [R1+0x40], R4 ;  /* 0x0000400401007387 */ /* 0x0003e80000100800 */
[----:B------:R1:W-:Y:S01]  /*17f0*/  STL [R1+0x28], R6 ;  /* 0x0000280601007387 */ /* 0x0003e20000100800 */
[----:B------:R-:W-:-:S02]  /*1800*/  ISETP.GE.AND P5, PT, R64, c[0x0][0x198], PT ;  /* 0x0000660040007a0c */ /* 0x000fc40003fa6270 */
[----:B----4-:R-:W-:Y:S02]  /*1810*/  ISETP.GE.AND P3, PT, R15, c[0x0][0x198], PT ;  /* 0x000066000f007a0c */ /* 0x010fe40003f66270 */
[----:B------:R-:W-:Y:S01]  /*1820*/  IADD3 R0, R61, R62, RZ ;  /* 0x0000003e3d007210 */ /* 0x000fe20007ffe0ff */
[----:B------:R-:W-:Y:S08]  /*1830*/  BRA.DIV ~URZ, `(.L_x_1348) ;  /* 0x00012af27f007947 */ /* 0x000ff0000b800000 */
[----:B------:R2:W3:Y:S02]  /*1840*/  SHFL.IDX PT, R5, R2, RZ, 0x181f ;  /* 0x00181fff02057589 */ /* 0x0004e400000e0000 */
.L_x_1434:
[----:B------:R-:W-:Y:S05]  /*1850*/  BRA.DIV ~URZ, `(.L_x_1349) ;  /* 0x00012b427f007947 */ /* 0x000fea000b800000 */
[----:B-1----:R1:W4:Y:S02]  /*1860*/  SHFL.IDX PT, R4, R3, RZ, 0x181f ;  /* 0x00181fff03047589 */ /* 0x00232400000e0000 */
.L_x_1435:
[----:B------:R-:W-:Y:S01]  /*1870*/  MOV R11, c[0x0][0x2c4] ;  /* 0x0000b100000b7a02 */ /* 0x000fe20000000f00 */
[----:B------:R-:W-:Y:S04]  /*1880*/  BSSY B0, `(.L_x_1350) ;  /* 0x0000010000007945 */ /* 0x000fe80003800000 */
[----:B------:R-:W-:-:S05]  /*1890*/  IMAD R11, R11, c[0x0][0x168], RZ ;  /* 0x00005a000b0b7a24 */ /* 0x000fca00078e02ff */
[----:B------:R-:W-:-:S13]  /*18a0*/  ISETP.GE.AND P0, PT, R0, R11, PT ;  /* 0x0000000b0000720c */ /* 0x000fda0003f06270 */
[----:B------:R-:W-:Y:S05]  /*18b0*/  @P0 BRA `(.L_x_1351) ;  /* 0x000000c000000947 */ /* 0x000fea0003800000 */
[----:B------:R-:W5:Y:S04]  /*18c0*/  LDL.64 R12, [R1+0x10] ;  /* 0x00001000010c7983 */ /* 0x000f680000100a00 */
[----:B--2---:R-:W2:Y:S04]  /*18d0*/  LDL R8, [R1+0x44] ;  /* 0x0000440001087983 */ /* 0x004ea80000100800 */
[----:B----4-:R-:W4:Y:S01]  /*18e0*/  LDL R9, [R1+0x4c] ;  /* 0x00004c0001097983 */ /* 0x010f220000100800 */
[-C--:B-----5:R-:W-:Y:S02]  /*18f0*/  LEA R6, P1, R12, R4.reuse, 0x1 ;  /* 0x000000040c067211 */ /* 0x0a0fe400078208ff */
[----:B--2---:R-:W-:-:S02]  /*1900*/  LEA R4, P0, R8, R4, 0x1 ;  /* 0x0000000408047211 */ /* 0x004fc400078008ff */
[-C--:B---3--:R-:W-:Y:S02]  /*1910*/  LEA.HI.X R7, R12, R5.reuse, R13, 0x1, P1 ;  /* 0x000000050c077211 */ /* 0x088fe400008f0c0d */
[----:B----4-:R-:W-:-:S03]  /*1920*/  LEA.HI.X R5, R8, R5, R9, 0x1, P0 ;  /* 0x0000000508057211 */ /* 0x010fc600000f0c09 */
[----:B------:R-:W-:Y:S01]  /*1930*/  @!PT LDS RZ, [RZ] ;  /* 0x00000000fffff984 */ /* 0x000fe20000000800 */
[----:B------:R-:W-:Y:S01]  /*1940*/  @!PT LDS RZ, [RZ] ;  /* 0x00000000fffff984 */ /* 0x000fe20000000800 */
[----:B------:R-:W-:Y:S01]  /*1950*/  @!PT LDS RZ, [RZ] ;  /* 0x00000000fffff984 */ /* 0x000fe20000000800 */
[----:B------:R2:W-:Y:S04]  /*1960*/  LDGSTS.E.BYPASS.LTC128B.128 [R248+0x8100], [R6.64], !P5 ;  /* 0x0810000006f87fae */ /* 0x0005e8000e901d46 */
[----:B------:R2:W-:Y:S02]  /*1970*/  LDGSTS.E.BYPASS.LTC128B.128 [R248+0xc100], [R4.64], !P3 ;  /* 0x0c10000004f87fae */ /* 0x0005e4000d901d46 */
.L_x_1351:
[----:B------:R-:W-:Y:S05]  /*1980*/  BSYNC B0 ;  /* 0x0000000000007941 */ /* 0x000fea0003800000 */
.L_x_1350:
[----:B------:R-:W-:Y:S05]  /*1990*/  BRA.DIV ~URZ, `(.L_x_1352) ;  /* 0x00012a627f007947 */ /* 0x000fea000b800000 */
[----:B--23--:R2:W3:Y:S04]  /*19a0*/  SHFL.IDX PT, R5, R2, 0x1, 0x181f ;  /* 0x00381f0002057f89 */ /* 0x00c4e800000e0000 */
[----:B----4-:R2:W4:Y:S02]  /*19b0*/  SHFL.IDX PT, R4, R3, 0x1, 0x181f ;  /* 0x00381f0003047f89 */ /* 0x01052400000e0000 */
.L_x_1436:
[----:B------:R-:W-:Y:S01]  /*19c0*/  IADD3 R6, R0, 0x10, RZ ;  /* 0x0000001000067810 */ /* 0x000fe20007ffe0ff */
[----:B------:R-:W-:Y:S03]  /*19d0*/  BSSY B0, `(.L_x_1353) ;  /* 0x000000f000007945 */ /* 0x000fe60003800000 */
        /* <DEDUP_REMOVED lines=14> */
.L_x_1354:
[----:B------:R-:W-:Y:S05]  /*1ac0*/  BSYNC B0 ;  /* 0x0000000000007941 */ /* 0x000fea0003800000 */
.L_x_1353:
[----:B------:R-:W-:Y:S05]  /*1ad0*/  BRA.DIV ~URZ, `(.L_x_1355) ;  /* 0x000129e27f007947 */ /* 0x000fea000b800000 */
[----:B--23--:R2:W3:Y:S02]  /*1ae0*/  SHFL.IDX PT, R5, R2, 0x2, 0x181f ;  /* 0x00581f0002057f89 */ /* 0x00c4e400000e0000 */
.L_x_1437:
[----:B------:R-:W-:Y:S05]  /*1af0*/  BRA.DIV ~URZ, `(.L_x_1356) ;  /* 0x00012a327f007947 */ /* 0x000fea000b800000 */
[----:B----4-:R4:W1:Y:S02]  /*1b00*/  SHFL.IDX PT, R4, R3, 0x2, 0x181f ;  /* 0x00581f0003047f89 */ /* 0x01086400000e0000 */
.L_x_1438:
[----:B------:R-:W-:Y:S01]  /*1b10*/  IADD3 R6, R0, 0x20, RZ ;  /* 0x0000002000067810 */ /* 0x000fe20007ffe0ff */
[----:B------:R-:W-:Y:S03]  /*1b20*/  BSSY B0, `(.L_x_1357) ;  /* 0x000000f000007945 */ /* 0x000fe60003800000 */
[----:B------:R-:W-:-:S13]  /*1b30*/  ISETP.GE.AND P0, PT, R6, R11, PT ;  /* 0x0000000b0600720c */ /* 0x000fda0003f06270 */
[----:B------:R-:W-:Y:S05]  /*1b40*/  @P0 BRA `(.L_x_1358) ;  /* 0x000000c000000947 */ /* 0x000fea0003800000 */
[----:B------:R-:W5:Y:S04]  /*1b50*/  LDL.64 R12, [R1+0x10] ;  /* 0x00001000010c7983 */ /* 0x000f680000100a00 */
[----:B--2---:R-:W2:Y:S04]  /*1b60*/  LDL R8, [R1+0x44] ;  /* 0x0000440001087983 */ /* 0x004ea80000100800 */
[----:B----4-:R-:W4:Y:S01]  /*1b70*/  LDL R9, [R1+0x4c] ;  /* 0x00004c0001097983 */ /* 0x010f220000100800 */
[-C--:B-1---5:R-:W-:Y:S02]  /*1b80*/  LEA R6, P1, R12, R4.reuse, 0x1 ;  /* 0x000000040c067211 */ /* 0x0a2fe400078208ff */
        /* <DEDUP_REMOVED lines=8> */
.L_x_1358:
[----:B------:R-:W-:Y:S05]  /*1c10*/  BSYNC B0 ;  /* 0x0000000000007941 */ /* 0x000fea0003800000 */
.L_x_1357:
[----:B------:R-:W-:Y:S05]  /*1c20*/  BRA.DIV ~URZ, `(.L_x_1359) ;  /* 0x000129627f007947 */ /* 0x000fea000b800000 */
[----:B-1-3--:R1:W3:Y:S04]  /*1c30*/  SHFL.IDX PT, R5, R2, 0x3, 0x181f ;  /* 0x00781f0002057f89 */ /* 0x00a2e800000e0000 */
[----:B------:R1:W2:Y:S02]  /*1c40*/  SHFL.IDX PT, R4, R3, 0x3, 0x181f ;  /* 0x00781f0003047f89 */ /* 0x0002a400000e0000 */
.L_x_1439:
[----:B------:R-:W-:Y:S01]  /*1c50*/  IADD3 R6, R0, 0x30, RZ ;  /* 0x0000003000067810 */ /* 0x000fe20007ffe0ff */
[----:B------:R-:W-:Y:S03]  /*1c60*/  BSSY B0, `(.L_x_1360) ;  /* 0x000000f000007945 */ /* 0x000fe60003800000 */
[----:B------:R-:W-:-:S13]  /*1c70*/  ISETP.GE.AND P0, PT, R6, R11, PT ;  /* 0x0000000b0600720c */ /* 0x000fda0003f06270 */
[----:B------:R-:W-:Y:S05]  /*1c80*/  @P0 BRA `(.L_x_1361) ;  /* 0x000000c000000947 */ /* 0x000fea0003800000 */
[----:B------:R-:W5:Y:S04]  /*1c90*/  LDL.64 R12, [R1+0x10] ;  /* 0x00001000010c7983 */ /* 0x000f680000100a00 */
[----:B----4-:R-:W4:Y:S04]  /*1ca0*/  LDL R8, [R1+0x44] ;  /* 0x0000440001087983 */ /* 0x010f280000100800 */
[----:B---3--:R-:W3:Y:S01]  /*1cb0*/  LDL R9, [R1+0x4c] ;  /* 0x00004c0001097983 */ /* 0x008ee20000100800 */
[-C--:B--2--5:R-:W-:Y:S02]  /*1cc0*/  LEA R6, P1, R12, R4.reuse, 0x1 ;  /* 0x000000040c067211 */ /* 0x0a4fe400078208ff */
[----:B----4-:R-:W-:-:S02]  /*1cd0*/  LEA R4, P0, R8, R4, 0x1 ;  /* 0x0000000408047211 */ /* 0x010fc400078008ff */
[-C--:B------:R-:W-:Y:S02]  /*1ce0*/  LEA.HI.X R7, R12, R5.reuse, R13, 0x1, P1 ;  /* 0x000000050c077211 */ /* 0x080fe400008f0c0d */
[----:B---3--:R-:W-:-:S03]  /*1cf0*/  LEA.HI.X R5, R8, R5, R9, 0x1, P0 ;  /* 0x0000000508057211 */ /* 0x008fc600000f0c09 */
[----:B------:R-:W-:Y:S01]  /*1d00*/  @!PT LDS RZ, [RZ] ;  /* 0x00000000fffff984 */ /* 0x000fe20000000800 */
[----:B------:R-:W-:Y:S01]  /*1d10*/  @!PT LDS RZ, [RZ] ;  /* 0x00000000fffff984 */ /* 0x000fe20000000800 */
[----:B------:R-:W-:Y:S01]  /*1d20*/  @!PT LDS RZ, [RZ] ;  /* 0x00000000fffff984 */ /* 0x000fe20000000800 */
[----:B------:R2:W-:Y:S04]  /*1d30*/  LDGSTS.E.BYPASS.LTC128B.128 [R248+0x9900], [R6.64], !P5 ;  /* 0x0990000006f87fae */ /* 0x0005e8000e901d46 */
[----:B------:R2:W-:Y:S02]  /*1d40*/  LDGSTS.E.BYPASS.LTC128B.128 [R248+0xd900], [R4.64], !P3 ;  /* 0x0d90000004f87fae */ /* 0x0005e4000d901d46 */
.L_x_1361:
[----:B------:R-:W-:Y:S05]  /*1d50*/  BSYNC B0 ;  /* 0x0000000000007941 */ /* 0x000fea0003800000 */
.L_x_1360:
[----:B------:R-:W-:Y:S05]  /*1d60*/  BRA.DIV ~URZ, `(.L_x_1362) ;  /* 0x000128e27f007947 */ /* 0x000fea000b800000 */
[----:B--23--:R2:W3:Y:S02]  /*1d70*/  SHFL.IDX PT, R5, R2, 0x4, 0x181f ;  /* 0x00981f0002057f89 */ /* 0x00c4e400000e0000 */
.L_x_1440:
[----:B------:R-:W-:Y:S05]  /*1d80*/  BRA.DIV ~URZ, `(.L_x_1363) ;  /* 0x000129327f007947 */ /* 0x000fea000b800000 */
[----:B------:R1:W2:Y:S02]  /*1d90*/  SHFL.IDX PT, R4, R3, 0x4, 0x181f ;  /* 0x00981f0003047f89 */ /* 0x0002a400000e0000 */
.L_x_1441:
        /* <DEDUP_REMOVED lines=16> */
.L_x_1365:
[----:B------:R-:W-:Y:S05]  /*1ea0*/  BSYNC B0 ;  /* 0x0000000000007941 */ /* 0x000fea0003800000 */
.L_x_1364:
[----:B------:R-:W-:Y:S05]  /*1eb0*/  BRA.DIV ~URZ, `(.L_x_1366) ;  /* 0x000128627f007947 */ /* 0x000fea000b800000 */
[----:B--23--:R2:W3:Y:S04]  /*1ec0*/  SHFL.IDX PT, R5, R2, 0x5, 0x181f ;  /* 0x00b81f0002057f89 */ /* 0x00c4e800000e0000 */
[----:B------:R2:W1:Y:S02]  /*1ed0*/  SHFL.IDX PT, R4, R3, 0x5, 0x181f ;  /* 0x00b81f0003047f89 */ /* 0x00046400000e0000 */
.L_x_1442:
        /* <DEDUP_REMOVED lines=16> */
.L_x_1368:
[----:B------:R-:W-:Y:S05]  /*1fe0*/  BSYNC B0 ;  /* 0x0000000000007941 */ /* 0x000fea0003800000 */
.L_x_1367:
[----:B------:R-:W-:Y:S05]  /*1ff0*/  BRA.DIV ~URZ, `(.L_x_1369) ;  /* 0x000127e27f007947 */ /* 0x000fea000b800000 */
[----:B-1-3--:R1:W3:Y:S02]  /*2000*/  SHFL.IDX PT, R5, R2, 0x6, 0x181f ;  /* 0x00d81f0002057f89 */ /* 0x00a2e400000e0000 */
.L_x_1443:
[----:B------:R-:W-:Y:S05]  /*2010*/  BRA.DIV ~URZ, `(.L_x_1370) ;  /* 0x000128327f007947 */ /* 0x000fea000b800000 */
[----:B------:R1:W2:Y:S02]  /*2020*/  SHFL.IDX PT, R4, R3, 0x6, 0x181f ;  /* 0x00d81f0003047f89 */ /* 0x0002a400000e0000 */
.L_x_1444:
        /* <DEDUP_REMOVED lines=16> */
.L_x_1372:
[----:B------:R-:W-:Y:S05]  /*2130*/  BSYNC B0 ;  /* 0x0000000000007941 */ /* 0x000fea0003800000 */
.L_x_1371:
[----:B------:R-:W-:Y:S05]  /*2140*/  BRA.DIV ~URZ, `(.L_x_1373) ;  /* 0x000127627f007947 */ /* 0x000fea000b800000 */
[----:B--2---:R2:W1:Y:S04]  /*2150*/  SHFL.IDX PT, R6, R2, 0x7, 0x181f ;  /* 0x00f81f0002067f89 */ /* 0x00446800000e0000 */
[----:B-1--4-:R-:W1:Y:S02]  /*2160*/  SHFL.IDX PT, R3, R3, 0x7, 0x181f ;  /* 0x00f81f0003037f89 */ /* 0x012e6400000e0000 */
.L_x_1445:
[----:B------:R-:W4:Y:S04]  /*2170*/  LDL.64 R152, [R1+0x10] ;  /* 0x0000100001987983 */ /* 0x000f280000100a00 */
[----:B------:R-:W5:Y:S04]  /*2180*/  LDL R7, [R1+0x44] ;  /* 0x0000440001077983 */ /* 0x000f680000100800 */
[----:B--2---:R-:W2:Y:S04]  /*2190*/  LDL R8, [R1+0x4c] ;  /* 0x00004c0001087983 */ /* 0x004ea80000100800 */
[----:B---3--:R-:W3:Y:S01]  /*21a0*/  LDL R196, [R1+0x4] ;  /* 0x0000040001c47983 */ /* 0x008ee20000100800 */
[----:B------:R-:W-:-:S04]  /*21b0*/  IADD3 R0, R0, 0x70, RZ ;  /* 0x0000007000007810 */ /* 0x000fc80007ffe0ff */
[----:B------:R-:W-:-:S13]  /*21c0*/  ISETP.GE.AND P2, PT, R0, R11, PT ;  /* 0x0000000b0000720c */ /* 0x000fda0003f46270 */
[CC--:B-1--4-:R-:W-:Y:S02]  /*21d0*/  @!P2 LEA R4, P1, R152.reuse, R3.reuse, 0x1 ;  /* 0x000000039804a211 */ /* 0x0d2fe400078208ff */
[C---:B-----5:R-:W-:Y:S02]  /*21e0*/  @!P2 LEA R2, P0, R7.reuse, R3, 0x1 ;  /* 0x000000030702a211 */ /* 0x060fe400078008ff */
[-C--:B------:R-:W-:Y:S02]  /*21f0*/  @!P2 LEA.HI.X R5, R152, R6.reuse, R153, 0x1, P1 ;  /* 0x000000069805a211 */ /* 0x080fe400008f0c99 */
[----:B--2---:R-:W-:-:S03]  /*2200*/  @!P2 LEA.HI.X R3, R7, R6, R8, 0x1, P0 ;  /* 0x000000060703a211 */ /* 0x004fc600000f0c08 */
[----:B------:R-:W-:Y:S01]  /*2210*/  @!PT LDS RZ, [RZ] ;  /* 0x00000000fffff984 */ /* 0x000fe20000000800 */
[----:B------:R-:W-:Y:S01]  /*2220*/  @!PT LDS RZ, [RZ] ;  /* 0x00000000fffff984 */ /* 0x000fe20000000800 */
[----:B------:R-:W-:Y:S01]  /*2230*/  @!PT LDS RZ, [RZ] ;  /* 0x00000000fffff984 */ /* 0x000fe20000000800 */
[----:B------:R1:W-:Y:S04]  /*2240*/  @!P2 LDGSTS.E.BYPASS.LTC128B.128 [R248+0xb900], [R4.64], !P5 ;  /* 0x0b90000004f8afae */ /* 0x0003e8000e901d46 */
[----:B------:R1:W-:Y:S01]  /*2250*/  @!P2 LDGSTS.E.BYPASS.LTC128B.128 [R248+0xf900], [R2.64], !P3 ;  /* 0x0f90000002f8afae */ /* 0x0003e2000d901d46 */
[----:B---3--:R-:W-:-:S03]  /*2260*/  IADD3 R92, R196, -0x1, RZ ;  /* 0xffffffffc45c7810 */ /* 0x008fc60007ffe0ff */
[----:B------:R-:W0:Y:S01]  /*2270*/  LDGDEPBAR ;  /* 0x00000000000079af */ /* 0x000e220000000000 */
[----:B------:R-:W-:Y:S03]  /*2280*/  WARPSYNC 0xffffffff ;  /* 0xffffffff00007948 */ /* 0x000fe60003800000 */
[----:B------:R-:W2:Y:S04]  /*2290*/  LDL.64 R156, [R1+0x30] ;  /* 0x00003000019c7983 */ /* 0x000ea80000100a00 */
[----:B------:R-:W3:Y:S04]  /*22a0*/  LDL R154, [R1+0x28] ;  /* 0x00002800019a7983 */ /* 0x000ee80000100800 */
[----:B------:R-:W4:Y:S04]  /*22b0*/  LDL.64 R32, [R1+0x38] ;  /* 0x0000380001207983 */ /* 0x000f280000100a00 */
[----:B------:R-:W5:Y:S04]  /*22c0*/  LDL R19, [R1+0x40] ;  /* 0x0000400001137983 */ /* 0x000f680000100800 */
[----:B------:R-:W1:Y:S01]  /*22d0*/  S2R R8, SR_TID.X ;  /* 0x0000000000087919 */ /* 0x000e620000002100 */
[----:B------:R-:W-:-:S02]  /*22e0*/  SHF.R.S32.HI R16, RZ, 0x1f, R92 ;  /* 0x0000001fff107819 */ /* 0x000fc4000001145c */
[----:B-1----:R-:W-:-:S04]  /*22f0*/  SHF.R.S32.HI R18, RZ, 0x1f, R8 ;  /* 0x0000001fff127819 */ /* 0x002fc80000011408 */
[----:B------:R-:W-:-:S04]  /*2300*/  LEA.HI R18, R18, R8, RZ, 0x3 ;  /* 0x0000000812127211 */ /* 0x000fc800078f18ff */
[----:B------:R-:W-:-:S04]  /*2310*/  SHF.R.S32.HI R18, RZ, 0x3, R18 ;  /* 0x00000003ff127819 */ /* 0x000fc80000011412 */
[----:B------:R-:W-:-:S05]  /*2320*/  IADD3 R0, -R18, c[0x0][0x1d0], RZ ;  /* 0x0000740012007a10 */ /* 0x000fca0007ffe1ff */
[----:B------:R-:W-:Y:S02]  /*2330*/  IMAD R0, R92, -0x40, R0 ;  /* 0xffffffc05c007824 */ /* 0x000fe400078e0200 */
[----:B------:R-:W-:-:S03]  /*2340*/  IMAD R2, R16, c[0x0][0x1e0], RZ ;  /* 0x0000780010027a24 */ /* 0x000fc600078e02ff */
[----:B------:R-:W-:Y:S01]  /*2350*/  ISETP.GE.AND P1, PT, R0, 0x1, PT ;  /* 0x000000010000780c */ /* 0x000fe20003f26270 */
[----:B------:R-:W-:Y:S01]  /*2360*/  IMAD.WIDE.U32 R4, R92, c[0x0][0x1e0], RZ ;  /* 0x000078005c047a25 */ /* 0x000fe200078e00ff */
[----:B------:R-:W-:-:S03]  /*2370*/  ISETP.GE.AND P2, PT, R0, 0x11, PT ;  /* 0x000000110000780c */ /* 0x000fc60003f46270 */
[----:B------:R-:W-:-:S05]  /*2380*/  IMAD R3, R92, c[0x0][0x1e4], R2 ;  /* 0x000079005c037a24 */ /* 0x000fca00078e0202 */
[----:B------:R-:W-:-:S03]  /*2390*/  IADD3 R3, R5, R3, RZ ;  /* 0x0000000305037210 */ /* 0x000fc60007ffe0ff */
[----:B------:R-:W-:Y:S02]  /*23a0*/  @P1 ISETP.GE.AND P0, PT, R152, c[0x0][0x1d4], PT ;  /* 0x0000750098001a0c */ /* 0x000fe40003f06270 */
[----:B------:R-:W-:Y:S02]  /*23b0*/  MOV R148, c[0x0][0x1e0] ;  /* 0x0000780000947a02 */ /* 0x000fe40000000f00 */
[----:B------:R-:W-:Y:S01]  /*23c0*/  ISETP.GE.AND P6, PT, R7, c[0x0][0x1d4], PT ;  /* 0x0000750007007a0c */ /* 0x000fe20003fc6270 */
[----:B------:R-:W-:Y:S01]  /*23d0*/  BAR.SYNC.DEFER_BLOCKING 0x0 ;  /* 0x0000000000007b1d */ /* 0x000fe20000010000 */
[----:B------:R-:W-:Y:S02]  /*23e0*/  ISETP.GE.AND P5, PT, R0, 0x21, PT ;  /* 0x000000210000780c */ /* 0x000fe40003fa6270 */
[----:B------:R-:W-:Y:S01]  /*23f0*/  MOV R149, c[0x0][0x1e4] ;  /* 0x0000790000957a02 */ /* 0x000fe20000000f00 */
[----:B------:R-:W-:Y:S01]  /*2400*/  IMAD.WIDE.U32 R10, R148, 0x20, RZ ;  /* 0x00000020940a7825 */ /* 0x000fe200078e00ff */
[----:B------:R-:W-:-:S05]  /*2410*/  MOV R150, 0xffffffc0 ;  /* 0xffffffc000967802 */ /* 0x000fca0000000f00 */
[----:B------:R-:W-:Y:S01]  /*2420*/  IMAD R144, R92, R150, c[0x0][0x1d0] ;  /* 0x000074005c907624 */ /* 0x000fe200078e0296 */
[----:B------:R-:W-:-:S04]  /*2430*/  MOV R40, c[0x0][0x208] ;  /* 0x0000820000287a02 */ /* 0x000fc80000000f00 */
[----:B------:R-:W-:Y:S02]  /*2440*/  SHF.L.U32 R41, R40, 0x5, RZ ;  /* 0x0000000528297819 */ /* 0x000fe400000006ff */
[----:B--2---:R-:W-:-:S04]  /*2450*/  LEA R2, P3, R4, R156, 0x6 ;  /* 0x0000009c04027211 */ /* 0x004fc800078630ff */
[----:B---3--:R-:W-:Y:S02]  /*2460*/  LEA.HI.X R3, R4, R154, R3, 0x6, P3 ;  /* 0x0000009a04037211 */ /* 0x008fe400018f3403 */
[----:B------:R-:W-:-:S04]  /*2470*/  @P1 LEA R4, P3, R2, c[0x0][0x1c8], 0x1 ;  /* 0x0000720002041a11 */ /* 0x000fc800078608ff */
[----:B------:R-:W-:Y:S02]  /*2480*/  @P1 LEA.HI.X R5, R2, c[0x0][0x1cc], R3, 0x1, P3 ;  /* 0x0000730002051a11 */ /* 0x000fe400018f0c03 */
[----:B------:R-:W-:-:S03]  /*2490*/  @P2 LEA R6, P3, R148, R2, 0x4 ;  /* 0x0000000294062211 */ /* 0x000fc600078620ff */
[----:B------:R-:W-:Y:S01]  /*24a0*/  @!PT LDS RZ, [RZ] ;  /* 0x00000000fffff984 */ /* 0x000fe20000000800 */
[----:B------:R-:W-:Y:S01]  /*24b0*/  @!PT LDS RZ, [RZ] ;  /* 0x00000000fffff984 */ /* 0x000fe20000000800 */
[----:B------:R-:W-:Y:S01]  /*24c0*/  @!PT LDS RZ, [RZ] ;  /* 0x00000000fffff984 */ /* 0x000fe20000000800 */
[----:B------:R1:W-:Y:S01]  /*24d0*/  @P1 LDGSTS.E.BYPASS.LTC128B.128 [R248+0x4100], [R4.64], !P0 ;  /* 0x0410000004f81fae */ /* 0x0003e2000c101d46 */
[----:B------:R-:W-:Y:S02]  /*24e0*/  @P2 LEA R8, P0, R6, c[0x0][0x1c8], 0x1 ;  /* 0x0000720006082a11 */ /* 0x000fe400078008ff */
[----:B------:R-:W-:Y:S01]  /*24f0*/  @P2 LEA.HI.X R7, R148, R3, R149, 0x4, P3 ;  /* 0x0000000394072211 */ /* 0x000fe200018f2495 */
[----:B------:R1:W-:Y:S01]  /*2500*/  @P1 LDGSTS.E.BYPASS.LTC128B.128 [R248+0x6100], [R4.64+0x80], !P6 ;  /* 0x0610008004f81fae */ /* 0x0003e2000f101d46 */
[----:B------:R-:W-:Y:S02]  /*2510*/  ISETP.GE.AND P3, PT, R0, 0x31, PT ;  /* 0x000000310000780c */ /* 0x000fe40003f66270 */
[----:B------:R-:W-:Y:S02]  /*2520*/  @P2 LEA.HI.X R9, R6, c[0x0][0x1cc], R7, 0x1, P0 ;  /* 0x0000730006092a11 */ /* 0x000fe400000f0c07 */
[----:B------:R-:W-:Y:S02]  /*2530*/  @P2 ISETP.GE.AND P0, PT, R152, c[0x0][0x1d4], PT ;  /* 0x0000750098002a0c */ /* 0x000fe40003f06270 */
[----:B------:R-:W-:-:S11]  /*2540*/  @P5 IADD3 R0, P1, R2, R10, RZ ;  /* 0x0000000a02005210 */ /* 0x000fd60007f3e0ff */
[----:B------:R2:W-:Y:S01]  /*2550*/  @P2 LDGSTS.E.BYPASS.LTC128B.128 [R248+0x4900], [R8.64], !P0 ;  /* 0x0490000008f82fae */ /* 0x0005e2000c101d46 */
[----:B-1----:R-:W-:-:S03]  /*2560*/  SHF.L.U32 R4, R149, 0x5, RZ ;  /* 0x0000000595047819 */ /* 0x002fc600000006ff */
[----:B------:R2:W-:Y:S01]  /*2570*/  @P2 LDGSTS.E.BYPASS.LTC128B.128 [R248+0x6900], [R8.64+0x80], !P6 ;  /* 0x0690008008f82fae */ /* 0x0005e2000f101d46 */
[----:B------:R-:W-:Y:S02]  /*2580*/  @P5 IADD3.X R4, R3, R11, R4, P1, !PT ;  /* 0x0000000b03045210 */ /* 0x000fe40000ffe404 */
[----:B------:R-:W-:Y:S01]  /*2590*/  @P5 LEA R6, P1, R0, c[0x0][0x1c8], 0x1 ;  /* 0x0000720000065a11 */ /* 0x000fe200078208ff */
[----:B------:R-:W-:-:S03]  /*25a0*/  @P3 IMAD.WIDE.U32 R2, R148, 0x30, R2 ;  /* 0x0000003094023825 */ /* 0x000fc600078e0002 */
[----:B------:R-:W-:Y:S01]  /*25b0*/  @P5 LEA.HI.X R7, R0, c[0x0][0x1cc], R4, 0x1, P1 ;  /* 0x0000730000075a11 */ /* 0x000fe200008f0c04 */
[----:B------:R-:W-:Y:S01]  /*25c0*/  @P3 IMAD R0, R149, 0x30, RZ ;  /* 0x0000003095003824 */ /* 0x000fe200078e02ff */
[C---:B------:R-:W-:Y:S02]  /*25d0*/  @P5 ISETP.GE.AND P1, PT, R152.reuse, c[0x0][0x1d4], PT ;  /* 0x0000750098005a0c */ /* 0x040fe40003f26270 */
[----:B------:R-:W-:Y:S02]  /*25e0*/  @P3 ISETP.GE.AND P0, PT, R152, c[0x0][0x1d4], PT ;  /* 0x0000750098003a0c */ /* 0x000fe40003f06270 */
        /* <DEDUP_REMOVED lines=9> */
[----:B------:R-:W-:-:S04]  /*2680*/  DEPBAR.LE SB0, 0x0 ;  /* 0x000080000000791a */ /* 0x000fc80000000000 */
[----:B------:R-:W-:Y:S06]  /*2690*/  BAR.SYNC.DEFER_BLOCKING 0x0 ;  /* 0x0000000000007b1d */ /* 0x000fec0000010000 */
[----:B-1----:R-:W-:Y:S04]  /*26a0*/  LDSM.16.M88.4 R4, [R235+0x2000] ;  /* 0x00200000eb04783b */ /* 0x002fe80000000200 */
[----:B--2---:R-:W1:Y:S04]  /*26b0*/  LDSM.16.M88.4 R8, [R228] ;  /* 0x00000000e408783b */ /* 0x004e680000000200 */
[----:B------:R-:W2:Y:S04]  /*26c0*/  LDSM.16.M88.4 R20, [R228+0x800] ;  /* 0x00080000e414783b */ /* 0x000ea80000000200 */
[----:B------:R-:W3:Y:S04]  /*26d0*/  LDSM.16.M88.4 R24, [R228+0x1000] ;  /* 0x00100000e418783b */ /* 0x000ee80000000200 */
[----:B------:R-:W3:Y:S04]  /*26e0*/  LDSM.16.M88.4 R28, [R228+0x1800] ;  /* 0x00180000e41c783b */ /* 0x000ee80000000200 */
[----:B------:R-:W3:Y:S01]  /*26f0*/  LDSM.16.M88.4 R12, [R235] ;  /* 0x00000000eb0c783b */ /* 0x000ee20000000200 */
[----:B------:R-:W-:-:S02]  /*2700*/  IMAD R0, R16, c[0x0][0x208], RZ ;  /* 0x0000820010007a24 */ /* 0x000fc400078e02ff */
[----:B------:R-:W-:Y:S01]  /*2710*/  IMAD.WIDE.U32 R16, R92, c[0x0][0x208], RZ ;  /* 0x000082005c107a25 */ /* 0x000fe200078e00ff */
[----:B------:R-:W-:Y:S01]  /*2720*/  ISETP.GE.AND P5, PT, R152, c[0x0][0x1d4], PT ;  /* 0x0000750098007a0c */ /* 0x000fe20003fa6270 */
[----:B------:R-:W-:Y:S02]  /*2730*/  LDSM.16.M88.4 R48, [R239] ;  /* 0x00000000ef30783b */ /* 0x000fe40000000200 */
[----:B------:R-:W-:Y:S01]  /*2740*/  IMAD R0, R92, c[0x0][0x20c], R0 ;  /* 0x000083005c007a24 */ /* 0x000fe200078e0200 */
[C---:B----4-:R-:W-:Y:S01]  /*2750*/  LEA R3, P0, R16.reuse, R32, 0x6 ;  /* 0x0000002010037211 */ /* 0x050fe200078030ff */
[----:B------:R-:W-:Y:S03]  /*2760*/  LDSM.16.M88.4 R44, [R247] ;  /* 0x00000000f72c783b */ /* 0x000fe60000000200 */
[----:B------:R-:W-:Y:S01]  /*2770*/  IADD3 R0, R17, R0, RZ ;  /* 0x0000000011007210 */ /* 0x000fe20007ffe0ff */
[----:B------:R-:W-:Y:S04]  /*2780*/  LDSM.16.M88.4 R36, [R246] ;  /* 0x00000000f624783b */ /* 0x000fe80000000200 */
[----:B------:R-:W-:Y:S01]  /*2790*/  LDSM.16.M88.4 R32, [R245] ;  /* 0x00000000f520783b */ /* 0x000fe20000000200 */
[C---:B-1----:R-:W-:Y:S08]  /*27a0*/  HMMA.16816.F32 R52, R4.reuse, R8, RZ ;  /* 0x000000080434723c */ /* 0x042ff000000018ff */
[C---:B--2---:R-:W-:Y:S08]  /*27b0*/  HMMA.16816.F32 R76, R4.reuse, R20, RZ ;  /* 0x00000014044c723c */ /* 0x044ff000000018ff */
[C---:B---3--:R-:W-:Y:S08]  /*27c0*/  HMMA.16816.F32 R72, R4.reuse, R24, RZ ;  /* 0x000000180448723c */ /* 0x048ff000000018ff */
[C---:B------:R-:W-:Y:S08]  /*27d0*/  HMMA.16816.F32 R68, R4.reuse, R28, RZ ;  /* 0x0000001c0444723c */ /* 0x040ff000000018ff */
[C---:B------:R-:W-:Y:S08]  /*27e0*/  HMMA.16816.F32 R80, R4.reuse, R10, RZ ;  /* 0x0000000a0450723c */ /* 0x040ff000000018ff */
[C---:B------:R-:W-:Y:S08]  /*27f0*/  HMMA.16816.F32 R116, R4.reuse, R22, RZ ;  /* 0x000000160474723c */ /* 0x040ff000000018ff */
[C---:B------:R-:W-:Y:S08]  /*2800*/  HMMA.16816.F32 R112, R4.reuse, R26, RZ ;  /* 0x0000001a0470723c */ /* 0x040ff000000018ff */
[----:B------:R-:W-:Y:S07]  /*2810*/  HMMA.16816.F32 R108, R4, R30, RZ ;  /* 0x0000001e046c723c */ /* 0x000fee00000018ff */
[----:B-----5:R-:W-:-:S02]  /*2820*/  LEA.HI.X R4, R16, R19, R0, 0x6, P0 ;  /* 0x0000001310047211 */ /* 0x020fc400000f3400 */
[----:B------:R-:W-:Y:S02]  /*2830*/  IADD3 R0, -R18, R144, RZ ;  /* 0x0000009012007210 */ /* 0x000fe40007ffe1ff */
[----:B------:R-:W-:Y:S02]  /*2840*/  LEA R2, P0, R3, c[0x0][0x1f8], 0x1 ;  /* 0x00007e0003027a11 */ /* 0x000fe400078008ff */
[C---:B------:R-:W-:Y:S02]  /*2850*/  ISETP.LT.OR P3, PT, R0.reuse, 0x1, P5 ;  /* 0x000000010000780c */ /* 0x040fe40002f61670 */
[C---:B------:R-:W-:Y:S02]  /*2860*/  ISETP.LT.OR P2, PT, R0.reuse, 0x1, P6 ;  /* 0x000000010000780c */ /* 0x040fe40003741670 */
[----:B------:R-:W-:Y:S02]  /*2870*/  MOV R5, 0x5 ;  /* 0x0000000500057802 */ /* 0x000fe40000000f00 */
[----:B------:R-:W-:-:S02]  /*2880*/  ISETP.LT.OR P1, PT, R0, 0x11, P5 ;  /* 0x000000110000780c */ /* 0x000fc40002f21670 */
[----:B------:R-:W-:Y:S02]  /*2890*/  LEA.HI.X R3, R3, c[0x0][0x1fc], R4, 0x1, P0 ;  /* 0x00007f0003037a11 */ /* 0x000fe400000f0c04 */
[----:B------:R-:W-:Y:S02]  /*28a0*/  SHF.L.U64.HI R40, R40, R5, c[0x0][0x20c] ;  /* 0x0000830028287619 */ /* 0x000fe40000010205 */
[----:B------:R-:W-:Y:S01]  /*28b0*/  IADD3 R18, P0, R41, R2, RZ ;  /* 0x0000000229127210 */ /* 0x000fe20007f1e0ff */
[----:B------:R-:W-:Y:S01]  /*28c0*/  HMMA.16816.F32 R60, R12, R8, RZ ;  /* 0x000000080c3c723c */ /* 0x000fe200000018ff */
[----:B------:R-:W-:Y:S02]  /*28d0*/  LDSM.16.M88.4 R4, [R237+0x2000] ;  /* 0x00200000ed04783b */ /* 0x000fe40000000200 */
[----:B------:R-:W-:Y:S02]  /*28e0*/  IADD3.X R19, R40, R3, RZ, P0, !PT ;  /* 0x0000000328137210 */ /* 0x000fe400007fe4ff */
[----:B------:R-:W-:-:S03]  /*28f0*/  IADD3 R16, P0, R18, R41, RZ ;  /* 0x0000002912107210 */ /* 0x000fc60007f1e0ff */
[----:B------:R-:W-:Y:S01]  /*2900*/  HMMA.16816.F32 R104, R12, R10, RZ ;  /* 0x0000000a0c68723c */ /* 0x000fe200000018ff */
[----:B------:R-:W1:Y:S01]  /*2910*/  LDSM.16.M88.4 R8, [R237] ;  /* 0x00000000ed08783b */ /* 0x000e620000000200 */
[----:B------:R-:W-:-:S03]  /*2920*/  IADD3.X R17, R19, R40, RZ, P0, !PT ;  /* 0x0000002813117210 */ /* 0x000fc600007fe4ff */
[----:B------:R-:W-:Y:S01]  /*2930*/  @!PT LDS RZ, [RZ] ;  /* 0x00000000fffff984 */ /* 0x000fe20000000800 */
[----:B------:R-:W-:Y:S01]  /*2940*/  @!PT LDS RZ, [RZ] ;  /* 0x00000000fffff984 */ /* 0x000fe20000000800 */
[----:B------:R-:W-:Y:S01]  /*2950*/  @!PT LDS RZ, [RZ] ;  /* 0x00000000fffff984 */ /* 0x000fe20000000800 */
[----:B------:R2:W-:Y:S04]  /*2960*/  LDGSTS.E.BYPASS.LTC128B.128 [R248+0x100], [R2.64], !P3 ;  /* 0x0010000002f87fae */ /* 0x0005e8000d901d46 */
[----:B------:R2:W-:Y:S04]  /*2970*/  LDGSTS.E.BYPASS.LTC128B.128 [R248+0x2100], [R2.64+0x80], !P2 ;  /* 0x0210008002f87fae */ /* 0x0005e8000d101d46 */
[----:B------:R3:W-:Y:S01]  /*2980*/  LDGSTS.E.BYPASS.LTC128B.128 [R248+0x900], [R18.64], !P1 ;  /* 0x0090000012f87fae */ /* 0x0007e2000c901d46 */
[----:B------:R-:W-:Y:S01]  /*2990*/  ISETP.LT.OR P3, PT, R0, 0x11, P6 ;  /* 0x000000110000780c */ /* 0x000fe20003761670 */
[----:B------:R-:W-:Y:S01]  /*29a0*/  HMMA.16816.F32 R88, R12, R24, RZ ;  /* 0x000000180c58723c */ /* 0x000fe200000018ff */
[----:B---3--:R-:W-:-:S02]  /*29b0*/  IADD3 R18, P2, P1, R41, 0x80, R2 ;  /* 0x0000008029127810 */ /* 0x008fc4000795e002 */
[----:B--2---:R-:W-:Y:S02]  /*29c0*/  IADD3 R2, P0, R16, R41, RZ ;  /* 0x0000002910027210 */ /* 0x004fe40007f1e0ff */
[----:B------:R-:W-:Y:S02]  /*29d0*/  IADD3.X R19, R40, RZ, R3, P2, P1 ;  /* 0x000000ff28137210 */ /* 0x000fe400017e2403 */
[----:B------:R-:W-:Y:S02]  /*29e0*/  ISETP.LT.OR P1, PT, R0, 0x21, P5 ;  /* 0x000000210000780c */ /* 0x000fe40002f21670 */
[----:B------:R-:W-:-:S03]  /*29f0*/  IADD3.X R3, R17, R40, RZ, P0, !PT ;  /* 0x0000002811037210 */ /* 0x000fc600007fe4ff */
[----:B------:R2:W-:Y:S01]  /*2a00*/  LDGSTS.E.BYPASS.LTC128B.128 [R248+0x2900], [R18.64], !P3 ;  /* 0x0290000012f87fae */ /* 0x0005e2000d901d46 */
[C---:B------:R-:W-:Y:S02]  /*2a10*/  ISETP.LT.OR P0, PT, R0.reuse, 0x21, P6 ;  /* 0x000000210000780c */ /* 0x040fe40003701670 */
[C---:B------:R-:W-:Y:S02]  /*2a20*/  ISETP.LT.OR P5, PT, R0.reuse, 0x31, P5 ;  /* 0x000000310000780c */ /* 0x040fe40002fa1670 */
[----:B------:R-:W-:Y:S01]  /*2a30*/  ISETP.LT.OR P2, PT, R0, 0x31, P6 ;  /* 0x000000310000780c */ /* 0x000fe20003741670 */
[C---:B------:R-:W-:Y:S02]  /*2a40*/  HMMA.16816.F32 R100, R12.reuse, R20, RZ ;  /* 0x000000140c64723c */ /* 0x040fe400000018ff */
[----:B------:R2:W-:Y:S06]  /*2a50*/  LDGSTS.E.BYPASS.LTC128B.128 [R248+0x1100], [R16.64], !P1 ;  /* 0x0110000010f87fae */ /* 0x0005ec000c901d46 */
[----:B------:R2:W-:Y:S01]  /*2a60*/  LDGSTS.E.BYPASS.LTC128B.128 [R248+0x3100], [R16.64+0x80], !P0 ;  /* 0x0310008010f87fae */ /* 0x0005e2000c101d46 */
[C---:B------:R-:W-:Y:S03]  /*2a70*/  HMMA.16816.F32 R96, R12.reuse, R22, RZ ;  /* 0x000000160c60723c */ /* 0x040fe600000018ff */
[----:B------:R3:W-:Y:S04]  /*2a80*/  LDGSTS.E.BYPASS.LTC128B.128 [R248+0x1900], [R2.64], !P5 ;  /* 0x0190000002f87fae */ /* 0x0007e8000e901d46 */
[----:B------:R3:W-:Y:S01]  /*2a90*/  LDGSTS.E.BYPASS.LTC128B.128 [R248+0x3900], [R2.64+0x80], !P2 ;  /* 0x0390008002f87fae */ /* 0x0007e2000d101d46 */
[C---:B------:R-:W-:Y:S03]  /*2aa0*/  HMMA.16816.F32 R84, R12.reuse, R26, RZ ;  /* 0x0000001a0c54723c */ /* 0x040fe600000018ff */
[----:B------:R-:W-:Y:S04]  /*2ab0*/  LDSM.16.M88.4 R40, [R234] ;  /* 0x00000000ea28783b */ /* 0x000fe80000000200 */
[----:B------:R-:W-:Y:S01]  /*2ac0*/  LDSM.16.M88.4 R24, [R234+0x1000] ;  /* 0x00100000ea18783b */ /* 0x000fe20000000200 */
[C---:B------:R-:W-:Y:S03]  /*2ad0*/  HMMA.16816.F32 R64, R12.reuse, R28, RZ ;  /* 0x0000001c0c40723c */ /* 0x040fe600000018ff */
[----:B------:R-:W-:Y:S04]  /*2ae0*/  LDSM.16.M88.4 R20, [R234+0x1800] ;  /* 0x00180000ea14783b */ /* 0x000fe80000000200 */
[----:B------:R-:W0:Y:S01]  /*2af0*/  LDGDEPBAR ;  /* 0x00000000000079af */ /* 0x000e220000000000 */
[----:B------:R-:W-:Y:S03]  /*2b00*/  HMMA.16816.F32 R56, R12, R30, RZ ;  /* 0x0000001e0c38723c */ /* 0x000fe600000018ff */
[----:B------:R-:W4:Y:S04]  /*2b10*/  LDSM.16.M88.4 R12, [R236] ;  /* 0x00000000ec0c783b */ /* 0x000f280000000200 */
[----:B--2---:R-:W-:Y:S01]  /*2b20*/  LDSM.16.M88.4 R16, [R236+0x2000] ;  /* 0x00200000ec10783b */ /* 0x004fe20000000200 */
[----:B-1----:R-:W-:Y:S03]  /*2b30*/  HMMA.16816.F32 R60, R8, R48, R60 ;  /* 0x00000030083c723c */ /* 0x002fe6000000183c */
[----:B------:R-:W1:Y:S05]  /*2b40*/  LDSM.16.M88.4 R28, [R234+0x800] ;  /* 0x00080000ea1c783b */ /* 0x000e6a0000000200 */
[C---:B------:R-:W-:Y:S08]  /*2b50*/  HMMA.16816.F32 R128, R4.reuse, R46, R116 ;  /* 0x0000002e0480723c */ /* 0x040ff00000001874 */
[C---:B------:R-:W-:Y:S08]  /*2b60*/  HMMA.16816.F32 R136, R4.reuse, R38, R112 ;  /* 0x000000260488723c */ /* 0x040ff00000001870 */
[----:B------:R-:W-:Y:S08]  /*2b70*/  HMMA.16816.F32 R124, R4, R34, R108 ;  /* 0x00000022047c723c */ /* 0x000ff0000000186c */
[-C--:B------:R-:W-:Y:S08]  /*2b80*/  HMMA.16816.F32 R140, R8, R36.reuse, R88 ;  /* 0x00000024088c723c */ /* 0x080ff00000001858 */
[----:B------:R-:W-:Y:S08]  /*2b90*/  HMMA.16816.F32 R72, R4, R36, R72 ;  /* 0x000000240448723c */ /* 0x000ff00000001848 */
[C---:B------:R-:W-:Y:S08]  /*2ba0*/  HMMA.16816.F32 R132, R8.reuse, R44, R100 ;  /* 0x0000002c0884723c */ /* 0x040ff00000001864 */
[C---:B------:R-:W-:Y:S08]  /*2bb0*/  HMMA.16816.F32 R120, R8.reuse, R32, R64 ;  /* 0x000000200878723c */ /* 0x040ff00000001840 */
[C---:B------:R-:W-:Y:S08]  /*2bc0*/  HMMA.16816.F32 R112, R8.reuse, R50, R104 ;  /* 0x000000320870723c */ /* 0x040ff00000001868 */
[C---:B------:R-:W-:Y:S01]  /*2bd0*/  HMMA.16816.F32 R116, R8.reuse, R46, R96 ;  /* 0x0000002e0874723c */ /* 0x040fe20000001860 */
[----:B------:R-:W-:Y:S07]  /*2be0*/  LDSM.16.M88.4 R96, [R231+0x1800] ;  /* 0x00180000e760783b */ /* 0x000fee0000000200 */
[C---:B------:R-:W-:Y:S01]  /*2bf0*/  HMMA.16816.F32 R108, R8.reuse, R38, R84 ;  /* 0x00000026086c723c */ /* 0x040fe20000001854 */
[----:B------:R-:W-:Y:S07]  /*2c00*/  LDSM.16.M88.4 R36, [R238] ;  /* 0x00000000ee24783b */ /* 0x000fee0000000200 */
[----:B------:R-:W-:Y:S01]  /*2c10*/  HMMA.16816.F32 R88, R8, R34, R56 ;  /* 0x000000220858723c */ /* 0x000fe20000001838 */
[----:B------:R-:W2:Y:S07]  /*2c20*/  LDSM.16.M88.4 R8, [R231] ;  /* 0x00000000e708783b */ /* 0x000eae0000000200 */
[C---:B------:R-:W-:Y:S08]  /*2c30*/  HMMA.16816.F32 R76, R4.reuse, R44, R76 ;  /* 0x0000002c044c723c */ /* 0x040ff0000000184c */
[C---:B------:R-:W-:Y:S08]  /*2c40*/  HMMA.16816.F32 R52, R4.reuse, R48, R52 ;  /* 0x000000300434723c */ /* 0x040ff00000001834 */
[C---:B------:R-:W-:Y:S01]  /*2c50*/  HMMA.16816.F32 R68, R4.reuse, R32, R68 ;  /* 0x000000200444723c */ /* 0x040fe20000001844 */
[----:B------:R-:W-:Y:S07]  /*2c60*/  LDSM.16.M88.4 R32, [R235+0x4000] ;  /* 0x00400000eb20783b */ /* 0x000fee0000000200 */
[----:B------:R-:W-:Y:S01]  /*2c70*/  HMMA.16816.F32 R80, R4, R50, R80 ;  /* 0x000000320450723c */ /* 0x000fe20000001850 */
[----:B------:R-:W5:Y:S04]  /*2c80*/  LDSM.16.M88.4 R4, [R238+0x2000] ;  /* 0x00200000ee04783b */ /* 0x000f680000000200 */
[----:B------:R-:W-:Y:S03]  /*2c90*/  LDSM.16.M88.4 R48, [R231+0x800] ;  /* 0x00080000e730783b */ /* 0x000fe60000000200 */
[----:B----4-:R-:W-:Y:S01]  /*2ca0*/  HMMA.16816.F32 R44, R12, R40, R60 ;  /* 0x000000280c2c723c */ /* 0x010fe2000000183c */
[----:B------:R-:W-:Y:S07]  /*2cb0*/  LDSM.16.M88.4 R60, [R228+0x2000] ;  /* 0x00200000e43c783b */ /* 0x000fee0000000200 */
[C---:B-1----:R-:W-:Y:S01]  /*2cc0*/  HMMA.16816.F32 R104, R16.reuse, R28, R76 ;  /* 0x0000001c1068723c */ /* 0x042fe2000000184c */
[----:B------:R-:W1:Y:S07]  /*2cd0*/  LDSM.16.M88.4 R76, [R231+0x1000] ;  /* 0x00100000e74c783b */ /* 0x000e6e0000000200 */
[C---:B------:R-:W-:Y:S08]  /*2ce0*/  HMMA.16816.F32 R52, R16.reuse, R40, R52 ;  /* 0x000000281034723c */ /* 0x040ff00000001834 */
[C---:B------:R-:W-:Y:S08]  /*2cf0*/  HMMA.16816.F32 R100, R16.reuse, R24, R72 ;  /* 0x000000181064723c */ /* 0x040ff00000001848 */
[C---:B------:R-:W-:Y:S08]  /*2d00*/  HMMA.16816.F32 R84, R16.reuse, R20, R68 ;  /* 0x000000141054723c */ /* 0x040ff00000001844 */
[C---:B------:R-:W-:Y:S08]  /*2d10*/  HMMA.16816.F32 R72, R16.reuse, R42, R80 ;  /* 0x0000002a1048723c */ /* 0x040ff00000001850 */
[C---:B------:R-:W-:Y:S08]  /*2d20*/  HMMA.16816.F32 R68, R16.reuse, R30, R128 ;  /* 0x0000001e1044723c */ /* 0x040ff00000001880 */
[C---:B------:R-:W-:Y:S08]  /*2d30*/  HMMA.16816.F32 R64, R16.reuse, R26, R136 ;  /* 0x0000001a1040723c */ /* 0x040ff00000001888 */
[----:B------:R-:W-:Y:S08]  /*2d40*/  HMMA.16816.F32 R56, R16, R22, R124 ;  /* 0x000000161038723c */ /* 0x000ff0000000187c */
[C---:B------:R-:W-:Y:S01]  /*2d50*/  HMMA.16816.F32 R16, R12.reuse, R42, R112 ;  /* 0x0000002a0c10723c */ /* 0x040fe20000001870 */
[----:B------:R-:W-:Y:S07]  /*2d60*/  LDSM.16.M88.4 R40, [R244] ;  /* 0x00000000f428783b */ /* 0x000fee0000000200 */
[C---:B------:R-:W-:Y:S08]  /*2d70*/  HMMA.16816.F32 R80, R12.reuse, R28, R132 ;  /* 0x0000001c0c50723c */ /* 0x040ff00000001884 */
[C---:B------:R-:W-:Y:S01]  /*2d80*/  HMMA.16816.F32 R116, R12.reuse, R30, R116 ;  /* 0x0000001e0c74723c */ /* 0x040fe20000001874 */
[----:B------:R-:W4:Y:S07]  /*2d90*/  LDSM.16.M88.4 R28, [R235+0x6000] ;  /* 0x00600000eb1c783b */ /* 0x000f2e0000000200 */
[C---:B------:R-:W-:Y:S08]  /*2da0*/  HMMA.16816.F32 R140, R12.reuse, R24, R140 ;  /* 0x000000180c8c723c */ /* 0x040ff0000000188c */
[C---:B------:R-:W-:Y:S01]  /*2db0*/  HMMA.16816.F32 R108, R12.reuse, R26, R108 ;  /* 0x0000001a0c6c723c */ /* 0x040fe2000000186c */
[----:B------:R-:W3:Y:S07]  /*2dc0*/  LDSM.16.M88.4 R24, [R237+0x4000] ;  /* 0x00400000ed18783b */ /* 0x000eee0000000200 */
[C---:B------:R-:W-:Y:S08]  /*2dd0*/  HMMA.16816.F32 R120, R12.reuse, R20, R120 ;  /* 0x000000140c78723c */ /* 0x040ff00000001878 */
[----:B------:R-:W-:Y:S01]  /*2de0*/  HMMA.16816.F32 R88, R12, R22, R88 ;  /* 0x000000160c58723c */ /* 0x000fe20000001858 */
[----:B------:R-:W3:Y:S07]  /*2df0*/  LDSM.16.M88.4 R20, [R237+0x6000] ;  /* 0x00600000ed14783b */ /* 0x000eee0000000200 */
[-C--:B--2---:R-:W-:Y:S01]  /*2e00*/  HMMA.16816.F32 R12, R36, R8.reuse, R44 ;  /* 0x00000008240c723c */ /* 0x084fe2000000182c */
[----:B------:R-:W-:Y:S07]  /*2e10*/  LDSM.16.M88.4 R44, [R234+0x2000] ;  /* 0x00200000ea2c783b */ /* 0x000fee0000000200 */
[C---:B-----5:R-:W-:Y:S08]  /*2e20*/  HMMA.16816.F32 R52, R4.reuse, R8, R52 ;  /* 0x000000080434723c */ /* 0x060ff00000001834 */
[----:B-1----:R-:W-:Y:S08]  /*2e30*/  HMMA.16816.F32 R124, R4, R78, R64 ;  /* 0x0000004e047c723c */ /* 0x002ff00000001840 */
[----:B------:R-:W-:Y:S08]  /*2e40*/  HMMA.16816.F32 R12, R32, R60, R12 ;  /* 0x0000003c200c723c */ /* 0x000ff0000000180c */
[----:B------:R-:W-:Y:S01]  /*2e50*/  HMMA.16816.F32 R64, R36, R10, R16 ;  /* 0x0000000a2440723c */ /* 0x000fe20000001810 */
[----:B------:R-:W1:Y:S07]  /*2e60*/  LDSM.16.M88.4 R16, [R236+0x4000] ;  /* 0x00400000ec10783b */ /* 0x000e6e0000000200 */
[----:B----4-:R-:W-:Y:S08]  /*2e70*/  HMMA.16816.F32 R52, R28, R60, R52 ;  /* 0x0000003c1c34723c */ /* 0x010ff00000001834 */
[C---:B------:R-:W-:Y:S01]  /*2e80*/  HMMA.16816.F32 R72, R4.reuse, R10, R72 ;  /* 0x0000000a0448723c */ /* 0x040fe20000001848 */
[----:B------:R-:W-:Y:S07]  /*2e90*/  LDSM.16.M88.4 R8, [R238+0x4000] ;  /* 0x00400000ee08783b */ /* 0x000fee0000000200 */
[----:B------:R-:W-:Y:S08]  /*2ea0*/  HMMA.16816.F32 R136, R4, R98, R56 ;  /* 0x000000620488723c */ /* 0x000ff00000001838 */
[----:B---3--:R-:W-:Y:S01]  /*2eb0*/  HMMA.16816.F32 R56, R24, R40, R12 ;  /* 0x000000281838723c */ /* 0x008fe2000000180c */
[----:B------:R-:W2:Y:S07]  /*2ec0*/  LDSM.16.M88.4 R12, [R236+0x6000] ;  /* 0x00600000ec0c783b */ /* 0x000eae0000000200 */
[C---:B------:R-:W-:Y:S08]  /*2ed0*/  HMMA.16816.F32 R128, R4.reuse, R96, R84 ;  /* 0x000000600480723c */ /* 0x040ff00000001854 */
[C---:B------:R-:W-:Y:S08]  /*2ee0*/  HMMA.16816.F32 R104, R4.reuse, R48, R104 ;  /* 0x000000300468723c */ /* 0x040ff00000001868 */
[----:B------:R-:W-:Y:S08]  /*2ef0*/  HMMA.16816.F32 R112, R4, R50, R68 ;  /* 0x000000320470723c */ /* 0x000ff00000001844 */
[C---:B------:R-:W-:Y:S08]  /*2f00*/  HMMA.16816.F32 R84, R36.reuse, R48, R80 ;  /* 0x000000302454723c */ /* 0x040ff00000001850 */
[----:B------:R-:W-:Y:S01]  /*2f10*/  HMMA.16816.F32 R116, R36, R50, R116 ;  /* 0x000000322474723c */ /* 0x000fe20000001874 */
[----:B------:R-:W3:Y:S07]  /*2f20*/  LDSM.16.M88.4 R48, [R231+0x2000] ;  /* 0x00200000e730783b */ /* 0x000eee0000000200 */
[----:B------:R-:W-:Y:S08]  /*2f30*/  HMMA.16816.F32 R52, R20, R40, R52 ;  /* 0x000000281434723c */ /* 0x000ff00000001834 */
[-C--:B------:R-:W-:Y:S08]  /*2f40*/  HMMA.16816.F32 R64, R32, R62.reuse, R64 ;  /* 0x0000003e2040723c */ /* 0x080ff00000001840 */
[----:B------:R-:W-:Y:S01]  /*2f50*/  HMMA.16816.F32 R72, R28, R62, R72 ;  /* 0x0000003e1c48723c */ /* 0x000fe20000001848 */
[----:B------:R-:W-:Y:S07]  /*2f60*/  LDSM.16.M88.4 R60, [R243] ;  /* 0x00000000f33c783b */ /* 0x000fee0000000200 */
[----:B-1----:R-:W-:Y:S01]  /*2f70*/  HMMA.16816.F32 R68, R16, R44, R56 ;  /* 0x0000002c1044723c */ /* 0x002fe20000001838 */
[----:B------:R-:W1:Y:S07]  /*2f80*/  LDSM.16.M88.4 R56, [R228+0x2800] ;  /* 0x00280000e438783b */ /* 0x000e6e0000000200 */
[----:B------:R-:W-:Y:S01]  /*2f90*/  HMMA.16816.F32 R100, R4, R76, R100 ;  /* 0x0000004c0464723c */ /* 0x000fe20000001864 */
[----:B------:R-:W4:Y:S07]  /*2fa0*/  LDSM.16.M88.4 R4, [R240+0x6000] ;  /* 0x00600000f004783b */ /* 0x000f2e0000000200 */
[----:B--2---:R-:W-:Y:S08]  /*2fb0*/  HMMA.16816.F32 R52, R12, R44, R52 ;  /* 0x0000002c0c34723c */ /* 0x004ff00000001834 */
[-C--:B------:R-:W-:Y:S08]  /*2fc0*/  HMMA.16816.F32 R64, R24, R42.reuse, R64 ;  /* 0x0000002a1840723c */ /* 0x080ff00000001840 */
[----:B------:R-:W-:Y:S01]  /*2fd0*/  HMMA.16816.F32 R72, R20, R42, R72 ;  /* 0x0000002a1448723c */ /* 0x000fe20000001848 */
[----:B------:R-:W2:Y:S07]  /*2fe0*/  LDSM.16.M88.4 R40, [R234+0x2800] ;  /* 0x00280000ea28783b */ /* 0x000eae0000000200 */
[C---:B------:R-:W-:Y:S08]  /*2ff0*/  HMMA.16816.F32 R140, R36.reuse, R76, R140 ;  /* 0x0000004c248c723c */ /* 0x040ff0000000188c */
[----:B------:R-:W-:Y:S08]  /*3000*/  HMMA.16816.F32 R108, R36, R78, R108 ;  /* 0x0000004e246c723c */ /* 0x000ff0000000186c */
[----:B---3--:R-:W-:Y:S08]  /*3010*/  HMMA.16816.F32 R76, R8, R48, R68 ;  /* 0x00000030084c723c */ /* 0x008ff00000001844 */
[----:B-1----:R-:W-:Y:S08]  /*3020*/  HMMA.16816.F32 R68, R32, R56, R84 ;  /* 0x000000382044723c */ /* 0x002ff00000001854 */
[----:B----4-:R-:W-:Y:S08]  /*3030*/  HMMA.16816.F32 R80, R4, R48, R52 ;  /* 0x000000300450723c */ /* 0x010ff00000001834 */
[----:B------:R-:W-:Y:S08]  /*3040*/  HMMA.16816.F32 R120, R36, R96, R120 ;  /* 0x000000602478723c */ /* 0x000ff00000001878 */
[----:B------:R-:W-:Y:S08]  /*3050*/  HMMA.16816.F32 R52, R16, R46, R64 ;  /* 0x0000002e1034723c */ /* 0x000ff00000001840 */
[----:B------:R-:W-:Y:S08]  /*3060*/  HMMA.16816.F32 R96, R36, R98, R88 ;  /* 0x000000622460723c */ /* 0x000ff00000001858 */
[----:B------:R-:W-:Y:S08]  /*3070*/  HMMA.16816.F32 R64, R12, R46, R72 ;  /* 0x0000002e0c40723c */ /* 0x000ff00000001848 */
[----:B------:R-:W-:Y:S01]  /*3080*/  HMMA.16816.F32 R36, R28, R56, R104 ;  /* 0x000000381c24723c */ /* 0x000fe20000001868 */
[----:B------:R-:W-:-:S04]  /*3090*/  FMUL.FTZ R0, R76, c[0x0][0x320] ;  /* 0x0000c8004c007a20 */ /* 0x000fc80000410000 */
[----:B------:R1:W3:Y:S03]  /*30a0*/  MUFU.TANH R135, R0 ;  /* 0x0000000000877308 */ /* 0x0002e60000002400 */
[----:B------:R-:W-:Y:S01]  /*30b0*/  HMMA.16816.F32 R68, R24, R60, R68 ;  /* 0x0000003c1844723c */ /* 0x000fe20000001844 */
[----:B-1----:R-:W-:-:S04]  /*30c0*/  FMUL.FTZ R0, R77, c[0x0][0x320] ;  /* 0x0000c8004d007a20 */ /* 0x002fc80000410000 */
[----:B------:R1:W4:Y:S03]  /*30d0*/  MUFU.TANH R133, R0 ;  /* 0x0000000000857308 */ /* 0x0003260000002400 */
[----:B------:R-:W-:Y:S08]  /*30e0*/  HMMA.16816.F32 R84, R4, R50, R64 ;  /* 0x000000320454723c */ /* 0x000ff00000001840 */
[----:B------:R-:W-:Y:S01]  /*30f0*/  HMMA.16816.F32 R44, R20, R60, R36 ;  /* 0x0000003c142c723c */ /* 0x000fe20000001824 */
[----:B------:R-:W5:Y:S01]  /*3100*/  LDSM.16.M88.4 R36, [R231+0x2800] ;  /* 0x00280000e724783b */ /* 0x000f620000000200 */
[----:B-1----:R-:W-:-:S06]  /*3110*/  FMUL.FTZ R0, R78, c[0x0][0x320] ;  /* 0x0000c8004e007a20 */ /* 0x002fcc0000410000 */
[-C--:B------:R-:W-:Y:S01]  /*3120*/  HMMA.16816.F32 R64, R32, R58.reuse, R116 ;  /* 0x0000003a2040723c */ /* 0x080fe20000001874 */
[----:B------:R1:W1:Y:S07]  /*3130*/  MUFU.TANH R134, R0 ;  /* 0x0000000000867308 */ /* 0x00026e0000002400 */
[----:B------:R-:W-:Y:S01]  /*3140*/  HMMA.16816.F32 R72, R28, R58, R112 ;  /* 0x0000003a1c48723c */ /* 0x000fe20000001870 */
[----:B-1----:R-:W-:-:S07]  /*3150*/  FMUL.FTZ R0, R79, c[0x0][0x320] ;  /* 0x0000c8004f007a20 */ /* 0x002fce0000410000 */
[----:B------:R-:W-:Y:S01]  /*3160*/  HMMA.16816.F32 R76, R8, R50, R52 ;  /* 0x00000032084c723c */ /* 0x000fe20000001834 */
[----:B------:R-:W1:Y:S01]  /*3170*/  LDSM.16.M88.4 R52, [R228+0x3000] ;  /* 0x00300000e434783b */ /* 0x000e620000000200 */
[----:B------:R2:W1:Y:S02]  /*3180*/  MUFU.TANH R132, R0 ;  /* 0x0000000000847308 */ /* 0x0004640000002400 */
[----:B--2---:R-:W-:-:S06]  /*3190*/  FMUL.FTZ R0, R80, c[0x0][0x320] ;  /* 0x0000c80050007a20 */ /* 0x004fcc0000410000 */
[----:B------:R2:W1:Y:S01]  /*31a0*/  MUFU.TANH R146, R0 ;  /* 0x0000000000927308 */ /* 0x0004620000002400 */
[----:B------:R-:W-:Y:S01]  /*31b0*/  HMMA.16816.F32 R68, R16, R40, R68 ;  /* 0x000000281044723c */ /* 0x000fe20000001844 */
[----:B--2---:R-:W-:-:S06]  /*31c0*/  FMUL.FTZ R0, R81, c[0x0][0x320] ;  /* 0x0000c80051007a20 */ /* 0x004fcc0000410000 */
[----:B------:R2:W1:Y:S01]  /*31d0*/  MUFU.TANH R145, R0 ;  /* 0x0000000000917308 */ /* 0x0004620000002400 */
[----:B------:R-:W-:Y:S01]  /*31e0*/  HMMA.16816.F32 R56, R24, R62, R64 ;  /* 0x0000003e1838723c */ /* 0x000fe20000001840 */
[----:B--2---:R-:W-:-:S06]  /*31f0*/  FMUL.FTZ R0, R82, c[0x0][0x320] ;  /* 0x0000c80052007a20 */ /* 0x004fcc0000410000 */
[----:B------:R2:W1:Y:S01]  /*3200*/  MUFU.TANH R151, R0 ;  /* 0x0000000000977308 */ /* 0x0004620000002400 */
[----:B------:R-:W-:Y:S01]  /*3210*/  HMMA.16816.F32 R48, R12, R40, R44 ;  /* 0x000000280c30723c */ /* 0x000fe2000000182c */
[----:B------:R-:W1:Y:S01]  /*3220*/  LDSM.16.M88.4 R44, [R242] ;  /* 0x00000000f22c783b */ /* 0x000e620000000200 */
[----:B--2---:R-:W-:-:S05]  /*3230*/  FMUL.FTZ R0, R83, c[0x0][0x320] ;  /* 0x0000c80053007a20 */ /* 0x004fca0000410000 */
[----:B------:R2:W1:Y:S01]  /*3240*/  MUFU.TANH R147, R0 ;  /* 0x0000000000937308 */ /* 0x0004620000002400 */
[----:B------:R-:W-:Y:S01]  /*3250*/  HMMA.16816.F32 R64, R20, R62, R72 ;  /* 0x0000003e1440723c */ /* 0x000fe20000001848 */
[----:B--2---:R-:W-:-:S06]  /*3260*/  FMUL.FTZ R0, R76, c[0x0][0x320] ;  /* 0x0000c8004c007a20 */ /* 0x004fcc0000410000 */
[----:B------:R2:W1:Y:S02]  /*3270*/  MUFU.TANH R116, R0 ;  /* 0x0000000000747308 */ /* 0x0004640000002400 */
[----:B--2---:R-:W-:-:S06]  /*3280*/  FMUL.FTZ R0, R77, c[0x0][0x320] ;  /* 0x0000c8004d007a20 */ /* 0x004fcc0000410000 */
[----:B------:R2:W1:Y:S01]  /*3290*/  MUFU.TANH R107, R0 ;  /* 0x00000000006b7308 */ /* 0x0004620000002400 */
[----:B------:R-:W-:Y:S01]  /*32a0*/  HMMA.16816.F32 R60, R16, R42, R56 ;  /* 0x0000002a103c723c */ /* 0x000fe20000001838 */
[----:B------:R-:W1:Y:S01]  /*32b0*/  LDSM.16.M88.4 R56, [R234+0x3000] ;  /* 0x00300000ea38783b */ /* 0x000e620000000200 */
[----:B--2---:R-:W-:-:S05]  /*32c0*/  FMUL.FTZ R0, R78, c[0x0][0x320] ;  /* 0x0000c8004e007a20 */ /* 0x004fca0000410000 */
[----:B------:R2:W1:Y:S01]  /*32d0*/  MUFU.TANH R113, R0 ;  /* 0x0000000000717308 */ /* 0x0004620000002400 */
[----:B-----5:R-:W-:Y:S01]  /*32e0*/  HMMA.16816.F32 R80, R4, R36, R48 ;  /* 0x000000240450723c */ /* 0x020fe20000001830 */
[----:B--2---:R-:W-:-:S07]  /*32f0*/  FMUL.FTZ R0, R79, c[0x0][0x320] ;  /* 0x0000c8004f007a20 */ /* 0x004fce0000410000 */
[----:B------:R-:W-:Y:S01]  /*3300*/  HMMA.16816.F32 R76, R8, R36, R68 ;  /* 0x00000024084c723c */ /* 0x000fe20000001844 */
[----:B------:R2:W2:Y:S07]  /*3310*/  MUFU.TANH R112, R0 ;  /* 0x0000000000707308 */ /* 0x0004ae0000002400 */
[----:B-1----:R-:W-:Y:S01]  /*3320*/  HMMA.16816.F32 R68, R32, R52, R140 ;  /* 0x000000342044723c */ /* 0x002fe2000000188c */
[----:B--2---:R-:W-:-:S04]  /*3330*/  FMUL.FTZ R0, R84, c[0x0][0x320] ;  /* 0x0000c80054007a20 */ /* 0x004fc80000410000 */
[----:B------:R1:W2:Y:S03]  /*3340*/  MUFU.TANH R117, R0 ;  /* 0x0000000000757308 */ /* 0x0002a60000002400 */
[----:B------:R-:W-:Y:S08]  /*3350*/  HMMA.16816.F32 R48, R28, R52, R100 ;  /* 0x000000341c30723c */ /* 0x000ff00000001864 */
[----:B------:R-:W-:Y:S01]  /*3360*/  HMMA.16816.F32 R64, R12, R42, R64 ;  /* 0x0000002a0c40723c */ /* 0x000fe20000001840 */
[----:B-1----:R-:W-:-:S04]  /*3370*/  FMUL.FTZ R0, R85, c[0x0][0x320] ;  /* 0x0000c80055007a20 */ /* 0x002fc80000410000 */
[----:B------:R1:W1:Y:S03]  /*3380*/  MUFU.TANH R115, R0 ;  /* 0x0000000000737308 */ /* 0x0002660000002400 */
        /* <DEDUP_REMOVED lines=10> */
[----:B------:R-:W5:Y:S01]  /*3430*/  LDSM.16.M88.4 R48, [R231+0x3000] ;  /* 0x00300000e730783b */ /* 0x000f620000000200 */
[----:B-1----:R-:W-:-:S04]  /*3440*/  FMUL.FTZ R0, R77, c[0x0][0x320] ;  /* 0x0000c8004d007a20 */ /* 0x002fc80000410000 */
[----:B------:R1:W1:Y:S02]  /*3450*/  MUFU.TANH R94, R0 ;  /* 0x00000000005e7308 */ /* 0x0002640000002400 */
[----:B------:R-:W-:Y:S01]  /*3460*/  HMMA.16816.F32 R84, R4, R38, R64 ;  /* 0x000000260454723c */ /* 0x000fe20000001840 */
[----:B------:R-:W2:Y:S01]  /*3470*/  LDSM.16.M88.4 R36, [R228+0x3800] ;  /* 0x00380000e424783b */ /* 0x000ea20000000200 */
[----:B-1----:R-:W-:-:S04]  /*3480*/  FMUL.FTZ R0, R78, c[0x0][0x320] ;  /* 0x0000c8004e007a20 */ /* 0x002fc80000410000 */
[----:B------:R1:W1:Y:S02]  /*3490*/  MUFU.TANH R101, R0 ;  /* 0x0000000000657308 */ /* 0x0002640000002400 */
[----:B------:R-:W-:Y:S01]  /*34a0*/  HMMA.16816.F32 R64, R16, R56, R68 ;  /* 0x000000381040723c */ /* 0x000fe20000001844 */
[----:B-1----:R-:W-:-:S05]  /*34b0*/  FMUL.FTZ R0, R79, c[0x0][0x320] ;  /* 0x0000c8004f007a20 */ /* 0x002fca0000410000 */
[----:B------:R1:W1:Y:S02]  /*34c0*/  MUFU.TANH R100, R0 ;  /* 0x0000000000647308 */ /* 0x0002640000002400 */
[----:B------:R-:W-:Y:S01]  /*34d0*/  HMMA.16816.F32 R68, R28, R54, R124 ;  /* 0x000000361c44723c */ /* 0x000fe2000000187c */
[----:B------:R-:W2:Y:S01]  /*34e0*/  LDSM.16.M88.4 R52, [R241] ;  /* 0x00000000f134783b */ /* 0x000ea20000000200 */
[----:B-1----:R-:W-:-:S04]  /*34f0*/  FMUL.FTZ R0, R80, c[0x0][0x320] ;  /* 0x0000c80050007a20 */ /* 0x002fc80000410000 */
[----:B------:R1:W1:Y:S02]  /*3500*/  MUFU.TANH R106, R0 ;  /* 0x00000000006a7308 */ /* 0x0002640000002400 */
[----:B------:R-:W-:Y:S01]  /*3510*/  HMMA.16816.F32 R60, R24, R46, R60 ;  /* 0x0000002e183c723c */ /* 0x000fe2000000183c */
[----:B-1----:R-:W-:-:S05]  /*3520*/  FMUL.FTZ R0, R81, c[0x0][0x320] ;  /* 0x0000c80051007a20 */ /* 0x002fca0000410000 */
[----:B------:R1:W1:Y:S02]  /*3530*/  MUFU.TANH R105, R0 ;  /* 0x0000000000697308 */ /* 0x0002640000002400 */
[----:B------:R-:W-:Y:S01]  /*3540*/  HMMA.16816.F32 R40, R12, R56, R40 ;  /* 0x000000380c28723c */ /* 0x000fe20000001828 */
[----:B-1----:R-:W-:-:S05]  /*3550*/  FMUL.FTZ R0, R82, c[0x0][0x320] ;  /* 0x0000c80052007a20 */ /* 0x002fca0000410000 */
[----:B------:R1:W1:Y:S02]  /*3560*/  MUFU.TANH R114, R0 ;  /* 0x0000000000727308 */ /* 0x0002640000002400 */
[----:B-1----:R-:W-:-:S06]  /*3570*/  FMUL.FTZ R0, R83, c[0x0][0x320] ;  /* 0x0000c80053007a20 */ /* 0x002fcc0000410000 */
[----:B------:R1:W1:Y:S01]  /*3580*/  MUFU.TANH R108, R0 ;  /* 0x00000000006c7308 */ /* 0x0002620000002400 */
[----:B-----5:R-:W-:Y:S01]  /*3590*/  HMMA.16816.F32 R76, R8, R48, R64 ;  /* 0x00000030084c723c */ /* 0x020fe20000001840 */
[----:B-1----:R-:W-:-:S06]  /*35a0*/  FMUL.FTZ R0, R72, c[0x0][0x320] ;  /* 0x0000c80048007a20 */ /* 0x002fcc0000410000 */
[----:B------:R1:W1:Y:S01]  /*35b0*/  MUFU.TANH R89, R0 ;  /* 0x0000000000597308 */ /* 0x0002620000002400 */
[----:B------:R-:W-:Y:S01]  /*35c0*/  HMMA.16816.F32 R68, R20, R46, R68 ;  /* 0x0000002e1444723c */ /* 0x000fe20000001844 */
[----:B-1----:R-:W-:-:S06]  /*35d0*/  FMUL.FTZ R0, R73, c[0x0][0x320] ;  /* 0x0000c80049007a20 */ /* 0x002fcc0000410000 */
[----:B------:R1:W1:Y:S01]  /*35e0*/  MUFU.TANH R88, R0 ;  /* 0x0000000000587308 */ /* 0x0002620000002400 */
[----:B--2---:R-:W-:Y:S08]  /*35f0*/  HMMA.16816.F32 R64, R32, R36, R120 ;  /* 0x000000242040723c */ /* 0x004ff00000001878 */
[----:B------:R-:W-:Y:S01]  /*3600*/  HMMA.16816.F32 R44, R16, R58, R60 ;  /* 0x0000003a102c723c */ /* 0x000fe2000000183c */
[----:B-1----:R-:W-:-:S07]  /*3610*/  FMUL.FTZ R0, R74, c[0x0][0x320] ;  /* 0x0000c8004a007a20 */ /* 0x002fce0000410000 */
[----:B------:R-:W-:Y:S01]  /*3620*/  HMMA.16816.F32 R60, R32, R38, R96 ;  /* 0x00000026203c723c */ /* 0x000fe20000001860 */
[----:B------:R-:W-:Y:S01]  /*3630*/  LDSM.16.M88.4 R32, [R231+0x3800] ;  /* 0x00380000e720783b */ /* 0x000fe20000000200 */
[----:B------:R1:W2:Y:S06]  /*3640*/  MUFU.TANH R91, R0 ;  /* 0x00000000005b7308 */ /* 0x0002ac0000002400 */
[----:B------:R-:W-:Y:S01]  /*3650*/  HMMA.16816.F32 R80, R4, R48, R40 ;  /* 0x000000300450723c */ /* 0x000fe20000001828 */
[----:B------:R-:W5:Y:S01]  /*3660*/  LDSM.16.M88.4 R40, [R234+0x3800] ;  /* 0x00380000ea28783b */ /* 0x000f620000000200 */
[----:B------:R-:W-:Y:S01]  /*3670*/  ISETP.GE.AND P0, PT, R196, 0x2, PT ;  /* 0x00000002c400780c */ /* 0x000fe20003f06270 */
[----:B------:R-:W-:-:S04]  /*3680*/  DEPBAR.LE SB0, 0x0 ;  /* 0x000080000000791a */ /* 0x000fc80000000000 */
[----:B-1----:R-:W-:Y:S02]  /*3690*/  FMUL.FTZ R0, R75, c[0x0][0x320] ;  /* 0x0000c8004b007a20 */ /* 0x002fe40000410000 */
[C---:B------:R-:W-:Y:S08]  /*36a0*/  HMMA.16816.F32 R72, R28.reuse, R36, R128 ;  /* 0x000000241c48723c */ /* 0x040ff00000001880 */
[----:B------:R-:W-:Y:S01]  /*36b0*/  HMMA.16816.F32 R28, R28, R38, R136 ;  /* 0x000000261c1c723c */ /* 0x000fe20000001888 */
[----:B------:R1:W1:Y:S02]  /*36c0*/  MUFU.TANH R90, R0 ;  /* 0x00000000005a7308 */ /* 0x0002640000002400 */
[----:B-1----:R-:W-:-:S06]  /*36d0*/  FMUL.FTZ R0, R84, c[0x0][0x320] ;  /* 0x0000c80054007a20 */ /* 0x002fcc0000410000 */
[----:B------:R1:W1:Y:S01]  /*36e0*/  MUFU.TANH R95, R0 ;  /* 0x00000000005f7308 */ /* 0x0002620000002400 */
[----:B------:R-:W-:Y:S08]  /*36f0*/  HMMA.16816.F32 R68, R12, R58, R68 ;  /* 0x0000003a0c44723c */ /* 0x000ff00000001844 */
[----:B------:R-:W-:Y:S01]  /*3700*/  HMMA.16816.F32 R56, R24, R52, R64 ;  /* 0x000000341838723c */ /* 0x000fe20000001840 */
[----:B-1----:R-:W-:-:S04]  /*3710*/  FMUL.FTZ R0, R85, c[0x0][0x320] ;  /* 0x0000c80055007a20 */ /* 0x002fc80000410000 */
[----:B------:R1:W1:Y:S03]  /*3720*/  MUFU.TANH R93, R0 ;  /* 0x00000000005d7308 */ /* 0x0002660000002400 */
[----:B------:R-:W-:Y:S08]  /*3730*/  HMMA.16816.F32 R64, R20, R52, R72 ;  /* 0x000000341440723c */ /* 0x000ff00000001848 */
[----:B------:R-:W-:Y:S01]  /*3740*/  HMMA.16816.F32 R24, R24, R54, R60 ;  /* 0x000000361818723c */ /* 0x000fe2000000183c */
[----:B-1----:R-:W-:-:S07]  /*3750*/  FMUL.FTZ R0, R86, c[0x0][0x320] ;  /* 0x0000c80056007a20 */ /* 0x002fce0000410000 */
[----:B------:R-:W-:Y:S01]  /*3760*/  HMMA.16816.F32 R52, R20, R54, R28 ;  /* 0x000000361434723c */ /* 0x000fe2000000181c */
[----:B------:R1:W1:Y:S02]  /*3770*/  MUFU.TANH R103, R0 ;  /* 0x0000000000677308 */ /* 0x0002640000002400 */
[----:B-1----:R-:W-:-:S06]  /*3780*/  FMUL.FTZ R0, R87, c[0x0][0x320] ;  /* 0x0000c80057007a20 */ /* 0x002fcc0000410000 */
        /* <DEDUP_REMOVED lines=8> */
[----:B------:R1:W1:Y:S02]  /*3810*/  MUFU.TANH R86, R0 ;  /* 0x0000000000567308 */ /* 0x0002640000002400 */
[----:B-1----:R-:W-:Y:S02]  /*3820*/  FMUL.FTZ R0, R79, c[0x0][0x320] ;  /* 0x0000c8004f007a20 */ /* 0x002fe40000410000 */
[----:B------:R-:W-:Y:S08]  /*3830*/  HMMA.16816.F32 R76, R8, R50, R44 ;  /* 0x00000032084c723c */ /* 0x000ff0000000182c */
[C---:B------:R-:W-:Y:S08]  /*3840*/  HMMA.16816.F32 R44, R16.reuse, R40, R56 ;  /* 0x00000028102c723c */ /* 0x040ff00000001838 */
[----:B------:R-:W-:Y:S01]  /*3850*/  HMMA.16816.F32 R16, R16, R42, R24 ;  /* 0x0000002a1010723c */ /* 0x000fe20000001818 */
[----:B------:R1:W1:Y:S07]  /*3860*/  MUFU.TANH R85, R0 ;  /* 0x0000000000557308 */ /* 0x00026e0000002400 */
[----:B------:R-:W-:Y:S08]  /*3870*/  HMMA.16816.F32 R68, R4, R50, R68 ;  /* 0x000000320444723c */ /* 0x000ff00000001844 */
[----:B------:R-:W-:Y:S01]  /*3880*/  HMMA.16816.F32 R44, R8, R32, R44 ;  /* 0x00000020082c723c */ /* 0x000fe2000000182c */
[----:B-1----:R-:W-:-:S07]  /*3890*/  FMUL.FTZ R0, R80, c[0x0][0x320] ;  /* 0x0000c80050007a20 */ /* 0x002fce0000410000 */
[----:B------:R-:W-:Y:S08]  /*38a0*/  HMMA.16816.F32 R20, R4, R32, R36 ;  /* 0x000000200414723c */ /* 0x000ff00000001824 */
[-C--:B------:R-:W-:Y:S08]  /*38b0*/  HMMA.16816.F32 R8, R8, R34.reuse, R16 ;  /* 0x000000220808723c */ /* 0x080ff00000001810 */
[----:B------:R-:W-:Y:S01]  /*38c0*/  HMMA.16816.F32 R4, R4, R34, R12 ;  /* 0x000000220404723c */ /* 0x000fe2000000180c */
[----:B------:R1:W1:Y:S01]  /*38d0*/  MUFU.TANH R87, R0 ;  /* 0x0000000000577308 */ /* 0x0002620000002400 */
[----:B------:R-:W-:-:S02]  /*38e0*/  FMUL.FTZ R77, R77, c[0x0][0x320] ;  /* 0x0000c8004d4d7a20 */ /* 0x000fc40000410000 */
[----:B------:R-:W-:Y:S02]  /*38f0*/  FMUL.FTZ R78, R78, c[0x0][0x320] ;  /* 0x0000c8004e4e7a20 */ /* 0x000fe40000410000 */
[----:B-1----:R-:W-:-:S04]  /*3900*/  FMUL.FTZ R0, R81, c[0x0][0x320] ;  /* 0x0000c80051007a20 */ /* 0x002fc80000410000 */
[----:B------:R1:W1:Y:S01]  /*3910*/  MUFU.TANH R80, R0 ;  /* 0x0000000000507308 */ /* 0x0002620000002400 */
[----:B------:R-:W-:Y:S02]  /*3920*/  FMUL.FTZ R79, R79, c[0x0][0x320] ;  /* 0x0000c8004f4f7a20 */ /* 0x000fe40000410000 */
[----:B------:R-:W-:Y:S02]  /*3930*/  FMUL.FTZ R68, R68, c[0x0][0x320] ;  /* 0x0000c80044447a20 */ /* 0x000fe40000410000 */
[----:B------:R-:W-:Y:S02]  /*3940*/  FMUL.FTZ R69, R69, c[0x0][0x320] ;  /* 0x0000c80045457a20 */ /* 0x000fe40000410000 */
[----:B------:R-:W-:Y:S02]  /*3950*/  FMUL.FTZ R70, R70, c[0x0][0x320] ;  /* 0x0000c80046467a20 */ /* 0x000fe40000410000 */
[----:B-1----:R-:W-:-:S04]  /*3960*/  FMUL.FTZ R0, R82, c[0x0][0x320] ;  /* 0x0000c80052007a20 */ /* 0x002fc80000410000 */
[----:B------:R1:W1:Y:S01]  /*3970*/  MUFU.TANH R72, R0 ;  /* 0x0000000000487308 */ /* 0x0002620000002400 */
[----:B------:R-:W-:Y:S02]  /*3980*/  FMUL.FTZ R71, R71, c[0x0][0x320] ;  /* 0x0000c80047477a20 */ /* 0x000fe40000410000 */
[----:B------:R-:W-:Y:S02]  /*3990*/  FMUL.FTZ R44, R44, c[0x0][0x320] ;  /* 0x0000c8002c2c7a20 */ /* 0x000fe40000410000 */
[----:B------:R-:W-:Y:S02]  /*39a0*/  FMUL.FTZ R45, R45, c[0x0][0x320] ;  /* 0x0000c8002d2d7a20 */ /* 0x000fe40000410000 */
[----:B------:R-:W-:Y:S02]  /*39b0*/  FMUL.FTZ R46, R46, c[0x0][0x320] ;  /* 0x0000c8002e2e7a20 */ /* 0x000fe40000410000 */
[----:B------:R-:W-:Y:S02]  /*39c0*/  FMUL.FTZ R47, R47, c[0x0][0x320] ;  /* 0x0000c8002f2f7a20 */ /* 0x000fe40000410000 */
[----:B------:R-:W-:-:S02]  /*39d0*/  FMUL.FTZ R20, R20, c[0x0][0x320] ;  /* 0x0000c80014147a20 */ /* 0x000fc40000410000 */
[----:B-1----:R-:W-:Y:S02]  /*39e0*/  FMUL.FTZ R0, R83, c[0x0][0x320] ;  /* 0x0000c80053007a20 */ /* 0x002fe40000410000 */
[----:B------:R-:W-:Y:S02]  /*39f0*/  FMUL.FTZ R21, R21, c[0x0][0x320] ;  /* 0x0000c80015157a20 */ /* 0x000fe40000410000 */
[----:B------:R1:W1:Y:S01]  /*3a00*/  MUFU.TANH R50, R0 ;  /* 0x0000000000327308 */ /* 0x0002620000002400 */
        /* <DEDUP_REMOVED lines=8> */
[----:B-1----:R-:W-:Y:S02]  /*3a90*/  FMUL.FTZ R0, R76, c[0x0][0x320] ;  /* 0x0000c8004c007a20 */ /* 0x002fe40000410000 */
[----:B------:R-:W-:-:S02]  /*3aa0*/  FMUL.FTZ R6, R6, c[0x0][0x320] ;  /* 0x0000c80006067a20 */ /* 0x000fc40000410000 */
[----:B------:R-:W-:Y:S01]  /*3ab0*/  FMUL.FTZ R7, R7, c[0x0][0x320] ;  /* 0x0000c80007077a20 */ /* 0x000fe20000410000 */
[----:B------:R1:W1:Y:S08]  /*3ac0*/  MUFU.TANH R36, R20 ;  /* 0x0000001400247308 */ /* 0x0002700000002400 */
[----:B------:R1:W1:Y:S08]  /*3ad0*/  MUFU.TANH R48, R0 ;  /* 0x0000000000307308 */ /* 0x0002700000002400 */
        /* <DEDUP_REMOVED lines=57> */
.L_x_1375:
[----:B--234-:R-:W-:Y:S05]  /*3e70*/  BSYNC B0 ;  /* 0x0000000000007941 */ /* 0x01cfea0003800000 */
.L_x_1374:
[----:B-1----:R-:W2:Y:S04]  /*3e80*/  LDL R0, [R1+0x5c] ;  /* 0x00005c0001007983 */ /* 0x002ea80000100800 */
[----:B------:R-:W2:Y:S04]  /*3e90*/  LDL R197, [R1+0x48] ;  /* 0x0000480001c57983 */ /* 0x000ea80000100800 */
[----:B------:R-:W3:Y:S01]  /*3ea0*/  LDL R5, [R1+0x58] ;  /* 0x0000580001057983 */ /* 0x000ee20000100800 */
[----:B------:R-:W-:-:S03]  /*3eb0*/  IMAD R4, R92, R150, 0x1 ;  /* 0x000000015c047424 */ /* 0x000fc600078e0296 */
[----:B------:R-:W-:Y:S04]  /*3ec0*/  LDSM.16.MT88.4 R40, [R229] ;  /* 0x00000000e528783b */ /* 0x000fe80000004200 */
[----:B------:R-:W-:Y:S04]  /*3ed0*/  LDSM.16.MT88.4 R60, [R229+0x2000] ;  /* 0x00200000e53c783b */ /* 0x000fe80000004200 */
[----:B------:R-:W-:Y:S04]  /*3ee0*/  LDSM.16.MT88.4 R56, [R232] ;  /* 0x00000000e838783b */ /* 0x000fe80000004200 */
[----:B------:R-:W0:Y:S01]  /*3ef0*/  LDGDEPBAR ;  /* 0x00000000000079af */ /* 0x000e220000000000 */
[----:B--2---:R-:W-:-:S04]  /*3f00*/  IMAD.IADD R3, R0, 0x1, R197 ;  /* 0x0000000100037824 */ /* 0x004fc800078e02c5 */
[----:B------:R-:W-:-:S05]  /*3f10*/  @P4 IMAD.HI.U32 R0, R3, c[0x0][0x2c8], RZ ;  /* 0x0000b20003004a27 */ /* 0x000fca00078e00ff */
[----:B------:R-:W-:-:S05]  /*3f20*/  @P4 SHF.R.U32.HI R3, RZ, c[0x0][0x2cc], R0 ;  /* 0x0000b300ff034a19 */ /* 0x000fca0000011600 */
[----:B------:R-:W1:Y:S01]  /*3f30*/  SHFL.IDX PT, R2, R3, RZ, 0x1c1f ;  /* 0x001c1fff03027589 */ /* 0x000e6200000e0000 */
[----:B---3--:R-:W-:-:S03]  /*3f40*/  IADD3 R4, -R5, c[0x0][0x1d0], R4 ;  /* 0x0000740005047a10 */ /* 0x008fc60007ffe104 */
[----:B------:R-:W2:Y:S01]  /*3f50*/  SHFL.IDX PT, R0, R3, 0x1, 0x1c1f ;  /* 0x003c1f0003007f89 */ /* 0x000ea200000e0000 */
[----:B------:R-:W-:Y:S01]  /*3f60*/  IADD3 R4, R4, -c[0x0][0x168], RZ ;  /* 0x80005a0004047a10 */ /* 0x000fe20007ffe0ff */
[----:B------:R-:W-:-:S04]  /*3f70*/  IMAD.IADD R5, R144, 0x1, -R5 ;  /* 0x0000000190057824 */ /* 0x000fc800078e0a05 */
[----:B-1----:R-:W-:-:S05]  /*3f80*/  IMAD.IADD R2, R4, 0x1, R2 ;  /* 0x0000000104027824 */ /* 0x002fca00078e0202 */
[----:B------:R-:W-:-:S04]  /*3f90*/  IMNMX R2, R5, R2, PT ;  /* 0x0000000205027217 */ /* 0x000fc80003800200 */
[C---:B------:R-:W-:Y:S02]  /*3fa0*/  ISETP.GT.AND P0, PT, R2.reuse, 0x1, PT ;  /* 0x000000010200780c */ /* 0x040fe40003f04270 */
[C---:B------:R-:W-:Y:S02]  /*3fb0*/  ISETP.GT.AND P2, PT, R2.reuse, 0x8, PT ;  /* 0x000000080200780c */ /* 0x040fe40003f44270 */
[C---:B------:R-:W-:Y:S02]  /*3fc0*/  ISETP.GT.AND P3, PT, R2.reuse, RZ, PT ;  /* 0x000000ff0200720c */ /* 0x040fe40003f64270 */
[----:B------:R-:W-:Y:S02]  /*3fd0*/  ISETP.GT.AND P1, PT, R2, 0x9, PT ;  /* 0x000000090200780c */ /* 0x000fe40003f24270 */
[----:B------:R-:W-:Y:S02]  /*3fe0*/  FSEL R8, R133, -INF , P0 ;  /* 0xff80000085087808 */ /* 0x000fe40000000000 */
[----:B------:R-:W-:Y:S01]  /*3ff0*/  FSEL R9, R116, -INF , P2 ;  /* 0xff80000074097808 */ /* 0x000fe20001000000 */
[----:B--2---:R-:W-:Y:S01]  /*4000*/  IMAD.IADD R0, R4, 0x1, R0 ;  /* 0x0000000104007824 */ /* 0x004fe200078e0200 */
[----:B------:R-:W-:-:S02]  /*4010*/  ISETP.GT.AND P0, PT, R2, 0x18, PT ;  /* 0x000000180200780c */ /* 0x000fc40003f04270 */
[C---:B------:R-:W-:Y:S02]  /*4020*/  ISETP.GT.AND P2, PT, R2.reuse, 0x19, PT ;  /* 0x000000190200780c */ /* 0x040fe40003f44270 */
[----:B------:R-:W-:Y:S02]  /*4030*/  FSEL R7, R135, -INF , P3 ;  /* 0xff80000087077808 */ /* 0x000fe40001800000 */
[----:B------:R-:W-:Y:S02]  /*4040*/  FSEL R15, R107, -INF , P1 ;  /* 0xff8000006b0f7808 */ /* 0x000fe40000800000 */
[----:B------:R-:W-:Y:S02]  /*4050*/  ISETP.GT.AND P1, PT, R2, 0x20, PT ;  /* 0x000000200200780c */ /* 0x000fe40003f24270 */
[----:B------:R-:W-:Y:S02]  /*4060*/  FSEL R21, R89, -INF , P0 ;  /* 0xff80000059157808 */ /* 0x000fe40000000000 */
[----:B------:R-:W-:-:S02]  /*4070*/  FSEL R22, R88, -INF , P2 ;  /* 0xff80000058167808 */ /* 0x000fc40001000000 */
[C---:B------:R-:W-:Y:S02]  /*4080*/  ISETP.GT.AND P0, PT, R2.reuse, 0x29, PT ;  /* 0x000000290200780c */ /* 0x040fe40003f04270 */
[----:B------:R-:W-:Y:S02]  /*4090*/  ISETP.GT.AND P2, PT, R2, 0x30, PT ;  /* 0x000000300200780c */ /* 0x000fe40003f44270 */
[----:B------:R-:W-:Y:S02]  /*40a0*/  IMNMX R0, R5, R0, PT ;  /* 0x0000000005007217 */ /* 0x000fe40003800200 */
[----:B------:R-:W-:Y:S02]  /*40b0*/  FMNMX.FTZ R137, R7, R8, !PT ;  /* 0x0000000807897209 */ /* 0x000fe40007810000 */
[----:B------:R-:W-:Y:S02]  /*40c0*/  FSEL R168, R84, -INF , P1 ;  /* 0xff80000054a87808 */ /* 0x000fe40000800000 */
[----:B------:R-:W-:-:S02]  /*40d0*/  ISETP.GT.AND P1, PT, R2, 0x31, PT ;  /* 0x000000310200780c */ /* 0x000fc40003f24270 */
[----:B------:R-:W-:Y:S02]  /*40e0*/  FSEL R167, R77, -INF , P0 ;  /* 0xff8000004da77808 */ /* 0x000fe40000000000 */
[----:B------:R-:W-:Y:S02]  /*40f0*/  FSEL R166, R44, -INF , P2 ;  /* 0xff8000002ca67808 */ /* 0x000fe40001000000 */
[C---:B------:R-:W-:Y:S02]  /*4100*/  ISETP.GT.AND P0, PT, R0.reuse, RZ, PT ;  /* 0x000000ff0000720c */ /* 0x040fe40003f04270 */
[----:B------:R-:W-:Y:S02]  /*4110*/  ISETP.GT.AND P2, PT, R0, 0x1, PT ;  /* 0x000000010000780c */ /* 0x000fe40003f44270 */
[----:B------:R-:W-:Y:S02]  /*4120*/  ISETP.GT.AND P5, PT, R2, 0x10, PT ;  /* 0x000000100200780c */ /* 0x000fe40003fa4270 */
[----:B------:R-:W-:-:S02]  /*4130*/  FMNMX.FTZ R137, R9, R137, !PT ;  /* 0x0000008909897209 */ /* 0x000fc40007810000 */
[----:B------:R-:W-:Y:S02]  /*4140*/  FSEL R164, R45, -INF , P1 ;  /* 0xff8000002da47808 */ /* 0x000fe40000800000 */
[----:B------:R-:W-:Y:S02]  /*4150*/  ISETP.GT.AND P1, PT, R0, 0x8, PT ;  /* 0x000000080000780c */ /* 0x000fe40003f24270 */
[----:B------:R-:W-:Y:S02]  /*4160*/  FSEL R24, R134, -INF , P0 ;  /* 0xff80000086187808 */ /* 0x000fe40000000000 */
[----:B------:R-:W-:Y:S02]  /*4170*/  FSEL R25, R132, -INF , P2 ;  /* 0xff80000084197808 */ /* 0x000fe40001000000 */
[----:B------:R-:W-:Y:S02]  /*4180*/  ISETP.GT.AND P3, PT, R2, 0x11, PT ;  /* 0x000000110200780c */ /* 0x000fe40003f64270 */
[----:B------:R-:W-:-:S02]  /*4190*/  FSEL R18, R104, -INF , P5 ;  /* 0xff80000068127808 */ /* 0x000fc40002800000 */
[----:B------:R-:W-:Y:S02]  /*41a0*/  FMNMX.FTZ R137, R15, R137, !PT ;  /* 0x000000890f897209 */ /* 0x000fe40007810000 */
[----:B------:R-:W-:Y:S02]  /*41b0*/  ISETP.GT.AND P0, PT, R0, 0x9, PT ;  /* 0x000000090000780c */ /* 0x000fe40003f04270 */
[----:B------:R-:W-:Y:S02]  /*41c0*/  FSEL R31, R113, -INF , P1 ;  /* 0xff800000711f7808 */ /* 0x000fe40000800000 */
[----:B------:R-:W-:Y:S02]  /*41d0*/  FMNMX.FTZ R136, R24, R25, !PT ;  /* 0x0000001918887209 */ /* 0x000fe40007810000 */
[----:B------:R-:W-:Y:S02]  /*41e0*/  FSEL R19, R94, -INF , P3 ;  /* 0xff8000005e137808 */ /* 0x000fe40001800000 */
        /* <DEDUP_REMOVED lines=12> */
[----:B------:R-:W-:-:S02]  /*42b0*/  ISETP.GT.AND P5, PT, R2, 0x21, PT ;  /* 0x000000210200780c */ /* 0x000fc40003fa4270 */
[----:B------:R-:W-:Y:S02]  /*42c0*/  FMNMX.FTZ R137, R22, R137, !PT ;  /* 0x0000008916897209 */ /* 0x000fe40007810000 */
[----:B------:R-:W-:Y:S02]  /*42d0*/  ISETP.GT.AND P2, PT, R0, 0x19, PT ;  /* 0x000000190000780c */ /* 0x000fe40003f44270 */
[----:B------:R-:W-:Y:S02]  /*42e0*/  FSEL R32, R91, -INF , P0 ;  /* 0xff8000005b207808 */ /* 0x000fe40000000000 */
[----:B------:R-:W-:Y:S02]  /*42f0*/  FMNMX.FTZ R136, R26, R136, !PT ;  /* 0x000000881a887209 */ /* 0x000fe40007810000 */
        /* <DEDUP_REMOVED lines=23> */
[----:B------:R-:W-:Y:S01]  /*4470*/  FMNMX.FTZ R136, R160, R136, !PT ;  /* 0x00000088a0887209 */ /* 0x000fe20007810000 */
[----:B------:R-:W-:Y:S01]  /*4480*/  LDSM.16.MT88.4 R76, [R233+0x2800] ;  /* 0x00280000e94c783b */ /* 0x000fe20000004200 */
        /* <DEDUP_REMOVED lines=8> */
[C---:B------:R-:W-:Y:S02]  /*4510*/  ISETP.GT.AND P1, PT, R0.reuse, 0x38, PT ;  /* 0x000000380000780c */ /* 0x040fe40003f24270 */
[----:B------:R-:W-:Y:S02]  /*4520*/  ISETP.GT.AND P0, PT, R0, 0x39, PT ;  /* 0x000000390000780c */ /* 0x000fe40003f04270 */
[----:B------:R-:W-:Y:S01]  /*4530*/  FSEL R154, R47, -INF , P2 ;  /* 0xff8000002f9a7808 */ /* 0x000fe20001000000 */
[----:B------:R-:W1:Y:S01]  /*4540*/  SHFL.IDX PT, R0, R3, 0x2, 0x1c1f ;  /* 0x005c1f0003007f89 */ /* 0x000e6200000e0000 */
[----:B------:R-:W-:Y:S02]  /*4550*/  FMNMX.FTZ R136, R157, R136, !PT ;  /* 0x000000889d887209 */ /* 0x000fe40007810000 */
[----:B------:R-:W-:Y:S01]  /*4560*/  FMNMX.FTZ R137, R148, R137, !PT ;  /* 0x0000008994897209 */ /* 0x000fe20007810000 */
[----:B------:R-:W2:Y:S01]  /*4570*/  SHFL.IDX PT, R2, R3, 0x3, 0x1c1f ;  /* 0x007c1f0003027f89 */ /* 0x000ea200000e0000 */
[----:B------:R-:W-:-:S02]  /*4580*/  FSEL R152, R13, -INF , P1 ;  /* 0xff8000000d987808 */ /* 0x000fc40000800000 */
[----:B------:R-:W-:Y:S01]  /*4590*/  FMNMX.FTZ R136, R154, R136, !PT ;  /* 0x000000889a887209 */ /* 0x000fe20007810000 */
[----:B------:R-:W3:Y:S01]  /*45a0*/  SHFL.BFLY PT, R3, R137, 0x2, 0x1f ;  /* 0x0c401f0089037f89 */ /* 0x000ee200000e0000 */
[----:B------:R-:W-:Y:S02]  /*45b0*/  FSEL R149, R12, -INF , P0 ;  /* 0xff8000000c957808 */ /* 0x000fe40000000000 */
[----:B------:R-:W-:Y:S01]  /*45c0*/  FMNMX.FTZ R136, R152, R136, !PT ;  /* 0x0000008898887209 */ /* 0x000fe20007810000 */
[----:B------:R-:W-:Y:S03]  /*45d0*/  LDSM.16.MT88.4 R44, [R233] ;  /* 0x00000000e92c783b */ /* 0x000fe60000004200 */
[----:B------:R-:W-:-:S05]  /*45e0*/  FMNMX.FTZ R136, R149, R136, !PT ;  /* 0x0000008895887209 */ /* 0x000fca0007810000 */
[----:B------:R-:W4:Y:S01]  /*45f0*/  SHFL.BFLY PT, R6, R136, 0x2, 0x1f ;  /* 0x0c401f0088067f89 */ /* 0x000f2200000e0000 */
[----:B-1----:R-:W-:-:S05]  /*4600*/  IMAD.IADD R0, R4, 0x1, R0 ;  /* 0x0000000104007824 */ /* 0x002fca00078e0200 */
[----:B------:R-:W-:Y:S01]  /*4610*/  IMNMX R0, R5, R0, PT ;  /* 0x0000000005007217 */ /* 0x000fe20003800200 */
[----:B--2---:R-:W-:Y:S01]  /*4620*/  IMAD.IADD R2, R4, 0x1, R2 ;  /* 0x0000000104027824 */ /* 0x004fe200078e0202 */
[----:B---3--:R-:W-:Y:S02]  /*4630*/  FMNMX.FTZ R137, R137, R3, !PT ;  /* 0x0000000389897209 */ /* 0x008fe40007810000 */
[----:B------:R-:W-:Y:S02]  /*4640*/  ISETP.GT.AND P1, PT, R0, RZ, PT ;  /* 0x000000ff0000720c */ /* 0x000fe40003f24270 */
[----:B------:R-:W-:Y:S01]  /*4650*/  IMNMX R2, R5, R2, PT ;  /* 0x0000000205027217 */ /* 0x000fe20003800200 */
[----:B------:R-:W1:Y:S01]  /*4660*/  SHFL.BFLY PT, R3, R137, 0x1, 0x1f ;  /* 0x0c201f0089037f89 */ /* 0x000e6200000e0000 */
[----:B------:R-:W-:Y:S02]  /*4670*/  FSEL R5, R146, -INF , P1 ;  /* 0xff80000092057808 */ /* 0x000fe40000800000 */
[----:B------:R-:W-:-:S02]  /*4680*/  ISETP.GT.AND P3, PT, R0, 0x1, PT ;  /* 0x000000010000780c */ /* 0x000fc40003f64270 */
[C---:B------:R-:W-:Y:S02]  /*4690*/  ISETP.GT.AND P0, PT, R0.reuse, 0x8, PT ;  /* 0x000000080000780c */ /* 0x040fe40003f04270 */
[C---:B------:R-:W-:Y:S02]  /*46a0*/  ISETP.GT.AND P5, PT, R0.reuse, 0x9, PT ;  /* 0x000000090000780c */ /* 0x040fe40003fa4270 */
[C---:B------:R-:W-:Y:S02]  /*46b0*/  ISETP.GT.AND P2, PT, R0.reuse, 0x10, PT ;  /* 0x000000100000780c */ /* 0x040fe40003f44270 */
[----:B------:R-:W-:Y:S02]  /*46c0*/  ISETP.GT.AND P1, PT, R0, 0x11, PT ;  /* 0x000000110000780c */ /* 0x000fe40003f24270 */
[----:B----4-:R-:W-:Y:S02]  /*46d0*/  FMNMX.FTZ R136, R136, R6, !PT ;  /* 0x0000000688887209 */ /* 0x010fe40007810000 */
[----:B------:R-:W-:-:S02]  /*46e0*/  FSEL R6, R145, -INF , P3 ;  /* 0xff80000091067808 */ /* 0x000fc40001800000 */
[----:B------:R-:W-:Y:S02]  /*46f0*/  FSEL R10, R117, -INF , P0 ;  /* 0xff800000750a7808 */ /* 0x000fe40000000000 */
[----:B------:R-:W-:Y:S02]  /*4700*/  FSEL R12, R115, -INF , P5 ;  /* 0xff800000730c7808 */ /* 0x000fe40002800000 */
[----:B------:R-:W-:Y:S02]  /*4710*/  FSEL R16, R106, -INF , P2 ;  /* 0xff8000006a107808 */ /* 0x000fe40001000000 */
[----:B------:R-:W-:Y:S02]  /*4720*/  FSEL R17, R105, -INF , P1 ;  /* 0xff80000069117808 */ /* 0x000fe40000800000 */
[C---:B------:R-:W-:Y:S02]  /*4730*/  ISETP.GT.AND P3, PT, R0.reuse, 0x18, PT ;  /* 0x000000180000780c */ /* 0x040fe40003f64270 */
[----:B------:R-:W-:-:S02]  /*4740*/  ISETP.GT.AND P0, PT, R0, 0x19, PT ;  /* 0x000000190000780c */ /* 0x000fc40003f04270 */
[C---:B------:R-:W-:Y:S02]  /*4750*/  ISETP.GT.AND P5, PT, R0.reuse, 0x20, PT ;  /* 0x000000200000780c */ /* 0x040fe40003fa4270 */
[C---:B------:R-:W-:Y:S02]  /*4760*/  ISETP.GT.AND P2, PT, R0.reuse, 0x21, PT ;  /* 0x000000210000780c */ /* 0x040fe40003f44270 */
[----:B------:R-:W-:Y:S02]  /*4770*/  ISETP.GT.AND P1, PT, R0, 0x28, PT ;  /* 0x000000280000780c */ /* 0x000fe40003f24270 */
[----:B------:R-:W-:Y:S02]  /*4780*/  FSEL R23, R95, -INF , P3 ;  /* 0xff8000005f177808 */ /* 0x000fe40001800000 */
[----:B------:R-:W-:Y:S02]  /*4790*/  FSEL R29, R93, -INF , P0 ;  /* 0xff8000005d1d7808 */ /* 0x000fe40000000000 */
[----:B------:R-:W-:-:S02]  /*47a0*/  FSEL R145, R87, -INF , P5 ;  /* 0xff80000057917808 */ /* 0x000fc40002800000 */
[----:B------:R-:W-:Y:S02]  /*47b0*/  FSEL R144, R80, -INF , P2 ;  /* 0xff80000050907808 */ /* 0x000fe40001000000 */
[----:B-1----:R-:W-:Y:S01]  /*47c0*/  FMNMX.FTZ R137, R137, R3, !PT ;  /* 0x0000000389897209 */ /* 0x002fe20007810000 */
[----:B------:R-:W1:Y:S01]  /*47d0*/  SHFL.BFLY PT, R4, R136, 0x1, 0x1f ;  /* 0x0c201f0088047f89 */ /* 0x000e6200000e0000 */
[----:B------:R-:W-:Y:S02]  /*47e0*/  FSEL R143, R68, -INF , P1 ;  /* 0xff800000448f7808 */ /* 0x000fe40000800000 */
[C---:B------:R-:W-:Y:S01]  /*47f0*/  ISETP.GT.AND P3, PT, R0.reuse, 0x29, PT ;  /* 0x000000290000780c */ /* 0x040fe20003f64270 */
[----:B------:R-:W-:Y:S01]  /*4800*/  LDSM.16.MT88.4 R80, [R233+0x2000] ;  /* 0x00200000e950783b */ /* 0x000fe20000004200 */
[C---:B------:R-:W-:Y:S02]  /*4810*/  ISETP.GT.AND P0, PT, R0.reuse, 0x30, PT ;  /* 0x000000300000780c */ /* 0x040fe40003f04270 */
[C---:B------:R-:W-:Y:S01]  /*4820*/  ISETP.GT.AND P5, PT, R0.reuse, 0x31, PT ;  /* 0x000000310000780c */ /* 0x040fe20003fa4270 */
[----:B------:R-:W-:Y:S01]  /*4830*/  LDSM.16.MT88.4 R84, [R230+0x2000] ;  /* 0x00200000e654783b */ /* 0x000fe20000004200 */
[----:B------:R-:W-:-:S02]  /*4840*/  ISETP.GT.AND P2, PT, R0, 0x38, PT ;  /* 0x000000380000780c */ /* 0x000fc40003f44270 */
[----:B------:R-:W-:Y:S02]  /*4850*/  ISETP.GT.AND P1, PT, R0, 0x39, PT ;  /* 0x000000390000780c */ /* 0x000fe40003f24270 */
[----:B------:R-:W-:-:S04]  /*4860*/  FMNMX.FTZ R0, R5, R6, !PT ;  /* 0x0000000605007209 */ /* 0x000fc80007810000 */
[----:B------:R-:W-:Y:S02]  /*4870*/  FMNMX.FTZ R0, R10, R0, !PT ;  /* 0x000000000a007209 */ /* 0x000fe40007810000 */
[----:B------:R-:W-:Y:S02]  /*4880*/  FSEL R142, R69, -INF , P3 ;  /* 0xff800000458e7808 */ /* 0x000fe40001800000 */
[----:B------:R-:W-:Y:S02]  /*4890*/  FMNMX.FTZ R0, R12, R0, !PT ;  /* 0x000000000c007209 */ /* 0x000fe40007810000 */
[----:B------:R-:W-:Y:S02]  /*48a0*/  ISETP.GT.AND P3, PT, R2, RZ, PT ;  /* 0x000000ff0200720c */ /* 0x000fe40003f64270 */
[----:B------:R-:W-:Y:S02]  /*48b0*/  FMNMX.FTZ R0, R16, R0, !PT ;  /* 0x0000000010007209 */ /* 0x000fe40007810000 */
[----:B------:R-:W-:Y:S01]  /*48c0*/  FSEL R138, R20, -INF , P1 ;  /* 0xff800000148a7808 */ /* 0x000fe20000800000 */
[----:B------:R-:W-:Y:S01]  /*48d0*/  FMUL.FTZ R20, R137, c[0x0][0x2d0] ;  /* 0x0000b40089147a20 */ /* 0x000fe20000410000 */
[----:B------:R-:W-:-:S02]  /*48e0*/  FSEL R14, R151, -INF , P3 ;  /* 0xff800000970e7808 */ /* 0x000fc40001800000 */
[----:B------:R-:W-:Y:S02]  /*48f0*/  FMNMX.FTZ R0, R17, R0, !PT ;  /* 0x0000000011007209 */ /* 0x000fe40007810000 */
[----:B------:R-:W-:Y:S02]  /*4900*/  FSETP.NEU.FTZ.AND P3, PT, R137, -INF , PT ;  /* 0xff8000008900780b */ /* 0x000fe40003f7d000 */
[----:B------:R-:W-:Y:S02]  /*4910*/  FMNMX.FTZ R0, R23, R0, !PT ;  /* 0x0000000017007209 */ /* 0x000fe40007810000 */
[----:B------:R-:W-:Y:S02]  /*4920*/  FSEL R20, R20, RZ, P3 ;  /* 0x000000ff14147208 */ /* 0x000fe40001800000 */
[----:B------:R-:W-:Y:S02]  /*4930*/  FSEL R141, R36, -INF , P0 ;  /* 0xff800000248d7808 */ /* 0x000fe40000000000 */
[----:B------:R-:W-:-:S02]  /*4940*/  ISETP.GT.AND P0, PT, R2, 0x1, PT ;  /* 0x000000010200780c */ /* 0x000fc40003f04270 */
[----:B------:R-:W-:Y:S01]  /*4950*/  FMNMX.FTZ R135, R29, R0, !PT ;  /* 0x000000001d877209 */ /* 0x000fe20007810000 */
[----:B------:R-:W-:Y:S01]  /*4960*/  FFMA.FTZ R0, R7, c[0x0][0x2d0], -R20 ;  /* 0x0000b40007007a23 */ /* 0x000fe20000010814 */
[----:B------:R-:W-:Y:S02]  /*4970*/  FSEL R140, R30, -INF , P5 ;  /* 0xff8000001e8c7808 */ /* 0x000fe40002800000 */
[----:B------:R-:W-:Y:S02]  /*4980*/  ISETP.GT.AND P5, PT, R2, 0x8, PT ;  /* 0x000000080200780c */ /* 0x000fe40003fa4270 */
[----:B------:R-:W-:Y:S01]  /*4990*/  FSEL R13, R147, -INF , P0 ;  /* 0xff800000930d7808 */ /* 0x000fe20000000000 */
[----:B------:R2:W-:Y:S01]  /*49a0*/  MUFU.EX2 R175, R0 ;  /* 0x0000000000af7308 */ /* 0x0005e20000000800 */
[----:B------:R-:W-:Y:S02]  /*49b0*/  FMNMX.FTZ R135, R145, R135, !PT ;  /* 0x0000008791877209 */ /* 0x000fe40007810000 */
[----:B------:R-:W-:-:S02]  /*49c0*/  FSEL R139, R28, -INF , P2 ;  /* 0xff8000001c8b7808 */ /* 0x000fc40001000000 */
[----:B------:R-:W-:Y:S02]  /*49d0*/  ISETP.GT.AND P2, PT, R2, 0x9, PT ;  /* 0x000000090200780c */ /* 0x000fe40003f44270 */
[----:B------:R-:W-:Y:S02]  /*49e0*/  FSEL R11, R119, -INF , P5 ;  /* 0xff800000770b7808 */ /* 0x000fe40002800000 */
[----:B------:R-:W-:Y:S02]  /*49f0*/  FMNMX.FTZ R135, R144, R135, !PT ;  /* 0x0000008790877209 */ /* 0x000fe40007810000 */
[----:B------:R-:W-:Y:S02]  /*4a00*/  ISETP.GT.AND P1, PT, R2, 0x10, PT ;  /* 0x000000100200780c */ /* 0x000fe40003f24270 */
[----:B--2---:R-:W-:Y:S02]  /*4a10*/  FMNMX.FTZ R0, R14, R13, !PT ;  /* 0x0000000d0e007209 */ /* 0x004fe40007810000 */
[----:B------:R-:W-:-:S02]  /*4a20*/  FSEL R7, R118, -INF , P2 ;  /* 0xff80000076077808 */ /* 0x000fc40001000000 */
[----:B------:R-:W-:Y:S01]  /*4a30*/  FMNMX.FTZ R0, R11, R0, !PT ;  /* 0x000000000b007209 */ /* 0x000fe20007810000 */
[----:B------:R-:W-:Y:S01]  /*4a40*/  FFMA.FTZ R3, R8, c[0x0][0x2d0], -R20 ;  /* 0x0000b40008037a23 */ /* 0x000fe20000010814 */
[----:B------:R-:W-:Y:S01]  /*4a50*/  FMNMX.FTZ R135, R143, R135, !PT ;  /* 0x000000878f877209 */ /* 0x000fe20007810000 */
[----:B------:R-:W-:Y:S01]  /*4a60*/  LDSM.16.MT88.4 R116, [R232+0x2000] ;  /* 0x00200000e874783b */ /* 0x000fe20000004200 */
[----:B------:R-:W-:Y:S02]  /*4a70*/  ISETP.GT.AND P0, PT, R2, 0x11, PT ;  /* 0x000000110200780c */ /* 0x000fe40003f04270 */
[----:B------:R-:W-:Y:S02]  /*4a80*/  FSEL R28, R114, -INF , P1 ;  /* 0xff800000721c7808 */ /* 0x000fe40000800000 */
[----:B------:R-:W-:Y:S02]  /*4a90*/  FMNMX.FTZ R0, R7, R0, !PT ;  /* 0x0000000007007209 */ /* 0x000fe40007810000 */
[----:B------:R-:W-:Y:S01]  /*4aa0*/  FMNMX.FTZ R135, R142, R135, !PT ;  /* 0x000000878e877209 */ /* 0x000fe20007810000 */
[----:B------:R2:W-:Y:S01]  /*4ab0*/  MUFU.EX2 R174, R3 ;  /* 0x0000000300ae7308 */ /* 0x0005e20000000800 */
[----:B------:R-:W-:-:S02]  /*4ac0*/  ISETP.GT.AND P5, PT, R2, 0x18, PT ;  /* 0x000000180200780c */ /* 0x000fc40003fa4270 */
[----:B------:R-:W-:Y:S02]  /*4ad0*/  FSEL R30, R108, -INF , P0 ;  /* 0xff8000006c1e7808 */ /* 0x000fe40000000000 */
[----:B------:R-:W-:Y:S02]  /*4ae0*/  FMNMX.FTZ R0, R28, R0, !PT ;  /* 0x000000001c007209 */ /* 0x000fe40007810000 */
[----:B------:R-:W-:Y:S02]  /*4af0*/  FMNMX.FTZ R135, R141, R135, !PT ;  /* 0x000000878d877209 */ /* 0x000fe40007810000 */
[----:B------:R-:W-:Y:S02]  /*4b00*/  ISETP.GT.AND P3, PT, R2, 0x19, PT ;  /* 0x000000190200780c */ /* 0x000fe40003f64270 */
[----:B------:R-:W-:Y:S01]  /*4b10*/  FMNMX.FTZ R0, R30, R0, !PT ;  /* 0x000000001e007209 */ /* 0x000fe20007810000 */
[----:B--2---:R-:W-:Y:S01]  /*4b20*/  FFMA.FTZ R3, R9, c[0x0][0x2d0], -R20 ;  /* 0x0000b40009037a23 */ /* 0x004fe20000010814 */
[----:B------:R-:W-:-:S02]  /*4b30*/  FSEL R9, R103, -INF , P5 ;  /* 0xff80000067097808 */ /* 0x000fc40002800000 */
[----:B------:R-:W-:Y:S01]  /*4b40*/  FMNMX.FTZ R135, R140, R135, !PT ;  /* 0x000000878c877209 */ /* 0x000fe20007810000 */
[----:B------:R2:W-:Y:S01]  /*4b50*/  MUFU.EX2 R177, R3 ;  /* 0x0000000300b17308 */ /* 0x0005e20000000800 */
[----:B------:R-:W-:Y:S02]  /*4b60*/  ISETP.GT.AND P2, PT, R2, 0x20, PT ;  /* 0x000000200200780c */ /* 0x000fe40003f44270 */
[----:B------:R-:W-:Y:S02]  /*4b70*/  FSEL R8, R102, -INF , P3 ;  /* 0xff80000066087808 */ /* 0x000fe40001800000 */
[----:B------:R-:W-:Y:S02]  /*4b80*/  FMNMX.FTZ R0, R9, R0, !PT ;  /* 0x0000000009007209 */ /* 0x000fe40007810000 */
[----:B------:R-:W-:Y:S02]  /*4b90*/  FMNMX.FTZ R135, R139, R135, !PT ;  /* 0x000000878b877209 */ /* 0x000fe40007810000 */
[----:B------:R-:W-:-:S02]  /*4ba0*/  ISETP.GT.AND P1, PT, R2, 0x21, PT ;  /* 0x000000210200780c */ /* 0x000fc40003f24270 */
[----:B------:R-:W-:Y:S01]  /*4bb0*/  FSEL R133, R72, -INF , P2 ;  /* 0xff80000048857808 */ /* 0x000fe20001000000 */
[----:B--2---:R-:W-:Y:S01]  /*4bc0*/  FFMA.FTZ R3, R15, c[0x0][0x2d0], -R20 ;  /* 0x0000b4000f037a23 */ /* 0x004fe20000010814 */
[----:B------:R-:W-:-:S03]  /*4bd0*/  FMNMX.FTZ R135, R138, R135, !PT ;  /* 0x000000878a877209 */ /* 0x000fc60007810000 */
[----:B------:R2:W-:Y:S01]  /*4be0*/  MUFU.EX2 R176, R3 ;  /* 0x0000000300b07308 */ /* 0x0005e20000000800 */
[----:B------:R-:W-:Y:S02]  /*4bf0*/  ISETP.GT.AND P0, PT, R2, 0x28, PT ;  /* 0x000000280200780c */ /* 0x000fe40003f04270 */
[----:B------:R-:W-:Y:S02]  /*4c00*/  FSEL R132, R50, -INF , P1 ;  /* 0xff80000032847808 */ /* 0x000fe40000800000 */
[----:B-1----:R-:W-:Y:S02]  /*4c10*/  FMNMX.FTZ R136, R136, R4, !PT ;  /* 0x0000000488887209 */ /* 0x002fe40007810000 */
[----:B------:R-:W1:Y:S01]  /*4c20*/  SHFL.BFLY PT, R4, R135, 0x2, 0x1f ;  /* 0x0c401f0087047f89 */ /* 0x000e6200000e0000 */
[----:B------:R-:W-:Y:S02]  /*4c30*/  ISETP.GT.AND P2, PT, R2, 0x29, PT ;  /* 0x000000290200780c */ /* 0x000fe40003f44270 */
[----:B--2---:R-:W-:Y:S01]  /*4c40*/  FMNMX.FTZ R3, R8, R0, !PT ;  /* 0x0000000008037209 */ /* 0x004fe20007810000 */
[----:B------:R-:W-:-:S03]  /*4c50*/  FFMA.FTZ R0, R18, c[0x0][0x2d0], -R20 ;  /* 0x0000b40012007a23 */ /* 0x000fc60000010814 */
[----:B------:R-:W-:Y:S01]  /*4c60*/  FMNMX.FTZ R3, R133, R3, !PT ;  /* 0x0000000385037209 */ /* 0x000fe20007810000 */
[----:B------:R2:W-:Y:S01]  /*4c70*/  MUFU.EX2 R250, R0 ;  /* 0x0000000000fa7308 */ /* 0x0005e20000000800 */
[----:B------:R-:W-:Y:S02]  /*4c80*/  FSEL R131, R70, -INF , P0 ;  /* 0xff80000046837808 */ /* 0x000fe40000000000 */
[----:B------:R-:W-:Y:S02]  /*4c90*/  FMNMX.FTZ R3, R132, R3, !PT ;  /* 0x0000000384037209 */ /* 0x000fe40007810000 */
[C---:B------:R-:W-:Y:S02]  /*4ca0*/  ISETP.GT.AND P1, PT, R2.reuse, 0x30, PT ;  /* 0x000000300200780c */ /* 0x040fe40003f24270 */
[----:B------:R-:W-:Y:S01]  /*4cb0*/  FSEL R130, R71, -INF , P2 ;  /* 0xff80000047827808 */ /* 0x000fe20001000000 */
[----:B--2---:R-:W-:Y:S01]  /*4cc0*/  FFMA.FTZ R0, R19, c[0x0][0x2d0], -R20 ;  /* 0x0000b40013007a23 */ /* 0x004fe20000010814 */
[----:B------:R-:W-:Y:S01]  /*4cd0*/  ISETP.GT.AND P0, PT, R2, 0x31, PT ;  /* 0x000000310200780c */ /* 0x000fe20003f04270 */
[----:B------:R-:W-:Y:S02]  /*4ce0*/  LDSM.16.MT88.4 R68, [R233+0x800] ;  /* 0x00080000e944783b */ /* 0x000fe40000004200 */
[----:B------:R2:W-:Y:S01]  /*4cf0*/  MUFU.EX2 R249, R0 ;  /* 0x0000000000f97308 */ /* 0x0005e20000000800 */
[----:B------:R-:W-:-:S02]  /*4d00*/  FSEL R129, R129, -INF , P1 ;  /* 0xff80000081817808 */ /* 0x000fc40000800000 */
[----:B------:R-:W-:Y:S02]  /*4d10*/  ISETP.GT.AND P2, PT, R2, 0x38, PT ;  /* 0x000000380200780c */ /* 0x000fe40003f44270 */
[----:B------:R-:W-:Y:S02]  /*4d20*/  FSEL R128, R128, -INF , P0 ;  /* 0xff80000080807808 */ /* 0x000fe40000000000 */
[----:B--2---:R-:W-:-:S04]  /*4d30*/  FMNMX.FTZ R0, R131, R3, !PT ;  /* 0x0000000383007209 */ /* 0x004fc80007810000 */
[----:B------:R-:W-:Y:S01]  /*4d40*/  FMNMX.FTZ R0, R130, R0, !PT ;  /* 0x0000000082007209 */ /* 0x000fe20007810000 */
[--C-:B------:R-:W-:Y:S01]  /*4d50*/  FFMA.FTZ R3, R21, c[0x0][0x2d0], -R20.reuse ;  /* 0x0000b40015037a23 */ /* 0x100fe20000010814 */
[----:B------:R-:W-:Y:S02]  /*4d60*/  ISETP.GT.AND P1, PT, R2, 0x39, PT ;  /* 0x000000390200780c */ /* 0x000fe40003f24270 */
[----:B------:R-:W-:Y:S01]  /*4d70*/  FMNMX.FTZ R0, R129, R0, !PT ;  /* 0x0000000081007209 */ /* 0x000fe20007810000 */
[----:B------:R-:W-:Y:S01]  /*4d80*/  FFMA.FTZ R2, R22, c[0x0][0x2d0], -R20 ;  /* 0x0000b40016027a23 */ /* 0x000fe20000010814 */
[----:B------:R2:W-:Y:S01]  /*4d90*/  MUFU.EX2 R251, R3 ;  /* 0x0000000300fb7308 */ /* 0x0005e20000000800 */
[----:B------:R-:W-:Y:S02]  /*4da0*/  FSEL R22, R35, -INF , P2 ;  /* 0xff80000023167808 */ /* 0x000fe40001000000 */
[----:B------:R-:W-:Y:S02]  /*4db0*/  FMNMX.FTZ R0, R128, R0, !PT ;  /* 0x0000000080007209 */ /* 0x000fe40007810000 */
[----:B------:R-:W-:-:S02]  /*4dc0*/  FSETP.NEU.FTZ.AND P0, PT, R136, -INF , PT ;  /* 0xff8000008800780b */ /* 0x000fc40003f1d000 */
[----:B------:R-:W-:Y:S02]  /*4dd0*/  FSEL R21, R37, -INF , P1 ;  /* 0xff80000025157808 */ /* 0x000fe40000800000 */
[----:B------:R-:W-:Y:S02]  /*4de0*/  FMNMX.FTZ R134, R22, R0, !PT ;  /* 0x0000000016867209 */ /* 0x000fe40007810000 */
[----:B-1----:R-:W-:Y:S01]  /*4df0*/  FMNMX.FTZ R135, R135, R4, !PT ;  /* 0x0000000487877209 */ /* 0x002fe20007810000 */
[----:B------:R1:W-:Y:S01]  /*4e00*/  MUFU.EX2 R252, R2 ;  /* 0x0000000200fc7308 */ /* 0x0003e20000000800 */
[----:B--2---:R-:W-:Y:S01]  /*4e10*/  FMUL.FTZ R3, R136, c[0x0][0x2d0] ;  /* 0x0000b40088037a20 */ /* 0x004fe20000410000 */
[----:B------:R-:W-:Y:S01]  /*4e20*/  FMNMX.FTZ R134, R21, R134, !PT ;  /* 0x0000008615867209 */ /* 0x000fe20007810000 */
[----:B------:R-:W-:Y:S03]  /*4e30*/  LDSM.16.MT88.4 R36, [R229+0x800] ;  /* 0x00080000e524783b */ /* 0x000fe60000004200 */
[----:B------:R-:W-:Y:S01]  /*4e40*/  FSEL R3, R3, RZ, P0 ;  /* 0x000000ff03037208 */ /* 0x000fe20000000000 */
[----:B------:R-:W-:Y:S04]  /*4e50*/  SHFL.BFLY PT, R4, R134, 0x2, 0x1f ;  /* 0x0c401f0086047f89 */ /* 0x000fe800000e0000 */
[--C-:B------:R-:W-:Y:S01]  /*4e60*/  FFMA.FTZ R0, R24, c[0x0][0x2d0], -R3.reuse ;  /* 0x0000b40018007a23 */ /* 0x100fe20000010803 */
[----:B-1----:R-:W1:Y:S03]  /*4e70*/  SHFL.BFLY PT, R2, R135, 0x1, 0x1f ;  /* 0x0c201f0087027f89 */ /* 0x002e6600000e0000 */
[----:B------:R2:W-:Y:S02]  /*4e80*/  MUFU.EX2 R171, R0 ;  /* 0x0000000000ab7308 */ /* 0x0005e40000000800 */
[----:B--2---:R-:W-:-:S06]  /*4e90*/  FFMA.FTZ R0, R25, c[0x0][0x2d0], -R3 ;  /* 0x0000b40019007a23 */ /* 0x004fcc0000010803 */
[----:B------:R2:W-:Y:S02]  /*4ea0*/  MUFU.EX2 R165, R0 ;  /* 0x0000000000a57308 */ /* 0x0005e40000000800 */
[----:B--2---:R-:W-:-:S06]  /*4eb0*/  FFMA.FTZ R0, R31, c[0x0][0x2d0], -R3 ;  /* 0x0000b4001f007a23 */ /* 0x004fcc0000010803 */
[----:B------:R2:W-:Y:S01]  /*4ec0*/  MUFU.EX2 R172, R0 ;  /* 0x0000000000ac7308 */ /* 0x0005e20000000800 */
[----:B-1----:R-:W-:Y:S02]  /*4ed0*/  FMNMX.FTZ R135, R135, R2, !PT ;  /* 0x0000000287877209 */ /* 0x002fe40007810000 */
[----:B------:R-:W-:Y:S01]  /*4ee0*/  FMNMX.FTZ R134, R134, R4, !PT ;  /* 0x0000000486867209 */ /* 0x000fe20007810000 */
[----:B--2---:R-:W-:-:S04]  /*4ef0*/  FFMA.FTZ R0, R33, c[0x0][0x2d0], -R3 ;  /* 0x0000b40021007a23 */ /* 0x004fc80000010803 */
[----:B------:R1:W-:Y:S01]  /*4f00*/  MUFU.EX2 R173, R0 ;  /* 0x0000000000ad7308 */ /* 0x0003e20000000800 */
[C---:B------:R-:W-:Y:S01]  /*4f10*/  FMUL.FTZ R2, R135.reuse, c[0x0][0x2d0] ;  /* 0x0000b40087027a20 */ /* 0x040fe20000410000 */
[----:B------:R-:W-:Y:S01]  /*4f20*/  FSETP.NEU.FTZ.AND P0, PT, R135, -INF , PT ;  /* 0xff8000008700780b */ /* 0x000fe20003f1d000 */
[----:B------:R-:W2:Y:S01]  /*4f30*/  SHFL.BFLY PT, R4, R134, 0x1, 0x1f ;  /* 0x0c201f0086047f89 */ /* 0x000ea200000e0000 */
[----:B-1----:R-:W-:-:S04]  /*4f40*/  FFMA.FTZ R0, R27, c[0x0][0x2d0], -R3 ;  /* 0x0000b4001b007a23 */ /* 0x002fc80000010803 */
[----:B------:R1:W-:Y:S01]  /*4f50*/  MUFU.EX2 R224, R0 ;  /* 0x0000000000e07308 */ /* 0x0003e20000000800 */
[----:B------:R-:W-:Y:S01]  /*4f60*/  FSEL R2, R2, RZ, P0 ;  /* 0x000000ff02027208 */ /* 0x000fe20000000000 */
[--C-:B-1----:R-:W-:Y:S01]  /*4f70*/  FFMA.FTZ R0, R26, c[0x0][0x2d0], -R3.reuse ;  /* 0x0000b4001a007a23 */ /* 0x102fe20000010803 */
[----:B--2---:R-:W-:Y:S01]  /*4f80*/  FMNMX.FTZ R134, R134, R4, !PT ;  /* 0x0000000486867209 */ /* 0x004fe20007810000 */
[----:B------:R-:W1:Y:S04]  /*4f90*/  LDSM.16.MT88.4 R24, [R230] ;  /* 0x00000000e618783b */ /* 0x000e680000004200 */
[----:B------:R2:W-:Y:S02]  /*4fa0*/  MUFU.EX2 R225, R0 ;  /* 0x0000000000e17308 */ /* 0x0005e40000000800 */
[----:B--2---:R-:W-:-:S06]  /*4fb0*/  FFMA.FTZ R0, R32, c[0x0][0x2d0], -R3 ;  /* 0x0000b40020007a23 */ /* 0x004fcc0000010803 */
[----:B------:R2:W-:Y:S02]  /*4fc0*/  MUFU.EX2 R226, R0 ;  /* 0x0000000000e27308 */ /* 0x0005e40000000800 */
[----:B--2---:R-:W-:Y:S01]  /*4fd0*/  FFMA.FTZ R0, R34, c[0x0][0x2d0], -R3 ;  /* 0x0000b40022007a23 */ /* 0x004fe20000010803 */
[----:B------:R-:W-:Y:S01]  /*4fe0*/  FSETP.NEU.FTZ.AND P0, PT, R134, -INF , PT ;  /* 0xff8000008600780b */ /* 0x000fe20003f1d000 */
[--C-:B------:R-:W-:Y:S01]  /*4ff0*/  FFMA.FTZ R4, R16, c[0x0][0x2d0], -R2.reuse ;  /* 0x0000b40010047a23 */ /* 0x100fe20000010802 */
[----:B------:R-:W2:Y:S03]  /*5000*/  LDSM.16.MT88.4 R32, [R230+0x800] ;  /* 0x00080000e620783b */ /* 0x000ea60000004200 */
[----:B------:R3:W-:Y:S02]  /*5010*/  MUFU.EX2 R227, R0 ;  /* 0x0000000000e37308 */ /* 0x0007e40000000800 */
[----:B---3--:R-:W-:-:S06]  /*5020*/  FFMA.FTZ R0, R5, c[0x0][0x2d0], -R2 ;  /* 0x0000b40005007a23 */ /* 0x008fcc0000010802 */
[----:B------:R3:W-:Y:S02]  /*5030*/  MUFU.EX2 R156, R0 ;  /* 0x00000000009c7308 */ /* 0x0007e40000000800 */
[----:B---3--:R-:W-:-:S06]  /*5040*/  FFMA.FTZ R0, R6, c[0x0][0x2d0], -R2 ;  /* 0x0000b40006007a23 */ /* 0x008fcc0000010802 */
[----:B------:R3:W4:Y:S02]  /*5050*/  MUFU.EX2 R155, R0 ;  /* 0x00000000009b7308 */ /* 0x0007240000000800 */
[----:B---3--:R-:W-:-:S06]  /*5060*/  FFMA.FTZ R0, R10, c[0x0][0x2d0], -R2 ;  /* 0x0000b4000a007a23 */ /* 0x008fcc0000010802 */
[----:B------:R3:W-:Y:S02]  /*5070*/  MUFU.EX2 R158, R0 ;  /* 0x00000000009e7308 */ /* 0x0007e40000000800 */
[----:B---3--:R-:W-:-:S06]  /*5080*/  FFMA.FTZ R0, R12, c[0x0][0x2d0], -R2 ;  /* 0x0000b4000c007a23 */ /* 0x008fcc0000010802 */
[----:B------:R3:W5:Y:S08]  /*5090*/  MUFU.EX2 R161, R0 ;  /* 0x0000000000a17308 */ /* 0x0007700000000800 */
[----:B------:R1:W-:Y:S01]  /*50a0*/  MUFU.EX2 R187, R4 ;  /* 0x0000000400bb7308 */ /* 0x0003e20000000800 */
[----:B---3--:R-:W-:-:S05]  /*50b0*/  FMUL.FTZ R0, R134, c[0x0][0x2d0] ;  /* 0x0000b40086007a20 */ /* 0x008fca0000410000 */
[----:B------:R-:W-:Y:S01]  /*50c0*/  FSEL R0, R0, RZ, P0 ;  /* 0x000000ff00007208 */ /* 0x000fe20000000000 */
[----:B-1----:R-:W-:-:S04]  /*50d0*/  FFMA.FTZ R4, R17, c[0x0][0x2d0], -R2 ;  /* 0x0000b40011047a23 */ /* 0x002fc80000010802 */
[----:B------:R1:W-:Y:S02]  /*50e0*/  MUFU.EX2 R190, R4 ;  /* 0x0000000400be7308 */ /* 0x0003e40000000800 */
[----:B-1----:R-:W-:-:S06]  /*50f0*/  FFMA.FTZ R4, R14, c[0x0][0x2d0], -R0 ;  /* 0x0000b4000e047a23 */ /* 0x002fcc0000010800 */
[----:B------:R1:W-:Y:S02]  /*5100*/  MUFU.EX2 R147, R4 ;  /* 0x0000000400937308 */ /* 0x0003e40000000800 */
[----:B-1----:R-:W-:-:S06]  /*5110*/  FFMA.FTZ R4, R13, c[0x0][0x2d0], -R0 ;  /* 0x0000b4000d047a23 */ /* 0x002fcc0000010800 */
[----:B------:R1:W3:Y:S02]  /*5120*/  MUFU.EX2 R146, R4 ;  /* 0x0000000400927308 */ /* 0x0002e40000000800 */
[----:B-1----:R-:W-:-:S06]  /*5130*/  FFMA.FTZ R4, R11, c[0x0][0x2d0], -R0 ;  /* 0x0000b4000b047a23 */ /* 0x002fcc0000010800 */
[----:B------:R1:W-:Y:S02]  /*5140*/  MUFU.EX2 R151, R4 ;  /* 0x0000000400977308 */ /* 0x0003e40000000800 */
[----:B-1----:R-:W-:-:S06]  /*5150*/  FFMA.FTZ R4, R7, c[0x0][0x2d0], -R0 ;  /* 0x0000b40007047a23 */ /* 0x002fcc0000010800 */
[----:B------:R1:W1:Y:S02]  /*5160*/  MUFU.EX2 R153, R4 ;  /* 0x0000000400997308 */ /* 0x0002640000000800 */
[----:B-1----:R-:W-:-:S06]  /*5170*/  FFMA.FTZ R4, R23, c[0x0][0x2d0], -R2 ;  /* 0x0000b40017047a23 */ /* 0x002fcc0000010802 */
[----:B------:R1:W-:Y:S02]  /*5180*/  MUFU.EX2 R188, R4 ;  /* 0x0000000400bc7308 */ /* 0x0003e40000000800 */
[----:B-1----:R-:W-:-:S06]  /*5190*/  FFMA.FTZ R4, R29, c[0x0][0x2d0], -R2 ;  /* 0x0000b4001d047a23 */ /* 0x002fcc0000010802 */
[----:B------:R1:W-:Y:S01]  /*51a0*/  MUFU.EX2 R191, R4 ;  /* 0x0000000400bf7308 */ /* 0x0003e20000000800 */
[----:B----4-:R-:W-:Y:S02]  /*51b0*/  F2FP.PACK_AB R12, R155, R156 ;  /* 0x0000009c9b0c723e */ /* 0x010fe400000000ff */
[----:B-----5:R-:W-:Y:S02]  /*51c0*/  F2FP.PACK_AB R14, R161, R158 ;  /* 0x0000009ea10e723e */ /* 0x020fe400000000ff */
[----:B---3--:R-:W-:Y:S01]  /*51d0*/  F2FP.PACK_AB R13, R146, R147 ;  /* 0x00000093920d723e */ /* 0x008fe200000000ff */
[----:B-1----:R-:W-:-:S04]  /*51e0*/  FFMA.FTZ R4, R28, c[0x0][0x2d0], -R0 ;  /* 0x0000b4001c047a23 */ /* 0x002fc80000010800 */
[----:B------:R1:W-:Y:S01]  /*51f0*/  MUFU.EX2 R184, R4 ;  /* 0x0000000400b87308 */ /* 0x0003e20000000800 */
[----:B------:R-:W-:Y:S01]  /*5200*/  F2FP.PACK_AB R15, R153, R151 ;  /* 0x00000097990f723e */ /* 0x000fe200000000ff */
[----:B-1----:R-:W-:-:S06]  /*5210*/  FFMA.FTZ R4, R30, c[0x0][0x2d0], -R0 ;  /* 0x0000b4001e047a23 */ /* 0x002fcc0000010800 */
[----:B------:R1:W3:Y:S01]  /*5220*/  MUFU.EX2 R185, R4 ;  /* 0x0000000400b97308 */ /* 0x0002e20000000800 */
[----:B------:R-:W-:Y:S01]  /*5230*/  HMMA.16816.F32 R48, R12, R24, RZ ;  /* 0x000000180c30723c */ /* 0x000fe200000018ff */
[----:B-1----:R-:W-:-:S06]  /*5240*/  FFMA.FTZ R4, R9, c[0x0][0x2d0], -R0 ;  /* 0x0000b40009047a23 */ /* 0x002fcc0000010800 */
[----:B------:R1:W-:Y:S02]  /*5250*/  MUFU.EX2 R186, R4 ;  /* 0x0000000400ba7308 */ /* 0x0003e40000000800 */
[----:B-1----:R-:W-:-:S06]  /*5260*/  FFMA.FTZ R4, R8, c[0x0][0x2d0], -R0 ;  /* 0x0000b40008047a23 */ /* 0x002fcc0000010800 */
[----:B------:R1:W4:Y:S01]  /*5270*/  MUFU.EX2 R189, R4 ;  /* 0x0000000400bd7308 */ /* 0x0003220000000800 */
[----:B---3--:R-:W-:Y:S02]  /*5280*/  F2FP.PACK_AB R5, R185, R184 ;  /* 0x000000b8b905723e */ /* 0x008fe400000000ff */
[----:B------:R-:W-:Y:S01]  /*5290*/  F2FP.PACK_AB R6, R191, R188 ;  /* 0x000000bcbf06723e */ /* 0x000fe200000000ff */
[----:B------:R-:W-:Y:S01]  /*52a0*/  HMMA.16816.F32 R64, R12, R40, RZ ;  /* 0x000000280c40723c */ /* 0x000fe200000018ff */
[----:B-1----:R-:W-:Y:S02]  /*52b0*/  F2FP.PACK_AB R4, R190, R187 ;  /* 0x000000bbbe04723e */ /* 0x002fe400000000ff */
[----:B----4-:R-:W-:-:S07]  /*52c0*/  F2FP.PACK_AB R7, R189, R186 ;  /* 0x000000babd07723e */ /* 0x010fce00000000ff */
[----:B--2---:R-:W-:Y:S01]  /*52d0*/  HMMA.16816.F32 R200, R4, R32, R48 ;  /* 0x0000002004c8723c */ /* 0x004fe20000001830 */
[----:B------:R-:W1:Y:S01]  /*52e0*/  LDSM.16.MT88.4 R48, [R229+0x2800] ;  /* 0x00280000e530783b */ /* 0x000e620000004200 */
[----:B------:R-:W-:Y:S02]  /*52f0*/  F2FP.PACK_AB R16, R174, R175 ;  /* 0x000000afae10723e */ /* 0x000fe400000000ff */
[----:B------:R-:W-:Y:S02]  /*5300*/  F2FP.PACK_AB R18, R176, R177 ;  /* 0x000000b1b012723e */ /* 0x000fe400000000ff */
[----:B------:R-:W-:Y:S02]  /*5310*/  F2FP.PACK_AB R17, R165, R171 ;  /* 0x000000aba511723e */ /* 0x000fe400000000ff */
[----:B------:R-:W-:Y:S01]  /*5320*/  F2FP.PACK_AB R19, R173, R172 ;  /* 0x000000acad13723e */ /* 0x000fe200000000ff */
[----:B------:R-:W-:Y:S08]  /*5330*/  HMMA.16816.F32 R108, R12, R60, RZ ;  /* 0x0000003c0c6c723c */ /* 0x000ff000000018ff */
[----:B------:R-:W-:Y:S08]  /*5340*/  HMMA.16816.F32 R72, R16, R40, RZ ;  /* 0x000000281048723c */ /* 0x000ff000000018ff */
[----:B------:R-:W-:Y:S08]  /*5350*/  HMMA.16816.F32 R88, R12, R44, RZ ;  /* 0x0000002c0c58723c */ /* 0x000ff000000018ff */
[----:B------:R-:W-:Y:S01]  /*5360*/  HMMA.16816.F32 R192, R4, R36, R64 ;  /* 0x0000002404c0723c */ /* 0x000fe20000001840 */
[----:B------:R-:W2:Y:S07]  /*5370*/  LDSM.16.MT88.4 R64, [R232+0x2800] ;  /* 0x00280000e840783b */ /* 0x000eae0000004200 */
[----:B------:R-:W-:Y:S01]  /*5380*/  HMMA.16816.F32 R52, R16, R24, RZ ;  /* 0x000000181034723c */ /* 0x000fe200000018ff */
[----:B------:R-:W-:-:S07]  /*5390*/  F2FP.PACK_AB R8, R249, R250 ;  /* 0x000000faf908723e */ /* 0x000fce00000000ff */
[----:B------:R-:W-:Y:S01]  /*53a0*/  HMMA.16816.F32 R28, R16, R44, RZ ;  /* 0x0000002c101c723c */ /* 0x000fe200000018ff */
[----:B------:R-:W-:Y:S02]  /*53b0*/  F2FP.PACK_AB R9, R225, R224 ;  /* 0x000000e0e109723e */ /* 0x000fe400000000ff */
[----:B------:R-:W-:Y:S02]  /*53c0*/  F2FP.PACK_AB R10, R252, R251 ;  /* 0x000000fbfc0a723e */ /* 0x000fe400000000ff */
[----:B------:R-:W-:-:S03]  /*53d0*/  F2FP.PACK_AB R11, R227, R226 ;  /* 0x000000e2e30b723e */ /* 0x000fc600000000ff */
[----:B-1----:R-:W-:Y:S08]  /*53e0*/  HMMA.16816.F32 R108, R4, R48, R108 ;  /* 0x00000030046c723c */ /* 0x002ff0000000186c */
[----:B------:R-:W-:Y:S08]  /*53f0*/  HMMA.16816.F32 R180, R8, R36, R72 ;  /* 0x0000002408b4723c */ /* 0x000ff00000001848 */
[----:B------:R-:W-:Y:S08]  /*5400*/  HMMA.16816.F32 R208, R4, R68, R88 ;  /* 0x0000004404d0723c */ /* 0x000ff00000001858 */
[C---:B------:R-:W-:Y:S08]  /*5410*/  HMMA.16816.F32 R96, R16.reuse, R80, RZ ;  /* 0x000000501060723c */ /* 0x040ff000000018ff */
[C---:B------:R-:W-:Y:S08]  /*5420*/  HMMA.16816.F32 R112, R16.reuse, R60, RZ ;  /* 0x0000003c1070723c */ /* 0x040ff000000018ff */
[-C--:B------:R-:W-:Y:S08]  /*5430*/  HMMA.16816.F32 R88, R16, R116.reuse, RZ ;  /* 0x000000741058723c */ /* 0x080ff000000018ff */
[----:B------:R-:W-:Y:S08]  /*5440*/  HMMA.16816.F32 R72, R12, R116, RZ ;  /* 0x000000740c48723c */ /* 0x000ff000000018ff */
[C---:B------:R-:W-:Y:S01]  /*5450*/  HMMA.16816.F32 R204, R8.reuse, R32, R52 ;  /* 0x0000002008cc723c */ /* 0x040fe20000001834 */
[----:B------:R-:W1:Y:S07]  /*5460*/  LDSM.16.MT88.4 R52, [R230+0x2800] ;  /* 0x00280000e634783b */ /* 0x000e6e0000004200 */
[----:B------:R-:W-:Y:S01]  /*5470*/  HMMA.16816.F32 R212, R8, R68, R28 ;  /* 0x0000004408d4723c */ /* 0x000fe2000000181c */
[----:B------:R-:W3:Y:S01]  /*5480*/  LDSM.16.MT88.4 R28, [R232+0x800] ;  /* 0x00080000e81c783b */ /* 0x000ee20000004200 */
[----:B------:R-:W-:-:S02]  /*5490*/  IMAD.MOV.U32 R23, RZ, RZ, R109 ;  /* 0x000000ffff177224 */ /* 0x000fc400078e006d */
[----:B------:R-:W-:Y:S02]  /*54a0*/  FFMA.FTZ R61, R131, c[0x0][0x2d0], -R0 ;  /* 0x0000b400833d7a23 */ /* 0x000fe40000010800 */
[--C-:B------:R-:W-:Y:S02]  /*54b0*/  FFMA.FTZ R60, R168, c[0x0][0x2d0], -R20.reuse ;  /* 0x0000b400a83c7a23 */ /* 0x100fe40000010814 */
[----:B------:R-:W-:Y:S01]  /*54c0*/  HMMA.16816.F32 R92, R12, R80, RZ ;  /* 0x000000500c5c723c */ /* 0x000fe200000018ff */
[--C-:B------:R-:W-:Y:S02]  /*54d0*/  FFMA.FTZ R45, R167, c[0x0][0x2d0], -R20.reuse ;  /* 0x0000b400a72d7a23 */ /* 0x100fe40000010814 */
[----:B------:R-:W-:Y:S02]  /*54e0*/  FFMA.FTZ R148, R148, c[0x0][0x2d0], -R20 ;  /* 0x0000b40094947a23 */ /* 0x000fe40000010814 */
[--C-:B------:R-:W-:Y:S02]  /*54f0*/  FFMA.FTZ R131, R21, c[0x0][0x2d0], -R0.reuse ;  /* 0x0000b40015837a23 */ /* 0x100fe40000010800 */
[--C-:B------:R-:W-:Y:S01]  /*5500*/  FFMA.FTZ R81, R130, c[0x0][0x2d0], -R0.reuse ;  /* 0x0000b40082517a23 */ /* 0x100fe20000010800 */
[----:B------:R-:W-:Y:S01]  /*5510*/  HMMA.16816.F32 R96, R8, R76, R96 ;  /* 0x0000004c0860723c */ /* 0x000fe20000001860 */
[----:B------:R-:W-:-:S07]  /*5520*/  FFMA.FTZ R130, R22, c[0x0][0x2d0], -R0 ;  /* 0x0000b40016827a23 */ /* 0x000fce0000010800 */
[-C--:B------:R-:W-:Y:S08]  /*5530*/  HMMA.16816.F32 R124, R16, R56.reuse, RZ ;  /* 0x00000038107c723c */ /* 0x080ff000000018ff */
[----:B------:R-:W-:Y:S07]  /*5540*/  HMMA.16816.F32 R120, R12, R56, RZ ;  /* 0x000000380c78723c */ /* 0x000fee00000018ff */
[--C-:B------:R-:W-:Y:S01]  /*5550*/  FFMA.FTZ R57, R170, c[0x0][0x2d0], -R20.reuse ;  /* 0x0000b400aa397a23 */ /* 0x100fe20000010814 */
[----:B------:R-:W-:Y:S01]  /*5560*/  HMMA.16816.F32 R216, R8, R48, R112 ;  /* 0x0000003008d8723c */ /* 0x000fe20000001870 */
[----:B------:R-:W-:-:S06]  /*5570*/  FFMA.FTZ R56, R169, c[0x0][0x2d0], -R20 ;  /* 0x0000b400a9387a23 */ /* 0x000fcc0000010814 */
[--C-:B------:R-:W-:Y:S01]  /*5580*/  FFMA.FTZ R112, R166, c[0x0][0x2d0], -R20.reuse ;  /* 0x0000b400a6707a23 */ /* 0x100fe20000010814 */
[----:B--2---:R-:W-:Y:S01]  /*5590*/  HMMA.16816.F32 R88, R8, R64, R88 ;  /* 0x000000400858723c */ /* 0x004fe20000001858 */
[--C-:B------:R-:W-:Y:S02]  /*55a0*/  FFMA.FTZ R113, R164, c[0x0][0x2d0], -R20.reuse ;  /* 0x0000b400a4717a23 */ /* 0x100fe40000010814 */
[----:B------:R-:W-:-:S05]  /*55b0*/  FFMA.FTZ R114, R150, c[0x0][0x2d0], -R20 ;  /* 0x0000b40096727a23 */ /* 0x000fca0000010814 */
[----:B------:R-:W-:Y:S07]  /*55c0*/  HMMA.16816.F32 R72, R4, R64, R72 ;  /* 0x000000400448723c */ /* 0x000fee0000001848 */
[----:B------:R-:W-:Y:S01]  /*55d0*/  IMAD.MOV.U32 R64, RZ, RZ, R23 ;  /* 0x000000ffff407224 */ /* 0x000fe200078e0017 */
[C---:B------:R-:W-:Y:S08]  /*55e0*/  HMMA.16816.F32 R100, R12.reuse, R84, RZ ;  /* 0x000000540c64723c */ /* 0x040ff000000018ff */
[----:B------:R-:W-:Y:S01]  /*55f0*/  HMMA.16816.F32 R20, R12, R58, RZ ;  /* 0x0000003a0c14723c */ /* 0x000fe200000018ff */
[----:B------:R-:W-:-:S02]  /*5600*/  IMAD.MOV.U32 R178, RZ, RZ, R99 ;  /* 0x000000ffffb27224 */ /* 0x000fc400078e0063 */
[----:B------:R-:W-:Y:S02]  /*5610*/  FFMA.FTZ R99, R138, c[0x0][0x2d0], -R2 ;  /* 0x0000b4008a637a23 */ /* 0x000fe40000010802 */
[----:B------:R-:W-:Y:S02]  /*5620*/  FFMA.FTZ R80, R133, c[0x0][0x2d0], -R0 ;  /* 0x0000b40085507a23 */ /* 0x000fe40000010800 */
[----:B------:R-:W-:Y:S02]  /*5630*/  IMAD.MOV.U32 R133, RZ, RZ, R197 ;  /* 0x000000ffff857224 */ /* 0x000fe400078e00c5 */
[----:B------:R-:W-:Y:S01]  /*5640*/  IMAD.MOV.U32 R138, RZ, RZ, R196 ;  /* 0x000000ffff8a7224 */ /* 0x000fe200078e00c4 */
[----:B------:R-:W-:Y:S08]  /*5650*/  HMMA.16816.F32 R104, R16, R84, RZ ;  /* 0x000000541068723c */ /* 0x000ff000000018ff */
[C---:B-1----:R-:W-:Y:S08]  /*5660*/  HMMA.16816.F32 R100, R4.reuse, R52, R100 ;  /* 0x000000340464723c */ /* 0x042ff00000001864 */
[----:B---3--:R-:W-:Y:S08]  /*5670*/  HMMA.16816.F32 R196, R4, R30, R20 ;  /* 0x0000001e04c4723c */ /* 0x008ff00000001814 */
[----:B------:R-:W-:Y:S08]  /*5680*/  HMMA.16816.F32 R20, R12, R62, RZ ;  /* 0x0000003e0c14723c */ /* 0x000ff000000018ff */
[----:B------:R-:W-:Y:S01]  /*5690*/  HMMA.16816.F32 R124, R8, R28, R124 ;  /* 0x0000001c087c723c */ /* 0x000fe2000000187c */
[----:B------:R-:W-:-:S02]  /*56a0*/  IMAD.MOV.U32 R33, RZ, RZ, R100 ;  /* 0x000000ffff217224 */ /* 0x000fc400078e0064 */
[----:B------:R-:W-:-:S05]  /*56b0*/  IMAD.MOV.U32 R32, RZ, RZ, R101 ;  /* 0x000000ffff207224 */ /* 0x000fca00078e0065 */
[----:B------:R-:W-:Y:S07]  /*56c0*/  HMMA.16816.F32 R120, R4, R28, R120 ;  /* 0x0000001c0478723c */ /* 0x000fee0000001878 */
[----:B------:R-:W-:Y:S01]  /*56d0*/  IMAD.MOV.U32 R29, RZ, RZ, R102 ;  /* 0x000000ffff1d7224 */ /* 0x000fe200078e0066 */
[----:B------:R-:W-:Y:S01]  /*56e0*/  HMMA.16816.F32 R104, R8, R52, R104 ;  /* 0x000000340868723c */ /* 0x000fe20000001868 */
[----:B------:R-:W-:-:S07]  /*56f0*/  IMAD.MOV.U32 R28, RZ, RZ, R103 ;  /* 0x000000ffff1c7224 */ /* 0x000fce00078e0067 */
[C---:B------:R-:W-:Y:S08]  /*5700*/  HMMA.16816.F32 R100, R4.reuse, R50, R20 ;  /* 0x000000320464723c */ /* 0x040ff00000001814 */
[----:B------:R-:W-:Y:S08]  /*5710*/  HMMA.16816.F32 R92, R4, R76, R92 ;  /* 0x0000004c045c723c */ /* 0x000ff0000000185c */
[----:B------:R-:W-:Y:S01]  /*5720*/  HMMA.16816.F32 R20, R12, R86, RZ ;  /* 0x000000560c14723c */ /* 0x000fe200000018ff */
[----:B------:R-:W-:-:S02]  /*5730*/  IMAD.MOV.U32 R69, RZ, RZ, R105 ;  /* 0x000000ffff457224 */ /* 0x000fc400078e0069 */
[----:B------:R-:W-:Y:S02]  /*5740*/  IMAD.MOV.U32 R68, RZ, RZ, R106 ;  /* 0x000000ffff447224 */ /* 0x000fe400078e006a */
[----:B------:R-:W-:Y:S02]  /*5750*/  IMAD.MOV.U32 R49, RZ, RZ, R107 ;  /* 0x000000ffff317224 */ /* 0x000fe400078e006b */
[----:B------:R-:W-:Y:S02]  /*5760*/  IMAD.MOV.U32 R48, RZ, RZ, R104 ;  /* 0x000000ffff307224 */ /* 0x000fe400078e0068 */
[----:B------:R-:W-:Y:S02]  /*5770*/  IMAD.MOV.U32 R41, RZ, RZ, R90 ;  /* 0x000000ffff297224 */ /* 0x000fe400078e005a */
[----:B------:R-:W-:Y:S02]  /*5780*/  IMAD.MOV.U32 R40, RZ, RZ, R91 ;  /* 0x000000ffff287224 */ /* 0x000fe400078e005b */
[----:B------:R-:W-:-:S02]  /*5790*/  IMAD.MOV.U32 R116, RZ, RZ, R88 ;  /* 0x000000ffff747224 */ /* 0x000fc400078e0058 */
[----:B------:R-:W-:Y:S02]  /*57a0*/  IMAD.MOV.U32 R117, RZ, RZ, R89 ;  /* 0x000000ffff757224 */ /* 0x000fe400078e0059 */
[----:B------:R-:W-:Y:S01]  /*57b0*/  IMAD.MOV.U32 R37, RZ, RZ, R94 ;  /* 0x000000ffff257224 */ /* 0x000fe200078e005e */
[----:B------:R-:W-:Y:S01]  /*57c0*/  HMMA.16816.F32 R88, R12, R26, RZ ;  /* 0x0000001a0c58723c */ /* 0x000fe200000018ff */
[----:B------:R-:W-:Y:S02]  /*57d0*/  IMAD.MOV.U32 R115, RZ, RZ, R95 ;  /* 0x000000ffff737224 */ /* 0x000fe400078e005f */
[----:B------:R-:W-:Y:S02]  /*57e0*/  IMAD.MOV.U32 R77, RZ, RZ, R93 ;  /* 0x000000ffff4d7224 */ /* 0x000fe400078e005d */
[----:B------:R-:W-:Y:S02]  /*57f0*/  IMAD.MOV.U32 R76, RZ, RZ, R92 ;  /* 0x000000ffff4c7224 */ /* 0x000fe400078e005c */
[----:B------:R-:W-:Y:S01]  /*5800*/  IMAD.MOV.U32 R53, RZ, RZ, R75 ;  /* 0x000000ffff357224 */ /* 0x000fe200078e004b */
[----:B------:R-:W-:Y:S01]  /*5810*/  HMMA.16816.F32 R104, R4, R54, R20 ;  /* 0x000000360468723c */ /* 0x000fe20000001814 */
[----:B------:R-:W-:-:S02]  /*5820*/  IMAD.MOV.U32 R52, RZ, RZ, R74 ;  /* 0x000000ffff347224 */ /* 0x000fc400078e004a */
[----:B------:R-:W-:Y:S02]  /*5830*/  IMAD.MOV.U32 R25, RZ, RZ, R73 ;  /* 0x000000ffff197224 */ /* 0x000fe400078e0049 */
[----:B------:R-:W-:-:S03]  /*5840*/  IMAD.MOV.U32 R24, RZ, RZ, R72 ;  /* 0x000000ffff187224 */ /* 0x000fc600078e0048 */
[C---:B------:R-:W-:Y:S08]  /*5850*/  HMMA.16816.F32 R92, R12.reuse, R42, RZ ;  /* 0x0000002a0c5c723c */ /* 0x040ff000000018ff */
[C---:B------:R-:W-:Y:S08]  /*5860*/  HMMA.16816.F32 R72, R12.reuse, R46, RZ ;  /* 0x0000002e0c48723c */ /* 0x040ff000000018ff */
[C---:B------:R-:W-:Y:S08]  /*5870*/  HMMA.16816.F32 R20, R12.reuse, R82, RZ ;  /* 0x000000520c14723c */ /* 0x040ff000000018ff */
[----:B------:R-:W-:Y:S01]  /*5880*/  HMMA.16816.F32 R12, R12, R118, RZ ;  /* 0x000000760c0c723c */ /* 0x000fe200000018ff */
[----:B------:R-:W-:-:S02]  /*5890*/  IMAD.MOV.U32 R220, RZ, RZ, R97 ;  /* 0x000000ffffdc7224 */ /* 0x000fc400078e0061 */
[----:B------:R-:W-:Y:S02]  /*58a0*/  IMAD.MOV.U32 R179, RZ, RZ, R98 ;  /* 0x000000ffffb37224 */ /* 0x000fe400078e0062 */
[--C-:B------:R-:W-:Y:S02]  /*58b0*/  FFMA.FTZ R170, R154, c[0x0][0x2d0], -R3.reuse ;  /* 0x0000b4009aaa7a23 */ /* 0x100fe40000010803 */
[----:B------:R-:W-:Y:S02]  /*58c0*/  FFMA.FTZ R169, R152, c[0x0][0x2d0], -R3 ;  /* 0x0000b40098a97a23 */ /* 0x000fe40000010803 */
[--C-:B------:R-:W-:Y:S02]  /*58d0*/  FFMA.FTZ R98, R145, c[0x0][0x2d0], -R2.reuse ;  /* 0x0000b40091627a23 */ /* 0x100fe40000010802 */
[--C-:B------:R-:W-:Y:S02]  /*58e0*/  FFMA.FTZ R97, R144, c[0x0][0x2d0], -R2.reuse ;  /* 0x0000b40090617a23 */ /* 0x100fe40000010802 */
[----:B------:R-:W-:-:S02]  /*58f0*/  FFMA.FTZ R85, R143, c[0x0][0x2d0], -R2 ;  /* 0x0000b4008f557a23 */ /* 0x000fc40000010802 */
[--C-:B------:R-:W-:Y:S02]  /*5900*/  FFMA.FTZ R84, R142, c[0x0][0x2d0], -R2.reuse ;  /* 0x0000b4008e547a23 */ /* 0x100fe40000010802 */
[--C-:B------:R-:W-:Y:S02]  /*5910*/  FFMA.FTZ R154, R141, c[0x0][0x2d0], -R2.reuse ;  /* 0x0000b4008d9a7a23 */ /* 0x100fe40000010802 */
[--C-:B------:R-:W-:Y:S02]  /*5920*/  FFMA.FTZ R152, R140, c[0x0][0x2d0], -R2.reuse ;  /* 0x0000b4008c987a23 */ /* 0x100fe40000010802 */
[----:B------:R-:W-:Y:S02]  /*5930*/  FFMA.FTZ R139, R139, c[0x0][0x2d0], -R2 ;  /* 0x0000b4008b8b7a23 */ /* 0x000fe40000010802 */
[----:B------:R-:W-:Y:S01]  /*5940*/  FFMA.FTZ R2, R132, c[0x0][0x2d0], -R0 ;  /* 0x0000b40084027a23 */ /* 0x000fe20000010800 */
[----:B------:R-:W-:Y:S01]  /*5950*/  HMMA.16816.F32 R92, R4, R38, R92 ;  /* 0x00000026045c723c */ /* 0x000fe2000000185c */
[----:B------:R-:W-:-:S02]  /*5960*/  IMAD.MOV.U32 R36, RZ, RZ, R108 ;  /* 0x000000ffff247224 */ /* 0x000fc400078e006c */
[----:B------:R-:W-:Y:S02]  /*5970*/  IMAD.MOV.U32 R223, RZ, RZ, R110 ;  /* 0x000000ffffdf7224 */ /* 0x000fe400078e006e */
[----:B------:R-:W-:Y:S02]  /*5980*/  IMAD.MOV.U32 R222, RZ, RZ, R111 ;  /* 0x000000ffffde7224 */ /* 0x000fe400078e006f */
[----:B------:R-:W-:Y:S01]  /*5990*/  IMAD.MOV.U32 R166, RZ, RZ, R115 ;  /* 0x000000ffffa67224 */ /* 0x000fe200078e0073 */
[----:B------:R-:W-:Y:S01]  /*59a0*/  HMMA.16816.F32 R88, R4, R34, R88 ;  /* 0x000000220458723c */ /* 0x000fe20000001858 */
[----:B------:R-:W-:Y:S02]  /*59b0*/  IMAD.MOV.U32 R132, RZ, RZ, R114 ;  /* 0x000000ffff847224 */ /* 0x000fe400078e0072 */
[----:B------:R-:W-:Y:S02]  /*59c0*/  IMAD.MOV.U32 R140, RZ, RZ, R113 ;  /* 0x000000ffff8c7224 */ /* 0x000fe400078e0071 */
[----:B------:R-:W-:-:S03]  /*59d0*/  IMAD.MOV.U32 R141, RZ, RZ, R112 ;  /* 0x000000ffff8d7224 */ /* 0x000fc600078e0070 */
[C---:B------:R-:W-:Y:S08]  /*59e0*/  HMMA.16816.F32 R72, R4.reuse, R70, R72 ;  /* 0x000000460448723c */ /* 0x040ff00000001848 */
[C---:B------:R-:W-:Y:S08]  /*59f0*/  HMMA.16816.F32 R108, R4.reuse, R78, R20 ;  /* 0x0000004e046c723c */ /* 0x040ff00000001814 */
[----:B------:R-:W-:Y:S08]  /*5a00*/  HMMA.16816.F32 R112, R4, R66, R12 ;  /* 0x000000420470723c */ /* 0x000ff0000000180c */
[----:B------:R-:W-:Y:S01]  /*5a10*/  HMMA.16816.F32 R4, R16, R46, RZ ;  /* 0x0000002e1004723c */ /* 0x000fe200000018ff */
[----:B------:R-:W-:-:S02]  /*5a20*/  IMAD.MOV.U32 R65, RZ, RZ, R37 ;  /* 0x000000ffff417224 */ /* 0x000fc400078e0025 */
[--C-:B------:R-:W-:Y:S02]  /*5a30*/  FFMA.FTZ R44, R163, c[0x0][0x2d0], -R3.reuse ;  /* 0x0000b400a32c7a23 */ /* 0x100fe40000010803 */
[----:B------:R-:W-:Y:S02]  /*5a40*/  FFMA.FTZ R37, R162, c[0x0][0x2d0], -R3 ;  /* 0x0000b400a2257a23 */ /* 0x000fe40000010803 */
[----:B------:R-:W-:Y:S02]  /*5a50*/  IMAD.MOV.U32 R162, RZ, RZ, R69 ;  /* 0x000000ffffa27224 */ /* 0x000fe400078e0045 */
[----:B------:R-:W-:Y:S11]  /*5a60*/  IMAD.MOV.U32 R163, RZ, RZ, R68 ;  /* 0x000000ffffa37224 */ /* 0x000ff600078e0044 */
[----:B------:R-:W-:Y:S04]  /*5a70*/  @!UPT UIADD3 URZ, URZ, URZ, URZ ;  /* 0x0000003f3f3ff290 */ /* 0x000fe8000fffe03f */
[----:B------:R-:W-:Y:S08]  /*5a80*/  HMMA.16816.F32 R68, R8, R70, R4 ;  /* 0x000000460844723c */ /* 0x000ff00000001804 */
[----:B------:R-:W-:Y:S01]  /*5a90*/  HMMA.16816.F32 R4, R16, R58, RZ ;  /* 0x0000003a1004723c */ /* 0x000fe200000018ff */
[----:B------:R-:W-:Y:S02]  /*5aa0*/  IMAD.MOV.U32 R221, RZ, RZ, R96 ;  /* 0x000000ffffdd7224 */ /* 0x000fe400078e0060 */
[----:B------:R-:W-:-:S02]  /*5ab0*/  IMAD.MOV.U32 R167, RZ, RZ, R36 ;  /* 0x000000ffffa77224 */ /* 0x000fc400078e0024 */
[--C-:B------:R-:W-:Y:S02]  /*5ac0*/  FFMA.FTZ R36, R160, c[0x0][0x2d0], -R3.reuse ;  /* 0x0000b400a0247a23 */ /* 0x100fe40000010803 */
[--C-:B------:R-:W-:Y:S02]  /*5ad0*/  FFMA.FTZ R96, R159, c[0x0][0x2d0], -R3.reuse ;  /* 0x0000b4009f607a23 */ /* 0x100fe40000010803 */
[--C-:B------:R-:W-:Y:S02]  /*5ae0*/  FFMA.FTZ R157, R157, c[0x0][0x2d0], -R3.reuse ;  /* 0x0000b4009d9d7a23 */ /* 0x100fe40000010803 */
[----:B------:R-:W-:Y:S02]  /*5af0*/  FFMA.FTZ R168, R149, c[0x0][0x2d0], -R3 ;  /* 0x0000b40095a87a23 */ /* 0x000fe40000010803 */
[----:B------:R-:W-:Y:S02]  /*5b00*/  IMAD.MOV.U32 R149, RZ, RZ, R29 ;  /* 0x000000ffff957224 */ /* 0x000fe400078e001d */
[----:B------:R-:W-:-:S09]  /*5b10*/  IMAD.MOV.U32 R3, RZ, RZ, R28 ;  /* 0x000000ffff037224 */ /* 0x000fd200078e001c */
[----:B------:R-:W-:Y:S08]  /*5b20*/  HMMA.16816.F32 R28, R8, R30, R4 ;  /* 0x0000001e081c723c */ /* 0x000ff00000001804 */
[----:B------:R-:W-:Y:S01]  /*5b30*/  HMMA.16816.F32 R4, R16, R62, RZ ;  /* 0x0000003e1004723c */ /* 0x000fe200000018ff */
[----:B------:R-:W-:Y:S02]  /*5b40*/  IMAD.MOV.U32 R164, RZ, RZ, R49 ;  /* 0x000000ffffa47224 */ /* 0x000fe400078e0031 */
[----:B------:R-:W-:-:S02]  /*5b50*/  IMAD.MOV.U32 R160, RZ, RZ, R48 ;  /* 0x000000ffffa07224 */ /* 0x000fc400078e0030 */
[----:B------:R-:W-:Y:S11]  /*5b60*/  IMAD.MOV.U32 R142, RZ, RZ, R41 ;  /* 0x000000ffff8e7224 */ /* 0x000ff600078e0029 */
[----:B------:R-:W-:Y:S08]  /*5b70*/  @!UPT UIADD3 URZ, URZ, URZ, URZ ;  /* 0x0000003f3f3ff290 */ /* 0x000ff0000fffe03f */
[----:B------:R-:W-:Y:S08]  /*5b80*/  HMMA.16816.F32 R48, R8, R50, R4 ;  /* 0x000000320830723c */ /* 0x000ff00000001804 */
[----:B------:R-:W-:Y:S01]  /*5b90*/  HMMA.16816.F32 R4, R16, R86, RZ ;  /* 0x000000561004723c */ /* 0x000fe200000018ff */
[----:B------:R-:W-:Y:S02]  /*5ba0*/  IMAD.MOV.U32 R143, RZ, RZ, R40 ;  /* 0x000000ffff8f7224 */ /* 0x000fe400078e0028 */
[----:B------:R-:W-:-:S02]  /*5bb0*/  IMAD.MOV.U32 R22, RZ, RZ, R157 ;  /* 0x000000ffff167224 */ /* 0x000fc400078e009d */
[----:B------:R-:W-:-:S03]  /*5bc0*/  IMAD.MOV.U32 R14, RZ, RZ, R141 ;  /* 0x000000ffff0e7224 */ /* 0x000fc600078e008d */
[----:B------:R-:W-:Y:S01]  /*5bd0*/  HMMA.16816.F32 R40, R16, R42, RZ ;  /* 0x0000002a1028723c */ /* 0x000fe200000018ff */
[----:B------:R-:W-:Y:S02]  /*5be0*/  IMAD.MOV.U32 R15, RZ, RZ, R142 ;  /* 0x000000ffff0f7224 */ /* 0x000fe400078e008e */
[----:B------:R-:W-:Y:S02]  /*5bf0*/  IMAD.MOV.U32 R23, RZ, RZ, R148 ;  /* 0x000000ffff177224 */ /* 0x000fe400078e0094 */
[----:B------:R-:W-:Y:S02]  /*5c00*/  IMAD.MOV.U32 R157, RZ, RZ, R53 ;  /* 0x000000ffff9d7224 */ /* 0x000fe400078e0035 */
[----:B------:R-:W-:Y:S02]  /*5c10*/  IMAD.MOV.U32 R159, RZ, RZ, R52 ;  /* 0x000000ffff9f7224 */ /* 0x000fe400078e0034 */
[----:B------:R-:W-:Y:S02]  /*5c20*/  IMAD.MOV.U32 R148, RZ, RZ, R25 ;  /* 0x000000ffff947224 */ /* 0x000fe400078e0019 */
[----:B------:R-:W-:-:S02]  /*5c30*/  IMAD.MOV.U32 R150, RZ, RZ, R24 ;  /* 0x000000ffff967224 */ /* 0x000fc400078e0018 */
[----:B------:R-:W-:Y:S01]  /*5c40*/  HMMA.16816.F32 R24, R16, R26, RZ ;  /* 0x0000001a1018723c */ /* 0x000fe200000018ff */
[----:B------:R-:W-:Y:S02]  /*5c50*/  IMAD.MOV.U32 R142, RZ, RZ, R3 ;  /* 0x000000ffff8e7224 */ /* 0x000fe400078e0003 */
[----:B------:R-:W-:Y:S02]  /*5c60*/  FADD.FTZ R3, R171, R165 ;  /* 0x000000a5ab037221 */ /* 0x000fe40000010000 */
[----:B------:R-:W-:-:S03]  /*5c70*/  IMAD.MOV.U32 R171, RZ, RZ, R14 ;  /* 0x000000ffffab7224 */ /* 0x000fc600078e000e */
[----:B------:R-:W-:Y:S08]  /*5c80*/  HMMA.16816.F32 R52, R8, R54, R4 ;  /* 0x000000360834723c */ /* 0x000ff00000001804 */
[C---:B------:R-:W-:Y:S08]  /*5c90*/  HMMA.16816.F32 R4, R16.reuse, R82, RZ ;  /* 0x000000521004723c */ /* 0x040ff000000018ff */
[----:B------:R-:W-:Y:S07]  /*5ca0*/  HMMA.16816.F32 R16, R16, R118, RZ ;  /* 0x000000761010723c */ /* 0x000fee00000018ff */
[----:B------:R-:W-:-:S02]  /*5cb0*/  IMAD.MOV.U32 R118, RZ, RZ, R15 ;  /* 0x000000ffff767224 */ /* 0x000fc400078e000f */
[----:B------:R-:W1:Y:S01]  /*5cc0*/  LDSM.16.MT88.4 R12, [R229+0x1000] ;  /* 0x00100000e50c783b */ /* 0x000e620000004200 */
[----:B------:R-:W-:Y:S01]  /*5cd0*/  IMAD.MOV.U32 R83, RZ, RZ, R132 ;  /* 0x000000ffff537224 */ /* 0x000fe200078e0084 */
[----:B------:R-:W-:Y:S01]  /*5ce0*/  MUFU.EX2 R59, R60 ;  /* 0x0000003c003b7308 */ /* 0x000fe20000000800 */
[----:B------:R-:W-:Y:S01]  /*5cf0*/  HMMA.16816.F32 R40, R8, R38, R40 ;  /* 0x000000260828723c */ /* 0x000fe20000001828 */
[----:B------:R-:W-:-:S06]  /*5d00*/  IMAD.MOV.U32 R145, RZ, RZ, R32 ;  /* 0x000000ffff917224 */ /* 0x000fcc00078e0020 */
[----:B------:R-:W-:Y:S01]  /*5d10*/  MUFU.EX2 R63, R56 ;  /* 0x00000038003f7308 */ /* 0x000fe20000000800 */
[----:B------:R-:W-:Y:S02]  /*5d20*/  IMAD.MOV.U32 R82, RZ, RZ, R140 ;  /* 0x000000ffff527224 */ /* 0x000fe400078e008c */
[----:B------:R-:W-:-:S05]  /*5d30*/  FFMA.FTZ R129, R129, c[0x0][0x2d0], -R0 ;  /* 0x0000b40081817a23 */ /* 0x000fca0000010800 */
[----:B------:R-:W-:Y:S01]  /*5d40*/  MUFU.EX2 R62, R57 ;  /* 0x00000039003e7308 */ /* 0x000fe20000000800 */
[----:B------:R-:W-:Y:S02]  /*5d50*/  FFMA.FTZ R128, R128, c[0x0][0x2d0], -R0 ;  /* 0x0000b40080807a23 */ /* 0x000fe40000010800 */
[----:B------:R-:W-:-:S05]  /*5d60*/  IMAD.MOV.U32 R144, RZ, RZ, R33 ;  /* 0x000000ffff907224 */ /* 0x000fca00078e0021 */
[----:B------:R-:W-:Y:S01]  /*5d70*/  MUFU.EX2 R132, R45 ;  /* 0x0000002d00847308 */ /* 0x000fe20000000800 */
[----:B------:R-:W-:Y:S02]  /*5d80*/  IMAD.MOV.U32 R140, RZ, RZ, R145 ;  /* 0x000000ffff8c7224 */ /* 0x000fe400078e0091 */
[----:B------:R-:W-:-:S05]  /*5d90*/  IMAD.MOV.U32 R141, RZ, RZ, R149 ;  /* 0x000000ffff8d7224 */ /* 0x000fca00078e0095 */
[----:B------:R-:W-:Y:S01]  /*5da0*/  MUFU.EX2 R56, R44 ;  /* 0x0000002c00387308 */ /* 0x000fe20000000800 */
[----:B------:R-:W-:-:S07]  /*5db0*/  IMAD.MOV.U32 R145, RZ, RZ, R77 ;  /* 0x000000ffff917224 */ /* 0x000fce00078e004d */
[----:B------:R-:W-:Y:S01]  /*5dc0*/  MUFU.EX2 R58, R37 ;  /* 0x00000025003a7308 */ /* 0x000fe20000000800 */
[----:B------:R-:W-:-:S07]  /*5dd0*/  IMAD.MOV.U32 R149, RZ, RZ, R76 ;  /* 0x000000ffff957224 */ /* 0x000fce00078e004c */
[----:B------:R-:W-:Y:S01]  /*5de0*/  MUFU.EX2 R60, R36 ;  /* 0x00000024003c7308 */ /* 0x000fe20000000800 */
[----:B------:R-:W-:Y:S01]  /*5df0*/  FADD.FTZ R0, R175, R174 ;  /* 0x000000aeaf007221 */ /* 0x000fe20000010000 */
[----:B------:R-:W-:Y:S06]  /*5e00*/  HMMA.16816.F32 R76, R8, R78, R4 ;  /* 0x0000004e084c723c */ /* 0x000fec0000001804 */
[----:B------:R-:W-:Y:S01]  /*5e10*/  MUFU.EX2 R57, R96 ;  /* 0x0000006000397308 */ /* 0x000fe20000000800 */
[----:B------:R-:W-:-:S07]  /*5e20*/  IMAD.MOV.U32 R20, RZ, RZ, R143 ;  /* 0x000000ffff147224 */ /* 0x000fce00078e008f */
[----:B------:R-:W-:Y:S01]  /*5e30*/  MUFU.EX2 R39, R98 ;  /* 0x0000006200277308 */ /* 0x000fe20000000800 */
[----:B------:R-:W-:-:S07]  /*5e40*/  FADD.FTZ R5, R156, R155 ;  /* 0x0000009b9c057221 */ /* 0x000fce0000010000 */
[----:B------:R-:W-:Y:S08]  /*5e50*/  MUFU.EX2 R45, R97 ;  /* 0x00000061002d7308 */ /* 0x000ff00000000800 */
[----:B------:R-:W-:Y:S08]  /*5e60*/  MUFU.EX2 R46, R85 ;  /* 0x00000055002e7308 */ /* 0x000ff00000000800 */
[----:B------:R-:W2:Y:S08]  /*5e70*/  MUFU.EX2 R47, R84 ;  /* 0x00000054002f7308 */ /* 0x000eb00000000800 */
[----:B------:R-:W-:Y:S08]  /*5e80*/  MUFU.EX2 R36, R80 ;  /* 0x0000005000247308 */ /* 0x000ff00000000800 */
[----:B------:R3:W4:Y:S08]  /*5e90*/  MUFU.EX2 R38, R2 ;  /* 0x0000000200267308 */ /* 0x0007300000000800 */
[----:B------:R-:W-:Y:S08]  /*5ea0*/  MUFU.EX2 R44, R61 ;  /* 0x0000003d002c7308 */ /* 0x000ff00000000800 */
[----:B------:R-:W5:Y:S01]  /*5eb0*/  MUFU.EX2 R37, R81 ;  /* 0x0000005100257308 */ /* 0x000f620000000800 */
[----:B------:R-:W-:-:S02]  /*5ec0*/  IMAD.MOV.U32 R21, RZ, RZ, R144 ;  /* 0x000000ffff157224 */ /* 0x000fc400078e0090 */
[----:B------:R-:W-:Y:S02]  /*5ed0*/  IMAD.MOV.U32 R143, RZ, RZ, R166 ;  /* 0x000000ffff8f7224 */ /* 0x000fe400078e00a6 */
[----:B------:R-:W-:Y:S02]  /*5ee0*/  IMAD.MOV.U32 R166, RZ, RZ, R167 ;  /* 0x000000ffffa67224 */ /* 0x000fe400078e00a7 */
[----:B---3--:R-:W-:Y:S02]  /*5ef0*/  FADD.FTZ R2, R177, R0 ;  /* 0x00000000b1027221 */ /* 0x008fe40000010000 */
[----:B------:R-:W-:Y:S02]  /*5f00*/  IMAD.MOV.U32 R167, RZ, RZ, R64 ;  /* 0x000000ffffa77224 */ /* 0x000fe400078e0040 */
[----:B------:R-:W-:Y:S02]  /*5f10*/  IMAD.MOV.U32 R144, RZ, RZ, R65 ;  /* 0x000000ffff907224 */ /* 0x000fe400078e0041 */
[----:B------:R-:W-:Y:S01]  /*5f20*/  FADD.FTZ R0, R172, R3 ;  /* 0x00000003ac007221 */ /* 0x000fe20000010000 */
[----:B------:R-:W-:Y:S01]  /*5f30*/  HMMA.16816.F32 R64, R8, R66, R16 ;  /* 0x000000420840723c */ /* 0x000fe20000001810 */
[----:B------:R-:W-:-:S02]  /*5f40*/  FADD.FTZ R4, R147, R146 ;  /* 0x0000009293047221 */ /* 0x000fc40000010000 */
[----:B------:R-:W-:-:S04]  /*5f50*/  FADD.FTZ R5, R158, R5 ;  /* 0x000000059e057221 */ /* 0x000fc80000010000 */
[----:B------:R-:W-:Y:S02]  /*5f60*/  IMAD.MOV.U32 R16, RZ, RZ, R21 ;  /* 0x000000ffff107224 */ /* 0x000fe400078e0015 */
[----:B------:R-:W-:Y:S01]  /*5f70*/  FADD.FTZ R21, R176, R2 ;  /* 0x00000002b0157221 */ /* 0x000fe20000010000 */
[----:B------:R-:W-:Y:S01]  /*5f80*/  HMMA.16816.F32 R32, R8, R34, R24 ;  /* 0x000000220820723c */ /* 0x000fe20000001818 */
[----:B------:R-:W-:Y:S01]  /*5f90*/  FADD.FTZ R2, R173, R0 ;  /* 0x00000000ad027221 */ /* 0x000fe20000010000 */
[----:B--2---:R-:W-:Y:S01]  /*5fa0*/  F2FP.PACK_AB R6, R47, R46 ;  /* 0x0000002e2f06723e */ /* 0x004fe200000000ff */
[----:B------:R-:W-:Y:S01]  /*5fb0*/  FADD.FTZ R3, R151, R4 ;  /* 0x0000000497037221 */ /* 0x000fe20000010000 */
[----:B------:R-:W-:Y:S01]  /*5fc0*/  F2FP.PACK_AB R4, R45, R39 ;  /* 0x000000272d04723e */ /* 0x000fe200000000ff */
[----:B------:R-:W-:Y:S01]  /*5fd0*/  FADD.FTZ R0, R161, R5 ;  /* 0x00000005a1007221 */ /* 0x000fe20000010000 */
[----:B----4-:R-:W-:Y:S02]  /*5fe0*/  F2FP.PACK_AB R5, R38, R36 ;  /* 0x000000242605723e */ /* 0x010fe400000000ff */
[----:B------:R-:W-:-:S02]  /*5ff0*/  F2FP.PACK_AB R8, R62, R59 ;  /* 0x0000003b3e08723e */ /* 0x000fc400000000ff */
[----:B------:R-:W-:Y:S02]  /*6000*/  F2FP.PACK_AB R9, R58, R56 ;  /* 0x000000383a09723e */ /* 0x000fe400000000ff */
[----:B------:R-:W-:Y:S02]  /*6010*/  F2FP.PACK_AB R10, R132, R63 ;  /* 0x0000003f840a723e */ /* 0x000fe400000000ff */
[----:B------:R-:W-:Y:S02]  /*6020*/  F2FP.PACK_AB R11, R57, R60 ;  /* 0x0000003c390b723e */ /* 0x000fe400000000ff */
[----:B-----5:R-:W-:Y:S01]  /*6030*/  F2FP.PACK_AB R7, R37, R44 ;  /* 0x0000002c2507723e */ /* 0x020fe200000000ff */
[----:B------:R-:W-:Y:S02]  /*6040*/  IMAD.MOV.U32 R119, RZ, RZ, R20 ;  /* 0x000000ffff777224 */ /* 0x000fe400078e0014 */
[----:B------:R-:W-:Y:S02]  /*6050*/  FADD.FTZ R20, R153, R3 ;  /* 0x0000000399147221 */ /* 0x000fe40000010000 */
[----:B------:R-:W-:Y:S01]  /*6060*/  IMAD.MOV.U32 R17, RZ, RZ, R140 ;  /* 0x000000ffff117224 */ /* 0x000fe200078e008c */
[----:B-1----:R-:W-:Y:S01]  /*6070*/  HMMA.16816.F32 R24, R8, R14, R40 ;  /* 0x0000000e0818723c */ /* 0x002fe20000001828 */
[----:B------:R-:W-:-:S02]  /*6080*/  IMAD.MOV.U32 R18, RZ, RZ, R141 ;  /* 0x000000ffff127224 */ /* 0x000fc400078e008d */
[----:B------:R-:W-:Y:S02]  /*6090*/  IMAD.MOV.U32 R19, RZ, RZ, R142 ;  /* 0x000000ffff137224 */ /* 0x000fe400078e008e */
[----:B------:R-:W-:Y:S02]  /*60a0*/  IMAD.MOV.U32 R155, RZ, RZ, R143 ;  /* 0x000000ffff9b7224 */ /* 0x000fe400078e008f */
[----:B------:R-:W-:Y:S01]  /*60b0*/  IMAD.MOV.U32 R96, RZ, RZ, R144 ;  /* 0x000000ffff607224 */ /* 0x000fe200078e0090 */
[----:B------:R-:W-:Y:S01]  /*60c0*/  HMMA.16816.F32 R140, R4, R12, R192 ;  /* 0x0000000c048c723c */ /* 0x000fe200000018c0 */
[----:B------:R-:W-:Y:S02]  /*60d0*/  IMAD.MOV.U32 R98, RZ, RZ, R145 ;  /* 0x000000ffff627224 */ /* 0x000fe400078e0091 */
[----:B------:R-:W-:Y:S02]  /*60e0*/  IMAD.MOV.U32 R97, RZ, RZ, R149 ;  /* 0x000000ffff617224 */ /* 0x000fe400078e0095 */
[----:B------:R-:W-:-:S02]  /*60f0*/  IMAD.MOV.U32 R81, RZ, RZ, R148 ;  /* 0x000000ffff517224 */ /* 0x000fc400078e0094 */
[----:B------:R-:W-:Y:S01]  /*6100*/  IMAD.MOV.U32 R3, RZ, RZ, R150 ;  /* 0x000000ffff037224 */ /* 0x000fe200078e0096 */
[----:B------:R-:W-:Y:S08]  /*6110*/  HMMA.16816.F32 R144, R8, R12, R180 ;  /* 0x0000000c0890723c */ /* 0x000ff000000018b4 */
[----:B------:R-:W-:Y:S01]  /*6120*/  HMMA.16816.F32 R148, R4, R14, R92 ;  /* 0x0000000e0494723c */ /* 0x000fe2000000185c */
[----:B------:R-:W1:Y:S01]  /*6130*/  LDSM.16.MT88.4 R12, [R230+0x1000] ;  /* 0x00100000e60c783b */ /* 0x000e620000004200 */
[----:B------:R-:W-:-:S02]  /*6140*/  IMAD.MOV.U32 R80, RZ, RZ, R157 ;  /* 0x000000ffff507224 */ /* 0x000fc400078e009d */
[----:B------:R-:W-:Y:S02]  /*6150*/  IMAD.MOV.U32 R61, RZ, RZ, R159 ;  /* 0x000000ffff3d7224 */ /* 0x000fe400078e009f */
[----:B------:R-:W-:Y:S02]  /*6160*/  IMAD.MOV.U32 R84, RZ, RZ, R166 ;  /* 0x000000ffff547224 */ /* 0x000fe400078e00a6 */
[----:B------:R-:W-:Y:S02]  /*6170*/  IMAD.MOV.U32 R92, RZ, RZ, R160 ;  /* 0x000000ffff5c7224 */ /* 0x000fe400078e00a0 */
[----:B------:R-:W-:Y:S02]  /*6180*/  IMAD.MOV.U32 R93, RZ, RZ, R162 ;  /* 0x000000ffff5d7224 */ /* 0x000fe400078e00a2 */
[----:B------:R-:W-:Y:S02]  /*6190*/  IMAD.MOV.U32 R94, RZ, RZ, R163 ;  /* 0x000000ffff5e7224 */ /* 0x000fe400078e00a3 */
[----:B------:R-:W-:-:S02]  /*61a0*/  IMAD.MOV.U32 R95, RZ, RZ, R164 ;  /* 0x000000ffff5f7224 */ /* 0x000fc400078e00a4 */
[----:B------:R-:W-:Y:S01]  /*61b0*/  IMAD.MOV.U32 R85, RZ, RZ, R167 ;  /* 0x000000ffff557224 */ /* 0x000fe200078e00a7 */
[-C--:B-1----:R-:W-:Y:S08]  /*61c0*/  HMMA.16816.F32 R156, R8, R12.reuse, R204 ;  /* 0x0000000c089c723c */ /* 0x082ff000000018cc */
[C---:B------:R-:W-:Y:S08]  /*61d0*/  HMMA.16816.F32 R160, R4.reuse, R12, R200 ;  /* 0x0000000c04a0723c */ /* 0x040ff000000018c8 */
[-C--:B------:R-:W-:Y:S08]  /*61e0*/  HMMA.16816.F32 R164, R4, R14.reuse, R88 ;  /* 0x0000000e04a4723c */ /* 0x080ff00000001858 */
[----:B------:R-:W-:Y:S01]  /*61f0*/  HMMA.16816.F32 R32, R8, R14, R32 ;  /* 0x0000000e0820723c */ /* 0x000fe20000001820 */
[----:B------:R-:W1:Y:S01]  /*6200*/  LDSM.16.MT88.4 R12, [R233+0x1000] ;  /* 0x00100000e90c783b */ /* 0x000e620000004200 */
[----:B------:R-:W-:-:S02]  /*6210*/  IMAD.MOV.U32 R202, RZ, RZ, R179 ;  /* 0x000000ffffca7224 */ /* 0x000fc400078e00b3 */
[----:B------:R-:W-:-:S04]  /*6220*/  IMAD.MOV.U32 R203, RZ, RZ, R178 ;  /* 0x000000ffffcb7224 */ /* 0x000fc800078e00b2 */
[-C--:B-1----:R-:W-:Y:S08]  /*6230*/  HMMA.16816.F32 R172, R8, R12.reuse, R212 ;  /* 0x0000000c08ac723c */ /* 0x082ff000000018d4 */
[C---:B------:R-:W-:Y:S08]  /*6240*/  HMMA.16816.F32 R176, R4.reuse, R12, R208 ;  /* 0x0000000c04b0723c */ /* 0x040ff000000018d0 */
[-C--:B------:R-:W-:Y:S08]  /*6250*/  HMMA.16816.F32 R180, R4, R14.reuse, R72 ;  /* 0x0000000e04b4723c */ /* 0x080ff00000001848 */
[----:B------:R-:W-:Y:S01]  /*6260*/  HMMA.16816.F32 R68, R8, R14, R68 ;  /* 0x0000000e0844723c */ /* 0x000fe20000001844 */
[----:B------:R-:W1:Y:S01]  /*6270*/  LDSM.16.MT88.4 R12, [R232+0x1000] ;  /* 0x00100000e80c783b */ /* 0x000e620000004200 */
[----:B------:R-:W-:-:S02]  /*6280*/  IMAD.MOV.U32 R86, RZ, RZ, R223 ;  /* 0x000000ffff567224 */ /* 0x000fc400078e00df */
[----:B------:R-:W-:Y:S02]  /*6290*/  IMAD.MOV.U32 R87, RZ, RZ, R222 ;  /* 0x000000ffff577224 */ /* 0x000fe400078e00de */
[----:B------:R-:W-:Y:S02]  /*62a0*/  IMAD.MOV.U32 R200, RZ, RZ, R221 ;  /* 0x000000ffffc87224 */ /* 0x000fe400078e00dd */
[----:B------:R-:W-:Y:S02]  /*62b0*/  IMAD.MOV.U32 R201, RZ, RZ, R220 ;  /* 0x000000ffffc97224 */ /* 0x000fe400078e00dc */
[-C--:B-1----:R-:W-:Y:S08]  /*62c0*/  HMMA.16816.F32 R220, R8, R12.reuse, R124 ;  /* 0x0000000c08dc723c */ /* 0x082ff0000000187c */
[C---:B------:R-:W-:Y:S08]  /*62d0*/  HMMA.16816.F32 R192, R4.reuse, R12, R120 ;  /* 0x0000000c04c0723c */ /* 0x040ff00000001878 */
[-C--:B------:R-:W-:Y:S08]  /*62e0*/  HMMA.16816.F32 R196, R4, R14.reuse, R196 ;  /* 0x0000000e04c4723c */ /* 0x080ff000000018c4 */
[----:B------:R-:W-:Y:S01]  /*62f0*/  HMMA.16816.F32 R212, R8, R14, R28 ;  /* 0x0000000e08d4723c */ /* 0x000fe2000000181c */
[----:B------:R-:W1:Y:S07]  /*6300*/  LDSM.16.MT88.4 R12, [R229+0x3000] ;  /* 0x00300000e50c783b */ /* 0x000e6e0000004200 */
[-C--:B-1----:R-:W-:Y:S08]  /*6310*/  HMMA.16816.F32 R72, R4, R12.reuse, R84 ;  /* 0x0000000c0448723c */ /* 0x082ff00000001854 */
[----:B------:R-:W-:Y:S08]  /*6320*/  HMMA.16816.F32 R216, R8, R12, R216 ;  /* 0x0000000c08d8723c */ /* 0x000ff000000018d8 */
[-C--:B------:R-:W-:Y:S08]  /*6330*/  HMMA.16816.F32 R40, R4, R14.reuse, R100 ;  /* 0x0000000e0428723c */ /* 0x080ff00000001864 */
[----:B------:R-:W-:Y:S01]  /*6340*/  HMMA.16816.F32 R84, R8, R14, R48 ;  /* 0x0000000e0854723c */ /* 0x000fe20000001830 */
[----:B------:R-:W1:Y:S01]  /*6350*/  LDSM.16.MT88.4 R12, [R230+0x3000] ;  /* 0x00300000e60c783b */ /* 0x000e620000004200 */
[----:B------:R-:W-:-:S02]  /*6360*/  IMAD.MOV.U32 R120, RZ, RZ, R97 ;  /* 0x000000ffff787224 */ /* 0x000fc400078e0061 */
[----:B------:R-:W-:Y:S02]  /*6370*/  IMAD.MOV.U32 R121, RZ, RZ, R98 ;  /* 0x000000ffff797224 */ /* 0x000fe400078e0062 */
[----:B------:R-:W-:Y:S02]  /*6380*/  IMAD.MOV.U32 R122, RZ, RZ, R96 ;  /* 0x000000ffff7a7224 */ /* 0x000fe400078e0060 */
[-C--:B-1----:R-:W-:Y:S08]  /*6390*/  HMMA.16816.F32 R208, R8, R12.reuse, R92 ;  /* 0x0000000c08d0723c */ /* 0x082ff0000000185c */
[C---:B------:R-:W-:Y:S01]  /*63a0*/  HMMA.16816.F32 R88, R4.reuse, R12, R16 ;  /* 0x0000000c0458723c */ /* 0x040fe20000001810 */
[----:B------:R-:W1:Y:S07]  /*63b0*/  LDSM.16.MT88.4 R16, [R233+0x3000] ;  /* 0x00300000e910783b */ /* 0x000e6e0000004200 */
[-C--:B------:R-:W-:Y:S08]  /*63c0*/  HMMA.16816.F32 R92, R4, R14.reuse, R104 ;  /* 0x0000000e045c723c */ /* 0x080ff00000001868 */
[----:B------:R-:W-:Y:S01]  /*63d0*/  HMMA.16816.F32 R204, R8, R14, R52 ;  /* 0x0000000e08cc723c */ /* 0x000fe20000001834 */
[----:B------:R-:W2:Y:S01]  /*63e0*/  LDSM.16.MT88.4 R12, [R232+0x3000] ;  /* 0x00300000e80c783b */ /* 0x000ea20000004200 */
[----:B------:R-:W-:-:S02]  /*63f0*/  IMAD.MOV.U32 R123, RZ, RZ, R155 ;  /* 0x000000ffff7b7224 */ /* 0x000fc400078e009b */
[----:B------:R-:W-:Y:S02]  /*6400*/  IMAD.MOV.U32 R124, RZ, RZ, R3 ;  /* 0x000000ffff7c7224 */ /* 0x000fe400078e0003 */
[----:B------:R-:W-:Y:S02]  /*6410*/  IMAD.MOV.U32 R125, RZ, RZ, R81 ;  /* 0x000000ffff7d7224 */ /* 0x000fe400078e0051 */
[----:B------:R-:W-:Y:S02]  /*6420*/  IMAD.MOV.U32 R126, RZ, RZ, R61 ;  /* 0x000000ffff7e7224 */ /* 0x000fe400078e003d */
[----:B------:R-:W-:Y:S02]  /*6430*/  IMAD.MOV.U32 R127, RZ, RZ, R80 ;  /* 0x000000ffff7f7224 */ /* 0x000fe400078e0050 */
[----:B------:R-:W-:Y:S02]  /*6440*/  FADD.FTZ R0, R187, R0 ;  /* 0x00000000bb007221 */ /* 0x000fe40000010000 */
[----:B------:R-:W-:-:S02]  /*6450*/  FADD.FTZ R3, R250, R21 ;  /* 0x00000015fa037221 */ /* 0x000fc40000010000 */
[----:B------:R-:W-:Y:S01]  /*6460*/  FADD.FTZ R2, R224, R2 ;  /* 0x00000002e0027221 */ /* 0x000fe20000010000 */
[C---:B-1----:R-:W-:Y:S08]  /*6470*/  HMMA.16816.F32 R104, R4.reuse, R16, R120 ;  /* 0x000000100468723c */ /* 0x042ff00000001878 */
[C---:B------:R-:W-:Y:S08]  /*6480*/  HMMA.16816.F32 R108, R4.reuse, R18, R108 ;  /* 0x00000012046c723c */ /* 0x040ff0000000186c */
[C---:B--2---:R-:W-:Y:S08]  /*6490*/  HMMA.16816.F32 R120, R4.reuse, R12, R124 ;  /* 0x0000000c0478723c */ /* 0x044ff0000000187c */
[----:B------:R-:W-:Y:S01]  /*64a0*/  HMMA.16816.F32 R48, R4, R14, R112 ;  /* 0x0000000e0430723c */ /* 0x000fe20000001870 */
[----:B------:R-:W-:Y:S01]  /*64b0*/  MUFU.EX2 R23, R23 ;  /* 0x0000001700177308 */ /* 0x000fe20000000800 */
[----:B------:R-:W-:Y:S05]  /*64c0*/  LDSM.16.MT88.4 R112, [R233+0x3800] ;  /* 0x00380000e970783b */ /* 0x000fea0000004200 */
[----:B------:R-:W-:Y:S01]  /*64d0*/  FADD.FTZ R4, R190, R0 ;  /* 0x00000000be047221 */ /* 0x000fe20000010000 */
[----:B------:R-:W-:Y:S01]  /*64e0*/  HMMA.16816.F32 R100, R8, R16, R200 ;  /* 0x000000100864723c */ /* 0x000fe200000018c8 */
[----:B------:R-:W-:Y:S01]  /*64f0*/  MUFU.EX2 R17, R152 ;  /* 0x0000009800117308 */ /* 0x000fe20000000800 */
[----:B------:R-:W-:Y:S01]  /*6500*/  FADD.FTZ R7, R184, R20 ;  /* 0x00000014b8077221 */ /* 0x000fe20000010000 */
[----:B------:R-:W-:Y:S01]  /*6510*/  LDSM.16.MT88.4 R200, [R232+0x1800] ;  /* 0x00180000e8c8783b */ /* 0x000fe20000004200 */
[----:B------:R-:W-:-:S04]  /*6520*/  FADD.FTZ R6, R249, R3 ;  /* 0x00000003f9067221 */ /* 0x000fc80000010000 */
[----:B------:R-:W-:Y:S01]  /*6530*/  HMMA.16816.F32 R64, R8, R14, R64 ;  /* 0x0000000e0840723c */ /* 0x000fe20000001840 */
[----:B------:R1:W2:Y:S01]  /*6540*/  MUFU.EX2 R14, R154 ;  /* 0x0000009a000e7308 */ /* 0x0002a20000000800 */
[----:B------:R-:W-:Y:S02]  /*6550*/  FADD.FTZ R5, R225, R2 ;  /* 0x00000002e1057221 */ /* 0x000fe40000010000 */
[----:B------:R-:W-:Y:S02]  /*6560*/  FADD.FTZ R4, R188, R4 ;  /* 0x00000004bc047221 */ /* 0x000fe40000010000 */
[----:B------:R-:W-:Y:S02]  /*6570*/  FADD.FTZ R3, R185, R7 ;  /* 0x00000007b9037221 */ /* 0x000fe40000010000 */
[----:B------:R-:W-:Y:S02]  /*6580*/  FADD.FTZ R2, R251, R6 ;  /* 0x00000006fb027221 */ /* 0x000fe40000010000 */
[----:B------:R-:W-:Y:S01]  /*6590*/  FADD.FTZ R0, R226, R5 ;  /* 0x00000005e2007221 */ /* 0x000fe20000010000 */
[----:B-1----:R-:W1:Y:S01]  /*65a0*/  LDSM.16.MT88.4 R152, [R229+0x1800] ;  /* 0x00180000e598783b */ /* 0x002e620000004200 */
[----:B------:R-:W-:-:S03]  /*65b0*/  FADD.FTZ R21, R191, R4 ;  /* 0x00000004bf157221 */ /* 0x000fc60000010000 */
[----:B------:R-:W3:Y:S01]  /*65c0*/  LDSM.16.MT88.4 R4, [R232+0x3800] ;  /* 0x00380000e804783b */ /* 0x000ee20000004200 */
[C---:B------:R-:W-:Y:S01]  /*65d0*/  HMMA.16816.F32 R116, R8.reuse, R12, R116 ;  /* 0x0000000c0874723c */ /* 0x040fe20000001874 */
[----:B------:R-:W-:Y:S07]  /*65e0*/  MUFU.EX2 R12, R22 ;  /* 0x00000016000c7308 */ /* 0x000fee0000000800 */
[----:B------:R-:W-:Y:S01]  /*65f0*/  HMMA.16816.F32 R52, R8, R18, R76 ;  /* 0x000000120834723c */ /* 0x000fe2000000184c */
[----:B------:R-:W-:Y:S08]  /*6600*/  MUFU.EX2 R11, R171 ;  /* 0x000000ab000b7308 */ /* 0x000ff00000000800 */
[----:B------:R-:W4:Y:S08]  /*6610*/  MUFU.EX2 R15, R82 ;  /* 0x00000052000f7308 */ /* 0x000f300000000800 */
[----:B------:R-:W-:Y:S08]  /*6620*/  MUFU.EX2 R18, R83 ;  /* 0x0000005300127308 */ /* 0x000ff00000000800 */
[----:B------:R-:W5:Y:S08]  /*6630*/  MUFU.EX2 R16, R170 ;  /* 0x000000aa00107308 */ /* 0x000f700000000800 */
[----:B------:R-:W-:Y:S08]  /*6640*/  MUFU.EX2 R19, R169 ;  /* 0x000000a900137308 */ /* 0x000ff00000000800 */
[----:B------:R-:W-:Y:S08]  /*6650*/  MUFU.EX2 R28, R168 ;  /* 0x000000a8001c7308 */ /* 0x000ff00000000800 */
[----:B------:R-:W-:Y:S01]  /*6660*/  MUFU.EX2 R29, R99 ;  /* 0x00000063001d7308 */ /* 0x000fe20000000800 */
[----:B------:R-:W-:Y:S01]  /*6670*/  FADD.FTZ R31, R252, R2 ;  /* 0x00000002fc1f7221 */ /* 0x000fe20000010000 */
[----:B--2---:R-:W-:-:S06]  /*6680*/  F2FP.PACK_AB R124, R17, R14 ;  /* 0x0000000e117c723e */ /* 0x004fcc00000000ff */
[----:B------:R-:W-:Y:S08]  /*6690*/  MUFU.EX2 R22, R139 ;  /* 0x0000008b00167308 */ /* 0x000ff00000000800 */
[----:B------:R-:W-:Y:S08]  /*66a0*/  MUFU.EX2 R8, R129 ;  /* 0x0000008100087308 */ /* 0x000ff00000000800 */
[----:B------:R4:W2:Y:S08]  /*66b0*/  MUFU.EX2 R10, R128 ;  /* 0x00000080000a7308 */ /* 0x0008b00000000800 */
[----:B------:R1:W-:Y:S08]  /*66c0*/  MUFU.EX2 R9, R130 ;  /* 0x0000008200097308 */ /* 0x0003f00000000800 */
[----:B------:R3:W3:Y:S01]  /*66d0*/  MUFU.EX2 R13, R131 ;  /* 0x00000083000d7308 */ /* 0x0006e20000000800 */
[----:B------:R-:W-:Y:S01]  /*66e0*/  @P4 IMAD.HI.U32 R2, R133, c[0x0][0x2c8], RZ ;  /* 0x0000b20085024a27 */ /* 0x000fe200078e00ff */
[----:B----4-:R-:W-:Y:S01]  /*66f0*/  F2FP.PACK_AB R128, R15, R11 ;  /* 0x0000000b0f80723e */ /* 0x010fe200000000ff */
[----:B------:R-:W-:Y:S02]  /*6700*/  LDSM.16.MT88.4 R80, [R229+0x3800] ;  /* 0x00380000e550783b */ /* 0x000fe40000004200 */
[----:B------:R-:W-:-:S02]  /*6710*/  FADD.FTZ R30, R227, R0 ;  /* 0x00000000e31e7221 */ /* 0x000fc40000010000 */
[----:B------:R-:W-:Y:S01]  /*6720*/  IMAD.MOV.U32 R0, RZ, RZ, R133 ;  /* 0x000000ffff007224 */ /* 0x000fe200078e0085 */
[----:B------:R-:W-:Y:S01]  /*6730*/  @P4 SHF.R.U32.HI R0, RZ, c[0x0][0x2cc], R2 ;  /* 0x0000b300ff004a19 */ /* 0x000fe20000011602 */
[----:B------:R-:W-:Y:S01]  /*6740*/  IMAD.MOV.U32 R2, RZ, RZ, c[0x0][0x168] ;  /* 0x00005a00ff027624 */ /* 0x000fe200078e00ff */
[----:B-----5:R-:W-:Y:S01]  /*6750*/  F2FP.PACK_AB R129, R16, R12 ;  /* 0x0000000c1081723e */ /* 0x020fe200000000ff */
[----:B------:R-:W-:Y:S01]  /*6760*/  FADD.FTZ R3, R186, R3 ;  /* 0x00000003ba037221 */ /* 0x000fe20000010000 */
[----:B-1----:R-:W-:Y:S01]  /*6770*/  F2FP.PACK_AB R130, R23, R18 ;  /* 0x000000121782723e */ /* 0x002fe200000000ff */
[----:B------:R-:W1:Y:S01]  /*6780*/  LDSM.16.MT88.4 R184, [R233+0x1800] ;  /* 0x00180000e9b8783b */ /* 0x000e620000004200 */
[----:B--2---:R-:W-:Y:S02]  /*6790*/  F2FP.PACK_AB R125, R10, R8 ;  /* 0x000000080a7d723e */ /* 0x004fe400000000ff */
[----:B---3--:R-:W-:Y:S01]  /*67a0*/  F2FP.PACK_AB R131, R28, R19 ;  /* 0x000000131c83723e */ /* 0x008fe200000000ff */
[----:B------:R-:W2:Y:S01]  /*67b0*/  LDSM.16.MT88.4 R168, [R230+0x1800] ;  /* 0x00180000e6a8783b */ /* 0x000ea20000004200 */
[----:B------:R-:W-:-:S02]  /*67c0*/  F2FP.PACK_AB R126, R29, R22 ;  /* 0x000000161d7e723e */ /* 0x000fc400000000ff */
[----:B------:R-:W-:Y:S01]  /*67d0*/  F2FP.PACK_AB R127, R13, R9 ;  /* 0x000000090d7f723e */ /* 0x000fe200000000ff */
[----:B------:R-:W3:Y:S01]  /*67e0*/  LDSM.16.MT88.4 R96, [R230+0x3800] ;  /* 0x00380000e660783b */ /* 0x000ee20000004200 */
[----:B------:R-:W-:Y:S01]  /*67f0*/  IADD3 R0, R0, c[0x0][0x1d0], -R2 ;  /* 0x0000740000007a10 */ /* 0x000fe20007ffe802 */
[----:B------:R-:W-:Y:S01]  /*6800*/  HMMA.16816.F32 R144, R128, R152, R144 ;  /* 0x000000988090723c */ /* 0x000fe20000001890 */
[----:B------:R-:W-:-:S07]  /*6810*/  FADD.FTZ R20, R189, R3 ;  /* 0x00000003bd147221 */ /* 0x000fce0000010000 */
[C---:B------:R-:W-:Y:S08]  /*6820*/  HMMA.16816.F32 R140, R124.reuse, R152, R140 ;  /* 0x000000987c8c723c */ /* 0x040ff0000000188c */
[----:B------:R-:W-:Y:S01]  /*6830*/  HMMA.16816.F32 R148, R124, R154, R148 ;  /* 0x0000009a7c94723c */ /* 0x000fe20000001894 */
[----:B------:R-:W-:-:S07]  /*6840*/  FADD.FTZ R3, R56, R30 ;  /* 0x0000001e38037221 */ /* 0x000fce0000010000 */
[----:B------:R-:W-:Y:S07]  /*6850*/  HMMA.16816.F32 R152, R128, R154, R24 ;  /* 0x0000009a8098723c */ /* 0x000fee0000001818 */
[----:B------:R-:W-:Y:S01]  /*6860*/  SHF.R.S32.HI R24, RZ, 0x1f, R0 ;  /* 0x0000001fff187819 */ /* 0x000fe20000011400 */
[----:B------:R-:W-:Y:S03]  /*6870*/  HMMA.16816.F32 R120, R124, R4, R120 ;  /* 0x000000047c78723c */ /* 0x000fe60000001878 */
[----:B------:R-:W-:Y:S01]  /*6880*/  LEA.HI R24, R24, R0, RZ, 0x6 ;  /* 0x0000000018187211 */ /* 0x000fe200078f30ff */
[----:B------:R-:W-:-:S04]  /*6890*/  FADD.FTZ R0, R59, R31 ;  /* 0x0000001f3b007221 */ /* 0x000fc80000010000 */
[----:B------:R-:W-:Y:S01]  /*68a0*/  HMMA.16816.F32 R116, R128, R4, R116 ;  /* 0x000000048074723c */ /* 0x000fe20000001874 */
[----:B------:R-:W-:Y:S02]  /*68b0*/  FADD.FTZ R0, R62, R0 ;  /* 0x000000003e007221 */ /* 0x000fe40000010000 */
[----:B------:R-:W-:-:S04]  /*68c0*/  FADD.FTZ R3, R58, R3 ;  /* 0x000000033a037221 */ /* 0x000fc80000010000 */
        /* <DEDUP_REMOVED lines=16> */
[----:B------:R-:W-:Y:S01]  /*69d0*/  SHF.R.S32.HI R5, RZ, 0x6, R24 ;  /* 0x00000006ff057819 */ /* 0x000fe20000011418 */
[----:B------:R-:W-:Y:S02]  /*69e0*/  FADD.FTZ R3, R15, R3 ;  /* 0x000000030f037221 */ /* 0x000fe40000010000 */
[----:B------:R-:W-:Y:S01]  /*69f0*/  FADD.FTZ R2, R16, R2 ;  /* 0x0000000210027221 */ /* 0x000fe20000010000 */
[----:B------:R-:W-:Y:S01]  /*6a00*/  IMNMX R5, RZ, R5, !PT ;  /* 0x00000005ff057217 */ /* 0x000fe20007800200 */
[----:B------:R-:W-:Y:S01]  /*6a10*/  FADD.FTZ R0, R17, R0 ;  /* 0x0000000011007221 */ /* 0x000fe20000010000 */
[----:B------:R-:W-:Y:S01]  /*6a20*/  IADD3 R249, R138, -0x2, RZ ;  /* 0xfffffffe8af97810 */ /* 0x000fe20007ffe0ff */
[----:B------:R-:W-:-:S02]  /*6a30*/  FADD.FTZ R4, R10, R4 ;  /* 0x000000040a047221 */ /* 0x000fc40000010000 */
[----:B------:R-:W-:Y:S02]  /*6a40*/  FADD.FTZ R3, R18, R3 ;  /* 0x0000000312037221 */ /* 0x000fe40000010000 */
[----:B------:R-:W-:Y:S01]  /*6a50*/  FADD.FTZ R2, R19, R2 ;  /* 0x0000000213027221 */ /* 0x000fe20000010000 */
[----:B------:R4:W-:Y:S01]  /*6a60*/  STL [R1+0x8], R5 ;  /* 0x0000080501007387 */ /* 0x0009e20000100800 */
[----:B------:R-:W-:Y:S01]  /*6a70*/  FADD.FTZ R0, R22, R0 ;  /* 0x0000000016007221 */ /* 0x000fe20000010000 */
[----:B------:R-:W-:Y:S01]  /*6a80*/  ISETP.GE.AND P0, PT, R249, R5, PT ;  /* 0x00000005f900720c */ /* 0x000fe20003f06270 */
[----:B------:R-:W-:Y:S01]  /*6a90*/  FADD.FTZ R4, R9, R4 ;  /* 0x0000000409047221 */ /* 0x000fe20000010000 */
[----:B-1----:R-:W-:Y:S01]  /*6aa0*/  HMMA.16816.F32 R172, R128, R184, R172 ;  /* 0x000000b880ac723c */ /* 0x002fe200000018ac */
[----:B----4-:R-:W-:Y:S02]  /*6ab0*/  FADD.FTZ R5, R23, R3 ;  /* 0x0000000317057221 */ /* 0x010fe40000010000 */
[----:B------:R-:W-:-:S02]  /*6ac0*/  FADD.FTZ R3, R28, R2 ;  /* 0x000000021c037221 */ /* 0x000fc40000010000 */
[----:B------:R-:W-:Y:S02]  /*6ad0*/  FADD.FTZ R2, R29, R0 ;  /* 0x000000001d027221 */ /* 0x000fe40000010000 */
[----:B------:R-:W-:Y:S01]  /*6ae0*/  FADD.FTZ R0, R13, R4 ;  /* 0x000000040d007221 */ /* 0x000fe20000010000 */
[----:B------:R1:W-:Y:S04]  /*6af0*/  STL [R1+0x18], R5 ;  /* 0x0000180501007387 */ /* 0x0003e80000100800 */
[----:B------:R1:W-:Y:S04]  /*6b00*/  STL [R1+0x1c], R3 ;  /* 0x00001c0301007387 */ /* 0x0003e80000100800 */
[----:B------:R1:W-:Y:S04]  /*6b10*/  STL [R1+0x24], R0 ;  /* 0x0000240001007387 */ /* 0x0003e80000100800 */
[----:B------:R1:W-:Y:S01]  /*6b20*/  STL [R1+0x20], R2 ;  /* 0x0000200201007387 */ /* 0x0003e20000100800 */
[C---:B------:R-:W-:Y:S08]  /*6b30*/  HMMA.16816.F32 R176, R124.reuse, R184, R176 ;  /* 0x000000b87cb0723c */ /* 0x040ff000000018b0 */
[-C--:B------:R-:W-:Y:S08]  /*6b40*/  HMMA.16816.F32 R180, R124, R186.reuse, R180 ;  /* 0x000000ba7cb4723c */ /* 0x080ff000000018b4 */
[----:B------:R-:W-:Y:S08]  /*6b50*/  HMMA.16816.F32 R184, R128, R186, R68 ;  /* 0x000000ba80b8723c */ /* 0x000ff00000001844 */
[C---:B------:R-:W-:Y:S08]  /*6b60*/  HMMA.16816.F32 R72, R124.reuse, R80, R72 ;  /* 0x000000507c48723c */ /* 0x040ff00000001848 */
[----:B------:R-:W-:Y:S08]  /*6b70*/  HMMA.16816.F32 R76, R124, R82, R40 ;  /* 0x000000527c4c723c */ /* 0x000ff00000001828 */
[C---:B------:R-:W-:Y:S08]  /*6b80*/  HMMA.16816.F32 R68, R128.reuse, R80, R216 ;  /* 0x000000508044723c */ /* 0x040ff000000018d8 */
[C---:B------:R-:W-:Y:S08]  /*6b90*/  HMMA.16816.F32 R80, R128.reuse, R82, R84 ;  /* 0x000000528050723c */ /* 0x040ff00000001854 */
[-C--:B--2---:R-:W-:Y:S08]  /*6ba0*/  HMMA.16816.F32 R156, R128, R168.reuse, R156 ;  /* 0x000000a8809c723c */ /* 0x084ff0000000189c */
[C---:B------:R-:W-:Y:S08]  /*6bb0*/  HMMA.16816.F32 R160, R124.reuse, R168, R160 ;  /* 0x000000a87ca0723c */ /* 0x040ff000000018a0 */
[C---:B------:R-:W-:Y:S08]  /*6bc0*/  HMMA.16816.F32 R164, R124.reuse, R170, R164 ;  /* 0x000000aa7ca4723c */ /* 0x040ff000000018a4 */
[C---:B------:R-:W-:Y:S08]  /*6bd0*/  HMMA.16816.F32 R192, R124.reuse, R200, R192 ;  /* 0x000000c87cc0723c */ /* 0x040ff000000018c0 */
[C---:B------:R-:W-:Y:S08]  /*6be0*/  HMMA.16816.F32 R196, R124.reuse, R202, R196 ;  /* 0x000000ca7cc4723c */ /* 0x040ff000000018c4 */
[C---:B---3--:R-:W-:Y:S08]  /*6bf0*/  HMMA.16816.F32 R88, R124.reuse, R96, R88 ;  /* 0x000000607c58723c */ /* 0x048ff00000001858 */
        /* <DEDUP_REMOVED lines=11> */
[----:B------:R-:W-:Y:S01]  /*6cb0*/  HMMA.16816.F32 R128, R128, R6, R64 ;  /* 0x000000068080723c */ /* 0x000fe20000001840 */
[----:B------:R-:W-:Y:S01]  /*6cc0*/  @!UPT UIADD3 URZ, URZ, URZ, URZ ;  /* 0x0000003f3f3ff290 */ /* 0x000fe2000fffe03f */
[----:B------:R-:W-:Y:S11]  /*6cd0*/  @!P0 BRA `(.L_x_1376) ;  /* 0x0000532000008947 */ /* 0x000ff60003800000 */
[----:B-1----:R1:W-:Y:S01]  /*6ce0*/  STL [R1], R249 ;  /* 0x000000f901007387 */ /* 0x0023e20000100800 */
[----:B------:R-:W-:Y:S01]  /*6cf0*/  IMAD.MOV.U32 R133, RZ, RZ, R136 ;  /* 0x000000ffff857224 */ /* 0x000fe200078e0088 */
[----:B------:R-:W-:Y:S01]  /*6d00*/  MOV R139, R134 ;  /* 0x00000086008b7202 */ /* 0x000fe20000000f00 */
[----:B------:R-:W-:Y:S01]  /*6d10*/  IMAD.MOV.U32 R132, RZ, RZ, R137 ;  /* 0x000000ffff847224 */ /* 0x000fe200078e0089 */
[----:B------:R-:W-:-:S07]  /*6d20*/  MOV R138, R135 ;  /* 0x00000087008a7202 */ /* 0x000fce0000000f00 */
.L_x_1377:
[----:B------:R-:W-:Y:S04]  /*6d30*/  DEPBAR.LE SB0, 0x0 ;  /* 0x000080000000791a */ /* 0x000fe80000000000 */
[----:B------:R-:W-:Y:S01]  /*6d40*/  WARPSYNC 0xffffffff ;  /* 0xffffffff00007948 */ /* 0x000fe20003800000 */
[----:B------:R-:W-:Y:S08]  /*6d50*/  BAR.SYNC.DEFER_BLOCKING 0x0 ;  /* 0x0000000000007b1d */ /* 0x000ff00000010000 */
[----:B-----5:R-:W-:Y:S08]  /*6d60*/  LDSM.16.M88.4 R64, [R235] ;  /* 0x00000000eb40783b */ /* 0x020ff00000000200 */
[----:B------:R-:W2:Y:S08]  /*6d70*/  LDSM.16.M88.4 R16, [R228] ;  /* 0x00000000e410783b */ /* 0x000eb00000000200 */
[----:B------:R-:W3:Y:S08]  /*6d80*/  LDSM.16.M88.4 R60, [R235+0x2000] ;  /* 0x00200000eb3c783b */ /* 0x000ef00000000200 */
[----:B------:R-:W3:Y:S08]  /*6d90*/  LDSM.16.M88.4 R32, [R228+0x800] ;  /* 0x00080000e420783b */ /* 0x000ef00000000200 */
[----:B------:R-:W3:Y:S06]  /*6da0*/  LDL.64 R218, [R1+0x38] ;  /* 0x0000380001da7983 */ /* 0x000eec0000100a00 */
[----:B------:R-:W1:Y:S08]  /*6db0*/  LDSM.16.M88.4 R48, [R228+0x1000] ;  /* 0x00100000e430783b */ /* 0x000e700000000200 */
[----:B------:R-:W3:Y:S01]  /*6dc0*/  LDL R216, [R1+0x40] ;  /* 0x0000400001d87983 */ /* 0x000ee20000100800 */
[-C--:B--2---:R-:W-:Y:S03]  /*6dd0*/  HMMA.16816.F32 R4, R64, R16.reuse, RZ ;  /* 0x000000104004723c */ /* 0x084fe600000018ff */
[----:B------:R-:W2:Y:S05]  /*6de0*/  LDSM.16.M88.4 R204, [R228+0x1800] ;  /* 0x00180000e4cc783b */ /* 0x000eaa0000000200 */
[C---:B---3--:R-:W-:Y:S03]  /*6df0*/  HMMA.16816.F32 R8, R60.reuse, R16, RZ ;  /* 0x000000103c08723c */ /* 0x048fe600000018ff */
[----:B------:R-:W-:Y:S05]  /*6e00*/  LDSM.16.M88.4 R208, [R237] ;  /* 0x00000000edd0783b */ /* 0x000fea0000000200 */
[-C--:B------:R-:W-:Y:S03]  /*6e10*/  HMMA.16816.F32 R12, R60, R18.reuse, RZ ;  /* 0x000000123c0c723c */ /* 0x080fe600000018ff */
[----:B------:R-:W-:Y:S05]  /*6e20*/  LDSM.16.M88.4 R212, [R237+0x2000] ;  /* 0x00200000edd4783b */ /* 0x000fea0000000200 */
[C---:B------:R-:W-:Y:S03]  /*6e30*/  HMMA.16816.F32 R16, R64.reuse, R18, RZ ;  /* 0x000000124010723c */ /* 0x040fe600000018ff */
[----:B------:R-:W-:Y:S04]  /*6e40*/  STL [R1+0xb0], R128 ;  /* 0x0000b08001007387 */ /* 0x000fe80000100800 */
[----:B------:R-:W-:Y:S01]  /*6e50*/  STL [R1+0xac], R129 ;  /* 0x0000ac8101007387 */ /* 0x000fe20000100800 */
[-C--:B------:R-:W-:Y:S03]  /*6e60*/  HMMA.16816.F32 R20, R64, R32.reuse, RZ ;  /* 0x000000204014723c */ /* 0x080fe600000018ff */
[----:B------:R-:W-:Y:S04]  /*6e70*/  STL [R1+0xa8], R130 ;  /* 0x0000a88201007387 */ /* 0x000fe80000100800 */
[----:B------:R3:W-:Y:S01]  /*6e80*/  STL [R1+0xa4], R131 ;  /* 0x0000a48301007387 */ /* 0x0007e20000100800 */
[C---:B------:R-:W-:Y:S08]  /*6e90*/  HMMA.16816.F32 R24, R60.reuse, R32, RZ ;  /* 0x000000203c18723c */ /* 0x040ff000000018ff */
[-C--:B------:R-:W-:Y:S08]  /*6ea0*/  HMMA.16816.F32 R28, R60, R34.reuse, RZ ;  /* 0x000000223c1c723c */ /* 0x080ff000000018ff */
[C---:B------:R-:W-:Y:S01]  /*6eb0*/  HMMA.16816.F32 R32, R64.reuse, R34, RZ ;  /* 0x000000224020723c */ /* 0x040fe200000018ff */
[----:B---3--:R-:W3:Y:S07]  /*6ec0*/  LDL.LU R131, [R1] ;  /* 0x0000000001837983 */ /* 0x008eee0000300800 */
[-C--:B-1----:R-:W-:Y:S01]  /*6ed0*/  HMMA.16816.F32 R36, R64, R48.reuse, RZ ;  /* 0x000000304024723c */ /* 0x082fe200000018ff */
[----:B------:R-:W-:Y:S04]  /*6ee0*/  STL [R1+0x90], R239 ;  /* 0x000090ef01007387 */ /* 0x000fe80000100800 */
[----:B------:R-:W-:Y:S03]  /*6ef0*/  STL [R1+0x94], R247 ;  /* 0x000094f701007387 */ /* 0x000fe60000100800 */
[C---:B------:R-:W-:Y:S01]  /*6f00*/  HMMA.16816.F32 R40, R60.reuse, R48, RZ ;  /* 0x000000303c28723c */ /* 0x040fe200000018ff */
[----:B------:R-:W-:Y:S07]  /*6f10*/  STL [R1+0x98], R246 ;  /* 0x000098f601007387 */ /* 0x000fee0000100800 */
[-C--:B------:R-:W-:Y:S08]  /*6f20*/  HMMA.16816.F32 R44, R60, R50.reuse, RZ ;  /* 0x000000323c2c723c */ /* 0x080ff000000018ff */
[C---:B------:R-:W-:Y:S08]  /*6f30*/  HMMA.16816.F32 R48, R64.reuse, R50, RZ ;  /* 0x000000324030723c */ /* 0x040ff000000018ff */
[-C--:B--2---:R-:W-:Y:S08]  /*6f40*/  HMMA.16816.F32 R52, R64, R204.reuse, RZ ;  /* 0x000000cc4034723c */ /* 0x084ff000000018ff */
        /* <DEDUP_REMOVED lines=13> */
[----:B------:R1:W2:Y:S08]  /*7020*/  LDSM.16.M88.4 R204, [R246] ;  /* 0x00000000f6cc783b */ /* 0x0002b00000000200 */
[----:B-1----:R-:W4:Y:S06]  /*7030*/  LDL.64 R246, [R1+0x10] ;  /* 0x0000100001f67983 */ /* 0x002f2c0000100a00 */
[----:B------:R-:W-:Y:S04]  /*7040*/  STL [R1+0x9c], R245 ;  /* 0x00009cf501007387 */ /* 0x000fe80000100800 */
[----:B------:R-:W4:Y:S01]  /*7050*/  LDL R239, [R1+0x58] ;  /* 0x0000580001ef7983 */ /* 0x000f220000100800 */
[-C--:B--2---:R-:W-:Y:S08]  /*7060*/  HMMA.16816.F32 R36, R208, R204.reuse, R36 ;  /* 0x000000ccd024723c */ /* 0x084ff00000001824 */
[C---:B------:R-:W-:Y:S08]  /*7070*/  HMMA.16816.F32 R40, R212.reuse, R204, R40 ;  /* 0x000000ccd428723c */ /* 0x040ff00000001828 */
[-C--:B------:R-:W-:Y:S08]  /*7080*/  HMMA.16816.F32 R44, R212, R206.reuse, R44 ;  /* 0x000000ced42c723c */ /* 0x080ff0000000182c */
[C---:B------:R-:W-:Y:S01]  /*7090*/  HMMA.16816.F32 R48, R208.reuse, R206, R48 ;  /* 0x000000ced030723c */ /* 0x040fe20000001830 */
[----:B------:R1:W2:Y:S08]  /*70a0*/  LDSM.16.M88.4 R204, [R245] ;  /* 0x00000000f5cc783b */ /* 0x0002b00000000200 */
[----:B-1----:R-:W4:Y:S01]  /*70b0*/  LDL R245, [R1+0x5c] ;  /* 0x00005c0001f57983 */ /* 0x002f220000100800 */
[-C--:B--2---:R-:W-:Y:S03]  /*70c0*/  HMMA.16816.F32 R52, R208, R204.reuse, R52 ;  /* 0x000000ccd034723c */ /* 0x084fe60000001834 */
[C---:B---3--:R-:W-:Y:S05]  /*70d0*/  ISETP.GE.AND P5, PT, R131.reuse, RZ, PT ;  /* 0x000000ff8300720c */ /* 0x048fea0003fa6270 */
[C---:B------:R-:W-:Y:S08]  /*70e0*/  HMMA.16816.F32 R56, R212.reuse, R204, R56 ;  /* 0x000000ccd438723c */ /* 0x040ff00000001838 */
[-C--:B------:R-:W-:Y:S04]  /*70f0*/  HMMA.16816.F32 R60, R212, R206.reuse, R60 ;  /* 0x000000ced43c723c */ /* 0x080fe8000000183c */
[----:B------:R-:W-:Y:S01]  /*7100*/  @P5 SHF.R.S32.HI R0, RZ, 0x1f, R131 ;  /* 0x0000001fff005819 */ /* 0x000fe20000011483 */
[C---:B------:R-:W-:Y:S01]  /*7110*/  @P5 IMAD.WIDE.U32 R2, R131.reuse, c[0x0][0x208], RZ ;  /* 0x0000820083025a25 */ /* 0x040fe200078e00ff */
[----:B------:R-:W-:Y:S02]  /*7120*/  @P5 MOV R134, 0x5 ;  /* 0x0000000500865802 */ /* 0x000fe40000000f00 */
[----:B------:R-:W-:Y:S04]  /*7130*/  HMMA.16816.F32 R64, R208, R206, R64 ;  /* 0x000000ced040723c */ /* 0x000fe80000001840 */
[----:B------:R-:W-:Y:S03]  /*7140*/  @P5 IMAD R0, R0, c[0x0][0x208], RZ ;  /* 0x0000820000005a24 */ /* 0x000fe600078e02ff */
[----:B------:R-:W-:Y:S02]  /*7150*/  @P5 IMAD.MOV.U32 R206, RZ, RZ, c[0x0][0x208] ;  /* 0x00008200ffce5624 */ /* 0x000fe400078e00ff */
[----:B------:R-:W-:Y:S03]  /*7160*/  @P5 IMAD R0, R131, c[0x0][0x20c], R0 ;  /* 0x0000830083005a24 */ /* 0x000fe600078e0200 */
[C---:B------:R-:W-:Y:S02]  /*7170*/  @P5 SHF.L.U32 R207, R206.reuse, 0x5, RZ ;  /* 0x00000005cecf5819 */ /* 0x040fe400000006ff */
[----:B------:R-:W-:Y:S02]  /*7180*/  @P5 IADD3 R0, R3, R0, RZ ;  /* 0x0000000003005210 */ /* 0x000fe40007ffe0ff */
[----:B------:R-:W-:Y:S02]  /*7190*/  @P5 SHF.L.U64.HI R206, R206, R134, c[0x0][0x20c] ;  /* 0x00008300cece5619 */ /* 0x000fe40000010286 */
[C---:B------:R-:W-:Y:S02]  /*71a0*/  @P5 SHF.L.U64.HI R3, R2.reuse, 0x6, R0 ;  /* 0x0000000602035819 */ /* 0x040fe40000010200 */
[----:B------:R-:W-:Y:S04]  /*71b0*/  @P5 SHF.L.U32 R2, R2, 0x6, RZ ;  /* 0x0000000602025819 */ /* 0x000fe800000006ff */
[C---:B------:R-:W-:Y:S02]  /*71c0*/  @P5 IADD3 R0, P3, R2.reuse, R218, RZ ;  /* 0x000000da02005210 */ /* 0x040fe40007f7e0ff */
[----:B------:R-:W-:Y:S03]  /*71d0*/  @P5 IADD3 R2, P2, P1, R2, 0x40, R218 ;  /* 0x0000004002025810 */ /* 0x000fe6000795e0da */
[C-C-:B------:R-:W-:Y:S01]  /*71e0*/  @P5 IMAD.X R135, R3.reuse, 0x1, R216.reuse, P3 ;  /* 0x0000000103875824 */ /* 0x140fe200018e06d8 */
[C---:B------:R-:W-:Y:S02]  /*71f0*/  @P5 LEA R136, P3, R0.reuse, c[0x0][0x1f8], 0x1 ;  /* 0x00007e0000885a11 */ /* 0x040fe400078608ff */
[----:B------:R-:W-:Y:S02]  /*7200*/  @P5 IADD3.X R3, R3, RZ, R216, P2, P1 ;  /* 0x000000ff03035210 */ /* 0x000fe400017e24d8 */
[----:B------:R-:W-:Y:S02]  /*7210*/  @P5 LEA.HI.X R137, R0, c[0x0][0x1fc], R135, 0x1, P3 ;  /* 0x00007f0000895a11 */ /* 0x000fe400018f0c87 */
[----:B------:R-:W-:Y:S01]  /*7220*/  @P5 LEA R204, P2, R2, c[0x0][0x1f8], 0x1 ;  /* 0x00007e0002cc5a11 */ /* 0x000fe200078408ff */
[----:B------:R-:W2:Y:S01]  /*7230*/  LDL R0, [R1+0x48] ;  /* 0x0000480001007983 */ /* 0x000ea20000100800 */
[-C--:B------:R-:W-:Y:S02]  /*7240*/  @P5 IADD3 R134, P1, R136, R207.reuse, RZ ;  /* 0x000000cf88865210 */ /* 0x080fe40007f3e0ff */
[----:B------:R-:W-:Y:S01]  /*7250*/  @P5 LEA.HI.X R205, R2, c[0x0][0x1fc], R3, 0x1, P2 ;  /* 0x00007f0002cd5a11 */ /* 0x000fe200010f0c03 */
[----:B------:R-:W-:Y:S01]  /*7260*/  STL [R1+0xa0], R235 ;  /* 0x0000a0eb01007387 */ /* 0x000fe20000100800 */
[-C--:B------:R-:W-:Y:S02]  /*7270*/  @P5 IADD3.X R135, R137, R206.reuse, RZ, P1, !PT ;  /* 0x000000ce89875210 */ /* 0x080fe40000ffe4ff */
[-C--:B------:R-:W-:Y:S04]  /*7280*/  @P5 IADD3 R2, P2, R134, R207.reuse, RZ ;  /* 0x000000cf86025210 */ /* 0x080fe80007f5e0ff */
[----:B------:R-:W-:Y:S02]  /*7290*/  @P5 IADD3.X R3, R135, R206, RZ, P2, !PT ;  /* 0x000000ce87035210 */ /* 0x000fe400017fe4ff */
[----:B----4-:R-:W-:Y:S11]  /*72a0*/  @P5 ISETP.GE.AND P0, PT, R246, c[0x0][0x1d4], PT ;  /* 0x00007500f6005a0c */ /* 0x010ff60003f06270 */
[----:B------:R-:W-:Y:S02]  /*72b0*/  @!UPT UIADD3 URZ, URZ, URZ, URZ ;  /* 0x0000003f3f3ff290 */ /* 0x000fe4000fffe03f */
[----:B------:R-:W-:Y:S01]  /*72c0*/  @!PT LDS RZ, [RZ] ;  /* 0x00000000fffff984 */ /* 0x000fe20000000800 */
[----:B------:R-:W-:Y:S01]  /*72d0*/  @!PT LDS RZ, [RZ] ;  /* 0x00000000fffff984 */ /* 0x000fe20000000800 */
[----:B------:R-:W-:Y:S01]  /*72e0*/  @!PT LDS RZ, [RZ] ;  /* 0x00000000fffff984 */ /* 0x000fe20000000800 */
[----:B------:R1:W-:Y:S08]  /*72f0*/  @P5 LDGSTS.E.BYPASS.LTC128B.128 [R248+0x100], [R136.64], !P0 ;  /* 0x0010000088f85fae */ /* 0x0003f0000c101d46 */
[----:B------:R3:W-:Y:S08]  /*7300*/  @P5 LDGSTS.E.BYPASS.LTC128B.128 [R248+0x2100], [R204.64], !P6 ;  /* 0x02100000ccf85fae */ /* 0x0007f0000f101d46 */
[----:B------:R4:W-:Y:S08]  /*7310*/  @P5 LDGSTS.E.BYPASS.LTC128B.128 [R248+0x900], [R134.64], !P0 ;  /* 0x0090000086f85fae */ /* 0x0009f0000c101d46 */
[----:B------:R4:W-:Y:S01]  /*7320*/  @P5 LDGSTS.E.BYPASS.LTC128B.128 [R248+0x2900], [R134.64+0x80], !P6 ;  /* 0x0290008086f85fae */ /* 0x0009e2000f101d46 */
[----:B-1----:R-:W-:Y:S07]  /*7330*/  @P5 IADD3 R136, P1, R2, R207, RZ ;  /* 0x000000cf02885210 */ /* 0x002fee0007f3e0ff */
[----:B------:R1:W-:Y:S01]  /*7340*/  @P5 LDGSTS.E.BYPASS.LTC128B.128 [R248+0x1100], [R2.64], !P0 ;  /* 0x0110000002f85fae */ /* 0x0003e2000c101d46 */
[----:B------:R-:W-:Y:S07]  /*7350*/  @P5 IMAD.X R137, R3, 0x1, R206, P1 ;  /* 0x0000000103895824 */ /* 0x000fee00008e06ce */
[----:B------:R1:W-:Y:S08]  /*7360*/  @P5 LDGSTS.E.BYPASS.LTC128B.128 [R248+0x3100], [R2.64+0x80], !P6 ;  /* 0x0310008002f85fae */ /* 0x0003f0000f101d46 */
[----:B------:R1:W-:Y:S08]  /*7370*/  @P5 LDGSTS.E.BYPASS.LTC128B.128 [R248+0x1900], [R136.64], !P0 ;  /* 0x0190000088f85fae */ /* 0x0003f0000c101d46 */
[----:B------:R1:W-:Y:S08]  /*7380*/  @P5 LDGSTS.E.BYPASS.LTC128B.128 [R248+0x3900], [R136.64+0x80], !P6 ;  /* 0x0390008088f85fae */ /* 0x0003f0000f101d46 */
[----:B---3--:R-:W-:Y:S08]  /*7390*/  LDSM.16.M88.4 R204, [R236] ;  /* 0x00000000eccc783b */ /* 0x008ff00000000200 */
[----:B------:R-:W3:Y:S08]  /*73a0*/  LDSM.16.M88.4 R208, [R234] ;  /* 0x00000000ead0783b */ /* 0x000ef00000000200 */
[----:B------:R-:W1:Y:S08]  /*73b0*/  LDSM.16.M88.4 R212, [R236+0x2000] ;  /* 0x00200000ecd4783b */ /* 0x000e700000000200 */
[----:B------:R-:W0:Y:S01]  /*73c0*/  LDGDEPBAR ;  /* 0x00000000000079af */ /* 0x000e220000000000 */
[-C--:B---3--:R-:W-:Y:S08]  /*73d0*/  HMMA.16816.F32 R4, R204, R208.reuse, R4 ;  /* 0x000000d0cc04723c */ /* 0x088ff00000001804 */
[C---:B-1----:R-:W-:Y:S08]  /*73e0*/  HMMA.16816.F32 R8, R212.reuse, R208, R8 ;  /* 0x000000d0d408723c */ /* 0x042ff00000001808 */
[-C--:B------:R-:W-:Y:S04]  /*73f0*/  HMMA.16816.F32 R12, R212, R210.reuse, R12 ;  /* 0x000000d2d40c723c */ /* 0x080fe8000000180c */
[----:B--2---:R-:W-:Y:S04]  /*7400*/  IADD3 R0, R245, R0, RZ ;  /* 0x00000000f5007210 */ /* 0x004fe80007ffe0ff */
[C---:B------:R-:W-:Y:S01]  /*7410*/  HMMA.16816.F32 R16, R204.reuse, R210, R16 ;  /* 0x000000d2cc10723c */ /* 0x040fe20000001810 */
[----:B------:R-:W1:Y:S03]  /*7420*/  LDSM.16.M88.4 R208, [R234+0x800] ;  /* 0x00080000ead0783b */ /* 0x000e660000000200 */
[----:B------:R-:W-:Y:S05]  /*7430*/  @P4 IMAD.HI.U32 R2, R0, c[0x0][0x2c8], RZ ;  /* 0x0000b20000024a27 */ /* 0x000fea00078e00ff */
[----:B------:R-:W-:Y:S05]  /*7440*/  @P4 SHF.R.U32.HI R0, RZ, c[0x0][0x2cc], R2 ;  /* 0x0000b300ff004a19 */ /* 0x000fea0000011602 */
[----:B------:R-:W-:Y:S08]  /*7450*/  SHFL.IDX PT, R2, R0, 0x2, 0x1c1f ;  /* 0x005c1f0000027f89 */ /* 0x000ff000000e0000 */
[----:B------:R-:W-:Y:S01]  /*7460*/  SHFL.IDX PT, R3, R0, 0x1, 0x1c1f ;  /* 0x003c1f0000037f89 */ /* 0x000fe200000e0000 */
        /* <DEDUP_REMOVED lines=15> */
[----:B------:R-:W-:Y:S08]  /*7560*/  LDSM.16.M88.4 R204, [R238] ;  /* 0x00000000eecc783b */ /* 0x000ff00000000200 */
[----:B------:R-:W1:Y:S02]  /*7570*/  LDSM.16.M88.4 R208, [R231] ;  /* 0x00000000e7d0783b */ /* 0x000e640000000200 */
        /* <DEDUP_REMOVED lines=20> */
[----:B------:R1:W-:Y:S08]  /*76c0*/  LDSM.16.M88.4 R204, [R235+0x4000] ;  /* 0x00400000ebcc783b */ /* 0x0003f00000000200 */
[----:B------:R-:W2:Y:S03]  /*76d0*/  LDSM.16.M88.4 R208, [R228+0x2000] ;  /* 0x00200000e4d0783b */ /* 0x000ea60000000200 */
[----:B-1----:R-:W-:Y:S01]  /*76e0*/  IADD3 R235, R131, -0x1, RZ ;  /* 0xffffffff83eb7810 */ /* 0x002fe20007ffe0ff */
[-C--:B--2---:R-:W-:Y:S08]  /*76f0*/  HMMA.16816.F32 R4, R204, R208.reuse, R4 ;  /* 0x000000d0cc04723c */ /* 0x084ff00000001804 */
        /* <DEDUP_REMOVED lines=19> */
[----:B------:R-:W-:Y:S08]  /*7830*/  LDSM.16.M88.4 R204, [R237+0x4000] ;  /* 0x00400000edcc783b */ /* 0x000ff00000000200 */
[----:B------:R-:W1:Y:S02]  /*7840*/  LDSM.16.M88.4 R208, [R244] ;  /* 0x00000000f4d0783b */ /* 0x000e640000000200 */
        /* <DEDUP_REMOVED lines=20> */
[----:B------:R-:W-:Y:S08]  /*7990*/  LDSM.16.M88.4 R204, [R236+0x4000] ;  /* 0x00400000eccc783b */ /* 0x000ff00000000200 */
[----:B------:R-:W1:Y:S02]  /*79a0*/  LDSM.16.M88.4 R208, [R234+0x2000] ;  /* 0x00200000ead0783b */ /* 0x000e640000000200 */
        /* <DEDUP_REMOVED lines=45> */
[----:B------:R-:W-:Y:S09]  /*7c80*/  FMUL.FTZ R13, R13, c[0x0][0x320] ;  /* 0x0000c8000d0d7a20 */ /* 0x000ff20000410000 */
[----:B------:R-:W-:Y:S10]  /*7c90*/  MUFU.TANH R250, R9 ;  /* 0x0000000900fa7308 */ /* 0x000ff40000002400 */
[----:B------:R2:W-:Y:S10]  /*7ca0*/  MUFU.TANH R252, R7 ;  /* 0x0000000700fc7308 */ /* 0x0005f40000002400 */
[----:B------:R-:W-:Y:S10]  /*7cb0*/  MUFU.TANH R211, R11 ;  /* 0x0000000b00d37308 */ /* 0x000ff40000002400 */
[----:B------:R-:W-:Y:S01]  /*7cc0*/  MUFU.TANH R222, R18 ;  /* 0x0000001200de7308 */ /* 0x000fe20000002400 */
[----:B--2---:R-:W2:Y:S09]  /*7cd0*/  LDSM.16.M88.4 R4, [R231+0x2800] ;  /* 0x00280000e704783b */ /* 0x004eb20000000200 */
[----:B------:R-:W3:Y:S10]  /*7ce0*/  MUFU.TANH R251, R8 ;  /* 0x0000000800fb7308 */ /* 0x000ef40000002400 */
[----:B------:R-:W1:Y:S10]  /*7cf0*/  MUFU.TANH R225, R15 ;  /* 0x0000000f00e17308 */ /* 0x000e740000002400 */
[----:B------:R-:W-:Y:S10]  /*7d00*/  MUFU.TANH R226, R14 ;  /* 0x0000000e00e27308 */ /* 0x000ff40000002400 */
[----:B------:R-:W-:Y:S01]  /*7d10*/  MUFU.TANH R249, R12 ;  /* 0x0000000c00f97308 */ /* 0x000fe20000002400 */
[-C--:B--2---:R-:W-:Y:S09]  /*7d20*/  HMMA.16816.F32 R20, R204, R4.reuse, R20 ;  /* 0x00000004cc14723c */ /* 0x084ff20000001814 */
[----:B------:R-:W-:Y:S01]  /*7d30*/  MUFU.TANH R223, R17 ;  /* 0x0000001100df7308 */ /* 0x000fe20000002400 */
[C---:B------:R-:W-:Y:S09]  /*7d40*/  HMMA.16816.F32 R24, R212.reuse, R4, R24 ;  /* 0x00000004d418723c */ /* 0x040ff20000001818 */
[----:B------:R-:W-:Y:S01]  /*7d50*/  MUFU.TANH R227, R13 ;  /* 0x0000000d00e37308 */ /* 0x000fe20000002400 */
[-C--:B------:R-:W-:Y:S04]  /*7d60*/  HMMA.16816.F32 R28, R212, R6.reuse, R28 ;  /* 0x00000006d41c723c */ /* 0x080fe8000000181c */
[----:B------:R-:W-:Y:S04]  /*7d70*/  FMUL.FTZ R23, R23, c[0x0][0x320] ;  /* 0x0000c80017177a20 */ /* 0x000fe80000410000 */
[C---:B------:R-:W-:Y:S01]  /*7d80*/  HMMA.16816.F32 R32, R204.reuse, R6, R32 ;  /* 0x00000006cc20723c */ /* 0x040fe20000001820 */
[----:B------:R-:W-:Y:S01]  /*7d90*/  MUFU.TANH R221, R19 ;  /* 0x0000001300dd7308 */ /* 0x000fe20000002400 */
[----:B------:R-:W2:Y:S02]  /*7da0*/  LDSM.16.M88.4 R4, [R231+0x3000] ;  /* 0x00300000e704783b */ /* 0x000ea40000000200 */
[----:B------:R-:W-:Y:S02]  /*7db0*/  FMUL.FTZ R22, R22, c[0x0][0x320] ;  /* 0x0000c80016167a20 */ /* 0x000fe40000410000 */
[----:B------:R-:W-:Y:S02]  /*7dc0*/  FMUL.FTZ R21, R21, c[0x0][0x320] ;  /* 0x0000c80015157a20 */ /* 0x000fe40000410000 */
[----:B------:R-:W-:Y:S03]  /*7dd0*/  FMUL.FTZ R20, R20, c[0x0][0x320] ;  /* 0x0000c80014147a20 */ /* 0x000fe60000410000 */
[----:B----4-:R-:W-:Y:S01]  /*7de0*/  MUFU.TANH R135, R23 ;  /* 0x0000001700877308 */ /* 0x010fe20000002400 */
        /* <DEDUP_REMOVED lines=14> */
[----:B------:R1:W-:Y:S01]  /*7ed0*/  MUFU.TANH R30, R29 ;  /* 0x0000001d001e7308 */ /* 0x0003e20000002400 */
[-C--:B--2---:R-:W-:Y:S08]  /*7ee0*/  HMMA.16816.F32 R36, R204, R4.reuse, R36 ;  /* 0x00000004cc24723c */ /* 0x084ff00000001824 */
[C---:B------:R-:W-:Y:S01]  /*7ef0*/  HMMA.16816.F32 R40, R212.reuse, R4, R40 ;  /* 0x00000004d428723c */ /* 0x040fe20000001828 */
[----:B------:R-:W2:Y:S03]  /*7f00*/  MUFU.TANH R220, R20 ;  /* 0x0000001400dc7308 */ /* 0x000ea60000002400 */
[----:B----4-:R-:W-:Y:S04]  /*7f10*/  IMAD.MOV.U32 R28, RZ, RZ, R246 ;  /* 0x000000ffff1c7224 */ /* 0x010fe800078e00f6 */
[-C--:B------:R-:W-:Y:S03]  /*7f20*/  HMMA.16816.F32 R44, R212, R6.reuse, R44 ;  /* 0x00000006d42c723c */ /* 0x080fe6000000182c */
[----:B------:R-:W2:Y:S01]  /*7f30*/  MUFU.TANH R217, R26 ;  /* 0x0000001a00d97308 */ /* 0x000ea20000002400 */
[----:B-1----:R-:W-:Y:S04]  /*7f40*/  MOV R29, R247 ;  /* 0x000000f7001d7202 */ /* 0x002fe80000000f00 */
[C---:B------:R-:W-:Y:S01]  /*7f50*/  HMMA.16816.F32 R48, R204.reuse, R6, R48 ;  /* 0x00000006cc30723c */ /* 0x040fe20000001830 */
[----:B------:R-:W1:Y:S01]  /*7f60*/  LDSM.16.M88.4 R4, [R231+0x3800] ;  /* 0x00380000e704783b */ /* 0x000e620000000200 */
[----:B------:R-:W-:Y:S04]  /*7f70*/  DEPBAR.LE SB0, 0x0 ;  /* 0x000080000000791a */ /* 0x000fe80000000000 */
[----:B------:R-:W-:Y:S01]  /*7f80*/  MUFU.TANH R26, R33 ;  /* 0x00000021001a7308 */ /* 0x000fe20000002400 */
[----:B------:R-:W-:Y:S02]  /*7f90*/  FMUL.FTZ R38, R38, c[0x0][0x320] ;  /* 0x0000c80026267a20 */ /* 0x000fe40000410000 */
[----:B------:R-:W4:Y:S03]  /*7fa0*/  LDL.64 R246, [R1+0x30] ;  /* 0x0000300001f67983 */ /* 0x000f260000100a00 */
[----:B------:R-:W-:Y:S02]  /*7fb0*/  FMUL.FTZ R41, R41, c[0x0][0x320] ;  /* 0x0000c80029297a20 */ /* 0x000fe40000410000 */
[----:B------:R-:W-:Y:S02]  /*7fc0*/  FMUL.FTZ R39, R39, c[0x0][0x320] ;  /* 0x0000c80027277a20 */ /* 0x000fe40000410000 */
[----:B------:R3:W-:Y:S01]  /*7fd0*/  MUFU.TANH R15, R38 ;  /* 0x00000026000f7308 */ /* 0x0007e20000002400 */
        /* <DEDUP_REMOVED lines=14> */
[-C--:B-1----:R-:W-:Y:S06]  /*80c0*/  HMMA.16816.F32 R52, R204, R4.reuse, R52 ;  /* 0x00000004cc34723c */ /* 0x082fec0000001834 */
[----:B------:R-:W-:Y:S01]  /*80d0*/  MUFU.TANH R9, R45 ;  /* 0x0000002d00097308 */ /* 0x000fe20000002400 */
[----:B------:R-:W-:Y:S01]  /*80e0*/  FMUL.FTZ R43, R43, c[0x0][0x320] ;  /* 0x0000c8002b2b7a20 */ /* 0x000fe20000410000 */
[C---:B------:R-:W-:Y:S01]  /*80f0*/  HMMA.16816.F32 R56, R212.reuse, R4, R56 ;  /* 0x00000004d438723c */ /* 0x040fe20000001838 */
[----:B------:R-:W1:Y:S07]  /*8100*/  SHFL.IDX PT, R4, R0, RZ, 0x1c1f ;  /* 0x001c1fff00047589 */ /* 0x000e6e00000e0000 */
[----:B------:R-:W-:Y:S01]  /*8110*/  MUFU.TANH R209, R24 ;  /* 0x0000001800d17308 */ /* 0x000fe20000002400 */
[-C--:B------:R-:W-:Y:S01]  /*8120*/  HMMA.16816.F32 R60, R212, R6.reuse, R60 ;  /* 0x00000006d43c723c */ /* 0x080fe2000000183c */
[----:B------:R1:W2:Y:S07]  /*8130*/  SHFL.IDX PT, R5, R0, 0x3, 0x1c1f ;  /* 0x007c1f0000057f89 */ /* 0x0002ae00000e0000 */
[----:B------:R-:W-:Y:S01]  /*8140*/  HMMA.16816.F32 R64, R204, R6, R64 ;  /* 0x00000006cc40723c */ /* 0x000fe20000001840 */
[----:B------:R-:W-:Y:S03]  /*8150*/  MUFU.TANH R8, R46 ;  /* 0x0000002e00087308 */ /* 0x000fe60000002400 */
[----:B------:R-:W-:Y:S02]  /*8160*/  FMUL.FTZ R52, R52, c[0x0][0x320] ;  /* 0x0000c80034347a20 */ /* 0x000fe40000410000 */
[----:B------:R-:W-:Y:S02]  /*8170*/  FMUL.FTZ R53, R53, c[0x0][0x320] ;  /* 0x0000c80035357a20 */ /* 0x000fe40000410000 */
[----:B------:R-:W-:Y:S03]  /*8180*/  FMUL.FTZ R6, R55, c[0x0][0x320] ;  /* 0x0000c80037067a20 */ /* 0x000fe60000410000 */
[----:B------:R2:W-:Y:S01]  /*8190*/  MUFU.TANH R7, R47 ;  /* 0x0000002f00077308 */ /* 0x0005e20000002400 */
[----:B------:R-:W-:Y:S02]  /*81a0*/  FMUL.FTZ R54, R54, c[0x0][0x320] ;  /* 0x0000c80036367a20 */ /* 0x000fe40000410000 */
[----:B------:R-:W-:Y:S01]  /*81b0*/  FMUL.FTZ R56, R56, c[0x0][0x320] ;  /* 0x0000c80038387a20 */ /* 0x000fe20000410000 */
[----:B-1----:R-:W-:Y:S01]  /*81c0*/  MOV R0, 0xffffffc0 ;  /* 0xffffffc000007802 */ /* 0x002fe20000000f00 */
[----:B------:R-:W-:Y:S02]  /*81d0*/  FMUL.FTZ R60, R60, c[0x0][0x320] ;  /* 0x0000c8003c3c7a20 */ /* 0x000fe40000410000 */
[----:B------:R-:W-:Y:S03]  /*81e0*/  FMUL.FTZ R58, R58, c[0x0][0x320] ;  /* 0x0000c8003a3a7a20 */ /* 0x000fe60000410000 */
[----:B------:R-:W-:Y:S01]  /*81f0*/  MUFU.TANH R11, R41 ;  /* 0x00000029000b7308 */ /* 0x000fe20000002400 */
[----:B------:R-:W-:Y:S02]  /*8200*/  IMAD R0, R131, R0, 0x1 ;  /* 0x0000000183007424 */ /* 0x000fe400078e0200 */
[----:B------:R-:W-:Y:S02]  /*8210*/  FMUL.FTZ R57, R57, c[0x0][0x320] ;  /* 0x0000c80039397a20 */ /* 0x000fe40000410000 */
[----:B------:R-:W-:Y:S01]  /*8220*/  FMUL.FTZ R59, R59, c[0x0][0x320] ;  /* 0x0000c8003b3b7a20 */ /* 0x000fe20000410000 */
[----:B------:R-:W-:Y:S01]  /*8230*/  IADD3 R0, R0, c[0x0][0x1d0], -R239 ;  /* 0x0000740000007a10 */ /* 0x000fe20007ffe8ef */
[----:B------:R-:W-:Y:S03]  /*8240*/  FMUL.FTZ R62, R62, c[0x0][0x320] ;  /* 0x0000c8003e3e7a20 */ /* 0x000fe60000410000 */
[----:B------:R-:W-:Y:S01]  /*8250*/  IADD3 R0, R0, -c[0x0][0x168], RZ ;  /* 0x80005a0000007a10 */ /* 0x000fe20007ffe0ff */
[----:B------:R1:W-:Y:S03]  /*8260*/  MUFU.TANH R208, R25 ;  /* 0x0000001900d07308 */ /* 0x0003e60000002400 */
[C---:B------:R-:W-:Y:S01]  /*8270*/  IADD3 R4, R0.reuse, R4, RZ ;  /* 0x0000000400047210 */ /* 0x040fe20007ffe0ff */
[C---:B------:R-:W-:Y:S01]  /*8280*/  IMAD.IADD R3, R0.reuse, 0x1, R3 ;  /* 0x0000000100037824 */ /* 0x040fe200078e0203 */
[----:B------:R-:W-:Y:S02]  /*8290*/  IADD3 R2, R0, R2, RZ ;  /* 0x0000000200027210 */ /* 0x000fe40007ffe0ff */
[----:B------:R-:W-:Y:S02]  /*82a0*/  ISETP.GT.AND P0, PT, R4, 0x1, PT ;  /* 0x000000010400780c */ /* 0x000fe40003f04270 */
[----:B------:R-:W-:Y:S01]  /*82b0*/  ISETP.GT.AND P1, PT, R2, RZ, PT ;  /* 0x000000ff0200720c */ /* 0x000fe20003f24270 */
[----:B------:R-:W1:Y:S01]  /*82c0*/  MUFU.TANH R35, R35 ;  /* 0x0000002300237308 */ /* 0x000e620000002400 */
[----:B------:R-:W-:Y:S02]  /*82d0*/  FSEL R18, R128, -INF , P0 ;  /* 0xff80000080127808 */ /* 0x000fe40000000000 */
[----:B------:R-:W4:Y:S01]  /*82e0*/  LDL R128, [R1+0x28] ;  /* 0x0000280001807983 */ /* 0x000f220000100800 */
[----:B------:R-:W-:Y:S02]  /*82f0*/  ISETP.GT.AND P2, PT, R3, RZ, PT ;  /* 0x000000ff0300720c */ /* 0x000fe40003f44270 */
[----:B---3--:R-:W-:Y:S02]  /*8300*/  FSEL R38, R251, -INF , P1 ;  /* 0xff800000fb267808 */ /* 0x008fe40000800000 */
[----:B------:R-:W-:Y:S02]  /*8310*/  MOV R251, R29 ;  /* 0x0000001d00fb7202 */ /* 0x000fe40000000f00 */
[----:B------:R-:W-:Y:S01]  /*8320*/  FSEL R23, R129, -INF , P2 ;  /* 0xff80000081177808 */ /* 0x000fe20001000000 */
[----:B------:R3:W-:Y:S01]  /*8330*/  MUFU.TANH R29, R52 ;  /* 0x00000034001d7308 */ /* 0x0007e20000002400 */
[----:B------:R-:W-:Y:S02]  /*8340*/  ISETP.GT.AND P2, PT, R2, 0x1, PT ;  /* 0x000000010200780c */ /* 0x000fe40003f44270 */
[----:B--2---:R-:W-:Y:S01]  /*8350*/  IADD3 R0, R0, R5, RZ ;  /* 0x0000000500007210 */ /* 0x004fe20007ffe0ff */
[----:B------:R-:W-:Y:S01]  /*8360*/  FMUL.FTZ R5, R51, c[0x0][0x320] ;  /* 0x0000c80033057a20 */ /* 0x000fe20000410000 */
[----:B------:R-:W-:Y:S01]  /*8370*/  FSEL R39, R250, -INF , P2 ;  /* 0xff800000fa277808 */ /* 0x000fe20001000000 */
[----:B------:R-:W-:Y:S01]  /*8380*/  IMAD.MOV.U32 R250, RZ, RZ, R28 ;  /* 0x000000fffffa7224 */ /* 0x000fe200078e001c */
[C---:B------:R-:W-:Y:S02]  /*8390*/  ISETP.GT.AND P2, PT, R0.reuse, 0x9, PT ;  /* 0x000000090000780c */ /* 0x040fe40003f44270 */
[----:B------:R-:W-:Y:S01]  /*83a0*/  ISETP.GT.AND P1, PT, R0, 0x8, PT ;  /* 0x000000080000780c */ /* 0x000fe20003f24270 */
[----:B------:R2:W1:Y:S01]  /*83b0*/  MUFU.TANH R136, R22 ;  /* 0x0000001600887308 */ /* 0x0004620000002400 */
[----:B------:R-:W-:Y:S02]  /*83c0*/  FSEL R215, R225, -INF , P2 ;  /* 0xff800000e1d77808 */ /* 0x000fe40001000000 */
[----:B------:R-:W-:Y:S02]  /*83d0*/  ISETP.GT.AND P2, PT, R4, 0x10, PT ;  /* 0x000000100400780c */ /* 0x000fe40003f44270 */
[----:B------:R-:W-:Y:S02]  /*83e0*/  ISETP.GT.AND P5, PT, R3, 0x1, PT ;  /* 0x000000010300780c */ /* 0x000fe40003fa4270 */
[----:B------:R-:W-:Y:S02]  /*83f0*/  FSEL R47, R220, -INF , P2 ;  /* 0xff800000dc2f7808 */ /* 0x000fe40001000000 */
[----:B------:R-:W-:Y:S01]  /*8400*/  ISETP.GT.AND P2, PT, R0, 0x10, PT ;  /* 0x000000100000780c */ /* 0x000fe20003f44270 */
[----:B------:R2:W2:Y:S01]  /*8410*/  MUFU.TANH R216, R27 ;  /* 0x0000001b00d87308 */ /* 0x0004a20000002400 */
[----:B------:R-:W-:Y:S02]  /*8420*/  FSEL R212, R226, -INF , P1 ;  /* 0xff800000e2d47808 */ /* 0x000fe40000800000 */
[----:B------:R-:W-:Y:S02]  /*8430*/  FSEL R217, R217, -INF , P2 ;  /* 0xff800000d9d97808 */ /* 0x000fe40001000000 */
[----:B------:R-:W-:Y:S02]  /*8440*/  ISETP.GT.AND P2, PT, R2, 0x19, PT ;  /* 0x000000190200780c */ /* 0x000fe40003f44270 */
[C---:B------:R-:W-:Y:S02]  /*8450*/  ISETP.GT.AND P1, PT, R3.reuse, 0x8, PT ;  /* 0x000000080300780c */ /* 0x040fe40003f24270 */
[----:B------:R-:W-:Y:S01]  /*8460*/  ISETP.GT.AND P3, PT, R4, RZ, PT ;  /* 0x000000ff0400720c */ /* 0x000fe20003f64270 */
[----:B------:R-:W2:Y:S01]  /*8470*/  MUFU.TANH R224, R16 ;  /* 0x0000001000e07308 */ /* 0x000ea20000002400 */
[----:B------:R-:W-:Y:S02]  /*8480*/  FSEL R24, R252, -INF , P5 ;  /* 0xff800000fc187808 */ /* 0x000fe40002800000 */
[----:B------:R-:W-:Y:S02]  /*8490*/  ISETP.GT.AND P5, PT, R2, 0x8, PT ;  /* 0x000000080200780c */ /* 0x000fe40003fa4270 */
[----:B-1----:R-:W-:Y:S02]  /*84a0*/  FSEL R25, R222, -INF , P1 ;  /* 0xff800000de197808 */ /* 0x002fe40000800000 */
[C---:B------:R-:W-:Y:S02]  /*84b0*/  ISETP.GT.AND P1, PT, R3.reuse, 0x11, PT ;  /* 0x000000110300780c */ /* 0x040fe40003f24270 */
[----:B------:R-:W-:Y:S01]  /*84c0*/  FSEL R206, R30, -INF , P2 ;  /* 0xff8000001ece7808 */ /* 0x000fe20001000000 */
[----:B------:R1:W-:Y:S01]  /*84d0*/  MUFU.TANH R137, R21 ;  /* 0x0000001500897308 */ /* 0x0003e20000002400 */
[----:B------:R-:W-:Y:S02]  /*84e0*/  ISETP.GT.AND P2, PT, R3, 0x19, PT ;  /* 0x000000190300780c */ /* 0x000fe40003f44270 */
[----:B------:R-:W-:Y:S02]  /*84f0*/  FSEL R17, R130, -INF , P3 ;  /* 0xff80000082117808 */ /* 0x000fe40001800000 */
[----:B------:R-:W-:Y:S02]  /*8500*/  FSEL R51, R249, -INF , P5 ;  /* 0xff800000f9337808 */ /* 0x000fe40002800000 */
[----:B------:R-:W-:Y:S02]  /*8510*/  ISETP.GT.AND P5, PT, R4, 0x9, PT ;  /* 0x000000090400780c */ /* 0x000fe40003fa4270 */
[----:B------:R-:W-:Y:S01]  /*8520*/  ISETP.GT.AND P3, PT, R0, RZ, PT ;  /* 0x000000ff0000720c */ /* 0x000fe20003f64270 */
[----:B------:R-:W1:Y:S01]  /*8530*/  MUFU.TANH R32, R32 ;  /* 0x0000002000207308 */ /* 0x000e620000002400 */
[----:B------:R-:W-:Y:S02]  /*8540*/  FSEL R204, R135, -INF , P1 ;  /* 0xff80000087cc7808 */ /* 0x000fe40000800000 */
[----:B------:R-:W-:Y:S02]  /*8550*/  ISETP.GT.AND P1, PT, R2, 0x18, PT ;  /* 0x000000180200780c */ /* 0x000fe40003f24270 */
[----:B---3--:R-:W-:Y:S02]  /*8560*/  FSEL R52, R35, -INF , P2 ;  /* 0xff80000023347808 */ /* 0x008fe40001000000 */
[----:B--2---:R-:W-:Y:S02]  /*8570*/  FSEL R22, R223, -INF , P5 ;  /* 0xff800000df167808 */ /* 0x004fe40002800000 */
[----:B------:R-:W-:Y:S01]  /*8580*/  FSEL R210, R210, -INF , P3 ;  /* 0xff800000d2d27808 */ /* 0x000fe20001800000 */
[----:B------:R-:W2:Y:S01]  /*8590*/  MUFU.TANH R16, R37 ;  /* 0x0000002500107308 */ /* 0x000ea20000002400 */
[----:B------:R-:W-:Y:S02]  /*85a0*/  ISETP.GT.AND P3, PT, R2, 0x9, PT ;  /* 0x000000090200780c */ /* 0x000fe40003f64270 */
[----:B------:R-:W-:Y:S02]  /*85b0*/  ISETP.GT.AND P5, PT, R3, 0x10, PT ;  /* 0x000000100300780c */ /* 0x000fe40003fa4270 */
[----:B------:R-:W-:Y:S02]  /*85c0*/  FSEL R207, R134, -INF , P1 ;  /* 0xff80000086cf7808 */ /* 0x000fe40000800000 */
[----:B------:R-:W-:Y:S02]  /*85d0*/  ISETP.GT.AND P1, PT, R4, 0x19, PT ;  /* 0x000000190400780c */ /* 0x000fe40003f24270 */
[----:B------:R-:W-:Y:S01]  /*85e0*/  FSEL R55, R227, -INF , P3 ;  /* 0xff800000e3377808 */ /* 0x000fe20001800000 */
[----:B------:R2:W-:Y:S01]  /*85f0*/  MUFU.TANH R13, R40 ;  /* 0x00000028000d7308 */ /* 0x0005e20000002400 */
[----:B------:R-:W-:Y:S02]  /*8600*/  FSEL R205, R136, -INF , P5 ;  /* 0xff80000088cd7808 */ /* 0x000fe40002800000 */
[C---:B------:R-:W-:Y:S02]  /*8610*/  ISETP.GT.AND P0, PT, R0.reuse, 0x1, PT ;  /* 0x000000010000780c */ /* 0x040fe40003f04270 */
[----:B------:R-:W-:Y:S02]  /*8620*/  ISETP.GT.AND P3, PT, R3, 0x9, PT ;  /* 0x000000090300780c */ /* 0x000fe40003f64270 */
[----:B------:R-:W-:Y:S02]  /*8630*/  ISETP.GT.AND P5, PT, R0, 0x11, PT ;  /* 0x000000110000780c */ /* 0x000fe40003fa4270 */
[----:B------:R-:W-:Y:S01]  /*8640*/  FSEL R44, R26, -INF , P1 ;  /* 0xff8000001a2c7808 */ /* 0x000fe20000800000 */
[----:B------:R-:W3:Y:S01]  /*8650*/  MUFU.TANH R20, R34 ;  /* 0x0000002200147308 */ /* 0x000ee20000002400 */
[----:B------:R-:W-:Y:S01]  /*8660*/  FMUL.FTZ R26, R64, c[0x0][0x320] ;  /* 0x0000c800401a7a20 */ /* 0x000fe20000410000 */
[----:B------:R-:W-:Y:S02]  /*8670*/  FSEL R27, R221, -INF , P3 ;  /* 0xff800000dd1b7808 */ /* 0x000fe40001800000 */
[----:B------:R-:W-:Y:S02]  /*8680*/  ISETP.GT.AND P3, PT, R2, 0x10, PT ;  /* 0x000000100200780c */ /* 0x000fe40003f64270 */
[----:B------:R-:W-:Y:S02]  /*8690*/  FSEL R216, R216, -INF , P5 ;  /* 0xff800000d8d87808 */ /* 0x000fe40002800000 */
[----:B------:R-:W-:Y:S02]  /*86a0*/  FSEL R211, R211, -INF , P0 ;  /* 0xff800000d3d37808 */ /* 0x000fe40000000000 */
[----:B------:R-:W-:Y:S01]  /*86b0*/  MUFU.TANH R19, R36 ;  /* 0x0000002400137308 */ /* 0x000fe20000002400 */
[C---:B------:R-:W-:Y:S02]  /*86c0*/  ISETP.GT.AND P0, PT, R4.reuse, 0x8, PT ;  /* 0x000000080400780c */ /* 0x040fe40003f04270 */
[----:B------:R-:W-:Y:S02]  /*86d0*/  ISETP.GT.AND P5, PT, R4, 0x18, PT ;  /* 0x000000180400780c */ /* 0x000fe40003fa4270 */
[----:B-1----:R-:W-:Y:S02]  /*86e0*/  FSEL R21, R224, -INF , P0 ;  /* 0xff800000e0157808 */ /* 0x002fe40000000000 */
[----:B------:R-:W-:Y:S02]  /*86f0*/  FSEL R45, R32, -INF , P5 ;  /* 0xff800000202d7808 */ /* 0x000fe40002800000 */
[----:B------:R-:W-:Y:S01]  /*8700*/  ISETP.GT.AND P0, PT, R4, 0x11, PT ;  /* 0x000000110400780c */ /* 0x000fe20003f04270 */
[----:B------:R1:W-:Y:S01]  /*8710*/  MUFU.TANH R36, R50 ;  /* 0x0000003200247308 */ /* 0x0003e20000002400 */
[----:B------:R-:W-:Y:S02]  /*8720*/  FSEL R209, R209, -INF , P3 ;  /* 0xff800000d1d17808 */ /* 0x000fe40001800000 */
[----:B------:R-:W-:Y:S02]  /*8730*/  ISETP.GT.AND P3, PT, R0, 0x18, PT ;  /* 0x000000180000780c */ /* 0x000fe40003f64270 */
[----:B------:R-:W-:Y:S02]  /*8740*/  ISETP.GT.AND P5, PT, R4, 0x21, PT ;  /* 0x000000210400780c */ /* 0x000fe40003fa4270 */
[----:B------:R-:W-:Y:S02]  /*8750*/  FSEL R46, R137, -INF , P0 ;  /* 0xff800000892e7808 */ /* 0x000fe40000000000 */
[----:B------:R-:W-:Y:S01]  /*8760*/  ISETP.GT.AND P0, PT, R2, 0x11, PT ;  /* 0x000000110200780c */ /* 0x000fe20003f04270 */
[----:B------:R3:W-:Y:S01]  /*8770*/  MUFU.TANH R28, R53 ;  /* 0x00000035001c7308 */ /* 0x0007e20000002400 */
[----:B------:R-:W-:Y:S02]  /*8780*/  FSEL R219, R219, -INF , P3 ;  /* 0xff800000dbdb7808 */ /* 0x000fe40001800000 */
[C---:B------:R-:W-:Y:S02]  /*8790*/  ISETP.GT.AND P3, PT, R3.reuse, 0x18, PT ;  /* 0x000000180300780c */ /* 0x040fe40003f64270 */
[----:B--2---:R-:W-:Y:S02]  /*87a0*/  FSEL R40, R16, -INF , P5 ;  /* 0xff80000010287808 */ /* 0x004fe40002800000 */
[----:B------:R-:W-:Y:S02]  /*87b0*/  ISETP.GT.AND P5, PT, R2, 0x21, PT ;  /* 0x000000210200780c */ /* 0x000fe40003fa4270 */
[----:B------:R-:W-:Y:S01]  /*87c0*/  FSEL R208, R208, -INF , P0 ;  /* 0xff800000d0d07808 */ /* 0x000fe20000000000 */
[----:B------:R-:W2:Y:S01]  /*87d0*/  MUFU.TANH R218, R31 ;  /* 0x0000001f00da7308 */ /* 0x000ea20000002400 */
[C---:B------:R-:W-:Y:S02]  /*87e0*/  ISETP.GT.AND P0, PT, R0.reuse, 0x19, PT ;  /* 0x000000190000780c */ /* 0x040fe40003f04270 */
[----:B------:R-:W-:Y:S02]  /*87f0*/  ISETP.GT.AND P1, PT, R3, 0x20, PT ;  /* 0x000000200300780c */ /* 0x000fe40003f24270 */
[----:B-1----:R-:W-:Y:S02]  /*8800*/  FSEL R50, R11, -INF , P5 ;  /* 0xff8000000b327808 */ /* 0x002fe40002800000 */
[----:B------:R-:W-:Y:S02]  /*8810*/  ISETP.GT.AND P5, PT, R0, 0x29, PT ;  /* 0x000000290000780c */ /* 0x000fe40003fa4270 */
[----:B------:R-:W-:Y:S01]  /*8820*/  ISETP.GT.AND P2, PT, R2, 0x20, PT ;  /* 0x000000200200780c */ /* 0x000fe20003f44270 */
[----:B------:R1:W1:Y:S01]  /*8830*/  MUFU.TANH R12, R42 ;  /* 0x0000002a000c7308 */ /* 0x0002620000002400 */
[----:B------:R-:W-:Y:S02]  /*8840*/  FMNMX.FTZ R137, R17, R132, !PT ;  /* 0x0000008411897209 */ /* 0x000fe40007810000 */
[----:B---3--:R-:W-:Y:S01]  /*8850*/  FSEL R53, R20, -INF , P3 ;  /* 0xff80000014357808 */ /* 0x008fe20001800000 */
[----:B------:R-:W-:Y:S01]  /*8860*/  FMUL.FTZ R20, R65, c[0x0][0x320] ;  /* 0x0000c80041147a20 */ /* 0x000fe20000410000 */
[----:B------:R-:W-:Y:S02]  /*8870*/  ISETP.GT.AND P3, PT, R3, 0x21, PT ;  /* 0x000000210300780c */ /* 0x000fe40003f64270 */
[----:B------:R-:W-:Y:S03]  /*8880*/  FMNMX.FTZ R137, R18, R137, !PT ;  /* 0x0000008912897209 */ /* 0x000fe60007810000 */
[----:B------:R3:W3:Y:S01]  /*8890*/  MUFU.TANH R213, R43 ;  /* 0x0000002b00d57308 */ /* 0x0006e20000002400 */
[----:B------:R-:W-:Y:S02]  /*88a0*/  FMNMX.FTZ R137, R21, R137, !PT ;  /* 0x0000008915897209 */ /* 0x000fe40007810000 */
[----:B--2---:R-:W-:Y:S02]  /*88b0*/  FSEL R218, R218, -INF , P0 ;  /* 0xff800000dada7808 */ /* 0x004fe40000000000 */
[----:B------:R-:W-:Y:S02]  /*88c0*/  ISETP.GT.AND P0, PT, R4, 0x20, PT ;  /* 0x000000200400780c */ /* 0x000fe40003f04270 */
[----:B------:R-:W-:Y:S03]  /*88d0*/  FMNMX.FTZ R137, R22, R137, !PT ;  /* 0x0000008916897209 */ /* 0x000fe60007810000 */
[----:B------:R2:W-:Y:S01]  /*88e0*/  MUFU.TANH R35, R57 ;  /* 0x0000003900237308 */ /* 0x0005e20000002400 */
[----:B------:R-:W-:Y:S01]  /*88f0*/  FSEL R41, R19, -INF , P0 ;  /* 0xff80000013297808 */ /* 0x000fe20000000000 */
[----:B------:R-:W-:Y:S01]  /*8900*/  FMUL.FTZ R19, R66, c[0x0][0x320] ;  /* 0x0000c80042137a20 */ /* 0x000fe20000410000 */
[----:B------:R-:W-:Y:S02]  /*8910*/  ISETP.GT.AND P0, PT, R0, 0x20, PT ;  /* 0x000000200000780c */ /* 0x000fe40003f04270 */
[----:B-1----:R-:W-:Y:S02]  /*8920*/  FSEL R42, R14, -INF , P3 ;  /* 0xff8000000e2a7808 */ /* 0x002fe40001800000 */
[----:B------:R-:W-:Y:S02]  /*8930*/  ISETP.GT.AND P3, PT, R2, 0x28, PT ;  /* 0x000000280200780c */ /* 0x000fe40003f64270 */
[----:B------:R-:W-:Y:S01]  /*8940*/  FSEL R214, R12, -INF , P0 ;  /* 0xff8000000cd67808 */ /* 0x000fe20000000000 */
[----:B------:R1:W1:Y:S01]  /*8950*/  MUFU.TANH R33, R49 ;  /* 0x0000003100217308 */ /* 0x0002620000002400 */
[----:B------:R-:W-:Y:S01]  /*8960*/  ISETP.GT.AND P0, PT, R2, 0x29, PT ;  /* 0x000000290200780c */ /* 0x000fe20003f04270 */
[----:B------:R-:W-:Y:S01]  /*8970*/  FMUL.FTZ R12, R67, c[0x0][0x320] ;  /* 0x0000c800430c7a20 */ /* 0x000fe20000410000 */
[----:B------:R-:W-:Y:S02]  /*8980*/  FMNMX.FTZ R137, R47, R137, !PT ;  /* 0x000000892f897209 */ /* 0x000fe40007810000 */
[----:B---3--:R-:W-:Y:S02]  /*8990*/  FSEL R43, R15, -INF , P1 ;  /* 0xff8000000f2b7808 */ /* 0x008fe40000800000 */
[----:B------:R-:W-:Y:S02]  /*89a0*/  ISETP.GT.AND P1, PT, R0, 0x21, PT ;  /* 0x000000210000780c */ /* 0x000fe40003f24270 */
[----:B------:R-:W-:Y:S01]  /*89b0*/  FMNMX.FTZ R137, R46, R137, !PT ;  /* 0x000000892e897209 */ /* 0x000fe20007810000 */
[----:B------:R-:W3:Y:S01]  /*89c0*/  MUFU.TANH R6, R6 ;  /* 0x0000000600067308 */ /* 0x000ee20000002400 */
[----:B------:R-:W-:Y:S02]  /*89d0*/  FSEL R213, R213, -INF , P1 ;  /* 0xff800000d5d57808 */ /* 0x000fe40000800000 */
[C---:B------:R-:W-:Y:S02]  /*89e0*/  ISETP.GT.AND P1, PT, R4.reuse, 0x28, PT ;  /* 0x000000280400780c */ /* 0x040fe40003f24270 */
[----:B--2---:R-:W-:Y:S02]  /*89f0*/  FSEL R57, R7, -INF , P5 ;  /* 0xff80000007397808 */ /* 0x004fe40002800000 */
[----:B------:R-:W-:Y:S02]  /*8a00*/  ISETP.GT.AND P5, PT, R4, 0x30, PT ;  /* 0x000000300400780c */ /* 0x000fe40003fa4270 */
[----:B------:R-:W-:Y:S01]  /*8a10*/  FMNMX.FTZ R137, R45, R137, !PT ;  /* 0x000000892d897209 */ /* 0x000fe20007810000 */
[----:B------:R-:W2:Y:S01]  /*8a20*/  MUFU.TANH R34, R48 ;  /* 0x0000003000227308 */ /* 0x000ea20000002400 */
[----:B------:R-:W-:Y:S02]  /*8a30*/  FSEL R29, R29, -INF , P5 ;  /* 0xff8000001d1d7808 */ /* 0x000fe40002800000 */
[----:B------:R-:W-:Y:S02]  /*8a40*/  ISETP.GT.AND P5, PT, R3, 0x31, PT ;  /* 0x000000310300780c */ /* 0x000fe40003fa4270 */
[----:B-1----:R-:W-:Y:S02]  /*8a50*/  FSEL R49, R10, -INF , P3 ;  /* 0xff8000000a317808 */ /* 0x002fe40001800000 */
[----:B------:R-:W-:Y:S02]  /*8a60*/  ISETP.GT.AND P3, PT, R4, 0x29, PT ;  /* 0x000000290400780c */ /* 0x000fe40003f64270 */
[----:B------:R-:W-:Y:S01]  /*8a70*/  FMNMX.FTZ R137, R44, R137, !PT ;  /* 0x000000892c897209 */ /* 0x000fe20007810000 */
[----:B------:R-:W1:Y:S01]  /*8a80*/  MUFU.TANH R26, R26 ;  /* 0x0000001a001a7308 */ /* 0x000e620000002400 */
[----:B------:R-:W-:Y:S02]  /*8a90*/  FSEL R33, R33, -INF , P3 ;  /* 0xff80000021217808 */ /* 0x000fe40001800000 */
[----:B------:R-:W-:Y:S02]  /*8aa0*/  ISETP.GT.AND P3, PT, R4, 0x38, PT ;  /* 0x000000380400780c */ /* 0x000fe40003f64270 */
[----:B---3--:R-:W-:Y:S01]  /*8ab0*/  FSEL R30, R6, -INF , P5 ;  /* 0xff800000061e7808 */ /* 0x008fe20002800000 */
[----:B------:R-:W-:Y:S01]  /*8ac0*/  FMUL.FTZ R6, R63, c[0x0][0x320] ;  /* 0x0000c8003f067a20 */ /* 0x000fe20000410000 */
[C---:B------:R-:W-:Y:S02]  /*8ad0*/  ISETP.GT.AND P5, PT, R2.reuse, 0x31, PT ;  /* 0x000000310200780c */ /* 0x040fe40003fa4270 */
[----:B------:R-:W-:Y:S01]  /*8ae0*/  FMNMX.FTZ R137, R41, R137, !PT ;  /* 0x0000008929897209 */ /* 0x000fe20007810000 */
[----:B------:R-:W3:Y:S01]  /*8af0*/  MUFU.TANH R5, R5 ;  /* 0x0000000500057308 */ /* 0x000ee20000002400 */
[----:B------:R-:W-:Y:S02]  /*8b00*/  FSEL R35, R35, -INF , P5 ;  /* 0xff80000023237808 */ /* 0x000fe40002800000 */
[----:B------:R-:W-:Y:S02]  /*8b10*/  ISETP.GT.AND P5, PT, R2, 0x38, PT ;  /* 0x000000380200780c */ /* 0x000fe40003fa4270 */
[----:B--2---:R-:W-:Y:S02]  /*8b20*/  FSEL R34, R34, -INF , P1 ;  /* 0xff80000022227808 */ /* 0x004fe40000800000 */
[----:B------:R-:W-:Y:S02]  /*8b30*/  ISETP.GT.AND P1, PT, R4, 0x31, PT ;  /* 0x000000310400780c */ /* 0x000fe40003f24270 */
[----:B------:R-:W-:Y:S01]  /*8b40*/  FSEL R48, R9, -INF , P0 ;  /* 0xff80000009307808 */ /* 0x000fe20000000000 */
[----:B------:R2:W2:Y:S01]  /*8b50*/  MUFU.TANH R31, R54 ;  /* 0x00000036001f7308 */ /* 0x0004a20000002400 */
[----:B------:R-:W-:Y:S02]  /*8b60*/  FSEL R28, R28, -INF , P1 ;  /* 0xff8000001c1c7808 */ /* 0x000fe40000800000 */
[----:B------:R-:W-:Y:S02]  /*8b70*/  ISETP.GT.AND P1, PT, R2, 0x30, PT ;  /* 0x000000300200780c */ /* 0x000fe40003f24270 */
[----:B-1----:R-:W-:Y:S02]  /*8b80*/  FSEL R26, R26, -INF , P3 ;  /* 0xff8000001a1a7808 */ /* 0x002fe40001800000 */
[----:B------:R-:W-:Y:S02]  /*8b90*/  ISETP.GT.AND P3, PT, R2, 0x39, PT ;  /* 0x000000390200780c */ /* 0x000fe40003f64270 */
[----:B------:R-:W-:Y:S01]  /*8ba0*/  FMNMX.FTZ R2, R23, R133, !PT ;  /* 0x0000008517027209 */ /* 0x000fe20007810000 */
[----:B------:R-:W1:Y:S01]  /*8bb0*/  MUFU.TANH R37, R56 ;  /* 0x0000003800257308 */ /* 0x000e620000002400 */
[----:B------:R-:W-:Y:S02]  /*8bc0*/  ISETP.GT.AND P0, PT, R3, 0x29, PT ;  /* 0x000000290300780c */ /* 0x000fe40003f04270 */
[----:B------:R-:W-:Y:S02]  /*8bd0*/  FMNMX.FTZ R2, R24, R2, !PT ;  /* 0x0000000218027209 */ /* 0x000fe40007810000 */
[----:B---3--:R-:W-:Y:S02]  /*8be0*/  FSEL R32, R5, -INF , P0 ;  /* 0xff80000005207808 */ /* 0x008fe40000000000 */
[----:B------:R-:W-:Y:S02]  /*8bf0*/  ISETP.GT.AND P0, PT, R3, 0x30, PT ;  /* 0x000000300300780c */ /* 0x000fe40003f04270 */
[----:B------:R-:W-:Y:S01]  /*8c00*/  FMNMX.FTZ R2, R25, R2, !PT ;  /* 0x0000000219027209 */ /* 0x000fe20007810000 */
[----:B------:R3:W3:Y:S01]  /*8c10*/  MUFU.TANH R56, R58 ;  /* 0x0000003a00387308 */ /* 0x0006e20000002400 */
[----:B------:R-:W-:Y:S02]  /*8c20*/  FMNMX.FTZ R137, R40, R137, !PT ;  /* 0x0000008928897209 */ /* 0x000fe40007810000 */
[----:B------:R-:W-:Y:S02]  /*8c30*/  FMNMX.FTZ R2, R27, R2, !PT ;  /* 0x000000021b027209 */ /* 0x000fe40007810000 */
[----:B--2---:R-:W-:Y:S01]  /*8c40*/  FSEL R54, R13, -INF , P2 ;  /* 0xff8000000d367808 */ /* 0x004fe20001000000 */
[----:B------:R-:W-:Y:S01]  /*8c50*/  FMUL.FTZ R13, R61, c[0x0][0x320] ;  /* 0x0000c8003d0d7a20 */ /* 0x000fe20000410000 */
[C---:B------:R-:W-:Y:S02]  /*8c60*/  ISETP.GT.AND P2, PT, R0.reuse, 0x28, PT ;  /* 0x000000280000780c */ /* 0x040fe40003f44270 */
[----:B------:R-:W-:Y:S01]  /*8c70*/  FSEL R31, R31, -INF , P0 ;  /* 0xff8000001f1f7808 */ /* 0x000fe20000000000 */
[----:B------:R-:W2:Y:S01]  /*8c80*/  MUFU.TANH R20, R20 ;  /* 0x0000001400147308 */ /* 0x000ea20000002400 */
[----:B------:R-:W-:Y:S02]  /*8c90*/  ISETP.GT.AND P0, PT, R0, 0x30, PT ;  /* 0x000000300000780c */ /* 0x000fe40003f04270 */
[----:B------:R-:W-:Y:S02]  /*8ca0*/  FMNMX.FTZ R2, R205, R2, !PT ;  /* 0x00000002cd027209 */ /* 0x000fe40007810000 */
[----:B-1----:R-:W-:Y:S02]  /*8cb0*/  FSEL R37, R37, -INF , P1 ;  /* 0xff80000025257808 */ /* 0x002fe40000800000 */
[----:B------:R-:W-:Y:S02]  /*8cc0*/  ISETP.GT.AND P1, PT, R3, 0x38, PT ;  /* 0x000000380300780c */ /* 0x000fe40003f24270 */
[----:B------:R-:W-:Y:S01]  /*8cd0*/  FMNMX.FTZ R2, R204, R2, !PT ;  /* 0x00000002cc027209 */ /* 0x000fe20007810000 */
[----:B------:R-:W1:Y:S01]  /*8ce0*/  MUFU.TANH R12, R12 ;  /* 0x0000000c000c7308 */ /* 0x000e620000002400 */
[----:B------:R-:W-:Y:S02]  /*8cf0*/  FMNMX.FTZ R137, R34, R137, !PT ;  /* 0x0000008922897209 */ /* 0x000fe40007810000 */
[----:B------:R-:W-:Y:S02]  /*8d00*/  FMNMX.FTZ R2, R53, R2, !PT ;  /* 0x0000000235027209 */ /* 0x000fe40007810000 */
[----:B---3--:R-:W-:Y:S02]  /*8d10*/  FSEL R58, R8, -INF , P2 ;  /* 0xff800000083a7808 */ /* 0x008fe40001000000 */
[C---:B------:R-:W-:Y:S02]  /*8d20*/  ISETP.GT.AND P2, PT, R3.reuse, 0x28, PT ;  /* 0x000000280300780c */ /* 0x040fe40003f44270 */
[----:B------:R-:W-:Y:S01]  /*8d30*/  FSEL R56, R56, -INF , P0 ;  /* 0xff80000038387808 */ /* 0x000fe20000000000 */
[----:B------:R-:W3:Y:S01]  /*8d40*/  MUFU.TANH R19, R19 ;  /* 0x0000001300137308 */ /* 0x000ee20000002400 */
[----:B------:R-:W-:Y:S02]  /*8d50*/  FSEL R36, R36, -INF , P2 ;  /* 0xff80000024247808 */ /* 0x000fe40001000000 */
[----:B------:R-:W-:Y:S02]  /*8d60*/  ISETP.GT.AND P2, PT, R4, 0x39, PT ;  /* 0x000000390400780c */ /* 0x000fe40003f44270 */
[----:B------:R-:W-:Y:S02]  /*8d70*/  ISETP.GT.AND P0, PT, R3, 0x39, PT ;  /* 0x000000390300780c */ /* 0x000fe40003f04270 */
        /* <DEDUP_REMOVED lines=37> */
[----:B--2---:R-:W-:Y:S02]  /*8fd0*/  FSEL R20, R20, -INF , P2 ;  /* 0xff80000014147808 */ /* 0x004fe40001000000 */
[----:B-1----:R-:W-:Y:S02]  /*8fe0*/  FSEL R12, R12, -INF , P0 ;  /* 0xff8000000c0c7808 */ /* 0x002fe40000000000 */
[C---:B------:R-:W-:Y:S02]  /*8ff0*/  ISETP.GT.AND P0, PT, R0.reuse, 0x39, PT ;  /* 0x000000390000780c */ /* 0x040fe40003f04270 */
[----:B---3--:R-:W-:Y:S02]  /*9000*/  FSEL R19, R19, -INF , P1 ;  /* 0xff80000013137808 */ /* 0x008fe40000800000 */
[C---:B------:R-:W-:Y:S02]  /*9010*/  ISETP.GT.AND P2, PT, R0.reuse, 0x31, PT ;  /* 0x000000310000780c */ /* 0x040fe40003f44270 */
[----:B------:R-:W-:Y:S02]  /*9020*/  FMNMX.FTZ R2, R57, R2, !PT ;  /* 0x0000000239027209 */ /* 0x000fe40007810000 */
[----:B------:R-:W-:Y:S02]  /*9030*/  ISETP.GT.AND P1, PT, R0, 0x38, PT ;  /* 0x000000380000780c */ /* 0x000fe40003f24270 */
[----:B------:R-:W-:Y:S02]  /*9040*/  FMNMX.FTZ R0, R48, R3, !PT ;  /* 0x0000000330007209 */ /* 0x000fe40007810000 */
[----:B------:R-:W-:Y:S02]  /*9050*/  FMNMX.FTZ R137, R26, R137, !PT ;  /* 0x000000891a897209 */ /* 0x000fe40007810000 */
[----:B------:R-:W-:Y:S02]  /*9060*/  FMNMX.FTZ R0, R37, R0, !PT ;  /* 0x0000000025007209 */ /* 0x000fe40007810000 */
[----:B------:R-:W-:Y:S02]  /*9070*/  FSEL R15, R15, -INF , P2 ;  /* 0xff8000000f0f7808 */ /* 0x000fe40001000000 */
[----:B------:R-:W-:Y:S02]  /*9080*/  FMNMX.FTZ R2, R56, R2, !PT ;  /* 0x0000000238027209 */ /* 0x000fe40007810000 */
[----:B------:R-:W-:Y:S02]  /*9090*/  FMNMX.FTZ R137, R20, R137, !PT ;  /* 0x0000008914897209 */ /* 0x000fe40007810000 */
[----:B------:R-:W-:Y:S02]  /*90a0*/  FMNMX.FTZ R4, R19, R5, !PT ;  /* 0x0000000513047209 */ /* 0x000fe40007810000 */
[----:B------:R-:W-:Y:S01]  /*90b0*/  FSEL R14, R14, -INF , P5 ;  /* 0xff8000000e0e7808 */ /* 0x000fe20002800000 */
[----:B------:R-:W1:Y:S01]  /*90c0*/  SHFL.BFLY PT, R5, R137, 0x2, 0x1f ;  /* 0x0c401f0089057f89 */ /* 0x000e6200000e0000 */
[----:B------:R-:W-:Y:S02]  /*90d0*/  FSEL R16, R16, -INF , P1 ;  /* 0xff80000010107808 */ /* 0x000fe40000800000 */
[----:B------:R-:W-:Y:S02]  /*90e0*/  FMNMX.FTZ R2, R15, R2, !PT ;  /* 0x000000020f027209 */ /* 0x000fe40007810000 */
[----:B------:R-:W-:Y:S02]  /*90f0*/  FMNMX.FTZ R0, R35, R0, !PT ;  /* 0x0000000023007209 */ /* 0x000fe40007810000 */
[----:B------:R-:W-:Y:S02]  /*9100*/  FMNMX.FTZ R4, R12, R4, !PT ;  /* 0x000000040c047209 */ /* 0x000fe40007810000 */
[----:B------:R-:W-:Y:S02]  /*9110*/  FSEL R6, R6, -INF , P0 ;  /* 0xff80000006067808 */ /* 0x000fe40000000000 */
[----:B------:R-:W-:Y:S01]  /*9120*/  FMNMX.FTZ R3, R14, R0, !PT ;  /* 0x000000000e037209 */ /* 0x000fe20007810000 */
[----:B------:R-:W2:Y:S01]  /*9130*/  SHFL.BFLY PT, R7, R4, 0x2, 0x1f ;  /* 0x0c401f0004077f89 */ /* 0x000ea200000e0000 */
[----:B------:R-:W-:Y:S02]  /*9140*/  FMNMX.FTZ R0, R16, R2, !PT ;  /* 0x0000000210007209 */ /* 0x000fe40007810000 */
[----:B------:R-:W-:Y:S02]  /*9150*/  FSEL R13, R13, -INF , P3 ;  /* 0xff8000000d0d7808 */ /* 0x000fe40001800000 */
[----:B------:R-:W-:Y:S02]  /*9160*/  FMNMX.FTZ R0, R6, R0, !PT ;  /* 0x0000000006007209 */ /* 0x000fe40007810000 */
[----:B------:R-:W-:Y:S02]  /*9170*/  FMNMX.FTZ R3, R13, R3, !PT ;  /* 0x000000030d037209 */ /* 0x000fe40007810000 */
[----:B------:R-:W-:Y:S01]  /*9180*/  ISETP.GE.AND P5, PT, R131, 0x1, PT ;  /* 0x000000018300780c */ /* 0x000fe20003fa6270 */
[----:B------:R-:W3:Y:S01]  /*9190*/  SHFL.BFLY PT, R2, R0, 0x2, 0x1f ;  /* 0x0c401f0000027f89 */ /* 0x000ee200000e0000 */
[----:B-1----:R-:W-:Y:S07]  /*91a0*/  FMNMX.FTZ R137, R137, R5, !PT ;  /* 0x0000000589897209 */ /* 0x002fee0007810000 */
[----:B------:R-:W1:Y:S04]  /*91b0*/  SHFL.BFLY PT, R135, R3, 0x2, 0x1f ;  /* 0x0c401f0003877f89 */ /* 0x000e6800000e0000 */
[----:B------:R-:W-:Y:S01]  /*91c0*/  @P5 IMAD.WIDE.U32 R8, R235, c[0x0][0x1e0], RZ ;  /* 0x00007800eb085a25 */ /* 0x000fe200078e00ff */
[----:B------:R-:W-:Y:S02]  /*91d0*/  @P5 ISETP.GE.AND P3, PT, R250, c[0x0][0x1d4], PT ;  /* 0x00007500fa005a0c */ /* 0x000fe40003f66270 */
[----:B--2---:R-:W-:Y:S01]  /*91e0*/  FMNMX.FTZ R4, R4, R7, !PT ;  /* 0x0000000704047209 */ /* 0x004fe20007810000 */
[----:B------:R-:W2:Y:S01]  /*91f0*/  SHFL.BFLY PT, R5, R137, 0x1, 0x1f ;  /* 0x0c201f0089057f89 */ /* 0x000ea200000e0000 */
[----:B---3--:R-:W-:Y:S07]  /*9200*/  FMNMX.FTZ R0, R0, R2, !PT ;  /* 0x0000000200007209 */ /* 0x008fee0007810000 */
[----:B------:R-:W3:Y:S01]  /*9210*/  SHFL.BFLY PT, R136, R4, 0x1, 0x1f ;  /* 0x0c201f0004887f89 */ /* 0x000ee200000e0000 */
[----:B------:R-:W-:Y:S05]  /*9220*/  @P5 SHF.R.S32.HI R2, RZ, 0x1f, R235 ;  /* 0x0000001fff025819 */ /* 0x000fea00000114eb */
[----:B------:R-:W-:Y:S01]  /*9230*/  @P5 IMAD R2, R2, c[0x0][0x1e0], RZ ;  /* 0x0000780002025a24 */ /* 0x000fe200078e02ff */
[----:B-1----:R-:W-:Y:S02]  /*9240*/  FMNMX.FTZ R135, R3, R135, !PT ;  /* 0x0000008703877209 */ /* 0x002fe40007810000 */
[----:B------:R-:W1:Y:S01]  /*9250*/  SHFL.BFLY PT, R3, R0, 0x1, 0x1f ;  /* 0x0c201f0000037f89 */ /* 0x000e6200000e0000 */
[----:B------:R-:W-:Y:S05]  /*9260*/  @P5 IMAD R2, R235, c[0x0][0x1e4], R2 ;  /* 0x00007900eb025a24 */ /* 0x000fea00078e0202 */
[----:B------:R-:W-:Y:S02]  /*9270*/  @P5 IADD3 R2, R9, R2, RZ ;  /* 0x0000000209025210 */ /* 0x000fe40007ffe0ff */
[----:B--2---:R-:W-:Y:S01]  /*9280*/  FMNMX.FTZ R137, R137, R5, !PT ;  /* 0x0000000589897209 */ /* 0x004fe20007810000 */
[----:B------:R-:W2:Y:S03]  /*9290*/  SHFL.BFLY PT, R7, R135, 0x1, 0x1f ;  /* 0x0c201f0087077f89 */ /* 0x000ea600000e0000 */
[C---:B------:R-:W-:Y:S02]  /*92a0*/  FSETP.NEU.FTZ.AND P2, PT, R137.reuse, -INF , PT ;  /* 0xff8000008900780b */ /* 0x040fe40003f5d000 */
[----:B---3--:R-:W-:Y:S02]  /*92b0*/  FMNMX.FTZ R136, R4, R136, !PT ;  /* 0x0000008804887209 */ /* 0x008fe40007810000 */
[C---:B------:R-:W-:Y:S01]  /*92c0*/  @P5 SHF.L.U64.HI R4, R8.reuse, 0x6, R2 ;  /* 0x0000000608045819 */ /* 0x040fe20000010202 */
[----:B------:R-:W-:Y:S01]  /*92d0*/  @P5 IMAD.SHL.U32 R8, R8, 0x40, RZ ;  /* 0x0000004008085824 */ /* 0x000fe200078e00ff */
[----:B------:R-:W-:Y:S02]  /*92e0*/  FSEL R2, R137, RZ, P2 ;  /* 0x000000ff89027208 */ /* 0x000fe40001000000 */
[----:B-1----:R-:W-:Y:S03]  /*92f0*/  FMNMX.FTZ R134, R0, R3, !PT ;  /* 0x0000000300867209 */ /* 0x002fe60007810000 */
[----:B------:R-:W-:Y:S01]  /*9300*/  FADD.FTZ R5, -R2, R132 ;  /* 0x0000008402057221 */ /* 0x000fe20000010100 */
[----:B----4-:R-:W-:Y:S04]  /*9310*/  @P5 IADD3 R0, P1, R8, R246, RZ ;  /* 0x000000f608005210 */ /* 0x010fe80007f3e0ff */
[----:B------:R-:W-:Y:S02]  /*9320*/  @P5 LEA R10, P0, R0, c[0x0][0x1c8], 0x1 ;  /* 0x00007200000a5a11 */ /* 0x000fe400078008ff */
[----:B------:R-:W-:Y:S02]  /*9330*/  @P5 IADD3.X R2, R4, R128, RZ, P1, !PT ;  /* 0x0000008004025210 */ /* 0x000fe40000ffe4ff */
[----:B--2---:R-:W-:Y:S02]  /*9340*/  FMNMX.FTZ R135, R135, R7, !PT ;  /* 0x0000000787877209 */ /* 0x004fe40007810000 */
[----:B------:R-:W-:Y:S02]  /*9350*/  @P5 LEA.HI.X R11, R0, c[0x0][0x1cc], R2, 0x1, P0 ;  /* 0x00007300000b5a11 */ /* 0x000fe400000f0c02 */
[----:B------:R-:W-:Y:S03]  /*9360*/  @P5 IADD3 R0, P1, P0, R8, 0x40, R246 ;  /* 0x0000004008005810 */ /* 0x000fe6000783e0f6 */
[----:B------:R1:W-:Y:S01]  /*9370*/  @P5 LDGSTS.E.BYPASS.LTC128B.128 [R248+0x4100], [R10.64], !P3 ;  /* 0x041000000af85fae */ /* 0x0003e2000d901d46 */
[----:B------:R-:W-:Y:S02]  /*9380*/  @P5 IADD3.X R4, R4, RZ, R128, P1, P0 ;  /* 0x000000ff04045210 */ /* 0x000fe40000fe0480 */
[----:B------:R-:W-:Y:S02]  /*9390*/  @P5 LEA R8, P0, R0, c[0x0][0x1c8], 0x1 ;  /* 0x0000720000085a11 */ /* 0x000fe400078008ff */
[----:B------:R-:W-:Y:S02]  /*93a0*/  FSETP.NEU.FTZ.AND P1, PT, R136, -INF , PT ;  /* 0xff8000008800780b */ /* 0x000fe40003f3d000 */
[----:B------:R-:W-:Y:S02]  /*93b0*/  @P5 LEA.HI.X R9, R0, c[0x0][0x1cc], R4, 0x1, P0 ;  /* 0x0000730000095a11 */ /* 0x000fe400000f0c04 */
[C---:B------:R-:W-:Y:S02]  /*93c0*/  FSETP.NEU.FTZ.AND P0, PT, R135.reuse, -INF , PT ;  /* 0xff8000008700780b */ /* 0x040fe40003f1d000 */
[----:B------:R-:W-:Y:S01]  /*93d0*/  FSEL R2, R136, RZ, P1 ;  /* 0x000000ff88027208 */ /* 0x000fe20000800000 */
[----:B------:R2:W-:Y:S01]  /*93e0*/  @P5 LDGSTS.E.BYPASS.LTC128B.128 [R248+0x6100], [R8.64], !P6 ;  /* 0x0610000008f85fae */ /* 0x0005e2000f101d46 */
[----:B------:R-:W-:Y:S03]  /*93f0*/  FSEL R0, R135, RZ, P0 ;  /* 0x000000ff87007208 */ /* 0x000fe60000000000 */
[----:B------:R-:W-:Y:S01]  /*9400*/  FADD.FTZ R4, -R2, R133 ;  /* 0x0000008502047221 */ /* 0x000fe20000010100 */
[----:B------:R-:W-:Y:S01]  /*9410*/  @P5 MOV R2, c[0x0][0x1e0] ;  /* 0x0000780000025a02 */ /* 0x000fe20000000f00 */
[----:B------:R-:W-:Y:S02]  /*9420*/  FADD.FTZ R3, -R0, R138 ;  /* 0x0000008a00037221 */ /* 0x000fe40000010100 */
[----:B------:R-:W-:Y:S05]  /*9430*/  @P5 IMAD.MOV.U32 R0, RZ, RZ, 0x5 ;  /* 0x00000005ff005424 */ /* 0x000fea00078e00ff */
[C---:B------:R-:W-:Y:S02]  /*9440*/  @P5 SHF.L.U64.HI R0, R2.reuse, R0, c[0x0][0x1e4] ;  /* 0x0000790002005619 */ /* 0x040fe40000010200 */
[----:B------:R-:W-:Y:S01]  /*9450*/  @P5 SHF.L.U32 R2, R2, 0x5, RZ ;  /* 0x0000000502025819 */ /* 0x000fe200000006ff */
[----:B--2---:R-:W-:Y:S05]  /*9460*/  FMUL.FTZ R8, R137, c[0x0][0x2d0] ;  /* 0x0000b40089087a20 */ /* 0x004fea0000410000 */
[----:B------:R-:W-:Y:S02]  /*9470*/  FSEL R8, R8, RZ, P2 ;  /* 0x000000ff08087208 */ /* 0x000fe40001000000 */
[-C--:B-1----:R-:W-:Y:S03]  /*9480*/  @P5 IADD3 R10, P2, R10, R2.reuse, RZ ;  /* 0x000000020a0a5210 */ /* 0x082fe60007f5e0ff */
[--C-:B------:R-:W-:Y:S01]  /*9490*/  FFMA.FTZ R7, R17, c[0x0][0x2d0], -R8.reuse ;  /* 0x0000b40011077a23 */ /* 0x100fe20000010808 */
[----:B------:R-:W-:Y:S01]  /*94a0*/  @P5 IADD3.X R11, R0, R11, RZ, P2, !PT ;  /* 0x0000000b000b5210 */ /* 0x000fe200017fe4ff */
[--C-:B------:R-:W-:Y:S02]  /*94b0*/  FFMA.FTZ R9, R22, c[0x0][0x2d0], -R8.reuse ;  /* 0x0000b40016097a23 */ /* 0x100fe40000010808 */
[----:B------:R1:W-:Y:S01]  /*94c0*/  MUFU.EX2 R221, R7 ;  /* 0x0000000700dd7308 */ /* 0x0003e20000000800 */
[--C-:B------:R-:W-:Y:S01]  /*94d0*/  FFMA.FTZ R128, R46, c[0x0][0x2d0], -R8.reuse ;  /* 0x0000b4002e807a23 */ /* 0x100fe20000010808 */
[----:B------:R2:W-:Y:S01]  /*94e0*/  @P5 LDGSTS.E.BYPASS.LTC128B.128 [R248+0x4900], [R10.64], !P3 ;  /* 0x049000000af85fae */ /* 0x0005e2000d901d46 */
[--C-:B------:R-:W-:Y:S02]  /*94f0*/  FFMA.FTZ R129, R45, c[0x0][0x2d0], -R8.reuse ;  /* 0x0000b4002d817a23 */ /* 0x100fe40000010808 */
[--C-:B------:R-:W-:Y:S02]  /*9500*/  FFMA.FTZ R130, R44, c[0x0][0x2d0], -R8.reuse ;  /* 0x0000b4002c827a23 */ /* 0x100fe40000010808 */
[--C-:B------:R-:W-:Y:S02]  /*9510*/  FFMA.FTZ R63, R20, c[0x0][0x2d0], -R8.reuse ;  /* 0x0000b400143f7a23 */ /* 0x100fe40000010808 */
[--C-:B------:R-:W-:Y:S01]  /*9520*/  FFMA.FTZ R61, R34, c[0x0][0x2d0], -R8.reuse ;  /* 0x0000b400223d7a23 */ /* 0x100fe20000010808 */
[----:B------:R-:W3:Y:S01]  /*9530*/  MUFU.EX2 R59, R9 ;  /* 0x00000009003b7308 */ /* 0x000ee20000000800 */
[----:B------:R2:W-:Y:S01]  /*9540*/  @P5 LDGSTS.E.BYPASS.LTC128B.128 [R248+0x6900], [R10.64+0x80], !P6 ;  /* 0x069000800af85fae */ /* 0x0005e2000f101d46 */
[--C-:B------:R-:W-:Y:S02]  /*9550*/  FFMA.FTZ R60, R33, c[0x0][0x2d0], -R8.reuse ;  /* 0x0000b400213c7a23 */ /* 0x100fe40000010808 */
[--C-:B------:R-:W-:Y:S02]  /*9560*/  FFMA.FTZ R62, R26, c[0x0][0x2d0], -R8.reuse ;  /* 0x0000b4001a3e7a23 */ /* 0x100fe40000010808 */
[--C-:B------:R-:W-:Y:S02]  /*9570*/  FFMA.FTZ R47, R47, c[0x0][0x2d0], -R8.reuse ;  /* 0x0000b4002f2f7a23 */ /* 0x100fe40000010808 */
[----:B------:R-:W-:Y:S02]  /*9580*/  IMAD.MOV.U32 R45, RZ, RZ, R235 ;  /* 0x000000ffff2d7224 */ /* 0x000fe400078e00eb */
[--C-:B-1----:R-:W-:Y:S02]  /*9590*/  FFMA.FTZ R7, R18, c[0x0][0x2d0], -R8.reuse ;  /* 0x0000b40012077a23 */ /* 0x102fe40000010808 */
[--C-:B------:R-:W-:Y:S02]  /*95a0*/  FFMA.FTZ R18, R40, c[0x0][0x2d0], -R8.reuse ;  /* 0x0000b40028127a23 */ /* 0x100fe40000010808 */
[----:B------:R1:W-:Y:S01]  /*95b0*/  MUFU.EX2 R226, R7 ;  /* 0x0000000700e27308 */ /* 0x0003e20000000800 */
[----:B------:R-:W-:Y:S01]  /*95c0*/  FFMA.FTZ R40, R29, c[0x0][0x2d0], -R8 ;  /* 0x0000b4001d287a23 */ /* 0x000fe20000010808 */
[-C--:B--2---:R-:W-:Y:S05]  /*95d0*/  @P5 IADD3 R10, P2, R10, R2.reuse, RZ ;  /* 0x000000020a0a5210 */ /* 0x084fea0007f5e0ff */
[----:B------:R-:W-:Y:S05]  /*95e0*/  @P5 IMAD.X R11, R11, 0x1, R0, P2 ;  /* 0x000000010b0b5824 */ /* 0x000fea00010e0600 */
[----:B------:R2:W-:Y:S01]  /*95f0*/  @P5 LDGSTS.E.BYPASS.LTC128B.128 [R248+0x5100], [R10.64], !P3 ;  /* 0x051000000af85fae */ /* 0x0005e2000d901d46 */
[--C-:B-1----:R-:W-:Y:S04]  /*9600*/  FFMA.FTZ R7, R21, c[0x0][0x2d0], -R8.reuse ;  /* 0x0000b40015077a23 */ /* 0x102fe80000010808 */
[----:B------:R1:W-:Y:S03]  /*9610*/  MUFU.EX2 R249, R7 ;  /* 0x0000000700f97308 */ /* 0x0003e60000000800 */
[----:B------:R2:W-:Y:S01]  /*9620*/  @P5 LDGSTS.E.BYPASS.LTC128B.128 [R248+0x7100], [R10.64+0x80], !P6 ;  /* 0x071000800af85fae */ /* 0x0005e2000f101d46 */
[----:B-1----:R-:W-:Y:S05]  /*9630*/  FMUL.FTZ R7, R136, c[0x0][0x2d0] ;  /* 0x0000b40088077a20 */ /* 0x002fea0000410000 */
[----:B------:R-:W-:Y:S02]  /*9640*/  FSEL R7, R7, RZ, P1 ;  /* 0x000000ff07077208 */ /* 0x000fe40000800000 */
[----:B--2---:R-:W-:Y:S03]  /*9650*/  @P5 IADD3 R10, P1, R10, R2, RZ ;  /* 0x000000020a0a5210 */ /* 0x004fe60007f3e0ff */
[--C-:B------:R-:W-:Y:S01]  /*9660*/  FFMA.FTZ R9, R23, c[0x0][0x2d0], -R7.reuse ;  /* 0x0000b40017097a23 */ /* 0x100fe20000010807 */
[----:B------:R-:W-:Y:S01]  /*9670*/  @P5 IADD3.X R11, R11, R0, RZ, P1, !PT ;  /* 0x000000000b0b5210 */ /* 0x000fe20000ffe4ff */
[--C-:B------:R-:W-:Y:S01]  /*9680*/  FFMA.FTZ R2, R27, c[0x0][0x2d0], -R7.reuse ;  /* 0x0000b4001b027a23 */ /* 0x100fe20000010807 */
[----:B------:R-:W-:Y:S01]  /*9690*/  FSETP.NEU.FTZ.AND P1, PT, R134, -INF , PT ;  /* 0xff8000008600780b */ /* 0x000fe20003f3d000 */
[----:B------:R1:W-:Y:S01]  /*96a0*/  MUFU.EX2 R220, R9 ;  /* 0x0000000900dc7308 */ /* 0x0003e20000000800 */
[--C-:B------:R-:W-:Y:S01]  /*96b0*/  FFMA.FTZ R27, R28, c[0x0][0x2d0], -R8.reuse ;  /* 0x0000b4001c1b7a23 */ /* 0x100fe20000010808 */
[----:B------:R2:W-:Y:S01]  /*96c0*/  @P5 LDGSTS.E.BYPASS.LTC128B.128 [R248+0x5900], [R10.64], !P3 ;  /* 0x059000000af85fae */ /* 0x0005e2000d901d46 */
[----:B------:R-:W-:Y:S01]  /*96d0*/  FSEL R0, R134, RZ, P1 ;  /* 0x000000ff86007208 */ /* 0x000fe20000800000 */
[--C-:B------:R-:W-:Y:S02]  /*96e0*/  FFMA.FTZ R53, R53, c[0x0][0x2d0], -R7.reuse ;  /* 0x0000b40035357a23 */ /* 0x100fe40000010807 */
[--C-:B------:R-:W-:Y:S02]  /*96f0*/  FFMA.FTZ R43, R43, c[0x0][0x2d0], -R7.reuse ;  /* 0x0000b4002b2b7a23 */ /* 0x100fe40000010807 */
[--C-:B------:R-:W-:Y:S02]  /*9700*/  FFMA.FTZ R64, R31, c[0x0][0x2d0], -R7.reuse ;  /* 0x0000b4001f407a23 */ /* 0x100fe40000010807 */
[----:B------:R4:W-:Y:S01]  /*9710*/  MUFU.EX2 R227, R2 ;  /* 0x0000000200e37308 */ /* 0x0009e20000000800 */
[----:B------:R2:W-:Y:S01]  /*9720*/  @P5 LDGSTS.E.BYPASS.LTC128B.128 [R248+0x7900], [R10.64+0x80], !P6 ;  /* 0x079000800af85fae */ /* 0x0005e2000f101d46 */
[--C-:B------:R-:W-:Y:S02]  /*9730*/  FFMA.FTZ R65, R30, c[0x0][0x2d0], -R7.reuse ;  /* 0x0000b4001e417a23 */ /* 0x100fe40000010807 */
[--C-:B------:R-:W-:Y:S02]  /*9740*/  FFMA.FTZ R67, R12, c[0x0][0x2d0], -R7.reuse ;  /* 0x0000b4000c437a23 */ /* 0x100fe40000010807 */
[--C-:B------:R-:W-:Y:S01]  /*9750*/  FFMA.FTZ R17, R42, c[0x0][0x2d0], -R7.reuse ;  /* 0x0000b4002a117a23 */ /* 0x100fe20000010807 */
[----:B------:R-:W-:Y:S01]  /*9760*/  MOV R42, R27 ;  /* 0x0000001b002a7202 */ /* 0x000fe20000000f00 */
[--C-:B------:R-:W-:Y:S01]  /*9770*/  FFMA.FTZ R34, R32, c[0x0][0x2d0], -R7.reuse ;  /* 0x0000b40020227a23 */ /* 0x100fe20000010807 */
[----:B------:R-:W2:Y:S01]  /*9780*/  LDSM.16.MT88.4 R20, [R229] ;  /* 0x00000000e514783b */ /* 0x000ea20000004200 */
[--C-:B------:R-:W-:Y:S02]  /*9790*/  FFMA.FTZ R66, R19, c[0x0][0x2d0], -R7.reuse ;  /* 0x0000b40013427a23 */ /* 0x100fe40000010807 */
[--C-:B-1----:R-:W-:Y:S02]  /*97a0*/  FFMA.FTZ R9, R24, c[0x0][0x2d0], -R7.reuse ;  /* 0x0000b40018097a23 */ /* 0x102fe40000010807 */
[----:B------:R-:W-:Y:S03]  /*97b0*/  FFMA.FTZ R24, R52, c[0x0][0x2d0], -R7 ;  /* 0x0000b40034187a23 */ /* 0x000fe60000010807 */
[----:B------:R-:W0:Y:S01]  /*97c0*/  LDGDEPBAR ;  /* 0x00000000000079af */ /* 0x000e220000000000 */
[----:B------:R1:W1:Y:S01]  /*97d0*/  MUFU.EX2 R224, R9 ;  /* 0x0000000900e07308 */ /* 0x0002620000000800 */
[----:B----4-:R-:W-:Y:S02]  /*97e0*/  FADD.FTZ R2, -R0, R139 ;  /* 0x0000008b00027221 */ /* 0x010fe40000010100 */
[--C-:B-1----:R-:W-:Y:S02]  /*97f0*/  FFMA.FTZ R9, R25, c[0x0][0x2d0], -R7.reuse ;  /* 0x0000b40019097a23 */ /* 0x102fe40000010807 */
[----:B------:R-:W-:Y:S05]  /*9800*/  FFMA.FTZ R25, R36, c[0x0][0x2d0], -R7 ;  /* 0x0000b40024197a23 */ /* 0x000fea0000010807 */
[----:B------:R1:W4:Y:S02]  /*9810*/  MUFU.EX2 R225, R9 ;  /* 0x0000000900e17308 */ /* 0x0003240000000800 */
[----:B-1----:R-:W-:Y:S05]  /*9820*/  FMUL.FTZ R9, R135, c[0x0][0x2d0] ;  /* 0x0000b40087097a20 */ /* 0x002fea0000410000 */
[----:B------:R-:W-:Y:S05]  /*9830*/  FSEL R9, R9, RZ, P0 ;  /* 0x000000ff09097208 */ /* 0x000fea0000000000 */
[--C-:B------:R-:W-:Y:S02]  /*9840*/  FFMA.FTZ R0, R39, c[0x0][0x2d0], -R9.reuse ;  /* 0x0000b40027007a23 */ /* 0x100fe40000010809 */
[----:B------:R-:W-:Y:S01]  /*9850*/  FFMA.FTZ R39, R41, c[0x0][0x2d0], -R8 ;  /* 0x0000b40029277a23 */ /* 0x000fe20000010808 */
[----:B---3--:R-:W-:Y:S01]  /*9860*/  MOV R41, R59 ;  /* 0x0000003b00297202 */ /* 0x008fe20000000f00 */
[----:B------:R1:W-:Y:S01]  /*9870*/  MUFU.EX2 R223, R0 ;  /* 0x0000000000df7308 */ /* 0x0003e20000000800 */
[----:B------:R-:W-:Y:S02]  /*9880*/  FMUL.FTZ R8, R134, c[0x0][0x2d0] ;  /* 0x0000b40086087a20 */ /* 0x000fe40000410000 */
[----:B--2---:R-:W-:Y:S01]  /*9890*/  FFMA.FTZ R10, R38, c[0x0][0x2d0], -R9 ;  /* 0x0000b400260a7a23 */ /* 0x004fe20000010809 */
[----:B------:R-:W-:Y:S01]  /*98a0*/  MOV R38, R131 ;  /* 0x0000008300267202 */ /* 0x000fe20000000f00 */
[--C-:B------:R-:W-:Y:S01]  /*98b0*/  FFMA.FTZ R131, R205, c[0x0][0x2d0], -R7.reuse ;  /* 0x0000b400cd837a23 */ /* 0x100fe20000010807 */
[----:B------:R-:W-:Y:S01]  /*98c0*/  F2FP.PACK_AB R205, R224, R220 ;  /* 0x000000dce0cd723e */ /* 0x000fe200000000ff */
[----:B------:R-:W-:Y:S01]  /*98d0*/  FFMA.FTZ R59, R204, c[0x0][0x2d0], -R7 ;  /* 0x0000b400cc3b7a23 */ /* 0x000fe20000010807 */
[----:B------:R-:W-:Y:S01]  /*98e0*/  FSEL R7, R8, RZ, P1 ;  /* 0x000000ff08077208 */ /* 0x000fe20000800000 */
[--C-:B------:R-:W-:Y:S01]  /*98f0*/  FFMA.FTZ R54, R54, c[0x0][0x2d0], -R9.reuse ;  /* 0x0000b40036367a23 */ /* 0x100fe20000010809 */
[----:B------:R-:W-:Y:S01]  /*9900*/  MUFU.EX2 R138, R10 ;  /* 0x0000000a008a7308 */ /* 0x000fe20000000800 */
[--C-:B------:R-:W-:Y:S01]  /*9910*/  FFMA.FTZ R46, R37, c[0x0][0x2d0], -R9.reuse ;  /* 0x0000b400252e7a23 */ /* 0x100fe20000010809 */
[----:B------:R-:W-:Y:S01]  /*9920*/  F2FP.PACK_AB R204, R226, R221 ;  /* 0x000000dde2cc723e */ /* 0x000fe200000000ff */
[--C-:B------:R-:W-:Y:S02]  /*9930*/  FFMA.FTZ R52, R14, c[0x0][0x2d0], -R9.reuse ;  /* 0x0000b4000e347a23 */ /* 0x100fe40000010809 */
[--C-:B------:R-:W-:Y:S02]  /*9940*/  FFMA.FTZ R235, R13, c[0x0][0x2d0], -R9.reuse ;  /* 0x0000b4000deb7a23 */ /* 0x100fe40000010809 */
[--C-:B------:R-:W-:Y:S02]  /*9950*/  FFMA.FTZ R252, R208, c[0x0][0x2d0], -R9.reuse ;  /* 0x0000b400d0fc7a23 */ /* 0x100fe40000010809 */
[--C-:B------:R-:W-:Y:S01]  /*9960*/  FFMA.FTZ R44, R35, c[0x0][0x2d0], -R9.reuse ;  /* 0x0000b400232c7a23 */ /* 0x100fe20000010809 */
[----:B------:R-:W-:Y:S01]  /*9970*/  MOV R35, R17 ;  /* 0x0000001100237202 */ /* 0x000fe20000000f00 */
[--C-:B------:R-:W-:Y:S02]  /*9980*/  FFMA.FTZ R33, R209, c[0x0][0x2d0], -R9.reuse ;  /* 0x0000b400d1217a23 */ /* 0x100fe40000010809 */
[--C-:B------:R-:W-:Y:S01]  /*9990*/  FFMA.FTZ R251, R207, c[0x0][0x2d0], -R9.reuse ;  /* 0x0000b400cffb7a23 */ /* 0x100fe20000010809 */
[----:B----4-:R-:W-:Y:S01]  /*99a0*/  F2FP.PACK_AB R207, R227, R225 ;  /* 0x000000e1e3cf723e */ /* 0x010fe200000000ff */
[--C-:B-1----:R-:W-:Y:S02]  /*99b0*/  FFMA.FTZ R0, R51, c[0x0][0x2d0], -R9.reuse ;  /* 0x0000b40033007a23 */ /* 0x102fe40000010809 */
[--C-:B------:R-:W-:Y:S01]  /*99c0*/  FFMA.FTZ R250, R206, c[0x0][0x2d0], -R9.reuse ;  /* 0x0000b400cefa7a23 */ /* 0x100fe20000010809 */
[----:B------:R-:W-:Y:S01]  /*99d0*/  F2FP.PACK_AB R206, R41, R249 ;  /* 0x000000f929ce723e */ /* 0x000fe200000000ff */
[----:B------:R1:W-:Y:S01]  /*99e0*/  MUFU.EX2 R222, R0 ;  /* 0x0000000000de7308 */ /* 0x0003e20000000800 */
[--C-:B------:R-:W-:Y:S02]  /*99f0*/  FFMA.FTZ R50, R50, c[0x0][0x2d0], -R9.reuse ;  /* 0x0000b40032327a23 */ /* 0x100fe40000010809 */
[--C-:B------:R-:W-:Y:S02]  /*9a00*/  FFMA.FTZ R49, R49, c[0x0][0x2d0], -R9.reuse ;  /* 0x0000b40031317a23 */ /* 0x100fe40000010809 */
[----:B------:R-:W-:Y:S02]  /*9a10*/  FFMA.FTZ R48, R48, c[0x0][0x2d0], -R9 ;  /* 0x0000b40030307a23 */ /* 0x000fe40000010809 */
[--C-:B------:R-:W-:Y:S02]  /*9a20*/  FFMA.FTZ R8, R211, c[0x0][0x2d0], -R7.reuse ;  /* 0x0000b400d3087a23 */ /* 0x100fe40000010807 */
[--C-:B------:R-:W-:Y:S02]  /*9a30*/  FFMA.FTZ R217, R217, c[0x0][0x2d0], -R7.reuse ;  /* 0x0000b400d9d97a23 */ /* 0x100fe40000010807 */
[----:B------:R-:W-:Y:S01]  /*9a40*/  MUFU.EX2 R208, R8 ;  /* 0x0000000800d07308 */ /* 0x000fe20000000800 */
[--C-:B------:R-:W-:Y:S02]  /*9a50*/  FFMA.FTZ R216, R216, c[0x0][0x2d0], -R7.reuse ;  /* 0x0000b400d8d87a23 */ /* 0x100fe40000010807 */
[--C-:B------:R-:W-:Y:S02]  /*9a60*/  FFMA.FTZ R219, R219, c[0x0][0x2d0], -R7.reuse ;  /* 0x0000b400dbdb7a23 */ /* 0x100fe40000010807 */
[--C-:B------:R-:W-:Y:S02]  /*9a70*/  FFMA.FTZ R218, R218, c[0x0][0x2d0], -R7.reuse ;  /* 0x0000b400dada7a23 */ /* 0x100fe40000010807 */
[--C-:B------:R-:W-:Y:S02]  /*9a80*/  FFMA.FTZ R214, R214, c[0x0][0x2d0], -R7.reuse ;  /* 0x0000b400d6d67a23 */ /* 0x100fe40000010807 */
[--C-:B------:R-:W-:Y:S02]  /*9a90*/  FFMA.FTZ R213, R213, c[0x0][0x2d0], -R7.reuse ;  /* 0x0000b400d5d57a23 */ /* 0x100fe40000010807 */
[----:B------:R-:W-:Y:S02]  /*9aa0*/  FFMA.FTZ R245, R15, c[0x0][0x2d0], -R7 ;  /* 0x0000b4000ff57a23 */ /* 0x000fe40000010807 */
[----:B-1----:R-:W-:Y:S01]  /*9ab0*/  FFMA.FTZ R0, R55, c[0x0][0x2d0], -R9 ;  /* 0x0000b40037007a23 */ /* 0x002fe20000010809 */
[----:B------:R-:W-:Y:S01]  /*9ac0*/  MOV R55, R25 ;  /* 0x0000001900377202 */ /* 0x000fe20000000f00 */
[--C-:B------:R-:W-:Y:S02]  /*9ad0*/  FFMA.FTZ R9, R210, c[0x0][0x2d0], -R7.reuse ;  /* 0x0000b400d2097a23 */ /* 0x100fe40000010807 */
[----:B------:R1:W-:Y:S01]  /*9ae0*/  MUFU.EX2 R246, R0 ;  /* 0x0000000000f67308 */ /* 0x0003e20000000800 */
[--C-:B------:R-:W-:Y:S02]  /*9af0*/  FFMA.FTZ R247, R16, c[0x0][0x2d0], -R7.reuse ;  /* 0x0000b40010f77a23 */ /* 0x100fe40000010807 */
[--C-:B------:R-:W-:Y:S02]  /*9b00*/  FFMA.FTZ R239, R6, c[0x0][0x2d0], -R7.reuse ;  /* 0x0000b40006ef7a23 */ /* 0x100fe40000010807 */
[--C-:B------:R-:W-:Y:S02]  /*9b10*/  FFMA.FTZ R211, R57, c[0x0][0x2d0], -R7.reuse ;  /* 0x0000b40039d37a23 */ /* 0x100fe40000010807 */
[----:B------:R-:W-:Y:S02]  /*9b20*/  IMAD.MOV.U32 R51, RZ, RZ, R38 ;  /* 0x000000ffff337224 */ /* 0x000fe400078e0026 */
[----:B------:R-:W-:Y:S01]  /*9b30*/  IMAD.MOV.U32 R57, RZ, RZ, R24 ;  /* 0x000000ffff397224 */ /* 0x000fe200078e0018 */
[----:B------:R-:W-:Y:S01]  /*9b40*/  MUFU.EX2 R139, R9 ;  /* 0x00000009008b7308 */ /* 0x000fe20000000800 */
[----:B-1----:R-:W-:Y:S02]  /*9b50*/  FMUL.FTZ R0, R5, c[0x0][0x2d0] ;  /* 0x0000b40005007a20 */ /* 0x002fe40000410000 */
[--C-:B------:R-:W-:Y:S07]  /*9b60*/  FFMA.FTZ R5, R212, c[0x0][0x2d0], -R7.reuse ;  /* 0x0000b400d4057a23 */ /* 0x100fee0000010807 */
[----:B------:R1:W2:Y:S01]  /*9b70*/  MUFU.EX2 R133, R0 ;  /* 0x0000000000857308 */ /* 0x0002a20000000800 */
[--C-:B------:R-:W-:Y:S01]  /*9b80*/  FFMA.FTZ R212, R58, c[0x0][0x2d0], -R7.reuse ;  /* 0x0000b4003ad47a23 */ /* 0x100fe20000010807 */
[----:B------:R-:W-:Y:S08]  /*9b90*/  MOV R58, R18 ;  /* 0x00000012003a7202 */ /* 0x000ff00000000f00 */
[----:B------:R3:W-:Y:S01]  /*9ba0*/  MUFU.EX2 R209, R5 ;  /* 0x0000000500d17308 */ /* 0x0007e20000000800 */
[----:B-1----:R-:W-:Y:S02]  /*9bb0*/  FMUL.FTZ R0, R4, c[0x0][0x2d0] ;  /* 0x0000b40004007a20 */ /* 0x002fe40000410000 */
[--C-:B------:R-:W-:Y:S07]  /*9bc0*/  FFMA.FTZ R4, R215, c[0x0][0x2d0], -R7.reuse ;  /* 0x0000b400d7047a23 */ /* 0x100fee0000010807 */
[----:B------:R1:W4:Y:S01]  /*9bd0*/  MUFU.EX2 R132, R0 ;  /* 0x0000000000847308 */ /* 0x0003220000000800 */
[----:B------:R-:W-:Y:S02]  /*9be0*/  FFMA.FTZ R215, R56, c[0x0][0x2d0], -R7 ;  /* 0x0000b40038d77a23 */ /* 0x000fe40000010807 */
[C---:B--2---:R-:W-:Y:S01]  /*9bf0*/  FMUL.FTZ R16, R133.reuse, R152 ;  /* 0x0000009885107220 */ /* 0x044fe20000410000 */
[----:B------:R-:W-:Y:S01]  /*9c00*/  MOV R152, R62 ;  /* 0x0000003e00987202 */ /* 0x000fe20000000f00 */
[C---:B------:R-:W-:Y:S01]  /*9c10*/  FMUL.FTZ R17, R133.reuse, R153 ;  /* 0x0000009985117220 */ /* 0x040fe20000410000 */
[----:B------:R-:W-:Y:S01]  /*9c20*/  MOV R153, R63 ;  /* 0x0000003f00997202 */ /* 0x000fe20000000f00 */
[C---:B---3--:R-:W-:Y:S02]  /*9c30*/  FMUL.FTZ R5, R133.reuse, R145 ;  /* 0x0000009185057220 */ /* 0x048fe40000410000 */
[C---:B------:R-:W-:Y:S01]  /*9c40*/  FMUL.FTZ R32, R133.reuse, R168 ;  /* 0x000000a885207220 */ /* 0x040fe20000410000 */
[----:B------:R2:W-:Y:S01]  /*9c50*/  MUFU.EX2 R210, R4 ;  /* 0x0000000400d27308 */ /* 0x0005e20000000800 */
[----:B------:R-:W-:Y:S01]  /*9c60*/  MOV R168, R47 ;  /* 0x0000002f00a87202 */ /* 0x000fe20000000f00 */
[C---:B------:R-:W-:Y:S02]  /*9c70*/  FMUL.FTZ R68, R133.reuse, R68 ;  /* 0x0000004485447220 */ /* 0x040fe40000410000 */
[C---:B------:R-:W-:Y:S02]  /*9c80*/  FMUL.FTZ R69, R133.reuse, R69 ;  /* 0x0000004585457220 */ /* 0x040fe40000410000 */
[C---:B------:R-:W-:Y:S02]  /*9c90*/  FMUL.FTZ R80, R133.reuse, R80 ;  /* 0x0000005085507220 */ /* 0x040fe40000410000 */
[C---:B------:R-:W-:Y:S02]  /*9ca0*/  FMUL.FTZ R81, R133.reuse, R81 ;  /* 0x0000005185517220 */ /* 0x040fe40000410000 */
[C---:B------:R-:W-:Y:S01]  /*9cb0*/  FMUL.FTZ R84, R133.reuse, R84 ;  /* 0x0000005485547220 */ /* 0x040fe20000410000 */
[----:B------:R-:W-:Y:S01]  /*9cc0*/  MUFU.EX2 R168, R168 ;  /* 0x000000a800a87308 */ /* 0x000fe20000000800 */
[----:B------:R-:W-:Y:S02]  /*9cd0*/  FMUL.FTZ R85, R133, R85 ;  /* 0x0000005585557220 */ /* 0x000fe40000410000 */
[----:B-1----:R-:W-:Y:S02]  /*9ce0*/  FMUL.FTZ R0, R3, c[0x0][0x2d0] ;  /* 0x0000b40003007a20 */ /* 0x002fe40000410000 */
[C---:B----4-:R-:W-:Y:S02]  /*9cf0*/  FMUL.FTZ R6, R132.reuse, R146 ;  /* 0x0000009284067220 */ /* 0x050fe40000410000 */
[C---:B------:R-:W-:Y:S02]  /*9d00*/  FMUL.FTZ R7, R132.reuse, R147 ;  /* 0x0000009384077220 */ /* 0x040fe40000410000 */
[C---:B------:R-:W-:Y:S01]  /*9d10*/  FMUL.FTZ R18, R132.reuse, R154 ;  /* 0x0000009a84127220 */ /* 0x040fe20000410000 */
[----:B------:R1:W3:Y:S01]  /*9d20*/  MUFU.EX2 R3, R0 ;  /* 0x0000000000037308 */ /* 0x0002e20000000800 */
[C---:B------:R-:W-:Y:S01]  /*9d30*/  FMUL.FTZ R19, R132.reuse, R155 ;  /* 0x0000009b84137220 */ /* 0x040fe20000410000 */
[----:B------:R-:W-:Y:S01]  /*9d40*/  MOV R155, R65 ;  /* 0x00000041009b7202 */ /* 0x000fe20000000f00 */
[C---:B--2---:R-:W-:Y:S02]  /*9d50*/  FMUL.FTZ R4, R133.reuse, R144 ;  /* 0x0000009085047220 */ /* 0x044fe40000410000 */
[----:B------:R-:W-:Y:S01]  /*9d60*/  LDSM.16.MT88.4 R144, [R232] ;  /* 0x00000000e890783b */ /* 0x000fe20000004200 */
[----:B------:R-:W-:Y:S02]  /*9d70*/  IMAD.MOV.U32 R154, RZ, RZ, R64 ;  /* 0x000000ffff9a7224 */ /* 0x000fe400078e0040 */
[C---:B------:R-:W-:Y:S02]  /*9d80*/  FMUL.FTZ R64, R133.reuse, R200 ;  /* 0x000000c885407220 */ /* 0x040fe40000410000 */
[-C--:B------:R-:W-:Y:S01]  /*9d90*/  HMMA.16816.F32 R4, R204, R20.reuse, R4 ;  /* 0x00000014cc04723c */ /* 0x080fe20000001804 */
[----:B------:R-:W-:Y:S02]  /*9da0*/  MUFU.EX2 R200, R212 ;  /* 0x000000d400c87308 */ /* 0x000fe40000000800 */
[----:B------:R-:W-:Y:S02]  /*9db0*/  FMUL.FTZ R65, R133, R201 ;  /* 0x000000c985417220 */ /* 0x000fe40000410000 */
[C---:B------:R-:W-:Y:S02]  /*9dc0*/  FMUL.FTZ R70, R132.reuse, R70 ;  /* 0x0000004684467220 */ /* 0x040fe40000410000 */
[C---:B------:R-:W-:Y:S02]  /*9dd0*/  FMUL.FTZ R71, R132.reuse, R71 ;  /* 0x0000004784477220 */ /* 0x040fe40000410000 */
[C---:B------:R-:W-:Y:S03]  /*9de0*/  FMUL.FTZ R82, R132.reuse, R82 ;  /* 0x0000005284527220 */ /* 0x040fe60000410000 */
[----:B------:R-:W-:Y:S02]  /*9df0*/  FMUL.FTZ R83, R132, R83 ;  /* 0x0000005384537220 */ /* 0x000fe40000410000 */
[----:B-1----:R-:W-:Y:S02]  /*9e00*/  FMUL.FTZ R0, R2, c[0x0][0x2d0] ;  /* 0x0000b40002007a20 */ /* 0x002fe40000410000 */
[C---:B---3--:R-:W-:Y:S01]  /*9e10*/  FMUL.FTZ R12, R3.reuse, R148 ;  /* 0x00000094030c7220 */ /* 0x048fe20000410000 */
[----:B------:R-:W-:Y:S01]  /*9e20*/  MOV R148, R39 ;  /* 0x0000002700947202 */ /* 0x000fe20000000f00 */
[C---:B------:R-:W-:Y:S01]  /*9e30*/  FMUL.FTZ R8, R3.reuse, R140 ;  /* 0x0000008c03087220 */ /* 0x040fe20000410000 */
[----:B------:R-:W1:Y:S01]  /*9e40*/  LDSM.16.MT88.4 R36, [R230] ;  /* 0x00000000e624783b */ /* 0x000e620000004200 */
[----:B------:R-:W2:Y:S01]  /*9e50*/  MUFU.EX2 R0, R0 ;  /* 0x0000000000007308 */ /* 0x000ea20000000800 */
[----:B------:R-:W-:Y:S01]  /*9e60*/  FMUL.FTZ R9, R3, R141 ;  /* 0x0000008d03097220 */ /* 0x000fe20000410000 */
[----:B------:R-:W-:Y:S01]  /*9e70*/  F2FP.PACK_AB R140, R223, R138 ;  /* 0x0000008adf8c723e */ /* 0x000fe200000000ff */
[C---:B------:R-:W-:Y:S01]  /*9e80*/  FMUL.FTZ R13, R3.reuse, R149 ;  /* 0x00000095030d7220 */ /* 0x040fe20000410000 */
[----:B------:R-:W-:Y:S01]  /*9e90*/  F2FP.PACK_AB R141, R208, R139 ;  /* 0x0000008bd08d723e */ /* 0x000fe200000000ff */
[C---:B------:R-:W-:Y:S01]  /*9ea0*/  FMUL.FTZ R24, R3.reuse, R160 ;  /* 0x000000a003187220 */ /* 0x040fe20000410000 */
[----:B------:R-:W-:Y:S01]  /*9eb0*/  MOV R160, R46 ;  /* 0x0000002e00a07202 */ /* 0x000fe20000000f00 */
[C---:B------:R-:W-:Y:S01]  /*9ec0*/  FMUL.FTZ R25, R3.reuse, R161 ;  /* 0x000000a103197220 */ /* 0x040fe20000410000 */
[----:B------:R-:W-:Y:S01]  /*9ed0*/  MOV R161, R45 ;  /* 0x0000002d00a17202 */ /* 0x000fe20000000f00 */
[C---:B------:R-:W-:Y:S01]  /*9ee0*/  FMUL.FTZ R28, R3.reuse, R164 ;  /* 0x000000a4031c7220 */ /* 0x040fe20000410000 */
[----:B------:R-:W-:Y:S01]  /*9ef0*/  MOV R149, R58 ;  /* 0x0000003a00957202 */ /* 0x000fe20000000f00 */
[----:B------:R-:W-:Y:S02]  /*9f00*/  FMUL.FTZ R29, R3, R165 ;  /* 0x000000a5031d7220 */ /* 0x000fe40000410000 */
[----:B------:R-:W-:Y:S02]  /*9f10*/  IMAD.MOV.U32 R165, RZ, RZ, R35 ;  /* 0x000000ffffa57224 */ /* 0x000fe400078e0023 */
[----:B------:R-:W-:Y:S02]  /*9f20*/  IMAD.MOV.U32 R164, RZ, RZ, R33 ;  /* 0x000000ffffa47224 */ /* 0x000fe400078e0021 */
[----:B------:R-:W-:Y:S01]  /*9f30*/  FMUL.FTZ R33, R133, R169 ;  /* 0x000000a985217220 */ /* 0x000fe20000410000 */
[----:B------:R-:W-:Y:S01]  /*9f40*/  MOV R169, R57 ;  /* 0x0000003900a97202 */ /* 0x000fe20000000f00 */
[----:B------:R-:W-:Y:S01]  /*9f50*/  FMUL.FTZ R35, R132, R171 ;  /* 0x000000ab84237220 */ /* 0x000fe20000410000 */
[----:B------:R-:W-:Y:S01]  /*9f60*/  MOV R171, R59 ;  /* 0x0000003b00ab7202 */ /* 0x000fe20000000f00 */
[----:B------:R-:W-:Y:S01]  /*9f70*/  IMAD.MOV.U32 R2, RZ, RZ, R43 ;  /* 0x000000ffff027224 */ /* 0x000fe200078e002b */
[----:B------:R-:W-:Y:S01]  /*9f80*/  MUFU.EX2 R164, R164 ;  /* 0x000000a400a47308 */ /* 0x000fe20000000800 */
[C---:B------:R-:W-:Y:S02]  /*9f90*/  FMUL.FTZ R45, R3.reuse, R181 ;  /* 0x000000b5032d7220 */ /* 0x040fe40000410000 */
[----:B--2---:R-:W-:Y:S01]  /*9fa0*/  FMUL.FTZ R10, R0, R142 ;  /* 0x0000008e000a7220 */ /* 0x004fe20000410000 */
[----:B------:R-:W-:Y:S01]  /*9fb0*/  F2FP.PACK_AB R142, R246, R222 ;  /* 0x000000def68e723e */ /* 0x000fe200000000ff */
[----:B------:R-:W-:Y:S01]  /*9fc0*/  FMUL.FTZ R11, R0, R143 ;  /* 0x0000008f000b7220 */ /* 0x000fe20000410000 */
[----:B------:R-:W-:Y:S01]  /*9fd0*/  F2FP.PACK_AB R143, R210, R209 ;  /* 0x000000d1d28f723e */ /* 0x000fe200000000ff */
[C---:B------:R-:W-:Y:S02]  /*9fe0*/  FMUL.FTZ R56, R3.reuse, R192 ;  /* 0x000000c003387220 */ /* 0x040fe40000410000 */
[C---:B------:R-:W-:Y:S01]  /*9ff0*/  FMUL.FTZ R57, R3.reuse, R193 ;  /* 0x000000c103397220 */ /* 0x040fe20000410000 */
[----:B------:R-:W-:Y:S01]  /*a000*/  MUFU.EX2 R171, R171 ;  /* 0x000000ab00ab7308 */ /* 0x000fe20000000800 */
[C---:B------:R-:W-:Y:S02]  /*a010*/  FMUL.FTZ R72, R3.reuse, R72 ;  /* 0x0000004803487220 */ /* 0x040fe40000410000 */
[C---:B------:R-:W-:Y:S04]  /*a020*/  HMMA.16816.F32 R8, R140.reuse, R20, R8 ;  /* 0x000000148c08723c */ /* 0x040fe80000001808 */
[C---:B------:R-:W-:Y:S01]  /*a030*/  FMUL.FTZ R14, R0.reuse, R150 ;  /* 0x00000096000e7220 */ /* 0x040fe20000410000 */
[----:B------:R-:W-:Y:S01]  /*a040*/  MOV R150, R61 ;  /* 0x0000003d00967202 */ /* 0x000fe20000000f00 */
[----:B------:R-:W-:Y:S01]  /*a050*/  FMUL.FTZ R15, R0, R151 ;  /* 0x00000097000f7220 */ /* 0x000fe20000410000 */
[----:B------:R-:W-:Y:S01]  /*a060*/  MOV R151, R60 ;  /* 0x0000003c00977202 */ /* 0x000fe20000000f00 */
[C---:B------:R-:W-:Y:S01]  /*a070*/  FMUL.FTZ R60, R3.reuse, R196 ;  /* 0x000000c4033c7220 */ /* 0x040fe20000410000 */
[----:B------:R-:W-:Y:S03]  /*a080*/  MOV R192, R150 ;  /* 0x0000009600c07202 */ /* 0x000fe60000000f00 */
[C---:B------:R-:W-:Y:S01]  /*a090*/  FMUL.FTZ R61, R3.reuse, R197 ;  /* 0x000000c5033d7220 */ /* 0x040fe20000410000 */
[-C--:B------:R-:W-:Y:S03]  /*a0a0*/  HMMA.16816.F32 R12, R140, R22.reuse, R12 ;  /* 0x000000168c0c723c */ /* 0x080fe6000000180c */
[C---:B------:R-:W-:Y:S02]  /*a0b0*/  FMUL.FTZ R73, R3.reuse, R73 ;  /* 0x0000004903497220 */ /* 0x040fe40000410000 */
[C---:B------:R-:W-:Y:S02]  /*a0c0*/  FMUL.FTZ R76, R3.reuse, R76 ;  /* 0x0000004c034c7220 */ /* 0x040fe40000410000 */
[----:B------:R-:W-:Y:S01]  /*a0d0*/  FMUL.FTZ R77, R3, R77 ;  /* 0x0000004d034d7220 */ /* 0x000fe20000410000 */
[C---:B------:R-:W-:Y:S04]  /*a0e0*/  HMMA.16816.F32 R16, R204.reuse, R22, R16 ;  /* 0x00000016cc10723c */ /* 0x040fe80000001810 */
[C---:B------:R-:W-:Y:S01]  /*a0f0*/  FMUL.FTZ R20, R133.reuse, R156 ;  /* 0x0000009c85147220 */ /* 0x040fe20000410000 */
[----:B------:R-:W-:Y:S01]  /*a100*/  MOV R156, R42 ;  /* 0x0000002a009c7202 */ /* 0x000fe20000000f00 */
[----:B------:R-:W-:Y:S01]  /*a110*/  FMUL.FTZ R21, R133, R157 ;  /* 0x0000009d85157220 */ /* 0x000fe20000410000 */
[----:B------:R-:W-:Y:S01]  /*a120*/  MOV R157, R40 ;  /* 0x00000028009d7202 */ /* 0x000fe20000000f00 */
[C---:B------:R-:W-:Y:S01]  /*a130*/  FMUL.FTZ R22, R132.reuse, R158 ;  /* 0x0000009e84167220 */ /* 0x040fe20000410000 */
[----:B------:R-:W-:Y:S03]  /*a140*/  MOV R158, R66 ;  /* 0x00000042009e7202 */ /* 0x000fe60000000f00 */
[----:B------:R-:W-:Y:S02]  /*a150*/  FMUL.FTZ R23, R132, R159 ;  /* 0x0000009f84177220 */ /* 0x000fe40000410000 */
[C---:B------:R-:W-:Y:S02]  /*a160*/  FMUL.FTZ R40, R3.reuse, R176 ;  /* 0x000000b003287220 */ /* 0x040fe40000410000 */
[C---:B------:R-:W-:Y:S02]  /*a170*/  FMUL.FTZ R88, R3.reuse, R88 ;  /* 0x0000005803587220 */ /* 0x040fe40000410000 */
[C---:B------:R-:W-:Y:S01]  /*a180*/  FMUL.FTZ R89, R3.reuse, R89 ;  /* 0x0000005903597220 */ /* 0x040fe20000410000 */
[-C--:B-1----:R-:W-:Y:S03]  /*a190*/  HMMA.16816.F32 R20, R204, R36.reuse, R20 ;  /* 0x00000024cc14723c */ /* 0x082fe60000001814 */
[C---:B------:R-:W-:Y:S02]  /*a1a0*/  FMUL.FTZ R26, R0.reuse, R162 ;  /* 0x000000a2001a7220 */ /* 0x040fe40000410000 */
[C---:B------:R-:W-:Y:S01]  /*a1b0*/  FMUL.FTZ R27, R0.reuse, R163 ;  /* 0x000000a3001b7220 */ /* 0x040fe20000410000 */
[----:B------:R-:W-:Y:S01]  /*a1c0*/  MOV R163, R51 ;  /* 0x0000003300a37202 */ /* 0x000fe20000000f00 */
[C---:B------:R-:W-:Y:S02]  /*a1d0*/  FMUL.FTZ R92, R3.reuse, R92 ;  /* 0x0000005c035c7220 */ /* 0x040fe40000410000 */
[----:B------:R-:W-:Y:S03]  /*a1e0*/  FMUL.FTZ R93, R3, R93 ;  /* 0x0000005d035d7220 */ /* 0x000fe60000410000 */
[C---:B------:R-:W-:Y:S04]  /*a1f0*/  HMMA.16816.F32 R24, R140.reuse, R36, R24 ;  /* 0x000000248c18723c */ /* 0x040fe80000001818 */
[C---:B------:R-:W-:Y:S01]  /*a200*/  FMUL.FTZ R30, R0.reuse, R166 ;  /* 0x000000a6001e7220 */ /* 0x040fe20000410000 */
[----:B------:R-:W-:Y:S01]  /*a210*/  MOV R166, R55 ;  /* 0x0000003700a67202 */ /* 0x000fe20000000f00 */
[----:B------:R-:W-:Y:S01]  /*a220*/  FMUL.FTZ R31, R0, R167 ;  /* 0x000000a7001f7220 */ /* 0x000fe20000410000 */
[----:B------:R-:W-:Y:S01]  /*a230*/  MOV R167, R34 ;  /* 0x0000002200a77202 */ /* 0x000fe20000000f00 */
[C---:B------:R-:W-:Y:S04]  /*a240*/  FMUL.FTZ R34, R132.reuse, R170 ;  /* 0x000000aa84227220 */ /* 0x040fe80000410000 */
[----:B------:R-:W-:Y:S01]  /*a250*/  IMAD.MOV.U32 R170, RZ, RZ, R54 ;  /* 0x000000ffffaa7224 */ /* 0x000fe200078e0036 */
[-C--:B------:R-:W-:Y:S03]  /*a260*/  HMMA.16816.F32 R28, R140, R38.reuse, R28 ;  /* 0x000000268c1c723c */ /* 0x080fe6000000181c */
[----:B------:R-:W-:Y:S02]  /*a270*/  FMUL.FTZ R36, R133, R172 ;  /* 0x000000ac85247220 */ /* 0x000fe40000410000 */
[----:B------:R-:W-:Y:S02]  /*a280*/  IMAD.MOV.U32 R172, RZ, RZ, R53 ;  /* 0x000000ffffac7224 */ /* 0x000fe400078e0035 */
[----:B------:R-:W-:Y:S01]  /*a290*/  IMAD.MOV.U32 R176, RZ, RZ, R41 ;  /* 0x000000ffffb07224 */ /* 0x000fe200078e0029 */
[C---:B------:R-:W-:Y:S03]  /*a2a0*/  HMMA.16816.F32 R32, R204.reuse, R38, R32 ;  /* 0x00000026cc20723c */ /* 0x040fe60000001820 */
[----:B------:R-:W-:Y:S01]  /*a2b0*/  MUFU.EX2 R172, R172 ;  /* 0x000000ac00ac7308 */ /* 0x000fe20000000800 */
[----:B------:R-:W-:Y:S01]  /*a2c0*/  FMUL.FTZ R41, R3, R177 ;  /* 0x000000b103297220 */ /* 0x000fe20000410000 */
[----:B------:R-:W-:Y:S01]  /*a2d0*/  MOV R177, R52 ;  /* 0x0000003400b17202 */ /* 0x000fe20000000f00 */
[----:B------:R-:W-:Y:S01]  /*a2e0*/  FMUL.FTZ R37, R133, R173 ;  /* 0x000000ad85257220 */ /* 0x000fe20000410000 */
[----:B------:R-:W1:Y:S01]  /*a2f0*/  LDSM.16.MT88.4 R52, [R233] ;  /* 0x00000000e934783b */ /* 0x000e620000004200 */
[C---:B------:R-:W-:Y:S01]  /*a300*/  FMUL.FTZ R38, R132.reuse, R174 ;  /* 0x000000ae84267220 */ /* 0x040fe20000410000 */
[----:B------:R-:W-:Y:S03]  /*a310*/  MOV R173, R50 ;  /* 0x0000003200ad7202 */ /* 0x000fe60000000f00 */
[----:B------:R-:W-:Y:S01]  /*a320*/  FMUL.FTZ R39, R132, R175 ;  /* 0x000000af84277220 */ /* 0x000fe20000410000 */
        /* <DEDUP_REMOVED lines=11> */
[----:B------:R-:W-:Y:S02]  /*a3e0*/  IMAD.MOV.U32 R162, RZ, RZ, R44 ;  /* 0x000000ffffa27224 */ /* 0x000fe400078e002c */
[----:B------:R-:W-:Y:S02]  /*a3f0*/  FMUL.FTZ R44, R3, R180 ;  /* 0x000000b4032c7220 */ /* 0x000fe40000410000 */
[C---:B------:R-:W-:Y:S02]  /*a400*/  FMUL.FTZ R46, R0.reuse, R182 ;  /* 0x000000b6002e7220 */ /* 0x040fe40000410000 */
[C---:B------:R-:W-:Y:S02]  /*a410*/  FMUL.FTZ R47, R0.reuse, R183 ;  /* 0x000000b7002f7220 */ /* 0x040fe40000410000 */
[C---:B------:R-:W-:Y:S02]  /*a420*/  FMUL.FTZ R49, R133.reuse, R185 ;  /* 0x000000b985317220 */ /* 0x040fe40000410000 */
[C---:B------:R-:W-:Y:S02]  /*a430*/  FMUL.FTZ R58, R0.reuse, R194 ;  /* 0x000000c2003a7220 */ /* 0x040fe40000410000 */
[C---:B------:R-:W-:Y:S01]  /*a440*/  FMUL.FTZ R59, R0.reuse, R195 ;  /* 0x000000c3003b7220 */ /* 0x040fe20000410000 */
[-C--:B-1----:R-:W-:Y:S03]  /*a450*/  HMMA.16816.F32 R36, R204, R52.reuse, R36 ;  /* 0x00000034cc24723c */ /* 0x082fe60000001824 */
[C---:B------:R-:W-:Y:S02]  /*a460*/  FMUL.FTZ R62, R0.reuse, R198 ;  /* 0x000000c6003e7220 */ /* 0x040fe40000410000 */
[----:B------:R-:W-:Y:S02]  /*a470*/  FMUL.FTZ R63, R0, R199 ;  /* 0x000000c7003f7220 */ /* 0x000fe40000410000 */
[----:B------:R-:W-:Y:S01]  /*a480*/  MUFU.EX2 R199, R213 ;  /* 0x000000d500c77308 */ /* 0x000fe20000000800 */
[C---:B------:R-:W-:Y:S04]  /*a490*/  HMMA.16816.F32 R40, R140.reuse, R52, R40 ;  /* 0x000000348c28723c */ /* 0x040fe80000001828 */
[----:B------:R-:W-:Y:S02]  /*a4a0*/  IMAD.MOV.U32 R159, RZ, RZ, R67 ;  /* 0x000000ffff9f7224 */ /* 0x000fe400078e0043 */
[C---:B------:R-:W-:Y:S02]  /*a4b0*/  FMUL.FTZ R66, R132.reuse, R202 ;  /* 0x000000ca84427220 */ /* 0x040fe40000410000 */
[-C--:B------:R-:W-:Y:S04]  /*a4c0*/  HMMA.16816.F32 R44, R140, R54.reuse, R44 ;  /* 0x000000368c2c723c */ /* 0x080fe8000000182c */
[----:B------:R-:W-:Y:S02]  /*a4d0*/  IMAD.MOV.U32 R175, RZ, RZ, R48 ;  /* 0x000000ffffaf7224 */ /* 0x000fe400078e0030 */
[C---:B------:R-:W-:Y:S02]  /*a4e0*/  FMUL.FTZ R48, R133.reuse, R184 ;  /* 0x000000b885307220 */ /* 0x040fe40000410000 */
[C---:B------:R-:W-:Y:S01]  /*a4f0*/  FMUL.FTZ R50, R132.reuse, R186 ;  /* 0x000000ba84327220 */ /* 0x040fe20000410000 */
[----:B------:R-:W-:Y:S02]  /*a500*/  MOV R186, R166 ;  /* 0x000000a600ba7202 */ /* 0x000fe40000000f00 */
[----:B------:R1:W2:Y:S01]  /*a510*/  MUFU.EX2 R166, R252 ;  /* 0x000000fc00a67308 */ /* 0x0002a20000000800 */
[C---:B------:R-:W-:Y:S01]  /*a520*/  FMUL.FTZ R51, R132.reuse, R187 ;  /* 0x000000bb84337220 */ /* 0x040fe20000410000 */
[----:B------:R-:W-:Y:S01]  /*a530*/  MOV R187, R165 ;  /* 0x000000a500bb7202 */ /* 0x000fe20000000f00 */
[C---:B------:R-:W-:Y:S02]  /*a540*/  FMUL.FTZ R52, R133.reuse, R188 ;  /* 0x000000bc85347220 */ /* 0x040fe40000410000 */
[C---:B------:R-:W-:Y:S02]  /*a550*/  FMUL.FTZ R53, R133.reuse, R189 ;  /* 0x000000bd85357220 */ /* 0x040fe40000410000 */
[----:B------:R-:W-:Y:S01]  /*a560*/  FMUL.FTZ R67, R132, R203 ;  /* 0x000000cb84437220 */ /* 0x000fe20000410000 */
[C---:B------:R-:W-:Y:S02]  /*a570*/  HMMA.16816.F32 R48, R204.reuse, R54, R48 ;  /* 0x00000036cc30723c */ /* 0x040fe40000001830 */
[----:B------:R-:W-:Y:S02]  /*a580*/  MUFU.EX2 R165, R217 ;  /* 0x000000d900a57308 */ /* 0x000fe40000000800 */
[C---:B------:R-:W-:Y:S02]  /*a590*/  FMUL.FTZ R74, R0.reuse, R74 ;  /* 0x0000004a004a7220 */ /* 0x040fe40000410000 */
[----:B------:R-:W-:Y:S02]  /*a5a0*/  FMUL.FTZ R75, R0, R75 ;  /* 0x0000004b004b7220 */ /* 0x000fe40000410000 */
[C---:B------:R-:W-:Y:S04]  /*a5b0*/  FMUL.FTZ R54, R132.reuse, R190 ;  /* 0x000000be84367220 */ /* 0x040fe80000410000 */
[----:B------:R-:W-:Y:S01]  /*a5c0*/  FMUL.FTZ R55, R132, R191 ;  /* 0x000000bf84377220 */ /* 0x000fe20000410000 */
[----:B------:R-:W-:Y:S01]  /*a5d0*/  MUFU.EX2 R190, R218 ;  /* 0x000000da00be7308 */ /* 0x000fe20000000800 */
[----:B------:R-:W-:Y:S01]  /*a5e0*/  FMUL.FTZ R78, R0, R78 ;  /* 0x0000004e004e7220 */ /* 0x000fe20000410000 */
[----:B------:R-:W-:Y:S01]  /*a5f0*/  MOV R191, R148 ;  /* 0x0000009400bf7202 */ /* 0x000fe20000000f00 */
[----:B-1----:R-:W-:Y:S01]  /*a600*/  IMAD.MOV.U32 R252, RZ, RZ, R157 ;  /* 0x000000fffffc7224 */ /* 0x002fe200078e009d */
[----:B--2---:R-:W-:Y:S01]  /*a610*/  F2FP.PACK_AB R148, R166, R164 ;  /* 0x000000a4a694723e */ /* 0x004fe200000000ff */
[----:B------:R-:W-:Y:S01]  /*a620*/  FMUL.FTZ R79, R0, R79 ;  /* 0x0000004f004f7220 */ /* 0x000fe20000410000 */
[-C--:B------:R-:W-:Y:S03]  /*a630*/  HMMA.16816.F32 R52, R204, R144.reuse, R52 ;  /* 0x00000090cc34723c */ /* 0x080fe60000001834 */
[C---:B------:R-:W-:Y:S01]  /*a640*/  FMUL.FTZ R86, R132.reuse, R86 ;  /* 0x0000005684567220 */ /* 0x040fe20000410000 */
[----:B------:R-:W-:Y:S01]  /*a650*/  MUFU.EX2 R203, R192 ;  /* 0x000000c000cb7308 */ /* 0x000fe20000000800 */
[----:B------:R-:W-:Y:S02]  /*a660*/  FMUL.FTZ R87, R132, R87 ;  /* 0x0000005784577220 */ /* 0x000fe40000410000 */
[C---:B------:R-:W-:Y:S01]  /*a670*/  FMUL.FTZ R90, R0.reuse, R90 ;  /* 0x0000005a005a7220 */ /* 0x040fe20000410000 */
[C---:B------:R-:W-:Y:S04]  /*a680*/  HMMA.16816.F32 R56, R140.reuse, R144, R56 ;  /* 0x000000908c38723c */ /* 0x040fe80000001838 */
[C---:B------:R-:W-:Y:S02]  /*a690*/  FMUL.FTZ R91, R0.reuse, R91 ;  /* 0x0000005b005b7220 */ /* 0x040fe40000410000 */
[----:B------:R-:W-:Y:S01]  /*a6a0*/  MUFU.EX2 R202, R186 ;  /* 0x000000ba00ca7308 */ /* 0x000fe20000000800 */
[C---:B------:R-:W-:Y:S01]  /*a6b0*/  FMUL.FTZ R94, R0.reuse, R94 ;  /* 0x0000005e005e7220 */ /* 0x040fe20000410000 */
[-C--:B------:R-:W-:Y:S04]  /*a6c0*/  HMMA.16816.F32 R60, R140, R146.reuse, R60 ;  /* 0x000000928c3c723c */ /* 0x080fe8000000183c */
[----:B------:R-:W-:Y:S02]  /*a6d0*/  FMUL.FTZ R95, R0, R95 ;  /* 0x0000005f005f7220 */ /* 0x000fe40000410000 */
[C---:B------:R-:W-:Y:S02]  /*a6e0*/  FMUL.FTZ R96, R133.reuse, R96 ;  /* 0x0000006085607220 */ /* 0x040fe40000410000 */
[C---:B------:R-:W-:Y:S01]  /*a6f0*/  HMMA.16816.F32 R64, R204.reuse, R146, R64 ;  /* 0x00000092cc40723c */ /* 0x040fe20000001840 */
[----:B------:R-:W1:Y:S01]  /*a700*/  LDSM.16.MT88.4 R144, [R229+0x2000] ;  /* 0x00200000e590783b */ /* 0x000e620000004200 */
[----:B------:R-:W-:Y:S02]  /*a710*/  MUFU.EX2 R192, R214 ;  /* 0x000000d600c07308 */ /* 0x000fe40000000800 */
[C---:B------:R-:W-:Y:S02]  /*a720*/  FMUL.FTZ R97, R133.reuse, R97 ;  /* 0x0000006185617220 */ /* 0x040fe40000410000 */
[C---:B------:R-:W-:Y:S02]  /*a730*/  FMUL.FTZ R98, R132.reuse, R98 ;  /* 0x0000006284627220 */ /* 0x040fe40000410000 */
[C---:B------:R-:W-:Y:S04]  /*a740*/  FMUL.FTZ R99, R132.reuse, R99 ;  /* 0x0000006384637220 */ /* 0x040fe80000410000 */
[----:B------:R-:W-:Y:S01]  /*a750*/  MUFU.EX2 R186, R211 ;  /* 0x000000d300ba7308 */ /* 0x000fe20000000800 */
[C---:B------:R-:W-:Y:S02]  /*a760*/  FMUL.FTZ R100, R133.reuse, R100 ;  /* 0x0000006485647220 */ /* 0x040fe40000410000 */
[C---:B------:R-:W-:Y:S02]  /*a770*/  FMUL.FTZ R101, R133.reuse, R101 ;  /* 0x0000006585657220 */ /* 0x040fe40000410000 */
[C---:B------:R-:W-:Y:S02]  /*a780*/  FMUL.FTZ R102, R132.reuse, R102 ;  /* 0x0000006684667220 */ /* 0x040fe40000410000 */
[----:B------:R-:W-:Y:S02]  /*a790*/  FMUL.FTZ R103, R132, R103 ;  /* 0x0000006784677220 */ /* 0x000fe40000410000 */
[C---:B------:R-:W-:Y:S01]  /*a7a0*/  FMUL.FTZ R106, R0.reuse, R106 ;  /* 0x0000006a006a7220 */ /* 0x040fe20000410000 */
[----:B------:R-:W-:Y:S01]  /*a7b0*/  MUFU.EX2 R189, R250 ;  /* 0x000000fa00bd7308 */ /* 0x000fe20000000800 */
[C---:B------:R-:W-:Y:S02]  /*a7c0*/  FMUL.FTZ R107, R0.reuse, R107 ;  /* 0x0000006b006b7220 */ /* 0x040fe40000410000 */
[C---:B------:R-:W-:Y:S02]  /*a7d0*/  FMUL.FTZ R110, R0.reuse, R110 ;  /* 0x0000006e006e7220 */ /* 0x040fe40000410000 */
[----:B------:R-:W-:Y:S02]  /*a7e0*/  FMUL.FTZ R111, R0, R111 ;  /* 0x0000006f006f7220 */ /* 0x000fe40000410000 */
[C---:B------:R-:W-:Y:S02]  /*a7f0*/  FMUL.FTZ R112, R133.reuse, R112 ;  /* 0x0000007085707220 */ /* 0x040fe40000410000 */
[C---:B------:R-:W-:Y:S01]  /*a800*/  FMUL.FTZ R113, R133.reuse, R113 ;  /* 0x0000007185717220 */ /* 0x040fe20000410000 */
[----:B------:R-:W-:Y:S01]  /*a810*/  MUFU.EX2 R191, R191 ;  /* 0x000000bf00bf7308 */ /* 0x000fe20000000800 */
[C---:B------:R-:W-:Y:S02]  /*a820*/  FMUL.FTZ R114, R132.reuse, R114 ;  /* 0x0000007284727220 */ /* 0x040fe40000410000 */
[C---:B------:R-:W-:Y:S02]  /*a830*/  FMUL.FTZ R115, R132.reuse, R115 ;  /* 0x0000007384737220 */ /* 0x040fe40000410000 */
[C---:B------:R-:W-:Y:S02]  /*a840*/  FMUL.FTZ R116, R133.reuse, R116 ;  /* 0x0000007485747220 */ /* 0x040fe40000410000 */
[----:B------:R-:W-:Y:S01]  /*a850*/  FMUL.FTZ R117, R133, R117 ;  /* 0x0000007585757220 */ /* 0x000fe20000410000 */
[-C--:B-1----:R-:W-:Y:S02]  /*a860*/  HMMA.16816.F32 R68, R204, R144.reuse, R68 ;  /* 0x00000090cc44723c */ /* 0x082fe40000001844 */
[----:B------:R-:W-:Y:S01]  /*a870*/  MUFU.EX2 R250, R252 ;  /* 0x000000fc00fa7308 */ /* 0x000fe20000000800 */
[C---:B------:R-:W-:Y:S02]  /*a880*/  FMUL.FTZ R118, R132.reuse, R118 ;  /* 0x0000007684767220 */ /* 0x040fe40000410000 */
[----:B------:R-:W-:Y:S02]  /*a890*/  FMUL.FTZ R119, R132, R119 ;  /* 0x0000007784777220 */ /* 0x000fe40000410000 */
[C---:B------:R-:W-:Y:S01]  /*a8a0*/  FMUL.FTZ R122, R0.reuse, R122 ;  /* 0x0000007a007a7220 */ /* 0x040fe20000410000 */
[C---:B------:R-:W-:Y:S04]  /*a8b0*/  HMMA.16816.F32 R72, R140.reuse, R144, R72 ;  /* 0x000000908c48723c */ /* 0x040fe80000001848 */
[C---:B------:R-:W-:Y:S02]  /*a8c0*/  FMUL.FTZ R123, R0.reuse, R123 ;  /* 0x0000007b007b7220 */ /* 0x040fe40000410000 */
[C---:B------:R-:W-:Y:S02]  /*a8d0*/  FMUL.FTZ R126, R0.reuse, R126 ;  /* 0x0000007e007e7220 */ /* 0x040fe40000410000 */
[-C--:B------:R-:W-:Y:S04]  /*a8e0*/  HMMA.16816.F32 R76, R140, R146.reuse, R76 ;  /* 0x000000928c4c723c */ /* 0x080fe8000000184c */
[----:B------:R-:W-:Y:S02]  /*a8f0*/  FMUL.FTZ R127, R0, R127 ;  /* 0x0000007f007f7220 */ /* 0x000fe40000410000 */
[----:B------:R-:W-:Y:S02]  /*a900*/  IMAD.MOV.U32 R184, RZ, RZ, R167 ;  /* 0x000000ffffb87224 */ /* 0x000fe400078e00a7 */
[C---:B------:R-:W-:Y:S01]  /*a910*/  HMMA.16816.F32 R80, R204.reuse, R146, R80 ;  /* 0x00000092cc50723c */ /* 0x040fe20000001850 */
[----:B------:R-:W1:Y:S01]  /*a920*/  LDSM.16.MT88.4 R144, [R230+0x2000] ;  /* 0x00200000e690783b */ /* 0x000e620000004200 */
[----:B------:R-:W2:Y:S02]  /*a930*/  MUFU.EX2 R167, R216 ;  /* 0x000000d800a77308 */ /* 0x000ea40000000800 */
[----:B------:R-:W-:Y:S02]  /*a940*/  IMAD.MOV.U32 R193, RZ, RZ, R149 ;  /* 0x000000ffffc17224 */ /* 0x000fe400078e0095 */
[----:B------:R-:W-:Y:S01]  /*a950*/  IMAD.MOV.U32 R178, RZ, RZ, R177 ;  /* 0x000000ffffb27224 */ /* 0x000fe200078e00b1 */
[----:B------:R-:W-:Y:S02]  /*a960*/  MOV R177, R176 ;  /* 0x000000b000b17202 */ /* 0x000fe40000000f00 */
[----:B------:R-:W-:Y:S03]  /*a970*/  MOV R176, R175 ;  /* 0x000000af00b07202 */ /* 0x000fe60000000f00 */
[----:B------:R-:W-:Y:S01]  /*a980*/  MUFU.EX2 R184, R184 ;  /* 0x000000b800b87308 */ /* 0x000fe20000000800 */
[----:B------:R-:W-:Y:S01]  /*a990*/  IMAD.MOV.U32 R175, RZ, RZ, R174 ;  /* 0x000000ffffaf7224 */ /* 0x000fe200078e00ae */
[----:B------:R-:W-:Y:S01]  /*a9a0*/  MOV R174, R173 ;  /* 0x000000ad00ae7202 */ /* 0x000fe20000000f00 */
[----:B------:R-:W-:Y:S01]  /*a9b0*/  IMAD.MOV.U32 R179, RZ, RZ, R177 ;  /* 0x000000ffffb37224 */ /* 0x000fe200078e00b1 */
[----:B------:R-:W-:Y:S02]  /*a9c0*/  MOV R173, R170 ;  /* 0x000000aa00ad7202 */ /* 0x000fe40000000f00 */
[----:B------:R-:W-:Y:S02]  /*a9d0*/  MOV R185, R174 ;  /* 0x000000ae00b97202 */ /* 0x000fe40000000f00 */
[----:B------:R-:W-:Y:S02]  /*a9e0*/  MOV R177, R176 ;  /* 0x000000b000b17202 */ /* 0x000fe40000000f00 */
[----:B------:R3:W-:Y:S01]  /*a9f0*/  MUFU.EX2 R170, R128 ;  /* 0x0000008000aa7308 */ /* 0x0007e20000000800 */
[----:B------:R-:W-:Y:S02]  /*aa00*/  MOV R176, R175 ;  /* 0x000000af00b07202 */ /* 0x000fe40000000f00 */
[----:B------:R-:W-:Y:S01]  /*aa10*/  IMAD.MOV.U32 R180, RZ, RZ, R177 ;  /* 0x000000ffffb47224 */ /* 0x000fe200078e00b1 */
[----:B--2---:R-:W-:Y:S02]  /*aa20*/  F2FP.PACK_AB R149, R167, R165 ;  /* 0x000000a5a795723e */ /* 0x004fe400000000ff */
[----:B------:R-:W-:Y:S04]  /*aa30*/  MOV R177, R176 ;  /* 0x000000b000b17202 */ /* 0x000fe80000000f00 */
[----:B------:R2:W-:Y:S01]  /*aa40*/  MUFU.EX2 R175, R129 ;  /* 0x0000008100af7308 */ /* 0x0005e20000000800 */
[----:B------:R-:W-:Y:S01]  /*aa50*/  MOV R181, R177 ;  /* 0x000000b100b57202 */ /* 0x000fe20000000f00 */
[----:B------:R-:W-:Y:S03]  /*aa60*/  IMAD.MOV.U32 R177, RZ, RZ, R169 ;  /* 0x000000ffffb17224 */ /* 0x000fe600078e00a9 */
[----:B------:R-:W-:Y:S02]  /*aa70*/  MOV R182, R181 ;  /* 0x000000b500b67202 */ /* 0x000fe40000000f00 */
[----:B------:R-:W-:Y:S01]  /*aa80*/  MOV R181, R2 ;  /* 0x0000000200b57202 */ /* 0x000fe20000000f00 */
[-C--:B-1----:R-:W-:Y:S02]  /*aa90*/  HMMA.16816.F32 R84, R204, R144.reuse, R84 ;  /* 0x00000090cc54723c */ /* 0x082fe40000001854 */
[----:B------:R1:W-:Y:S01]  /*aaa0*/  MUFU.EX2 R176, R130 ;  /* 0x0000008200b07308 */ /* 0x0003e20000000800 */
[----:B------:R-:W-:Y:S01]  /*aab0*/  IMAD.MOV.U32 R183, RZ, RZ, R182 ;  /* 0x000000ffffb77224 */ /* 0x000fe200078e00b6 */
[----:B------:R-:W-:Y:S01]  /*aac0*/  MOV R182, R173 ;  /* 0x000000ad00b67202 */ /* 0x000fe20000000f00 */
[----:B---3--:R-:W3:Y:S03]  /*aad0*/  LDL.LU R128, [R1+0xb0] ;  /* 0x0000b00001807983 */ /* 0x008ee60000300800 */
[C---:B------:R-:W-:Y:S04]  /*aae0*/  HMMA.16816.F32 R88, R140.reuse, R144, R88 ;  /* 0x000000908c58723c */ /* 0x040fe80000001858 */
[----:B------:R4:W-:Y:S01]  /*aaf0*/  MUFU.EX2 R169, R131 ;  /* 0x0000008300a97308 */ /* 0x0009e20000000800 */
[----:B--2---:R-:W2:Y:S03]  /*ab00*/  LDL.LU R129, [R1+0xac] ;  /* 0x0000ac0001817983 */ /* 0x004ea60000300800 */
[-C--:B------:R-:W-:Y:S06]  /*ab10*/  HMMA.16816.F32 R92, R140, R146.reuse, R92 ;  /* 0x000000928c5c723c */ /* 0x080fec000000185c */
[----:B------:R4:W-:Y:S02]  /*ab20*/  MUFU.EX2 R174, R219 ;  /* 0x000000db00ae7308 */ /* 0x0009e40000000800 */
[C---:B------:R-:W-:Y:S01]  /*ab30*/  HMMA.16816.F32 R96, R204.reuse, R146, R96 ;  /* 0x00000092cc60723c */ /* 0x040fe20000001860 */
[----:B------:R-:W4:Y:S07]  /*ab40*/  LDSM.16.MT88.4 R144, [R233+0x2000] ;  /* 0x00200000e990783b */ /* 0x000f2e0000004200 */
[----:B------:R4:W-:Y:S01]  /*ab50*/  MUFU.EX2 R201, R183 ;  /* 0x000000b700c97308 */ /* 0x0009e20000000800 */
[----:B-1----:R-:W2:Y:S04]  /*ab60*/  LDL.LU R130, [R1+0xa8] ;  /* 0x0000a80001827983 */ /* 0x002ea80000300800 */
[----:B----4-:R-:W2:Y:S05]  /*ab70*/  LDL.LU R131, [R1+0xa4] ;  /* 0x0000a40001837983 */ /* 0x010eaa0000300800 */
[----:B------:R-:W1:Y:S01]  /*ab80*/  MUFU.EX2 R173, R251 ;  /* 0x000000fb00ad7308 */ /* 0x000e620000000800 */
[----:B------:R-:W-:Y:S09]  /*ab90*/  LDSM.16.MT88.4 R216, [R230+0x3800] ;  /* 0x00380000e6d8783b */ /* 0x000ff20000004200 */
[----:B------:R-:W-:Y:S01]  /*aba0*/  MUFU.EX2 R198, R185 ;  /* 0x000000b900c67308 */ /* 0x000fe20000000800 */
[----:B------:R-:W-:Y:S01]  /*abb0*/  MOV R183, R162 ;  /* 0x000000a200b77202 */ /* 0x000fe20000000f00 */
[----:B------:R-:W-:Y:S01]  /*abc0*/  IMAD.MOV.U32 R162, RZ, RZ, R158 ;  /* 0x000000ffffa27224 */ /* 0x000fe200078e009e */
[----:B------:R-:W-:Y:S07]  /*abd0*/  MOV R158, R152 ;  /* 0x00000098009e7202 */ /* 0x000fee0000000f00 */
[----:B------:R1:W-:Y:S01]  /*abe0*/  MUFU.EX2 R185, R180 ;  /* 0x000000b400b97308 */ /* 0x0003e20000000800 */
[-C--:B------:R-:W-:Y:S03]  /*abf0*/  HMMA.16816.F32 R100, R204, R144.reuse, R100 ;  /* 0x00000090cc64723c */ /* 0x080fe60000001864 */
[----:B-1----:R-:W-:Y:S06]  /*ac00*/  F2FP.PACK_AB R150, R189, R173 ;  /* 0x000000adbd96723e */ /* 0x002fec00000000ff */
[----:B------:R-:W1:Y:S01]  /*ac10*/  MUFU.EX2 R177, R177 ;  /* 0x000000b100b17308 */ /* 0x000e620000000800 */
[C---:B------:R-:W-:Y:S08]  /*ac20*/  HMMA.16816.F32 R104, R140.reuse, R144, R104 ;  /* 0x000000908c68723c */ /* 0x040ff00000001868 */
[-C--:B------:R-:W-:Y:S01]  /*ac30*/  HMMA.16816.F32 R108, R140, R146.reuse, R108 ;  /* 0x000000928c6c723c */ /* 0x080fe2000000186c */
[----:B------:R1:W-:Y:S03]  /*ac40*/  MUFU.EX2 R195, R193 ;  /* 0x000000c100c37308 */ /* 0x0003e60000000800 */
[----:B------:R-:W-:Y:S01]  /*ac50*/  IMAD.MOV.U32 R180, RZ, RZ, R161 ;  /* 0x000000ffffb47224 */ /* 0x000fe200078e00a1 */
[----:B------:R-:W-:Y:S03]  /*ac60*/  MOV R161, R155 ;  /* 0x0000009b00a17202 */ /* 0x000fe60000000f00 */
[C---:B------:R-:W-:Y:S01]  /*ac70*/  HMMA.16816.F32 R112, R204.reuse, R146, R112 ;  /* 0x00000092cc70723c */ /* 0x040fe20000001870 */
[----:B------:R-:W1:Y:S02]  /*ac80*/  LDSM.16.MT88.4 R144, [R232+0x2000] ;  /* 0x00200000e890783b */ /* 0x000e640000004200 */
[----:B------:R-:W-:Y:S01]  /*ac90*/  MUFU.EX2 R181, R181 ;  /* 0x000000b500b57308 */ /* 0x000fe20000000800 */
[----:B------:R-:W-:Y:S02]  /*aca0*/  MOV R197, R180 ;  /* 0x000000b400c57202 */ /* 0x000fe40000000f00 */
[----:B------:R-:W-:Y:S07]  /*acb0*/  MOV R180, R158 ;  /* 0x0000009e00b47202 */ /* 0x000fee0000000f00 */
[----:B------:R-:W-:Y:S01]  /*acc0*/  MUFU.EX2 R182, R182 ;  /* 0x000000b600b67308 */ /* 0x000fe20000000800 */
[----:B-1----:R-:W-:Y:S02]  /*acd0*/  MOV R193, R179 ;  /* 0x000000b300c17202 */ /* 0x002fe40000000f00 */
[----:B------:R-:W-:Y:S02]  /*ace0*/  MOV R179, R160 ;  /* 0x000000a000b37202 */ /* 0x000fe40000000f00 */
[----:B------:R-:W-:Y:S05]  /*acf0*/  MOV R160, R154 ;  /* 0x0000009a00a07202 */ /* 0x000fea0000000f00 */
[----:B------:R-:W-:Y:S01]  /*ad00*/  MUFU.EX2 R180, R180 ;  /* 0x000000b400b47308 */ /* 0x000fe20000000800 */
[-C--:B------:R-:W-:Y:S08]  /*ad10*/  HMMA.16816.F32 R116, R204, R144.reuse, R116 ;  /* 0x00000090cc74723c */ /* 0x080ff00000001874 */
[C---:B------:R-:W-:Y:S08]  /*ad20*/  HMMA.16816.F32 R120, R140.reuse, R144, R120 ;  /* 0x000000908c78723c */ /* 0x040ff00000001878 */
[-C--:B------:R-:W-:Y:S01]  /*ad30*/  HMMA.16816.F32 R124, R140, R146.reuse, R124 ;  /* 0x000000928c7c723c */ /* 0x080fe2000000187c */
[----:B------:R-:W4:Y:S04]  /*ad40*/  LDL.LU R140, [R1+0x18] ;  /* 0x00001800018c7983 */ /* 0x000f280000300800 */
[----:B------:R-:W4:Y:S02]  /*ad50*/  LDL.LU R2, [R1+0x1c] ;  /* 0x00001c0001027983 */ /* 0x000f240000300800 */
[----:B------:R-:W-:Y:S02]  /*ad60*/  F2FP.PACK_AB R141, R171, R169 ;  /* 0x000000a9ab8d723e */ /* 0x000fe400000000ff */
[----:B------:R-:W4:Y:S03]  /*ad70*/  LDL.LU R188, [R1+0x20] ;  /* 0x0000200001bc7983 */ /* 0x000f260000300800 */
[----:B------:R-:W-:Y:S02]  /*ad80*/  F2FP.PACK_AB R142, R176, R175 ;  /* 0x000000afb08e723e */ /* 0x000fe400000000ff */
[----:B------:R-:W-:Y:S01]  /*ad90*/  F2FP.PACK_AB R143, R177, R172 ;  /* 0x000000acb18f723e */ /* 0x000fe200000000ff */
[C---:B---3--:R-:W-:Y:S02]  /*ada0*/  FMUL.FTZ R128, R133.reuse, R128 ;  /* 0x0000008085807220 */ /* 0x048fe40000410000 */
[----:B--2---:R-:W-:Y:S02]  /*adb0*/  FMUL.FTZ R129, R133, R129 ;  /* 0x0000008185817220 */ /* 0x004fe40000410000 */
[C---:B------:R-:W-:Y:S02]  /*adc0*/  FMUL.FTZ R130, R132.reuse, R130 ;  /* 0x0000008284827220 */ /* 0x040fe40000410000 */
[----:B------:R-:W-:Y:S07]  /*add0*/  FMUL.FTZ R131, R132, R131 ;  /* 0x0000008384837220 */ /* 0x000fee0000410000 */
[----:B------:R-:W-:Y:S01]  /*ade0*/  HMMA.16816.F32 R128, R204, R146, R128 ;  /* 0x00000092cc80723c */ /* 0x000fe20000001880 */
[----:B------:R-:W1:Y:S06]  /*adf0*/  LDSM.16.MT88.4 R144, [R229+0x800] ;  /* 0x00080000e590783b */ /* 0x000e6c0000004200 */
[----:B------:R-:W-:Y:S01]  /*ae00*/  IMAD.MOV.U32 R204, RZ, RZ, R160 ;  /* 0x000000ffffcc7224 */ /* 0x000fe200078e00a0 */
[----:B------:R-:W-:Y:S01]  /*ae10*/  MOV R205, R179 ;  /* 0x000000b300cd7202 */ /* 0x000fe20000000f00 */
[----:B------:R-:W-:Y:S02]  /*ae20*/  IMAD.MOV.U32 R206, RZ, RZ, R183 ;  /* 0x000000ffffce7224 */ /* 0x000fe400078e00b7 */
[----:B------:R-:W-:Y:S01]  /*ae30*/  MUFU.EX2 R251, R204 ;  /* 0x000000cc00fb7308 */ /* 0x000fe20000000800 */
[----:B------:R-:W-:Y:S02]  /*ae40*/  MOV R179, R162 ;  /* 0x000000a200b37202 */ /* 0x000fe40000000f00 */
[----:B------:R-:W-:Y:S07]  /*ae50*/  MOV R183, R161 ;  /* 0x000000a100b77202 */ /* 0x000fee0000000f00 */
[----:B------:R-:W2:Y:S10]  /*ae60*/  MUFU.EX2 R183, R183 ;  /* 0x000000b700b77308 */ /* 0x000eb40000000800 */
[----:B------:R-:W-:Y:S10]  /*ae70*/  MUFU.EX2 R179, R179 ;  /* 0x000000b300b37308 */ /* 0x000ff40000000800 */
[----:B------:R2:W-:Y:S02]  /*ae80*/  MUFU.EX2 R252, R205 ;  /* 0x000000cd00fc7308 */ /* 0x0005e40000000800 */
[----:B--2---:R-:W-:Y:S01]  /*ae90*/  F2FP.PACK_AB R205, R183, R251 ;  /* 0x000000fbb7cd723e */ /* 0x004fe200000000ff */
[----:B----4-:R-:W-:Y:S01]  /*aea0*/  FFMA.FTZ R133, R133, R140, R221 ;  /* 0x0000008c85857223 */ /* 0x010fe200000100dd */
[----:B------:R-:W-:Y:S01]  /*aeb0*/  F2FP.PACK_AB R140, R170, R168 ;  /* 0x000000a8aa8c723e */ /* 0x000fe200000000ff */
[----:B------:R-:W-:Y:S06]  /*aec0*/  FFMA.FTZ R2, R132, R2, R220 ;  /* 0x0000000284027223 */ /* 0x000fec00000100dc */
[-C--:B-1----:R-:W-:Y:S05]  /*aed0*/  HMMA.16816.F32 R4, R140, R144.reuse, R4 ;  /* 0x000000908c04723c */ /* 0x082fea0000001804 */
[----:B------:R-:W-:Y:S02]  /*aee0*/  FFMA.FTZ R138, R3, R188, R138 ;  /* 0x000000bc038a7223 */ /* 0x000fe4000001008a */
[----:B------:R-:W-:Y:S01]  /*aef0*/  IMAD.MOV.U32 R188, RZ, RZ, R187 ;  /* 0x000000ffffbc7224 */ /* 0x000fe200078e00bb */
[----:B------:R-:W-:Y:S01]  /*af00*/  MOV R187, R151 ;  /* 0x0000009700bb7202 */ /* 0x000fe20000000f00 */
[----:B------:R-:W2:Y:S02]  /*af10*/  LDL.LU R3, [R1+0x24] ;  /* 0x0000240001037983 */ /* 0x000ea40000300800 */
[----:B------:R1:W-:Y:S01]  /*af20*/  MUFU.EX2 R196, R188 ;  /* 0x000000bc00c47308 */ /* 0x0003e20000000800 */
[----:B------:R-:W-:Y:S01]  /*af30*/  F2FP.PACK_AB R151, R190, R174 ;  /* 0x000000aebe97723e */ /* 0x000fe200000000ff */
[----:B------:R-:W-:Y:S04]  /*af40*/  FADD.FTZ R2, R224, R2 ;  /* 0x00000002e0027221 */ /* 0x000fe80000010000 */
[----:B------:R-:W-:Y:S02]  /*af50*/  FADD.FTZ R2, R225, R2 ;  /* 0x00000002e1027221 */ /* 0x000fe40000010000 */
[C---:B------:R-:W-:Y:S02]  /*af60*/  HMMA.16816.F32 R8, R148.reuse, R144, R8 ;  /* 0x000000909408723c */ /* 0x040fe40000001808 */
[----:B------:R-:W-:Y:S06]  /*af70*/  MUFU.EX2 R224, R245 ;  /* 0x000000f500e07308 */ /* 0x000fec0000000800 */
[-C--:B------:R-:W-:Y:S04]  /*af80*/  HMMA.16816.F32 R12, R148, R146.reuse, R12 ;  /* 0x00000092940c723c */ /* 0x080fe8000000180c */
[----:B------:R-:W-:Y:S04]  /*af90*/  MUFU.EX2 R187, R187 ;  /* 0x000000bb00bb7308 */ /* 0x000fe80000000800 */
[C---:B------:R-:W-:Y:S01]  /*afa0*/  HMMA.16816.F32 R16, R140.reuse, R146, R16 ;  /* 0x000000928c10723c */ /* 0x040fe20000001810 */
[----:B------:R-:W3:Y:S03]  /*afb0*/  LDSM.16.MT88.4 R144, [R230+0x800] ;  /* 0x00080000e690783b */ /* 0x000ee60000004200 */
[----:B-1----:R-:W-:Y:S01]  /*afc0*/  IMAD.MOV.U32 R188, RZ, RZ, R178 ;  /* 0x000000ffffbc7224 */ /* 0x002fe200078e00b2 */
[----:B------:R-:W-:Y:S01]  /*afd0*/  MOV R178, R163 ;  /* 0x000000a300b27202 */ /* 0x000fe20000000f00 */
[----:B------:R1:W-:Y:S01]  /*afe0*/  MUFU.EX2 R225, R215 ;  /* 0x000000d700e17308 */ /* 0x0003e20000000800 */
[----:B------:R-:W-:Y:S01]  /*aff0*/  MOV R163, R159 ;  /* 0x0000009f00a37202 */ /* 0x000fe20000000f00 */
[----:B------:R-:W-:Y:S01]  /*b000*/  IMAD.MOV.U32 R159, RZ, RZ, R153 ;  /* 0x000000ffff9f7224 */ /* 0x000fe200078e0099 */
[----:B------:R-:W-:Y:S01]  /*b010*/  MOV R207, R188 ;  /* 0x000000bc00cf7202 */ /* 0x000fe20000000f00 */
[----:B------:R-:W-:Y:S02]  /*b020*/  LDSM.16.MT88.4 R152, [R230+0x1000] ;  /* 0x00100000e698783b */ /* 0x000fe40000004200 */
[----:B------:R-:W-:Y:S01]  /*b030*/  MOV R188, R156 ;  /* 0x0000009c00bc7202 */ /* 0x000fe20000000f00 */
[----:B------:R-:W-:Y:S05]  /*b040*/  IMAD.MOV.U32 R194, RZ, RZ, R163 ;  /* 0x000000ffffc27224 */ /* 0x000fea00078e00a3 */
[----:B------:R-:W-:Y:S01]  /*b050*/  LDSM.16.MT88.4 R160, [R232+0x1000] ;  /* 0x00100000e8a0783b */ /* 0x000fe20000004200 */
[----:B------:R-:W4:Y:S10]  /*b060*/  MUFU.EX2 R188, R188 ;  /* 0x000000bc00bc7308 */ /* 0x000f340000000800 */
[----:B------:R-:W-:Y:S01]  /*b070*/  MUFU.EX2 R194, R194 ;  /* 0x000000c200c27308 */ /* 0x000fe20000000800 */
[----:B-1----:R-:W-:Y:S01]  /*b080*/  LDSM.16.MT88.4 R212, [R229+0x3800] ;  /* 0x00380000e5d4783b */ /* 0x002fe20000004200 */
[-C--:B---3--:R-:W-:Y:S03]  /*b090*/  HMMA.16816.F32 R20, R140, R144.reuse, R20 ;  /* 0x000000908c14723c */ /* 0x088fe60000001814 */
[----:B----4-:R-:W-:Y:S05]  /*b0a0*/  F2FP.PACK_AB R204, R188, R250 ;  /* 0x000000fabccc723e */ /* 0x010fea00000000ff */
        /* <DEDUP_REMOVED lines=18> */
[----:B------:R-:W1:Y:S03]  /*b1d0*/  LDSM.16.MT88.4 R144, [R230+0x2800] ;  /* 0x00280000e690783b */ /* 0x000e660000004200 */
[----:B--2---:R-:W-:Y:S02]  /*b1e0*/  FFMA.FTZ R132, R0, R3, R139 ;  /* 0x0000000300847223 */ /* 0x004fe4000001008b */
[----:B------:R-:W-:Y:S01]  /*b1f0*/  MUFU.EX2 R139, R247 ;  /* 0x000000f7008b7308 */ /* 0x000fe20000000800 */
[----:B------:R-:W-:Y:S02]  /*b200*/  FADD.FTZ R0, R223, R138 ;  /* 0x0000008adf007221 */ /* 0x000fe40000010000 */
[----:B------:R-:W-:Y:S03]  /*b210*/  FADD.FTZ R3, R226, R133 ;  /* 0x00000085e2037221 */ /* 0x000fe60000010000 */
[----:B------:R-:W-:Y:S02]  /*b220*/  FADD.FTZ R133, R222, R0 ;  /* 0x00000000de857221 */ /* 0x000fe40000010000 */
[----:B------:R-:W-:Y:S01]  /*b230*/  LDSM.16.MT88.4 R220, [R233+0x3800] ;  /* 0x00380000e9dc783b */ /* 0x000fe20000004200 */
[----:B------:R-:W-:Y:S01]  /*b240*/  FADD.FTZ R3, R249, R3 ;  /* 0x00000003f9037221 */ /* 0x000fe20000010000 */
[----:B------:R2:W-:Y:S01]  /*b250*/  MUFU.EX2 R226, R235 ;  /* 0x000000eb00e27308 */ /* 0x0005e20000000800 */
[----:B------:R-:W-:Y:S02]  /*b260*/  FADD.FTZ R132, R208, R132 ;  /* 0x00000084d0847221 */ /* 0x000fe40000010000 */
[----:B------:R-:W-:Y:S01]  /*b270*/  FADD.FTZ R3, R193, R3 ;  /* 0x00000003c1037221 */ /* 0x000fe20000010000 */
[----:B------:R-:W-:Y:S01]  /*b280*/  MOV R193, R159 ;  /* 0x0000009f00c17202 */ /* 0x000fe20000000f00 */
[----:B------:R-:W-:Y:S01]  /*b290*/  FADD.FTZ R0, R209, R132 ;  /* 0x00000084d1007221 */ /* 0x000fe20000010000 */
[----:B------:R-:W-:Y:S01]  /*b2a0*/  LDSM.16.MT88.4 R156, [R233+0x1000] ;  /* 0x00100000e99c783b */ /* 0x000fe20000004200 */
[----:B------:R-:W-:Y:S01]  /*b2b0*/  FADD.FTZ R3, R168, R3 ;  /* 0x00000003a8037221 */ /* 0x000fe20000010000 */
[----:B------:R-:W-:Y:S01]  /*b2c0*/  F2FP.PACK_AB R209, R224, R225 ;  /* 0x000000e1e0d1723e */ /* 0x000fe200000000ff */
[----:B------:R-:W-:Y:S01]  /*b2d0*/  FADD.FTZ R132, R227, R2 ;  /* 0x00000002e3847221 */ /* 0x000fe20000010000 */
[----:B------:R-:W3:Y:S01]  /*b2e0*/  MUFU.EX2 R138, R239 ;  /* 0x000000ef008a7308 */ /* 0x000ee20000000800 */
[----:B------:R-:W-:Y:S02]  /*b2f0*/  FADD.FTZ R2, R246, R133 ;  /* 0x00000085f6027221 */ /* 0x000fe40000010000 */
[----:B------:R-:W-:Y:S01]  /*b300*/  FADD.FTZ R132, R169, R132 ;  /* 0x00000084a9847221 */ /* 0x000fe20000010000 */
[-C--:B-1----:R-:W-:Y:S03]  /*b310*/  HMMA.16816.F32 R84, R140, R144.reuse, R84 ;  /* 0x000000908c54723c */ /* 0x082fe60000001854 */
[----:B------:R-:W-:Y:S02]  /*b320*/  FADD.FTZ R3, R170, R3 ;  /* 0x00000003aa037221 */ /* 0x000fe40000010000 */
[----:B------:R-:W-:Y:S01]  /*b330*/  FADD.FTZ R133, R171, R132 ;  /* 0x00000084ab857221 */ /* 0x000fe20000010000 */
[----:B------:R-:W1:Y:S01]  /*b340*/  MUFU.EX2 R193, R193 ;  /* 0x000000c100c17308 */ /* 0x000e620000000800 */
[----:B------:R-:W-:Y:S01]  /*b350*/  LDSM.16.MT88.4 R168, [R230+0x1800] ;  /* 0x00180000e6a8783b */ /* 0x000fe20000004200 */
[C---:B------:R-:W-:Y:S04]  /*b360*/  HMMA.16816.F32 R88, R148.reuse, R144, R88 ;  /* 0x000000909458723c */ /* 0x040fe80000001858 */
[----:B------:R-:W-:Y:S01]  /*b370*/  FADD.FTZ R2, R164, R2 ;  /* 0x00000002a4027221 */ /* 0x000fe20000010000 */
[----:B------:R-:W-:Y:S01]  /*b380*/  MOV R164, R203 ;  /* 0x000000cb00a47202 */ /* 0x000fe20000000f00 */
[----:B------:R-:W-:Y:S01]  /*b390*/  FADD.FTZ R0, R210, R0 ;  /* 0x00000000d2007221 */ /* 0x000fe20000010000 */
[----:B--2---:R2:W5:Y:S01]  /*b3a0*/  LDL.LU R235, [R1+0xa0] ;  /* 0x0000a00001eb7983 */ /* 0x0045620000300800 */
[-C--:B------:R-:W-:Y:S01]  /*b3b0*/  HMMA.16816.F32 R92, R148, R146.reuse, R92 ;  /* 0x00000092945c723c */ /* 0x080fe2000000185c */
[----:B------:R1:W4:Y:S02]  /*b3c0*/  MUFU.EX2 R249, R206 ;  /* 0x000000ce00f97308 */ /* 0x0003240000000800 */
[----:B------:R2:W5:Y:S01]  /*b3d0*/  LDL.LU R245, [R1+0x9c] ;  /* 0x00009c0001f57983 */ /* 0x0005620000300800 */
[----:B------:R-:W-:Y:S01]  /*b3e0*/  FADD.FTZ R0, R165, R0 ;  /* 0x00000000a5007221 */ /* 0x000fe20000010000 */
[----:B------:R-:W-:Y:S01]  /*b3f0*/  MOV R165, R202 ;  /* 0x000000ca00a57202 */ /* 0x000fe20000000f00 */
[----:B------:R-:W-:Y:S01]  /*b400*/  FADD.FTZ R132, R166, R2 ;  /* 0x00000002a6847221 */ /* 0x000fe20000010000 */
[----:B------:R2:W5:Y:S01]  /*b410*/  LDL.LU R246, [R1+0x98] ;  /* 0x0000980001f67983 */ /* 0x0005620000300800 */
[C---:B------:R-:W-:Y:S03]  /*b420*/  HMMA.16816.F32 R96, R140.reuse, R146, R96 ;  /* 0x000000928c60723c */ /* 0x040fe60000001860 */
[----:B------:R-:W2:Y:S01]  /*b430*/  LDSM.16.MT88.4 R144, [R233+0x2800] ;  /* 0x00280000e990783b */ /* 0x000ea20000004200 */
[----:B------:R-:W-:Y:S01]  /*b440*/  MOV R166, R187 ;  /* 0x000000bb00a67202 */ /* 0x000fe20000000f00 */
[----:B------:R-:W-:Y:S01]  /*b450*/  FADD.FTZ R2, R167, R0 ;  /* 0x00000000a7027221 */ /* 0x000fe20000010000 */
[----:B------:R-:W-:Y:S01]  /*b460*/  MOV R167, R184 ;  /* 0x000000b800a77202 */ /* 0x000fe20000000f00 */
[----:B------:R2:W2:Y:S01]  /*b470*/  MUFU.EX2 R227, R207 ;  /* 0x000000cf00e37308 */ /* 0x0004a20000000800 */
[----:B---3--:R-:W-:Y:S01]  /*b480*/  F2FP.PACK_AB R211, R138, R139 ;  /* 0x0000008b8ad3723e */ /* 0x008fe200000000ff */
[----:B------:R-:W-:Y:S02]  /*b490*/  FADD.FTZ R133, R172, R133 ;  /* 0x00000085ac857221 */ /* 0x000fe40000010000 */
[----:B------:R3:W5:Y:S01]  /*b4a0*/  LDL.LU R247, [R1+0x94] ;  /* 0x0000940001f77983 */ /* 0x0007620000300800 */
[----:B------:R-:W-:Y:S02]  /*b4b0*/  FADD.FTZ R0, R175, R3 ;  /* 0x00000003af007221 */ /* 0x000fe40000010000 */
[----:B------:R-:W-:Y:S01]  /*b4c0*/  FADD.FTZ R3, R177, R133 ;  /* 0x00000085b1037221 */ /* 0x000fe20000010000 */
[----:B------:R3:W5:Y:S01]  /*b4d0*/  LDL.LU R239, [R1+0x90] ;  /* 0x0000900001ef7983 */ /* 0x0007620000300800 */
[----:B------:R-:W-:Y:S01]  /*b4e0*/  IMAD.MOV.U32 R133, RZ, RZ, R197 ;  /* 0x000000ffff857224 */ /* 0x000fe200078e00c5 */
[----:B-1----:R-:W-:Y:S01]  /*b4f0*/  F2FP.PACK_AB R206, R193, R180 ;  /* 0x000000b4c1ce723e */ /* 0x002fe200000000ff */
[----:B------:R-:W-:Y:S01]  /*b500*/  FADD.FTZ R173, R173, R132 ;  /* 0x00000084adad7221 */ /* 0x000fe20000010000 */
[----:B----4-:R-:W-:Y:S01]  /*b510*/  F2FP.PACK_AB R208, R249, R252 ;  /* 0x000000fcf9d0723e */ /* 0x010fe200000000ff */
[----:B------:R-:W-:Y:S01]  /*b520*/  FADD.FTZ R132, R176, R0 ;  /* 0x00000000b0847221 */ /* 0x000fe20000010000 */
[----:B------:R-:W-:Y:S01]  /*b530*/  MOV R0, R190 ;  /* 0x000000be00007202 */ /* 0x000fe20000000f00 */
[----:B------:R-:W-:Y:S02]  /*b540*/  FADD.FTZ R174, R174, R2 ;  /* 0x00000002aeae7221 */ /* 0x000fe40000010000 */
[----:B------:R-:W-:Y:S01]  /*b550*/  IMAD.MOV.U32 R2, RZ, RZ, R189 ;  /* 0x000000ffff027224 */ /* 0x000fe200078e00bd */
[----:B--2---:R-:W-:Y:S02]  /*b560*/  F2FP.PACK_AB R207, R194, R179 ;  /* 0x000000b3c2cf723e */ /* 0x004fe400000000ff */
[----:B------:R-:W-:Y:S01]  /*b570*/  F2FP.PACK_AB R210, R226, R227 ;  /* 0x000000e3e2d2723e */ /* 0x000fe200000000ff */
[-C--:B------:R-:W-:Y:S08]  /*b580*/  HMMA.16816.F32 R100, R140, R144.reuse, R100 ;  /* 0x000000908c64723c */ /* 0x080ff00000001864 */
        /* <DEDUP_REMOVED lines=12> */
[----:B------:R-:W-:Y:S03]  /*b650*/  F2FP.PACK_AB R143, R184, R202 ;  /* 0x000000cab88f723e */ /* 0x000fe600000000ff */
        /* <DEDUP_REMOVED lines=18> */
[----:B------:R-:W4:Y:S07]  /*b780*/  LDSM.16.MT88.4 R156, [R233+0x3000] ;  /* 0x00300000e99c783b */ /* 0x000f2e0000004200 */
        /* <DEDUP_REMOVED lines=14> */
[-C--:B----4-:R-:W-:Y:S08]  /*b870*/  HMMA.16816.F32 R100, R140, R156.reuse, R100 ;  /* 0x0000009c8c64723c */ /* 0x090ff00000001864 */
[C---:B------:R-:W-:Y:S07]  /*b880*/  HMMA.16816.F32 R104, R144.reuse, R156, R104 ;  /* 0x0000009c9068723c */ /* 0x040fee0000001868 */
[----:B------:R-:W-:Y:S01]  /*b890*/  IMAD.MOV.U32 R157, RZ, RZ, R185 ;  /* 0x000000ffff9d7224 */ /* 0x000fe200078e00b9 */
[-C--:B------:R-:W-:Y:S04]  /*b8a0*/  HMMA.16816.F32 R108, R144, R158.reuse, R108 ;  /* 0x0000009e906c723c */ /* 0x080fe8000000186c */
[----:B------:R-:W-:Y:S02]  /*b8b0*/  MOV R156, R186 ;  /* 0x000000ba009c7202 */ /* 0x000fe40000000f00 */
[----:B------:R-:W2:Y:S02]  /*b8c0*/  LDSM.16.MT88.4 R184, [R233+0x1800] ;  /* 0x00180000e9b8783b */ /* 0x000ea40000004200 */
[C---:B------:R-:W-:Y:S08]  /*b8d0*/  HMMA.16816.F32 R112, R140.reuse, R158, R112 ;  /* 0x0000009e8c70723c */ /* 0x040ff00000001870 */
[-C--:B---3--:R-:W-:Y:S08]  /*b8e0*/  HMMA.16816.F32 R116, R140, R160.reuse, R116 ;  /* 0x000000a08c74723c */ /* 0x088ff00000001874 */
[C---:B------:R-:W-:Y:S07]  /*b8f0*/  HMMA.16816.F32 R120, R144.reuse, R160, R120 ;  /* 0x000000a09078723c */ /* 0x040fee0000001878 */
[----:B------:R-:W-:Y:S01]  /*b900*/  IMAD.MOV.U32 R161, RZ, RZ, R201 ;  /* 0x000000ffffa17224 */ /* 0x000fe200078e00c9 */
[-C--:B------:R-:W-:Y:S04]  /*b910*/  HMMA.16816.F32 R124, R144, R162.reuse, R124 ;  /* 0x000000a2907c723c */ /* 0x080fe8000000187c */
[----:B------:R-:W-:Y:S02]  /*b920*/  MOV R160, R200 ;  /* 0x000000c800a07202 */ /* 0x000fe40000000f00 */
[----:B------:R-:W3:Y:S02]  /*b930*/  LDSM.16.MT88.4 R200, [R232+0x1800] ;  /* 0x00180000e8c8783b */ /* 0x000ee40000004200 */
[----:B------:R-:W-:Y:S08]  /*b940*/  HMMA.16816.F32 R128, R140, R162, R128 ;  /* 0x000000a28c80723c */ /* 0x000ff00000001880 */
[-C--:B-1----:R-:W-:Y:S01]  /*b950*/  HMMA.16816.F32 R144, R204, R152.reuse, R4 ;  /* 0x00000098cc90723c */ /* 0x082fe20000001804 */
[----:B------:R-:W1:Y:S07]  /*b960*/  LDSM.16.MT88.4 R4, [R232+0x3800] ;  /* 0x00380000e804783b */ /* 0x000e6e0000004200 */
[C---:B------:R-:W-:Y:S07]  /*b970*/  HMMA.16816.F32 R140, R208.reuse, R152, R8 ;  /* 0x00000098d08c723c */ /* 0x040fee0000001808 */
[----:B------:R-:W-:Y:S01]  /*b980*/  MOV R11, R195 ;  /* 0x000000c3000b7202 */ /* 0x000fe20000000f00 */
[-C--:B------:R-:W-:Y:S04]  /*b990*/  HMMA.16816.F32 R148, R208, R154.reuse, R12 ;  /* 0x0000009ad094723c */ /* 0x080fe8000000180c */
[----:B------:R-:W-:Y:S02]  /*b9a0*/  MOV R9, R198 ;  /* 0x000000c600097202 */ /* 0x000fe40000000f00 */
[----:B------:R-:W-:Y:S01]  /*b9b0*/  MOV R10, R196 ;  /* 0x000000c4000a7202 */ /* 0x000fe20000000f00 */
[----:B------:R-:W-:Y:S01]  /*b9c0*/  IMAD.MOV.U32 R14, RZ, RZ, R193 ;  /* 0x000000ffff0e7224 */ /* 0x000fe200078e00c1 */
[C---:B------:R-:W-:Y:S04]  /*b9d0*/  HMMA.16816.F32 R152, R204.reuse, R154, R16 ;  /* 0x0000009acc98723c */ /* 0x040fe80000001810 */
[----:B------:R-:W-:Y:S01]  /*b9e0*/  IMAD.MOV.U32 R13, RZ, RZ, R179 ;  /* 0x000000ffff0d7224 */ /* 0x000fe200078e00b3 */
[----:B------:R-:W-:Y:S02]  /*b9f0*/  MOV R15, R194 ;  /* 0x000000c2000f7202 */ /* 0x000fe40000000f00 */
[----:B------:R-:W-:Y:S02]  /*ba00*/  MOV R17, R156 ;  /* 0x0000009c00117202 */ /* 0x000fe40000000f00 */
[----:B------:R-:W-:Y:S02]  /*ba10*/  MOV R16, R157 ;  /* 0x0000009d00107202 */ /* 0x000fe40000000f00 */
[-C--:B------:R-:W-:Y:S03]  /*ba20*/  HMMA.16816.F32 R156, R204, R168.reuse, R20 ;  /* 0x000000a8cc9c723c */ /* 0x080fe60000001814 */
[----:B------:R-:W-:Y:S02]  /*ba30*/  MOV R12, R180 ;  /* 0x000000b4000c7202 */ /* 0x000fe40000000f00 */
[----:B------:R-:W-:Y:S02]  /*ba40*/  MOV R19, R183 ;  /* 0x000000b700137202 */ /* 0x000fe40000000f00 */
[----:B------:R-:W-:Y:S01]  /*ba50*/  MOV R21, R160 ;  /* 0x000000a000157202 */ /* 0x000fe20000000f00 */
[----:B------:R-:W-:Y:S01]  /*ba60*/  IMAD.MOV.U32 R23, RZ, RZ, R167 ;  /* 0x000000ffff177224 */ /* 0x000fe200078e00a7 */
[----:B------:R-:W-:Y:S02]  /*ba70*/  MOV R20, R161 ;  /* 0x000000a100147202 */ /* 0x000fe40000000f00 */
[C---:B------:R-:W-:Y:S04]  /*ba80*/  HMMA.16816.F32 R160, R208.reuse, R168, R24 ;  /* 0x000000a8d0a0723c */ /* 0x040fe80000001818 */
[----:B------:R-:W-:Y:S02]  /*ba90*/  MOV R22, R166 ;  /* 0x000000a600167202 */ /* 0x000fe40000000f00 */
[----:B------:R-:W-:Y:S01]  /*baa0*/  MOV R18, R188 ;  /* 0x000000bc00127202 */ /* 0x000fe20000000f00 */
[----:B------:R-:W-:Y:S01]  /*bab0*/  IMAD.MOV.U32 R27, RZ, RZ, R165 ;  /* 0x000000ffff1b7224 */ /* 0x000fe200078e00a5 */
[----:B------:R-:W-:Y:S02]  /*bac0*/  MOV R26, R164 ;  /* 0x000000a4001a7202 */ /* 0x000fe40000000f00 */
[-C--:B------:R-:W-:Y:S03]  /*bad0*/  HMMA.16816.F32 R164, R208, R170.reuse, R28 ;  /* 0x000000aad0a4723c */ /* 0x080fe6000000181c */
[----:B------:R-:W-:Y:S02]  /*bae0*/  MOV R24, R192 ;  /* 0x000000c000187202 */ /* 0x000fe40000000f00 */
[----:B------:R-:W-:Y:S02]  /*baf0*/  MOV R25, R199 ;  /* 0x000000c700197202 */ /* 0x000fe40000000f00 */
[----:B------:R-:W-:Y:S01]  /*bb00*/  MOV R31, R182 ;  /* 0x000000b6001f7202 */ /* 0x000fe20000000f00 */
[C---:B------:R-:W-:Y:S01]  /*bb10*/  HMMA.16816.F32 R168, R204.reuse, R170, R32 ;  /* 0x000000aacca8723c */ /* 0x040fe20000001820 */
[----:B------:R-:W4:Y:S03]  /*bb20*/  LDL R34, [R1+0x8] ;  /* 0x0000080001227983 */ /* 0x000f260000100800 */
[----:B------:R-:W-:Y:S01]  /*bb30*/  MOV R28, R173 ;  /* 0x000000ad001c7202 */ /* 0x000fe20000000f00 */
[----:B------:R-:W-:Y:S01]  /*bb40*/  IMAD.MOV.U32 R29, RZ, RZ, R174 ;  /* 0x000000ffff1d7224 */ /* 0x000fe200078e00ae */
[----:B------:R-:W-:Y:S02]  /*bb50*/  MOV R30, R181 ;  /* 0x000000b5001e7202 */ /* 0x000fe40000000f00 */
[-C--:B--2---:R-:W-:Y:S04]  /*bb60*/  HMMA.16816.F32 R172, R204, R184.reuse, R36 ;  /* 0x000000b8ccac723c */ /* 0x084fe80000001824 */
[----:B------:R-:W-:Y:S01]  /*bb70*/  MOV R35, R178 ;  /* 0x000000b200237202 */ /* 0x000fe20000000f00 */
[----:B------:R-:W-:Y:S01]  /*bb80*/  FADD.FTZ R3, R30, R3 ;  /* 0x000000031e037221 */ /* 0x000fe20000010000 */
[----:B------:R-:W-:Y:S01]  /*bb90*/  MOV R8, R191 ;  /* 0x000000bf00087202 */ /* 0x000fe20000000f00 */
        /* <DEDUP_REMOVED lines=9> */
[----:B------:R-:W-:Y:S01]  /*bc30*/  FADD.FTZ R8, R8, R132 ;  /* 0x0000008408087221 */ /* 0x000fe20000010000 */
[----:B------:R-:W-:Y:S01]  /*bc40*/  MOV R132, R137 ;  /* 0x0000008900847202 */ /* 0x000fe20000000f00 */
[-C--:B---3--:R-:W-:Y:S04]  /*bc50*/  HMMA.16816.F32 R188, R204, R200.reuse, R52 ;  /* 0x000000c8ccbc723c */ /* 0x088fe80000001834 */
[----:B------:R-:W-:Y:S02]  /*bc60*/  FADD.FTZ R0, R24, R0 ;  /* 0x0000000018007221 */ /* 0x000fe40000010000 */
        /* <DEDUP_REMOVED lines=35> */
[----:B------:R-:W-:Y:S01]  /*bea0*/  FADD.FTZ R0, R249, R5 ;  /* 0x00000005f9007221 */ /* 0x000fe20000010000 */
[-C--:B------:R-:W-:Y:S01]  /*beb0*/  MOV R249, R133.reuse ;  /* 0x0000008500f97202 */ /* 0x080fe20000000f00 */
        /* <DEDUP_REMOVED lines=11> */
[----:B------:R-:W-:Y:S01]  /*bf70*/  IMAD.MOV.U32 R139, RZ, RZ, R134 ;  /* 0x000000ffff8b7224 */ /* 0x000fe200078e0086 */
[----:B------:R1:W-:Y:S01]  /*bf80*/  STL [R1+0x20], R3 ;  /* 0x0000200301007387 */ /* 0x0003e20000100800 */
[----:B------:R-:W-:Y:S02]  /*bf90*/  MOV R133, R136 ;  /* 0x0000008800857202 */ /* 0x000fe40000000f00 */
[----:B------:R-:W-:Y:S01]  /*bfa0*/  MOV R138, R135 ;  /* 0x00000087008a7202 */ /* 0x000fe20000000f00 */
[----:B------:R1:W-:Y:S04]  /*bfb0*/  STL [R1+0x24], R2 ;  /* 0x0000240201007387 */ /* 0x0003e80000100800 */
[----:B------:R1:W-:Y:S01]  /*bfc0*/  STL [R1], R0 ;  /* 0x0000000001007387 */ /* 0x0003e20000100800 */
[----:B----4-:R-:W-:Y:S11]  /*bfd0*/  ISETP.GT.AND P0, PT, R35, R34, PT ;  /* 0x000000222300720c */ /* 0x010ff60003f04270 */
[----:B------:R-:W-:Y:S02]  /*bfe0*/  @!UPT UIADD3 URZ, URZ, URZ, URZ ;  /* 0x0000003f3f3ff290 */ /* 0x000fe4000fffe03f */
[----:B-1----:R-:W-:-:S05]  /*bff0*/  @P0 BRA `(.L_x_1377) ;  /* 0xffffad3000000947 */ /* 0x002fca000383ffff */
.L_x_1376:
[----:B-1----:R-:W-:-:S13]  /*c000*/  ISETP.GE.AND P0, PT, R249, RZ, PT ;  /* 0x000000fff900720c */ /* 0x002fda0003f06270 */
[----:B------:R-:W-:Y:S05]  /*c010*/  @!P0 BRA `(.L_x_1378) ;  /* 0x00004e3000008947 */ /* 0x000fea0003800000 */
[----:B------:R-:W-:Y:S01]  /*c020*/  IMAD.MOV.U32 R3, RZ, RZ, R136 ;  /* 0x000000ffff037224 */ /* 0x000fe200078e0088 */
[----:B------:R-:W-:Y:S01]  /*c030*/  MOV R139, R134 ;  /* 0x00000086008b7202 */ /* 0x000fe20000000f00 */
[----:B------:R-:W-:Y:S01]  /*c040*/  IMAD.MOV.U32 R2, RZ, RZ, R137 ;  /* 0x000000ffff027224 */ /* 0x000fe200078e0089 */
[----:B------:R-:W-:Y:S02]  /*c050*/  MOV R138, R135 ;  /* 0x00000087008a7202 */ /* 0x000fe40000000f00 */
.L_x_1379:
[----:B--2---:R-:W2:Y:S01]  /*c060*/  LDL.64 R30, [R1+0x38] ;  /* 0x00003800011e7983 */ /* 0x004ea20000100a00 */
[----:B------:R-:W-:Y:S04]  /*c070*/  DEPBAR.LE SB0, 0x0 ;  /* 0x000080000000791a */ /* 0x000fe80000000000 */
[----:B------:R-:W-:Y:S01]  /*c080*/  WARPSYNC 0xffffffff ;  /* 0xffffffff00007948 */ /* 0x000fe20003800000 */
[----:B------:R-:W3:Y:S01]  /*c090*/  LDL R37, [R1+0x40] ;  /* 0x0000400001257983 */ /* 0x000ee20000100800 */
[----:B------:R-:W-:Y:S01]  /*c0a0*/  SHF.R.S32.HI R0, RZ, 0x1f, R249 ;  /* 0x0000001fff007819 */ /* 0x000fe200000114f9 */
[C---:B------:R-:W-:Y:S02]  /*c0b0*/  IMAD.WIDE.U32 R28, R249.reuse, c[0x0][0x208], RZ ;  /* 0x00008200f91c7a25 */ /* 0x040fe400078e00ff */
[----:B------:R-:W4:Y:S02]  /*c0c0*/  LDL.64 R38, [R1+0x10] ;  /* 0x0000100001267983 */ /* 0x000f240000100a00 */
[----:B------:R-:W-:Y:S01]  /*c0d0*/  IMAD R0, R0, c[0x0][0x208], RZ ;  /* 0x0000820000007a24 */ /* 0x000fe200078e02ff */
[C---:B------:R-:W-:Y:S03]  /*c0e0*/  SHF.L.U32 R36, R28.reuse, 0x6, RZ ;  /* 0x000000061c247819 */ /* 0x040fe600000006ff */
[----:B------:R-:W-:Y:S01]  /*c0f0*/  BAR.SYNC.DEFER_BLOCKING 0x0 ;  /* 0x0000000000007b1d */ /* 0x000fe20000010000 */
[----:B------:R-:W-:Y:S05]  /*c100*/  IMAD R0, R249, c[0x0][0x20c], R0 ;  /* 0x00008300f9007a24 */ /* 0x000fea00078e0200 */
[----:B------:R-:W-:Y:S02]  /*c110*/  IADD3 R0, R29, R0, RZ ;  /* 0x000000001d007210 */ /* 0x000fe40007ffe0ff */
[----:B------:R-:W-:Y:S02]  /*c120*/  STL [R1+0xd0], R131 ;  /* 0x0000d08301007387 */ /* 0x000fe40000100800 */
[----:B------:R-:W-:Y:S02]  /*c130*/  SHF.L.U64.HI R0, R28, 0x6, R0 ;  /* 0x000000061c007819 */ /* 0x000fe40000010200 */
[----:B-----5:R-:W-:Y:S04]  /*c140*/  STL [R1+0x90], R239 ;  /* 0x000090ef01007387 */ /* 0x020fe80000100800 */
[----:B------:R-:W-:Y:S04]  /*c150*/  STL [R1+0x94], R247 ;  /* 0x000094f701007387 */ /* 0x000fe80000100800 */
[----:B------:R-:W-:Y:S04]  /*c160*/  STL [R1+0x98], R246 ;  /* 0x000098f601007387 */ /* 0x000fe80000100800 */
[----:B------:R-:W-:Y:S08]  /*c170*/  LDSM.16.M88.4 R64, [R235] ;  /* 0x00000000eb40783b */ /* 0x000ff00000000200 */
[----:B------:R-:W1:Y:S08]  /*c180*/  LDSM.16.M88.4 R16, [R228] ;  /* 0x00000000e410783b */ /* 0x000e700000000200 */
[----:B------:R-:W1:Y:S08]  /*c190*/  LDSM.16.M88.4 R60, [R235+0x2000] ;  /* 0x00200000eb3c783b */ /* 0x000e700000000200 */
[----:B------:R-:W1:Y:S08]  /*c1a0*/  LDSM.16.M88.4 R32, [R228+0x800] ;  /* 0x00080000e420783b */ /* 0x000e700000000200 */
[----:B------:R-:W2:Y:S08]  /*c1b0*/  LDSM.16.M88.4 R48, [R228+0x1000] ;  /* 0x00100000e430783b */ /* 0x000eb00000000200 */
[----:B------:R-:W2:Y:S01]  /*c1c0*/  LDSM.16.M88.4 R132, [R228+0x1800] ;  /* 0x00180000e484783b */ /* 0x000ea20000000200 */
[-C--:B-1----:R-:W-:Y:S07]  /*c1d0*/  HMMA.16816.F32 R4, R64, R16.reuse, RZ ;  /* 0x000000104004723c */ /* 0x082fee00000018ff */
[----:B------:R-:W-:Y:S01]  /*c1e0*/  LDSM.16.M88.4 R204, [R237] ;  /* 0x00000000edcc783b */ /* 0x000fe20000000200 */
[C---:B------:R-:W-:Y:S07]  /*c1f0*/  HMMA.16816.F32 R8, R60.reuse, R16, RZ ;  /* 0x000000103c08723c */ /* 0x040fee00000018ff */
[----:B------:R-:W1:Y:S01]  /*c200*/  LDSM.16.M88.4 R208, [R239] ;  /* 0x00000000efd0783b */ /* 0x000e620000000200 */
[-C--:B------:R-:W-:Y:S07]  /*c210*/  HMMA.16816.F32 R12, R60, R18.reuse, RZ ;  /* 0x000000123c0c723c */ /* 0x080fee00000018ff */
[----:B------:R-:W1:Y:S01]  /*c220*/  LDSM.16.M88.4 R212, [R237+0x2000] ;  /* 0x00200000edd4783b */ /* 0x000e620000000200 */
[C---:B------:R-:W-:Y:S07]  /*c230*/  HMMA.16816.F32 R16, R64.reuse, R18, RZ ;  /* 0x000000124010723c */ /* 0x040fee00000018ff */
[----:B------:R-:W1:Y:S01]  /*c240*/  LDSM.16.M88.4 R216, [R247] ;  /* 0x00000000f7d8783b */ /* 0x000e620000000200 */
[-C--:B------:R-:W-:Y:S07]  /*c250*/  HMMA.16816.F32 R20, R64, R32.reuse, RZ ;  /* 0x000000204014723c */ /* 0x080fee00000018ff */
[----:B------:R-:W1:Y:S01]  /*c260*/  LDSM.16.M88.4 R220, [R246] ;  /* 0x00000000f6dc783b */ /* 0x000e620000000200 */
[C---:B------:R-:W-:Y:S07]  /*c270*/  HMMA.16816.F32 R24, R60.reuse, R32, RZ ;  /* 0x000000203c18723c */ /* 0x040fee00000018ff */
        /* <DEDUP_REMOVED lines=14> */
[C---:B--2---:R-:W-:Y:S02]  /*c360*/  IADD3 R32, P1, R36.reuse, R30, RZ ;  /* 0x0000001e24207210 */ /* 0x044fe40007f3e0ff */
[----:B------:R-:W-:Y:S02]  /*c370*/  IADD3 R36, P3, P2, R36, 0x40, R30 ;  /* 0x0000004024247810 */ /* 0x000fe40007a7e01e */
[-C--:B------:R-:W-:Y:S01]  /*c380*/  HMMA.16816.F32 R28, R60, R34.reuse, RZ ;  /* 0x000000223c1c723c */ /* 0x080fe200000018ff */
[----:B------:R-:W-:Y:S02]  /*c390*/  LEA R40, P0, R32, c[0x0][0x1f8], 0x1 ;  /* 0x00007e0020287a11 */ /* 0x000fe400078008ff */
[----:B---3--:R-:W-:Y:S02]  /*c3a0*/  IADD3.X R33, R0, R37, RZ, P1, !PT ;  /* 0x0000002500217210 */ /* 0x008fe40000ffe4ff */
[----:B------:R-:W-:Y:S02]  /*c3b0*/  LEA R46, P1, R36, c[0x0][0x1f8], 0x1 ;  /* 0x00007e00242e7a11 */ /* 0x000fe400078208ff */
[----:B------:R-:W-:Y:S02]  /*c3c0*/  LEA.HI.X R41, R32, c[0x0][0x1fc], R33, 0x1, P0 ;  /* 0x00007f0020297a11 */ /* 0x000fe400000f0c21 */
[C---:B------:R-:W-:Y:S02]  /*c3d0*/  HMMA.16816.F32 R32, R64.reuse, R34, RZ ;  /* 0x000000224020723c */ /* 0x040fe400000018ff */
[----:B----4-:R-:W-:Y:S02]  /*c3e0*/  ISETP.GE.AND P0, PT, R38, c[0x0][0x1d4], PT ;  /* 0x0000750026007a0c */ /* 0x010fe40003f06270 */
[----:B------:R-:W-:Y:S02]  /*c3f0*/  IADD3.X R0, R0, RZ, R37, P3, P2 ;  /* 0x000000ff00007210 */ /* 0x000fe40001fe4425 */
[----:B------:R-:W-:Y:S02]  /*c400*/  MOV R37, c[0x0][0x208] ;  /* 0x0000820000257a02 */ /* 0x000fe40000000f00 */
[----:B------:R-:W-:Y:S04]  /*c410*/  LEA.HI.X R47, R36, c[0x0][0x1fc], R0, 0x1, P1 ;  /* 0x00007f00242f7a11 */ /* 0x000fe800008f0c00 */
[C---:B------:R-:W-:Y:S02]  /*c420*/  SHF.L.U32 R54, R37.reuse, 0x5, RZ ;  /* 0x0000000525367819 */ /* 0x040fe400000006ff */
[----:B------:R-:W-:Y:S01]  /*c430*/  MOV R38, 0x5 ;  /* 0x0000000500267802 */ /* 0x000fe20000000f00 */
[----:B------:R-:W-:Y:S01]  /*c440*/  @!PT LDS RZ, [RZ] ;  /* 0x00000000fffff984 */ /* 0x000fe20000000800 */
[----:B------:R-:W-:Y:S01]  /*c450*/  @!PT LDS RZ, [RZ] ;  /* 0x00000000fffff984 */ /* 0x000fe20000000800 */
[----:B------:R-:W-:Y:S01]  /*c460*/  @!PT LDS RZ, [RZ] ;  /* 0x00000000fffff984 */ /* 0x000fe20000000800 */
[----:B------:R2:W-:Y:S01]  /*c470*/  LDGSTS.E.BYPASS.LTC128B.128 [R248+0x100], [R40.64], !P0 ;  /* 0x0010000028f87fae */ /* 0x0005e2000c101d46 */
[----:B------:R-:W-:Y:S02]  /*c480*/  IADD3 R44, P1, R40, R54, RZ ;  /* 0x00000036282c7210 */ /* 0x000fe40007f3e0ff */
[----:B------:R-:W-:Y:S02]  /*c490*/  SHF.L.U64.HI R0, R37, R38, c[0x0][0x20c] ;  /* 0x0000830025007619 */ /* 0x000fe40000010226 */
[-C--:B------:R-:W-:Y:S01]  /*c4a0*/  HMMA.16816.F32 R36, R64, R48.reuse, RZ ;  /* 0x000000304024723c */ /* 0x080fe200000018ff */
[----:B------:R-:W-:Y:S02]  /*c4b0*/  IADD3 R52, P2, R44, R54, RZ ;  /* 0x000000362c347210 */ /* 0x000fe40007f5e0ff */
[----:B------:R3:W-:Y:S01]  /*c4c0*/  LDGSTS.E.BYPASS.LTC128B.128 [R248+0x2100], [R46.64], !P6 ;  /* 0x021000002ef87fae */ /* 0x0007e2000f101d46 */
[----:B------:R-:W-:Y:S02]  /*c4d0*/  IADD3.X R45, R41, R0, RZ, P1, !PT ;  /* 0x00000000292d7210 */ /* 0x000fe40000ffe4ff */
[----:B------:R-:W-:Y:S02]  /*c4e0*/  IADD3 R54, P1, R52, R54, RZ ;  /* 0x0000003634367210 */ /* 0x000fe40007f3e0ff */
[-C--:B------:R-:W-:Y:S03]  /*c4f0*/  IADD3.X R53, R45, R0.reuse, RZ, P2, !PT ;  /* 0x000000002d357210 */ /* 0x080fe600017fe4ff */
[----:B------:R3:W-:Y:S01]  /*c500*/  LDGSTS.E.BYPASS.LTC128B.128 [R248+0x900], [R44.64], !P0 ;  /* 0x009000002cf87fae */ /* 0x0007e2000c101d46 */
[----:B------:R-:W-:Y:S02]  /*c510*/  IADD3.X R55, R53, R0, RZ, P1, !PT ;  /* 0x0000000035377210 */ /* 0x000fe40000ffe4ff */
[C---:B------:R-:W-:Y:S02]  /*c520*/  ISETP.GT.AND P1, PT, R249.reuse, RZ, PT ;  /* 0x000000fff900720c */ /* 0x040fe40003f24270 */
[----:B------:R-:W-:Y:S03]  /*c530*/  IADD3 R249, R249, -0x1, RZ ;  /* 0xfffffffff9f97810 */ /* 0x000fe60007ffe0ff */
[----:B------:R3:W-:Y:S01]  /*c540*/  LDGSTS.E.BYPASS.LTC128B.128 [R248+0x2900], [R44.64+0x80], !P6 ;  /* 0x029000802cf87fae */ /* 0x0007e2000f101d46 */
[C---:B--2---:R-:W-:Y:S07]  /*c550*/  HMMA.16816.F32 R40, R60.reuse, R48, RZ ;  /* 0x000000303c28723c */ /* 0x044fee00000018ff */
[----:B------:R2:W-:Y:S08]  /*c560*/  LDGSTS.E.BYPASS.LTC128B.128 [R248+0x1100], [R52.64], !P0 ;  /* 0x0110000034f87fae */ /* 0x0005f0000c101d46 */
[----:B------:R2:W-:Y:S08]  /*c570*/  LDGSTS.E.BYPASS.LTC128B.128 [R248+0x3100], [R52.64+0x80], !P6 ;  /* 0x0310008034f87fae */ /* 0x0005f0000f101d46 */
[----:B------:R2:W-:Y:S01]  /*c580*/  LDGSTS.E.BYPASS.LTC128B.128 [R248+0x1900], [R54.64], !P0 ;  /* 0x0190000036f87fae */ /* 0x0005e2000c101d46 */
[-C--:B---3--:R-:W-:Y:S07]  /*c590*/  HMMA.16816.F32 R44, R60, R50.reuse, RZ ;  /* 0x000000323c2c723c */ /* 0x088fee00000018ff */
[----:B------:R2:W-:Y:S01]  /*c5a0*/  LDGSTS.E.BYPASS.LTC128B.128 [R248+0x3900], [R54.64+0x80], !P6 ;  /* 0x0390008036f87fae */ /* 0x0005e2000f101d46 */
[C---:B------:R-:W-:Y:S07]  /*c5b0*/  HMMA.16816.F32 R48, R64.reuse, R50, RZ ;  /* 0x000000324030723c */ /* 0x040fee00000018ff */
[----:B------:R-:W0:Y:S01]  /*c5c0*/  LDGDEPBAR ;  /* 0x00000000000079af */ /* 0x000e220000000000 */
[-C--:B--2---:R-:W-:Y:S08]  /*c5d0*/  HMMA.16816.F32 R52, R64, R132.reuse, RZ ;  /* 0x000000844034723c */ /* 0x084ff000000018ff */
[C---:B------:R-:W-:Y:S08]  /*c5e0*/  HMMA.16816.F32 R56, R60.reuse, R132, RZ ;  /* 0x000000843c38723c */ /* 0x040ff000000018ff */
[-C--:B------:R-:W-:Y:S08]  /*c5f0*/  HMMA.16816.F32 R60, R60, R134.reuse, RZ ;  /* 0x000000863c3c723c */ /* 0x080ff000000018ff */
[----:B------:R-:W-:Y:S01]  /*c600*/  HMMA.16816.F32 R64, R64, R134, RZ ;  /* 0x000000864040723c */ /* 0x000fe200000018ff */
[----:B------:R-:W-:Y:S07]  /*c610*/  LDSM.16.M88.4 R132, [R236] ;  /* 0x00000000ec84783b */ /* 0x000fee0000000200 */
        /* <DEDUP_REMOVED lines=83> */
[----:B------:R2:W-:Y:S07]  /*cb50*/  LDSM.16.M88.4 R216, [R242] ;  /* 0x00000000f2d8783b */ /* 0x0005ee0000000200 */
[----:B------:R-:W-:Y:S01]  /*cb60*/  HMMA.16816.F32 R64, R132, R222, R64 ;  /* 0x000000de8440723c */ /* 0x000fe20000001840 */
[----:B------:R-:W4:Y:S07]  /*cb70*/  LDSM.16.M88.4 R132, [R243] ;  /* 0x00000000f384783b */ /* 0x000f2e0000000200 */
[-C--:B-1----:R-:W-:Y:S01]  /*cb80*/  HMMA.16816.F32 R4, R204, R208.reuse, R4 ;  /* 0x000000d0cc04723c */ /* 0x082fe20000001804 */
[----:B------:R-:W1:Y:S07]  /*cb90*/  LDSM.16.M88.4 R220, [R241] ;  /* 0x00000000f1dc783b */ /* 0x000e6e0000000200 */
[C---:B---3--:R-:W-:Y:S01]  /*cba0*/  HMMA.16816.F32 R8, R212.reuse, R208, R8 ;  /* 0x000000d0d408723c */ /* 0x048fe20000001808 */
[----:B--2---:R-:W-:Y:S07]  /*cbb0*/  MOV R242, 0x5 ;  /* 0x0000000500f27802 */ /* 0x004fee0000000f00 */
[-C--:B------:R-:W-:Y:S08]  /*cbc0*/  HMMA.16816.F32 R12, R212, R210.reuse, R12 ;  /* 0x000000d2d40c723c */ /* 0x080ff0000000180c */
[C---:B------:R-:W-:Y:S01]  /*cbd0*/  HMMA.16816.F32 R16, R204.reuse, R210, R16 ;  /* 0x000000d2cc10723c */ /* 0x040fe20000001810 */
[----:B------:R-:W-:Y:S07]  /*cbe0*/  LDSM.16.M88.4 R208, [R234+0x2000] ;  /* 0x00200000ead0783b */ /* 0x000fee0000000200 */
[-C--:B----4-:R-:W-:Y:S08]  /*cbf0*/  HMMA.16816.F32 R20, R204, R132.reuse, R20 ;  /* 0x00000084cc14723c */ /* 0x090ff00000001814 */
        /* <DEDUP_REMOVED lines=59> */
[----:B------:R-:W-:Y:S10]  /*cfb0*/  MUFU.TANH R217, R8 ;  /* 0x0000000800d97308 */ /* 0x000ff40000002400 */
[----:B------:R-:W-:Y:S01]  /*cfc0*/  MUFU.TANH R218, R9 ;  /* 0x0000000900da7308 */ /* 0x000fe20000002400 */
[----:B--2---:R-:W2:Y:S09]  /*cfd0*/  LDSM.16.M88.4 R4, [R231+0x2800] ;  /* 0x00280000e704783b */ /* 0x004eb20000000200 */
[----:B------:R-:W-:Y:S10]  /*cfe0*/  MUFU.TANH R219, R10 ;  /* 0x0000000a00db7308 */ /* 0x000ff40000002400 */
[----:B------:R4:W-:Y:S10]  /*cff0*/  MUFU.TANH R220, R11 ;  /* 0x0000000b00dc7308 */ /* 0x0009f40000002400 */
[----:B------:R-:W-:Y:S10]  /*d000*/  MUFU.TANH R16, R16 ;  /* 0x0000001000107308 */ /* 0x000ff40000002400 */
[----:B------:R-:W-:Y:S01]  /*d010*/  MUFU.TANH R17, R17 ;  /* 0x0000001100117308 */ /* 0x000fe20000002400 */
[----:B----4-:R-:W4:Y:S01]  /*d020*/  LDSM.16.M88.4 R8, [R231+0x3000] ;  /* 0x00300000e708783b */ /* 0x010f220000000200 */
[-C--:B--2---:R-:W-:Y:S08]  /*d030*/  HMMA.16816.F32 R20, R208, R4.reuse, R20 ;  /* 0x00000004d014723c */ /* 0x084ff00000001814 */
[----:B------:R-:W-:Y:S01]  /*d040*/  MUFU.TANH R12, R12 ;  /* 0x0000000c000c7308 */ /* 0x000fe20000002400 */
[C---:B------:R-:W-:Y:S09]  /*d050*/  HMMA.16816.F32 R24, R204.reuse, R4, R24 ;  /* 0x00000004cc18723c */ /* 0x040ff20000001818 */
[----:B------:R-:W3:Y:S01]  /*d060*/  MUFU.TANH R18, R18 ;  /* 0x0000001200127308 */ /* 0x000ee20000002400 */
[-C--:B------:R-:W-:Y:S08]  /*d070*/  HMMA.16816.F32 R28, R204, R6.reuse, R28 ;  /* 0x00000006cc1c723c */ /* 0x080ff0000000181c */
        /* <DEDUP_REMOVED lines=8> */
[----:B------:R-:W-:Y:S01]  /*d100*/  FMUL.FTZ R21, R21, c[0x0][0x320] ;  /* 0x0000c80015157a20 */ /* 0x000fe20000410000 */
[-C--:B----4-:R-:W-:Y:S05]  /*d110*/  HMMA.16816.F32 R36, R208, R8.reuse, R36 ;  /* 0x00000008d024723c */ /* 0x090fea0000001824 */
[----:B------:R-:W-:Y:S02]  /*d120*/  FMUL.FTZ R22, R22, c[0x0][0x320] ;  /* 0x0000c80016167a20 */ /* 0x000fe40000410000 */
[----:B------:R-:W-:Y:S01]  /*d130*/  MUFU.TANH R246, R26 ;  /* 0x0000001a00f67308 */ /* 0x000fe20000002400 */
[----:B------:R-:W-:Y:S01]  /*d140*/  FMUL.FTZ R23, R23, c[0x0][0x320] ;  /* 0x0000c80017177a20 */ /* 0x000fe20000410000 */
[C---:B------:R-:W-:Y:S04]  /*d150*/  HMMA.16816.F32 R40, R204.reuse, R8, R40 ;  /* 0x00000008cc28723c */ /* 0x040fe80000001828 */
[----:B------:R-:W-:Y:S02]  /*d160*/  FMUL.FTZ R24, R24, c[0x0][0x320] ;  /* 0x0000c80018187a20 */ /* 0x000fe40000410000 */
[----:B------:R-:W-:Y:S01]  /*d170*/  FMUL.FTZ R25, R25, c[0x0][0x320] ;  /* 0x0000c80019197a20 */ /* 0x000fe20000410000 */
[----:B------:R-:W-:Y:S01]  /*d180*/  @P1 MOV R9, c[0x0][0x1e0] ;  /* 0x0000780000091a02 */ /* 0x000fe20000000f00 */
[----:B------:R4:W-:Y:S01]  /*d190*/  MUFU.TANH R223, R21 ;  /* 0x0000001500df7308 */ /* 0x0009e20000002400 */
[-C--:B------:R-:W-:Y:S03]  /*d1a0*/  HMMA.16816.F32 R44, R204, R10.reuse, R44 ;  /* 0x0000000acc2c723c */ /* 0x080fe6000000182c */
[----:B------:R-:W-:Y:S02]  /*d1b0*/  FMUL.FTZ R32, R32, c[0x0][0x320] ;  /* 0x0000c80020207a20 */ /* 0x000fe40000410000 */
[----:B------:R-:W-:Y:S02]  /*d1c0*/  FMUL.FTZ R31, R31, c[0x0][0x320] ;  /* 0x0000c8001f1f7a20 */ /* 0x000fe40000410000 */
[----:B------:R-:W-:Y:S01]  /*d1d0*/  FMUL.FTZ R39, R39, c[0x0][0x320] ;  /* 0x0000c80027277a20 */ /* 0x000fe20000410000 */
[C---:B------:R-:W-:Y:S01]  /*d1e0*/  HMMA.16816.F32 R48, R208.reuse, R10, R48 ;  /* 0x0000000ad030723c */ /* 0x040fe20000001830 */
[----:B------:R-:W3:Y:S01]  /*d1f0*/  MUFU.TANH R19, R19 ;  /* 0x0000001300137308 */ /* 0x000ee20000002400 */
[----:B------:R-:W2:Y:S02]  /*d200*/  LDL.64 R10, [R1+0x30] ;  /* 0x00003000010a7983 */ /* 0x000ea40000100a00 */
[----:B------:R-:W-:Y:S02]  /*d210*/  FMUL.FTZ R28, R28, c[0x0][0x320] ;  /* 0x0000c8001c1c7a20 */ /* 0x000fe40000410000 */
[----:B------:R-:W-:Y:S02]  /*d220*/  FMUL.FTZ R36, R36, c[0x0][0x320] ;  /* 0x0000c80024247a20 */ /* 0x000fe40000410000 */
[-C--:B-1----:R-:W-:Y:S03]  /*d230*/  HMMA.16816.F32 R52, R208, R4.reuse, R52 ;  /* 0x00000004d034723c */ /* 0x082fe60000001834 */
[----:B------:R-:W-:Y:S01]  /*d240*/  MUFU.TANH R252, R24 ;  /* 0x0000001800fc7308 */ /* 0x000fe20000002400 */
[----:B------:R-:W-:Y:S02]  /*d250*/  FMUL.FTZ R40, R40, c[0x0][0x320] ;  /* 0x0000c80028287a20 */ /* 0x000fe40000410000 */
[----:B------:R-:W-:Y:S01]  /*d260*/  FMUL.FTZ R37, R37, c[0x0][0x320] ;  /* 0x0000c80025257a20 */ /* 0x000fe20000410000 */
[----:B----4-:R-:W4:Y:S01]  /*d270*/  LDL R21, [R1+0x28] ;  /* 0x0000280001157983 */ /* 0x010f220000100800 */
[C---:B------:R-:W-:Y:S04]  /*d280*/  HMMA.16816.F32 R56, R204.reuse, R4, R56 ;  /* 0x00000004cc38723c */ /* 0x040fe80000001838 */
[----:B------:R-:W-:Y:S01]  /*d290*/  FMUL.FTZ R45, R45, c[0x0][0x320] ;  /* 0x0000c8002d2d7a20 */ /* 0x000fe20000410000 */
[----:B------:R-:W1:Y:S01]  /*d2a0*/  MUFU.TANH R0, R40 ;  /* 0x0000002800007308 */ /* 0x000e620000002400 */
[----:B------:R-:W-:Y:S01]  /*d2b0*/  FMUL.FTZ R38, R38, c[0x0][0x320] ;  /* 0x0000c80026267a20 */ /* 0x000fe20000410000 */
[----:B------:R-:W-:Y:S01]  /*d2c0*/  FMNMX.FTZ R4, R216, R3, !PT ;  /* 0x00000003d8047209 */ /* 0x000fe20007810000 */
[----:B------:R-:W-:Y:S01]  /*d2d0*/  FMUL.FTZ R49, R49, c[0x0][0x320] ;  /* 0x0000c80031317a20 */ /* 0x000fe20000410000 */
[-C--:B------:R-:W-:Y:S03]  /*d2e0*/  HMMA.16816.F32 R60, R204, R6.reuse, R60 ;  /* 0x00000006cc3c723c */ /* 0x080fe6000000183c */
[----:B---3--:R-:W-:Y:S01]  /*d2f0*/  FMNMX.FTZ R4, R213, R4, !PT ;  /* 0x00000004d5047209 */ /* 0x008fe20007810000 */
[----:B------:R-:W-:Y:S02]  /*d300*/  FMUL.FTZ R44, R44, c[0x0][0x320] ;  /* 0x0000c8002c2c7a20 */ /* 0x000fe40000410000 */
[----:B------:R-:W3:Y:S01]  /*d310*/  MUFU.TANH R137, R45 ;  /* 0x0000002d00897308 */ /* 0x000ee20000002400 */
[----:B------:R-:W-:Y:S01]  /*d320*/  FMUL.FTZ R52, R52, c[0x0][0x320] ;  /* 0x0000c80034347a20 */ /* 0x000fe20000410000 */
[----:B------:R-:W-:Y:S01]  /*d330*/  FMNMX.FTZ R4, R18, R4, !PT ;  /* 0x0000000412047209 */ /* 0x000fe20007810000 */
[----:B------:R-:W-:Y:S01]  /*d340*/  FMUL.FTZ R53, R53, c[0x0][0x320] ;  /* 0x0000c80035357a20 */ /* 0x000fe20000410000 */
[----:B------:R-:W-:Y:S04]  /*d350*/  HMMA.16816.F32 R64, R208, R6, R64 ;  /* 0x00000006d040723c */ /* 0x000fe80000001840 */
[----:B------:R-:W-:Y:S01]  /*d360*/  FMUL.FTZ R54, R54, c[0x0][0x320] ;  /* 0x0000c80036367a20 */ /* 0x000fe20000410000 */
[----:B------:R-:W-:Y:S01]  /*d370*/  FMNMX.FTZ R4, R19, R4, !PT ;  /* 0x0000000413047209 */ /* 0x000fe20007810000 */
[----:B------:R1:W-:Y:S01]  /*d380*/  MUFU.TANH R45, R49 ;  /* 0x00000031002d7308 */ /* 0x0003e20000002400 */
[----:B------:R-:W-:Y:S02]  /*d390*/  FMUL.FTZ R41, R41, c[0x0][0x320] ;  /* 0x0000c80029297a20 */ /* 0x000fe40000410000 */
[----:B------:R-:W-:Y:S03]  /*d3a0*/  FMUL.FTZ R57, R57, c[0x0][0x320] ;  /* 0x0000c80039397a20 */ /* 0x000fe60000410000 */
        /* <DEDUP_REMOVED lines=24> */
[----:B---3--:R-:W-:Y:S01]  /*d530*/  MOV R57, R137 ;  /* 0x0000008900397202 */ /* 0x008fe20000000f00 */
[----:B------:R-:W-:Y:S01]  /*d540*/  FMUL.FTZ R29, R29, c[0x0][0x320] ;  /* 0x0000c8001d1d7a20 */ /* 0x000fe20000410000 */
[----:B------:R-:W-:Y:S01]  /*d550*/  FMNMX.FTZ R137, R212, R2, !PT ;  /* 0x00000002d4897209 */ /* 0x000fe20007810000 */
[----:B------:R-:W-:Y:S02]  /*d560*/  FMUL.FTZ R35, R35, c[0x0][0x320] ;  /* 0x0000c80023237a20 */ /* 0x000fe40000410000 */
[----:B------:R-:W-:Y:S01]  /*d570*/  FMUL.FTZ R56, R56, c[0x0][0x320] ;  /* 0x0000c80038387a20 */ /* 0x000fe20000410000 */
[----:B------:R-:W3:Y:S01]  /*d580*/  MUFU.TANH R222, R32 ;  /* 0x0000002000de7308 */ /* 0x000ee20000002400 */
[----:B------:R-:W-:Y:S01]  /*d590*/  FMNMX.FTZ R137, R134, R137, !PT ;  /* 0x0000008986897209 */ /* 0x000fe20007810000 */
[----:B------:R-:W-:Y:S02]  /*d5a0*/  FMUL.FTZ R30, R30, c[0x0][0x320] ;  /* 0x0000c8001e1e7a20 */ /* 0x000fe40000410000 */
[----:B------:R-:W-:Y:S01]  /*d5b0*/  FMUL.FTZ R43, R43, c[0x0][0x320] ;  /* 0x0000c8002b2b7a20 */ /* 0x000fe20000410000 */
[----:B------:R-:W-:Y:S04]  /*d5c0*/  FMNMX.FTZ R137, R16, R137, !PT ;  /* 0x0000008910897209 */ /* 0x000fe80007810000 */
[----:B------:R-:W-:Y:S01]  /*d5d0*/  FMNMX.FTZ R137, R17, R137, !PT ;  /* 0x0000008911897209 */ /* 0x000fe20007810000 */
[----:B------:R-:W3:Y:S03]  /*d5e0*/  MUFU.TANH R225, R22 ;  /* 0x0000001600e17308 */ /* 0x000ee60000002400 */
[----:B------:R-:W-:Y:S02]  /*d5f0*/  FMNMX.FTZ R137, R221, R137, !PT ;  /* 0x00000089dd897209 */ /* 0x000fe40007810000 */
[----:B-1----:R-:W-:Y:S02]  /*d600*/  MOV R60, R0 ;  /* 0x00000000003c7202 */ /* 0x002fe40000000f00 */
[----:B------:R-:W-:Y:S02]  /*d610*/  FMNMX.FTZ R0, R217, R138, !PT ;  /* 0x0000008ad9007209 */ /* 0x000fe40007810000 */
[----:B------:R-:W-:Y:S01]  /*d620*/  FMNMX.FTZ R137, R223, R137, !PT ;  /* 0x00000089df897209 */ /* 0x000fe20007810000 */
[----:B------:R-:W1:Y:S01]  /*d630*/  MUFU.TANH R251, R25 ;  /* 0x0000001900fb7308 */ /* 0x000e620000002400 */
[----:B------:R-:W-:Y:S02]  /*d640*/  FMNMX.FTZ R0, R218, R0, !PT ;  /* 0x00000000da007209 */ /* 0x000fe40007810000 */
[----:B---3--:R-:W-:Y:S02]  /*d650*/  FMNMX.FTZ R137, R222, R137, !PT ;  /* 0x00000089de897209 */ /* 0x008fe40007810000 */
[----:B------:R-:W-:Y:S05]  /*d660*/  FMNMX.FTZ R0, R12, R0, !PT ;  /* 0x000000000c007209 */ /* 0x000fea0007810000 */
[----:B------:R-:W3:Y:S01]  /*d670*/  MUFU.TANH R239, R28 ;  /* 0x0000001c00ef7308 */ /* 0x000ee20000002400 */
[----:B------:R-:W-:Y:S02]  /*d680*/  FMNMX.FTZ R0, R13, R0, !PT ;  /* 0x000000000d007209 */ /* 0x000fe40007810000 */
[----:B------:R-:W-:Y:S02]  /*d690*/  FMNMX.FTZ R4, R225, R4, !PT ;  /* 0x00000004e1047209 */ /* 0x000fe40007810000 */
[----:B------:R-:W-:Y:S05]  /*d6a0*/  FMNMX.FTZ R0, R252, R0, !PT ;  /* 0x00000000fc007209 */ /* 0x000fea0007810000 */
[----:B------:R3:W-:Y:S01]  /*d6b0*/  MUFU.TANH R28, R66 ;  /* 0x00000042001c7308 */ /* 0x0007e20000002400 */
[----:B-1----:R-:W-:Y:S09]  /*d6c0*/  FMNMX.FTZ R0, R251, R0, !PT ;  /* 0x00000000fb007209 */ /* 0x002ff20007810000 */
[----:B------:R-:W1:Y:S10]  /*d6d0*/  MUFU.TANH R224, R33 ;  /* 0x0000002100e07308 */ /* 0x000e740000002400 */
[----:B------:R-:W1:Y:S01]  /*d6e0*/  MUFU.TANH R226, R23 ;  /* 0x0000001700e27308 */ /* 0x000e620000002400 */
[----:B---3--:R-:W-:Y:S04]  /*d6f0*/  MOV R66, R239 ;  /* 0x000000ef00427202 */ /* 0x008fe80000000f00 */
[----:B------:R-:W-:Y:S05]  /*d700*/  FMNMX.FTZ R0, R66, R0, !PT ;  /* 0x0000000042007209 */ /* 0x000fea0007810000 */
[----:B------:R-:W3:Y:S01]  /*d710*/  MUFU.TANH R247, R39 ;  /* 0x0000002700f77308 */ /* 0x000ee20000002400 */
[----:B-1----:R-:W-:Y:S09]  /*d720*/  FMNMX.FTZ R137, R224, R137, !PT ;  /* 0x00000089e0897209 */ /* 0x002ff20007810000 */
[----:B------:R3:W-:Y:S01]  /*d730*/  MUFU.TANH R136, R42 ;  /* 0x0000002a00887308 */ /* 0x0007e20000002400 */
[----:B------:R-:W-:Y:S09]  /*d740*/  FMNMX.FTZ R4, R226, R4, !PT ;  /* 0x00000004e2047209 */ /* 0x000ff20007810000 */
[----:B------:R-:W-:Y:S10]  /*d750*/  MUFU.TANH R237, R31 ;  /* 0x0000001f00ed7308 */ /* 0x000ff40000002400 */
[----:B------:R-:W1:Y:S01]  /*d760*/  MUFU.TANH R31, R36 ;  /* 0x00000024001f7308 */ /* 0x000e620000002400 */
[----:B---3--:R-:W-:Y:S09]  /*d770*/  MOV R42, R247 ;  /* 0x000000f7002a7202 */ /* 0x008ff20000000f00 */
[----:B------:R-:W3:Y:S10]  /*d780*/  MUFU.TANH R227, R34 ;  /* 0x0000002200e37308 */ /* 0x000ef40000002400 */
[----:B------:R-:W3:Y:S01]  /*d790*/  MUFU.TANH R245, R48 ;  /* 0x0000003000f57308 */ /* 0x000ee20000002400 */
[----:B-1----:R-:W-:Y:S09]  /*d7a0*/  FMNMX.FTZ R137, R31, R137, !PT ;  /* 0x000000891f897209 */ /* 0x002ff20007810000 */
[----:B------:R1:W-:Y:S01]  /*d7b0*/  MUFU.TANH R8, R51 ;  /* 0x0000003300087308 */ /* 0x0003e20000002400 */
[----:B---3--:R-:W-:Y:S09]  /*d7c0*/  FMNMX.FTZ R4, R227, R4, !PT ;  /* 0x00000004e3047209 */ /* 0x008ff20007810000 */
[----:B------:R-:W-:Y:S10]  /*d7d0*/  MUFU.TANH R244, R27 ;  /* 0x0000001b00f47308 */ /* 0x000ff40000002400 */
[----:B------:R-:W3:Y:S01]  /*d7e0*/  MUFU.TANH R27, R29 ;  /* 0x0000001d001b7308 */ /* 0x000ee20000002400 */
[----:B-1----:R-:W-:Y:S09]  /*d7f0*/  MOV R51, R245 ;  /* 0x000000f500337202 */ /* 0x002ff20000000f00 */
[----:B------:R-:W1:Y:S10]  /*d800*/  MUFU.TANH R24, R37 ;  /* 0x0000002500187308 */ /* 0x000e740000002400 */
[----:B------:R-:W1:Y:S01]  /*d810*/  MUFU.TANH R250, R35 ;  /* 0x0000002300fa7308 */ /* 0x000e620000002400 */
[----:B---3--:R-:W-:Y:S04]  /*d820*/  FMNMX.FTZ R0, R27, R0, !PT ;  /* 0x000000001b007209 */ /* 0x008fe80007810000 */
[----:B------:R-:W-:Y:S05]  /*d830*/  FMNMX.FTZ R0, R49, R0, !PT ;  /* 0x0000000031007209 */ /* 0x000fea0007810000 */
[----:B------:R-:W3:Y:S01]  /*d840*/  MUFU.TANH R235, R38 ;  /* 0x0000002600eb7308 */ /* 0x000ee20000002400 */
[----:B------:R-:W-:Y:S02]  /*d850*/  FMNMX.FTZ R0, R26, R0, !PT ;  /* 0x000000001a007209 */ /* 0x000fe40007810000 */
[----:B-1----:R-:W-:Y:S04]  /*d860*/  FMNMX.FTZ R137, R24, R137, !PT ;  /* 0x0000008918897209 */ /* 0x002fe80007810000 */
[----:B------:R-:W-:Y:S03]  /*d870*/  FMNMX.FTZ R137, R51, R137, !PT ;  /* 0x0000008933897209 */ /* 0x000fe60007810000 */
[----:B------:R-:W1:Y:S01]  /*d880*/  MUFU.TANH R131, R44 ;  /* 0x0000002c00837308 */ /* 0x000e620000002400 */
[----:B------:R-:W-:Y:S02]  /*d890*/  FMNMX.FTZ R137, R45, R137, !PT ;  /* 0x000000892d897209 */ /* 0x000fe40007810000 */
[----:B------:R-:W-:Y:S02]  /*d8a0*/  FMNMX.FTZ R4, R250, R4, !PT ;  /* 0x00000004fa047209 */ /* 0x000fe40007810000 */
[----:B------:R-:W-:Y:S05]  /*d8b0*/  FMNMX.FTZ R137, R60, R137, !PT ;  /* 0x000000893c897209 */ /* 0x000fea0007810000 */
[----:B------:R-:W2:Y:S01]  /*d8c0*/  MUFU.TANH R44, R50 ;  /* 0x00000032002c7308 */ /* 0x000ea20000002400 */
[----:B---3--:R-:W-:Y:S04]  /*d8d0*/  FMNMX.FTZ R4, R235, R4, !PT ;  /* 0x00000004eb047209 */ /* 0x008fe80007810000 */
[----:B------:R-:W-:Y:S05]  /*d8e0*/  FMNMX.FTZ R4, R42, R4, !PT ;  /* 0x000000042a047209 */ /* 0x000fea0007810000 */
[----:B------:R3:W3:Y:S01]  /*d8f0*/  MUFU.TANH R48, R56 ;  /* 0x0000003800307308 */ /* 0x0006e20000002400 */
[----:B-1----:R-:W-:Y:S04]  /*d900*/  FMNMX.FTZ R0, R131, R0, !PT ;  /* 0x0000000083007209 */ /* 0x002fe80007810000 */
[----:B------:R-:W-:Y:S05]  /*d910*/  FMNMX.FTZ R0, R57, R0, !PT ;  /* 0x0000000039007209 */ /* 0x000fea0007810000 */
[----:B------:R-:W1:Y:S01]  /*d920*/  MUFU.TANH R50, R53 ;  /* 0x0000003500327308 */ /* 0x000e620000002400 */
[----:B--2---:R-:W-:Y:S09]  /*d930*/  FMNMX.FTZ R4, R44, R4, !PT ;  /* 0x000000042c047209 */ /* 0x004ff20007810000 */
[----:B------:R-:W2:Y:S01]  /*d940*/  MUFU.TANH R247, R64 ;  /* 0x0000004000f77308 */ /* 0x000ea20000002400 */
[----:B---3--:R-:W-:Y:S02]  /*d950*/  MOV R56, R8 ;  /* 0x0000000800387202 */ /* 0x008fe40000000f00 */
[----:B------:R-:W-:Y:S02]  /*d960*/  FMNMX.FTZ R0, R48, R0, !PT ;  /* 0x0000000030007209 */ /* 0x000fe40007810000 */
[----:B------:R-:W-:Y:S05]  /*d970*/  FMNMX.FTZ R4, R56, R4, !PT ;  /* 0x0000000438047209 */ /* 0x000fea0007810000 */
[----:B------:R-:W3:Y:S01]  /*d980*/  MUFU.TANH R25, R54 ;  /* 0x0000003600197308 */ /* 0x000ee20000002400 */
[----:B------:R-:W-:Y:S02]  /*d990*/  FMNMX.FTZ R0, R41, R0, !PT ;  /* 0x0000000029007209 */ /* 0x000fe40007810000 */
[----:B-1----:R-:W-:Y:S07]  /*d9a0*/  FMNMX.FTZ R137, R50, R137, !PT ;  /* 0x0000008932897209 */ /* 0x002fee0007810000 */
[----:B------:R-:W-:Y:S01]  /*d9b0*/  MUFU.TANH R29, R67 ;  /* 0x00000043001d7308 */ /* 0x000fe20000002400 */
[----:B--2---:R-:W-:Y:S09]  /*d9c0*/  FMNMX.FTZ R137, R247, R137, !PT ;  /* 0x00000089f7897209 */ /* 0x004ff20007810000 */
[----:B------:R1:W2:Y:S01]  /*d9d0*/  MUFU.TANH R67, R61 ;  /* 0x0000003d00437308 */ /* 0x0002a20000002400 */
[----:B---3--:R-:W-:Y:S09]  /*d9e0*/  FMNMX.FTZ R4, R25, R4, !PT ;  /* 0x0000000419047209 */ /* 0x008ff20007810000 */
[----:B------:R-:W3:Y:S10]  /*d9f0*/  MUFU.TANH R245, R65 ;  /* 0x0000004100f57308 */ /* 0x000ef40000002400 */
[----:B------:R-:W4:Y:S01]  /*da00*/  MUFU.TANH R228, R55 ;  /* 0x0000003700e47308 */ /* 0x000f220000002400 */
[----:B-1----:R-:W-:Y:S02]  /*da10*/  MOV R61, R5 ;  /* 0x00000005003d7202 */ /* 0x002fe40000000f00 */
[----:B------:R-:W-:Y:S02]  /*da20*/  FMNMX.FTZ R5, R219, R139, !PT ;  /* 0x0000008bdb057209 */ /* 0x000fe40007810000 */
[----:B------:R-:W-:Y:S05]  /*da30*/  FMNMX.FTZ R0, R61, R0, !PT ;  /* 0x000000003d007209 */ /* 0x000fea0007810000 */
[----:B------:R-:W1:Y:S01]  /*da40*/  MUFU.TANH R14, R14 ;  /* 0x0000000e000e7308 */ /* 0x000e620000002400 */
[----:B------:R-:W-:Y:S02]  /*da50*/  FMNMX.FTZ R5, R220, R5, !PT ;  /* 0x00000005dc057209 */ /* 0x000fe40007810000 */
[----:B--2---:R-:W-:Y:S02]  /*da60*/  FMNMX.FTZ R0, R67, R0, !PT ;  /* 0x0000000043007209 */ /* 0x004fe40007810000 */
[----:B---3--:R-:W-:Y:S02]  /*da70*/  FMNMX.FTZ R137, R245, R137, !PT ;  /* 0x00000089f5897209 */ /* 0x008fe40007810000 */
[----:B------:R-:W-:Y:S01]  /*da80*/  MOV R65, R237 ;  /* 0x000000ed00417202 */ /* 0x000fe20000000f00 */
[----:B------:R-:W2:Y:S02]  /*da90*/  SHFL.BFLY PT, R135, R0, 0x2, 0x1f ;  /* 0x0c401f0000877f89 */ /* 0x000ea400000e0000 */
[----:B------:R-:W3:Y:S01]  /*daa0*/  MUFU.TANH R15, R15 ;  /* 0x0000000f000f7308 */ /* 0x000ee20000002400 */
[----:B----4-:R-:W-:Y:S05]  /*dab0*/  FMNMX.FTZ R4, R228, R4, !PT ;  /* 0x00000004e4047209 */ /* 0x010fea0007810000 */
[----:B------:R-:W4:Y:S01]  /*dac0*/  SHFL.BFLY PT, R7, R137, 0x2, 0x1f ;  /* 0x0c401f0089077f89 */ /* 0x000f2200000e0000 */
[----:B------:R-:W-:Y:S03]  /*dad0*/  FMNMX.FTZ R4, R28, R4, !PT ;  /* 0x000000041c047209 */ /* 0x000fe60007810000 */
[----:B------:R-:W4:Y:S01]  /*dae0*/  MUFU.TANH R30, R30 ;  /* 0x0000001e001e7308 */ /* 0x000f220000002400 */
[----:B------:R-:W-:Y:S02]  /*daf0*/  FMNMX.FTZ R4, R29, R4, !PT ;  /* 0x000000041d047209 */ /* 0x000fe40007810000 */
[----:B-1----:R-:W-:Y:S03]  /*db00*/  FMNMX.FTZ R5, R14, R5, !PT ;  /* 0x000000050e057209 */ /* 0x002fe60007810000 */
[----:B------:R-:W1:Y:S04]  /*db10*/  SHFL.BFLY PT, R6, R4, 0x2, 0x1f ;  /* 0x0c401f0004067f89 */ /* 0x000e6800000e0000 */
[----:B------:R1:W-:Y:S01]  /*db20*/  MUFU.TANH R239, R59 ;  /* 0x0000003b00ef7308 */ /* 0x0003e20000002400 */
[----:B--2---:R-:W-:Y:S02]  /*db30*/  FMNMX.FTZ R135, R0, R135, !PT ;  /* 0x0000008700877209 */ /* 0x004fe40007810000 */
[----:B---3--:R-:W-:Y:S04]  /*db40*/  FMNMX.FTZ R5, R15, R5, !PT ;  /* 0x000000050f057209 */ /* 0x008fe80007810000 */
[----:B------:R-:W-:Y:S02]  /*db50*/  FMNMX.FTZ R5, R246, R5, !PT ;  /* 0x00000005f6057209 */ /* 0x000fe40007810000 */
[----:B----4-:R-:W-:Y:S01]  /*db60*/  FMNMX.FTZ R137, R137, R7, !PT ;  /* 0x0000000789897209 */ /* 0x010fe20007810000 */
[----:B------:R-:W2:Y:S01]  /*db70*/  MUFU.TANH R43, R43 ;  /* 0x0000002b002b7308 */ /* 0x000ea20000002400 */
[----:B------:R-:W-:Y:S03]  /*db80*/  FMNMX.FTZ R0, R244, R5, !PT ;  /* 0x00000005f4007209 */ /* 0x000fe60007810000 */
[----:B------:R-:W3:Y:S01]  /*db90*/  SHFL.BFLY PT, R7, R137, 0x1, 0x1f ;  /* 0x0c201f0089077f89 */ /* 0x000ee200000e0000 */
[----:B------:R-:W-:Y:S01]  /*dba0*/  FMNMX.FTZ R5, R30, R0, !PT ;  /* 0x000000001e057209 */ /* 0x000fe20007810000 */
[----:B------:R-:W-:Y:S01]  /*dbb0*/  FMUL.FTZ R0, R63, c[0x0][0x320] ;  /* 0x0000c8003f007a20 */ /* 0x000fe20000410000 */
[----:B------:R-:W-:Y:S02]  /*dbc0*/  MOV R63, R28 ;  /* 0x0000001c003f7202 */ /* 0x000fe40000000f00 */
[----:B------:R-:W-:Y:S01]  /*dbd0*/  FMNMX.FTZ R5, R65, R5, !PT ;  /* 0x0000000541057209 */ /* 0x000fe20007810000 */
[----:B------:R4:W-:Y:S01]  /*dbe0*/  MUFU.TANH R204, R0 ;  /* 0x0000000000cc7308 */ /* 0x0009e20000002400 */
[----:B-1----:R-:W-:Y:S02]  /*dbf0*/  FMNMX.FTZ R4, R4, R6, !PT ;  /* 0x0000000604047209 */ /* 0x002fe40007810000 */
[----:B------:R-:W-:Y:S01]  /*dc00*/  MOV R59, R136 ;  /* 0x00000088003b7202 */ /* 0x000fe20000000f00 */
[----:B------:R-:W1:Y:S03]  /*dc10*/  SHFL.BFLY PT, R6, R135, 0x1, 0x1f ;  /* 0x0c201f0087067f89 */ /* 0x000e6600000e0000 */
[----:B------:R-:W-:Y:S03]  /*dc20*/  FMNMX.FTZ R5, R59, R5, !PT ;  /* 0x000000053b057209 */ /* 0x000fe60007810000 */
[----:B------:R-:W1:Y:S02]  /*dc30*/  MUFU.TANH R64, R46 ;  /* 0x0000002e00407308 */ /* 0x000e640000002400 */
[----:B------:R-:W1:Y:S01]  /*dc40*/  SHFL.BFLY PT, R136, R4, 0x1, 0x1f ;  /* 0x0c201f0004887f89 */ /* 0x000e6200000e0000 */
[----:B---3--:R-:W-:Y:S07]  /*dc50*/  FMNMX.FTZ R137, R137, R7, !PT ;  /* 0x0000000789897209 */ /* 0x008fee0007810000 */
[----:B------:R-:W3:Y:S01]  /*dc60*/  MUFU.TANH R237, R47 ;  /* 0x0000002f00ed7308 */ /* 0x000ee20000002400 */
[C---:B------:R-:W-:Y:S02]  /*dc70*/  FMUL.FTZ R206, R137.reuse, c[0x0][0x2d0] ;  /* 0x0000b40089ce7a20 */ /* 0x040fe40000410000 */
[----:B----4-:R-:W-:Y:S01]  /*dc80*/  FADD.FTZ R0, -R137, R2 ;  /* 0x0000000289007221 */ /* 0x010fe20000010100 */
[----:B--2---:R-:W-:Y:S02]  /*dc90*/  FMNMX.FTZ R2, R43, R5, !PT ;  /* 0x000000052b027209 */ /* 0x004fe40007810000 */
[----:B-1----:R-:W-:Y:S01]  /*dca0*/  FMNMX.FTZ R135, R135, R6, !PT ;  /* 0x0000000687877209 */ /* 0x002fe20007810000 */
[----:B------:R-:W-:Y:S03]  /*dcb0*/  FMUL.FTZ R0, R0, c[0x0][0x2d0] ;  /* 0x0000b40000007a20 */ /* 0x000fe60000410000 */
[----:B------:R-:W1:Y:S01]  /*dcc0*/  MUFU.TANH R243, R58 ;  /* 0x0000003a00f37308 */ /* 0x000e620000002400 */
[----:B------:R-:W-:Y:S01]  /*dcd0*/  FMUL.FTZ R208, R135, c[0x0][0x2d0] ;  /* 0x0000b40087d07a20 */ /* 0x000fe20000410000 */
[----:B------:R-:W-:Y:S02]  /*dce0*/  FMNMX.FTZ R2, R64, R2, !PT ;  /* 0x0000000240027209 */ /* 0x000fe40007810000 */
[----:B------:R-:W-:Y:S01]  /*dcf0*/  FMNMX.FTZ R136, R4, R136, !PT ;  /* 0x0000008804887209 */ /* 0x000fe20007810000 */
[----:B------:R-:W-:Y:S01]  /*dd00*/  FFMA.FTZ R4, R212, c[0x0][0x2d0], -R206 ;  /* 0x0000b400d4047a23 */ /* 0x000fe200000108ce */
[----:B------:R-:W-:Y:S01]  /*dd10*/  MOV R46, R27 ;  /* 0x0000001b002e7202 */ /* 0x000fe20000000f00 */
[----:B------:R-:W-:Y:S03]  /*dd20*/  FFMA.FTZ R8, R217, c[0x0][0x2d0], -R208 ;  /* 0x0000b400d9087a23 */ /* 0x000fe600000108d0 */
[----:B------:R2:W4:Y:S01]  /*dd30*/  MUFU.EX2 R132, R0 ;  /* 0x0000000000847308 */ /* 0x0005220000000800 */
[C---:B------:R-:W-:Y:S01]  /*dd40*/  FMUL.FTZ R207, R136.reuse, c[0x0][0x2d0] ;  /* 0x0000b40088cf7a20 */ /* 0x040fe20000410000 */
[----:B---3--:R-:W-:Y:S03]  /*dd50*/  FMNMX.FTZ R2, R237, R2, !PT ;  /* 0x00000002ed027209 */ /* 0x008fe60007810000 */
[----:B------:R-:W-:Y:S01]  /*dd60*/  FFMA.FTZ R5, R19, c[0x0][0x2d0], -R207 ;  /* 0x0000b40013057a23 */ /* 0x000fe200000108cf */
[----:B------:R-:W-:Y:S04]  /*dd70*/  MOV R47, R26 ;  /* 0x0000001a002f7202 */ /* 0x000fe80000000f00 */
[----:B------:R3:W-:Y:S01]  /*dd80*/  MUFU.EX2 R214, R4 ;  /* 0x0000000400d67308 */ /* 0x0007e20000000800 */
[----:B-1----:R-:W-:Y:S02]  /*dd90*/  FMNMX.FTZ R2, R243, R2, !PT ;  /* 0x00000002f3027209 */ /* 0x002fe40007810000 */
[----:B------:R-:W-:Y:S07]  /*dda0*/  MOV R58, R25 ;  /* 0x00000019003a7202 */ /* 0x000fee0000000f00 */
[----:B------:R1:W-:Y:S01]  /*ddb0*/  MUFU.TANH R205, R62 ;  /* 0x0000003e00cd7308 */ /* 0x0003e20000002400 */
[----:B--2---:R-:W-:Y:S02]  /*ddc0*/  FADD.FTZ R0, -R136, R3 ;  /* 0x0000000388007221 */ /* 0x004fe40000010100 */
[----:B----4-:R-:W-:Y:S01]  /*ddd0*/  FMUL.FTZ R32, R132, R168 ;  /* 0x000000a884207220 */ /* 0x010fe20000410000 */
[----:B------:R-:W-:Y:S01]  /*dde0*/  MOV R168, R59 ;  /* 0x0000003b00a87202 */ /* 0x000fe20000000f00 */
[----:B------:R-:W-:Y:S05]  /*ddf0*/  FMUL.FTZ R0, R0, c[0x0][0x2d0] ;  /* 0x0000b40000007a20 */ /* 0x000fea0000410000 */
[----:B------:R-:W-:Y:S01]  /*de00*/  MUFU.EX2 R236, R5 ;  /* 0x0000000500ec7308 */ /* 0x000fe20000000800 */
[----:B------:R-:W-:Y:S02]  /*de10*/  FMUL.FTZ R33, R132, R169 ;  /* 0x000000a984217220 */ /* 0x000fe40000410000 */
[----:B------:R-:W-:Y:S02]  /*de20*/  IMAD.MOV.U32 R169, RZ, RZ, R48 ;  /* 0x000000ffffa97224 */ /* 0x000fe400078e0030 */
[--C-:B---3--:R-:W-:Y:S02]  /*de30*/  FFMA.FTZ R4, R134, c[0x0][0x2d0], -R206.reuse ;  /* 0x0000b40086047a23 */ /* 0x108fe400000108ce */
[C---:B------:R-:W-:Y:S01]  /*de40*/  FMUL.FTZ R48, R132.reuse, R184 ;  /* 0x000000b884307220 */ /* 0x040fe20000410000 */
[----:B------:R-:W-:Y:S01]  /*de50*/  MOV R184, R246 ;  /* 0x000000f600b87202 */ /* 0x000fe20000000f00 */
[C---:B------:R-:W-:Y:S01]  /*de60*/  FMUL.FTZ R68, R132.reuse, R68 ;  /* 0x0000004484447220 */ /* 0x040fe20000410000 */
[----:B------:R2:W-:Y:S01]  /*de70*/  MUFU.EX2 R231, R4 ;  /* 0x0000000400e77308 */ /* 0x0005e20000000800 */
[C---:B------:R-:W-:Y:S02]  /*de80*/  FMUL.FTZ R69, R132.reuse, R69 ;  /* 0x0000004584457220 */ /* 0x040fe40000410000 */
[C---:B------:R-:W-:Y:S01]  /*de90*/  FMUL.FTZ R80, R132.reuse, R80 ;  /* 0x0000005084507220 */ /* 0x040fe20000410000 */
[----:B-1----:R-:W-:Y:S01]  /*dea0*/  MOV R62, R24 ;  /* 0x00000018003e7202 */ /* 0x002fe20000000f00 */
        /* <DEDUP_REMOVED lines=12> */
[----:B--2---:R-:W-:Y:S02]  /*df70*/  FFMA.FTZ R4, R16, c[0x0][0x2d0], -R206 ;  /* 0x0000b40010047a23 */ /* 0x004fe400000108ce */
[C---:B------:R-:W-:Y:S02]  /*df80*/  FMUL.FTZ R16, R132.reuse, R152 ;  /* 0x0000009884107220 */ /* 0x040fe40000410000 */
[C---:B------:R-:W-:Y:S01]  /*df90*/  FMUL.FTZ R117, R132.reuse, R117 ;  /* 0x0000007584757220 */ /* 0x040fe20000410000 */
[----:B------:R2:W-:Y:S01]  /*dfa0*/  MUFU.EX2 R238, R4 ;  /* 0x0000000400ee7308 */ /* 0x0005e20000000800 */
[C---:B------:R-:W-:Y:S02]  /*dfb0*/  FMUL.FTZ R128, R132.reuse, R128 ;  /* 0x0000008084807220 */ /* 0x040fe40000410000 */
[----:B------:R-:W-:Y:S01]  /*dfc0*/  FMUL.FTZ R129, R132, R129 ;  /* 0x0000008184817220 */ /* 0x000fe20000410000 */
[----:B-1----:R-:W-:Y:S01]  /*dfd0*/  FMNMX.FTZ R0, R239, R2, !PT ;  /* 0x00000002ef007209 */ /* 0x002fe20007810000 */
[----:B------:R-:W-:Y:S01]  /*dfe0*/  FADD.FTZ R2, -R135, R138 ;  /* 0x0000008a87027221 */ /* 0x000fe20000010100 */
[----:B------:R-:W-:Y:S01]  /*dff0*/  MOV R138, R29 ;  /* 0x0000001d008a7202 */ /* 0x000fe20000000f00 */
[----:B---3--:R-:W-:Y:S01]  /*e000*/  FMUL.FTZ R19, R133, R155 ;  /* 0x0000009b85137220 */ /* 0x008fe20000410000 */
[----:B------:R-:W-:Y:S01]  /*e010*/  FMNMX.FTZ R0, R205, R0, !PT ;  /* 0x00000000cd007209 */ /* 0x000fe20007810000 */
[----:B------:R-:W-:Y:S02]  /*e020*/  FMUL.FTZ R2, R2, c[0x0][0x2d0] ;  /* 0x0000b40002027a20 */ /* 0x000fe40000410000 */
[----:B------:R-:W-:Y:S01]  /*e030*/  FMUL.FTZ R34, R133, R170 ;  /* 0x000000aa85227220 */ /* 0x000fe20000410000 */
[----:B------:R-:W-:Y:S01]  /*e040*/  FMNMX.FTZ R0, R204, R0, !PT ;  /* 0x00000000cc007209 */ /* 0x000fe20007810000 */
[----:B------:R1:W3:Y:S01]  /*e050*/  MUFU.EX2 R3, R2 ;  /* 0x0000000200037308 */ /* 0x0002e20000000800 */
[----:B----4-:R-:W-:Y:S01]  /*e060*/  @P1 SHF.L.U32 R8, R9, 0x5, RZ ;  /* 0x0000000509081819 */ /* 0x010fe200000006ff */
[----:B------:R-:W-:Y:S01]  /*e070*/  FMUL.FTZ R35, R133, R171 ;  /* 0x000000ab85237220 */ /* 0x000fe20000410000 */
[----:B------:R-:W-:Y:S01]  /*e080*/  @P1 SHF.L.U64.HI R9, R9, R242, c[0x0][0x1e4] ;  /* 0x0000790009091619 */ /* 0x000fe200000102f2 */
[C---:B------:R-:W-:Y:S01]  /*e090*/  FMUL.FTZ R70, R133.reuse, R70 ;  /* 0x0000004685467220 */ /* 0x040fe20000410000 */
[----:B------:R-:W-:Y:S01]  /*e0a0*/  MOV R170, R51 ;  /* 0x0000003300aa7202 */ /* 0x000fe20000000f00 */
[C---:B------:R-:W-:Y:S01]  /*e0b0*/  FMUL.FTZ R51, R133.reuse, R187 ;  /* 0x000000bb85337220 */ /* 0x040fe20000410000 */
[----:B------:R-:W-:Y:S01]  /*e0c0*/  MOV R171, R56 ;  /* 0x0000003800ab7202 */ /* 0x000fe20000000f00 */
[C---:B------:R-:W-:Y:S02]  /*e0d0*/  FMUL.FTZ R71, R133.reuse, R71 ;  /* 0x0000004785477220 */ /* 0x040fe40000410000 */
[----:B------:R-:W-:Y:S02]  /*e0e0*/  FMUL.FTZ R82, R133, R82 ;  /* 0x0000005285527220 */ /* 0x000fe40000410000 */
[--C-:B--2---:R-:W-:Y:S02]  /*e0f0*/  FFMA.FTZ R4, R17, c[0x0][0x2d0], -R206.reuse ;  /* 0x0000b40011047a23 */ /* 0x104fe400000108ce */
[----:B------:R-:W-:Y:S02]  /*e100*/  FMUL.FTZ R17, R132, R153 ;  /* 0x0000009984117220 */ /* 0x000fe40000410000 */
[----:B------:R-:W2:Y:S01]  /*e110*/  MUFU.EX2 R20, R4 ;  /* 0x0000000400147308 */ /* 0x000ea20000000800 */
[C---:B------:R-:W-:Y:S02]  /*e120*/  FMUL.FTZ R83, R133.reuse, R83 ;  /* 0x0000005385537220 */ /* 0x040fe40000410000 */
[C---:B------:R-:W-:Y:S02]  /*e130*/  FMUL.FTZ R86, R133.reuse, R86 ;  /* 0x0000005685567220 */ /* 0x040fe40000410000 */
[C---:B------:R-:W-:Y:S02]  /*e140*/  FMUL.FTZ R87, R133.reuse, R87 ;  /* 0x0000005785577220 */ /* 0x040fe40000410000 */
[----:B------:R-:W-:Y:S01]  /*e150*/  FMUL.FTZ R98, R133, R98 ;  /* 0x0000006285627220 */ /* 0x000fe20000410000 */
[----:B-1----:R-:W1:Y:S01]  /*e160*/  SHFL.BFLY PT, R2, R0, 0x2, 0x1f ;  /* 0x0c401f0000027f89 */ /* 0x002e6200000e0000 */
[C---:B---3--:R-:W-:Y:S01]  /*e170*/  FMUL.FTZ R28, R3.reuse, R164 ;  /* 0x000000a4031c7220 */ /* 0x048fe20000410000 */
[----:B------:R-:W-:Y:S01]  /*e180*/  MOV R164, R235 ;  /* 0x000000eb00a47202 */ /* 0x000fe20000000f00 */
[C---:B------:R-:W-:Y:S01]  /*e190*/  FMUL.FTZ R24, R3.reuse, R160 ;  /* 0x000000a003187220 */ /* 0x040fe20000410000 */
[----:B------:R-:W-:Y:S01]  /*e1a0*/  MOV R160, R60 ;  /* 0x0000003c00a07202 */ /* 0x000fe20000000f00 */
[C---:B------:R-:W-:Y:S01]  /*e1b0*/  FMUL.FTZ R25, R3.reuse, R161 ;  /* 0x000000a103197220 */ /* 0x040fe20000410000 */
[----:B------:R-:W-:Y:S01]  /*e1c0*/  MOV R161, R50 ;  /* 0x0000003200a17202 */ /* 0x000fe20000000f00 */
[C---:B------:R-:W-:Y:S01]  /*e1d0*/  FMUL.FTZ R29, R3.reuse, R165 ;  /* 0x000000a5031d7220 */ /* 0x040fe20000410000 */
[----:B------:R-:W-:Y:S01]  /*e1e0*/  MOV R165, R67 ;  /* 0x0000004300a57202 */ /* 0x000fe20000000f00 */
[C---:B------:R-:W-:Y:S02]  /*e1f0*/  FMUL.FTZ R40, R3.reuse, R176 ;  /* 0x000000b003287220 */ /* 0x040fe40000410000 */
[C---:B------:R-:W-:Y:S02]  /*e200*/  FMUL.FTZ R56, R3.reuse, R192 ;  /* 0x000000c003387220 */ /* 0x040fe40000410000 */
[----:B------:R-:W-:Y:S02]  /*e210*/  FMUL.FTZ R60, R3, R196 ;  /* 0x000000c4033c7220 */ /* 0x000fe40000410000 */
[----:B------:R-:W-:Y:S01]  /*e220*/  FMUL.FTZ R50, R133, R186 ;  /* 0x000000ba85327220 */ /* 0x000fe20000410000 */
[----:B--2---:R-:W-:Y:S01]  /*e230*/  MOV R217, R20 ;  /* 0x0000001400d97202 */ /* 0x004fe20000000f00 */
[--C-:B------:R-:W-:Y:S02]  /*e240*/  FFMA.FTZ R4, R213, c[0x0][0x2d0], -R207.reuse ;  /* 0x0000b400d5047a23 */ /* 0x100fe400000108cf */
[----:B------:R-:W-:Y:S02]  /*e250*/  FMUL.FTZ R67, R133, R203 ;  /* 0x000000cb85437220 */ /* 0x000fe40000410000 */
[----:B------:R2:W-:Y:S01]  /*e260*/  MUFU.EX2 R240, R4 ;  /* 0x0000000400f07308 */ /* 0x0005e20000000800 */
[C---:B------:R-:W-:Y:S01]  /*e270*/  FMUL.FTZ R72, R3.reuse, R72 ;  /* 0x0000004803487220 */ /* 0x040fe20000410000 */
[----:B-1----:R-:W-:Y:S01]  /*e280*/  FMNMX.FTZ R0, R0, R2, !PT ;  /* 0x0000000200007209 */ /* 0x002fe20007810000 */
[--C-:B------:R-:W-:Y:S02]  /*e290*/  FFMA.FTZ R2, R216, c[0x0][0x2d0], -R207.reuse ;  /* 0x0000b400d8027a23 */ /* 0x100fe400000108cf */
[C---:B------:R-:W-:Y:S02]  /*e2a0*/  FMUL.FTZ R73, R3.reuse, R73 ;  /* 0x0000004903497220 */ /* 0x040fe40000410000 */
[C---:B------:R-:W-:Y:S03]  /*e2b0*/  FMUL.FTZ R76, R3.reuse, R76 ;  /* 0x0000004c034c7220 */ /* 0x040fe60000410000 */
[----:B------:R1:W-:Y:S01]  /*e2c0*/  MUFU.EX2 R215, R2 ;  /* 0x0000000200d77308 */ /* 0x0003e20000000800 */
[C---:B------:R-:W-:Y:S02]  /*e2d0*/  FMUL.FTZ R77, R3.reuse, R77 ;  /* 0x0000004d034d7220 */ /* 0x040fe40000410000 */
[C---:B------:R-:W-:Y:S02]  /*e2e0*/  FMUL.FTZ R88, R3.reuse, R88 ;  /* 0x0000005803587220 */ /* 0x040fe40000410000 */
[----:B------:R-:W-:Y:S02]  /*e2f0*/  FMUL.FTZ R89, R3, R89 ;  /* 0x0000005903597220 */ /* 0x000fe40000410000 */
[--C-:B------:R-:W-:Y:S02]  /*e300*/  FFMA.FTZ R160, R160, c[0x0][0x2d0], -R206.reuse ;  /* 0x0000b400a0a07a23 */ /* 0x100fe400000108ce */
[----:B------:R-:W-:Y:S02]  /*e310*/  FFMA.FTZ R161, R161, c[0x0][0x2d0], -R206 ;  /* 0x0000b400a1a17a23 */ /* 0x000fe400000108ce */
[C---:B------:R-:W-:Y:S02]  /*e320*/  FMUL.FTZ R92, R3.reuse, R92 ;  /* 0x0000005c035c7220 */ /* 0x040fe40000410000 */
[----:B------:R-:W-:Y:S02]  /*e330*/  FMUL.FTZ R93, R3, R93 ;  /* 0x0000005d035d7220 */ /* 0x000fe40000410000 */
[----:B--2---:R-:W-:Y:S02]  /*e340*/  FFMA.FTZ R4, R18, c[0x0][0x2d0], -R207 ;  /* 0x0000b40012047a23 */ /* 0x004fe400000108cf */
[C---:B------:R-:W-:Y:S02]  /*e350*/  FMUL.FTZ R18, R133.reuse, R154 ;  /* 0x0000009a85127220 */ /* 0x040fe40000410000 */
[----:B------:R2:W-:Y:S01]  /*e360*/  MUFU.EX2 R234, R4 ;  /* 0x0000000400ea7308 */ /* 0x0005e20000000800 */
[C---:B------:R-:W-:Y:S02]  /*e370*/  FMUL.FTZ R99, R133.reuse, R99 ;  /* 0x0000006385637220 */ /* 0x040fe40000410000 */
[C---:B------:R-:W-:Y:S01]  /*e380*/  FMUL.FTZ R102, R133.reuse, R102 ;  /* 0x0000006685667220 */ /* 0x040fe20000410000 */
[----:B-1----:R-:W1:Y:S01]  /*e390*/  SHFL.BFLY PT, R2, R0, 0x1, 0x1f ;  /* 0x0c201f0000027f89 */ /* 0x002e6200000e0000 */
[----:B------:R-:W-:Y:S02]  /*e3a0*/  FMUL.FTZ R103, R133, R103 ;  /* 0x0000006785677220 */ /* 0x000fe40000410000 */
[C---:B------:R-:W-:Y:S02]  /*e3b0*/  FMUL.FTZ R104, R3.reuse, R104 ;  /* 0x0000006803687220 */ /* 0x040fe40000410000 */
[C---:B------:R-:W-:Y:S02]  /*e3c0*/  FMUL.FTZ R105, R3.reuse, R105 ;  /* 0x0000006903697220 */ /* 0x040fe40000410000 */
[C---:B------:R-:W-:Y:S02]  /*e3d0*/  FMUL.FTZ R108, R3.reuse, R108 ;  /* 0x0000006c036c7220 */ /* 0x040fe40000410000 */
[----:B------:R-:W-:Y:S02]  /*e3e0*/  FMUL.FTZ R109, R3, R109 ;  /* 0x0000006d036d7220 */ /* 0x000fe40000410000 */
[C---:B------:R-:W-:Y:S02]  /*e3f0*/  FMUL.FTZ R114, R133.reuse, R114 ;  /* 0x0000007285727220 */ /* 0x040fe40000410000 */
[C---:B------:R-:W-:Y:S02]  /*e400*/  FMUL.FTZ R115, R133.reuse, R115 ;  /* 0x0000007385737220 */ /* 0x040fe40000410000 */
[C---:B------:R-:W-:Y:S02]  /*e410*/  FMUL.FTZ R118, R133.reuse, R118 ;  /* 0x0000007685767220 */ /* 0x040fe40000410000 */
[----:B------:R-:W-:Y:S01]  /*e420*/  FMUL.FTZ R119, R133, R119 ;  /* 0x0000007785777220 */ /* 0x000fe20000410000 */
[----:B--2---:R-:W-:Y:S01]  /*e430*/  @P1 SHF.R.S32.HI R4, RZ, 0x1f, R249 ;  /* 0x0000001fff041819 */ /* 0x004fe200000114f9 */
[C---:B------:R-:W-:Y:S02]  /*e440*/  FMUL.FTZ R120, R3.reuse, R120 ;  /* 0x0000007803787220 */ /* 0x040fe40000410000 */
[----:B------:R-:W-:Y:S01]  /*e450*/  FMUL.FTZ R121, R3, R121 ;  /* 0x0000007903797220 */ /* 0x000fe20000410000 */
[----:B-1----:R-:W-:Y:S01]  /*e460*/  FMNMX.FTZ R134, R0, R2, !PT ;  /* 0x0000000200867209 */ /* 0x002fe20007810000 */
[----:B------:R-:W-:Y:S02]  /*e470*/  @P1 IMAD R2, R4, c[0x0][0x1e0], RZ ;  /* 0x0000780004021a24 */ /* 0x000fe400078e02ff */
[C---:B------:R-:W-:Y:S04]  /*e480*/  @P1 IMAD.WIDE.U32 R4, R249.reuse, c[0x0][0x1e0], RZ ;  /* 0x00007800f9041a25 */ /* 0x040fe800078e00ff */
[----:B------:R-:W-:Y:S01]  /*e490*/  @P1 IMAD R2, R249, c[0x0][0x1e4], R2 ;  /* 0x00007900f9021a24 */ /* 0x000fe200078e0202 */
[----:B------:R-:W-:Y:S01]  /*e4a0*/  @P1 SHF.L.U32 R6, R4, 0x6, RZ ;  /* 0x0000000604061819 */ /* 0x000fe200000006ff */
[----:B------:R-:W-:Y:S01]  /*e4b0*/  FADD.FTZ R0, -R134, R139 ;  /* 0x0000008b86007221 */ /* 0x000fe20000010100 */
[----:B------:R-:W-:Y:S01]  /*e4c0*/  MOV R139, R30 ;  /* 0x0000001e008b7202 */ /* 0x000fe20000000f00 */
[----:B------:R-:W-:Y:S01]  /*e4d0*/  FMUL.FTZ R124, R3, R124 ;  /* 0x0000007c037c7220 */ /* 0x000fe20000410000 */
[----:B------:R-:W-:Y:S01]  /*e4e0*/  @P1 IADD3 R2, R5, R2, RZ ;  /* 0x0000000205021210 */ /* 0x000fe20007ffe0ff */
[----:B------:R-:W-:Y:S01]  /*e4f0*/  FMUL.FTZ R0, R0, c[0x0][0x2d0] ;  /* 0x0000b40000007a20 */ /* 0x000fe20000410000 */
[----:B------:R-:W-:Y:S01]  /*e500*/  @P1 IADD3 R5, P3, R6, R10, RZ ;  /* 0x0000000a06051210 */ /* 0x000fe20007f7e0ff */
[----:B------:R-:W-:Y:S01]  /*e510*/  FMUL.FTZ R125, R3, R125 ;  /* 0x0000007d037d7220 */ /* 0x000fe20000410000 */
[----:B------:R-:W-:Y:S01]  /*e520*/  @P1 SHF.L.U64.HI R2, R4, 0x6, R2 ;  /* 0x0000000604021819 */ /* 0x000fe20000010202 */
[----:B------:R-:W-:Y:S01]  /*e530*/  FMUL.FTZ R130, R133, R130 ;  /* 0x0000008285827220 */ /* 0x000fe20000410000 */
[----:B------:R-:W-:Y:S01]  /*e540*/  @P1 LEA R4, P2, R5, c[0x0][0x1c8], 0x1 ;  /* 0x0000720005041a11 */ /* 0x000fe200078408ff */
[----:B------:R-:W1:Y:S01]  /*e550*/  MUFU.EX2 R0, R0 ;  /* 0x0000000000007308 */ /* 0x000e620000000800 */
[----:B------:R-:W-:Y:S01]  /*e560*/  MOV R176, R139 ;  /* 0x0000008b00b07202 */ /* 0x000fe20000000f00 */
[----:B------:R-:W-:Y:S01]  /*e570*/  @P1 IMAD.X R7, R2, 0x1, R21, P3 ;  /* 0x0000000102071824 */ /* 0x000fe200018e0615 */
[----:B------:R-:W-:Y:S02]  /*e580*/  @P1 IADD3 R6, P4, P3, R6, 0x40, R10 ;  /* 0x0000004006061810 */ /* 0x000fe40007b9e00a */
[----:B------:R-:W-:Y:S01]  /*e590*/  MOV R139, R45 ;  /* 0x0000002d008b7202 */ /* 0x000fe20000000f00 */
[----:B------:R-:W-:Y:S01]  /*e5a0*/  FMUL.FTZ R45, R3, R181 ;  /* 0x000000b5032d7220 */ /* 0x000fe20000410000 */
[----:B------:R-:W-:Y:S01]  /*e5b0*/  @P1 LEA.HI.X R5, R5, c[0x0][0x1cc], R7, 0x1, P2 ;  /* 0x0000730005051a11 */ /* 0x000fe200010f0c07 */
[----:B------:R-:W-:Y:S01]  /*e5c0*/  FFMA.FTZ R7, R218, c[0x0][0x2d0], -R208 ;  /* 0x0000b400da077a23 */ /* 0x000fe200000108d0 */
[----:B------:R-:W-:Y:S01]  /*e5d0*/  @P1 IADD3.X R2, R2, RZ, R21, P4, P3 ;  /* 0x000000ff02021210 */ /* 0x000fe200027e6415 */
[----:B------:R-:W-:Y:S01]  /*e5e0*/  FFMA.FTZ R139, R139, c[0x0][0x2d0], -R206 ;  /* 0x0000b4008b8b7a23 */ /* 0x000fe200000108ce */
[C---:B------:R-:W-:Y:S01]  /*e5f0*/  @P1 LEA R10, P2, R6.reuse, c[0x0][0x1c8], 0x1 ;  /* 0x00007200060a1a11 */ /* 0x040fe200078408ff */
[----:B------:R2:W-:Y:S01]  /*e600*/  MUFU.EX2 R216, R7 ;  /* 0x0000000700d87308 */ /* 0x0005e20000000800 */
[----:B------:R3:W-:Y:S01]  /*e610*/  @P1 LDGSTS.E.BYPASS.LTC128B.128 [R248+0x4100], [R4.64], !P0 ;  /* 0x0410000004f81fae */ /* 0x0007e2000c101d46 */
[----:B------:R-:W-:Y:S02]  /*e620*/  MOV R181, R46 ;  /* 0x0000002e00b57202 */ /* 0x000fe40000000f00 */
[----:B------:R-:W-:Y:S01]  /*e630*/  @P1 LEA.HI.X R11, R6, c[0x0][0x1cc], R2, 0x1, P2 ;  /* 0x00007300060b1a11 */ /* 0x000fe200010f0c02 */
[--C-:B------:R-:W-:Y:S01]  /*e640*/  FFMA.FTZ R2, R12, c[0x0][0x2d0], -R208.reuse ;  /* 0x0000b4000c027a23 */ /* 0x100fe200000108d0 */
[----:B------:R-:W-:Y:S01]  /*e650*/  @P1 IADD3 R6, P2, R4, R8, RZ ;  /* 0x0000000804061210 */ /* 0x000fe20007f5e0ff */
[C---:B------:R-:W-:Y:S01]  /*e660*/  FMUL.FTZ R12, R3.reuse, R148 ;  /* 0x00000094030c7220 */ /* 0x040fe20000410000 */
[----:B------:R-:W-:Y:S01]  /*e670*/  MOV R218, R49 ;  /* 0x0000003100da7202 */ /* 0x000fe20000000f00 */
[----:B------:R4:W-:Y:S01]  /*e680*/  @P1 LDGSTS.E.BYPASS.LTC128B.128 [R248+0x6100], [R10.64], !P6 ;  /* 0x061000000af81fae */ /* 0x0009e2000f101d46 */
[----:B------:R4:W-:Y:S01]  /*e690*/  MUFU.EX2 R213, R2 ;  /* 0x0000000200d57308 */ /* 0x0009e20000000800 */
[----:B------:R-:W-:Y:S02]  /*e6a0*/  FMUL.FTZ R49, R132, R185 ;  /* 0x000000b984317220 */ /* 0x000fe40000410000 */
[C---:B-1----:R-:W-:Y:S01]  /*e6b0*/  FMUL.FTZ R26, R0.reuse, R162 ;  /* 0x000000a2001a7220 */ /* 0x042fe20000410000 */
[----:B------:R-:W-:Y:S01]  /*e6c0*/  MOV R162, R64 ;  /* 0x0000004000a27202 */ /* 0x000fe20000000f00 */
[C---:B------:R-:W-:Y:S01]  /*e6d0*/  FMUL.FTZ R27, R0.reuse, R163 ;  /* 0x000000a3001b7220 */ /* 0x040fe20000410000 */
[----:B------:R-:W-:Y:S01]  /*e6e0*/  MOV R163, R57 ;  /* 0x0000003900a37202 */ /* 0x000fe20000000f00 */
[C---:B------:R-:W-:Y:S02]  /*e6f0*/  FMUL.FTZ R59, R0.reuse, R195 ;  /* 0x000000c3003b7220 */ /* 0x040fe40000410000 */
[C---:B------:R-:W-:Y:S01]  /*e700*/  FMUL.FTZ R30, R0.reuse, R166 ;  /* 0x000000a6001e7220 */ /* 0x040fe20000410000 */
[----:B------:R-:W-:Y:S01]  /*e710*/  MOV R166, R61 ;  /* 0x0000003d00a67202 */ /* 0x000fe20000000f00 */
[----:B------:R-:W-:Y:S01]  /*e720*/  FMUL.FTZ R46, R0, R182 ;  /* 0x000000b6002e7220 */ /* 0x000fe20000410000 */
[----:B------:R-:W-:Y:S01]  /*e730*/  MOV R182, R66 ;  /* 0x0000004200b67202 */ /* 0x000fe20000000f00 */
[----:B------:R-:W-:Y:S01]  /*e740*/  FMUL.FTZ R61, R3, R197 ;  /* 0x000000c5033d7220 */ /* 0x000fe20000410000 */
[----:B--2---:R-:W-:Y:S01]  /*e750*/  @P1 IADD3.X R7, R5, R9, RZ, P2, !PT ;  /* 0x0000000905071210 */ /* 0x004fe200017fe4ff */
[----:B------:R-:W-:Y:S02]  /*e760*/  FMUL.FTZ R57, R3, R193 ;  /* 0x000000c103397220 */ /* 0x000fe40000410000 */
[----:B------:R-:W-:Y:S01]  /*e770*/  FMUL.FTZ R64, R132, R200 ;  /* 0x000000c884407220 */ /* 0x000fe20000410000 */
[----:B---3--:R-:W-:Y:S01]  /*e780*/  @P1 IADD3 R4, P3, R6, R8, RZ ;  /* 0x0000000806041210 */ /* 0x008fe20007f7e0ff */
[----:B------:R1:W-:Y:S01]  /*e790*/  @P1 LDGSTS.E.BYPASS.LTC128B.128 [R248+0x4900], [R6.64], !P0 ;  /* 0x0490000006f81fae */ /* 0x0003e2000c101d46 */
[----:B------:R-:W-:Y:S02]  /*e7a0*/  FMUL.FTZ R66, R133, R202 ;  /* 0x000000ca85427220 */ /* 0x000fe40000410000 */
[-C--:B------:R-:W-:Y:S01]  /*e7b0*/  @P1 IADD3.X R5, R7, R9.reuse, RZ, P3, !PT ;  /* 0x0000000907051210 */ /* 0x080fe20001ffe4ff */
[----:B------:R-:W-:Y:S01]  /*e7c0*/  FMUL.FTZ R74, R0, R74 ;  /* 0x0000004a004a7220 */ /* 0x000fe20000410000 */
[----:B------:R-:W-:Y:S01]  /*e7d0*/  @P1 IADD3 R8, P2, R4, R8, RZ ;  /* 0x0000000804081210 */ /* 0x000fe20007f5e0ff */
[----:B----4-:R-:W-:Y:S02]  /*e7e0*/  FFMA.FTZ R2, R13, c[0x0][0x2d0], -R208 ;  /* 0x0000b4000d027a23 */ /* 0x010fe400000108d0 */
[----:B------:R1:W-:Y:S01]  /*e7f0*/  @P1 LDGSTS.E.BYPASS.LTC128B.128 [R248+0x6900], [R6.64+0x80], !P6 ;  /* 0x0690008006f81fae */ /* 0x0003e2000f101d46 */
[----:B------:R-:W-:Y:S01]  /*e800*/  @P1 IADD3.X R9, R5, R9, RZ, P2, !PT ;  /* 0x0000000905091210 */ /* 0x000fe200017fe4ff */
[----:B------:R-:W2:Y:S01]  /*e810*/  MUFU.EX2 R241, R2 ;  /* 0x0000000200f17308 */ /* 0x000ea20000000800 */
[C---:B------:R-:W-:Y:S02]  /*e820*/  FMUL.FTZ R10, R0.reuse, R142 ;  /* 0x0000008e000a7220 */ /* 0x040fe40000410000 */
[C---:B------:R-:W-:Y:S02]  /*e830*/  FMUL.FTZ R11, R0.reuse, R143 ;  /* 0x0000008f000b7220 */ /* 0x040fe40000410000 */
[----:B------:R-:W-:Y:S01]  /*e840*/  FMUL.FTZ R13, R3, R149 ;  /* 0x00000095030d7220 */ /* 0x000fe20000410000 */
[----:B------:R3:W-:Y:S01]  /*e850*/  @P1 LDGSTS.E.BYPASS.LTC128B.128 [R248+0x5100], [R4.64], !P0 ;  /* 0x0510000004f81fae */ /* 0x0007e2000c101d46 */
[C---:B------:R-:W-:Y:S02]  /*e860*/  FMUL.FTZ R75, R0.reuse, R75 ;  /* 0x0000004b004b7220 */ /* 0x040fe40000410000 */
[C---:B------:R-:W-:Y:S02]  /*e870*/  FMUL.FTZ R78, R0.reuse, R78 ;  /* 0x0000004e004e7220 */ /* 0x040fe40000410000 */
[C---:B------:R-:W-:Y:S02]  /*e880*/  FMUL.FTZ R79, R0.reuse, R79 ;  /* 0x0000004f004f7220 */ /* 0x040fe40000410000 */
[C---:B------:R-:W-:Y:S01]  /*e890*/  FMUL.FTZ R90, R0.reuse, R90 ;  /* 0x0000005a005a7220 */ /* 0x040fe20000410000 */
[----:B------:R3:W-:Y:S01]  /*e8a0*/  @P1 LDGSTS.E.BYPASS.LTC128B.128 [R248+0x7100], [R4.64+0x80], !P6 ;  /* 0x0710008004f81fae */ /* 0x0007e2000f101d46 */
[C---:B------:R-:W-:Y:S02]  /*e8b0*/  FMUL.FTZ R91, R0.reuse, R91 ;  /* 0x0000005b005b7220 */ /* 0x040fe40000410000 */
[C---:B------:R-:W-:Y:S02]  /*e8c0*/  FMUL.FTZ R94, R0.reuse, R94 ;  /* 0x0000005e005e7220 */ /* 0x040fe40000410000 */
[C---:B------:R-:W-:Y:S02]  /*e8d0*/  FMUL.FTZ R95, R0.reuse, R95 ;  /* 0x0000005f005f7220 */ /* 0x040fe40000410000 */
[C---:B------:R-:W-:Y:S01]  /*e8e0*/  FMUL.FTZ R106, R0.reuse, R106 ;  /* 0x0000006a006a7220 */ /* 0x040fe20000410000 */
[----:B------:R4:W-:Y:S01]  /*e8f0*/  @P1 LDGSTS.E.BYPASS.LTC128B.128 [R248+0x5900], [R8.64], !P0 ;  /* 0x0590000008f81fae */ /* 0x0009e2000c101d46 */
[----:B------:R-:W-:Y:S01]  /*e900*/  FMUL.FTZ R107, R0, R107 ;  /* 0x0000006b006b7220 */ /* 0x000fe20000410000 */
[----:B--2---:R-:W-:Y:S01]  /*e910*/  F2FP.PACK_AB R142, R241, R213 ;  /* 0x000000d5f18e723e */ /* 0x004fe200000000ff */
[----:B------:R-:W-:Y:S02]  /*e920*/  FMUL.FTZ R2, R134, c[0x0][0x2d0] ;  /* 0x0000b40086027a20 */ /* 0x000fe40000410000 */
[----:B-1----:R-:W-:Y:S01]  /*e930*/  FMUL.FTZ R7, R133, R147 ;  /* 0x0000009385077220 */ /* 0x002fe20000410000 */
[----:B------:R-:W-:Y:S01]  /*e940*/  F2FP.PACK_AB R147, R236, R234 ;  /* 0x000000eaec93723e */ /* 0x000fe200000000ff */
[--C-:B------:R-:W-:Y:S01]  /*e950*/  FFMA.FTZ R6, R219, c[0x0][0x2d0], -R2.reuse ;  /* 0x0000b400db067a23 */ /* 0x100fe20000010802 */
[----:B------:R4:W-:Y:S01]  /*e960*/  @P1 LDGSTS.E.BYPASS.LTC128B.128 [R248+0x7900], [R8.64+0x80], !P6 ;  /* 0x0790008008f81fae */ /* 0x0009e2000f101d46 */
[----:B------:R-:W-:Y:S01]  /*e970*/  MOV R219, R41 ;  /* 0x0000002900db7202 */ /* 0x000fe20000000f00 */
[----:B------:R-:W-:Y:S01]  /*e980*/  FMUL.FTZ R41, R3, R177 ;  /* 0x000000b103297220 */ /* 0x000fe20000410000 */
[----:B------:R1:W-:Y:S01]  /*e990*/  MUFU.EX2 R209, R6 ;  /* 0x0000000600d17308 */ /* 0x0003e20000000800 */
[----:B------:R-:W-:Y:S01]  /*e9a0*/  MOV R177, R42 ;  /* 0x0000002a00b17202 */ /* 0x000fe20000000f00 */
[C---:B------:R-:W-:Y:S02]  /*e9b0*/  FMUL.FTZ R42, R0.reuse, R178 ;  /* 0x000000b2002a7220 */ /* 0x040fe40000410000 */
[C---:B------:R-:W-:Y:S01]  /*e9c0*/  FMUL.FTZ R110, R0.reuse, R110 ;  /* 0x0000006e006e7220 */ /* 0x040fe20000410000 */
[----:B------:R-:W2:Y:S01]  /*e9d0*/  LDSM.16.MT88.4 R20, [R229] ;  /* 0x00000000e514783b */ /* 0x000ea20000004200 */
[----:B------:R-:W-:Y:S02]  /*e9e0*/  FMUL.FTZ R111, R0, R111 ;  /* 0x0000006f006f7220 */ /* 0x000fe40000410000 */
[--C-:B---3--:R-:W-:Y:S01]  /*e9f0*/  FFMA.FTZ R4, R220, c[0x0][0x2d0], -R2.reuse ;  /* 0x0000b400dc047a23 */ /* 0x108fe20000010802 */
[----:B------:R-:W-:Y:S01]  /*ea00*/  MOV R220, R245 ;  /* 0x000000f500dc7202 */ /* 0x000fe20000000f00 */
[----:B------:R-:W-:Y:S01]  /*ea10*/  FMUL.FTZ R5, R132, R145 ;  /* 0x0000009184057220 */ /* 0x000fe20000410000 */
[----:B------:R-:W-:Y:S01]  /*ea20*/  F2FP.PACK_AB R145, R240, R215 ;  /* 0x000000d7f091723e */ /* 0x000fe200000000ff */
[----:B------:R3:W3:Y:S01]  /*ea30*/  MUFU.EX2 R210, R4 ;  /* 0x0000000400d27308 */ /* 0x0006e20000000800 */
[----:B------:R-:W2:Y:S01]  /*ea40*/  LDSM.16.MT88.4 R36, [R230] ;  /* 0x00000000e624783b */ /* 0x000ea20000004200 */
[C---:B------:R-:W-:Y:S02]  /*ea50*/  FMUL.FTZ R122, R0.reuse, R122 ;  /* 0x0000007a007a7220 */ /* 0x040fe40000410000 */
[C---:B------:R-:W-:Y:S02]  /*ea60*/  FMUL.FTZ R123, R0.reuse, R123 ;  /* 0x0000007b007b7220 */ /* 0x040fe40000410000 */
[C---:B------:R-:W-:Y:S02]  /*ea70*/  FMUL.FTZ R126, R0.reuse, R126 ;  /* 0x0000007e007e7220 */ /* 0x040fe40000410000 */
[----:B------:R-:W-:Y:S01]  /*ea80*/  FMUL.FTZ R127, R0, R127 ;  /* 0x0000007f007f7220 */ /* 0x000fe20000410000 */
[----:B------:R-:W2:Y:S01]  /*ea90*/  LDSM.16.MT88.4 R52, [R233] ;  /* 0x00000000e934783b */ /* 0x000ea20000004200 */
[----:B-1----:R-:W-:Y:S01]  /*eaa0*/  FMUL.FTZ R6, R133, R146 ;  /* 0x0000009285067220 */ /* 0x002fe20000410000 */
[----:B------:R-:W-:Y:S01]  /*eab0*/  F2FP.PACK_AB R146, R217, R238 ;  /* 0x000000eed992723e */ /* 0x000fe200000000ff */
[C---:B----4-:R-:W-:Y:S01]  /*eac0*/  FMUL.FTZ R8, R3.reuse, R140 ;  /* 0x0000008c03087220 */ /* 0x050fe20000410000 */
[----:B------:R-:W-:Y:S01]  /*ead0*/  F2FP.PACK_AB R140, R216, R212 ;  /* 0x000000d4d88c723e */ /* 0x000fe200000000ff */
[----:B------:R-:W-:Y:S03]  /*eae0*/  FMUL.FTZ R9, R3, R141 ;  /* 0x0000008d03097220 */ /* 0x000fe60000410000 */
[----:B------:R-:W-:Y:S01]  /*eaf0*/  LDSM.16.MT88.4 R152, [R229+0x2000] ;  /* 0x00200000e598783b */ /* 0x000fe20000004200 */
[--C-:B---3--:R-:W-:Y:S01]  /*eb00*/  FFMA.FTZ R4, R14, c[0x0][0x2d0], -R2.reuse ;  /* 0x0000b4000e047a23 */ /* 0x108fe20000010802 */
[----:B------:R-:W-:Y:S01]  /*eb10*/  F2FP.PACK_AB R141, R210, R209 ;  /* 0x000000d1d28d723e */ /* 0x000fe200000000ff */
[C---:B------:R-:W-:Y:S05]  /*eb20*/  FMUL.FTZ R14, R0.reuse, R150 ;  /* 0x00000096000e7220 */ /* 0x040fea0000410000 */
[----:B------:R-:W0:Y:S01]  /*eb30*/  LDGDEPBAR ;  /* 0x00000000000079af */ /* 0x000e220000000000 */
[----:B------:R1:W-:Y:S02]  /*eb40*/  MUFU.EX2 R211, R4 ;  /* 0x0000000400d37308 */ /* 0x0003e40000000800 */
[----:B-1----:R-:W-:Y:S02]  /*eb50*/  FFMA.FTZ R4, R15, c[0x0][0x2d0], -R2 ;  /* 0x0000b4000f047a23 */ /* 0x002fe40000010802 */
[----:B------:R-:W-:Y:S06]  /*eb60*/  FMUL.FTZ R15, R0, R151 ;  /* 0x00000097000f7220 */ /* 0x000fec0000410000 */
[----:B------:R1:W3:Y:S01]  /*eb70*/  MUFU.EX2 R242, R4 ;  /* 0x0000000400f27308 */ /* 0x0002e20000000800 */
[----:B------:R-:W4:Y:S01]  /*eb80*/  LDSM.16.MT88.4 R148, [R232] ;  /* 0x00000000e894783b */ /* 0x000f220000004200 */
[----:B-1----:R-:W-:Y:S01]  /*eb90*/  FMUL.FTZ R4, R132, R144 ;  /* 0x0000009084047220 */ /* 0x002fe20000410000 */
[----:B------:R-:W-:Y:S02]  /*eba0*/  F2FP.PACK_AB R144, R231, R214 ;  /* 0x000000d6e790723e */ /* 0x000fe400000000ff */
[----:B---3--:R-:W-:Y:S05]  /*ebb0*/  F2FP.PACK_AB R143, R242, R211 ;  /* 0x000000d3f28f723e */ /* 0x008fea00000000ff */
[-C--:B--2---:R-:W-:Y:S08]  /*ebc0*/  HMMA.16816.F32 R4, R144, R20.reuse, R4 ;  /* 0x000000149004723c */ /* 0x084ff00000001804 */
[C---:B------:R-:W-:Y:S07]  /*ebd0*/  HMMA.16816.F32 R8, R140.reuse, R20, R8 ;  /* 0x000000148c08723c */ /* 0x040fee0000001808 */
[C---:B------:R-:W-:Y:S01]  /*ebe0*/  FMUL.FTZ R20, R132.reuse, R156 ;  /* 0x0000009c84147220 */ /* 0x040fe20000410000 */
[-C--:B------:R-:W-:Y:S04]  /*ebf0*/  HMMA.16816.F32 R12, R140, R22.reuse, R12 ;  /* 0x000000168c0c723c */ /* 0x080fe8000000180c */
[----:B------:R-:W-:Y:S01]  /*ec00*/  MOV R156, R138 ;  /* 0x0000008a009c7202 */ /* 0x000fe20000000f00 */
[--C-:B------:R-:W-:Y:S02]  /*ec10*/  FFMA.FTZ R138, R221, c[0x0][0x2d0], -R206.reuse ;  /* 0x0000b400dd8a7a23 */ /* 0x100fe400000108ce */
[----:B------:R-:W-:Y:S01]  /*ec20*/  FMUL.FTZ R21, R132, R157 ;  /* 0x0000009d84157220 */ /* 0x000fe20000410000 */
[C---:B------:R-:W-:Y:S04]  /*ec30*/  HMMA.16816.F32 R16, R144.reuse, R22, R16 ;  /* 0x000000169010723c */ /* 0x040fe80000001810 */
[----:B------:R-:W-:Y:S01]  /*ec40*/  MOV R157, R63 ;  /* 0x0000003f009d7202 */ /* 0x000fe20000000f00 */
[C---:B------:R-:W-:Y:S02]  /*ec50*/  FMUL.FTZ R63, R0.reuse, R199 ;  /* 0x000000c7003f7220 */ /* 0x040fe40000410000 */
[C---:B------:R-:W-:Y:S01]  /*ec60*/  FMUL.FTZ R22, R133.reuse, R158 ;  /* 0x0000009e85167220 */ /* 0x040fe20000410000 */
[----:B------:R-:W-:Y:S01]  /*ec70*/  MOV R158, R31 ;  /* 0x0000001f009e7202 */ /* 0x000fe20000000f00 */
[C---:B------:R-:W-:Y:S03]  /*ec80*/  FMUL.FTZ R31, R0.reuse, R167 ;  /* 0x000000a7001f7220 */ /* 0x040fe60000410000 */
[----:B------:R-:W-:Y:S01]  /*ec90*/  MOV R167, R243 ;  /* 0x000000f300a77202 */ /* 0x000fe20000000f00 */
[----:B------:R-:W-:Y:S01]  /*eca0*/  FMUL.FTZ R23, R133, R159 ;  /* 0x0000009f85177220 */ /* 0x000fe20000410000 */
[----:B------:R1:W-:Y:S01]  /*ecb0*/  MUFU.EX2 R243, R138 ;  /* 0x0000008a00f37308 */ /* 0x0003e20000000800 */
[----:B------:R-:W-:Y:S01]  /*ecc0*/  MOV R159, R58 ;  /* 0x0000003a009f7202 */ /* 0x000fe20000000f00 */
[----:B------:R-:W-:Y:S04]  /*ecd0*/  FMUL.FTZ R58, R0, R194 ;  /* 0x000000c2003a7220 */ /* 0x000fe80000410000 */
[-C--:B------:R-:W-:Y:S08]  /*ece0*/  HMMA.16816.F32 R20, R144, R36.reuse, R20 ;  /* 0x000000249014723c */ /* 0x080ff00000001814 */
[C---:B------:R-:W-:Y:S07]  /*ecf0*/  HMMA.16816.F32 R24, R140.reuse, R36, R24 ;  /* 0x000000248c18723c */ /* 0x040fee0000001818 */
[----:B------:R-:W-:Y:S01]  /*ed00*/  FMUL.FTZ R36, R132, R172 ;  /* 0x000000ac84247220 */ /* 0x000fe20000410000 */
[-C--:B------:R-:W-:Y:S04]  /*ed10*/  HMMA.16816.F32 R28, R140, R38.reuse, R28 ;  /* 0x000000268c1c723c */ /* 0x080fe8000000181c */
[----:B-1----:R-:W-:Y:S01]  /*ed20*/  FFMA.FTZ R138, R223, c[0x0][0x2d0], -R206 ;  /* 0x0000b400df8a7a23 */ /* 0x002fe200000108ce */
[----:B------:R-:W-:Y:S01]  /*ed30*/  MOV R172, R43 ;  /* 0x0000002b00ac7202 */ /* 0x000fe20000000f00 */
[----:B------:R-:W-:Y:S02]  /*ed40*/  FMUL.FTZ R43, R0, R179 ;  /* 0x000000b3002b7220 */ /* 0x000fe40000410000 */
[C---:B------:R-:W-:Y:S01]  /*ed50*/  HMMA.16816.F32 R32, R144.reuse, R38, R32 ;  /* 0x000000269020723c */ /* 0x040fe20000001820 */
[----:B------:R1:W2:Y:S03]  /*ed60*/  MUFU.EX2 R235, R138 ;  /* 0x0000008a00eb7308 */ /* 0x0002a60000000800 */
[----:B------:R-:W-:Y:S02]  /*ed70*/  FMUL.FTZ R37, R132, R173 ;  /* 0x000000ad84257220 */ /* 0x000fe40000410000 */
[----:B------:R-:W-:Y:S02]  /*ed80*/  IMAD.MOV.U32 R173, RZ, RZ, R44 ;  /* 0x000000ffffad7224 */ /* 0x000fe400078e002c */
[----:B------:R-:W-:Y:S01]  /*ed90*/  FMUL.FTZ R38, R133, R174 ;  /* 0x000000ae85267220 */ /* 0x000fe20000410000 */
[----:B------:R-:W-:Y:S03]  /*eda0*/  MOV R174, R47 ;  /* 0x0000002f00ae7202 */ /* 0x000fe60000000f00 */
[C---:B------:R-:W-:Y:S01]  /*edb0*/  FMUL.FTZ R47, R0.reuse, R183 ;  /* 0x000000b7002f7220 */ /* 0x040fe20000410000 */
[----:B------:R-:W-:Y:S01]  /*edc0*/  MOV R183, R244 ;  /* 0x000000f400b77202 */ /* 0x000fe20000000f00 */
[----:B------:R-:W-:Y:S01]  /*edd0*/  FMUL.FTZ R44, R3, R180 ;  /* 0x000000b4032c7220 */ /* 0x000fe20000410000 */
[----:B------:R-:W-:Y:S01]  /*ede0*/  MOV R180, R62 ;  /* 0x0000003e00b47202 */ /* 0x000fe20000000f00 */
[----:B------:R-:W-:Y:S02]  /*edf0*/  FMUL.FTZ R62, R0, R198 ;  /* 0x000000c6003e7220 */ /* 0x000fe40000410000 */
[----:B------:R-:W-:Y:S01]  /*ee00*/  FMUL.FTZ R39, R133, R175 ;  /* 0x000000af85277220 */ /* 0x000fe20000410000 */
[----:B------:R-:W-:Y:S01]  /*ee10*/  MOV R175, R65 ;  /* 0x0000004100af7202 */ /* 0x000fe20000000f00 */
[C---:B------:R-:W-:Y:S02]  /*ee20*/  FMUL.FTZ R65, R132.reuse, R201 ;  /* 0x000000c984417220 */ /* 0x040fe40000410000 */
[----:B------:R-:W-:Y:S03]  /*ee30*/  LDSM.16.MT88.4 R200, [R232+0x1800] ;  /* 0x00180000e8c8783b */ /* 0x000fe60000004200 */
[-C--:B------:R-:W-:Y:S03]  /*ee40*/  HMMA.16816.F32 R36, R144, R52.reuse, R36 ;  /* 0x000000349024723c */ /* 0x080fe60000001824 */
[--C-:B-1----:R-:W-:Y:S04]  /*ee50*/  FFMA.FTZ R138, R225, c[0x0][0x2d0], -R207.reuse ;  /* 0x0000b400e18a7a23 */ /* 0x102fe800000108cf */
[----:B------:R1:W-:Y:S01]  /*ee60*/  MUFU.EX2 R179, R138 ;  /* 0x0000008a00b37308 */ /* 0x0003e20000000800 */
[C---:B------:R-:W-:Y:S07]  /*ee70*/  HMMA.16816.F32 R40, R140.reuse, R52, R40 ;  /* 0x000000348c28723c */ /* 0x040fee0000001828 */
[C---:B------:R-:W-:Y:S01]  /*ee80*/  FMUL.FTZ R53, R132.reuse, R189 ;  /* 0x000000bd84357220 */ /* 0x040fe20000410000 */
[-C--:B------:R-:W-:Y:S04]  /*ee90*/  HMMA.16816.F32 R44, R140, R54.reuse, R44 ;  /* 0x000000368c2c723c */ /* 0x080fe8000000182c */
[----:B------:R-:W-:Y:S04]  /*eea0*/  FMUL.FTZ R52, R132, R188 ;  /* 0x000000bc84347220 */ /* 0x000fe80000410000 */
[C---:B------:R-:W-:Y:S04]  /*eeb0*/  HMMA.16816.F32 R48, R144.reuse, R54, R48 ;  /* 0x000000369030723c */ /* 0x040fe80000001830 */
[--C-:B-1----:R-:W-:Y:S03]  /*eec0*/  FFMA.FTZ R138, R226, c[0x0][0x2d0], -R207.reuse ;  /* 0x0000b400e28a7a23 */ /* 0x102fe600000108cf */
[C---:B------:R-:W-:Y:S01]  /*eed0*/  FMUL.FTZ R54, R133.reuse, R190 ;  /* 0x000000be85367220 */ /* 0x040fe20000410000 */
[----:B------:R1:W3:Y:S01]  /*eee0*/  MUFU.EX2 R245, R138 ;  /* 0x0000008a00f57308 */ /* 0x0002e20000000800 */
[----:B------:R-:W-:Y:S07]  /*eef0*/  FMUL.FTZ R55, R133, R191 ;  /* 0x000000bf85377220 */ /* 0x000fee0000410000 */
[-C--:B----4-:R-:W-:Y:S02]  /*ef00*/  HMMA.16816.F32 R52, R144, R148.reuse, R52 ;  /* 0x000000949034723c */ /* 0x090fe40000001834 */
[----:B------:R-:W-:Y:S06]  /*ef10*/  MUFU.EX2 R191, R160 ;  /* 0x000000a000bf7308 */ /* 0x000fec0000000800 */
[C---:B------:R-:W-:Y:S08]  /*ef20*/  HMMA.16816.F32 R56, R140.reuse, R148, R56 ;  /* 0x000000948c38723c */ /* 0x040ff00000001838 */
[-C--:B------:R-:W-:Y:S04]  /*ef30*/  HMMA.16816.F32 R60, R140, R150.reuse, R60 ;  /* 0x000000968c3c723c */ /* 0x080fe8000000183c */
[--C-:B-1----:R-:W-:Y:S04]  /*ef40*/  FFMA.FTZ R138, R222, c[0x0][0x2d0], -R206.reuse ;  /* 0x0000b400de8a7a23 */ /* 0x102fe800000108ce */
[C---:B------:R-:W-:Y:S01]  /*ef50*/  HMMA.16816.F32 R64, R144.reuse, R150, R64 ;  /* 0x000000969040723c */ /* 0x040fe20000001840 */
[----:B------:R1:W-:Y:S01]  /*ef60*/  MUFU.EX2 R178, R138 ;  /* 0x0000008a00b27308 */ /* 0x0003e20000000800 */
[----:B------:R-:W4:Y:S06]  /*ef70*/  LDSM.16.MT88.4 R148, [R230+0x2000] ;  /* 0x00200000e694783b */ /* 0x000f2c0000004200 */
[-C--:B------:R-:W-:Y:S08]  /*ef80*/  HMMA.16816.F32 R68, R144, R152.reuse, R68 ;  /* 0x000000989044723c */ /* 0x080ff00000001844 */
[C---:B------:R-:W-:Y:S08]  /*ef90*/  HMMA.16816.F32 R72, R140.reuse, R152, R72 ;  /* 0x000000988c48723c */ /* 0x040ff00000001848 */
[-C--:B------:R-:W-:Y:S04]  /*efa0*/  HMMA.16816.F32 R76, R140, R154.reuse, R76 ;  /* 0x0000009a8c4c723c */ /* 0x080fe8000000184c */
[----:B-1----:R-:W-:Y:S02]  /*efb0*/  FFMA.FTZ R138, R224, c[0x0][0x2d0], -R206 ;  /* 0x0000b400e08a7a23 */ /* 0x002fe400000108ce */
[----:B------:R-:W-:Y:S02]  /*efc0*/  FFMA.FTZ R224, R167, c[0x0][0x2d0], -R2 ;  /* 0x0000b400a7e07a23 */ /* 0x000fe40000010802 */
[C---:B------:R-:W-:Y:S01]  /*efd0*/  HMMA.16816.F32 R80, R144.reuse, R154, R80 ;  /* 0x0000009a9050723c */ /* 0x040fe20000001850 */
[----:B------:R1:W1:Y:S01]  /*efe0*/  MUFU.EX2 R221, R138 ;  /* 0x0000008a00dd7308 */ /* 0x0002620000000800 */
[----:B------:R-:W2:Y:S06]  /*eff0*/  LDSM.16.MT88.4 R152, [R233+0x2000] ;  /* 0x00200000e998783b */ /* 0x000eac0000004200 */
[-C--:B----4-:R-:W-:Y:S03]  /*f000*/  HMMA.16816.F32 R84, R144, R148.reuse, R84 ;  /* 0x000000949054723c */ /* 0x090fe60000001854 */
[----:B------:R-:W-:Y:S05]  /*f010*/  MUFU.EX2 R224, R224 ;  /* 0x000000e000e07308 */ /* 0x000fea0000000800 */
        /* <DEDUP_REMOVED lines=8> */
[--C-:B-1----:R-:W-:Y:S04]  /*f0a0*/  FFMA.FTZ R138, R250, c[0x0][0x2d0], -R207.reuse ;  /* 0x0000b400fa8a7a23 */ /* 0x102fe800000108cf */
[-C--:B------:R-:W-:Y:S01]  /*f0b0*/  HMMA.16816.F32 R108, R140, R154.reuse, R108 ;  /* 0x0000009a8c6c723c */ /* 0x080fe2000000186c */
[----:B------:R1:W2:Y:S07]  /*f0c0*/  MUFU.EX2 R223, R138 ;  /* 0x0000008a00df7308 */ /* 0x0002ae0000000800 */
[C---:B------:R-:W-:Y:S01]  /*f0d0*/  HMMA.16816.F32 R112, R144.reuse, R154, R112 ;  /* 0x0000009a9070723c */ /* 0x040fe20000001870 */
[----:B------:R-:W2:Y:S07]  /*f0e0*/  LDSM.16.MT88.4 R152, [R229+0x800] ;  /* 0x00080000e598783b */ /* 0x000eae0000004200 */
[-C--:B----4-:R-:W-:Y:S08]  /*f0f0*/  HMMA.16816.F32 R116, R144, R148.reuse, R116 ;  /* 0x000000949074723c */ /* 0x090ff00000001874 */
[C---:B------:R-:W-:Y:S04]  /*f100*/  HMMA.16816.F32 R120, R140.reuse, R148, R120 ;  /* 0x000000948c78723c */ /* 0x040fe80000001878 */
[--C-:B-1----:R-:W-:Y:S04]  /*f110*/  FFMA.FTZ R138, R252, c[0x0][0x2d0], -R208.reuse ;  /* 0x0000b400fc8a7a23 */ /* 0x102fe800000108d0 */
[-C--:B------:R-:W-:Y:S01]  /*f120*/  HMMA.16816.F32 R124, R140, R150.reuse, R124 ;  /* 0x000000968c7c723c */ /* 0x080fe2000000187c */
[----:B------:R1:W-:Y:S06]  /*f130*/  MUFU.EX2 R244, R138 ;  /* 0x0000008a00f47308 */ /* 0x0003ec0000000800 */
[----:B------:R-:W-:Y:S02]  /*f140*/  F2FP.PACK_AB R140, R235, R243 ;  /* 0x000000f3eb8c723e */ /* 0x000fe400000000ff */
[----:B---3--:R-:W-:Y:S03]  /*f150*/  F2FP.PACK_AB R141, R245, R179 ;  /* 0x000000b3f58d723e */ /* 0x008fe600000000ff */
[----:B------:R-:W-:Y:S02]  /*f160*/  F2FP.PACK_AB R142, R221, R178 ;  /* 0x000000b2dd8e723e */ /* 0x000fe400000000ff */
[----:B--2---:R-:W-:Y:S01]  /*f170*/  F2FP.PACK_AB R143, R223, R195 ;  /* 0x000000c3df8f723e */ /* 0x004fe200000000ff */
[----:B-1----:R-:W-:Y:S04]  /*f180*/  FFMA.FTZ R138, R251, c[0x0][0x2d0], -R208 ;  /* 0x0000b400fb8a7a23 */ /* 0x002fe800000108d0 */
[----:B------:R1:W2:Y:S02]  /*f190*/  MUFU.EX2 R246, R138 ;  /* 0x0000008a00f67308 */ /* 0x0002a40000000800 */
        /* <DEDUP_REMOVED lines=9> */
[----:B-1----:R-:W-:Y:S01]  /*f230*/  FFMA.FTZ R138, R184, c[0x0][0x2d0], -R2 ;  /* 0x0000b400b88a7a23 */ /* 0x002fe20000010802 */
[----:B------:R-:W-:Y:S02]  /*f240*/  MOV R184, R183 ;  /* 0x000000b700b87202 */ /* 0x000fe40000000f00 */
[----:B------:R-:W-:Y:S02]  /*f250*/  MOV R183, R182 ;  /* 0x000000b600b77202 */ /* 0x000fe40000000f00 */
[----:B------:R-:W-:Y:S02]  /*f260*/  MOV R182, R180 ;  /* 0x000000b400b67202 */ /* 0x000fe40000000f00 */
[----:B------:R-:W-:Y:S02]  /*f270*/  MOV R180, R176 ;  /* 0x000000b000b47202 */ /* 0x000fe40000000f00 */
[----:B------:R-:W-:Y:S02]  /*f280*/  MOV R176, R164 ;  /* 0x000000a400b07202 */ /* 0x000fe40000000f00 */
[----:B------:R-:W-:Y:S02]  /*f290*/  MOV R164, R247 ;  /* 0x000000f700a47202 */ /* 0x000fe40000000f00 */
[----:B------:R1:W3:Y:S02]  /*f2a0*/  MUFU.EX2 R247, R138 ;  /* 0x0000008a00f77308 */ /* 0x0002e40000000800 */
[----:B-1----:R-:W-:Y:S01]  /*f2b0*/  FFMA.FTZ R138, R184, c[0x0][0x2d0], -R208 ;  /* 0x0000b400b88a7a23 */ /* 0x002fe200000108d0 */
[----:B------:R-:W-:Y:S01]  /*f2c0*/  MOV R184, R183 ;  /* 0x000000b700b87202 */ /* 0x000fe20000000f00 */
[----:B------:R-:W-:Y:S01]  /*f2d0*/  IMAD.MOV.U32 R183, RZ, RZ, R182 ;  /* 0x000000ffffb77224 */ /* 0x000fe200078e00b6 */
[----:B------:R-:W-:Y:S05]  /*f2e0*/  MOV R182, R180 ;  /* 0x000000b400b67202 */ /* 0x000fea0000000f00 */
[----:B------:R1:W-:Y:S01]  /*f2f0*/  MUFU.EX2 R198, R138 ;  /* 0x0000008a00c67308 */ /* 0x0003e20000000800 */
[----:B------:R-:W-:Y:S02]  /*f300*/  MOV R180, R176 ;  /* 0x000000b000b47202 */ /* 0x000fe40000000f00 */
[----:B------:R-:W-:Y:S02]  /*f310*/  MOV R176, R175 ;  /* 0x000000af00b07202 */ /* 0x000fe40000000f00 */
[----:B------:R-:W-:Y:S02]  /*f320*/  MOV R175, R171 ;  /* 0x000000ab00af7202 */ /* 0x000fe40000000f00 */
[----:B------:R-:W-:Y:S02]  /*f330*/  MOV R171, R170 ;  /* 0x000000aa00ab7202 */ /* 0x000fe40000000f00 */
[----:B------:R-:W-:Y:S02]  /*f340*/  MOV R170, R131 ;  /* 0x0000008300aa7202 */ /* 0x000fe40000000f00 */
[----:B------:R-:W4:Y:S01]  /*f350*/  LDL.LU R131, [R1+0xd0] ;  /* 0x0000d00001837983 */ /* 0x000f220000300800 */
[----:B-1----:R-:W-:Y:S01]  /*f360*/  FFMA.FTZ R138, R184, c[0x0][0x2d0], -R208 ;  /* 0x0000b400b88a7a23 */ /* 0x002fe200000108d0 */
[----:B------:R-:W-:Y:S02]  /*f370*/  MOV R184, R183 ;  /* 0x000000b700b87202 */ /* 0x000fe40000000f00 */
[----:B------:R-:W-:Y:S02]  /*f380*/  MOV R183, R176 ;  /* 0x000000b000b77202 */ /* 0x000fe40000000f00 */
[----:B------:R-:W-:Y:S02]  /*f390*/  MOV R176, R171 ;  /* 0x000000ab00b07202 */ /* 0x000fe40000000f00 */
[----:B------:R-:W-:Y:S02]  /*f3a0*/  MOV R171, R237 ;  /* 0x000000ed00ab7202 */ /* 0x000fe40000000f00 */
[----:B------:R1:W1:Y:S02]  /*f3b0*/  MUFU.EX2 R237, R138 ;  /* 0x0000008a00ed7308 */ /* 0x0002640000000800 */
[--C-:B-1----:R-:W-:Y:S02]  /*f3c0*/  FFMA.FTZ R138, R184, c[0x0][0x2d0], -R2.reuse ;  /* 0x0000b400b88a7a23 */ /* 0x102fe40000010802 */
[----:B------:R-:W-:Y:S06]  /*f3d0*/  LDSM.16.MT88.4 R184, [R233+0x1800] ;  /* 0x00180000e9b8783b */ /* 0x000fec0000004200 */
[----:B------:R1:W-:Y:S02]  /*f3e0*/  MUFU.EX2 R192, R138 ;  /* 0x0000008a00c07308 */ /* 0x0003e40000000800 */
[----:B-1----:R-:W-:Y:S08]  /*f3f0*/  FFMA.FTZ R138, R183, c[0x0][0x2d0], -R2 ;  /* 0x0000b400b78a7a23 */ /* 0x002ff00000010802 */
[----:B------:R-:W-:Y:S10]  /*f400*/  MUFU.EX2 R183, R161 ;  /* 0x000000a100b77308 */ /* 0x000ff40000000800 */
[----:B------:R1:W1:Y:S02]  /*f410*/  MUFU.EX2 R189, R138 ;  /* 0x0000008a00bd7308 */ /* 0x0002640000000800 */
[--C-:B-1----:R-:W-:Y:S08]  /*f420*/  FFMA.FTZ R138, R182, c[0x0][0x2d0], -R206.reuse ;  /* 0x0000b400b68a7a23 */ /* 0x102ff000000108ce */
[----:B------:R1:W-:Y:S02]  /*f430*/  MUFU.EX2 R188, R138 ;  /* 0x0000008a00bc7308 */ /* 0x0003e40000000800 */
[--C-:B-1----:R-:W-:Y:S08]  /*f440*/  FFMA.FTZ R138, R181, c[0x0][0x2d0], -R206.reuse ;  /* 0x0000b400b58a7a23 */ /* 0x102ff000000108ce */
[----:B------:R1:W-:Y:S02]  /*f450*/  MUFU.EX2 R196, R138 ;  /* 0x0000008a00c47308 */ /* 0x0003e40000000800 */
[--C-:B-1----:R-:W-:Y:S08]  /*f460*/  FFMA.FTZ R138, R180, c[0x0][0x2d0], -R207.reuse ;  /* 0x0000b400b48a7a23 */ /* 0x102ff000000108cf */
[----:B------:R1:W-:Y:S02]  /*f470*/  MUFU.EX2 R181, R138 ;  /* 0x0000008a00b57308 */ /* 0x0003e40000000800 */
[--C-:B-1----:R-:W-:Y:S01]  /*f480*/  FFMA.FTZ R138, R177, c[0x0][0x2d0], -R207.reuse ;  /* 0x0000b400b18a7a23 */ /* 0x102fe200000108cf */
[----:B------:R-:W-:Y:S02]  /*f490*/  MOV R177, R175 ;  /* 0x000000af00b17202 */ /* 0x000fe40000000f00 */
[----:B------:R-:W-:Y:S05]  /*f4a0*/  MOV R175, R174 ;  /* 0x000000ae00af7202 */ /* 0x000fea0000000f00 */
[----:B------:R1:W-:Y:S01]  /*f4b0*/  MUFU.EX2 R197, R138 ;  /* 0x0000008a00c57308 */ /* 0x0003e20000000800 */
[----:B------:R-:W-:Y:S02]  /*f4c0*/  MOV R174, R168 ;  /* 0x000000a800ae7202 */ /* 0x000fe40000000f00 */
[----:B------:R-:W-:Y:S02]  /*f4d0*/  MOV R168, R164 ;  /* 0x000000a400a87202 */ /* 0x000fe40000000f00 */
[----:B------:R-:W-:Y:S05]  /*f4e0*/  MOV R164, R220 ;  /* 0x000000dc00a47202 */ /* 0x000fea0000000f00 */
[----:B------:R2:W-:Y:S01]  /*f4f0*/  MUFU.EX2 R220, R139 ;  /* 0x0000008b00dc7308 */ /* 0x0005e20000000800 */
[----:B-1----:R-:W-:Y:S01]  /*f500*/  FFMA.FTZ R138, R176, c[0x0][0x2d0], -R206 ;  /* 0x0000b400b08a7a23 */ /* 0x002fe200000108ce */
[----:B------:R-:W-:Y:S08]  /*f510*/  MOV R176, R218 ;  /* 0x000000da00b07202 */ /* 0x000ff00000000f00 */
[----:B------:R1:W-:Y:S01]  /*f520*/  MUFU.EX2 R218, R138 ;  /* 0x0000008a00da7308 */ /* 0x0003e20000000800 */
[--C-:B--2---:R-:W-:Y:S02]  /*f530*/  FFMA.FTZ R139, R175, c[0x0][0x2d0], -R208.reuse ;  /* 0x0000b400af8b7a23 */ /* 0x104fe400000108d0 */
[--C-:B------:R-:W-:Y:S07]  /*f540*/  FFMA.FTZ R175, R156, c[0x0][0x2d0], -R207.reuse ;  /* 0x0000b4009caf7a23 */ /* 0x100fee00000108cf */
[----:B------:R-:W-:Y:S10]  /*f550*/  MUFU.EX2 R199, R139 ;  /* 0x0000008b00c77308 */ /* 0x000ff40000000800 */
[----:B------:R-:W-:Y:S01]  /*f560*/  MUFU.EX2 R175, R175 ;  /* 0x000000af00af7308 */ /* 0x000fe20000000800 */
[----:B-1----:R-:W-:Y:S01]  /*f570*/  FFMA.FTZ R138, R173, c[0x0][0x2d0], -R207 ;  /* 0x0000b400ad8a7a23 */ /* 0x002fe200000108cf */
[----:B------:R-:W-:Y:S02]  /*f580*/  MOV R173, R172 ;  /* 0x000000ac00ad7202 */ /* 0x000fe40000000f00 */
[----:B------:R-:W-:Y:S02]  /*f590*/  MOV R172, R171 ;  /* 0x000000ab00ac7202 */ /* 0x000fe40000000f00 */
[----:B------:R-:W-:Y:S01]  /*f5a0*/  MOV R171, R170 ;  /* 0x000000aa00ab7202 */ /* 0x000fe20000000f00 */
[----:B------:R-:W-:Y:S01]  /*f5b0*/  IMAD.MOV.U32 R170, RZ, RZ, R169 ;  /* 0x000000ffffaa7224 */ /* 0x000fe200078e00a9 */
[----:B------:R-:W-:Y:S02]  /*f5c0*/  MOV R169, R219 ;  /* 0x000000db00a97202 */ /* 0x000fe40000000f00 */
[----:B------:R1:W-:Y:S02]  /*f5d0*/  MUFU.EX2 R219, R138 ;  /* 0x0000008a00db7308 */ /* 0x0003e40000000800 */
[--C-:B-1----:R-:W-:Y:S01]  /*f5e0*/  FFMA.FTZ R138, R177, c[0x0][0x2d0], -R207.reuse ;  /* 0x0000b400b18a7a23 */ /* 0x102fe200000108cf */
[----:B------:R-:W-:Y:S02]  /*f5f0*/  MOV R177, R172 ;  /* 0x000000ac00b17202 */ /* 0x000fe40000000f00 */
[----:B------:R-:W-:Y:S05]  /*f600*/  MOV R172, R165 ;  /* 0x000000a500ac7202 */ /* 0x000fea0000000f00 */
[----:B------:R1:W-:Y:S01]  /*f610*/  MUFU.EX2 R225, R138 ;  /* 0x0000008a00e17308 */ /* 0x0003e20000000800 */
[----:B----4-:R-:W-:Y:S07]  /*f620*/  FMUL.FTZ R131, R133, R131 ;  /* 0x0000008385837220 */ /* 0x010fee0000410000 */
[----:B------:R-:W-:Y:S01]  /*f630*/  HMMA.16816.F32 R128, R144, R150, R128 ;  /* 0x000000969080723c */ /* 0x000fe20000001880 */
[----:B------:R-:W2:Y:S03]  /*f640*/  LDSM.16.MT88.4 R148, [R230+0x800] ;  /* 0x00080000e694783b */ /* 0x000ea60000004200 */
[----:B-1----:R-:W-:Y:S01]  /*f650*/  FFMA.FTZ R138, R176, c[0x0][0x2d0], -R208 ;  /* 0x0000b400b08a7a23 */ /* 0x002fe200000108d0 */
[----:B------:R-:W-:Y:S01]  /*f660*/  MOV R176, R169 ;  /* 0x000000a900b07202 */ /* 0x000fe20000000f00 */
[----:B------:R-:W-:Y:S01]  /*f670*/  FFMA.FTZ R169, R168, c[0x0][0x2d0], -R206 ;  /* 0x0000b400a8a97a23 */ /* 0x000fe200000108ce */
[----:B------:R-:W-:Y:S01]  /*f680*/  F2FP.PACK_AB R144, R246, R244 ;  /* 0x000000f4f690723e */ /* 0x000fe200000000ff */
[-C--:B------:R-:W-:Y:S01]  /*f690*/  HMMA.16816.F32 R4, R140, R152.reuse, R4 ;  /* 0x000000988c04723c */ /* 0x080fe20000001804 */
[----:B------:R1:W-:Y:S04]  /*f6a0*/  MUFU.EX2 R194, R138 ;  /* 0x0000008a00c27308 */ /* 0x0003e80000000800 */
[----:B---3--:R-:W-:Y:S01]  /*f6b0*/  F2FP.PACK_AB R145, R247, R228 ;  /* 0x000000e4f791723e */ /* 0x008fe200000000ff */
[--C-:B------:R-:W-:Y:S01]  /*f6c0*/  FFMA.FTZ R168, R158, c[0x0][0x2d0], -R207.reuse ;  /* 0x0000b4009ea87a23 */ /* 0x100fe200000108cf */
[----:B------:R-:W-:Y:S01]  /*f6d0*/  F2FP.PACK_AB R146, R237, R198 ;  /* 0x000000c6ed92723e */ /* 0x000fe200000000ff */
[----:B------:R-:W-:Y:S01]  /*f6e0*/  FFMA.FTZ R176, R176, c[0x0][0x2d0], -R208 ;  /* 0x0000b400b0b07a23 */ /* 0x000fe200000108d0 */
[----:B------:R-:W-:Y:S02]  /*f6f0*/  F2FP.PACK_AB R147, R189, R192 ;  /* 0x000000c0bd93723e */ /* 0x000fe400000000ff */
[----:B------:R-:W-:Y:S05]  /*f700*/  MUFU.EX2 R182, R168 ;  /* 0x000000a800b67308 */ /* 0x000fea0000000800 */
[C---:B------:R-:W-:Y:S05]  /*f710*/  HMMA.16816.F32 R8, R144.reuse, R152, R8 ;  /* 0x000000989008723c */ /* 0x040fea0000001808 */
[----:B------:R-:W-:Y:S03]  /*f720*/  MUFU.EX2 R180, R169 ;  /* 0x000000a900b47308 */ /* 0x000fe60000000800 */
[-C--:B------:R-:W-:Y:S04]  /*f730*/  HMMA.16816.F32 R12, R144, R154.reuse, R12 ;  /* 0x0000009a900c723c */ /* 0x080fe8000000180c */
[----:B-1----:R-:W-:Y:S02]  /*f740*/  FFMA.FTZ R138, R174, c[0x0][0x2d0], -R2 ;  /* 0x0000b400ae8a7a23 */ /* 0x002fe40000010802 */
[----:B------:R-:W-:Y:S01]  /*f750*/  FFMA.FTZ R174, R164, c[0x0][0x2d0], -R206 ;  /* 0x0000b400a4ae7a23 */ /* 0x000fe200000108ce */
[----:B------:R-:W-:Y:S01]  /*f760*/  MUFU.EX2 R176, R176 ;  /* 0x000000b000b07308 */ /* 0x000fe20000000800 */
[C---:B------:R-:W-:Y:S01]  /*f770*/  HMMA.16816.F32 R16, R140.reuse, R154, R16 ;  /* 0x0000009a8c10723c */ /* 0x040fe20000001810 */
[----:B------:R-:W1:Y:S03]  /*f780*/  LDSM.16.MT88.4 R152, [R233+0x800] ;  /* 0x00080000e998783b */ /* 0x000e660000004200 */
[--C-:B------:R-:W-:Y:S04]  /*f790*/  FFMA.FTZ R164, R159, c[0x0][0x2d0], -R207.reuse ;  /* 0x0000b4009fa47a23 */ /* 0x100fe800000108cf */
[-C--:B--2---:R-:W-:Y:S01]  /*f7a0*/  HMMA.16816.F32 R20, R140, R148.reuse, R20 ;  /* 0x000000948c14723c */ /* 0x084fe20000001814 */
[----:B------:R2:W-:Y:S07]  /*f7b0*/  MUFU.EX2 R250, R138 ;  /* 0x0000008a00fa7308 */ /* 0x0005ee0000000800 */
[C---:B------:R-:W-:Y:S03]  /*f7c0*/  HMMA.16816.F32 R24, R144.reuse, R148, R24 ;  /* 0x000000949018723c */ /* 0x040fe60000001818 */
[----:B------:R-:W-:Y:S05]  /*f7d0*/  MUFU.EX2 R174, R174 ;  /* 0x000000ae00ae7308 */ /* 0x000fea0000000800 */
[-C--:B------:R-:W-:Y:S08]  /*f7e0*/  HMMA.16816.F32 R28, R144, R150.reuse, R28 ;  /* 0x00000096901c723c */ /* 0x080ff0000000181c */
[C---:B------:R-:W-:Y:S01]  /*f7f0*/  HMMA.16816.F32 R32, R140.reuse, R150, R32 ;  /* 0x000000968c20723c */ /* 0x040fe20000001820 */
[----:B------:R-:W3:Y:S03]  /*f800*/  LDSM.16.MT88.4 R148, [R232+0x800] ;  /* 0x00080000e894783b */ /* 0x000ee60000004200 */
[----:B--2---:R-:W-:Y:S01]  /*f810*/  FFMA.FTZ R138, R173, c[0x0][0x2d0], -R2 ;  /* 0x0000b400ad8a7a23 */ /* 0x004fe20000010802 */
[----:B------:R-:W-:Y:S03]  /*f820*/  MOV R173, R166 ;  /* 0x000000a600ad7202 */ /* 0x000fe60000000f00 */
[----:B------:R2:W-:Y:S01]  /*f830*/  MUFU.EX2 R251, R138 ;  /* 0x0000008a00fb7308 */ /* 0x0005e20000000800 */
[-C--:B-1----:R-:W-:Y:S01]  /*f840*/  HMMA.16816.F32 R36, R140, R152.reuse, R36 ;  /* 0x000000988c24723c */ /* 0x082fe20000001824 */
[----:B------:R-:W4:Y:S04]  /*f850*/  LDL.LU R166, [R1+0x18] ;  /* 0x0000180001a67983 */ /* 0x000f280000300800 */
[----:B------:R-:W4:Y:S03]  /*f860*/  LDL.LU R165, [R1+0x1c] ;  /* 0x00001c0001a57983 */ /* 0x000f260000300800 */
[C---:B------:R-:W-:Y:S08]  /*f870*/  HMMA.16816.F32 R40, R144.reuse, R152, R40 ;  /* 0x000000989028723c */ /* 0x040ff00000001828 */
[-C--:B------:R-:W-:Y:S04]  /*f880*/  HMMA.16816.F32 R44, R144, R154.reuse, R44 ;  /* 0x0000009a902c723c */ /* 0x080fe8000000182c */
[--C-:B--2---:R-:W-:Y:S04]  /*f890*/  FFMA.FTZ R138, R171, c[0x0][0x2d0], -R208.reuse ;  /* 0x0000b400ab8a7a23 */ /* 0x104fe800000108d0 */
[C---:B------:R-:W-:Y:S01]  /*f8a0*/  HMMA.16816.F32 R48, R140.reuse, R154, R48 ;  /* 0x0000009a8c30723c */ /* 0x040fe20000001830 */
[----:B------:R-:W1:Y:S01]  /*f8b0*/  LDSM.16.MT88.4 R152, [R229+0x2800] ;  /* 0x00280000e598783b */ /* 0x000e620000004200 */
[----:B------:R2:W-:Y:S02]  /*f8c0*/  MUFU.EX2 R222, R138 ;  /* 0x0000008a00de7308 */ /* 0x0005e40000000800 */
[----:B------:R-:W-:Y:S01]  /*f8d0*/  MOV R171, R170 ;  /* 0x000000aa00ab7202 */ /* 0x000fe20000000f00 */
[----:B------:R-:W-:Y:S03]  /*f8e0*/  FFMA.FTZ R170, R157, c[0x0][0x2d0], -R207 ;  /* 0x0000b4009daa7a23 */ /* 0x000fe600000108cf */
[-C--:B---3--:R-:W-:Y:S01]  /*f8f0*/  HMMA.16816.F32 R52, R140, R148.reuse, R52 ;  /* 0x000000948c34723c */ /* 0x088fe20000001834 */
[----:B------:R-:W-:Y:S03]  /*f900*/  LDSM.16.MT88.4 R156, [R230+0x1000] ;  /* 0x00100000e69c783b */ /* 0x000fe60000004200 */
[--C-:B------:R-:W-:Y:S01]  /*f910*/  FFMA.FTZ R171, R171, c[0x0][0x2d0], -R208.reuse ;  /* 0x0000b400abab7a23 */ /* 0x100fe200000108d0 */
[----:B------:R-:W3:Y:S03]  /*f920*/  MUFU.EX2 R193, R170 ;  /* 0x000000aa00c17308 */ /* 0x000ee60000000800 */
[C---:B------:R-:W-:Y:S07]  /*f930*/  HMMA.16816.F32 R56, R144.reuse, R148, R56 ;  /* 0x000000949038723c */ /* 0x040fee0000001838 */
[----:B------:R1:W-:Y:S01]  /*f940*/  MUFU.EX2 R190, R171 ;  /* 0x000000ab00be7308 */ /* 0x0003e20000000800 */
[-C--:B------:R-:W-:Y:S04]  /*f950*/  HMMA.16816.F32 R60, R144, R150.reuse, R60 ;  /* 0x00000096903c723c */ /* 0x080fe8000000183c */
[----:B--2---:R-:W-:Y:S02]  /*f960*/  FFMA.FTZ R138, R163, c[0x0][0x2d0], -R208 ;  /* 0x0000b400a38a7a23 */ /* 0x004fe400000108d0 */
[----:B------:R-:W2:Y:S02]  /*f970*/  LDL.LU R163, [R1+0x20] ;  /* 0x0000200001a37983 */ /* 0x000ea40000300800 */
[C---:B------:R-:W-:Y:S01]  /*f980*/  HMMA.16816.F32 R64, R140.reuse, R150, R64 ;  /* 0x000000968c40723c */ /* 0x040fe20000001840 */
[----:B------:R1:W1:Y:S01]  /*f990*/  MUFU.EX2 R139, R138 ;  /* 0x0000008a008b7308 */ /* 0x0002620000000800 */
[----:B------:R-:W1:Y:S02]  /*f9a0*/  LDSM.16.MT88.4 R148, [R230+0x2800] ;  /* 0x00280000e694783b */ /* 0x000e640000004200 */
[----:B---3--:R-:W-:Y:S04]  /*f9b0*/  F2FP.PACK_AB R207, R175, R193 ;  /* 0x000000c1afcf723e */ /* 0x008fe800000000ff */
[-C--:B-1----:R-:W-:Y:S02]  /*f9c0*/  HMMA.16816.F32 R68, R140, R152.reuse, R68 ;  /* 0x000000988c44723c */ /* 0x082fe40000001844 */
[----:B------:R-:W-:Y:S06]  /*f9d0*/  LDSM.16.MT88.4 R168, [R230+0x1800] ;  /* 0x00180000e6a8783b */ /* 0x000fec0000004200 */
[C---:B------:R-:W-:Y:S08]  /*f9e0*/  HMMA.16816.F32 R72, R144.reuse, R152, R72 ;  /* 0x000000989048723c */ /* 0x040ff00000001848 */
[-C--:B------:R-:W-:Y:S04]  /*f9f0*/  HMMA.16816.F32 R76, R144, R154.reuse, R76 ;  /* 0x0000009a904c723c */ /* 0x080fe8000000184c */
[--C-:B------:R-:W-:Y:S01]  /*fa00*/  FFMA.FTZ R138, R162, c[0x0][0x2d0], -R2.reuse ;  /* 0x0000b400a28a7a23 */ /* 0x100fe20000010802 */
[----:B------:R-:W-:Y:S01]  /*fa10*/  MOV R206, R139 ;  /* 0x0000008b00ce7202 */ /* 0x000fe20000000f00 */
[----:B------:R-:W3:Y:S01]  /*fa20*/  LDL.LU R162, [R1+0x24] ;  /* 0x0000240001a27983 */ /* 0x000ee20000300800 */
[--C-:B------:R-:W-:Y:S01]  /*fa30*/  FFMA.FTZ R139, R239, c[0x0][0x2d0], -R2.reuse ;  /* 0x0000b400ef8b7a23 */ /* 0x100fe20000010802 */
[C---:B------:R-:W-:Y:S01]  /*fa40*/  HMMA.16816.F32 R80, R140.reuse, R154, R80 ;  /* 0x0000009a8c50723c */ /* 0x040fe20000001850 */
[----:B------:R-:W1:Y:S01]  /*fa50*/  MUFU.EX2 R239, R164 ;  /* 0x000000a400ef7308 */ /* 0x000e620000000800 */
[----:B------:R-:W1:Y:S06]  /*fa60*/  LDSM.16.MT88.4 R152, [R233+0x2800] ;  /* 0x00280000e998783b */ /* 0x000e6c0000004200 */
[-C--:B------:R-:W-:Y:S03]  /*fa70*/  HMMA.16816.F32 R84, R140, R148.reuse, R84 ;  /* 0x000000948c54723c */ /* 0x080fe60000001854 */
[----:B------:R1:W-:Y:S05]  /*fa80*/  MUFU.EX2 R226, R138 ;  /* 0x0000008a00e27308 */ /* 0x0003ea0000000800 */
[C---:B------:R-:W-:Y:S05]  /*fa90*/  HMMA.16816.F32 R88, R144.reuse, R148, R88 ;  /* 0x000000949058723c */ /* 0x040fea0000001858 */
[----:B------:R-:W-:Y:S03]  /*faa0*/  MUFU.EX2 R139, R139 ;  /* 0x0000008b008b7308 */ /* 0x000fe60000000800 */
[-C--:B------:R-:W-:Y:S08]  /*fab0*/  HMMA.16816.F32 R92, R144, R150.reuse, R92 ;  /* 0x00000096905c723c */ /* 0x080ff0000000185c */
[C---:B------:R-:W-:Y:S01]  /*fac0*/  HMMA.16816.F32 R96, R140.reuse, R150, R96 ;  /* 0x000000968c60723c */ /* 0x040fe20000001860 */
[----:B------:R-:W1:Y:S03]  /*fad0*/  LDSM.16.MT88.4 R148, [R232+0x2800] ;  /* 0x00280000e894783b */ /* 0x000e660000004200 */
[----:B-1----:R-:W-:Y:S02]  /*fae0*/  FFMA.FTZ R138, R177, c[0x0][0x2d0], -R2 ;  /* 0x0000b400b18a7a23 */ /* 0x002fe40000010802 */
[--C-:B------:R-:W-:Y:S02]  /*faf0*/  FFMA.FTZ R177, R173, c[0x0][0x2d0], -R208.reuse ;  /* 0x0000b400adb17a23 */ /* 0x100fe400000108d0 */
[----:B------:R-:W-:Y:S01]  /*fb00*/  FFMA.FTZ R208, R172, c[0x0][0x2d0], -R208 ;  /* 0x0000b400acd07a23 */ /* 0x000fe200000108d0 */
[-C--:B------:R-:W-:Y:S01]  /*fb10*/  HMMA.16816.F32 R100, R140, R152.reuse, R100 ;  /* 0x000000988c64723c */ /* 0x080fe20000001864 */
[----:B------:R1:W1:Y:S07]  /*fb20*/  MUFU.EX2 R227, R138 ;  /* 0x0000008a00e37308 */ /* 0x00026e0000000800 */
[C---:B------:R-:W-:Y:S03]  /*fb30*/  HMMA.16816.F32 R104, R144.reuse, R152, R104 ;  /* 0x000000989068723c */ /* 0x040fe60000001868 */
[----:B------:R1:W-:Y:S05]  /*fb40*/  MUFU.EX2 R252, R208 ;  /* 0x000000d000fc7308 */ /* 0x0003ea0000000800 */
[-C--:B------:R-:W-:Y:S05]  /*fb50*/  HMMA.16816.F32 R108, R144, R154.reuse, R108 ;  /* 0x0000009a906c723c */ /* 0x080fea000000186c */
[----:B------:R-:W2:Y:S03]  /*fb60*/  MUFU.EX2 R177, R177 ;  /* 0x000000b100b17308 */ /* 0x000ea60000000800 */
[C---:B------:R-:W-:Y:S01]  /*fb70*/  HMMA.16816.F32 R112, R140.reuse, R154, R112 ;  /* 0x0000009a8c70723c */ /* 0x040fe20000001870 */
[----:B------:R-:W1:Y:S03]  /*fb80*/  LDSM.16.MT88.4 R152, [R229+0x1000] ;  /* 0x00100000e598783b */ /* 0x000e660000004200 */
[--C-:B-1----:R-:W-:Y:S01]  /*fb90*/  FFMA.FTZ R138, R205, c[0x0][0x2d0], -R2.reuse ;  /* 0x0000b400cd8a7a23 */ /* 0x102fe20000010802 */
[----:B------:R-:W-:Y:S01]  /*fba0*/  F2FP.PACK_AB R205, R182, R239 ;  /* 0x000000efb6cd723e */ /* 0x000fe200000000ff */
[----:B------:R-:W-:Y:S01]  /*fbb0*/  FFMA.FTZ R2, R204, c[0x0][0x2d0], -R2 ;  /* 0x0000b400cc027a23 */ /* 0x000fe20000010802 */
[----:B------:R-:W-:Y:S01]  /*fbc0*/  F2FP.PACK_AB R204, R183, R191 ;  /* 0x000000bfb7cc723e */ /* 0x000fe200000000ff */
[-C--:B------:R-:W-:Y:S02]  /*fbd0*/  HMMA.16816.F32 R116, R140, R148.reuse, R116 ;  /* 0x000000948c74723c */ /* 0x080fe40000001874 */
[----:B------:R-:W-:Y:S02]  /*fbe0*/  MUFU.EX2 R138, R138 ;  /* 0x0000008a008a7308 */ /* 0x000fe40000000800 */
[----:B------:R-:W-:Y:S04]  /*fbf0*/  F2FP.PACK_AB R208, R176, R190 ;  /* 0x000000beb0d0723e */ /* 0x000fe800000000ff */
[C---:B------:R-:W-:Y:S08]  /*fc00*/  HMMA.16816.F32 R120, R144.reuse, R148, R120 ;  /* 0x000000949078723c */ /* 0x040ff00000001878 */
[-C--:B------:R-:W-:Y:S07]  /*fc10*/  HMMA.16816.F32 R124, R144, R150.reuse, R124 ;  /* 0x00000096907c723c */ /* 0x080fee000000187c */
[----:B------:R-:W-:Y:S01]  /*fc20*/  F2FP.PACK_AB R146, R206, R222 ;  /* 0x000000dece92723e */ /* 0x000fe200000000ff */
[----:B------:R-:W-:Y:S01]  /*fc30*/  HMMA.16816.F32 R128, R140, R150, R128 ;  /* 0x000000968c80723c */ /* 0x000fe20000001880 */
[----:B------:R-:W1:Y:S03]  /*fc40*/  LDSM.16.MT88.4 R148, [R233+0x1000] ;  /* 0x00100000e994783b */ /* 0x000e660000004200 */
[----:B------:R-:W-:Y:S02]  /*fc50*/  F2FP.PACK_AB R144, R199, R194 ;  /* 0x000000c2c790723e */ /* 0x000fe400000000ff */
[----:B------:R-:W-:Y:S02]  /*fc60*/  F2FP.PACK_AB R145, R251, R250 ;  /* 0x000000fafb91723e */ /* 0x000fe400000000ff */
[----:B------:R-:W-:Y:S04]  /*fc70*/  F2FP.PACK_AB R142, R220, R218 ;  /* 0x000000dadc8e723e */ /* 0x000fe800000000ff */
[----:B------:R-:W-:Y:S02]  /*fc80*/  F2FP.PACK_AB R143, R225, R219 ;  /* 0x000000dbe18f723e */ /* 0x000fe400000000ff */
[----:B------:R-:W-:Y:S02]  /*fc90*/  F2FP.PACK_AB R140, R196, R188 ;  /* 0x000000bcc48c723e */ /* 0x000fe400000000ff */
[----:B------:R-:W-:Y:S02]  /*fca0*/  F2FP.PACK_AB R141, R197, R181 ;  /* 0x000000b5c58d723e */ /* 0x000fe400000000ff */
[----:B------:R-:W-:Y:S05]  /*fcb0*/  F2FP.PACK_AB R147, R227, R226 ;  /* 0x000000e2e393723e */ /* 0x000fea00000000ff */
        /* <DEDUP_REMOVED lines=9> */
[----:B------:R-:W-:Y:S07]  /*fd50*/  LDSM.16.MT88.4 R156, [R230+0x3000] ;  /* 0x00300000e69c783b */ /* 0x000fee0000004200 */
[-C--:B-1----:R-:W-:Y:S08]  /*fd60*/  HMMA.16816.F32 R36, R140, R148.reuse, R36 ;  /* 0x000000948c24723c */ /* 0x082ff00000001824 */
[C---:B------:R-:W-:Y:S08]  /*fd70*/  HMMA.16816.F32 R40, R144.reuse, R148, R40 ;  /* 0x000000949028723c */ /* 0x040ff00000001828 */
[-C--:B------:R-:W-:Y:S08]  /*fd80*/  HMMA.16816.F32 R44, R144, R150.reuse, R44 ;  /* 0x00000096902c723c */ /* 0x080ff0000000182c */
[C---:B------:R-:W-:Y:S01]  /*fd90*/  HMMA.16816.F32 R48, R140.reuse, R150, R48 ;  /* 0x000000968c30723c */ /* 0x040fe20000001830 */
[----:B------:R-:W-:Y:S03]  /*fda0*/  LDSM.16.MT88.4 R148, [R232+0x3000] ;  /* 0x00300000e894783b */ /* 0x000fe60000004200 */
[----:B----4-:R-:W-:Y:S02]  /*fdb0*/  FFMA.FTZ R132, R132, R166, R214 ;  /* 0x000000a684847223 */ /* 0x010fe400000100d6 */
[----:B------:R-:W-:Y:S02]  /*fdc0*/  FFMA.FTZ R173, R133, R165, R215 ;  /* 0x000000a585ad7223 */ /* 0x000fe400000100d7 */
[-C--:B------:R-:W-:Y:S01]  /*fdd0*/  HMMA.16816.F32 R52, R140, R152.reuse, R52 ;  /* 0x000000988c34723c */ /* 0x080fe20000001834 */
[----:B------:R-:W-:Y:S01]  /*fde0*/  LDSM.16.MT88.4 R164, [R233+0x3000] ;  /* 0x00300000e9a4783b */ /* 0x000fe20000004200 */
[----:B------:R1:W4:Y:S02]  /*fdf0*/  MUFU.EX2 R133, R2 ;  /* 0x0000000200857308 */ /* 0x0003240000000800 */
[----:B------:R-:W-:Y:S04]  /*fe00*/  FADD.FTZ R132, R231, R132 ;  /* 0x00000084e7847221 */ /* 0x000fe80000010000 */
[C---:B------:R-:W-:Y:S01]  /*fe10*/  HMMA.16816.F32 R56, R144.reuse, R152, R56 ;  /* 0x000000989038723c */ /* 0x040fe20000001838 */
[----:B------:R1:W5:Y:S07]  /*fe20*/  LDL.LU R231, [R1+0xcc] ;  /* 0x0000cc0001e77983 */ /* 0x00036e0000300800 */
[-C--:B------:R-:W-:Y:S08]  /*fe30*/  HMMA.16816.F32 R60, R144, R154.reuse, R60 ;  /* 0x0000009a903c723c */ /* 0x080ff0000000183c */
[C---:B------:R-:W-:Y:S01]  /*fe40*/  HMMA.16816.F32 R64, R140.reuse, R154, R64 ;  /* 0x0000009a8c40723c */ /* 0x040fe20000001840 */
[----:B------:R-:W-:Y:S03]  /*fe50*/  LDSM.16.MT88.4 R152, [R229+0x1800] ;  /* 0x00180000e598783b */ /* 0x000fe60000004200 */
[----:B--2---:R-:W-:Y:S02]  /*fe60*/  FFMA.FTZ R172, R3, R163, R212 ;  /* 0x000000a303ac7223 */ /* 0x004fe400000100d4 */
[----:B------:R-:W-:Y:S03]  /*fe70*/  FADD.FTZ R3, R240, R173 ;  /* 0x000000adf0037221 */ /* 0x000fe60000010000 */
[----:B------:R2:W5:Y:S03]  /*fe80*/  LDL.LU R240, [R1+0xc8] ;  /* 0x0000c80001f07983 */ /* 0x0005660000300800 */
[----:B-1----:R-:W-:Y:S02]  /*fe90*/  FADD.FTZ R2, R216, R172 ;  /* 0x000000acd8027221 */ /* 0x002fe40000010000 */
[----:B------:R-:W-:Y:S02]  /*fea0*/  FADD.FTZ R3, R234, R3 ;  /* 0x00000003ea037221 */ /* 0x000fe40000010000 */
[----:B------:R-:W-:Y:S02]  /*feb0*/  FADD.FTZ R2, R213, R2 ;  /* 0x00000002d5027221 */ /* 0x000fe40000010000 */
[----:B------:R-:W-:Y:S01]  /*fec0*/  LDSM.16.MT88.4 R212, [R229+0x3800] ;  /* 0x00380000e5d4783b */ /* 0x000fe20000004200 */
[----:B------:R-:W-:Y:S02]  /*fed0*/  FADD.FTZ R3, R236, R3 ;  /* 0x00000003ec037221 */ /* 0x000fe40000010000 */
[----:B------:R-:W-:Y:S04]  /*fee0*/  FADD.FTZ R2, R241, R2 ;  /* 0x00000002f1027221 */ /* 0x000fe80000010000 */
[----:B------:R-:W-:Y:S02]  /*fef0*/  FADD.FTZ R2, R244, R2 ;  /* 0x00000002f4027221 */ /* 0x000fe40000010000 */
[----:B---3--:R-:W-:Y:S01]  /*ff00*/  FFMA.FTZ R0, R0, R162, R209 ;  /* 0x000000a200007223 */ /* 0x008fe200000100d1 */
[----:B------:R-:W-:Y:S01]  /*ff10*/  F2FP.PACK_AB R209, R139, R224 ;  /* 0x000000e08bd1723e */ /* 0x000fe200000000ff */
[----:B------:R-:W1:Y:S02]  /*ff20*/  LDSM.16.MT88.4 R160, [R229+0x3000] ;  /* 0x00300000e5a0783b */ /* 0x000e640000004200 */
[----:B------:R-:W-:Y:S01]  /*ff30*/  FADD.FTZ R0, R210, R0 ;  /* 0x00000000d2007221 */ /* 0x000fe20000010000 */
[----:B------:R-:W-:Y:S01]  /*ff40*/  F2FP.PACK_AB R210, R252, R177 ;  /* 0x000000b1fcd2723e */ /* 0x000fe200000000ff */
[-C--:B-1----:R-:W-:Y:S08]  /*ff50*/  HMMA.16816.F32 R68, R140, R160.reuse, R68 ;  /* 0x000000a08c44723c */ /* 0x082ff00000001844 */
[C---:B------:R-:W-:Y:S07]  /*ff60*/  HMMA.16816.F32 R72, R144.reuse, R160, R72 ;  /* 0x000000a09048723c */ /* 0x040fee0000001848 */
[----:B------:R-:W-:Y:S01]  /*ff70*/  MOV R161, R222 ;  /* 0x000000de00a17202 */ /* 0x000fe20000000f00 */
[-C--:B------:R-:W-:Y:S04]  /*ff80*/  HMMA.16816.F32 R76, R144, R162.reuse, R76 ;  /* 0x000000a2904c723c */ /* 0x080fe8000000184c */
[----:B------:R-:W-:Y:S04]  /*ff90*/  MOV R160, R221 ;  /* 0x000000dd00a07202 */ /* 0x000fe80000000f00 */
[C---:B------:R-:W-:Y:S07]  /*ffa0*/  HMMA.16816.F32 R80, R140.reuse, R162, R80 ;  /* 0x000000a28c50723c */ /* 0x040fee0000001850 */
[----:B------:R-:W-:Y:S01]  /*ffb0*/  MOV R162, R223 ;  /* 0x000000df00a27202 */ /* 0x000fe20000000f00 */
[-C--:B------:R-:W-:Y:S04]  /*ffc0*/  HMMA.16816.F32 R84, R140, R156.reuse, R84 ;  /* 0x0000009c8c54723c */ /* 0x080fe80000001854 */
[----:B------:R-:W-:Y:S02]  /*ffd0*/  MOV R163, R220 ;  /* 0x000000dc00a37202 */ /* 0x000fe40000000f00 */
[----:B------:R-:W-:Y:S02]  /*ffe0*/  LDSM.16.MT88.4 R220, [R233+0x3800] ;  /* 0x00380000e9dc783b */ /* 0x000fe40000004200 */
[C---:B------:R-:W-:Y:S07]  /*fff0*/  HMMA.16816.F32 R88, R144.reuse, R156, R88 ;  /* 0x0000009c9058723c */ /* 0x040fee0000001858 */
[----:B------:R-:W-:Y:S01]  /*10000*/  MOV R157, R225 ;  /* 0x000000e1009d7202 */ /* 0x000fe20000000f00 */
[-C--:B------:R-:W-:Y:S04]  /*10010*/  HMMA.16816.F32 R92, R144, R158.reuse, R92 ;  /* 0x0000009e905c723c */ /* 0x080fe8000000185c */
[----:B------:R-:W-:Y:S01]  /*10020*/  FADD.FTZ R225, R238, R132 ;  /* 0x00000084eee17221 */ /* 0x000fe20000010000 */
[----:B------:R-:W-:Y:S01]  /*10030*/  MOV R156, R206 ;  /* 0x000000ce009c7202 */ /* 0x000fe20000000f00 */
[----:B------:R2:W5:Y:S01]  /*10040*/  LDL.LU R238, [R1+0xc4] ;  /* 0x0000c40001ee7983 */ /* 0x0005620000300800 */
[----:B------:R-:W-:Y:S01]  /*10050*/  F2FP.PACK_AB R206, R174, R180 ;  /* 0x000000b4aece723e */ /* 0x000fe200000000ff */
[C---:B------:R-:W-:Y:S02]  /*10060*/  HMMA.16816.F32 R96, R140.reuse, R158, R96 ;  /* 0x0000009e8c60723c */ /* 0x040fe40000001860 */
[----:B------:R2:W5:Y:S02]  /*10070*/  LDL.LU R234, [R1+0xc0] ;  /* 0x0000c00001ea7983 */ /* 0x0005640000300800 */
[----:B------:R-:W-:Y:S01]  /*10080*/  FADD.FTZ R132, R211, R0 ;  /* 0x00000000d3847221 */ /* 0x000fe20000010000 */
[----:B----4-:R-:W-:Y:S01]  /*10090*/  F2FP.PACK_AB R211, R133, R138 ;  /* 0x0000008a85d3723e */ /* 0x010fe200000000ff */
[----:B------:R2:W5:Y:S02]  /*100a0*/  LDL.LU R236, [R1+0xbc] ;  /* 0x0000bc0001ec7983 */ /* 0x0005640000300800 */
[-C--:B------:R-:W-:Y:S02]  /*100b0*/  HMMA.16816.F32 R100, R140, R164.reuse, R100 ;  /* 0x000000a48c64723c */ /* 0x080fe40000001864 */
[----:B------:R2:W5:Y:S06]  /*100c0*/  LDL.LU R241, [R1+0xb8] ;  /* 0x0000b80001f17983 */ /* 0x00056c0000300800 */
[C---:B------:R-:W-:Y:S07]  /*100d0*/  HMMA.16816.F32 R104, R144.reuse, R164, R104 ;  /* 0x000000a49068723c */ /* 0x040fee0000001868 */
[----:B------:R-:W-:Y:S01]  /*100e0*/  MOV R164, R218 ;  /* 0x000000da00a47202 */ /* 0x000fe20000000f00 */
[-C--:B------:R-:W-:Y:S04]  /*100f0*/  HMMA.16816.F32 R108, R144, R166.reuse, R108 ;  /* 0x000000a6906c723c */ /* 0x080fe8000000186c */
[----:B------:R-:W-:Y:S02]  /*10100*/  MOV R165, R192 ;  /* 0x000000c000a57202 */ /* 0x000fe40000000f00 */
[----:B------:R-:W-:Y:S02]  /*10110*/  MOV R192, R217 ;  /* 0x000000d900c07202 */ /* 0x000fe40000000f00 */
[C---:B------:R-:W-:Y:S04]  /*10120*/  HMMA.16816.F32 R112, R140.reuse, R166, R112 ;  /* 0x000000a68c70723c */ /* 0x040fe80000001870 */
[----:B------:R-:W-:Y:S03]  /*10130*/  MOV R0, R192 ;  /* 0x000000c000007202 */ /* 0x000fe60000000f00 */
[----:B------:R-:W-:Y:S01]  /*10140*/  MOV R167, R219 ;  /* 0x000000db00a77202 */ /* 0x000fe20000000f00 */
[-C--:B------:R-:W-:Y:S01]  /*10150*/  HMMA.16816.F32 R116, R140, R148.reuse, R116 ;  /* 0x000000948c74723c */ /* 0x080fe20000001874 */
[----:B------:R-:W1:Y:S03]  /*10160*/  LDSM.16.MT88.4 R216, [R230+0x3800] ;  /* 0x00380000e6d8783b */ /* 0x000e660000004200 */
[----:B------:R-:W-:Y:S04]  /*10170*/  FADD.FTZ R0, R0, R225 ;  /* 0x000000e100007221 */ /* 0x000fe80000010000 */
[C---:B------:R-:W-:Y:S08]  /*10180*/  HMMA.16816.F32 R120, R144.reuse, R148, R120 ;  /* 0x000000949078723c */ /* 0x040ff00000001878 */
[-C--:B------:R-:W-:Y:S08]  /*10190*/  HMMA.16816.F32 R124, R144, R150.reuse, R124 ;  /* 0x00000096907c723c */ /* 0x080ff0000000187c */
[----:B------:R-:W-:Y:S08]  /*101a0*/  HMMA.16816.F32 R128, R140, R150, R128 ;  /* 0x000000968c80723c */ /* 0x000ff00000001880 */
[-C--:B------:R-:W-:Y:S01]  /*101b0*/  HMMA.16816.F32 R144, R204, R152.reuse, R4 ;  /* 0x00000098cc90723c */ /* 0x080fe20000001804 */
[----:B------:R-:W3:Y:S07]  /*101c0*/  LDSM.16.MT88.4 R4, [R232+0x3800] ;  /* 0x00380000e804783b */ /* 0x000eee0000004200 */
[C---:B------:R-:W-:Y:S07]  /*101d0*/  HMMA.16816.F32 R140, R208.reuse, R152, R8 ;  /* 0x00000098d08c723c */ /* 0x040fee0000001808 */
[----:B------:R-:W-:Y:S01]  /*101e0*/  MOV R10, R156 ;  /* 0x0000009c000a7202 */ /* 0x000fe20000000f00 */
[-C--:B------:R-:W-:Y:S04]  /*101f0*/  HMMA.16816.F32 R148, R208, R154.reuse, R12 ;  /* 0x0000009ad094723c */ /* 0x080fe8000000180c */
[----:B------:R-:W-:Y:S01]  /*10200*/  MOV R9, R157 ;  /* 0x0000009d00097202 */ /* 0x000fe20000000f00 */
[----:B------:R-:W-:Y:S01]  /*10210*/  IMAD.MOV.U32 R8, RZ, RZ, R162 ;  /* 0x000000ffff087224 */ /* 0x000fe200078e00a2 */
[----:B------:R-:W-:Y:S02]  /*10220*/  MOV R11, R191 ;  /* 0x000000bf000b7202 */ /* 0x000fe40000000f00 */
[C---:B------:R-:W-:Y:S04]  /*10230*/  HMMA.16816.F32 R152, R204.reuse, R154, R16 ;  /* 0x0000009acc98723c */ /* 0x040fe80000001810 */
[----:B------:R-:W-:Y:S02]  /*10240*/  MOV R15, R175 ;  /* 0x000000af000f7202 */ /* 0x000fe40000000f00 */
[----:B------:R-:W-:Y:S02]  /*10250*/  MOV R14, R174 ;  /* 0x000000ae000e7202 */ /* 0x000fe40000000f00 */
[-C--:B------:R-:W-:Y:S04]  /*10260*/  HMMA.16816.F32 R156, R204, R168.reuse, R20 ;  /* 0x000000a8cc9c723c */ /* 0x080fe80000001814 */
[----:B------:R-:W-:Y:S02]  /*10270*/  MOV R13, R177 ;  /* 0x000000b1000d7202 */ /* 0x000fe40000000f00 */
[----:B------:R-:W-:Y:S02]  /*10280*/  MOV R18, R176 ;  /* 0x000000b000127202 */ /* 0x000fe40000000f00 */
[----:B------:R-:W-:Y:S04]  /*10290*/  MOV R22, R163 ;  /* 0x000000a300167202 */ /* 0x000fe80000000f00 */
        /* <DEDUP_REMOVED lines=14> */
[----:B------:R-:W-:Y:S01]  /*10380*/  MOV R31, R198 ;  /* 0x000000c6001f7202 */ /* 0x000fe20000000f00 */
[----:B------:R-:W-:Y:S01]  /*10390*/  IMAD.MOV.U32 R33, RZ, RZ, R188 ;  /* 0x000000ffff217224 */ /* 0x000fe200078e00bc */
[-C--:B------:R-:W-:Y:S04]  /*103a0*/  HMMA.16816.F32 R172, R204, R184.reuse, R36 ;  /* 0x000000b8ccac723c */ /* 0x080fe80000001824 */
[----:B------:R-:W-:Y:S02]  /*103b0*/  MOV R30, R197 ;  /* 0x000000c5001e7202 */ /* 0x000fe40000000f00 */
[----:B------:R-:W-:Y:S02]  /*103c0*/  MOV R29, R196 ;  /* 0x000000c4001d7202 */ /* 0x000fe40000000f00 */
[----:B------:R-:W-:Y:S04]  /*103d0*/  MOV R38, R179 ;  /* 0x000000b300267202 */ /* 0x000fe80000000f00 */
        /* <DEDUP_REMOVED lines=16> */
[----:B------:R-:W-:Y:S01]  /*104e0*/  IMAD.MOV.U32 R22, RZ, RZ, R8 ;  /* 0x000000ffff167224 */ /* 0x000fe200078e0008 */
        /* <DEDUP_REMOVED lines=23> */
[----:B------:R-:W-:Y:S01]  /*10660*/  MOV R38, R39 ;  /* 0x0000002700267202 */ /* 0x000fe20000000f00 */
[----:B------:R-:W-:Y:S01]  /*10670*/  FADD.FTZ R9, R246, R2 ;  /* 0x00000002f6097221 */ /* 0x000fe20000010000 */
[----:B------:R-:W-:Y:S02]  /*10680*/  MOV R39, R31 ;  /* 0x0000001f00277202 */ /* 0x000fe40000000f00 */
        /* <DEDUP_REMOVED lines=9> */
[----:B------:R2:W5:Y:S01]  /*10720*/  LDL.LU R237, [R1+0xac] ;  /* 0x0000ac0001ed7983 */ /* 0x0005620000300800 */
[----:B------:R-:W-:Y:S02]  /*10730*/  MOV R43, R36 ;  /* 0x00000024002b7202 */ /* 0x000fe40000000f00 */
[----:B------:R-:W-:Y:S01]  /*10740*/  MOV R36, R37 ;  /* 0x0000002500247202 */ /* 0x000fe20000000f00 */
[----:B------:R2:W5:Y:S01]  /*10750*/  LDL.LU R244, [R1+0xa8] ;  /* 0x0000a80001f47983 */ /* 0x0005620000300800 */
[----:B------:R-:W-:Y:S02]  /*10760*/  MOV R37, R38 ;  /* 0x0000002600257202 */ /* 0x000fe40000000f00 */
        /* <DEDUP_REMOVED lines=13> */
[----:B------:R-:W-:Y:S01]  /*10840*/  IMAD.MOV.U32 R36, RZ, RZ, R37 ;  /* 0x000000ffff247224 */ /* 0x000fe200078e0025 */
        /* <DEDUP_REMOVED lines=13> */
[----:B------:R2:W5:Y:S01]  /*10920*/  LDL.LU R246, [R1+0x98] ;  /* 0x0000980001f67983 */ /* 0x0005620000300800 */
        /* <DEDUP_REMOVED lines=10> */
[----:B------:R-:W-:Y:S01]  /*109d0*/  MOV R22, R239 ;  /* 0x000000ef00167202 */ /* 0x000fe20000000f00 */
[----:B------:R-:W-:Y:S01]  /*109e0*/  FADD.FTZ R11, R36, R8 ;  /* 0x00000008240b7221 */ /* 0x000fe20000010000 */
[----:B------:R2:W5:Y:S01]  /*109f0*/  LDL.LU R239, [R1+0x90] ;  /* 0x0000900001ef7983 */ /* 0x0005620000300800 */
[----:B------:R-:W-:Y:S01]  /*10a00*/  MOV R34, R181 ;  /* 0x000000b500227202 */ /* 0x000fe20000000f00 */
[----:B------:R-:W-:Y:S01]  /*10a10*/  FADD.FTZ R9, R38, R2 ;  /* 0x0000000226097221 */ /* 0x000fe20000010000 */
[-C--:B------:R-:W-:Y:S03]  /*10a20*/  HMMA.16816.F32 R180, R208, R186.reuse, R44 ;  /* 0x000000bad0b4723c */ /* 0x080fe6000000182c */
[----:B------:R-:W-:Y:S01]  /*10a30*/  FADD.FTZ R2, R33, R10 ;  /* 0x0000000a21027221 */ /* 0x000fe20000010000 */
        /* <DEDUP_REMOVED lines=52> */
[----:B------:R-:W-:Y:S01]  /*10d80*/  FADD.FTZ R3, R12, R0 ;  /* 0x000000000c037221 */ /* 0x000fe20000010000 */
[----:B------:R-:W-:Y:S01]  /*10d90*/  STL [R1+0x18], R4 ;  /* 0x0000180401007387 */ /* 0x000fe20000100800 */
[----:B------:R-:W-:Y:S02]  /*10da0*/  FADD.FTZ R2, R252, R2 ;  /* 0x00000002fc027221 */ /* 0x000fe40000010000 */
[----:B------:R-:W-:Y:S02]  /*10db0*/  FADD.FTZ R3, R15, R3 ;  /* 0x000000030f037221 */ /* 0x000fe40000010000 */
[----:B------:R-:W-:Y:S01]  /*10dc0*/  FADD.FTZ R0, R138, R6 ;  /* 0x000000068a007221 */ /* 0x000fe20000010000 */
[----:B------:R-:W-:Y:S02]  /*10dd0*/  MOV R138, R135 ;  /* 0x00000087008a7202 */ /* 0x000fe40000000f00 */
[----:B------:R1:W-:Y:S01]  /*10de0*/  STL [R1+0x1c], R3 ;  /* 0x00001c0301007387 */ /* 0x0003e20000100800 */
[----:B------:R-:W-:Y:S03]  /*10df0*/  FADD.FTZ R0, R133, R0 ;  /* 0x0000000085007221 */ /* 0x000fe60000010000 */
[----:B------:R3:W-:Y:S04]  /*10e00*/  STL [R1+0x20], R2 ;  /* 0x0000200201007387 */ /* 0x0007e80000100800 */
[----:B------:R2:W-:Y:S01]  /*10e10*/  STL [R1+0x24], R0 ;  /* 0x0000240001007387 */ /* 0x0005e20000100800 */
[----:B-1----:R-:W-:Y:S02]  /*10e20*/  MOV R3, R136 ;  /* 0x0000008800037202 */ /* 0x002fe40000000f00 */
[----:B---3--:R-:W-:Y:S01]  /*10e30*/  MOV R2, R137 ;  /* 0x0000008900027202 */ /* 0x008fe20000000f00 */
[----:B------:R-:W-:-:S05]  /*10e40*/  @P1 BRA `(.L_x_1379) ;  /* 0xffffb21000001947 */ /* 0x000fca000383ffff */
.L_x_1378:
[----:B------:R-:W-:Y:S02]  /*10e50*/  MOV R10, 0x1f ;  /* 0x0000001f000a7802 */ /* 0x000fe40000000f00 */
[----:B------:R-:W-:Y:S01]  /*10e60*/  MOV R9, 0xffffffff ;  /* 0xffffffff00097802 */ /* 0x000fe20000000f00 */
[----:B------:R-:W-:Y:S05]  /*10e70*/  BRA.DIV ~URZ, `(.L_x_1380) ;  /* 0x00003b027f007947 */ /* 0x000fea000b800000 */
[----:B--2---:R-:W2:Y:S04]  /*10e80*/  LDL R0, [R1+0x18] ;  /* 0x0000180001007983 */ /* 0x004ea80000100800 */
[----:B--2---:R1:W2:Y:S02]  /*10e90*/  SHFL.BFLY PT, R4, R0, 0x2, 0x1f ;  /* 0x0c401f0000047f89 */ /* 0x0042a400000e0000 */
.L_x_1446:
[----:B-1----:R-:W3:Y:S02]  /*10ea0*/  LDL.LU R0, [R1+0x18] ;  /* 0x0000180001007983 */ /* 0x002ee40000300800 */
[----:B--23--:R-:W-:Y:S01]  /*10eb0*/  FADD.FTZ R4, R4, R0 ;  /* 0x0000000004047221 */ /* 0x00cfe20000010000 */
[----:B------:R-:W-:Y:S05]  /*10ec0*/  BRA.DIV ~URZ, `(.L_x_1381) ;  /* 0x00003b127f007947 */ /* 0x000fea000b800000 */
[----:B------:R-:W2:Y:S04]  /*10ed0*/  LDL.LU R2, [R1+0x1c] ;  /* 0x00001c0001027983 */ /* 0x000ea80000300800 */
[----:B------:R-:W3:Y:S04]  /*10ee0*/  LDL.LU R0, [R1+0x20] ;  /* 0x0000200001007983 */ /* 0x000ee80000300800 */
[----:B------:R-:W4:Y:S04]  /*10ef0*/  LDL.LU R9, [R1+0x24] ;  /* 0x0000240001097983 */ /* 0x000f280000300800 */
[----:B--2---:R-:W1:Y:S04]  /*10f00*/  SHFL.BFLY PT, R5, R2, 0x2, 0x1f ;  /* 0x0c401f0002057f89 */ /* 0x004e6800000e0000 */
[----:B---3--:R-:W2:Y:S04]  /*10f10*/  SHFL.BFLY PT, R6, R0, 0x2, 0x1f ;  /* 0x0c401f0000067f89 */ /* 0x008ea800000e0000 */
[----:B----4-:R-:W3:Y:S01]  /*10f20*/  SHFL.BFLY PT, R7, R9, 0x2, 0x1f ;  /* 0x0c401f0009077f89 */ /* 0x010ee200000e0000 */
[----:B-1----:R-:W-:-:S02]  /*10f30*/  FADD.FTZ R5, R5, R2 ;  /* 0x0000000205057221 */ /* 0x002fc40000010000 */
[----:B--2---:R-:W-:-:S03]  /*10f40*/  FADD.FTZ R6, R6, R0 ;  /* 0x0000000006067221 */ /* 0x004fc60000010000 */
[----:B------:R-:W1:Y:S01]  /*10f50*/  SHFL.BFLY PT, R2, R5, 0x1, 0x1f ;  /* 0x0c201f0005027f89 */ /* 0x000e6200000e0000 */
[----:B---3--:R-:W-:-:S03]  /*10f60*/  FADD.FTZ R7, R7, R9 ;  /* 0x0000000907077221 */ /* 0x008fc60000010000 */
[----:B------:R-:W2:Y:S04]  /*10f70*/  SHFL.BFLY PT, R0, R4, 0x1, 0x1f ;  /* 0x0c201f0004007f89 */ /* 0x000ea800000e0000 */
[----:B------:R-:W3:Y:S04]  /*10f80*/  SHFL.BFLY PT, R3, R6, 0x1, 0x1f ;  /* 0x0c201f0006037f89 */ /* 0x000ee800000e0000 */
[----:B------:R4:W4:Y:S01]  /*10f90*/  SHFL.BFLY PT, R8, R7, 0x1, 0x1f ;  /* 0x0c201f0007087f89 */ /* 0x00092200000e0000 */
[----:B-1----:R-:W-:Y:S02]  /*10fa0*/  FADD.FTZ R5, R5, R2 ;  /* 0x0000000205057221 */ /* 0x002fe40000010000 */
[----:B--2---:R-:W-:-:S02]  /*10fb0*/  FADD.FTZ R4, R4, R0 ;  /* 0x0000000004047221 */ /* 0x004fc40000010000 */
[----:B---3--:R-:W-:-:S03]  /*10fc0*/  FADD.FTZ R6, R6, R3 ;  /* 0x0000000306067221 */ /* 0x008fc60000010000 */
.L_x_1447:
[----:B------:R-:W-:Y:S01]  /*10fd0*/  FSETP.NE.FTZ.AND P3, PT, R4, RZ, PT ;  /* 0x000000ff0400720b */ /* 0x000fe20003f75000 */
[----:B------:R-:W-:Y:S01]  /*10fe0*/  CS2R R2, SRZ ;  /* 0x0000000000027805 */ /* 0x000fe2000001ff00 */
[----:B------:R-:W-:Y:S01]  /*10ff0*/  FSETP.NE.FTZ.AND P2, PT, R5, RZ, PT ;  /* 0x000000ff0500720b */ /* 0x000fe20003f55000 */
[----:B----4-:R-:W-:Y:S01]  /*11000*/  FADD.FTZ R7, R8, R7 ;  /* 0x0000000708077221 */ /* 0x010fe20000010000 */
[----:B------:R-:W-:Y:S02]  /*11010*/  FSETP.NE.FTZ.AND P1, PT, R6, RZ, PT ;  /* 0x000000ff0600720b */ /* 0x000fe40003f35000 */
[----:B------:R-:W-:Y:S02]  /*11020*/  MOV R0, RZ ;  /* 0x000000ff00007202 */ /* 0x000fe40000000f00 */
[----:B------:R-:W-:Y:S02]  /*11030*/  FSETP.NE.FTZ.AND P0, PT, R7, RZ, PT ;  /* 0x000000ff0700720b */ /* 0x000fe40003f15000 */
[----:B------:R-:W-:-:S02]  /*11040*/  MOV R60, 0xff800000 ;  /* 0xff800000003c7802 */ /* 0x000fc40000000f00 */
[----:B------:R-:W-:Y:S01]  /*11050*/  MOV R59, 0xff800000 ;  /* 0xff800000003b7802 */ /* 0x000fe20000000f00 */
[----:B------:R-:W1:Y:S01]  /*11060*/  @P3 MUFU.RCP R0, R4 ;  /* 0x0000000400003308 */ /* 0x000e620000001000 */
[----:B------:R-:W-:Y:S02]  /*11070*/  MOV R58, 0xff800000 ;  /* 0xff800000003a7802 */ /* 0x000fe40000000f00 */
[----:B------:R-:W-:Y:S02]  /*11080*/  MOV R57, 0xff800000 ;  /* 0xff80000000397802 */ /* 0x000fe40000000f00 */
[----:B------:R-:W-:-:S03]  /*11090*/  @P1 MOV R13, 0x3f317218 ;  /* 0x3f317218000d1802 */ /* 0x000fc60000000f00 */
[----:B------:R-:W2:Y:S08]  /*110a0*/  @P2 MUFU.RCP R3, R5 ;  /* 0x0000000500032308 */ /* 0x000eb00000001000 */
[----:B------:R-:W3:Y:S01]  /*110b0*/  @P1 MUFU.RCP R2, R6 ;  /* 0x0000000600021308 */ /* 0x000ee20000001000 */
[C---:B-1----:R-:W-:Y:S02]  /*110c0*/  FMUL.FTZ R144, R0.reuse, R144 ;  /* 0x0000009000907220 */ /* 0x042fe40000410000 */
[----:B------:R-:W-:-:S02]  /*110d0*/  FMUL.FTZ R56, R0, R145 ;  /* 0x0000009100387220 */ /* 0x000fc40000410000 */
[C---:B------:R-:W-:Y:S02]  /*110e0*/  FMUL.FTZ R152, R0.reuse, R152 ;  /* 0x0000009800987220 */ /* 0x040fe40000410000 */
[C---:B------:R-:W-:Y:S01]  /*110f0*/  FMUL.FTZ R53, R0.reuse, R153 ;  /* 0x0000009900357220 */ /* 0x040fe20000410000 */
[----:B------:R-:W1:Y:S01]  /*11100*/  @P3 MUFU.LG2 R8, R4 ;  /* 0x0000000400083308 */ /* 0x000e620000000c00 */
[C---:B------:R-:W-:Y:S02]  /*11110*/  FMUL.FTZ R156, R0.reuse, R156 ;  /* 0x0000009c009c7220 */ /* 0x040fe40000410000 */
[C---:B------:R-:W-:Y:S02]  /*11120*/  FMUL.FTZ R50, R0.reuse, R157 ;  /* 0x0000009d00327220 */ /* 0x040fe40000410000 */
[C---:B------:R-:W-:Y:S02]  /*11130*/  FMUL.FTZ R168, R0.reuse, R168 ;  /* 0x000000a800a87220 */ /* 0x040fe40000410000 */
[C---:B------:R-:W-:Y:S01]  /*11140*/  FMUL.FTZ R47, R0.reuse, R169 ;  /* 0x000000a9002f7220 */ /* 0x040fe20000410000 */
[----:B------:R4:W1:Y:S01]  /*11150*/  @P2 MUFU.LG2 R4, R5 ;  /* 0x0000000500042308 */ /* 0x0008620000000c00 */
[----:B------:R-:W-:-:S02]  /*11160*/  FMUL.FTZ R172, R0, R172 ;  /* 0x000000ac00ac7220 */ /* 0x000fc40000410000 */
        /* <DEDUP_REMOVED lines=8> */
[----:B----4-:R-:W-:Y:S01]  /*111f0*/  @P3 MOV R5, 0x3f317218 ;  /* 0x3f31721800053802 */ /* 0x010fe20000000f00 */
        /* <DEDUP_REMOVED lines=20> */
[----:B------:R-:W-:Y:S01]  /*11340*/  @P0 MUFU.RCP R0, R7 ;  /* 0x0000000700000308 */ /* 0x000fe20000001000 */
        /* <DEDUP_REMOVED lines=30> */
[C---:B---3--:R-:W-:Y:S02]  /*11530*/  FMUL.FTZ R140, R2.reuse, R140 ;  /* 0x0000008c028c7220 */ /* 0x048fe40000410000 */
        /* <DEDUP_REMOVED lines=30> */
[----:B------:R-:W-:Y:S02]  /*11720*/  FMUL.FTZ R125, R2, R125 ;  /* 0x0000007d027d7220 */ /* 0x000fe40000410000 */
[----:B------:R-:W2:Y:S01]  /*11730*/  @P0 MUFU.LG2 R2, R7 ;  /* 0x0000000700020308 */ /* 0x000ea20000000c00 */
[----:B-1----:R-:W-:Y:S02]  /*11740*/  @P3 FMUL.FTZ R9, R8, 0.69314718246459960938 ;  /* 0x3f31721808093820 */ /* 0x002fe40000410000 */
[----:B------:R-:W-:Y:S02]  /*11750*/  @P2 FMUL.FTZ R8, R4, 0.69314718246459960938 ;  /* 0x3f31721804082820 */ /* 0x000fe40000410000 */
[----:B------:R-:W-:-:S02]  /*11760*/  @P2 FMUL.FTZ R4, R3, c[0x0][0x2d0] ;  /* 0x0000b40003042a20 */ /* 0x000fc40000410000 */
[----:B------:R-:W-:Y:S02]  /*11770*/  @P1 FMUL.FTZ R6, R6, 0.69314718246459960938 ;  /* 0x3f31721806061820 */ /* 0x000fe40000410000 */
[----:B------:R-:W-:Y:S02]  /*11780*/  @P1 FMUL.FTZ R3, R13, c[0x0][0x2d0] ;  /* 0x0000b4000d031a20 */ /* 0x000fe40000410000 */
[----:B------:R-:W-:Y:S02]  /*11790*/  @P3 FMUL.FTZ R5, R5, c[0x0][0x2d0] ;  /* 0x0000b40005053a20 */ /* 0x000fe40000410000 */
[----:B------:R-:W-:Y:S01]  /*117a0*/  @P1 FFMA.FTZ R60, R3, R135, R6 ;  /* 0x00000087033c1223 */ /* 0x000fe20000010006 */
[----:B------:R-:W-:Y:S01]  /*117b0*/  @P0 MOV R3, 0x3f317218 ;  /* 0x3f31721800030802 */ /* 0x000fe20000000f00 */
[----:B------:R-:W-:Y:S01]  /*117c0*/  @P2 FFMA.FTZ R59, R4, R136, R8 ;  /* 0x00000088043b2223 */ /* 0x000fe20000010008 */
[----:B------:R-:W-:Y:S01]  /*117d0*/  MOV R4, 0x1 ;  /* 0x0000000100047802 */ /* 0x000fe20000000f00 */
[----:B--2---:R-:W-:-:S02]  /*117e0*/  @P0 FMUL.FTZ R2, R2, 0.69314718246459960938 ;  /* 0x3f31721802020820 */ /* 0x004fc40000410000 */
[----:B------:R-:W-:Y:S02]  /*117f0*/  @P0 FMUL.FTZ R3, R3, c[0x0][0x2d0] ;  /* 0x0000b40003030a20 */ /* 0x000fe40000410000 */
[----:B------:R-:W-:Y:S02]  /*11800*/  @P3 FFMA.FTZ R58, R5, R137, R9 ;  /* 0x00000089053a3223 */ /* 0x000fe40000010009 */
        /* <DEDUP_REMOVED lines=32> */
[----:B------:R-:W-:Y:S01]  /*11a10*/  PRMT R0, R4, 0x7610, R0 ;  /* 0x0000761004007816 */ /* 0x000fe20000000000 */
[----:B------:R-:W-:Y:S02]  /*11a20*/  @P0 FFMA.FTZ R57, R3, R134, R2 ;  /* 0x0000008603390223 */ /* 0x000fe40000010002 */
.L_x_1347:
        /* <DEDUP_REMOVED lines=19> */
.L_x_1383:
[----:B-1----:R-:W-:Y:S05]  /*11b60*/  BSYNC B0 ;  /* 0x0000000000007941 */ /* 0x002fea0003800000 */
.L_x_1382:
[----:B------:R-:W-:Y:S01]  /*11b70*/  PRMT R0, R0, 0x9910, RZ ;  /* 0x0000991000007816 */ /* 0x000fe200000000ff */
[----:B------:R-:W-:Y:S01]  /*11b80*/  BSSY B1, `(.L_x_1384) ;  /* 0x0000266000017945 */ /* 0x000fe20003800000 */
[----:B-----5:R-:W-:Y:S02]  /*11b90*/  IMAD.MOV.U32 R73, RZ, RZ, R8 ;  /* 0x000000ffff497224 */ /* 0x020fe400078e0008 */
[----:B------:R-:W-:-:S13]  /*11ba0*/  ISETP.NE.AND P0, PT, R0, RZ, PT ;  /* 0x000000ff0000720c */ /* 0x000fda0003f05270 */
[----:B------:R-:W-:Y:S05]  /*11bb0*/  @!P0 BRA `(.L_x_1385) ;  /* 0x000017d000008947 */ /* 0x000fea0003800000 */
[----:B------:R-:W2:Y:S04]  /*11bc0*/  LDL R71, [R1+0x64] ;  /* 0x0000640001477983 */ /* 0x000ea80000100800 */
[----:B------:R-:W3:Y:S04]  /*11bd0*/  LDL R69, [R1+0x68] ;  /* 0x0000680001457983 */ /* 0x000ee80000100800 */
[----:B------:R-:W4:Y:S04]  /*11be0*/  LDL R67, [R1+0x70] ;  /* 0x0000700001437983 */ /* 0x000f280000100800 */
[----:B------:R-:W5:Y:S04]  /*11bf0*/  LDL R66, [R1+0x6c] ;  /* 0x00006c0001427983 */ /* 0x000f680000100800 */
[----:B------:R-:W4:Y:S04]  /*11c00*/  LDL R65, [R1+0x80] ;  /* 0x0000800001417983 */ /* 0x000f280000100800 */
[----:B------:R-:W4:Y:S04]  /*11c10*/  LDL R64, [R1+0x78] ;  /* 0x0000780001407983 */ /* 0x000f280000100800 */
[----:B------:R-:W4:Y:S04]  /*11c20*/  LDL R63, [R1+0x7c] ;  /* 0x00007c00013f7983 */ /* 0x000f280000100800 */
[----:B------:R-:W4:Y:S01]  /*11c30*/  LDL R62, [R1+0x74] ;  /* 0x00007400013e7983 */ /* 0x000f220000100800 */
        /* <DEDUP_REMOVED lines=65> */
[----:B------:R-:W-:Y:S01]  /*12050*/  F2FP.PACK_AB R0, R127, R126 ;  /* 0x0000007e7f00723e */ /* 0x000fe200000000ff */
[----:B--2---:R1:W-:Y:S04]  /*12060*/  STS [R71], R56 ;  /* 0x0000003847007388 */ /* 0x0043e80000000800 */
[----:B------:R1:W-:Y:S04]  /*12070*/  STS [R71+0x400], R55 ;  /* 0x0004003747007388 */ /* 0x0003e80000000800 */
[----:B---3--:R1:W-:Y:S04]  /*12080*/  STS [R69], R53 ;  /* 0x0000003545007388 */ /* 0x0083e80000000800 */
[----:B------:R1:W-:Y:S04]  /*12090*/  STS [R69+0x400], R52 ;  /* 0x0004003445007388 */ /* 0x0003e80000000800 */
[----:B------:R1:W-:Y:S04]  /*120a0*/  STS [R71+0x2000], R54 ;  /* 0x0020003647007388 */ /* 0x0003e80000000800 */
[----:B------:R1:W-:Y:S04]  /*120b0*/  STS [R71+0x2400], R142 ;  /* 0x0024008e47007388 */ /* 0x0003e80000000800 */
[----:B------:R1:W-:Y:S04]  /*120c0*/  STS [R69+0x2000], R51 ;  /* 0x0020003345007388 */ /* 0x0003e80000000800 */
[----:B------:R1:W-:Y:S04]  /*120d0*/  STS [R69+0x2400], R150 ;  /* 0x0024009645007388 */ /* 0x0003e80000000800 */
[----:B----4-:R1:W-:Y:S04]  /*120e0*/  STS [R67], R50 ;  /* 0x0000003243007388 */ /* 0x0103e80000000800 */
[----:B------:R1:W-:Y:S04]  /*120f0*/  STS [R67+0x400], R49 ;  /* 0x0004003143007388 */ /* 0x0003e80000000800 */
[----:B-----5:R1:W-:Y:S04]  /*12100*/  STS [R66], R47 ;  /* 0x0000002f42007388 */ /* 0x0203e80000000800 */
[----:B------:R1:W-:Y:S04]  /*12110*/  STS [R66+0x400], R46 ;  /* 0x0004002e42007388 */ /* 0x0003e80000000800 */
[----:B------:R1:W-:Y:S04]  /*12120*/  STS [R67+0x2000], R48 ;  /* 0x0020003043007388 */ /* 0x0003e80000000800 */
[----:B------:R1:W-:Y:S04]  /*12130*/  STS [R67+0x2400], R162 ;  /* 0x002400a243007388 */ /* 0x0003e80000000800 */
[----:B------:R1:W-:Y:S04]  /*12140*/  STS [R66+0x2000], R45 ;  /* 0x0020002d42007388 */ /* 0x0003e80000000800 */
        /* <DEDUP_REMOVED lines=57> */
[----:B------:R-:W-:Y:S05]  /*124e0*/  CALL.REL.NOINC `($__internal_3_$__cuda_sm70_shflsync_idx_p) ;  /* 0x00002e5000007944 */ /* 0x000fea0003c00000 */
.L_x_1386:
[----:B-1----:R-:W2:Y:S04]  /*124f0*/  LDL R2, [R1+0x5c] ;  /* 0x00005c0001027983 */ /* 0x002ea80000100800 */
[----:B------:R-:W3:Y:S04]  /*12500*/  LDL.LU R8, [R1+0x50] ;  /* 0x0000500001087983 */ /* 0x000ee80000300800 */
[----:B------:R-:W4:Y:S04]  /*12510*/  LDL.LU R15, [R1+0x54] ;  /* 0x00005400010f7983 */ /* 0x000f280000300800 */
[----:B------:R-:W2:Y:S04]  /*12520*/  LDL R13, [R1+0x84] ;  /* 0x00008400010d7983 */ /* 0x000ea80000100800 */
[----:B------:R-:W2:Y:S01]  /*12530*/  LDL.LU R78, [R1+0x48] ;  /* 0x00004800014e7983 */ /* 0x000ea20000300800 */
[----:B------:R-:W-:-:S03]  /*12540*/  IMAD.MOV.U32 R0, RZ, RZ, 0x1 ;  /* 0x00000001ff007424 */ /* 0x000fc600078e00ff */
[----:B------:R-:W4:Y:S02]  /*12550*/  LDL R14, [R1+0x8c] ;  /* 0x00008c00010e7983 */ /* 0x000f240000100800 */
[----:B------:R-:W-:Y:S02]  /*12560*/  ISETP.NE.AND P1, PT, R0, c[0x0][0x4e8], PT ;  /* 0x00013a0000007a0c */ /* 0x000fe40003f25270 */
[----:B------:R1:W5:Y:S04]  /*12570*/  LDL.64 R76, [R1+0x10] ;  /* 0x00001000014c7983 */ /* 0x0003680000100a00 */
[----:B------:R1:W5:Y:S04]  /*12580*/  LDL R74, [R1+0x4c] ;  /* 0x00004c00014a7983 */ /* 0x0003680000100800 */
[----:B------:R1:W5:Y:S01]  /*12590*/  LDL R72, [R1+0x44] ;  /* 0x0000440001487983 */ /* 0x0003620000100800 */
[----:B------:R-:W-:-:S02]  /*125a0*/  ULDC UR5, c[0x0][0x4e8] ;  /* 0x00013a0000057ab9 */ /* 0x000fc40000000800 */
[----:B------:R-:W-:Y:S02]  /*125b0*/  ULDC UR4, c[0x0][0x388] ;  /* 0x0000e20000047ab9 */ /* 0x000fe40000000800 */
[----:B------:R-:W-:Y:S01]  /*125c0*/  UIMAD UR4, UR5, UR4, URZ ;  /* 0x00000004050472a4 */ /* 0x000fe2000f8e023f */
[----:B------:R-:W1:Y:S02]  /*125d0*/  S2R R79, SR_TID.X ;  /* 0x00000000004f7919 */ /* 0x000e640000002100 */
[----:B-1----:R-:W-:-:S04]  /*125e0*/  SHF.R.S32.HI R75, RZ, 0x1f, R79 ;  /* 0x0000001fff4b7819 */ /* 0x002fc8000001144f */
[----:B------:R-:W-:-:S04]  /*125f0*/  LEA.HI R75, R75, R79, RZ, 0x3 ;  /* 0x0000004f4b4b7211 */ /* 0x000fc800078f18ff */
[----:B------:R-:W-:Y:S01]  /*12600*/  SHF.R.S32.HI R75, RZ, 0x3, R75 ;  /* 0x00000003ff4b7819 */ /* 0x000fe2000001144b */
[----:B------:R-:W-:Y:S01]  /*12610*/  BSSY B0, `(.L_x_1387) ;  /* 0x000006e000007945 */ /* 0x000fe20003800000 */
[----:B---3--:R-:W-:-:S05]  /*12620*/  SHF.R.S32.HI R5, RZ, 0x1f, R8 ;  /* 0x0000001fff057819 */ /* 0x008fca0000011408 */
[----:B------:R-:W-:-:S04]  /*12630*/  IMAD R6, R5, c[0x0][0x490], RZ ;  /* 0x0001240005067a24 */ /* 0x000fc800078e02ff */
[----:B------:R-:W-:Y:S02]  /*12640*/  IMAD R6, R8, c[0x0][0x494], R6 ;  /* 0x0001250008067a24 */ /* 0x000fe400078e0206 */
[----:B--2---:R-:W-:Y:S02]  /*12650*/  IMAD.IADD R4, R2, 0x1, R78 ;  /* 0x0000000102047824 */ /* 0x004fe400078e024e */
[----:B------:R-:W-:-:S03]  /*12660*/  IMAD.WIDE.U32 R2, R8, c[0x0][0x490], RZ ;  /* 0x0001240008027a25 */ /* 0x000fc600078e00ff */
[----:B------:R-:W-:Y:S01]  /*12670*/  MOV R0, R4 ;  /* 0x0000000400007202 */ /* 0x000fe20000000f00 */
[----:B------:R-:W-:-:S04]  /*12680*/  @P1 IMAD.HI.U32 R7, R4, c[0x0][0x4ec], RZ ;  /* 0x00013b0004071a27 */ /* 0x000fc800078e00ff */
[----:B------:R-:W-:Y:S01]  /*12690*/  IMAD.IADD R3, R3, 0x1, R6 ;  /* 0x0000000103037824 */ /* 0x000fe200078e0206 */
[----:B------:R-:W-:Y:S01]  /*126a0*/  @P1 SHF.R.U32.HI R0, RZ, c[0x0][0x4f0], R7 ;  /* 0x00013c00ff001a19 */ /* 0x000fe20000011607 */
[----:B------:R-:W-:Y:S01]  /*126b0*/  IMAD R6, R5, c[0x0][0x3e8], RZ ;  /* 0x0000fa0005067a24 */ /* 0x000fe200078e02ff */
[----:B----4-:R-:W-:-:S03]  /*126c0*/  SHF.R.S32.HI R5, RZ, 0x1f, R15 ;  /* 0x0000001fff057819 */ /* 0x010fc6000001140f */
[----:B------:R-:W-:Y:S02]  /*126d0*/  IMAD.MOV R7, RZ, RZ, -R0 ;  /* 0x000000ffff077224 */ /* 0x000fe400078e0a00 */
[C---:B------:R-:W-:Y:S02]  /*126e0*/  IMAD R10, R8.reuse, c[0x0][0x3ec], R6 ;  /* 0x0000fb00080a7a24 */ /* 0x040fe400078e0206 */
[----:B------:R-:W-:Y:S02]  /*126f0*/  IMAD R4, R7, c[0x0][0x4e8], R4 ;  /* 0x00013a0007047a24 */ /* 0x000fe400078e0204 */
[----:B------:R-:W-:-:S04]  /*12700*/  IMAD.WIDE.U32 R8, R8, c[0x0][0x3e8], RZ ;  /* 0x0000fa0008087a25 */ /* 0x000fc800078e00ff */
[----:B------:R-:W-:Y:S02]  /*12710*/  IMAD R11, R5, c[0x0][0x498], RZ ;  /* 0x00012600050b7a24 */ /* 0x000fe400078e02ff */
[----:B------:R-:W-:Y:S01]  /*12720*/  IMAD.WIDE.U32 R6, R15, c[0x0][0x498], R2 ;  /* 0x000126000f067a25 */ /* 0x000fe200078e0002 */
[----:B------:R-:W-:-:S03]  /*12730*/  IADD3 R3, R9, R10, RZ ;  /* 0x0000000a09037210 */ /* 0x000fc60007ffe0ff */
[----:B------:R-:W-:Y:S01]  /*12740*/  IMAD R12, R5, c[0x0][0x3f0], RZ ;  /* 0x0000fc00050c7a24 */ /* 0x000fe200078e02ff */
[----:B------:R-:W-:Y:S01]  /*12750*/  SHF.R.S32.HI R5, RZ, 0x1f, R0 ;  /* 0x0000001fff057819 */ /* 0x000fe20000011400 */
[----:B------:R-:W-:Y:S01]  /*12760*/  IMAD R11, R15, c[0x0][0x49c], R11 ;  /* 0x000127000f0b7a24 */ /* 0x000fe200078e020b */
[----:B------:R-:W-:Y:S01]  /*12770*/  IADD3 R6, P0, R0, R6, RZ ;  /* 0x0000000600067210 */ /* 0x000fe20007f1e0ff */
[----:B------:R-:W-:-:S03]  /*12780*/  IMAD.MOV.U32 R2, RZ, RZ, R8 ;  /* 0x000000ffff027224 */ /* 0x000fc600078e0008 */
[----:B------:R-:W-:Y:S01]  /*12790*/  IADD3.X R7, R5, R7, R11, P0, !PT ;  /* 0x0000000705077210 */ /* 0x000fe200007fe40b */
[C---:B------:R-:W-:Y:S02]  /*127a0*/  IMAD R11, R15.reuse, c[0x0][0x3f4], R12 ;  /* 0x0000fd000f0b7a24 */ /* 0x040fe400078e020c */
[----:B------:R-:W-:Y:S02]  /*127b0*/  IMAD.WIDE.U32 R8, R15, c[0x0][0x3f0], R2 ;  /* 0x0000fc000f087a25 */ /* 0x000fe400078e0002 */
[----:B------:R-:W1:Y:S01]  /*127c0*/  S2R R15, SR_TID.X ;  /* 0x00000000000f7919 */ /* 0x000e620000002100 */
[----:B------:R-:W-:Y:S01]  /*127d0*/  SHF.R.S32.HI R0, RZ, 0x1f, R4 ;  /* 0x0000001fff007819 */ /* 0x000fe20000011404 */
[----:B------:R-:W-:-:S04]  /*127e0*/  IMAD.IADD R5, R13, 0x1, R78 ;  /* 0x000000010d057824 */ /* 0x000fc800078e024e */
[----:B------:R-:W-:Y:S02]  /*127f0*/  IMAD R0, R0, c[0x0][0x488], RZ ;  /* 0x0001220000007a24 */ /* 0x000fe400078e02ff */
[----:B------:R-:W-:-:S04]  /*12800*/  IMAD.WIDE.U32 R2, R4, c[0x0][0x488], R6 ;  /* 0x0001220004027a25 */ /* 0x000fc800078e0006 */
[----:B------:R-:W-:Y:S02]  /*12810*/  IMAD R10, R4, c[0x0][0x48c], R0 ;  /* 0x00012300040a7a24 */ /* 0x000fe400078e0200 */
[----:B------:R-:W-:Y:S01]  /*12820*/  @P1 IMAD.HI.U32 R6, R5, c[0x0][0x4ec], RZ ;  /* 0x00013b0005061a27 */ /* 0x000fe200078e00ff */
[----:B------:R-:W-:Y:S02]  /*12830*/  LEA R4, P0, R2, c[0x0][0x450], 0x2 ;  /* 0x0001140002047a11 */ /* 0x000fe400078010ff */
[----:B-1----:R-:W-:-:S04]  /*12840*/  SHF.R.S32.HI R13, RZ, 0x1f, R15 ;  /* 0x0000001fff0d7819 */ /* 0x002fc8000001140f */
[----:B------:R-:W-:Y:S02]  /*12850*/  LEA.HI R13, R13, R15, RZ, 0x5 ;  /* 0x0000000f0d0d7211 */ /* 0x000fe400078f28ff */
[----:B------:R-:W-:Y:S02]  /*12860*/  IADD3 R3, R3, R10, RZ ;  /* 0x0000000a03037210 */ /* 0x000fe40007ffe0ff */
[----:B------:R-:W-:Y:S02]  /*12870*/  LOP3.LUT R13, R13, 0xffffffe0, RZ, 0xc0, !PT ;  /* 0xffffffe00d0d7812 */ /* 0x000fe400078ec0ff */
[----:B------:R-:W-:Y:S02]  /*12880*/  MOV R0, R5 ;  /* 0x0000000500007202 */ /* 0x000fe40000000f00 */
[----:B------:R-:W-:Y:S01]  /*12890*/  @P1 SHF.R.U32.HI R0, RZ, c[0x0][0x4f0], R6 ;  /* 0x00013c00ff001a19 */ /* 0x000fe20000011606 */
[----:B------:R-:W-:Y:S01]  /*128a0*/  IMAD.MOV.U32 R6, RZ, RZ, R8 ;  /* 0x000000ffff067224 */ /* 0x000fe200078e0008 */
[----:B------:R-:W-:-:S02]  /*128b0*/  LEA.HI.X R3, R2, c[0x0][0x454], R3, 0x2, P0 ;  /* 0x0001150002037a11 */ /* 0x000fc400000f1403 */
[----:B------:R-:W-:Y:S02]  /*128c0*/  IADD3 R13, -R13, R15, RZ ;  /* 0x0000000f0d0d7210 */ /* 0x000fe40007ffe1ff */
[----:B------:R-:W-:Y:S01]  /*128d0*/  SHF.R.S32.HI R8, RZ, 0x1f, R0 ;  /* 0x0000001fff087819 */ /* 0x000fe20000011400 */
[----:B------:R-:W-:Y:S01]  /*128e0*/  IMAD.IADD R2, R14, 0x1, R78 ;  /* 0x000000010e027824 */ /* 0x000fe200078e024e */
[----:B------:R-:W-:Y:S01]  /*128f0*/  LOP3.LUT P0, RZ, R13, 0x3, RZ, 0xc0, !PT ;  /* 0x000000030dff7812 */ /* 0x000fe2000780c0ff */
[----:B------:R-:W-:Y:S01]  /*12900*/  SHFL.IDX PT, R14, R4, RZ, 0x1c1f ;  /* 0x001c1fff040e7589 */ /* 0x000fe200000e0000 */
[----:B------:R-:W-:-:S03]  /*12910*/  IMAD.IADD R7, R9, 0x1, R11 ;  /* 0x0000000109077824 */ /* 0x000fc600078e020b */
[----:B------:R-:W1:Y:S01]  /*12920*/  SHFL.IDX PT, R15, R3, RZ, 0x1c1f ;  /* 0x001c1fff030f7589 */ /* 0x000e6200000e0000 */
[----:B------:R-:W-:-:S03]  /*12930*/  IMAD R16, R8, c[0x0][0x3e0], RZ ;  /* 0x0000f80008107a24 */ /* 0x000fc600078e02ff */
[----:B------:R-:W-:Y:S04]  /*12940*/  SHFL.IDX PT, R12, R4, 0x1, 0x1c1f ;  /* 0x003c1f00040c7f89 */ /* 0x000fe800000e0000 */
[----:B------:R-:W2:Y:S04]  /*12950*/  SHFL.IDX PT, R13, R3, 0x1, 0x1c1f ;  /* 0x003c1f00030d7f89 */ /* 0x000ea800000e0000 */
[----:B------:R-:W-:Y:S04]  /*12960*/  SHFL.IDX PT, R10, R4, 0x2, 0x1c1f ;  /* 0x005c1f00040a7f89 */ /* 0x000fe800000e0000 */
[----:B------:R-:W3:Y:S04]  /*12970*/  SHFL.IDX PT, R11, R3, 0x2, 0x1c1f ;  /* 0x005c1f00030b7f89 */ /* 0x000ee800000e0000 */
[----:B------:R-:W-:Y:S04]  /*12980*/  SHFL.IDX PT, R8, R4, 0x3, 0x1c1f ;  /* 0x007c1f0004087f89 */ /* 0x000fe800000e0000 */
[----:B------:R4:W1:Y:S01]  /*12990*/  SHFL.IDX PT, R9, R3, 0x3, 0x1c1f ;  /* 0x007c1f0003097f89 */ /* 0x00086200000e0000 */
[----:B------:R-:W-:-:S02]  /*129a0*/  IADD3 R17, R2, 0x8, RZ ;  /* 0x0000000802117810 */ /* 0x000fc40007ffe0ff */
[----:B------:R-:W-:Y:S02]  /*129b0*/  ISETP.GE.OR P3, PT, R2, UR4, P0 ;  /* 0x0000000402007c0c */ /* 0x000fe40008766670 */
[----:B------:R-:W-:Y:S01]  /*129c0*/  ISETP.GE.OR P2, PT, R17, UR4, P0 ;  /* 0x0000000411007c0c */ /* 0x000fe20008746670 */
[C---:B------:R-:W-:Y:S02]  /*129d0*/  IMAD R16, R0.reuse, c[0x0][0x3e4], R16 ;  /* 0x0000f90000107a24 */ /* 0x040fe400078e0210 */
[----:B------:R-:W-:Y:S01]  /*129e0*/  IMAD.WIDE.U32 R6, R0, c[0x0][0x3e0], R6 ;  /* 0x0000f80000067a25 */ /* 0x000fe200078e0006 */
[C---:B----4-:R-:W-:Y:S02]  /*129f0*/  IADD3 R3, R2.reuse, 0x40, RZ ;  /* 0x0000004002037810 */ /* 0x050fe40007ffe0ff */
[----:B------:R-:W-:Y:S02]  /*12a00*/  IADD3 R2, R2, 0x48, RZ ;  /* 0x0000004802027810 */ /* 0x000fe40007ffe0ff */
[----:B------:R-:W-:-:S02]  /*12a10*/  ISETP.GE.OR P1, PT, R3, UR4, P0 ;  /* 0x0000000403007c0c */ /* 0x000fc40008726670 */
[----:B------:R-:W-:Y:S02]  /*12a20*/  ISETP.GE.OR P0, PT, R2, UR4, P0 ;  /* 0x0000000402007c0c */ /* 0x000fe40008706670 */
[----:B------:R-:W-:Y:S01]  /*12a30*/  IADD3 R4, -R0, RZ, RZ ;  /* 0x000000ff00047210 */ /* 0x000fe20007ffe1ff */
[----:B-1----:R1:W-:Y:S04]  /*12a40*/  @!P3 ST.E [R14.64], R58 ;  /* 0x0000003a0e00b985 */ /* 0x0023e8000c101906 */
[----:B------:R-:W-:Y:S01]  /*12a50*/  IMAD R0, R4, c[0x0][0x4e8], R5 ;  /* 0x00013a0004007a24 */ /* 0x000fe200078e0205 */
[----:B--2---:R1:W-:Y:S01]  /*12a60*/  @!P2 ST.E [R12.64], R59 ;  /* 0x0000003b0c00a985 */ /* 0x0043e2000c101906 */
[----:B------:R-:W-:-:S03]  /*12a70*/  IMAD.IADD R3, R7, 0x1, R16 ;  /* 0x0000000107037824 */ /* 0x000fc600078e0210 */
[----:B------:R-:W-:Y:S01]  /*12a80*/  SHF.R.S32.HI R4, RZ, 0x1f, R0 ;  /* 0x0000001fff047819 */ /* 0x000fe20000011400 */
[----:B---3--:R1:W-:Y:S01]  /*12a90*/  @!P1 ST.E [R10.64], R60 ;  /* 0x0000003c0a009985 */ /* 0x0083e2000c101906 */
[----:B------:R-:W-:-:S03]  /*12aa0*/  MOV R2, R6 ;  /* 0x0000000600027202 */ /* 0x000fc60000000f00 */
[----:B------:R1:W-:Y:S01]  /*12ab0*/  @!P0 ST.E [R8.64], R57 ;  /* 0x0000003908008985 */ /* 0x0003e2000c101906 */
[----:B------:R-:W-:-:S03]  /*12ac0*/  IMAD R4, R4, c[0x0][0x3d8], RZ ;  /* 0x0000f60004047a24 */ /* 0x000fc600078e02ff */
[----:B------:R1:W2:Y:S04]  /*12ad0*/  LDS.128 R20, [R248+0x880] ;  /* 0x00088000f8147984 */ /* 0x0002a80000000c00 */
[----:B------:R1:W3:Y:S04]  /*12ae0*/  LDS.128 R28, [R248+0x1080] ;  /* 0x00108000f81c7984 */ /* 0x0002e80000000c00 */
[----:B------:R1:W4:Y:S04]  /*12af0*/  LDS.128 R36, [R248+0x1880] ;  /* 0x00188000f8247984 */ /* 0x0003280000000c00 */
        /* <DEDUP_REMOVED lines=10> */
[----:B------:R1:W1:Y:S01]  /*12ba0*/  LDS.128 R68, [R248+0x7880] ;  /* 0x00788000f8447984 */ /* 0x0002620000000c00 */
[----:B------:R-:W-:-:S02]  /*12bb0*/  IMAD R4, R0, c[0x0][0x3dc], R4 ;  /* 0x0000f70000047a24 */ /* 0x000fc400078e0204 */
[----:B------:R-:W-:-:S04]  /*12bc0*/  IMAD.WIDE.U32 R2, R0, c[0x0][0x3d8], R2 ;  /* 0x0000f60000027a25 */ /* 0x000fc800078e0002 */
[----:B------:R-:W-:Y:S01]  /*12bd0*/  IMAD.IADD R0, R3, 0x1, R4 ;  /* 0x0000000103007824 */ /* 0x000fe200078e0204 */
[----:B------:R-:W-:-:S04]  /*12be0*/  LEA R3, P0, R2, c[0x0][0x380], 0x1 ;  /* 0x0000e00002037a11 */ /* 0x000fc800078008ff */
[----:B------:R-:W-:Y:S02]  /*12bf0*/  LEA.HI.X R2, R2, c[0x0][0x384], R0, 0x1, P0 ;  /* 0x0000e10002027a11 */ /* 0x000fe400000f0c00 */
[----:B------:R-:W-:-:S04]  /*12c00*/  IADD3 R0, R75, R78, RZ ;  /* 0x0000004e4b007210 */ /* 0x000fc80007ffe0ff */
[----:B------:R-:W-:Y:S01]  /*12c10*/  ISETP.GE.AND P0, PT, R0, UR4, PT ;  /* 0x0000000400007c0c */ /* 0x000fe2000bf06270 */
[----:B------:R1:W1:Y:S04]  /*12c20*/  SHFL.IDX PT, R4, R3, RZ, 0x181f ;  /* 0x00181fff03047589 */ /* 0x00026800000e0000 */
[----:B------:R1:W1:Y:S08]  /*12c30*/  SHFL.IDX PT, R5, R2, RZ, 0x181f ;  /* 0x00181fff02057589 */ /* 0x00027000000e0000 */
[----:B------:R-:W-:Y:S05]  /*12c40*/  @P0 BRA `(.L_x_1388) ;  /* 0x000000a000000947 */ /* 0x000fea0003800000 */
[----:B-1234-:R-:W1:Y:S01]  /*12c50*/  LDS.128 R12, [R248+0x80] ;  /* 0x00008000f80c7984 */ /* 0x01ee620000000c00 */
[----:B-----5:R-:W-:-:S02]  /*12c60*/  ISETP.GE.AND P3, PT, R76, c[0x0][0x3c8], PT ;  /* 0x0000f2004c007a0c */ /* 0x020fc40003f66270 */
[----:B------:R-:W-:Y:S01]  /*12c70*/  ISETP.GE.AND P2, PT, R72, c[0x0][0x3c8], PT ;  /* 0x0000f20048007a0c */ /* 0x000fe20003f46270 */
[----:B------:R-:W2:Y:S10]  /*12c80*/  LDS.128 R8, [R248+0x4080] ;  /* 0x00408000f8087984 */ /* 0x000eb40000000c00 */
[----:B------:R-:W-:-:S02]  /*12c90*/  @!P3 LEA R6, P1, R76, R4, 0x1 ;  /* 0x000000044c06b211 */ /* 0x000fc400078208ff */
[----:B------:R-:W-:Y:S02]  /*12ca0*/  @!P2 LEA R4, P0, R72, R4, 0x1 ;  /* 0x000000044804a211 */ /* 0x000fe400078008ff */
[-C--:B------:R-:W-:Y:S02]  /*12cb0*/  @!P3 LEA.HI.X R7, R76, R5.reuse, R77, 0x1, P1 ;  /* 0x000000054c07b211 */ /* 0x080fe400008f0c4d */
[----:B------:R-:W-:-:S03]  /*12cc0*/  @!P2 LEA.HI.X R5, R72, R5, R74, 0x1, P0 ;  /* 0x000000054805a211 */ /* 0x000fc600000f0c4a */
[----:B-1----:R1:W-:Y:S04]  /*12cd0*/  @!P3 ST.E.128 [R6.64], R12 ;  /* 0x0000000c0600b985 */ /* 0x0023e8000c101d06 */
[----:B--2---:R1:W-:Y:S02]  /*12ce0*/  @!P2 ST.E.128 [R4.64], R8 ;  /* 0x000000080400a985 */ /* 0x0043e4000c101d06 */
.L_x_1388:
[----:B--234-:R-:W-:Y:S05]  /*12cf0*/  BSYNC B0 ;  /* 0x0000000000007941 */ /* 0x01cfea0003800000 */
.L_x_1387:
[----:B-1----:R-:W-:Y:S01]  /*12d00*/  IADD3 R6, R0, 0x10, RZ ;  /* 0x0000001000067810 */ /* 0x002fe20007ffe0ff */
[----:B------:R1:W2:Y:S01]  /*12d10*/  SHFL.IDX PT, R5, R2, 0x1, 0x181f ;  /* 0x00381f0002057f89 */ /* 0x0002a200000e0000 */
        /* <DEDUP_REMOVED lines=12> */
.L_x_1390:
[----:B------:R-:W-:Y:S05]  /*12de0*/  BSYNC B0 ;  /* 0x0000000000007941 */ /* 0x000fea0003800000 */
.L_x_1389:
        /* <DEDUP_REMOVED lines=14> */
.L_x_1392:
[----:B------:R-:W-:Y:S05]  /*12ed0*/  BSYNC B0 ;  /* 0x0000000000007941 */ /* 0x000fea0003800000 */
.L_x_1391:
[----:B---3--:R-:W-:Y:S01]  /*12ee0*/  IADD3 R6, R0, 0x30, RZ ;  /* 0x0000003000067810 */ /* 0x008fe20007ffe0ff */
[----:B----4-:R3:W4:Y:S01]  /*12ef0*/  SHFL.IDX PT, R5, R2, 0x3, 0x181f ;  /* 0x00781f0002057f89 */ /* 0x01072200000e0000 */
[----:B------:R-:W-:Y:S02]  /*12f00*/  BSSY B0, `(.L_x_1393) ;  /* 0x000000c000007945 */ /* 0x000fe40003800000 */
[----:B------:R-:W-:Y:S01]  /*12f10*/  ISETP.GE.AND P0, PT, R6, UR4, PT ;  /* 0x0000000406007c0c */ /* 0x000fe2000bf06270 */
[----:B------:R3:W1:-:S12]  /*12f20*/  SHFL.IDX PT, R4, R3, 0x3, 0x181f ;  /* 0x00781f0003047f89 */ /* 0x00065800000e0000 */
[----:B------:R-:W-:Y:S05]  /*12f30*/  @P0 BRA `(.L_x_1394) ;  /* 0x0000008000000947 */ /* 0x000fea0003800000 */
[----:B-----5:R-:W-:Y:S02]  /*12f40*/  ISETP.GE.AND P1, PT, R76, c[0x0][0x3c8], PT ;  /* 0x0000f2004c007a0c */ /* 0x020fe40003f26270 */
[----:B------:R-:W-:-:S11]  /*12f50*/  ISETP.GE.AND P0, PT, R72, c[0x0][0x3c8], PT ;  /* 0x0000f20048007a0c */ /* 0x000fd60003f06270 */
[-C--:B-1----:R-:W-:Y:S02]  /*12f60*/  @!P1 LEA R6, P3, R76, R4.reuse, 0x1 ;  /* 0x000000044c069211 */ /* 0x082fe400078608ff */
[----:B------:R-:W-:Y:S02]  /*12f70*/  @!P0 LEA R4, P2, R72, R4, 0x1 ;  /* 0x0000000448048211 */ /* 0x000fe400078408ff */
[-C--:B----4-:R-:W-:Y:S02]  /*12f80*/  @!P1 LEA.HI.X R7, R76, R5.reuse, R77, 0x1, P3 ;  /* 0x000000054c079211 */ /* 0x090fe400018f0c4d */
[----:B------:R-:W-:-:S03]  /*12f90*/  @!P0 LEA.HI.X R5, R72, R5, R74, 0x1, P2 ;  /* 0x0000000548058211 */ /* 0x000fc600010f0c4a */
[----:B------:R1:W-:Y:S04]  /*12fa0*/  @!P1 ST.E.128 [R6.64], R36 ;  /* 0x0000002406009985 */ /* 0x0003e8000c101d06 */
[----:B------:R1:W-:Y:S02]  /*12fb0*/  @!P0 ST.E.128 [R4.64], R32 ;  /* 0x0000002004008985 */ /* 0x0003e4000c101d06 */
.L_x_1394:
[----:B------:R-:W-:Y:S05]  /*12fc0*/  BSYNC B0 ;  /* 0x0000000000007941 */ /* 0x000fea0003800000 */
.L_x_1393:
[----:B-1----:R-:W-:Y:S01]  /*12fd0*/  IADD3 R6, R0, 0x40, RZ ;  /* 0x0000004000067810 */ /* 0x002fe20007ffe0ff */
[----:B----4-:R1:W4:Y:S01]  /*12fe0*/  SHFL.IDX PT, R5, R2, 0x4, 0x181f ;  /* 0x00981f0002057f89 */ /* 0x01032200000e0000 */
[----:B------:R-:W-:Y:S02]  /*12ff0*/  BSSY B0, `(.L_x_1395) ;  /* 0x000000c000007945 */ /* 0x000fe40003800000 */
[----:B------:R-:W-:Y:S01]  /*13000*/  ISETP.GE.AND P0, PT, R6, UR4, PT ;  /* 0x0000000406007c0c */ /* 0x000fe2000bf06270 */
[----:B------:R1:W2:-:S12]  /*13010*/  SHFL.IDX PT, R4, R3, 0x4, 0x181f ;  /* 0x00981f0003047f89 */ /* 0x00029800000e0000 */
[----:B------:R-:W-:Y:S05]  /*13020*/  @P0 BRA `(.L_x_1396) ;  /* 0x0000008000000947 */ /* 0x000fea0003800000 */
[----:B-----5:R-:W-:Y:S02]  /*13030*/  ISETP.GE.AND P1, PT, R76, c[0x0][0x3c8], PT ;  /* 0x0000f2004c007a0c */ /* 0x020fe40003f26270 */
[----:B------:R-:W-:-:S11]  /*13040*/  ISETP.GE.AND P0, PT, R72, c[0x0][0x3c8], PT ;  /* 0x0000f20048007a0c */ /* 0x000fd60003f06270 */
[-C--:B--2---:R-:W-:Y:S02]  /*13050*/  @!P1 LEA R6, P3, R76, R4.reuse, 0x1 ;  /* 0x000000044c069211 */ /* 0x084fe400078608ff */
[----:B------:R-:W-:Y:S02]  /*13060*/  @!P0 LEA R4, P2, R72, R4, 0x1 ;  /* 0x0000000448048211 */ /* 0x000fe400078408ff */
[-C--:B----4-:R-:W-:Y:S02]  /*13070*/  @!P1 LEA.HI.X R7, R76, R5.reuse, R77, 0x1, P3 ;  /* 0x000000054c079211 */ /* 0x090fe400018f0c4d */
[----:B------:R-:W-:-:S03]  /*13080*/  @!P0 LEA.HI.X R5, R72, R5, R74, 0x1, P2 ;  /* 0x0000000548058211 */ /* 0x000fc600010f0c4a */
[----:B------:R2:W-:Y:S04]  /*13090*/  @!P1 ST.E.128 [R6.64], R44 ;  /* 0x0000002c06009985 */ /* 0x0005e8000c101d06 */
[----:B------:R2:W-:Y:S02]  /*130a0*/  @!P0 ST.E.128 [R4.64], R40 ;  /* 0x0000002804008985 */ /* 0x0005e4000c101d06 */
.L_x_1396:
[----:B------:R-:W-:Y:S05]  /*130b0*/  BSYNC B0 ;  /* 0x0000000000007941 */ /* 0x000fea0003800000 */
.L_x_1395:
[----:B--2---:R-:W-:Y:S01]  /*130c0*/  IADD3 R6, R0, 0x50, RZ ;  /* 0x0000005000067810 */ /* 0x004fe20007ffe0ff */
        /* <DEDUP_REMOVED lines=13> */
.L_x_1398:
[----:B------:R-:W-:Y:S05]  /*131a0*/  BSYNC B0 ;  /* 0x0000000000007941 */ /* 0x000fea0003800000 */
.L_x_1397:
        /* <DEDUP_REMOVED lines=14> */
.L_x_1400:
[----:B------:R-:W-:Y:S05]  /*13290*/  BSYNC B0 ;  /* 0x0000000000007941 */ /* 0x000fea0003800000 */
.L_x_1399:
[----:B------:R-:W-:Y:S01]  /*132a0*/  IADD3 R0, R0, 0x70, RZ ;  /* 0x0000007000007810 */ /* 0x000fe20007ffe0ff */
[----:B--2-4-:R2:W4:Y:S03]  /*132b0*/  SHFL.IDX PT, R5, R2, 0x7, 0x181f ;  /* 0x00f81f0002057f89 */ /* 0x01452600000e0000 */
        /* <DEDUP_REMOVED lines=13> */
.L_x_1385:
        /* <DEDUP_REMOVED lines=40> */
.L_x_1403:
[----:B------:R-:W-:Y:S05]  /*13610*/  BSYNC B0 ;  /* 0x0000000000007941 */ /* 0x000fea0003800000 */
.L_x_1402:
[----:B------:R-:W2:Y:S01]  /*13620*/  LDL R2, [R1+0x84] ;  /* 0x0000840001027983 */ /* 0x000ea20000100800 */
[----:B-1----:R-:W-:Y:S01]  /*13630*/  MOV R0, c[0x0][0x4e8] ;  /* 0x00013a0000007a02 */ /* 0x002fe20000000f00 */
[----:B------:R-:W-:Y:S01]  /*13640*/  IMAD R6, R10, c[0x0][0x3f0], RZ ;  /* 0x0000fc000a067a24 */ /* 0x000fe200078e02ff */
[----:B------:R-:W-:Y:S02]  /*13650*/  SHF.R.S32.HI R9, RZ, 0x1f, R12 ;  /* 0x0000001fff097819 */ /* 0x000fe4000001140c */
[----:B------:R-:W-:Y:S01]  /*13660*/  ISETP.NE.AND P0, PT, R0, 0x1, PT ;  /* 0x000000010000780c */ /* 0x000fe20003f05270 */
[----:B------:R-:W-:Y:S01]  /*13670*/  IMAD R0, R7, c[0x0][0x3e8], RZ ;  /* 0x0000fa0007007a24 */ /* 0x000fe200078e02ff */
[----:B------:R-:W-:Y:S01]  /*13680*/  LEA.HI R9, R9, R12, RZ, 0x3 ;  /* 0x0000000c09097211 */ /* 0x000fe200078f18ff */
[----:B------:R-:W-:Y:S02]  /*13690*/  IMAD R8, R13, c[0x0][0x3f4], R6 ;  /* 0x0000fd000d087a24 */ /* 0x000fe400078e0206 */
[----:B------:R-:W-:Y:S01]  /*136a0*/  IMAD R5, R14, c[0x0][0x3ec], R0 ;  /* 0x0000fb000e057a24 */ /* 0x000fe200078e0200 */
[----:B------:R-:W-:-:S02]  /*136b0*/  SHF.R.S32.HI R9, RZ, 0x3, R9 ;  /* 0x00000003ff097819 */ /* 0x000fc40000011409 */
[----:B--2---:R-:W-:Y:S01]  /*136c0*/  IADD3 R4, R2, R11, RZ ;  /* 0x0000000b02047210 */ /* 0x004fe20007ffe0ff */
[----:B------:R-:W-:-:S03]  /*136d0*/  IMAD.WIDE.U32 R2, R14, c[0x0][0x3e8], RZ ;  /* 0x0000fa000e027a25 */ /* 0x000fc600078e00ff */
[----:B------:R-:W-:Y:S01]  /*136e0*/  MOV R0, R4 ;  /* 0x0000000400007202 */ /* 0x000fe20000000f00 */
[----:B------:R-:W-:-:S04]  /*136f0*/  @P0 IMAD.HI.U32 R7, R4, c[0x0][0x4ec], RZ ;  /* 0x00013b0004070a27 */ /* 0x000fc800078e00ff */
[----:B------:R-:W-:Y:S01]  /*13700*/  IMAD.IADD R3, R3, 0x1, R5 ;  /* 0x0000000103037824 */ /* 0x000fe200078e0205 */
[----:B------:R-:W-:-:S03]  /*13710*/  @P0 SHF.R.U32.HI R0, RZ, c[0x0][0x4f0], R7 ;  /* 0x00013c00ff000a19 */ /* 0x000fc60000011607 */
[----:B------:R-:W-:Y:S01]  /*13720*/  IMAD.WIDE.U32 R2, R13, c[0x0][0x3f0], R2 ;  /* 0x0000fc000d027a25 */ /* 0x000fe200078e0002 */
[----:B------:R-:W-:Y:S02]  /*13730*/  SHF.R.S32.HI R5, RZ, 0x1f, R0 ;  /* 0x0000001fff057819 */ /* 0x000fe40000011400 */
[----:B------:R-:W-:Y:S02]  /*13740*/  IADD3 R6, -R0, RZ, RZ ;  /* 0x000000ff00067210 */ /* 0x000fe40007ffe1ff */
[----:B------:R-:W-:Y:S01]  /*13750*/  IADD3 R3, R3, R8, RZ ;  /* 0x0000000803037210 */ /* 0x000fe20007ffe0ff */
        /* <DEDUP_REMOVED lines=15> */
.L_x_1448:
[----:B------:R-:W-:Y:S05]  /*13850*/  BRA.DIV ~URZ, `(.L_x_1405) ;  /* 0x000014527f007947 */ /* 0x000fea000b800000 */
[----:B------:R3:W4:Y:S02]  /*13860*/  SHFL.IDX PT, R4, R3, RZ, 0x181f ;  /* 0x00181fff03047589 */ /* 0x00072400000e0000 */
.L_x_1449:
        /* <DEDUP_REMOVED lines=16> */
.L_x_1407:
[----:B------:R-:W-:Y:S05]  /*13970*/  BSYNC B0 ;  /* 0x0000000000007941 */ /* 0x000fea0003800000 */
.L_x_1406:
[----:B------:R-:W-:Y:S05]  /*13980*/  BRA.DIV ~URZ, `(.L_x_1408) ;  /* 0x000013827f007947 */ /* 0x000fea000b800000 */
[----:B--2---:R2:W1:Y:S04]  /*13990*/  SHFL.IDX PT, R5, R2, 0x1, 0x181f ;  /* 0x00381f0002057f89 */ /* 0x00446800000e0000 */
[----:B----4-:R2:W4:Y:S02]  /*139a0*/  SHFL.IDX PT, R4, R3, 0x1, 0x181f ;  /* 0x00381f0003047f89 */ /* 0x01052400000e0000 */
.L_x_1450:
        /* <DEDUP_REMOVED lines=15> */
.L_x_1410:
[----:B------:R-:W-:Y:S05]  /*13aa0*/  BSYNC B0 ;  /* 0x0000000000007941 */ /* 0x000fea0003800000 */
.L_x_1409:
[----:B------:R-:W-:Y:S05]  /*13ab0*/  BRA.DIV ~URZ, `(.L_x_1411) ;  /* 0x000013127f007947 */ /* 0x000fea000b800000 */
[----:B-1----:R1:W2:Y:S02]  /*13ac0*/  SHFL.IDX PT, R5, R2, 0x2, 0x181f ;  /* 0x00581f0002057f89 */ /* 0x0022a400000e0000 */
.L_x_1451:
[----:B------:R-:W-:Y:S05]  /*13ad0*/  BRA.DIV ~URZ, `(.L_x_1412) ;  /* 0x000013627f007947 */ /* 0x000fea000b800000 */
[----:B----4-:R4:W1:Y:S02]  /*13ae0*/  SHFL.IDX PT, R4, R3, 0x2, 0x181f ;  /* 0x00581f0003047f89 */ /* 0x01086400000e0000 */
.L_x_1452:
        /* <DEDUP_REMOVED lines=15> */
.L_x_1414:
[----:B------:R-:W-:Y:S05]  /*13be0*/  BSYNC B0 ;  /* 0x0000000000007941 */ /* 0x000fea0003800000 */
.L_x_1413:
[----:B------:R-:W-:Y:S05]  /*13bf0*/  BRA.DIV ~URZ, `(.L_x_1415) ;  /* 0x000012a27f007947 */ /* 0x000fea000b800000 */
[----:B-12---:R1:W2:Y:S04]  /*13c00*/  SHFL.IDX PT, R5, R2, 0x3, 0x181f ;  /* 0x00781f0002057f89 */ /* 0x0062a800000e0000 */
[----:B------:R1:W3:Y:S02]  /*13c10*/  SHFL.IDX PT, R4, R3, 0x3, 0x181f ;  /* 0x00781f0003047f89 */ /* 0x0002e400000e0000 */
.L_x_1453:
[----:B------:R-:W-:Y:S01]  /*13c20*/  IADD3 R6, R0, 0x30, RZ ;  /* 0x0000003000067810 */ /* 0x000fe20007ffe0ff */
[----:B------:R-:W-:Y:S03]  /*13c30*/  BSSY B0, `(.L_x_1416) ;  /* 0x000000e000007945 */ /* 0x000fe60003800000 */
[----:B------:R-:W-:-:S13]  /*13c40*/  ISETP.GE.AND P0, PT, R6, R11, PT ;  /* 0x0000000b0600720c */ /* 0x000fda0003f06270 */
[----:B------:R-:W-:Y:S05]  /*13c50*/  @P0 BRA `(.L_x_1417) ;  /* 0x000000b000000947 */ /* 0x000fea0003800000 */
[----:B------:R-:W5:Y:S04]  /*13c60*/  LDL.64 R12, [R1+0x10] ;  /* 0x00001000010c7983 */ /* 0x000f680000100a00 */
[----:B----4-:R-:W4:Y:S04]  /*13c70*/  LDL R8, [R1+0x44] ;  /* 0x0000440001087983 */ /* 0x010f280000100800 */
[----:B---3--:R-:W3:Y:S01]  /*13c80*/  LDL R9, [R1+0x4c] ;  /* 0x00004c0001097983 */ /* 0x008ee20000100800 */
[----:B-----5:R-:W-:Y:S02]  /*13c90*/  ISETP.GE.AND P1, PT, R12, c[0x0][0x3c8], PT ;  /* 0x0000f2000c007a0c */ /* 0x020fe40003f26270 */
[----:B----4-:R-:W-:-:S11]  /*13ca0*/  ISETP.GE.AND P0, PT, R8, c[0x0][0x3c8], PT ;  /* 0x0000f20008007a0c */ /* 0x010fd60003f06270 */
[-C--:B------:R-:W-:Y:S02]  /*13cb0*/  @!P1 LEA R6, P3, R12, R4.reuse, 0x1 ;  /* 0x000000040c069211 */ /* 0x080fe400078608ff */
[----:B------:R-:W-:Y:S02]  /*13cc0*/  @!P0 LEA R4, P2, R8, R4, 0x1 ;  /* 0x0000000408048211 */ /* 0x000fe400078408ff */
[-C--:B--2---:R-:W-:Y:S02]  /*13cd0*/  @!P1 LEA.HI.X R7, R12, R5.reuse, R13, 0x1, P3 ;  /* 0x000000050c079211 */ /* 0x084fe400018f0c0d */
[----:B---3--:R-:W-:-:S03]  /*13ce0*/  @!P0 LEA.HI.X R5, R8, R5, R9, 0x1, P2 ;  /* 0x0000000508058211 */ /* 0x008fc600010f0c09 */
[----:B------:R2:W-:Y:S04]  /*13cf0*/  @!P1 ST.E.128 [R6.64], RZ ;  /* 0x000000ff06009985 */ /* 0x0005e8000c101d06 */
[----:B------:R2:W-:Y:S02]  /*13d00*/  @!P0 ST.E.128 [R4.64], RZ ;  /* 0x000000ff04008985 */ /* 0x0005e4000c101d06 */
.L_x_1417:
[----:B------:R-:W-:Y:S05]  /*13d10*/  BSYNC B0 ;  /* 0x0000000000007941 */ /* 0x000fea0003800000 */
.L_x_1416:
[----:B------:R-:W-:Y:S05]  /*13d20*/  BRA.DIV ~URZ, `(.L_x_1418) ;  /* 0x000012327f007947 */ /* 0x000fea000b800000 */
[----:B--2---:R2:W1:Y:S02]  /*13d30*/  SHFL.IDX PT, R5, R2, 0x4, 0x181f ;  /* 0x00981f0002057f89 */ /* 0x00446400000e0000 */
.L_x_1454:
[----:B------:R-:W-:Y:S05]  /*13d40*/  BRA.DIV ~URZ, `(.L_x_1419) ;  /* 0x000012827f007947 */ /* 0x000fea000b800000 */
[----:B---3--:R3:W2:Y:S02]  /*13d50*/  SHFL.IDX PT, R4, R3, 0x4, 0x181f ;  /* 0x00981f0003047f89 */ /* 0x0086a400000e0000 */
.L_x_1455:
        /* <DEDUP_REMOVED lines=9> */
[-C--:B--2---:R-:W-:Y:S02]  /*13df0*/  @!P1 LEA R6, P3, R12, R4.reuse, 0x1 ;  /* 0x000000040c069211 */ /* 0x084fe400078608ff */
[----:B------:R-:W-:Y:S02]  /*13e00*/  @!P0 LEA R4, P2, R8, R4, 0x1 ;  /* 0x0000000408048211 */ /* 0x000fe400078408ff */
[-C--:B-1----:R-:W-:Y:S02]  /*13e10*/  @!P1 LEA.HI.X R7, R12, R5.reuse, R13, 0x1, P3 ;  /* 0x000000050c079211 */ /* 0x082fe400018f0c0d */
[----:B----4-:R-:W-:-:S03]  /*13e20*/  @!P0 LEA.HI.X R5, R8, R5, R9, 0x1, P2 ;  /* 0x0000000508058211 */ /* 0x010fc600010f0c09 */
[----:B------:R1:W-:Y:S04]  /*13e30*/  @!P1 ST.E.128 [R6.64], RZ ;  /* 0x000000ff06009985 */ /* 0x0003e8000c101d06 */
[----:B------:R1:W-:Y:S02]  /*13e40*/  @!P0 ST.E.128 [R4.64], RZ ;  /* 0x000000ff04008985 */ /* 0x0003e4000c101d06 */
.L_x_1421:
[----:B------:R-:W-:Y:S05]  /*13e50*/  BSYNC B0 ;  /* 0x0000000000007941 */ /* 0x000fea0003800000 */
.L_x_1420:
[----:B------:R-:W-:Y:S05]  /*13e60*/  BRA.DIV ~URZ, `(.L_x_1422) ;  /* 0x000011c27f007947 */ /* 0x000fea000b800000 */
[----:B-1----:R1:W3:Y:S04]  /*13e70*/  SHFL.IDX PT, R5, R2, 0x5, 0x181f ;  /* 0x00b81f0002057f89 */ /* 0x0022e800000e0000 */
[----:B--2---:R1:W2:Y:S02]  /*13e80*/  SHFL.IDX PT, R4, R3, 0x5, 0x181f ;  /* 0x00b81f0003047f89 */ /* 0x0042a400000e0000 */
.L_x_1456:
        /* <DEDUP_REMOVED lines=9> */
[-C--:B--2---:R-:W-:Y:S02]  /*13f20*/  @!P1 LEA R6, P3, R12, R4.reuse, 0x1 ;  /* 0x000000040c069211 */ /* 0x084fe400078608ff */
[----:B------:R-:W-:Y:S02]  /*13f30*/  @!P0 LEA R4, P2, R8, R4, 0x1 ;  /* 0x0000000408048211 */ /* 0x000fe400078408ff */
[-C--:B------:R-:W-:Y:S02]  /*13f40*/  @!P1 LEA.HI.X R7, R12, R5.reuse, R13, 0x1, P3 ;  /* 0x000000050c079211 */ /* 0x080fe400018f0c0d */
[----:B---3--:R-:W-:-:S03]  /*13f50*/  @!P0 LEA.HI.X R5, R8, R5, R9, 0x1, P2 ;  /* 0x0000000508058211 */ /* 0x008fc600010f0c09 */
[----:B------:R2:W-:Y:S04]  /*13f60*/  @!P1 ST.E.128 [R6.64], RZ ;  /* 0x000000ff06009985 */ /* 0x0005e8000c101d06 */
[----:B------:R2:W-:Y:S02]  /*13f70*/  @!P0 ST.E.128 [R4.64], RZ ;  /* 0x000000ff04008985 */ /* 0x0005e4000c101d06 */
.L_x_1424:
[----:B------:R-:W-:Y:S05]  /*13f80*/  BSYNC B0 ;  /* 0x0000000000007941 */ /* 0x000fea0003800000 */
.L_x_1423:
[----:B------:R-:W-:Y:S05]  /*13f90*/  BRA.DIV ~URZ, `(.L_x_1425) ;  /* 0x000011527f007947 */ /* 0x000fea000b800000 */
[----:B--23--:R2:W3:Y:S02]  /*13fa0*/  SHFL.IDX PT, R5, R2, 0x6, 0x181f ;  /* 0x00d81f0002057f89 */ /* 0x00c4e400000e0000 */
.L_x_1457:
[----:B------:R-:W-:Y:S05]  /*13fb0*/  BRA.DIV ~URZ, `(.L_x_1426) ;  /* 0x000011a27f007947 */ /* 0x000fea000b800000 */
[----:B------:R1:W2:Y:S02]  /*13fc0*/  SHFL.IDX PT, R4, R3, 0x6, 0x181f ;  /* 0x00d81f0003047f89 */ /* 0x0002a400000e0000 */
.L_x_1458:
        /* <DEDUP_REMOVED lines=15> */
.L_x_1428:
[----:B------:R-:W-:Y:S05]  /*140c0*/  BSYNC B0 ;  /* 0x0000000000007941 */ /* 0x000fea0003800000 */
.L_x_1427:
[----:B------:R-:W-:Y:S05]  /*140d0*/  BRA.DIV ~URZ, `(.L_x_1429) ;  /* 0x000010e27f007947 */ /* 0x000fea000b800000 */
[----:B--2---:R2:W1:Y:S04]  /*140e0*/  SHFL.IDX PT, R6, R2, 0x7, 0x181f ;  /* 0x00f81f0002067f89 */ /* 0x00446800000e0000 */
[----:B-1--4-:R-:W1:Y:S02]  /*140f0*/  SHFL.IDX PT, R3, R3, 0x7, 0x181f ;  /* 0x00f81f0003037f89 */ /* 0x012e6400000e0000 */
.L_x_1459:
[----:B------:R-:W-:-:S04]  /*14100*/  IADD3 R0, R0, 0x70, RZ ;  /* 0x0000007000007810 */ /* 0x000fc80007ffe0ff */
[----:B------:R-:W-:-:S13]  /*14110*/  ISETP.GE.AND P0, PT, R0, R11, PT ;  /* 0x0000000b0000720c */ /* 0x000fda0003f06270 */
[----:B------:R-:W-:Y:S05]  /*14120*/  @P0 BRA `(.L_x_1401) ;  /* 0x000000b000000947 */ /* 0x000fea0003800000 */
[----:B------:R-:W4:Y:S04]  /*14130*/  LDL.64 R12, [R1+0x10] ;  /* 0x00001000010c7983 */ /* 0x000f280000100a00 */
[----:B------:R-:W5:Y:S04]  /*14140*/  LDL R7, [R1+0x44] ;  /* 0x0000440001077983 */ /* 0x000f680000100800 */
[----:B--2---:R-:W2:Y:S01]  /*14150*/  LDL R8, [R1+0x4c] ;  /* 0x00004c0001087983 */ /* 0x004ea20000100800 */
[----:B----4-:R-:W-:Y:S02]  /*14160*/  ISETP.GE.AND P1, PT, R12, c[0x0][0x3c8], PT ;  /* 0x0000f2000c007a0c */ /* 0x010fe40003f26270 */
[----:B-----5:R-:W-:-:S11]  /*14170*/  ISETP.GE.AND P0, PT, R7, c[0x0][0x3c8], PT ;  /* 0x0000f20007007a0c */ /* 0x020fd60003f06270 */
[CC--:B-1----:R-:W-:Y:S02]  /*14180*/  @!P1 LEA R4, P3, R12.reuse, R3.reuse, 0x1 ;  /* 0x000000030c049211 */ /* 0x0c2fe400078608ff */
[C---:B------:R-:W-:Y:S02]  /*14190*/  @!P0 LEA R2, P2, R7.reuse, R3, 0x1 ;  /* 0x0000000307028211 */ /* 0x040fe400078408ff */
[-C--:B---3--:R-:W-:Y:S02]  /*141a0*/  @!P1 LEA.HI.X R5, R12, R6.reuse, R13, 0x1, P3 ;  /* 0x000000060c059211 */ /* 0x088fe400018f0c0d */
[----:B--2---:R-:W-:-:S03]  /*141b0*/  @!P0 LEA.HI.X R3, R7, R6, R8, 0x1, P2 ;  /* 0x0000000607038211 */ /* 0x004fc600010f0c08 */
[----:B------:R1:W-:Y:S04]  /*141c0*/  @!P1 ST.E.128 [R4.64], RZ ;  /* 0x000000ff04009985 */ /* 0x0003e8000c101d06 */
[----:B------:R1:W-:Y:S02]  /*141d0*/  @!P0 ST.E.128 [R2.64], RZ ;  /* 0x000000ff02008985 */ /* 0x0003e4000c101d06 */
.L_x_1401:
[----:B------:R-:W-:Y:S05]  /*141e0*/  BSYNC B1 ;  /* 0x0000000000017941 */ /* 0x000fea0003800000 */
.L_x_1384:
[----:B--2---:R-:W2:Y:S02]  /*141f0*/  LDL R0, [R1+0x88] ;  /* 0x0000880001007983 */ /* 0x004ea40000100800 */
[----:B--2---:R-:W-:-:S13]  /*14200*/  ISETP.NE.AND P0, PT, R0, RZ, PT ;  /* 0x000000ff0000720c */ /* 0x004fda0003f05270 */
[----:B------:R-:W-:Y:S01]  /*14210*/  @P0 WARPSYNC 0xffffffff ;  /* 0xffffffff00000948 */ /* 0x000fe20003800000 */
[----:B------:R-:W-:Y:S06]  /*14220*/  @P0 BAR.SYNC.DEFER_BLOCKING 0x5, 0x80 ;  /* 0x0142000000000b1d */ /* 0x000fec0000010000 */
[----:B------:R-:W2:Y:S04]  /*14230*/  @P0 LDS R0, [0x10100] ;  /* 0x01010000ff000984 */ /* 0x000ea80000000800 */
[----:B--2---:R2:W-:Y:S04]  /*14240*/  @P0 STL [R1+0x60], R0 ;  /* 0x0000600001000387 */ /* 0x0045e80000100800 */
[----:B------:R-:W-:Y:S06]  /*14250*/  @P0 BAR.ARV 0x4, 0x80 ;  /* 0x0102000000000b1d */ /* 0x000fec0000002000 */
[----:B------:R-:W-:Y:S05]  /*14260*/  @P0 BRA `(.L_x_1430) ;  /* 0x0000007000000947 */ /* 0x000fea0003800000 */
[----:B------:R-:W-:Y:S05]  /*14270*/  BRA.DIV ~URZ, `(.L_x_1431) ;  /* 0x000010127f007947 */ /* 0x000fea000b800000 */
[----:B--2---:R2:W4:Y:S02]  /*14280*/  SHFL.IDX PT, R0, R73, RZ, 0x1f ;  /* 0x00001fff49007589 */ /* 0x00452400000e0000 */
.L_x_1460:
[----:B------:R-:W-:Y:S01]  /*14290*/  WARPSYNC 0xffffffff ;  /* 0xffffffff00007948 */ /* 0x000fe20003800000 */
[----:B------:R-:W-:Y:S06]  /*142a0*/  BAR.SYNC.DEFER_BLOCKING 0x4, 0x80 ;  /* 0x0102000000007b1d */ /* 0x000fec0000010000 */
[----:B----4-:R4:W-:Y:S04]  /*142b0*/  STL [R1+0x60], R0 ;  /* 0x0000600001007387 */ /* 0x0109e80000100800 */
[----:B------:R4:W-:Y:S04]  /*142c0*/  @!P4 STS [0x10100], R73 ;  /* 0x01010049ff00c388 */ /* 0x0009e80000000800 */
[----:B------:R-:W-:Y:S06]  /*142d0*/  BAR.ARV 0x5, 0x80 ;  /* 0x0142000000007b1d */ /* 0x000fec0000002000 */
.L_x_1430:
[----:B--2-4-:R-:W2:Y:S02]  /*142e0*/  LDL R0, [R1+0x60] ;  /* 0x0000600001007983 */ /* 0x014ea40000100800 */
[----:B--2---:R-:W-:-:S13]  /*142f0*/  ISETP.GE.AND P0, PT, R0, c[0x0][0x538], PT ;  /* 0x00014e0000007a0c */ /* 0x004fda0003f06270 */
[----:B-1-3-5:R-:W-:Y:S01]  /*14300*/  @P0 CALL.REL.NOINC `(.L_x_1432) ;  /* 0x0000001000000944 */ /* 0x02afe20003c00000 */
[----:B------:R-:W-:Y:S05]  /*14310*/  BRA `(.L_x_1433) ;  /* 0xfffec68000007947 */ /* 0x000fea000383ffff */
.L_x_1432:
[----:B------:R-:W-:Y:S05]  /*14320*/  EXIT ;  /* 0x000000000000794d */ /* 0x000fea0003800000 */
.L_x_1348:
[----:B------:R-:W-:Y:S01]  /*14330*/  IMAD.MOV.U32 R10, RZ, RZ, R2 ;  /* 0x000000ffff0a7224 */ /* 0x000fe200078e0002 */
[----:B------:R-:W-:Y:S01]  /*14340*/  MOV R7, RZ ;  /* 0x000000ff00077202 */ /* 0x000fe20000000f00 */
[----:B-1----:R-:W-:Y:S01]  /*14350*/  IMAD.MOV.U32 R4, RZ, RZ, 0x181f ;  /* 0x0000181fff047424 */ /* 0x002fe200078e00ff */
[----:B------:R-:W-:Y:S02]  /*14360*/  MOV R8, 0x14380 ;  /* 0x0001438000087802 */ /* 0x000fe40000000f00 */
[----:B------:R-:W-:Y:S05]  /*14370*/  CALL.REL.NOINC `($__internal_3_$__cuda_sm70_shflsync_idx_p) ;  /* 0x00000fc000007944 */ /* 0x000fea0003c00000 */
[----:B------:R-:W-:Y:S01]  /*14380*/  MOV R5, R4 ;  /* 0x0000000400057202 */ /* 0x000fe20000000f00 */
[----:B------:R-:W-:Y:S05]  /*14390*/  BRA `(.L_x_1434) ;  /* 0xfffed4b000007947 */ /* 0x000fea000383ffff */
.L_x_1349:
[----:B------:R-:W-:Y:S01]  /*143a0*/  IMAD.MOV.U32 R10, RZ, RZ, R3 ;  /* 0x000000ffff0a7224 */ /* 0x000fe200078e0003 */
[----:B------:R-:W-:Y:S01]  /*143b0*/  MOV R7, RZ ;  /* 0x000000ff00077202 */ /* 0x000fe20000000f00 */
[----:B-1----:R-:W-:Y:S01]  /*143c0*/  IMAD.MOV.U32 R4, RZ, RZ, 0x181f ;  /* 0x0000181fff047424 */ /* 0x002fe200078e00ff */
[----:B------:R-:W-:Y:S02]  /*143d0*/  MOV R8, 0x143f0 ;  /* 0x000143f000087802 */ /* 0x000fe40000000f00 */
[----:B--23--:R-:W-:Y:S05]  /*143e0*/  CALL.REL.NOINC `($__internal_3_$__cuda_sm70_shflsync_idx_p) ;  /* 0x00000f5000007944 */ /* 0x00cfea0003c00000 */
[----:B------:R-:W-:Y:S05]  /*143f0*/  BRA `(.L_x_1435) ;  /* 0xfffed47000007947 */ /* 0x000fea000383ffff */
.L_x_1352:
[----:B------:R-:W-:Y:S01]  /*14400*/  IMAD.MOV.U32 R10, RZ, RZ, R2 ;  /* 0x000000ffff0a7224 */ /* 0x000fe200078e0002 */
[----:B--2---:R-:W-:Y:S01]  /*14410*/  MOV R7, 0x1 ;  /* 0x0000000100077802 */ /* 0x004fe20000000f00 */
[----:B----4-:R-:W-:Y:S01]  /*14420*/  IMAD.MOV.U32 R4, RZ, RZ, 0x181f ;  /* 0x0000181fff047424 */ /* 0x010fe200078e00ff */
[----:B------:R-:W-:-:S02]  /*14430*/  MOV R8, 0x14450 ;  /* 0x0001445000087802 */ /* 0x000fc40000000f00 */
[----:B-1-3--:R-:W-:Y:S05]  /*14440*/  CALL.REL.NOINC `($__internal_3_$__cuda_sm70_shflsync_idx_p) ;  /* 0x00000ef000007944 */ /* 0x00afea0003c00000 */
[----:B------:R-:W-:Y:S01]  /*14450*/  IMAD.MOV.U32 R5, RZ, RZ, R4 ;  /* 0x000000ffff057224 */ /* 0x000fe200078e0004 */
[----:B------:R-:W-:Y:S01]  /*14460*/  MOV R7, 0x1 ;  /* 0x0000000100077802 */ /* 0x000fe20000000f00 */
[----:B------:R-:W-:Y:S01]  /*14470*/  IMAD.MOV.U32 R10, RZ, RZ, R3 ;  /* 0x000000ffff0a7224 */ /* 0x000fe200078e0003 */
[----:B------:R-:W-:-:S02]  /*14480*/  MOV R4, 0x181f ;  /* 0x0000181f00047802 */ /* 0x000fc40000000f00 */
[----:B------:R-:W-:Y:S02]  /*14490*/  MOV R8, 0x144b0 ;  /* 0x000144b000087802 */ /* 0x000fe40000000f00 */
[----:B------:R-:W-:Y:S05]  /*144a0*/  CALL.REL.NOINC `($__internal_3_$__cuda_sm70_shflsync_idx_p) ;  /* 0x00000e9000007944 */ /* 0x000fea0003c00000 */
[----:B------:R-:W-:Y:S05]  /*144b0*/  BRA `(.L_x_1436) ;  /* 0xfffed50000007947 */ /* 0x000fea000383ffff */
.L_x_1355:
[----:B------:R-:W-:Y:S01]  /*144c0*/  IMAD.MOV.U32 R10, RZ, RZ, R2 ;  /* 0x000000ffff0a7224 */ /* 0x000fe200078e0002 */
[----:B--2---:R-:W-:Y:S01]  /*144d0*/  MOV R7, 0x2 ;  /* 0x0000000200077802 */ /* 0x004fe20000000f00 */
[----:B----4-:R-:W-:Y:S01]  /*144e0*/  IMAD.MOV.U32 R4, RZ, RZ, 0x181f ;  /* 0x0000181fff047424 */ /* 0x010fe200078e00ff */
[----:B------:R-:W-:Y:S02]  /*144f0*/  MOV R8, 0x14510 ;  /* 0x0001451000087802 */ /* 0x000fe40000000f00 */
[----:B-1-3--:R-:W-:Y:S05]  /*14500*/  CALL.REL.NOINC `($__internal_3_$__cuda_sm70_shflsync_idx_p) ;  /* 0x00000e3000007944 */ /* 0x00afea0003c00000 */
[----:B------:R-:W-:Y:S01]  /*14510*/  MOV R5, R4 ;  /* 0x0000000400057202 */ /* 0x000fe20000000f00 */
[----:B------:R-:W-:Y:S05]  /*14520*/  BRA `(.L_x_1437) ;  /* 0xfffed5c000007947 */ /* 0x000fea000383ffff */
.L_x_1356:
[----:B------:R-:W-:Y:S01]  /*14530*/  IMAD.MOV.U32 R10, RZ, RZ, R3 ;  /* 0x000000ffff0a7224 */ /* 0x000fe200078e0003 */
[----:B------:R-:W-:Y:S01]  /*14540*/  MOV R7, 0x2 ;  /* 0x0000000200077802 */ /* 0x000fe20000000f00 */
[----:B----4-:R-:W-:Y:S01]  /*14550*/  IMAD.MOV.U32 R4, RZ, RZ, 0x181f ;  /* 0x0000181fff047424 */ /* 0x010fe200078e00ff */
[----:B------:R-:W-:Y:S02]  /*14560*/  MOV R8, 0x14580 ;  /* 0x0001458000087802 */ /* 0x000fe40000000f00 */
[----:B-123--:R-:W-:Y:S05]  /*14570*/  CALL.REL.NOINC `($__internal_3_$__cuda_sm70_shflsync_idx_p) ;  /* 0x00000dc000007944 */ /* 0x00efea0003c00000 */
[----:B------:R-:W-:Y:S05]  /*14580*/  BRA `(.L_x_1438) ;  /* 0xfffed58000007947 */ /* 0x000fea000383ffff */
.L_x_1359:
[----:B------:R-:W-:Y:S01]  /*14590*/  IMAD.MOV.U32 R10, RZ, RZ, R2 ;  /* 0x000000ffff0a7224 */ /* 0x000fe200078e0002 */
[----:B-1----:R-:W-:Y:S01]  /*145a0*/  MOV R7, 0x3 ;  /* 0x0000000300077802 */ /* 0x002fe20000000f00 */
[----:B------:R-:W-:Y:S01]  /*145b0*/  IMAD.MOV.U32 R4, RZ, RZ, 0x181f ;  /* 0x0000181fff047424 */ /* 0x000fe200078e00ff */
[----:B------:R-:W-:-:S02]  /*145c0*/  MOV R8, 0x145e0 ;  /* 0x000145e000087802 */ /* 0x000fc40000000f00 */
[----:B--234-:R-:W-:Y:S05]  /*145d0*/  CALL.REL.NOINC `($__internal_3_$__cuda_sm70_shflsync_idx_p) ;  /* 0x00000d6000007944 */ /* 0x01cfea0003c00000 */
[----:B------:R-:W-:Y:S01]  /*145e0*/  IMAD.MOV.U32 R5, RZ, RZ, R4 ;  /* 0x000000ffff057224 */ /* 0x000fe200078e0004 */
[----:B------:R-:W-:Y:S01]  /*145f0*/  MOV R7, 0x3 ;  /* 0x0000000300077802 */ /* 0x000fe20000000f00 */
[----:B------:R-:W-:Y:S01]  /*14600*/  IMAD.MOV.U32 R10, RZ, RZ, R3 ;  /* 0x000000ffff0a7224 */ /* 0x000fe200078e0003 */
[----:B------:R-:W-:-:S02]  /*14610*/  MOV R4, 0x181f ;  /* 0x0000181f00047802 */ /* 0x000fc40000000f00 */
[----:B------:R-:W-:Y:S02]  /*14620*/  MOV R8, 0x14640 ;  /* 0x0001464000087802 */ /* 0x000fe40000000f00 */
[----:B------:R-:W-:Y:S05]  /*14630*/  CALL.REL.NOINC `($__internal_3_$__cuda_sm70_shflsync_idx_p) ;  /* 0x00000d0000007944 */ /* 0x000fea0003c00000 */
[----:B------:R-:W-:Y:S05]  /*14640*/  BRA `(.L_x_1439) ;  /* 0xfffed60000007947 */ /* 0x000fea000383ffff */
.L_x_1362:
[----:B------:R-:W-:Y:S01]  /*14650*/  IMAD.MOV.U32 R10, RZ, RZ, R2 ;  /* 0x000000ffff0a7224 */ /* 0x000fe200078e0002 */
[----:B--2---:R-:W-:Y:S01]  /*14660*/  MOV R7, 0x4 ;  /* 0x0000000400077802 */ /* 0x004fe20000000f00 */
[----:B------:R-:W-:Y:S01]  /*14670*/  IMAD.MOV.U32 R4, RZ, RZ, 0x181f ;  /* 0x0000181fff047424 */ /* 0x000fe200078e00ff */
[----:B------:R-:W-:Y:S02]  /*14680*/  MOV R8, 0x146a0 ;  /* 0x000146a000087802 */ /* 0x000fe40000000f00 */
[----:B-1-34-:R-:W-:Y:S05]  /*14690*/  CALL.REL.NOINC `($__internal_3_$__cuda_sm70_shflsync_idx_p) ;  /* 0x00000ca000007944 */ /* 0x01afea0003c00000 */
[----:B------:R-:W-:Y:S01]  /*146a0*/  MOV R5, R4 ;  /* 0x0000000400057202 */ /* 0x000fe20000000f00 */
[----:B------:R-:W-:Y:S05]  /*146b0*/  BRA `(.L_x_1440) ;  /* 0xfffed6c000007947 */ /* 0x000fea000383ffff */
.L_x_1363:
[----:B------:R-:W-:Y:S01]  /*146c0*/  IMAD.MOV.U32 R10, RZ, RZ, R3 ;  /* 0x000000ffff0a7224 */ /* 0x000fe200078e0003 */
[----:B------:R-:W-:Y:S01]  /*146d0*/  MOV R7, 0x4 ;  /* 0x0000000400077802 */ /* 0x000fe20000000f00 */
[----:B------:R-:W-:Y:S01]  /*146e0*/  IMAD.MOV.U32 R4, RZ, RZ, 0x181f ;  /* 0x0000181fff047424 */ /* 0x000fe200078e00ff */
[----:B------:R-:W-:Y:S02]  /*146f0*/  MOV R8, 0x14710 ;  /* 0x0001471000087802 */ /* 0x000fe40000000f00 */
[----:B-1234-:R-:W-:Y:S05]  /*14700*/  CALL.REL.NOINC `($__internal_3_$__cuda_sm70_shflsync_idx_p) ;  /* 0x00000c3000007944 */ /* 0x01efea0003c00000 */
[----:B------:R-:W-:Y:S05]  /*14710*/  BRA `(.L_x_1441) ;  /* 0xfffed68000007947 */ /* 0x000fea000383ffff */
.L_x_1366:
[----:B------:R-:W-:Y:S01]  /*14720*/  IMAD.MOV.U32 R10, RZ, RZ, R2 ;  /* 0x000000ffff0a7224 */ /* 0x000fe200078e0002 */
[----:B--2---:R-:W-:Y:S01]  /*14730*/  MOV R7, 0x5 ;  /* 0x0000000500077802 */ /* 0x004fe20000000f00 */
[----:B------:R-:W-:Y:S01]  /*14740*/  IMAD.MOV.U32 R4, RZ, RZ, 0x181f ;  /* 0x0000181fff047424 */ /* 0x000fe200078e00ff */
[----:B------:R-:W-:-:S02]  /*14750*/  MOV R8, 0x14770 ;  /* 0x0001477000087802 */ /* 0x000fc40000000f00 */
[----:B-1-34-:R-:W-:Y:S05]  /*14760*/  CALL.REL.NOINC `($__internal_3_$__cuda_sm70_shflsync_idx_p) ;  /* 0x00000bd000007944 */ /* 0x01afea0003c00000 */
[----:B------:R-:W-:Y:S01]  /*14770*/  IMAD.MOV.U32 R5, RZ, RZ, R4 ;  /* 0x000000ffff057224 */ /* 0x000fe200078e0004 */
[----:B------:R-:W-:Y:S01]  /*14780*/  MOV R7, 0x5 ;  /* 0x0000000500077802 */ /* 0x000fe20000000f00 */
[----:B------:R-:W-:Y:S01]  /*14790*/  IMAD.MOV.U32 R10, RZ, RZ, R3 ;  /* 0x000000ffff0a7224 */ /* 0x000fe200078e0003 */
[----:B------:R-:W-:-:S02]  /*147a0*/  MOV R4, 0x181f ;  /* 0x0000181f00047802 */ /* 0x000fc40000000f00 */
[----:B------:R-:W-:Y:S02]  /*147b0*/  MOV R8, 0x147d0 ;  /* 0x000147d000087802 */ /* 0x000fe40000000f00 */
[----:B------:R-:W-:Y:S05]  /*147c0*/  CALL.REL.NOINC `($__internal_3_$__cuda_sm70_shflsync_idx_p) ;  /* 0x00000b7000007944 */ /* 0x000fea0003c00000 */
[----:B------:R-:W-:Y:S05]  /*147d0*/  BRA `(.L_x_1442) ;  /* 0xfffed70000007947 */ /* 0x000fea000383ffff */
.L_x_1369:
[----:B------:R-:W-:Y:S01]  /*147e0*/  IMAD.MOV.U32 R10, RZ, RZ, R2 ;  /* 0x000000ffff0a7224 */ /* 0x000fe200078e0002 */
[----:B-1----:R-:W-:Y:S01]  /*147f0*/  MOV R7, 0x6 ;  /* 0x0000000600077802 */ /* 0x002fe20000000f00 */
[----:B------:R-:W-:Y:S01]  /*14800*/  IMAD.MOV.U32 R4, RZ, RZ, 0x181f ;  /* 0x0000181fff047424 */ /* 0x000fe200078e00ff */
[----:B------:R-:W-:Y:S02]  /*14810*/  MOV R8, 0x14830 ;  /* 0x0001483000087802 */ /* 0x000fe40000000f00 */
[----:B--234-:R-:W-:Y:S05]  /*14820*/  CALL.REL.NOINC `($__internal_3_$__cuda_sm70_shflsync_idx_p) ;  /* 0x00000b1000007944 */ /* 0x01cfea0003c00000 */
[----:B------:R-:W-:Y:S01]  /*14830*/  MOV R5, R4 ;  /* 0x0000000400057202 */ /* 0x000fe20000000f00 */
[----:B------:R-:W-:Y:S05]  /*14840*/  BRA `(.L_x_1443) ;  /* 0xfffed7c000007947 */ /* 0x000fea000383ffff */
.L_x_1370:
[----:B------:R-:W-:Y:S01]  /*14850*/  IMAD.MOV.U32 R10, RZ, RZ, R3 ;  /* 0x000000ffff0a7224 */ /* 0x000fe200078e0003 */
[----:B------:R-:W-:Y:S01]  /*14860*/  MOV R7, 0x6 ;  /* 0x0000000600077802 */ /* 0x000fe20000000f00 */
[----:B------:R-:W-:Y:S01]  /*14870*/  IMAD.MOV.U32 R4, RZ, RZ, 0x181f ;  /* 0x0000181fff047424 */ /* 0x000fe200078e00ff */
[----:B------:R-:W-:Y:S02]  /*14880*/  MOV R8, 0x148a0 ;  /* 0x000148a000087802 */ /* 0x000fe40000000f00 */
[----:B-1234-:R-:W-:Y:S05]  /*14890*/  CALL.REL.NOINC `($__internal_3_$__cuda_sm70_shflsync_idx_p) ;  /* 0x00000aa000007944 */ /* 0x01efea0003c00000 */
[----:B------:R-:W-:Y:S05]  /*148a0*/  BRA `(.L_x_1444) ;  /* 0xfffed78000007947 */ /* 0x000fea000383ffff */
.L_x_1373:
        /* <DEDUP_REMOVED lines=11> */
[----:B------:R-:W-:Y:S01]  /*14960*/  MOV R3, R4 ;  /* 0x0000000400037202 */ /* 0x000fe20000000f00 */
[----:B------:R-:W-:Y:S05]  /*14970*/  BRA `(.L_x_1445) ;  /* 0xfffed7f000007947 */ /* 0x000fea000383ffff */
.L_x_1380:
[----:B--2---:R1:W5:Y:S01]  /*14980*/  LDL R0, [R1+0x18] ;  /* 0x0000180001007983 */ /* 0x0043620000100800 */
[----:B------:R-:W-:Y:S02]  /*14990*/  MOV R3, 0x2 ;  /* 0x0000000200037802 */ /* 0x000fe40000000f00 */
[----:B------:R-:W-:Y:S02]  /*149a0*/  MOV R2, 0x149c0 ;  /* 0x000149c000027802 */ /* 0x000fe40000000f00 */
[----:B-1---5:R-:W-:Y:S05]  /*149b0*/  CALL.REL.NOINC `($__internal_2_$__cuda_sm70_shflsync_bfly_p) ;  /* 0x0000094000007944 */ /* 0x022fea0003c00000 */
[----:B------:R-:W-:Y:S01]  /*149c0*/  MOV R4, R8 ;  /* 0x0000000800047202 */ /* 0x000fe20000000f00 */
[----:B------:R-:W-:Y:S05]  /*149d0*/  BRA `(.L_x_1446) ;  /* 0xffffc4c000007947 */ /* 0x000fea000383ffff */
.L_x_1381:
[----:B------:R-:W-:Y:S01]  /*149e0*/  IMAD.MOV.U32 R0, RZ, RZ, R4 ;  /* 0x000000ffff007224 */ /* 0x000fe200078e0004 */
[----:B------:R-:W-:Y:S02]  /*149f0*/  MOV R3, 0x1 ;  /* 0x0000000100037802 */ /* 0x000fe40000000f00 */
[----:B------:R-:W-:Y:S02]  /*14a00*/  MOV R2, 0x14a20 ;  /* 0x00014a2000027802 */ /* 0x000fe40000000f00 */
[----:B-----5:R-:W-:Y:S05]  /*14a10*/  CALL.REL.NOINC `($__internal_2_$__cuda_sm70_shflsync_bfly_p) ;  /* 0x000008e000007944 */ /* 0x020fea0003c00000 */
[----:B------:R1:W5:Y:S01]  /*14a20*/  LDL R0, [R1+0x1c] ;  /* 0x00001c0001007983 */ /* 0x0003620000100800 */
[----:B------:R-:W-:Y:S01]  /*14a30*/  FADD.FTZ R4, R4, R8 ;  /* 0x0000000804047221 */ /* 0x000fe20000010000 */
[----:B------:R-:W-:-:S02]  /*14a40*/  MOV R3, 0x2 ;  /* 0x0000000200037802 */ /* 0x000fc40000000f00 */
[----:B------:R-:W-:Y:S02]  /*14a50*/  MOV R2, 0x14a70 ;  /* 0x00014a7000027802 */ /* 0x000fe40000000f00 */
[----:B-1---5:R-:W-:Y:S05]  /*14a60*/  CALL.REL.NOINC `($__internal_2_$__cuda_sm70_shflsync_bfly_p) ;  /* 0x0000089000007944 */ /* 0x022fea0003c00000 */
[----:B------:R-:W2:Y:S01]  /*14a70*/  LDL.LU R0, [R1+0x1c] ;  /* 0x00001c0001007983 */ /* 0x000ea20000300800 */
[----:B------:R-:W-:Y:S02]  /*14a80*/  MOV R3, 0x1 ;  /* 0x0000000100037802 */ /* 0x000fe40000000f00 */
[----:B------:R-:W-:Y:S01]  /*14a90*/  MOV R2, 0x14ad0 ;  /* 0x00014ad000027802 */ /* 0x000fe20000000f00 */
[----:B--2---:R-:W-:-:S05]  /*14aa0*/  FADD.FTZ R5, R0, R8 ;  /* 0x0000000800057221 */ /* 0x004fca0000010000 */
[----:B------:R-:W-:Y:S02]  /*14ab0*/  MOV R0, R5 ;  /* 0x0000000500007202 */ /* 0x000fe40000000f00 */
[----:B------:R-:W-:Y:S05]  /*14ac0*/  CALL.REL.NOINC `($__internal_2_$__cuda_sm70_shflsync_bfly_p) ;  /* 0x0000083000007944 */ /* 0x000fea0003c00000 */
[----:B------:R1:W5:Y:S01]  /*14ad0*/  LDL R0, [R1+0x20] ;  /* 0x0000200001007983 */ /* 0x0003620000100800 */
[----:B------:R-:W-:Y:S01]  /*14ae0*/  FADD.FTZ R5, R5, R8 ;  /* 0x0000000805057221 */ /* 0x000fe20000010000 */
[----:B------:R-:W-:Y:S02]  /*14af0*/  MOV R3, 0x2 ;  /* 0x0000000200037802 */ /* 0x000fe40000000f00 */
        /* <DEDUP_REMOVED lines=19> */
[----:B------:R-:W-:Y:S05]  /*14c30*/  BRA `(.L_x_1447) ;  /* 0xffffc39000007947 */ /* 0x000fea000383ffff */
.L_x_1404:
[----:B------:R-:W-:Y:S01]  /*14c40*/  IMAD.MOV.U32 R10, RZ, RZ, R2 ;  /* 0x000000ffff0a7224 */ /* 0x000fe200078e0002 */
[----:B------:R-:W-:Y:S01]  /*14c50*/  MOV R7, RZ ;  /* 0x000000ff00077202 */ /* 0x000fe20000000f00 */
[----:B------:R-:W-:Y:S01]  /*14c60*/  IMAD.MOV.U32 R4, RZ, RZ, 0x181f ;  /* 0x0000181fff047424 */ /* 0x000fe200078e00ff */
[----:B------:R-:W-:Y:S02]  /*14c70*/  MOV R8, 0x14c90 ;  /* 0x00014c9000087802 */ /* 0x000fe40000000f00 */
[----:B------:R-:W-:Y:S05]  /*14c80*/  CALL.REL.NOINC `($__internal_3_$__cuda_sm70_shflsync_idx_p) ;  /* 0x000006b000007944 */ /* 0x000fea0003c00000 */
[----:B------:R-:W-:Y:S01]  /*14c90*/  MOV R5, R4 ;  /* 0x0000000400057202 */ /* 0x000fe20000000f00 */
[----:B------:R-:W-:Y:S05]  /*14ca0*/  BRA `(.L_x_1448) ;  /* 0xffffeba000007947 */ /* 0x000fea000383ffff */
.L_x_1405:
[----:B------:R-:W-:Y:S01]  /*14cb0*/  IMAD.MOV.U32 R10, RZ, RZ, R3 ;  /* 0x000000ffff0a7224 */ /* 0x000fe200078e0003 */
[----:B------:R-:W-:Y:S01]  /*14cc0*/  MOV R7, RZ ;  /* 0x000000ff00077202 */ /* 0x000fe20000000f00 */
[----:B------:R-:W-:Y:S01]  /*14cd0*/  IMAD.MOV.U32 R4, RZ, RZ, 0x181f ;  /* 0x0000181fff047424 */ /* 0x000fe200078e00ff */
[----:B------:R-:W-:Y:S02]  /*14ce0*/  MOV R8, 0x14d00 ;  /* 0x00014d0000087802 */ /* 0x000fe40000000f00 */
[----:B-12---:R-:W-:Y:S05]  /*14cf0*/  CALL.REL.NOINC `($__internal_3_$__cuda_sm70_shflsync_idx_p) ;  /* 0x0000064000007944 */ /* 0x006fea0003c00000 */
[----:B------:R-:W-:Y:S05]  /*14d00*/  BRA `(.L_x_1449) ;  /* 0xffffeb6000007947 */ /* 0x000fea000383ffff */
.L_x_1408:
        /* <DEDUP_REMOVED lines=12> */
.L_x_1411:
[----:B------:R-:W-:Y:S01]  /*14dd0*/  IMAD.MOV.U32 R10, RZ, RZ, R2 ;  /* 0x000000ffff0a7224 */ /* 0x000fe200078e0002 */
[----:B-1----:R-:W-:Y:S01]  /*14de0*/  MOV R7, 0x2 ;  /* 0x0000000200077802 */ /* 0x002fe20000000f00 */
[----:B----4-:R-:W-:Y:S01]  /*14df0*/  IMAD.MOV.U32 R4, RZ, RZ, 0x181f ;  /* 0x0000181fff047424 */ /* 0x010fe200078e00ff */
[----:B------:R-:W-:Y:S02]  /*14e00*/  MOV R8, 0x14e20 ;  /* 0x00014e2000087802 */ /* 0x000fe40000000f00 */
[----:B--23--:R-:W-:Y:S05]  /*14e10*/  CALL.REL.NOINC `($__internal_3_$__cuda_sm70_shflsync_idx_p) ;  /* 0x0000052000007944 */ /* 0x00cfea0003c00000 */
[----:B------:R-:W-:Y:S01]  /*14e20*/  MOV R5, R4 ;  /* 0x0000000400057202 */ /* 0x000fe20000000f00 */
[----:B------:R-:W-:Y:S05]  /*14e30*/  BRA `(.L_x_1451) ;  /* 0xffffec9000007947 */ /* 0x000fea000383ffff */
.L_x_1412:
[----:B------:R-:W-:Y:S01]  /*14e40*/  IMAD.MOV.U32 R10, RZ, RZ, R3 ;  /* 0x000000ffff0a7224 */ /* 0x000fe200078e0003 */
[----:B------:R-:W-:Y:S01]  /*14e50*/  MOV R7, 0x2 ;  /* 0x0000000200077802 */ /* 0x000fe20000000f00 */
[----:B----4-:R-:W-:Y:S01]  /*14e60*/  IMAD.MOV.U32 R4, RZ, RZ, 0x181f ;  /* 0x0000181fff047424 */ /* 0x010fe200078e00ff */
[----:B------:R-:W-:Y:S02]  /*14e70*/  MOV R8, 0x14e90 ;  /* 0x00014e9000087802 */ /* 0x000fe40000000f00 */
[----:B-123--:R-:W-:Y:S05]  /*14e80*/  CALL.REL.NOINC `($__internal_3_$__cuda_sm70_shflsync_idx_p) ;  /* 0x000004b000007944 */ /* 0x00efea0003c00000 */
[----:B------:R-:W-:Y:S05]  /*14e90*/  BRA `(.L_x_1452) ;  /* 0xffffec5000007947 */ /* 0x000fea000383ffff */
.L_x_1415:
        /* <DEDUP_REMOVED lines=12> */
.L_x_1418:
[----:B------:R-:W-:Y:S01]  /*14f60*/  IMAD.MOV.U32 R10, RZ, RZ, R2 ;  /* 0x000000ffff0a7224 */ /* 0x000fe200078e0002 */
[----:B--2---:R-:W-:Y:S01]  /*14f70*/  MOV R7, 0x4 ;  /* 0x0000000400077802 */ /* 0x004fe20000000f00 */
[----:B---3--:R-:W-:Y:S01]  /*14f80*/  IMAD.MOV.U32 R4, RZ, RZ, 0x181f ;  /* 0x0000181fff047424 */ /* 0x008fe200078e00ff */
[----:B------:R-:W-:Y:S02]  /*14f90*/  MOV R8, 0x14fb0 ;  /* 0x00014fb000087802 */ /* 0x000fe40000000f00 */
[----:B-1--4-:R-:W-:Y:S05]  /*14fa0*/  CALL.REL.NOINC `($__internal_3_$__cuda_sm70_shflsync_idx_p) ;  /* 0x0000039000007944 */ /* 0x012fea0003c00000 */
[----:B------:R-:W-:Y:S01]  /*14fb0*/  MOV R5, R4 ;  /* 0x0000000400057202 */ /* 0x000fe20000000f00 */
[----:B------:R-:W-:Y:S05]  /*14fc0*/  BRA `(.L_x_1454) ;  /* 0xffffed7000007947 */ /* 0x000fea000383ffff */
.L_x_1419:
[----:B------:R-:W-:Y:S01]  /*14fd0*/  IMAD.MOV.U32 R10, RZ, RZ, R3 ;  /* 0x000000ffff0a7224 */ /* 0x000fe200078e0003 */
[----:B------:R-:W-:Y:S01]  /*14fe0*/  MOV R7, 0x4 ;  /* 0x0000000400077802 */ /* 0x000fe20000000f00 */
[----:B---3--:R-:W-:Y:S01]  /*14ff0*/  IMAD.MOV.U32 R4, RZ, RZ, 0x181f ;  /* 0x0000181fff047424 */ /* 0x008fe200078e00ff */
[----:B------:R-:W-:Y:S02]  /*15000*/  MOV R8, 0x15020 ;  /* 0x0001502000087802 */ /* 0x000fe40000000f00 */
[----:B-12-4-:R-:W-:Y:S05]  /*15010*/  CALL.REL.NOINC `($__internal_3_$__cuda_sm70_shflsync_idx_p) ;  /* 0x0000032000007944 */ /* 0x016fea0003c00000 */
[----:B------:R-:W-:Y:S05]  /*15020*/  BRA `(.L_x_1455) ;  /* 0xffffed3000007947 */ /* 0x000fea000383ffff */
.L_x_1422:
[----:B------:R-:W-:Y:S01]  /*15030*/  IMAD.MOV.U32 R10, RZ, RZ, R2 ;  /* 0x000000ffff0a7224 */ /* 0x000fe200078e0002 */
[----:B-1----:R-:W-:Y:S01]  /*15040*/  MOV R7, 0x5 ;  /* 0x0000000500077802 */ /* 0x002fe20000000f00 */
[----:B--2---:R-:W-:Y:S01]  /*15050*/  IMAD.MOV.U32 R4, RZ, RZ, 0x181f ;  /* 0x0000181fff047424 */ /* 0x004fe200078e00ff */
[----:B------:R-:W-:-:S02]  /*15060*/  MOV R8, 0x15080 ;  /* 0x0001508000087802 */ /* 0x000fc40000000f00 */
[----:B---34-:R-:W-:Y:S05]  /*15070*/  CALL.REL.NOINC `($__internal_3_$__cuda_sm70_shflsync_idx_p) ;  /* 0x000002c000007944 */ /* 0x018fea0003c00000 */
[----:B------:R-:W-:Y:S01]  /*15080*/  IMAD.MOV.U32 R5, RZ, RZ, R4 ;  /* 0x000000ffff057224 */ /* 0x000fe200078e0004 */
[----:B------:R-:W-:Y:S01]  /*15090*/  MOV R7, 0x5 ;  /* 0x0000000500077802 */ /* 0x000fe20000000f00 */
[----:B------:R-:W-:Y:S01]  /*150a0*/  IMAD.MOV.U32 R10, RZ, RZ, R3 ;  /* 0x000000ffff0a7224 */ /* 0x000fe200078e0003 */
[----:B------:R-:W-:-:S02]  /*150b0*/  MOV R4, 0x181f ;  /* 0x0000181f00047802 */ /* 0x000fc40000000f00 */
[----:B------:R-:W-:Y:S02]  /*150c0*/  MOV R8, 0x150e0 ;  /* 0x000150e000087802 */ /* 0x000fe40000000f00 */
[----:B------:R-:W-:Y:S05]  /*150d0*/  CALL.REL.NOINC `($__internal_3_$__cuda_sm70_shflsync_idx_p) ;  /* 0x0000026000007944 */ /* 0x000fea0003c00000 */
[----:B------:R-:W-:Y:S05]  /*150e0*/  BRA `(.L_x_1456) ;  /* 0xffffeda000007947 */ /* 0x000fea000383ffff */
.L_x_1425:
[----:B------:R-:W-:Y:S01]  /*150f0*/  IMAD.MOV.U32 R10, RZ, RZ, R2 ;  /* 0x000000ffff0a7224 */ /* 0x000fe200078e0002 */
[----:B--2---:R-:W-:Y:S01]  /*15100*/  MOV R7, 0x6 ;  /* 0x0000000600077802 */ /* 0x004fe20000000f00 */
[----:B------:R-:W-:Y:S01]  /*15110*/  IMAD.MOV.U32 R4, RZ, RZ, 0x181f ;  /* 0x0000181fff047424 */ /* 0x000fe200078e00ff */
[----:B------:R-:W-:Y:S02]  /*15120*/  MOV R8, 0x15140 ;  /* 0x0001514000087802 */ /* 0x000fe40000000f00 */
[----:B-1-34-:R-:W-:Y:S05]  /*15130*/  CALL.REL.NOINC `($__internal_3_$__cuda_sm70_shflsync_idx_p) ;  /* 0x0000020000007944 */ /* 0x01afea0003c00000 */
[----:B------:R-:W-:Y:S01]  /*15140*/  MOV R5, R4 ;  /* 0x0000000400057202 */ /* 0x000fe20000000f00 */
[----:B------:R-:W-:Y:S05]  /*15150*/  BRA `(.L_x_1457) ;  /* 0xffffee5000007947 */ /* 0x000fea000383ffff */
.L_x_1426:
[----:B------:R-:W-:Y:S01]  /*15160*/  IMAD.MOV.U32 R10, RZ, RZ, R3 ;  /* 0x000000ffff0a7224 */ /* 0x000fe200078e0003 */
[----:B------:R-:W-:Y:S01]  /*15170*/  MOV R7, 0x6 ;  /* 0x0000000600077802 */ /* 0x000fe20000000f00 */
[----:B------:R-:W-:Y:S01]  /*15180*/  IMAD.MOV.U32 R4, RZ, RZ, 0x181f ;  /* 0x0000181fff047424 */ /* 0x000fe200078e00ff */
[----:B------:R-:W-:Y:S02]  /*15190*/  MOV R8, 0x151b0 ;  /* 0x000151b000087802 */ /* 0x000fe40000000f00 */
[----:B-1234-:R-:W-:Y:S05]  /*151a0*/  CALL.REL.NOINC `($__internal_3_$__cuda_sm70_shflsync_idx_p) ;  /* 0x0000019000007944 */ /* 0x01efea0003c00000 */
[----:B------:R-:W-:Y:S05]  /*151b0*/  BRA `(.L_x_1458) ;  /* 0xffffee1000007947 */ /* 0x000fea000383ffff */
.L_x_1429:
        /* <DEDUP_REMOVED lines=13> */
.L_x_1431:
[----:B------:R-:W-:Y:S01]  /*15290*/  IMAD.MOV.U32 R10, RZ, RZ, R73 ;  /* 0x000000ffff0a7224 */ /* 0x000fe200078e0049 */
[----:B------:R-:W-:Y:S01]  /*152a0*/  MOV R7, RZ ;  /* 0x000000ff00077202 */ /* 0x000fe20000000f00 */
[----:B-1----:R-:W-:Y:S01]  /*152b0*/  IMAD.MOV.U32 R4, RZ, RZ, 0x1f ;  /* 0x0000001fff047424 */ /* 0x002fe200078e00ff */
[----:B------:R-:W-:Y:S02]  /*152c0*/  MOV R8, 0x152e0 ;  /* 0x000152e000087802 */ /* 0x000fe40000000f00 */
[----:B--2345:R-:W-:Y:S05]  /*152d0*/  CALL.REL.NOINC `($__internal_3_$__cuda_sm70_shflsync_idx_p) ;  /* 0x0000006000007944 */ /* 0x03cfea0003c00000 */
[----:B------:R-:W-:Y:S01]  /*152e0*/  MOV R0, R4 ;  /* 0x0000000400007202 */ /* 0x000fe20000000f00 */
[----:B------:R-:W-:Y:S05]  /*152f0*/  BRA `(.L_x_1460) ;  /* 0xffffef9000007947 */ /* 0x000fea000383ffff */
        .weak           $__internal_2_$__cuda_sm70_shflsync_bfly_p
        .type           $__internal_2_$__cuda_sm70_shflsync_bfly_p,@function
        .size           $__internal_2_$__cuda_sm70_shflsync_bfly_p,($__internal_3_$__cuda_sm70_shflsync_idx_p - $__internal_2_$__cuda_sm70_shflsync_bfly_p)
$__internal_2_$__cuda_sm70_shflsync_bfly_p:
[----:B------:R-:W-:Y:S04]  /*15300*/  WARPSYNC R9 ;  /* 0x0000000900007348 */ /* 0x000fe80003800000 */
[----:B------:R1:W2:Y:S02]  /*15310*/  SHFL.BFLY PT, R8, R0, R3, R10 ;  /* 0x0c00000300087389 */ /* 0x0002a400000e000a */
[----:B-1----:R-:W-:-:S04]  /*15320*/  MOV R3, 0x0 ;  /* 0x0000000000037802 */ /* 0x002fc80000000f00 */
[----:B--2---:R-:W-:Y:S05]  /*15330*/  RET.REL.NODEC R2 `(_ZN7cutlass13device_kernelIN5flash19enable_sm80_to_sm89INS1_16FlashAttnFwdSm80INS1_25CollectiveMainloopFwdSm80ILi4ELi1ELb0EN4cute5tupleIJNS5_1CILi128EEENS7_ILi64EEES8_EEELi128ENS_6half_tEfNS_4arch4Sm80ELb1ELb0ELb1ELb0ELb0ELb0ELb1ELb0EEENS1_21CollectiveEpilogueFwdINS6_IJS8_S8_S9_EEENS6_IJNS7_ILi1EEESH_SH_EEESB_SD_Li128ELb0ELb1ELb0ELb0EEENS1_30DynamicPersistentTileSchedulerILi128ELi128ELb0ELb1ELb0EEEEEEEEEvNT_6ParamsE) ;  /* 0xfffeacc002007950 */ /* 0x004fea0003c3ffff */
        .weak           $__internal_3_$__cuda_sm70_shflsync_idx_p
        .type           $__internal_3_$__cuda_sm70_shflsync_idx_p,@function
        .size           $__internal_3_$__cuda_sm70_shflsync_idx_p,(.L_x_1729 - $__internal_3_$__cuda_sm70_shflsync_idx_p)
$__internal_3_$__cuda_sm70_shflsync_idx_p:
[----:B------:R-:W-:-:S04]  /*15340*/  MOV R9, 0xffffffff ;  /* 0xffffffff00097802 */ /* 0x000fc80000000f00 */
[----:B------:R-:W-:Y:S04]  /*15350*/  WARPSYNC R9 ;  /* 0x0000000900007348 */ /* 0x000fe80003800000 */
[----:B------:R1:W2:Y:S02]  /*15360*/  SHFL.IDX PT, R4, R10, R7, R4 ;  /* 0x000000070a047389 */ /* 0x0002a400000e0004 */
[----:B-1----:R-:W-:-:S04]  /*15370*/  MOV R9, 0x0 ;  /* 0x0000000000097802 */ /* 0x002fc80000000f00 */
[----:B--2---:R-:W-:Y:S05]  /*15380*/  RET.REL.NODEC R8 `(_ZN7cutlass13device_kernelIN5flash19enable_sm80_to_sm89INS1_16FlashAttnFwdSm80INS1_25CollectiveMainloopFwdSm80ILi4ELi1ELb0EN4cute5tupleIJNS5_1CILi128EEENS7_ILi64EEES8_EEELi128ENS_6half_tEfNS_4arch4Sm80ELb1ELb0ELb1ELb0ELb0ELb0ELb1ELb0EEENS1_21CollectiveEpilogueFwdINS6_IJS8_S8_S9_EEENS6_IJNS7_ILi1EEESH_SH_EEESB_SD_Li128ELb0ELb1ELb0ELb0EEENS1_30DynamicPersistentTileSchedulerILi128ELi128ELb0ELb1ELb0EEEEEEEEEvNT_6ParamsE) ;  /* 0xfffeac7008007950 */ /* 0x004fea0003c3ffff */
.L_x_1461:
        /* <DEDUP_REMOVED lines=15> */
.L_x_1729:


//--------------------- .text._ZN7cutlass13device_kernelIN5flash19enable_sm80_to_sm89INS1_16FlashAttnFwdSm80INS1_25CollectiveMainloopFwdSm80ILi4ELi1ELb0EN4cute5tupleIJNS5_1CILi128EEENS7_ILi64EEES8_EEELi128ENS_6half_tEfNS_4arch4Sm80ELb1ELb0ELb1ELb1ELb0ELb0ELb1ELb0EEENS1_21CollectiveEpilogueFwdINS6_IJS8_S8_S9_EEENS6_IJNS7_ILi1EEESH_SH_EEESB_SD_Li128ELb1ELb1ELb0ELb0EEENS1_19SingleTileSchedulerILb1ELb0ELb1ELi128EEEEEEEEEvNT_6ParamsE --------------------------
	.section	.text._ZN7cutlass13device_kernelIN5flash19enable_sm80_to_sm89INS1_16FlashAttnFwdSm80INS1_25CollectiveMainloopFwdSm80ILi4ELi1ELb0EN4cute5tupleIJNS5_1CILi128EEENS7_ILi64EEES8_EEELi128ENS_6half_tEfNS_4arch4Sm80ELb1ELb0ELb1ELb1ELb0ELb0ELb1ELb0EEENS1_21CollectiveEpilogueFwdINS6_IJS8_S8_S9_EEENS6_IJNS7_ILi1EEESH_SH_EEESB_SD_Li128ELb1ELb1ELb0ELb0EEENS1_19SingleTileSchedulerILb1ELb0ELb1ELi128EEEEEEEEEvNT_6ParamsE,"ax",@progbits
	.sectioninfo	@"SHI_REGISTERS=255"
	.align	128
.text._ZN7cutlass13device_kernelIN5flash19enable_sm80_to_sm89INS1_16FlashAttnFwdSm80INS1_25CollectiveMainloopFwdSm80ILi4ELi1ELb0EN4cute5tupleIJNS5_1CILi128EEENS7_ILi64EEES8_EEELi128ENS_6half_tEfNS_4arch4Sm80ELb1ELb0ELb1ELb1ELb0ELb0ELb1ELb0EEENS1_21CollectiveEpilogueFwdINS6_IJS8_S8_S9_EEENS6_IJNS7_ILi1EEESH_SH_EEESB_SD_Li128ELb1ELb1ELb0ELb0EEENS1_19SingleTileSchedulerILb1ELb0ELb1ELi128EEEEEEEEEvNT_6ParamsE:
        .type           _ZN7cutlass13device_kernelIN5flash19enable_sm80_to_sm89INS1_16FlashAttnFwdSm80INS1_25CollectiveMainloopFwdSm80ILi4ELi1ELb0EN4cute5tupleIJNS5_1CILi128EEENS7_ILi64EEES8_EEELi128ENS_6half_tEfNS_4arch4Sm80ELb1ELb0ELb1ELb1ELb0ELb0ELb1ELb0EEENS1_21CollectiveEpilogueFwdINS6_IJS8_S8_S9_EEENS6_IJNS7_ILi1EEESH_SH_EEESB_SD_Li128ELb1ELb1ELb0ELb0EEENS1_19SingleTileSchedulerILb1ELb0ELb1ELi128EEEEEEEEEvNT_6ParamsE,@function
        .size           _ZN7cutlass13device_kernelIN5flash19enable_sm80_to_sm89INS1_16FlashAttnFwdSm80INS1_25CollectiveMainloopFwdSm80ILi4ELi1ELb0EN4cute5tupleIJNS5_1CILi128EEENS7_ILi64EEES8_EEELi128ENS_6half_tEfNS_4arch4Sm80ELb1ELb0ELb1ELb1ELb0ELb0ELb1ELb0EEENS1_21CollectiveEpilogueFwdINS6_IJS8_S8_S9_EEENS6_IJNS7_ILi1EEESH_SH_EEESB_SD_Li128ELb1ELb1ELb0ELb0EEENS1_19SingleTileSchedulerILb1ELb0ELb1ELi128EEEEEEEEEvNT_6ParamsE,(.L_x_1732 - _ZN7cutlass13device_kernelIN5flash19enable_sm80_to_sm89INS1_16FlashAttnFwdSm80INS1_25CollectiveMainloopFwdSm80ILi4ELi1ELb0EN4cute5tupleIJNS5_1CILi128EEENS7_ILi64EEES8_EEELi128ENS_6half_tEfNS_4arch4Sm80ELb1ELb0ELb1ELb1ELb0ELb0ELb1ELb0EEENS1_21CollectiveEpilogueFwdINS6_IJS8_S8_S9_EEENS6_IJNS7_ILi1EEESH_SH_EEESB_SD_Li128ELb1ELb1ELb0ELb0EEENS1_19SingleTileSchedulerILb1ELb0ELb1ELi128EEEEEEEEEvNT_6ParamsE)
        .other          _ZN7cutlass13device_kernelIN5flash19enable_sm80_to_sm89INS1_16FlashAttnFwdSm80INS1_25CollectiveMainloopFwdSm80ILi4ELi1ELb0EN4cute5tupleIJNS5_1CILi128EEENS7_ILi64EEES8_EEELi128ENS_6half_tEfNS_4arch4Sm80ELb1ELb0ELb1ELb1ELb0ELb0ELb1ELb0EEENS1_21CollectiveEpilogueFwdINS6_IJS8_S8_S9_EEENS6_IJNS7_ILi1EEESH_SH_EEESB_SD_Li128ELb1ELb1ELb0ELb0EEENS1_19SingleTileSchedulerILb1ELb0ELb1ELi128EEEEEEEEEvNT_6ParamsE,@"STO_CUDA_ENTRY STV_DEFAULT"
_ZN7cutlass13device_kernelIN5flash19enable_sm80_to_sm89INS1_16FlashAttnFwdSm80INS1_25CollectiveMainloopFwdSm80ILi4ELi1ELb0EN4cute5tupleIJNS5_1CILi128EEENS7_ILi64EEES8_EEELi128ENS_6half_tEfNS_4arch4Sm80ELb1ELb0ELb1ELb1ELb0ELb0ELb1ELb0EEENS1_21CollectiveEpilogueFwdINS6_IJS8_S8_S9_EEENS6_IJNS7_ILi1EEESH_SH_EEESB_SD_Li128ELb1ELb1ELb0ELb0EEENS1_19SingleTileSchedulerILb1ELb0ELb1ELi128EEEEEEEEEvNT_6ParamsE:
        /* <DEDUP_REMOVED lines=17> */
.L_x_1463:
        /* <DEDUP_REMOVED lines=8> */
.L_x_1465:
[----:B------:R-:W-:-:S04]  /*0190*/  MOV R0, c[0x0][0x54c] ;  /* 0x0001530000007a02 */ /* 0x000fc80000000f00 */
.L_x_1464:
[----:B------:R-:W-:Y:S01]  /*01a0*/  USHF.L.U32 UR17, UR17, 0x7, URZ ;  /* 0x0000000711117899 */ /* 0x000fe2000800063f */
[----:B-----5:R-:W-:-:S05]  /*01b0*/  IMAD R0, R0, c[0x0][0x548], RZ ;  /* 0x0001520000007a24 */ /* 0x020fca00078e02ff */
[----:B------:R-:W-:-:S04]  /*01c0*/  ISETP.LE.AND P0, PT, R0, UR17, PT ;  /* 0x0000001100007c0c */ /* 0x000fc8000bf03270 */
[----:B------:R-:W-:-:S05]  /*01d0*/  SEL R0, R5, 0xffffffff, !P0 ;  /* 0xffffffff05007807 */ /* 0x000fca0004000000 */
[----:B------:R2:W-:Y:S01]  /*01e0*/  STL [R1+0x58], R0 ;  /* 0x0000580001007387 */ /* 0x0005e20000100800 */
[----:B------:R-:W-:Y:S05]  /*01f0*/  BRA `(.L_x_1466) ;  /* 0x0000013000007947 */ /* 0x000fea0003800000 */
.L_x_1462:
[----:B------:R-:W-:-:S04]  /*0200*/  ISETP.NE.U32.AND P0, PT, RZ, c[0x0][0x568], PT ;  /* 0x00015a00ff007a0c */ /* 0x000fc80003f05070 */
[----:B------:R-:W-:-:S13]  /*0210*/  ISETP.NE.AND.EX P0, PT, RZ, c[0x0][0x56c], PT, P0 ;  /* 0x00015b00ff007a0c */ /* 0x000fda0003f05300 */
[----:B------:R-:W-:Y:S05]  /*0220*/  @!P0 BRA `(.L_x_1467) ;  /* 0x0000002000008947 */ /* 0x000fea0003800000 */
[----:B------:R1:W5:Y:S01]  /*0230*/  LDG.E R0, [R2.64] ;  /* 0x0000001202007981 */ /* 0x000362000c1e1900 */
[----:B------:R-:W-:Y:S05]  /*0240*/  BRA `(.L_x_1468) ;  /* 0x0000009000007947 */ /* 0x000fea0003800000 */
.L_x_1467:
        /* <DEDUP_REMOVED lines=8> */
.L_x_1469:
[----:B------:R-:W-:-:S04]  /*02d0*/  MOV R0, c[0x0][0x54c] ;  /* 0x0001530000007a02 */ /* 0x000fc80000000f00 */
.L_x_1468:
[----:B------:R-:W-:Y:S01]  /*02e0*/  USHF.L.U32 UR17, UR17, 0x7, URZ ;  /* 0x0000000711117899 */ /* 0x000fe2000800063f */
[----:B-----5:R-:W-:-:S05]  /*02f0*/  IMAD R0, R0, c[0x0][0x548], RZ ;  /* 0x0001520000007a24 */ /* 0x020fca00078e02ff */
[----:B------:R-:W-:-:S04]  /*0300*/  ISETP.LE.AND P0, PT, R0, UR17, PT ;  /* 0x0000001100007c0c */ /* 0x000fc8000bf03270 */
[----:B------:R-:W-:-:S05]  /*0310*/  SEL R0, R5, 0xffffffff, !P0 ;  /* 0xffffffff05007807 */ /* 0x000fca0004000000 */
[----:B------:R2:W-:Y:S04]  /*0320*/  STL [R1+0x58], R0 ;  /* 0x0000580001007387 */ /* 0x0005e80000100800 */
.L_x_1466:
        /* <DEDUP_REMOVED lines=32> */
.L_x_1470:
[----:B------:R-:W-:-:S04]  /*0530*/  ISETP.NE.U32.AND P1, PT, RZ, c[0x0][0x368], PT ;  /* 0x0000da00ff007a0c */ /* 0x000fc80003f25070 */
[----:B------:R-:W-:-:S13]  /*0540*/  ISETP.NE.AND.EX P1, PT, RZ, c[0x0][0x36c], PT, P1 ;  /* 0x0000db00ff007a0c */ /* 0x000fda0003f25310 */
[----:B------:R-:W-:Y:S05]  /*0550*/  @!P1 BRA `(.L_x_1471) ;  /* 0x0000004000009947 */ /* 0x000fea0003800000 */
[----:B------:R-:W-:-:S05]  /*0560*/  IMAD.WIDE R2, R60, R9, c[0x0][0x368] ;  /* 0x0000da003c027625 */ /* 0x000fca00078e0209 */
[----:B------:R-:W2:Y:S02]  /*0570*/  LDG.E R0, [R2.64] ;  /* 0x0000001202007981 */ /* 0x000ea4000c1e1900 */
[----:B--2---:R1:W2:Y:S02]  /*0580*/  R2UR UR8, R0 ;  /* 0x00000000000873c2 */ /* 0x0042a400000e0000 */
[----:B-12---:R-:W-:Y:S05]  /*0590*/  BRA `(.L_x_1472) ;  /* 0x0000006000007947 */ /* 0x006fea0003800000 */
.L_x_1471:
[----:B------:R-:W-:Y:S05]  /*05a0*/  @!P2 BRA `(.L_x_1472) ;  /* 0x000000500000a947 */ /* 0x000fea0003800000 */
[----:B------:R1:W2:Y:S04]  /*05b0*/  LDG.E R0, [R2.64] ;  /* 0x0000001202007981 */ /* 0x0002a8000c1e1900 */
[----:B-1----:R-:W4:Y:S01]  /*05c0*/  LDG.E R2, [R2.64+0x4] ;  /* 0x0000041202027981 */ /* 0x002f22000c1e1900 */
[----:B--2---:R-:W1:Y:S08]  /*05d0*/  R2UR UR8, R0 ;  /* 0x00000000000873c2 */ /* 0x004e7000000e0000 */
[----:B----4-:R-:W1:Y:S02]  /*05e0*/  R2UR UR4, R2 ;  /* 0x00000000020473c2 */ /* 0x010e6400000e0000 */
[----:B-1----:R-:W-:-:S06]  /*05f0*/  UIADD3 UR8, -UR8, UR4, URZ ;  /* 0x0000000408087290 */ /* 0x002fcc000fffe13f */
.L_x_1472:
[----:B------:R-:W-:Y:S01]  /*0600*/  ULDC UR4, c[0x0][0x2c4] ;  /* 0x0000b10000047ab9 */ /* 0x000fe20000000800 */
[----:B-----5:R-:W-:Y:S01]  /*0610*/  IADD3 R7, R7, UR6, RZ ;  /* 0x0000000607077c10 */ /* 0x020fe2000fffe0ff */
[----:B------:R-:W-:Y:S01]  /*0620*/  UISETP.NE.AND UP1, UPT, UR4, 0x1, UPT ;  /* 0x000000010400788c */ /* 0x000fe2000bf25270 */
[----:B------:R-:W-:Y:S01]  /*0630*/  PLOP3.LUT P1, PT, PT, PT, PT, 0x80, 0x0 ;  /* 0x000000000000781c */ /* 0x000fe20003f2f070 */
[----:B------:R-:W-:Y:S01]  /*0640*/  UIADD3 UR8, -UR6, UR8, URZ ;  /* 0x0000000806087290 */ /* 0x000fe2000fffe13f */
[----:B------:R-:W-:Y:S01]  /*0650*/  CS2R R14, SRZ ;  /* 0x00000000000e7805 */ /* 0x000fe2000001ff00 */
[----:B------:R-:W-:Y:S01]  /*0660*/  ULDC.64 UR4, c[0x0][0x2c8] ;  /* 0x0000b20000047ab9 */ /* 0x000fe20000000a00 */
[----:B------:R-:W-:Y:S01]  /*0670*/  IMAD.MOV.U32 R126, RZ, RZ, RZ ;  /* 0x000000ffff7e7224 */ /* 0x000fe200078e00ff */
[----:B---3--:R-:W-:Y:S01]  /*0680*/  UIADD3 UR6, UR8, 0x40, -UR11 ;  /* 0x0000004008067890 */ /* 0x008fe2000fffe80b */
[----:B------:R-:W-:Y:S01]  /*0690*/  IMAD.MOV.U32 R124, RZ, RZ, RZ ;  /* 0x000000ffff7c7224 */ /* 0x000fe200078e00ff */
[----:B------:R-:W-:Y:S01]  /*06a0*/  CS2R R130, SRZ ;  /* 0x0000000000827805 */ /* 0x000fe2000001ff00 */
[----:B------:R-:W-:Y:S01]  /*06b0*/  CS2R R128, SRZ ;  /* 0x0000000000807805 */ /* 0x000fe2000001ff00 */
[----:B------:R-:W-:Y:S01]  /*06c0*/  CS2R R16, SRZ ;  /* 0x0000000000107805 */ /* 0x000fe2000001ff00 */
[----:B------:R-:W-:Y:S01]  /*06d0*/  @UP1 UIADD3 UR12, UR17, 0x7f, URZ ;  /* 0x0000007f110c1890 */ /* 0x000fe2000fffe03f */
[----:B------:R-:W-:Y:S01]  /*06e0*/  MOV R122, RZ ;  /* 0x000000ff007a7202 */ /* 0x000fe20000000f00 */
[----:B------:R-:W-:Y:S01]  /*06f0*/  IMAD.MOV.U32 R11, RZ, RZ, RZ ;  /* 0x000000ffff0b7224 */ /* 0x000fe200078e00ff */
[----:B------:R-:W-:Y:S01]  /*0700*/  MOV R120, RZ ;  /* 0x000000ff00787202 */ /* 0x000fe20000000f00 */
[----:B------:R-:W-:Y:S01]  /*0710*/  UIMAD.WIDE.U32 UR12, UR12, UR4, URZ ;  /* 0x000000040c0c72a5 */ /* 0x000fe2000f8e003f */
[----:B------:R-:W-:Y:S01]  /*0720*/  CS2R R12, SRZ ;  /* 0x00000000000c7805 */ /* 0x000fe2000001ff00 */
[----:B------:R-:W-:Y:S01]  /*0730*/  UIADD3 UR4, UR17, 0x7f, URZ ;  /* 0x0000007f11047890 */ /* 0x000fe2000fffe03f */
[----:B------:R-:W-:Y:S01]  /*0740*/  IMAD.MOV.U32 R118, RZ, RZ, RZ ;  /* 0x000000ffff767224 */ /* 0x000fe200078e00ff */
[----:B------:R-:W-:Y:S01]  /*0750*/  @UP1 USHF.R.U32.HI UR4, URZ, UR5, UR13 ;  /* 0x000000053f041299 */ /* 0x000fe2000801160d */
[----:B------:R-:W-:Y:S01]  /*0760*/  MOV R116, RZ ;  /* 0x000000ff00747202 */ /* 0x000fe20000000f00 */
[----:B------:R-:W-:Y:S01]  /*0770*/  UIADD3 UR5, UR8, 0x3f, URZ ;  /* 0x0000003f08057890 */ /* 0x000fe2000fffe03f */
[----:B------:R-:W-:Y:S01]  /*0780*/  IMAD.MOV.U32 R110, RZ, RZ, RZ ;  /* 0x000000ffff6e7224 */ /* 0x000fe200078e00ff */
[----:B------:R-:W-:Y:S01]  /*0790*/  UIADD3 UR6, UR6, UR4, URZ ;  /* 0x0000000406067290 */ /* 0x000fe2000fffe03f */
[----:B------:R-:W-:Y:S01]  /*07a0*/  CS2R R18, SRZ ;  /* 0x0000000000127805 */ /* 0x000fe2000001ff00 */
[----:B------:R-:W-:Y:S01]  /*07b0*/  USHF.R.S32.HI UR7, URZ, 0x1f, UR5 ;  /* 0x0000001f3f077899 */ /* 0x000fe20008011405 */
[----:B------:R-:W-:Y:S01]  /*07c0*/  MOV R108, RZ ;  /* 0x000000ff006c7202 */ /* 0x000fe20000000f00 */
[----:B------:R-:W-:Y:S01]  /*07d0*/  USHF.R.S32.HI UR4, URZ, 0x1f, UR6 ;  /* 0x0000001f3f047899 */ /* 0x000fe20008011406 */
[----:B------:R-:W-:Y:S01]  /*07e0*/  IMAD.MOV.U32 R114, RZ, RZ, RZ ;  /* 0x000000ffff727224 */ /* 0x000fe200078e00ff */
[----:B------:R-:W-:Y:S01]  /*07f0*/  ULEA.HI UR7, UR7, UR5, URZ, 0x6 ;  /* 0x0000000507077291 */ /* 0x000fe2000f8f303f */
[----:B------:R-:W-:Y:S01]  /*0800*/  CS2R R20, SRZ ;  /* 0x0000000000147805 */ /* 0x000fe2000001ff00 */
[----:B------:R-:W-:Y:S01]  /*0810*/  ULEA.HI UR4, UR4, UR6, URZ, 0x6 ;  /* 0x0000000604047291 */ /* 0x000fe2000f8f303f */
[----:B------:R-:W-:Y:S01]  /*0820*/  MOV R112, RZ ;  /* 0x000000ff00707202 */ /* 0x000fe20000000f00 */
[----:B------:R-:W-:Y:S01]  /*0830*/  USHF.R.S32.HI UR7, URZ, 0x6, UR7 ;  /* 0x000000063f077899 */ /* 0x000fe20008011407 */
[----:B------:R-:W-:Y:S01]  /*0840*/  IMAD.MOV.U32 R106, RZ, RZ, RZ ;  /* 0x000000ffff6a7224 */ /* 0x000fe200078e00ff */
[----:B------:R-:W-:Y:S01]  /*0850*/  USHF.R.S32.HI UR4, URZ, 0x6, UR4 ;  /* 0x000000063f047899 */ /* 0x000fe20008011404 */
[----:B------:R-:W-:Y:S01]  /*0860*/  CS2R R22, SRZ ;  /* 0x0000000000167805 */ /* 0x000fe2000001ff00 */
[----:B------:R-:W-:Y:S01]  /*0870*/  MOV R104, RZ ;  /* 0x000000ff00687202 */ /* 0x000fe20000000f00 */
[----:B------:R-:W-:Y:S01]  /*0880*/  IMAD.MOV.U32 R102, RZ, RZ, RZ ;  /* 0x000000ffff667224 */ /* 0x000fe200078e00ff */
[----:B------:R-:W-:Y:S01]  /*0890*/  UISETP.LT.AND UP0, UPT, UR7, UR4, UPT ;  /* 0x000000040700728c */ /* 0x000fe2000bf01270 */
[----:B------:R-:W-:Y:S01]  /*08a0*/  CS2R R24, SRZ ;  /* 0x0000000000187805 */ /* 0x000fe2000001ff00 */
[----:B------:R-:W-:Y:S01]  /*08b0*/  MOV R100, RZ ;  /* 0x000000ff00647202 */ /* 0x000fe20000000f00 */
[----:B------:R-:W-:Y:S01]  /*08c0*/  IMAD.MOV.U32 R94, RZ, RZ, RZ ;  /* 0x000000ffff5e7224 */ /* 0x000fe200078e00ff */
[----:B------:R-:W-:Y:S01]  /*08d0*/  USEL UR25, UR7, UR4, UP0 ;  /* 0x0000000407197287 */ /* 0x000fe20008000000 */
[----:B------:R-:W-:Y:S01]  /*08e0*/  CS2R R26, SRZ ;  /* 0x00000000001a7805 */ /* 0x000fe2000001ff00 */
[----:B------:R-:W-:Y:S01]  /*08f0*/  MOV R92, RZ ;  /* 0x000000ff005c7202 */ /* 0x000fe20000000f00 */
[----:B------:R-:W-:Y:S01]  /*0900*/  IMAD.MOV.U32 R98, RZ, RZ, RZ ;  /* 0x000000ffff627224 */ /* 0x000fe200078e00ff */
[----:B------:R-:W-:Y:S01]  /*0910*/  UISETP.GE.AND UP0, UPT, UR25, 0x1, UPT ;  /* 0x000000011900788c */ /* 0x000fe2000bf06270 */
[----:B------:R-:W-:Y:S01]  /*0920*/  CS2R R28, SRZ ;  /* 0x00000000001c7805 */ /* 0x000fe2000001ff00 */
[----:B------:R-:W-:Y:S01]  /*0930*/  MOV R96, RZ ;  /* 0x000000ff00607202 */ /* 0x000fe20000000f00 */
[----:B------:R-:W-:Y:S01]  /*0940*/  IMAD.MOV.U32 R90, RZ, RZ, RZ ;  /* 0x000000ffff5a7224 */ /* 0x000fe200078e00ff */
[----:B------:R-:W-:Y:S01]  /*0950*/  CS2R R30, SRZ ;  /* 0x00000000001e7805 */ /* 0x000fe2000001ff00 */
[----:B------:R-:W-:Y:S01]  /*0960*/  MOV R88, RZ ;  /* 0x000000ff00587202 */ /* 0x000fe20000000f00 */
[----:B------:R-:W-:Y:S01]  /*0970*/  IMAD.MOV.U32 R86, RZ, RZ, RZ ;  /* 0x000000ffff567224 */ /* 0x000fe200078e00ff */
[----:B------:R-:W-:Y:S01]  /*0980*/  PLOP3.LUT P3, PT, PT, PT, UP0, 0x80, 0x0 ;  /* 0x000000000000781c */ /* 0x000fe20003f6f008 */
[----:B------:R-:W-:Y:S01]  /*0990*/  IMAD.MOV.U32 R84, RZ, RZ, RZ ;  /* 0x000000ffff547224 */ /* 0x000fe200078e00ff */
[----:B------:R-:W-:Y:S01]  /*09a0*/  MOV R33, RZ ;  /* 0x000000ff00217202 */ /* 0x000fe20000000f00 */
        /* <DEDUP_REMOVED lines=61> */
[----:B------:R-:W-:Y:S01]  /*0d80*/  ULDC UR4, c[0x0][0x2c4] ;  /* 0x0000b10000047ab9 */ /* 0x000fe20000000800 */
[----:B------:R-:W-:Y:S01]  /*0d90*/  SHF.R.S32.HI R0, RZ, 0x1f, R6 ;  /* 0x0000001fff007819 */ /* 0x000fe20000011406 */
[----:B------:R-:W3:Y:S01]  /*0da0*/  S2R R17, SR_CTAID.Y ;  /* 0x0000000000117919 */ /* 0x000ee20000002600 */
[-C--:B------:R-:W-:Y:S01]  /*0db0*/  LEA.HI R4, R157, R159.reuse, RZ, 0x3 ;  /* 0x0000009f9d047211 */ /* 0x080fe200078f18ff */
[----:B------:R-:W-:Y:S01]  /*0dc0*/  UIMAD UR4, UR11, UR4, URZ ;  /* 0x000000040b0472a4 */ /* 0x000fe2000f8e023f */
[----:B------:R-:W-:Y:S01]  /*0dd0*/  SHF.R.S32.HI R8, RZ, 0x1f, R7 ;  /* 0x0000001fff087819 */ /* 0x000fe20000011407 */
[----:B------:R-:W-:Y:S01]  /*0de0*/  IMAD R0, R0, c[0x0][0x178], RZ ;  /* 0x00005e0000007a24 */ /* 0x000fe200078e02ff */
[----:B------:R-:W-:Y:S01]  /*0df0*/  SHF.R.S32.HI R19, RZ, 0x3, R4 ;  /* 0x00000003ff137819 */ /* 0x000fe20000011404 */
[----:B------:R-:W-:Y:S01]  /*0e00*/  BSSY B0, `(.L_x_1474) ;  /* 0x0000076000007945 */ /* 0x000fe20003800000 */
[----:B------:R-:W-:Y:S01]  /*0e10*/  LOP3.LUT R4, R4, 0xfffffff8, RZ, 0xc0, !PT ;  /* 0xfffffff804047812 */ /* 0x000fe200078ec0ff */
[----:B------:R-:W-:Y:S01]  /*0e20*/  IMAD R0, R6, c[0x0][0x17c], R0 ;  /* 0x00005f0006007a24 */ /* 0x000fe200078e0200 */
[----:B------:R-:W-:Y:S01]  /*0e30*/  SHF.R.S32.HI R18, RZ, 0x1f, R60 ;  /* 0x0000001fff127819 */ /* 0x000fe2000001143c */
[----:B------:R-:W-:Y:S01]  /*0e40*/  IMAD.SHL.U32 R5, R19, 0x40, RZ ;  /* 0x0000004013057824 */ /* 0x000fe200078e00ff */
[----:B------:R-:W-:Y:S01]  /*0e50*/  LEA.HI R24, R157, R159, RZ, 0x4 ;  /* 0x0000009f9d187211 */ /* 0x000fe200078f20ff */
[----:B------:R-:W-:Y:S01]  /*0e60*/  IMAD.IADD R44, R159, 0x1, -R4 ;  /* 0x000000019f2c7824 */ /* 0x000fe200078e0a04 */
[----:B------:R-:W-:-:S03]  /*0e70*/  SEL R10, R18, RZ, !P0 ;  /* 0x000000ff120a7207 */ /* 0x000fc60004000000 */
[C---:B------:R-:W-:Y:S02]  /*0e80*/  IMAD.SHL.U32 R12, R44.reuse, 0x8, RZ ;  /* 0x000000082c0c7824 */ /* 0x040fe400078e00ff */
[----:B------:R-:W-:Y:S02]  /*0e90*/  IMAD R9, R44, 0x10, R19 ;  /* 0x000000102c097824 */ /* 0x000fe400078e0213 */
[----:B------:R-:W-:Y:S01]  /*0ea0*/  IMAD R10, R10, c[0x0][0x1c0], RZ ;  /* 0x000070000a0a7a24 */ /* 0x000fe200078e02ff */
[----:B------:R-:W-:Y:S01]  /*0eb0*/  IADD3 R4, R12, 0x40, RZ ;  /* 0x000000400c047810 */ /* 0x000fe20007ffe0ff */
[----:B-1----:R-:W-:Y:S01]  /*0ec0*/  IMAD.WIDE.U32 R2, R6, c[0x0][0x178], RZ ;  /* 0x00005e0006027a25 */ /* 0x002fe200078e00ff */
[----:B------:R-:W-:Y:S02]  /*0ed0*/  IADD3 R9, R9, UR17, RZ ;  /* 0x0000001109097c10 */ /* 0x000fe4000fffe0ff */
[----:B------:R-:W-:Y:S02]  /*0ee0*/  ISETP.GE.AND P4, PT, R4, c[0x0][0x1d4], PT ;  /* 0x0000750004007a0c */ /* 0x000fe40003f86270 */
[----:B------:R-:W-:-:S02]  /*0ef0*/  IADD3 R3, R3, R0, RZ ;  /* 0x0000000003037210 */ /* 0x000fc40007ffe0ff */
[----:B------:R-:W-:Y:S02]  /*0f00*/  LOP3.LUT R0, R5, 0x1c0, RZ, 0xc0, !PT ;  /* 0x000001c005007812 */ /* 0x000fe400078ec0ff */
[----:B---3--:R-:W-:Y:S01]  /*0f10*/  SHF.R.S32.HI R16, RZ, 0x1f, R17 ;  /* 0x0000001fff107819 */ /* 0x008fe20000011411 */
[----:B------:R-:W-:Y:S01]  /*0f20*/  IMAD.WIDE.U32 R2, R17, c[0x0][0x1b8], R2 ;  /* 0x00006e0011027a25 */ /* 0x000fe200078e0002 */
[----:B------:R-:W-:Y:S02]  /*0f30*/  LOP3.LUT R6, R0, 0x38, R12, 0xf8, !PT ;  /* 0x0000003800067812 */ /* 0x000fe400078ef80c */
[----:B------:R-:W-:Y:S02]  /*0f40*/  SHF.R.U32.HI R5, RZ, 0x3, R0 ;  /* 0x00000003ff057819 */ /* 0x000fe40000011600 */
[----:B------:R-:W-:Y:S02]  /*0f50*/  IADD3 R0, P3, R7, R19, RZ ;  /* 0x0000001307007210 */ /* 0x000fe40007f7e0ff */
[----:B------:R-:W-:Y:S01]  /*0f60*/  LOP3.LUT R21, R6, R5, RZ, 0x3c, !PT ;  /* 0x0000000506157212 */ /* 0x000fe200078e3cff */
[----:B------:R-:W-:Y:S01]  /*0f70*/  IMAD R5, R16, c[0x0][0x1b8], RZ ;  /* 0x00006e0010057a24 */ /* 0x000fe200078e02ff */
[----:B------:R-:W-:-:S02]  /*0f80*/  LEA.HI.X.SX32 R4, R19, R8, 0x1, P3 ;  /* 0x0000000813047211 */ /* 0x000fc400018f0eff */
[----:B------:R-:W-:Y:S01]  /*0f90*/  PLOP3.LUT P3, PT, PT, PT, UP1, 0x80, 0x0 ;  /* 0x000000000000781c */ /* 0x000fe20003f6f018 */
[----:B------:R-:W-:Y:S01]  /*0fa0*/  IMAD R8, R17, c[0x0][0x1bc], R5 ;  /* 0x00006f0011087a24 */ /* 0x000fe200078e0205 */
[----:B------:R-:W-:Y:S01]  /*0fb0*/  SHF.R.S32.HI R13, RZ, 0x1f, R12 ;  /* 0x0000001fff0d7819 */ /* 0x000fe2000001140c */
[----:B------:R-:W-:Y:S01]  /*0fc0*/  IMAD R5, R4, c[0x0][0x1e0], RZ ;  /* 0x0000780004057a24 */ /* 0x000fe200078e02ff */
[----:B------:R-:W-:Y:S01]  /*0fd0*/  ISETP.GE.AND P5, PT, R12, c[0x0][0x1d4], PT ;  /* 0x000075000c007a0c */ /* 0x000fe20003fa6270 */
[----:B------:R-:W-:Y:S01]  /*0fe0*/  IMAD R4, R4, c[0x0][0x208], RZ ;  /* 0x0000820004047a24 */ /* 0x000fe200078e02ff */
[----:B------:R-:W-:Y:S01]  /*0ff0*/  IADD3 R3, R3, R8, RZ ;  /* 0x0000000803037210 */ /* 0x000fe20007ffe0ff */
[----:B------:R-:W-:Y:S01]  /*1000*/  IMAD R14, R0, c[0x0][0x1e4], R5 ;  /* 0x00007900000e7a24 */ /* 0x000fe200078e0205 */
[----:B------:R-:W-:Y:S01]  /*1010*/  SEL R8, R60, RZ, !P0 ;  /* 0x000000ff3c087207 */ /* 0x000fe20004000000 */
[C---:B------:R-:W-:Y:S02]  /*1020*/  IMAD R15, R0.reuse, c[0x0][0x20c], R4 ;  /* 0x00008300000f7a24 */ /* 0x040fe400078e0204 */
[----:B------:R-:W-:-:S04]  /*1030*/  IMAD.WIDE.U32 R6, R0, c[0x0][0x1e0], R12 ;  /* 0x0000780000067a25 */ /* 0x000fc800078e000c */
[----:B------:R-:W-:-:S04]  /*1040*/  @P3 IMAD.HI.U32 R11, R9, c[0x0][0x2c8], RZ ;  /* 0x0000b200090b3a27 */ /* 0x000fc800078e00ff */
[----:B------:R-:W-:-:S04]  /*1050*/  IMAD.WIDE.U32 R4, R0, c[0x0][0x208], R12 ;  /* 0x0000820000047a25 */ /* 0x000fc800078e000c */
[----:B------:R-:W-:Y:S01]  /*1060*/  IMAD.MOV.U32 R0, RZ, RZ, R9 ;  /* 0x000000ffff007224 */ /* 0x000fe200078e0009 */
[----:B------:R-:W-:Y:S01]  /*1070*/  @P3 SHF.R.U32.HI R0, RZ, c[0x0][0x2cc], R11 ;  /* 0x0000b300ff003a19 */ /* 0x000fe2000001160b */
[C---:B------:R-:W-:Y:S01]  /*1080*/  IMAD R11, R8.reuse, c[0x0][0x1c4], R10 ;  /* 0x00007100080b7a24 */ /* 0x040fe200078e020a */
[----:B------:R-:W-:Y:S01]  /*1090*/  IADD3 R5, R5, R15, RZ ;  /* 0x0000000f05057210 */ /* 0x000fe20007ffe0ff */
[----:B------:R-:W-:Y:S01]  /*10a0*/  IMAD.WIDE.U32 R2, R8, c[0x0][0x1c0], R2 ;  /* 0x0000700008027a25 */ /* 0x000fe200078e0002 */
[----:B------:R-:W-:-:S03]  /*10b0*/  SHF.R.S32.HI R8, RZ, 0x1f, R0 ;  /* 0x0000001fff087819 */ /* 0x000fc60000011400 */
[----:B------:R-:W-:Y:S02]  /*10c0*/  IMAD.MOV R10, RZ, RZ, -R0 ;  /* 0x000000ffff0a7224 */ /* 0x000fe400078e0a00 */
[----:B------:R-:W-:Y:S02]  /*10d0*/  IMAD.IADD R3, R3, 0x1, R11 ;  /* 0x0000000103037824 */ /* 0x000fe400078e020b */
[----:B------:R-:W-:Y:S01]  /*10e0*/  IMAD R10, R10, c[0x0][0x2c4], R9 ;  /* 0x0000b1000a0a7a24 */ /* 0x000fe200078e0209 */
[----:B------:R-:W-:Y:S01]  /*10f0*/  LOP3.LUT R9, R24, 0xfffffff0, RZ, 0xc0, !PT ;  /* 0xfffffff018097812 */ /* 0x000fe200078ec0ff */
[----:B------:R-:W-:Y:S02]  /*1100*/  IMAD R8, R8, c[0x0][0x1b0], RZ ;  /* 0x00006c0008087a24 */ /* 0x000fe400078e02ff */
[----:B------:R-:W-:Y:S01]  /*1110*/  IMAD.WIDE.U32 R2, R0, c[0x0][0x1b0], R2 ;  /* 0x00006c0000027a25 */ /* 0x000fe200078e0002 */
[----:B------:R-:W-:-:S03]  /*1120*/  SHF.R.S32.HI R11, RZ, 0x1f, R10 ;  /* 0x0000001fff0b7819 */ /* 0x000fc6000001140a */
[----:B------:R-:W-:Y:S01]  /*1130*/  IMAD R8, R0, c[0x0][0x1b4], R8 ;  /* 0x00006d0000087a24 */ /* 0x000fe200078e0208 */
[----:B------:R-:W-:Y:S01]  /*1140*/  IADD3 R0, -R9, R159, RZ ;  /* 0x0000009f09007210 */ /* 0x000fe20007ffe1ff */
[----:B------:R-:W-:Y:S02]  /*1150*/  IMAD.IADD R7, R7, 0x1, R14 ;  /* 0x0000000107077824 */ /* 0x000fe400078e020e */
[----:B------:R-:W-:Y:S02]  /*1160*/  IMAD.IADD R3, R3, 0x1, R8 ;  /* 0x0000000103037824 */ /* 0x000fe400078e0208 */
        /* <DEDUP_REMOVED lines=14> */
[----:B------:R-:W-:Y:S01]  /*1250*/  LEA.HI R11, R157, R159, RZ, 0x6 ;  /* 0x0000009f9d0b7211 */ /* 0x000fe200078f30ff */
[----:B------:R-:W-:Y:S01]  /*1260*/  IMAD.IADD R22, R0, 0x1, -R10 ;  /* 0x0000000100167824 */ /* 0x000fe200078e0a0a */
[----:B------:R-:W-:Y:S01]  /*1270*/  IADD3 R7, R7, R15, RZ ;  /* 0x0000000f07077210 */ /* 0x000fe20007ffe0ff */
[----:B------:R-:W-:Y:S01]  /*1280*/  IMAD.IADD R9, R9, 0x1, R14 ;  /* 0x0000000109097824 */ /* 0x000fe200078e020e */
[----:B------:R-:W-:Y:S01]  /*1290*/  LEA.HI.X R16, R4, c[0x0][0x164], R2, 0x1, P0 ;  /* 0x0000590004107a11 */ /* 0x000fe200000f0c02 */
[----:B------:R-:W-:Y:S01]  /*12a0*/  IMAD.SHL.U32 R11, R11, 0x8, RZ ;  /* 0x000000080b0b7824 */ /* 0x000fe200078e00ff */
[----:B------:R-:W-:Y:S01]  /*12b0*/  IADD3 R15, R19, UR17, RZ ;  /* 0x00000011130f7c10 */ /* 0x000fe2000fffe0ff */
[----:B------:R1:W3:Y:S01]  /*12c0*/  SHFL.IDX PT, R4, R17, RZ, 0x181f ;  /* 0x00181fff11047589 */ /* 0x0002e200000e0000 */
[----:B------:R-:W-:-:S02]  /*12d0*/  SHF.L.U32 R14, R44, 0x3, RZ ;  /* 0x000000032c0e7819 */ /* 0x000fc400000006ff */
[----:B------:R-:W-:Y:S01]  /*12e0*/  ISETP.GE.AND P0, PT, R15, UR4, PT ;  /* 0x000000040f007c0c */ /* 0x000fe2000bf06270 */
[----:B------:R1:W4:Y:S01]  /*12f0*/  SHFL.IDX PT, R5, R16, RZ, 0x181f ;  /* 0x00181fff10057589 */ /* 0x00032200000e0000 */
[----:B------:R-:W-:Y:S02]  /*1300*/  LOP3.LUT R11, R21, 0xfffffe00, R11, 0xf8, !PT ;  /* 0xfffffe00150b7812 */ /* 0x000fe400078ef80b */
[----:B--2---:R-:W-:Y:S01]  /*1310*/  @P1 MOV R2, R20 ;  /* 0x0000001400021202 */ /* 0x004fe20000000f00 */
[----:B------:R-:W-:Y:S01]  /*1320*/  @!P1 IMAD.MOV.U32 R2, RZ, RZ, R60 ;  /* 0x000000ffff029224 */ /* 0x000fe200078e003c */
[----:B------:R-:W-:Y:S01]  /*1330*/  @P1 SHF.R.S32.HI R3, RZ, 0x1f, R20 ;  /* 0x0000001fff031819 */ /* 0x000fe20000011414 */
[----:B------:R-:W-:Y:S01]  /*1340*/  @!P1 IMAD.MOV.U32 R3, RZ, RZ, R18 ;  /* 0x000000ffff039224 */ /* 0x000fe200078e0012 */
[----:B------:R-:W-:Y:S01]  /*1350*/  IADD3 R18, R14, 0x40, RZ ;  /* 0x000000400e127810 */ /* 0x000fe20007ffe0ff */
[----:B------:R-:W-:Y:S01]  /*1360*/  IMAD.MOV.U32 R20, RZ, RZ, 0x20 ;  /* 0x00000020ff147424 */ /* 0x000fe200078e00ff */
[----:B------:R-:W-:-:S02]  /*1370*/  SEL R0, R2, RZ, !P2 ;  /* 0x000000ff02007207 */ /* 0x000fc40005000000 */
[----:B------:R-:W-:Y:S02]  /*1380*/  SEL R2, R3, RZ, !P2 ;  /* 0x000000ff03027207 */ /* 0x000fe40005000000 */
[----:B------:R-:W-:Y:S01]  /*1390*/  R2P PR, R22, 0x6 ;  /* 0x0000000616007804 */ /* 0x000fe20000000000 */
[----:B------:R-:W-:Y:S01]  /*13a0*/  IMAD.WIDE.U32 R30, R0, c[0x0][0x218], R6 ;  /* 0x00008600001e7a25 */ /* 0x000fe200078e0006 */
[----:B------:R-:W-:Y:S02]  /*13b0*/  MOV R3, 0x10 ;  /* 0x0000001000037802 */ /* 0x000fe40000000f00 */
[----:B------:R-:W-:Y:S01]  /*13c0*/  ISETP.GE.AND P6, PT, R14, c[0x0][0x198], PT ;  /* 0x000066000e007a0c */ /* 0x000fe20003fc6270 */
[C---:B------:R-:W-:Y:S01]  /*13d0*/  IMAD R10, R2.reuse, c[0x0][0x1f0], RZ ;  /* 0x00007c00020a7a24 */ /* 0x040fe200078e02ff */
[----:B------:R-:W-:Y:S01]  /*13e0*/  SEL R3, R3, 0xfffffff0, !P1 ;  /* 0xfffffff003037807 */ /* 0x000fe20004800000 */
[----:B------:R-:W-:Y:S01]  /*13f0*/  IMAD R2, R2, c[0x0][0x218], RZ ;  /* 0x0000860002027a24 */ /* 0x000fe200078e02ff */
[----:B------:R-:W-:Y:S01]  /*1400*/  ISETP.GE.AND P1, PT, R18, c[0x0][0x198], PT ;  /* 0x0000660012007a0c */ /* 0x000fe20003f26270 */
[----:B------:R-:W-:-:S02]  /*1410*/  IMAD R10, R0, c[0x0][0x1f4], R10 ;  /* 0x00007d00000a7a24 */ /* 0x000fc400078e020a */
[C---:B------:R-:W-:Y:S02]  /*1420*/  IMAD R2, R0.reuse, c[0x0][0x21c], R2 ;  /* 0x0000870000027a24 */ /* 0x040fe400078e0202 */
[----:B------:R-:W-:Y:S01]  /*1430*/  IMAD.WIDE.U32 R26, R0, c[0x0][0x1f0], R8 ;  /* 0x00007c00001a7a25 */ /* 0x000fe200078e0008 */
[----:B------:R-:W-:Y:S02]  /*1440*/  SEL R0, R20, 0xffffffe0, !P2 ;  /* 0xffffffe014007807 */ /* 0x000fe40005000000 */
[----:B------:R-:W-:Y:S01]  /*1450*/  IADD3 R29, R31, R2, RZ ;  /* 0x000000021f1d7210 */ /* 0x000fe20007ffe0ff */
[----:B------:R-:W-:Y:S01]  /*1460*/  IMAD.IADD R33, R27, 0x1, R10 ;  /* 0x000000011b217824 */ /* 0x000fe200078e020a */
[----:B------:R1:W-:Y:S04]  /*1470*/  STL.64 [R1+0x48], R26 ;  /* 0x0000481a01007387 */ /* 0x0003e80000100a00 */
        /* <DEDUP_REMOVED lines=14> */
.L_x_1475:
[----:B---34-:R-:W-:Y:S05]  /*1560*/  BSYNC B0 ;  /* 0x0000000000007941 */ /* 0x018fea0003800000 */
.L_x_1474:
[----:B--2---:R-:W-:Y:S01]  /*1570*/  IADD3 R2, R15, 0x10, RZ ;  /* 0x000000100f027810 */ /* 0x004fe20007ffe0ff */
[----:B------:R2:W3:Y:S01]  /*1580*/  SHFL.IDX PT, R5, R16, 0x1, 0x181f ;  /* 0x00381f0010057f89 */ /* 0x0004e200000e0000 */
[----:B------:R-:W-:Y:S02]  /*1590*/  BSSY B0, `(.L_x_1476) ;  /* 0x000000e000007945 */ /* 0x000fe40003800000 */
[----:B------:R-:W-:Y:S01]  /*15a0*/  ISETP.GE.AND P0, PT, R2, UR4, PT ;  /* 0x0000000402007c0c */ /* 0x000fe2000bf06270 */
        /* <DEDUP_REMOVED lines=12> */
.L_x_1477:
[----:B------:R-:W-:Y:S05]  /*1670*/  BSYNC B0 ;  /* 0x0000000000007941 */ /* 0x000fea0003800000 */
.L_x_1476:
[----:B---3--:R-:W-:Y:S01]  /*1680*/  IADD3 R2, R15, 0x20, RZ ;  /* 0x000000200f027810 */ /* 0x008fe20007ffe0ff */
[----:B------:R3:W1:Y:S01]  /*1690*/  SHFL.IDX PT, R5, R16, 0x2, 0x181f ;  /* 0x00581f0010057f89 */ /* 0x00066200000e0000 */
[----:B------:R-:W-:Y:S02]  /*16a0*/  BSSY B0, `(.L_x_1478) ;  /* 0x000000e000007945 */ /* 0x000fe40003800000 */
[----:B------:R-:W-:Y:S01]  /*16b0*/  ISETP.GE.AND P0, PT, R2, UR4, PT ;  /* 0x0000000402007c0c */ /* 0x000fe2000bf06270 */
        /* <DEDUP_REMOVED lines=12> */
.L_x_1479:
[----:B------:R-:W-:Y:S05]  /*1780*/  BSYNC B0 ;  /* 0x0000000000007941 */ /* 0x000fea0003800000 */
.L_x_1478:
[----:B-1----:R-:W-:Y:S01]  /*1790*/  IADD3 R2, R15, 0x30, RZ ;  /* 0x000000300f027810 */ /* 0x002fe20007ffe0ff */
[----:B------:R1:W2:Y:S01]  /*17a0*/  SHFL.IDX PT, R5, R16, 0x3, 0x181f ;  /* 0x00781f0010057f89 */ /* 0x0002a200000e0000 */
[----:B------:R-:W-:Y:S02]  /*17b0*/  BSSY B0, `(.L_x_1480) ;  /* 0x000000e000007945 */ /* 0x000fe40003800000 */
[----:B------:R-:W-:Y:S01]  /*17c0*/  ISETP.GE.AND P0, PT, R2, UR4, PT ;  /* 0x0000000402007c0c */ /* 0x000fe2000bf06270 */
        /* <DEDUP_REMOVED lines=12> */
.L_x_1481:
[----:B------:R-:W-:Y:S05]  /*1890*/  BSYNC B0 ;  /* 0x0000000000007941 */ /* 0x000fea0003800000 */
.L_x_1480:
[----:B--2---:R-:W-:Y:S01]  /*18a0*/  IADD3 R2, R15, 0x40, RZ ;  /* 0x000000400f027810 */ /* 0x004fe20007ffe0ff */
        /* <DEDUP_REMOVED lines=15> */
.L_x_1483:
[----:B------:R-:W-:Y:S05]  /*19a0*/  BSYNC B0 ;  /* 0x0000000000007941 */ /* 0x000fea0003800000 */
.L_x_1482:
        /* <DEDUP_REMOVED lines=16> */
.L_x_1485:
[----:B------:R-:W-:Y:S05]  /*1ab0*/  BSYNC B0 ;  /* 0x0000000000007941 */ /* 0x000fea0003800000 */
.L_x_1484:
        /* <DEDUP_REMOVED lines=16> */
.L_x_1487:
[----:B------:R-:W-:Y:S05]  /*1bc0*/  BSYNC B0 ;  /* 0x0000000000007941 */ /* 0x000fea0003800000 */
.L_x_1486:
[----:B-1----:R-:W-:Y:S01]  /*1bd0*/  IADD3 R2, R15, 0x70, RZ ;  /* 0x000000700f027810 */ /* 0x002fe20007ffe0ff */
[----:B------:R-:W1:Y:S01]  /*1be0*/  SHFL.IDX PT, R6, R17, 0x7, 0x181f ;  /* 0x00f81f0011067f89 */ /* 0x000e6200000e0000 */
[----:B------:R-:W-:Y:S01]  /*1bf0*/  UIADD3 UR21, UR25, -0x1, URZ ;  /* 0xffffffff19157890 */ /* 0x000fe2000fffe03f */
[----:B----4-:R-:W-:Y:S01]  /*1c00*/  IADD3 R4, -R19, UR8, RZ ;  /* 0x0000000813047c10 */ /* 0x010fe2000fffe1ff */
[----:B------:R-:W-:Y:S01]  /*1c10*/  ULDC.64 UR6, c[0x0][0x1e0] ;  /* 0x0000780000067ab9 */ /* 0x000fe20000000a00 */
[----:B------:R-:W-:Y:S01]  /*1c20*/  ISETP.GE.AND P2, PT, R2, UR4, PT ;  /* 0x0000000402007c0c */ /* 0x000fe2000bf46270 */
[----:B------:R-:W4:Y:S01]  /*1c30*/  SHFL.IDX PT, R7, R16, 0x7, 0x181f ;  /* 0x00f81f0010077f89 */ /* 0x000f2200000e0000 */
[----:B------:R-:W-:Y:S01]  /*1c40*/  UMOV UR22, 0x6 ;  /* 0x0000000600167882 */ /* 0x000fe20000000000 */
[----:B------:R-:W-:Y:S01]  /*1c50*/  IMAD.U32 R2, RZ, RZ, UR21 ;  /* 0x00000015ff027e24 */ /* 0x000fe2000f8e00ff */
[----:B------:R-:W-:Y:S01]  /*1c60*/  USHF.L.U32 UR23, UR6, 0x6, URZ ;  /* 0x0000000606177899 */ /* 0x000fe2000800063f */
[----:B------:R-:W-:Y:S01]  /*1c70*/  IMAD.SHL.U32 R245, R11, 0x2, RZ ;  /* 0x000000020bf57824 */ /* 0x000fe200078e00ff */
[----:B------:R-:W-:Y:S01]  /*1c80*/  USHF.L.U64.HI UR22, UR6, UR22, UR7 ;  /* 0x0000001606167299 */ /* 0x000fe20008010207 */
[----:B------:R-:W-:Y:S01]  /*1c90*/  IMAD R2, R2, -0x40, R4 ;  /* 0xffffffc002027824 */ /* 0x000fe200078e0204 */
[----:B------:R-:W-:Y:S01]  /*1ca0*/  USHF.R.S32.HI UR10, URZ, 0x1f, UR21 ;  /* 0x0000001f3f0a7899 */ /* 0x000fe20008011415 */
[----:B------:R-:W-:Y:S01]  /*1cb0*/  IMAD.MOV.U32 R160, RZ, RZ, R32 ;  /* 0x000000ffffa07224 */ /* 0x000fe200078e0020 */
[----:B------:R-:W-:Y:S01]  /*1cc0*/  UIMAD UR4, UR22, UR21, URZ ;  /* 0x00000015160472a4 */ /* 0x000fe2000f8e023f */
[----:B------:R-:W-:Y:S01]  /*1cd0*/  IMAD.MOV.U32 R161, RZ, RZ, R33 ;  /* 0x000000ffffa17224 */ /* 0x000fe200078e0021 */
[----:B------:R-:W-:Y:S01]  /*1ce0*/  UIMAD.WIDE.U32 UR12, UR6, 0x20, URZ ;  /* 0x00000020060c78a5 */ /* 0x000fe2000f8e003f */
[----:B------:R-:W-:Y:S01]  /*1cf0*/  @!P2 SHF.R.S32.HI R4, RZ, 0x1f, R18 ;  /* 0x0000001fff04a819 */ /* 0x000fe20000011412 */
[----:B------:R-:W-:Y:S01]  /*1d00*/  IMAD.U32 R155, RZ, RZ, UR23 ;  /* 0x00000017ff9b7e24 */ /* 0x000fe2000f8e00ff */
[----:B------:R-:W-:Y:S01]  /*1d10*/  UIMAD UR4, UR10, UR23, UR4 ;  /* 0x000000170a0472a4 */ /* 0x000fe2000f8e0204 */
[----:B------:R-:W-:Y:S01]  /*1d20*/  IMAD.MOV.U32 R160, RZ, RZ, R26 ;  /* 0x000000ffffa07224 */ /* 0x000fe200078e001a */
[----:B------:R-:W-:Y:S01]  /*1d30*/  @!P2 LEA.HI R10, R4, R18, RZ, 0x3 ;  /* 0x00000012040aa211 */ /* 0x000fe200078f18ff */
[----:B------:R-:W-:Y:S01]  /*1d40*/  USHF.L.U32 UR9, UR7, 0x5, URZ ;  /* 0x0000000507097899 */ /* 0x000fe2000800063f */
[----:B------:R-:W-:Y:S01]  /*1d50*/  SHF.R.S32.HI R12, RZ, 0x4, R24 ;  /* 0x00000004ff0c7819 */ /* 0x000fe20000011418 */
[----:B------:R-:W-:Y:S01]  /*1d60*/  IMAD.WIDE.U32 R4, R155, UR21, R160 ;  /* 0x000000159b047c25 */ /* 0x000fe2000f8e00a0 */
[----:B-1----:R-:W-:Y:S01]  /*1d70*/  @!P2 LEA R8, P0, R14, R6, 0x1 ;  /* 0x000000060e08a211 */ /* 0x002fe200078008ff */
[----:B------:R-:W-:Y:S01]  /*1d80*/  UIADD3 UR9, UR13, UR9, URZ ;  /* 0x000000090d097290 */ /* 0x000fe2000fffe03f */
[----:B------:R-:W-:Y:S01]  /*1d90*/  @!P2 LOP3.LUT R10, R10, 0xfffffff8, RZ, 0xc0, !PT ;  /* 0xfffffff80a0aa812 */ /* 0x000fe200078ec0ff */
[----:B------:R-:W-:Y:S01]  /*1da0*/  UIMAD UR20, UR21, -0x40, UR8 ;  /* 0xffffffc0151478a4 */ /* 0x000fe2000f8e0208 */
[----:B----4-:R-:W-:Y:S01]  /*1db0*/  @!P2 LEA.HI.X R9, R14, R7, R13, 0x1, P0 ;  /* 0x000000070e09a211 */ /* 0x010fe200000f0c0d */
[----:B------:R-:W-:Y:S01]  /*1dc0*/  STL.64 [R1+0x38], R160 ;  /* 0x000038a001007387 */ /* 0x000fe20000100a00 */
[----:B------:R-:W-:Y:S01]  /*1dd0*/  ISETP.GE.AND P0, PT, R2, 0x1, PT ;  /* 0x000000010200780c */ /* 0x000fe20003f06270 */
[----:B------:R-:W-:Y:S01]  /*1de0*/  @!P2 IMAD.WIDE R6, R10, 0x2, R6 ;  /* 0x000000020a06a825 */ /* 0x000fe200078e0206 */
[----:B------:R-:W-:Y:S01]  /*1df0*/  IADD3 R5, R5, UR4, RZ ;  /* 0x0000000405057c10 */ /* 0x000fe2000fffe0ff */
[----:B------:R-:W-:Y:S01]  /*1e00*/  @!PT LDS RZ, [RZ] ;  /* 0x00000000fffff984 */ /* 0x000fe20000000800 */
[----:B------:R1:W-:Y:S01]  /*1e10*/  @!P2 LDGSTS.E.BYPASS.LTC128B.128 [R245+0xb900], [R8.64], !P6 ;  /* 0x0b90000008f5afae */ /* 0x0003e2000f101d52 */
[----:B------:R-:W-:-:S03]  /*1e20*/  LEA.HI R156, R157, R159, RZ, 0x5 ;  /* 0x0000009f9d9c7211 */ /* 0x000fc600078f28ff */
[----:B------:R4:W-:Y:S01]  /*1e30*/  @!P2 LDGSTS.E.BYPASS.LTC128B.128 [R245+0xf900], [R6.64], !P1 ;  /* 0x0f90000006f5afae */ /* 0x0009e2000c901d52 */
[C---:B------:R-:W-:Y:S02]  /*1e40*/  ISETP.GE.AND P2, PT, R2.reuse, 0x21, PT ;  /* 0x000000210200780c */ /* 0x040fe40003f46270 */
[----:B------:R-:W-:Y:S01]  /*1e50*/  ISETP.GE.AND P1, PT, R2, 0x31, PT ;  /* 0x000000310200780c */ /* 0x000fe20003f26270 */
[----:B------:R-:W0:Y:S01]  /*1e60*/  LDGDEPBAR ;  /* 0x00000000000079af */ /* 0x000e220000000000 */
[----:B------:R-:W-:-:S11]  /*1e70*/  SHF.R.S32.HI R154, RZ, 0x5, R156 ;  /* 0x00000005ff9a7819 */ /* 0x000fd6000001149c */
[----:B------:R-:W-:-:S05]  /*1e80*/  VOTEU.ANY UP0, P1 ;  /* 0x00000000003f7886 */ /* 0x000fca0000800100 */
[----:B------:R-:W-:Y:S01]  /*1e90*/  @UP0 UIMAD UR4, UR7, 0x30, URZ ;  /* 0x00000030070408a4 */ /* 0x000fe2000f8e023f */
[----:B------:R-:W-:Y:S01]  /*1ea0*/  BAR.SYNC.DEFER_BLOCKING 0x0 ;  /* 0x0000000000007b1d */ /* 0x000fe20000010000 */
[----:B-1----:R-:W-:-:S04]  /*1eb0*/  @P0 LEA R8, P6, R4, c[0x0][0x1c8], 0x1 ;  /* 0x0000720004080a11 */ /* 0x002fc800078c08ff */
[----:B------:R-:W-:Y:S01]  /*1ec0*/  @P0 LEA.HI.X R9, R4, c[0x0][0x1cc], R5, 0x1, P6 ;  /* 0x0000730004090a11 */ /* 0x000fe200030f0c05 */
[----:B----4-:R-:W-:Y:S01]  /*1ed0*/  IMAD.MOV.U32 R7, RZ, RZ, c[0x0][0x1e0] ;  /* 0x00007800ff077624 */ /* 0x010fe200078e00ff */
[----:B------:R-:W-:Y:S01]  /*1ee0*/  ISETP.GE.AND P6, PT, R2, 0x11, PT ;  /* 0x000000110200780c */ /* 0x000fe20003fc6270 */
[----:B------:R-:W-:Y:S02]  /*1ef0*/  IMAD.U32 R6, RZ, RZ, UR7 ;  /* 0x00000007ff067e24 */ /* 0x000fe4000f8e00ff */
[----:B------:R-:W-:Y:S01]  /*1f00*/  @!PT LDS RZ, [RZ] ;  /* 0x00000000fffff984 */ /* 0x000fe20000000800 */
[----:B------:R-:W-:Y:S01]  /*1f10*/  @!PT LDS RZ, [RZ] ;  /* 0x00000000fffff984 */ /* 0x000fe20000000800 */
[----:B------:R-:W-:Y:S01]  /*1f20*/  @!PT LDS RZ, [RZ] ;  /* 0x00000000fffff984 */ /* 0x000fe20000000800 */
[----:B------:R1:W-:Y:S04]  /*1f30*/  @P0 LDGSTS.E.BYPASS.LTC128B.128 [R245+0x4100], [R8.64], !P5 ;  /* 0x0410000008f50fae */ /* 0x0003e8000e901d52 */
[----:B------:R1:W-:Y:S06]  /*1f40*/  @P0 LDGSTS.E.BYPASS.LTC128B.128 [R245+0x6100], [R8.64+0x80], !P4 ;  /* 0x0610008008f50fae */ /* 0x0003ec000e101d52 */
[----:B------:R-:W-:-:S04]  /*1f50*/  @P6 LEA R2, P0, R7, R4, 0x4 ;  /* 0x0000000407026211 */ /* 0x000fc800078020ff */
[----:B------:R-:W-:Y:S02]  /*1f60*/  @P6 LEA.HI.X R6, R7, R5, R6, 0x4, P0 ;  /* 0x0000000507066211 */ /* 0x000fe400000f2406 */
[----:B------:R-:W-:-:S04]  /*1f70*/  @P6 LEA R10, P0, R2, c[0x0][0x1c8], 0x1 ;  /* 0x00007200020a6a11 */ /* 0x000fc800078008ff */
[----:B------:R-:W-:Y:S02]  /*1f80*/  @P6 LEA.HI.X R11, R2, c[0x0][0x1cc], R6, 0x1, P0 ;  /* 0x00007300020b6a11 */ /* 0x000fe400000f0c06 */
[----:B------:R-:W-:-:S03]  /*1f90*/  @P2 IADD3 R2, P0, R4, UR12, RZ ;  /* 0x0000000c04022c10 */ /* 0x000fc6000ff1e0ff */
[----:B------:R4:W-:Y:S04]  /*1fa0*/  @P6 LDGSTS.E.BYPASS.LTC128B.128 [R245+0x4900], [R10.64], !P5 ;  /* 0x049000000af56fae */ /* 0x0009e8000e901d52 */
[----:B------:R4:W-:Y:S01]  /*1fb0*/  @P6 LDGSTS.E.BYPASS.LTC128B.128 [R245+0x6900], [R10.64+0x80], !P4 ;  /* 0x069000800af56fae */ /* 0x0009e2000e101d52 */
[----:B-1----:R-:W-:Y:S01]  /*1fc0*/  @P1 IMAD.WIDE.U32 R8, R7, 0x30, R4 ;  /* 0x0000003007081825 */ /* 0x002fe200078e0004 */
[----:B------:R-:W-:Y:S02]  /*1fd0*/  @P2 IADD3.X R4, R5, UR9, RZ, P0, !PT ;  /* 0x0000000905042c10 */ /* 0x000fe400087fe4ff */
[----:B------:R-:W-:Y:S02]  /*1fe0*/  LEA.HI R5, R24, R12, RZ, 0x1 ;  /* 0x0000000c18057211 */ /* 0x000fe400078f08ff */
[----:B------:R-:W-:-:S02]  /*1ff0*/  @P2 LEA R6, P0, R2, c[0x0][0x1c8], 0x1 ;  /* 0x0000720002062a11 */ /* 0x000fc400078008ff */
[----:B------:R-:W-:Y:S02]  /*2000*/  LOP3.LUT R5, R5, 0xfffffffe, RZ, 0xc0, !PT ;  /* 0xfffffffe05057812 */ /* 0x000fe400078ec0ff */
[----:B------:R-:W-:Y:S02]  /*2010*/  @P2 LEA.HI.X R7, R2, c[0x0][0x1cc], R4, 0x1, P0 ;  /* 0x0000730002072a11 */ /* 0x000fe400000f0c04 */
[----:B------:R-:W-:Y:S01]  /*2020*/  @P1 IADD3 R2, R9, UR4, RZ ;  /* 0x0000000409021c10 */ /* 0x000fe2000fffe0ff */
[----:B------:R-:W-:Y:S01]  /*2030*/  IMAD.IADD R9, R12, 0x1, -R5 ;  /* 0x000000010c097824 */ /* 0x000fe200078e0a05 */
[C---:B------:R-:W-:Y:S01]  /*2040*/  @P1 LEA R4, P0, R8.reuse, c[0x0][0x1c8], 0x1 ;  /* 0x0000720008041a11 */ /* 0x040fe200078008ff */
[----:B------:R1:W-:Y:S01]  /*2050*/  @P2 LDGSTS.E.BYPASS.LTC128B.128 [R245+0x5100], [R6.64], !P5 ;  /* 0x0510000006f52fae */ /* 0x0003e2000e901d52 */
[----:B------:R-:W-:Y:S02]  /*2060*/  ULDC.64 UR4, c[0x0][0x208] ;  /* 0x0000820000047ab9 */ /* 0x000fe40000000a00 */
[----:B------:R-:W-:Y:S01]  /*2070*/  @P1 LEA.HI.X R5, R8, c[0x0][0x1cc], R2, 0x1, P0 ;  /* 0x0000730008051a11 */ /* 0x000fe200000f0c02 */
[----:B------:R1:W-:Y:S01]  /*2080*/  @P2 LDGSTS.E.BYPASS.LTC128B.128 [R245+0x7100], [R6.64+0x80], !P4 ;  /* 0x0710008006f52fae */ /* 0x0003e2000e101d52 */
[----:B------:R-:W-:Y:S01]  /*2090*/  IMAD.SHL.U32 R2, R44, 0x40, RZ ;  /* 0x000000402c027824 */ /* 0x000fe200078e00ff */
[----:B------:R-:W-:-:S02]  /*20a0*/  UIMAD UR10, UR10, UR4, URZ ;  /* 0x000000040a0a72a4 */ /* 0x000fc4000f8e023f */
[----:B------:R5:W-:Y:S01]  /*20b0*/  @P1 LDGSTS.E.BYPASS.LTC128B.128 [R245+0x5900], [R4.64], !P5 ;  /* 0x0590000004f51fae */ /* 0x000be2000e901d52 */
[----:B------:R-:W-:Y:S01]  /*20c0*/  UIMAD.WIDE.U32 UR14, UR21, UR4, URZ ;  /* 0x00000004150e72a5 */ /* 0x000fe2000f8e003f */
[----:B------:R-:W-:Y:S01]  /*20d0*/  LOP3.LUT R2, R2, 0x1c0, RZ, 0xc0, !PT ;  /* 0x000001c002027812 */ /* 0x000fe200078ec0ff */
[----:B------:R-:W-:Y:S01]  /*20e0*/  UIMAD UR10, UR21, UR5, UR10 ;  /* 0x00000005150a72a4 */ /* 0x000fe2000f8e020a */
[----:B------:R5:W-:Y:S01]  /*20f0*/  @P1 LDGSTS.E.BYPASS.LTC128B.128 [R245+0x7900], [R4.64+0x80], !P4 ;  /* 0x0790008004f51fae */ /* 0x000be2000e101d52 */
[----:B------:R-:W-:Y:S02]  /*2100*/  LOP3.LUT P1, RZ, R44, 0x2, RZ, 0xc0, !PT ;  /* 0x000000022cff7812 */ /* 0x000fe4000782c0ff */
[----:B------:R-:W-:Y:S01]  /*2110*/  UIADD3 UR10, UR15, UR10, URZ ;  /* 0x0000000a0f0a7290 */ /* 0x000fe2000fffe03f */
[----:B------:R-:W0:Y:S01]  /*2120*/  LDGDEPBAR ;  /* 0x00000000000079af */ /* 0x000e220000000000 */
[----:B-1----:R-:W-:Y:S02]  /*2130*/  IMAD.SHL.U32 R6, R22, 0x40, RZ ;  /* 0x0000004016067824 */ /* 0x002fe400078e00ff */
        /* <DEDUP_REMOVED lines=19> */
[----:B------:R-:W-:Y:S01]  /*2270*/  IADD3 R235, R224, 0x4120, RZ ;  /* 0x00004120e0eb7810 */ /* 0x000fe20007ffe0ff */
[C-C-:B------:R-:W-:Y:S02]  /*2280*/  IMAD R233, R3.reuse, 0x2, R231.reuse ;  /* 0x0000000203e97824 */ /* 0x140fe400078e02e7 */
[C---:B------:R-:W-:Y:S02]  /*2290*/  IMAD R232, R0.reuse, 0x2, R231 ;  /* 0x0000000200e87824 */ /* 0x040fe400078e02e7 */
[----:B------:R-:W-:Y:S02]  /*22a0*/  IMAD R234, R0, 0x2, R233 ;  /* 0x0000000200ea7824 */ /* 0x000fe400078e02e9 */
[----:B------:R-:W-:Y:S01]  /*22b0*/  IMAD R236, R3, 0x2, R232 ;  /* 0x0000000203ec7824 */ /* 0x000fe200078e02e8 */
[----:B------:R-:W-:Y:S04]  /*22c0*/  LDSM.16.M88.4 R4, [R231+0xa100] ;  /* 0x00a10000e704783b */ /* 0x000fe80000000200 */
[----:B----4-:R-:W1:Y:S04]  /*22d0*/  LDSM.16.M88.4 R8, [R224+0x4100] ;  /* 0x00410000e008783b */ /* 0x010e680000000200 */
[----:B------:R-:W4:Y:S04]  /*22e0*/  LDSM.16.M88.4 R12, [R224+0x4900] ;  /* 0x00490000e00c783b */ /* 0x000f280000000200 */
[----:B------:R-:W5:Y:S04]  /*22f0*/  LDSM.16.M88.4 R24, [R224+0x5100] ;  /* 0x00510000e018783b */ /* 0x000f680000000200 */
[----:B------:R-:W2:Y:S04]  /*2300*/  LDSM.16.M88.4 R48, [R224+0x5900] ;  /* 0x00590000e030783b */ /* 0x000ea80000000200 */
[----:B------:R-:W3:Y:S01]  /*2310*/  LDSM.16.M88.4 R20, [R231+0x8100] ;  /* 0x00810000e714783b */ /* 0x000ee20000000200 */
[C---:B-1----:R-:W-:Y:S08]  /*2320*/  HMMA.16816.F32 R52, R4.reuse, R8, RZ ;  /* 0x000000080434723c */ /* 0x042ff000000018ff */
[C---:B----4-:R-:W-:Y:S08]  /*2330*/  HMMA.16816.F32 R60, R4.reuse, R12, RZ ;  /* 0x0000000c043c723c */ /* 0x050ff000000018ff */
[C---:B-----5:R-:W-:Y:S08]  /*2340*/  HMMA.16816.F32 R64, R4.reuse, R24, RZ ;  /* 0x000000180440723c */ /* 0x060ff000000018ff */
[C---:B--2---:R-:W-:Y:S08]  /*2350*/  HMMA.16816.F32 R72, R4.reuse, R48, RZ ;  /* 0x000000300448723c */ /* 0x044ff000000018ff */
[C---:B------:R-:W-:Y:S08]  /*2360*/  HMMA.16816.F32 R96, R4.reuse, R10, RZ ;  /* 0x0000000a0460723c */ /* 0x040ff000000018ff */
[C---:B------:R-:W-:Y:S08]  /*2370*/  HMMA.16816.F32 R112, R4.reuse, R14, RZ ;  /* 0x0000000e0470723c */ /* 0x040ff000000018ff */
[C---:B------:R-:W-:Y:S08]  /*2380*/  HMMA.16816.F32 R120, R4.reuse, R26, RZ ;  /* 0x0000001a0478723c */ /* 0x040ff000000018ff */
[----:B------:R-:W-:Y:S07]  /*2390*/  HMMA.16816.F32 R100, R4, R50, RZ ;  /* 0x000000320464723c */ /* 0x000fee00000018ff */
[----:B------:R-:W-:Y:S01]  /*23a0*/  IMAD.U32 R4, RZ, RZ, UR14 ;  /* 0x0000000eff047e24 */ /* 0x000fe2000f8e00ff */
[----:B------:R-:W-:Y:S01]  /*23b0*/  IADD3 R6, R224, 0x4100, RZ ;  /* 0x00004100e0067810 */ /* 0x000fe20007ffe0ff */
[----:B------:R-:W-:Y:S01]  /*23c0*/  IMAD.U32 R5, RZ, RZ, UR15 ;  /* 0x0000000fff057e24 */ /* 0x000fe2000f8e00ff */
[----:B------:R-:W-:Y:S01]  /*23d0*/  UMOV UR14, 0x5 ;  /* 0x00000005000e7882 */ /* 0x000fe20000000000 */
[----:B------:R-:W-:Y:S01]  /*23e0*/  IMAD.U32 R5, RZ, RZ, UR10 ;  /* 0x0000000aff057e24 */ /* 0x000fe2000f8e00ff */
[----:B------:R-:W-:Y:S01]  /*23f0*/  LEA R2, P0, R4, R30, 0x6 ;  /* 0x0000001e04027211 */ /* 0x000fe200078030ff */
[----:B------:R-:W-:Y:S01]  /*2400*/  USHF.L.U32 UR10, UR4, 0x5, URZ ;  /* 0x00000005040a7899 */ /* 0x000fe2000800063f */
[----:B------:R-:W-:Y:S01]  /*2410*/  @P1 IADD3 R235, R6, -0x20, RZ ;  /* 0xffffffe006eb1810 */ /* 0x000fe20007ffe0ff */
[----:B------:R-:W-:Y:S01]  /*2420*/  USHF.L.U64.HI UR14, UR4, UR14, UR5 ;  /* 0x0000000e040e7299 */ /* 0x000fe20008010205 */
[----:B------:R-:W-:Y:S01]  /*2430*/  LEA.HI.X R5, R4, R29, R5, 0x6, P0 ;  /* 0x0000001d04057211 */ /* 0x000fe200000f3405 */
[----:B---3--:R-:W-:Y:S01]  /*2440*/  HMMA.16816.F32 R80, R20, R24, RZ ;  /* 0x000000181450723c */ /* 0x008fe200000018ff */
[C---:B------:R-:W-:Y:S01]  /*2450*/  LEA R4, P0, R2.reuse, c[0x0][0x1f8], 0x1 ;  /* 0x00007e0002047a11 */ /* 0x040fe200078008ff */
[----:B------:R-:W-:Y:S01]  /*2460*/  IMAD.U32 R7, RZ, RZ, UR10 ;  /* 0x0000000aff077e24 */ /* 0x000fe2000f8e00ff */
[----:B------:R-:W-:Y:S01]  /*2470*/  UIADD3 UR16, UP0, UR10, 0x80, URZ ;  /* 0x000000800a107890 */ /* 0x000fe2000ff1e03f */
[----:B------:R-:W-:Y:S01]  /*2480*/  LDSM.16.M88.4 R40, [R235] ;  /* 0x00000000eb28783b */ /* 0x000fe20000000200 */
[----:B------:R-:W-:-:S02]  /*2490*/  LEA.HI.X R5, R2, c[0x0][0x1fc], R5, 0x1, P0 ;  /* 0x00007f0002057a11 */ /* 0x000fc400000f0c05 */
[----:B------:R-:W-:Y:S01]  /*24a0*/  IADD3 R2, -R19, UR20, RZ ;  /* 0x0000001413027c10 */ /* 0x000fe2000fffe1ff */
[----:B------:R-:W-:Y:S01]  /*24b0*/  UIADD3.X UR15, URZ, UR14, URZ, UP0, !UPT ;  /* 0x0000000e3f0f7290 */ /* 0x000fe200087fe43f */
[----:B------:R-:W-:Y:S01]  /*24c0*/  IADD3 R6, P6, R4, UR10, RZ ;  /* 0x0000000a04067c10 */ /* 0x000fe2000ffde0ff */
[C---:B------:R-:W-:Y:S01]  /*24d0*/  HMMA.16816.F32 R84, R20.reuse, R26, RZ ;  /* 0x0000001a1454723c */ /* 0x040fe200000018ff */
[----:B------:R-:W-:Y:S01]  /*24e0*/  ISETP.LT.OR P2, PT, R2, 0x1, P5 ;  /* 0x000000010200780c */ /* 0x000fe20002f41670 */
[----:B------:R-:W-:Y:S01]  /*24f0*/  LDSM.16.M88.4 R36, [R235+0x800] ;  /* 0x00080000eb24783b */ /* 0x000fe20000000200 */
[----:B------:R-:W-:Y:S01]  /*2500*/  IADD3 R24, P1, P0, R7, 0x80, R4 ;  /* 0x0000008007187810 */ /* 0x000fe2000783e004 */
[----:B------:R-:W-:Y:S01]  /*2510*/  UISETP.GE.AND UP0, UPT, UR25, 0x2, UPT ;  /* 0x000000021900788c */ /* 0x000fe2000bf06270 */
[----:B------:R-:W-:Y:S01]  /*2520*/  IADD3.X R7, R5, UR14, RZ, P6, !PT ;  /* 0x0000000e05077c10 */ /* 0x000fe2000b7fe4ff */
[----:B------:R-:W-:Y:S01]  /*2530*/  LDSM.16.M88.4 R32, [R235+0x1000] ;  /* 0x00100000eb20783b */ /* 0x000fe20000000200 */
[----:B------:R-:W-:Y:S01]  /*2540*/  IADD3 R16, P6, R6, UR10, RZ ;  /* 0x0000000a06107c10 */ /* 0x000fe2000ffde0ff */
[----:B------:R-:W-:Y:S01]  /*2550*/  HMMA.16816.F32 R124, R20, R8, RZ ;  /* 0x00000008147c723c */ /* 0x000fe200000018ff */
[----:B------:R-:W-:Y:S01]  /*2560*/  IADD3.X R25, RZ, UR14, R5, P1, P0 ;  /* 0x0000000eff197c10 */ /* 0x000fe20008fe0405 */
[----:B------:R-:W-:Y:S01]  /*2570*/  LDSM.16.M88.4 R28, [R235+0x1800] ;  /* 0x00180000eb1c783b */ /* 0x000fe20000000200 */
[----:B------:R-:W-:-:S02]  /*2580*/  ISETP.LT.OR P0, PT, R2, 0x1, P4 ;  /* 0x000000010200780c */ /* 0x000fc40002701670 */
[----:B------:R-:W-:Y:S02]  /*2590*/  IADD3 R18, P1, R6, UR16, RZ ;  /* 0x0000001006127c10 */ /* 0x000fe4000ff3e0ff */
[C---:B------:R-:W-:Y:S01]  /*25a0*/  IADD3.X R17, R7.reuse, UR14, RZ, P6, !PT ;  /* 0x0000000e07117c10 */ /* 0x040fe2000b7fe4ff */
[C---:B------:R-:W-:Y:S01]  /*25b0*/  HMMA.16816.F32 R104, R20.reuse, R10, RZ ;  /* 0x0000000a1468723c */ /* 0x040fe200000018ff */
[----:B------:R-:W-:Y:S01]  /*25c0*/  IADD3 R26, P6, R16, UR10, RZ ;  /* 0x0000000a101a7c10 */ /* 0x000fe2000ffde0ff */
[----:B------:R-:W1:Y:S01]  /*25d0*/  LDSM.16.M88.4 R8, [R233+0xa100] ;  /* 0x00a10000e908783b */ /* 0x000e620000000200 */
[----:B------:R-:W-:Y:S02]  /*25e0*/  IADD3.X R19, R7, UR15, RZ, P1, !PT ;  /* 0x0000000f07137c10 */ /* 0x000fe40008ffe4ff */
[C---:B------:R-:W-:Y:S02]  /*25f0*/  ISETP.LT.OR P1, PT, R2.reuse, 0x11, P5 ;  /* 0x000000110200780c */ /* 0x040fe40002f21670 */
[----:B------:R-:W-:Y:S01]  /*2600*/  IADD3.X R27, R17, UR14, RZ, P6, !PT ;  /* 0x0000000e111b7c10 */ /* 0x000fe2000b7fe4ff */
[----:B------:R-:W-:Y:S01]  /*2610*/  HMMA.16816.F32 R92, R20, R12, RZ ;  /* 0x0000000c145c723c */ /* 0x000fe200000018ff */
[----:B------:R-:W-:-:S02]  /*2620*/  ISETP.LT.OR P6, PT, R2, 0x11, P4 ;  /* 0x000000110200780c */ /* 0x000fc400027c1670 */
[C---:B------:R-:W-:Y:S02]  /*2630*/  IADD3 R243, R235.reuse, 0x800, RZ ;  /* 0x00000800ebf37810 */ /* 0x040fe40007ffe0ff */
[C---:B------:R-:W-:Y:S02]  /*2640*/  IADD3 R242, R235.reuse, 0x1000, RZ ;  /* 0x00001000ebf27810 */ /* 0x040fe40007ffe0ff */
[C---:B------:R-:W-:Y:S01]  /*2650*/  IADD3 R241, R235.reuse, 0x1800, RZ ;  /* 0x00001800ebf17810 */ /* 0x040fe20007ffe0ff */
[----:B------:R-:W-:Y:S01]  /*2660*/  HMMA.16816.F32 R88, R20, R14, RZ ;  /* 0x0000000e1458723c */ /* 0x000fe200000018ff */
[----:B------:R-:W2:Y:S01]  /*2670*/  LDSM.16.M88.4 R12, [R233+0x8100] ;  /* 0x00810000e90c783b */ /* 0x000ea20000000200 */
[C---:B------:R-:W-:Y:S02]  /*2680*/  IADD3 R240, R235.reuse, 0x2000, RZ ;  /* 0x00002000ebf07810 */ /* 0x040fe40007ffe0ff */
[----:B------:R-:W-:Y:S01]  /*2690*/  IADD3 R239, R235, 0x2800, RZ ;  /* 0x00002800ebef7810 */ /* 0x000fe20007ffe0ff */
[----:B------:R-:W-:Y:S01]  /*26a0*/  @!PT LDS RZ, [RZ] ;  /* 0x00000000fffff984 */ /* 0x000fe20000000800 */
[----:B------:R-:W-:Y:S01]  /*26b0*/  @!PT LDS RZ, [RZ] ;  /* 0x00000000fffff984 */ /* 0x000fe20000000800 */
[----:B------:R-:W-:Y:S01]  /*26c0*/  @!PT LDS RZ, [RZ] ;  /* 0x00000000fffff984 */ /* 0x000fe20000000800 */
[----:B------:R3:W-:Y:S01]  /*26d0*/  LDGSTS.E.BYPASS.LTC128B.128 [R245+0x100], [R4.64], !P2 ;  /* 0x0010000004f57fae */ /* 0x0007e2000d101d52 */
[----:B------:R-:W-:-:S02]  /*26e0*/  ISETP.LT.OR P2, PT, R2, 0x21, P5 ;  /* 0x000000210200780c */ /* 0x000fc40002f41670 */
[C---:B------:R-:W-:Y:S01]  /*26f0*/  HMMA.16816.F32 R76, R20.reuse, R48, RZ ;  /* 0x00000030144c723c */ /* 0x040fe200000018ff */
[----:B------:R3:W-:Y:S01]  /*2700*/  LDGSTS.E.BYPASS.LTC128B.128 [R245+0x2100], [R4.64+0x80], !P0 ;  /* 0x0210008004f57fae */ /* 0x0007e2000c101d52 */
[----:B------:R-:W-:Y:S02]  /*2710*/  ISETP.LT.OR P0, PT, R2, 0x21, P4 ;  /* 0x000000210200780c */ /* 0x000fe40002701670 */
[----:B------:R-:W-:Y:S01]  /*2720*/  IADD3 R238, R235, 0x3000, RZ ;  /* 0x00003000ebee7810 */ /* 0x000fe20007ffe0ff */
[----:B------:R4:W-:Y:S01]  /*2730*/  LDGSTS.E.BYPASS.LTC128B.128 [R245+0x900], [R6.64], !P1 ;  /* 0x0090000006f57fae */ /* 0x0009e2000c901d52 */
[----:B------:R-:W-:Y:S02]  /*2740*/  LOP3.LUT P1, RZ, R44, 0x4, RZ, 0xc0, !PT ;  /* 0x000000042cff7812 */ /* 0x000fe4000782c0ff */
[----:B------:R-:W-:Y:S01]  /*2750*/  HMMA.16816.F32 R68, R20, R50, RZ ;  /* 0x000000321444723c */ /* 0x000fe200000018ff */
[----:B------:R5:W-:Y:S01]  /*2760*/  LDGSTS.E.BYPASS.LTC128B.128 [R245+0x2900], [R24.64], !P6 ;  /* 0x0290000018f57fae */ /* 0x000be2000f101d52 */
[----:B------:R-:W-:-:S02]  /*2770*/  ISETP.LT.OR P6, PT, R2, 0x31, P5 ;  /* 0x000000310200780c */ /* 0x000fc40002fc1670 */
[----:B------:R-:W-:Y:S01]  /*2780*/  IADD3 R237, R235, 0x3800, RZ ;  /* 0x00003800ebed7810 */ /* 0x000fe20007ffe0ff */
[----:B------:R2:W-:Y:S01]  /*2790*/  LDGSTS.E.BYPASS.LTC128B.128 [R245+0x1100], [R16.64], !P2 ;  /* 0x0110000010f57fae */ /* 0x0005e2000d101d52 */
[----:B------:R-:W-:Y:S01]  /*27a0*/  ISETP.LT.OR P2, PT, R2, 0x31, P4 ;  /* 0x000000310200780c */ /* 0x000fe20002741670 */
[----:B------:R-:W-:Y:S02]  /*27b0*/  IMAD.MOV.U32 R2, RZ, RZ, 0x40 ;  /* 0x00000040ff027424 */ /* 0x000fe400078e00ff */
[----:B------:R2:W-:Y:S01]  /*27c0*/  LDGSTS.E.BYPASS.LTC128B.128 [R245+0x3100], [R18.64], !P0 ;  /* 0x0310000012f57fae */ /* 0x0005e2000c101d52 */
[----:B-1----:R-:W-:Y:S02]  /*27d0*/  HMMA.16816.F32 R20, R8, R40, R52 ;  /* 0x000000280814723c */ /* 0x002fe40000001834 */
[----:B------:R-:W-:-:S03]  /*27e0*/  SEL R2, R2, 0xffffffc0, !P1 ;  /* 0xffffffc002027807 */ /* 0x000fc60004800000 */
[----:B------:R5:W-:Y:S02]  /*27f0*/  LDGSTS.E.BYPASS.LTC128B.128 [R245+0x1900], [R26.64], !P6 ;  /* 0x019000001af57fae */ /* 0x000be4000f101d52 */
[----:B------:R-:W-:Y:S01]  /*2800*/  IMAD.IADD R230, R224, 0x1, R2 ;  /* 0x00000001e0e67824 */ /* 0x000fe200078e0202 */
[C---:B------:R-:W-:Y:S01]  /*2810*/  HMMA.16816.F32 R60, R8.reuse, R36, R60 ;  /* 0x00000024083c723c */ /* 0x040fe2000000183c */
[----:B------:R-:W-:Y:S01]  /*2820*/  IMAD.IADD R229, R2, 0x1, R235 ;  /* 0x0000000102e57824 */ /* 0x000fe200078e02eb */
[----:B---3--:R-:W-:Y:S02]  /*2830*/  IADD3 R4, P0, R16, UR16, RZ ;  /* 0x0000001010047c10 */ /* 0x008fe4000ff1e0ff */
[----:B------:R-:W-:Y:S02]  /*2840*/  LOP3.LUT R2, R152, R153, RZ, 0xfc, !PT ;  /* 0x0000009998027212 */ /* 0x000fe400078efcff */
[----:B------:R-:W-:Y:S02]  /*2850*/  IADD3.X R5, R17, UR15, RZ, P0, !PT ;  /* 0x0000000f11057c10 */ /* 0x000fe400087fe4ff */
[----:B------:R-:W-:Y:S01]  /*2860*/  HMMA.16816.F32 R64, R8, R32, R64 ;  /* 0x000000200840723c */ /* 0x000fe20000001840 */
[----:B------:R-:W-:-:S02]  /*2870*/  PLOP3.LUT P0, PT, PT, PT, UP0, 0x80, 0x0 ;  /* 0x000000000000781c */ /* 0x000fc40003f0f008 */
[----:B------:R4:W-:Y:S04]  /*2880*/  LDGSTS.E.BYPASS.LTC128B.128 [R245+0x3900], [R4.64], !P2 ;  /* 0x0390000004f57fae */ /* 0x0009e8000d101d52 */
[----:B------:R-:W-:Y:S01]  /*2890*/  LDSM.16.M88.4 R56, [R230+0x4100] ;  /* 0x00410000e638783b */ /* 0x000fe20000000200 */
[C---:B------:R-:W-:Y:S03]  /*28a0*/  HMMA.16816.F32 R72, R8.reuse, R28, R72 ;  /* 0x0000001c0848723c */ /* 0x040fe60000001848 */
[----:B--2---:R-:W1:Y:S04]  /*28b0*/  LDSM.16.M88.4 R16, [R232+0xa100] ;  /* 0x00a10000e810783b */ /* 0x004e680000000200 */
[----:B------:R-:W2:Y:S01]  /*28c0*/  LDSM.16.M88.4 R48, [R230+0x5100] ;  /* 0x00510000e630783b */ /* 0x000ea20000000200 */
[C---:B------:R-:W-:Y:S03]  /*28d0*/  HMMA.16816.F32 R132, R8.reuse, R42, R96 ;  /* 0x0000002a0884723c */ /* 0x040fe60000001860 */
[----:B------:R-:W3:Y:S04]  /*28e0*/  LDSM.16.M88.4 R52, [R230+0x4900] ;  /* 0x00490000e634783b */ /* 0x000ee80000000200 */
[----:B------:R-:W1:Y:S01]  /*28f0*/  LDSM.16.M88.4 R44, [R230+0x5900] ;  /* 0x00590000e62c783b */ /* 0x000e620000000200 */
[C---:B------:R-:W-:Y:S03]  /*2900*/  HMMA.16816.F32 R112, R8.reuse, R38, R112 ;  /* 0x000000260870723c */ /* 0x040fe60000001870 */
[----:B-----5:R-:W-:Y:S04]  /*2910*/  LDSM.16.M88.4 R24, [R229+0x800] ;  /* 0x00080000e518783b */ /* 0x020fe80000000200 */
[----:B----4-:R-:W-:Y:S01]  /*2920*/  LDSM.16.M88.4 R4, [R234+0xa100] ;  /* 0x00a10000ea04783b */ /* 0x010fe20000000200 */
[C---:B------:R-:W-:Y:S03]  /*2930*/  HMMA.16816.F32 R120, R8.reuse, R34, R120 ;  /* 0x000000220878723c */ /* 0x040fe60000001878 */
[----:B------:R-:W0:Y:S05]  /*2940*/  LDGDEPBAR ;  /* 0x00000000000079af */ /* 0x000e2a0000000000 */
[----:B------:R-:W-:Y:S01]  /*2950*/  HMMA.16816.F32 R116, R8, R30, R100 ;  /* 0x0000001e0874723c */ /* 0x000fe20000001864 */
[----:B------:R-:W4:Y:S07]  /*2960*/  LDSM.16.M88.4 R8, [R232+0x8100] ;  /* 0x00810000e808783b */ /* 0x000f2e0000000200 */
[C---:B------:R-:W-:Y:S08]  /*2970*/  HMMA.16816.F32 R124, R12.reuse, R40, R124 ;  /* 0x000000280c7c723c */ /* 0x040ff0000000187c */
[C---:B------:R-:W-:Y:S08]  /*2980*/  HMMA.16816.F32 R136, R12.reuse, R32, R80 ;  /* 0x000000200c88723c */ /* 0x040ff00000001850 */
[C---:B------:R-:W-:Y:S08]  /*2990*/  HMMA.16816.F32 R40, R12.reuse, R42, R104 ;  /* 0x0000002a0c28723c */ /* 0x040ff00000001868 */
[C---:B------:R-:W-:Y:S08]  /*29a0*/  HMMA.16816.F32 R32, R12.reuse, R34, R84 ;  /* 0x000000220c20723c */ /* 0x040ff00000001854 */
[C---:B------:R-:W-:Y:S08]  /*29b0*/  HMMA.16816.F32 R128, R12.reuse, R36, R92 ;  /* 0x000000240c80723c */ /* 0x040ff0000000185c */
[C---:B------:R-:W-:Y:S08]  /*29c0*/  HMMA.16816.F32 R140, R12.reuse, R28, R76 ;  /* 0x0000001c0c8c723c */ /* 0x040ff0000000184c */
[C---:B------:R-:W-:Y:S01]  /*29d0*/  HMMA.16816.F32 R108, R12.reuse, R38, R88 ;  /* 0x000000260c6c723c */ /* 0x040fe20000001858 */
[----:B------:R-:W-:Y:S07]  /*29e0*/  LDSM.16.M88.4 R36, [R229+0x1800] ;  /* 0x00180000e524783b */ /* 0x000fee0000000200 */
[----:B------:R-:W-:Y:S01]  /*29f0*/  HMMA.16816.F32 R104, R12, R30, R68 ;  /* 0x0000001e0c68723c */ /* 0x000fe20000001844 */
[----:B------:R-:W5:Y:S04]  /*2a00*/  LDSM.16.M88.4 R28, [R229] ;  /* 0x00000000e51c783b */ /* 0x000f680000000200 */
[----:B------:R-:W-:Y:S03]  /*2a10*/  LDSM.16.M88.4 R12, [R234+0x8100] ;  /* 0x00810000ea0c783b */ /* 0x000fe60000000200 */
[C---:B-1----:R-:W-:Y:S01]  /*2a20*/  HMMA.16816.F32 R100, R16.reuse, R56, R20 ;  /* 0x000000381064723c */ /* 0x042fe20000001814 */
[----:B------:R-:W1:Y:S07]  /*2a30*/  LDSM.16.M88.4 R20, [R229+0x1000] ;  /* 0x00100000e514783b */ /* 0x000e6e0000000200 */
[C---:B--2---:R-:W-:Y:S08]  /*2a40*/  HMMA.16816.F32 R92, R16.reuse, R48, R64 ;  /* 0x00000030105c723c */ /* 0x044ff00000001840 */
[C---:B---3--:R-:W-:Y:S08]  /*2a50*/  HMMA.16816.F32 R96, R16.reuse, R52, R60 ;  /* 0x000000341060723c */ /* 0x048ff0000000183c */
[C---:B------:R-:W-:Y:S08]  /*2a60*/  HMMA.16816.F32 R72, R16.reuse, R44, R72 ;  /* 0x0000002c1048723c */ /* 0x040ff00000001848 */
[C---:B------:R-:W-:Y:S08]  /*2a70*/  HMMA.16816.F32 R84, R16.reuse, R58, R132 ;  /* 0x0000003a1054723c */ /* 0x040ff00000001884 */
[C---:B------:R-:W-:Y:S08]  /*2a80*/  HMMA.16816.F32 R80, R16.reuse, R54, R112 ;  /* 0x000000361050723c */ /* 0x040ff00000001870 */
[C---:B------:R-:W-:Y:S08]  /*2a90*/  HMMA.16816.F32 R76, R16.reuse, R50, R120 ;  /* 0x00000032104c723c */ /* 0x040ff00000001878 */
[----:B------:R-:W-:Y:S08]  /*2aa0*/  HMMA.16816.F32 R64, R16, R46, R116 ;  /* 0x0000002e1040723c */ /* 0x000ff00000001874 */
[C---:B----4-:R-:W-:Y:S08]  /*2ab0*/  HMMA.16816.F32 R88, R8.reuse, R56, R124 ;  /* 0x000000380858723c */ /* 0x050ff0000000187c */
        /* <DEDUP_REMOVED lines=8> */
[----:B------:R-:W2:Y:S07]  /*2b40*/  LDSM.16.M88.4 R8, [R231+0xe100] ;  /* 0x00e10000e708783b */ /* 0x000eae0000000200 */
[C---:B-----5:R-:W-:Y:S08]  /*2b50*/  HMMA.16816.F32 R60, R4.reuse, R28, R100 ;  /* 0x0000001c043c723c */ /* 0x060ff00000001864 */
[C---:B------:R-:W-:Y:S08]  /*2b60*/  HMMA.16816.F32 R100, R4.reuse, R30, R84 ;  /* 0x0000001e0464723c */ /* 0x040ff00000001854 */
[C---:B------:R-:W-:Y:S08]  /*2b70*/  HMMA.16816.F32 R104, R4.reuse, R24, R96 ;  /* 0x000000180468723c */ /* 0x040ff00000001860 */
[C---:B-1----:R-:W-:Y:S08]  /*2b80*/  HMMA.16816.F32 R132, R4.reuse, R20, R92 ;  /* 0x000000140484723c */ /* 0x042ff0000000185c */
[C---:B------:R-:W-:Y:S08]  /*2b90*/  HMMA.16816.F32 R128, R4.reuse, R22, R76 ;  /* 0x000000160480723c */ /* 0x040ff0000000184c */
[----:B------:R-:W-:Y:S08]  /*2ba0*/  HMMA.16816.F32 R120, R4, R38, R64 ;  /* 0x000000260478723c */ /* 0x000ff00000001840 */
[C---:B------:R-:W-:Y:S08]  /*2bb0*/  HMMA.16816.F32 R76, R12.reuse, R28, R88 ;  /* 0x0000001c0c4c723c */ /* 0x040ff00000001858 */
[C---:B------:R-:W-:Y:S01]  /*2bc0*/  HMMA.16816.F32 R64, R12.reuse, R30, R68 ;  /* 0x0000001e0c40723c */ /* 0x040fe20000001844 */
[----:B------:R-:W-:Y:S07]  /*2bd0*/  LDSM.16.M88.4 R28, [R235+0x2000] ;  /* 0x00200000eb1c783b */ /* 0x000fee0000000200 */
[C---:B------:R-:W-:Y:S08]  /*2be0*/  HMMA.16816.F32 R116, R12.reuse, R24, R56 ;  /* 0x000000180c74723c */ /* 0x040ff00000001838 */
[C---:B------:R-:W-:Y:S01]  /*2bf0*/  HMMA.16816.F32 R112, R12.reuse, R26, R52 ;  /* 0x0000001a0c70723c */ /* 0x040fe20000001834 */
[----:B------:R-:W-:Y:S07]  /*2c00*/  LDSM.16.M88.4 R52, [R235+0x3800] ;  /* 0x00380000eb34783b */ /* 0x000fee0000000200 */
[C---:B------:R-:W-:Y:S01]  /*2c10*/  HMMA.16816.F32 R108, R12.reuse, R20, R40 ;  /* 0x000000140c6c723c */ /* 0x040fe20000001828 */
[----:B------:R-:W1:Y:S07]  /*2c20*/  LDSM.16.M88.4 R40, [R224+0x6900] ;  /* 0x00690000e028783b */ /* 0x000e6e0000000200 */
[C---:B------:R-:W-:Y:S01]  /*2c30*/  HMMA.16816.F32 R84, R12.reuse, R22, R16 ;  /* 0x000000160c54723c */ /* 0x040fe20000001810 */
[----:B------:R-:W-:Y:S04]  /*2c40*/  LDSM.16.M88.4 R16, [R224+0x7900] ;  /* 0x00790000e010783b */ /* 0x000fe80000000200 */
[----:B------:R-:W-:Y:S03]  /*2c50*/  LDSM.16.M88.4 R20, [R233+0xc100] ;  /* 0x00c10000e914783b */ /* 0x000fe60000000200 */
[C---:B------:R-:W-:Y:S01]  /*2c60*/  HMMA.16816.F32 R96, R12.reuse, R36, R32 ;  /* 0x000000240c60723c */ /* 0x040fe20000001820 */
[----:B------:R-:W-:Y:S07]  /*2c70*/  LDSM.16.M88.4 R32, [R224+0x7100] ;  /* 0x00710000e020783b */ /* 0x000fee0000000200 */
[----:B------:R-:W-:Y:S01]  /*2c80*/  HMMA.16816.F32 R92, R12, R38, R44 ;  /* 0x000000260c5c723c */ /* 0x000fe2000000182c */
[----:B------:R-:W3:Y:S04]  /*2c90*/  LDSM.16.M88.4 R12, [R231+0xc100] ;  /* 0x00c10000e70c783b */ /* 0x000ee80000000200 */
[----:B------:R-:W-:Y:S03]  /*2ca0*/  LDSM.16.M88.4 R44, [R235+0x3000] ;  /* 0x00300000eb2c783b */ /* 0x000fe60000000200 */
[C---:B------:R-:W-:Y:S01]  /*2cb0*/  HMMA.16816.F32 R80, R4.reuse, R26, R80 ;  /* 0x0000001a0450723c */ /* 0x040fe20000001850 */
[----:B------:R-:W4:Y:S07]  /*2cc0*/  LDSM.16.M88.4 R24, [R235+0x2800] ;  /* 0x00280000eb18783b */ /* 0x000f2e0000000200 */
[----:B------:R-:W-:Y:S01]  /*2cd0*/  HMMA.16816.F32 R124, R4, R36, R72 ;  /* 0x00000024047c723c */ /* 0x000fe20000001848 */
[----:B------:R-:W5:Y:S07]  /*2ce0*/  LDSM.16.M88.4 R4, [R233+0xe100] ;  /* 0x00e10000e904783b */ /* 0x000f6e0000000200 */
[C---:B--2---:R-:W-:Y:S08]  /*2cf0*/  HMMA.16816.F32 R72, R8.reuse, R48, R60 ;  /* 0x000000300848723c */ /* 0x044ff0000000183c */
[C---:B-1----:R-:W-:Y:S08]  /*2d00*/  HMMA.16816.F32 R60, R8.reuse, R40, R104 ;  /* 0x00000028083c723c */ /* 0x042ff00000001868 */
[----:B------:R-:W-:Y:S08]  /*2d10*/  HMMA.16816.F32 R56, R8, R42, R80 ;  /* 0x0000002a0838723c */ /* 0x000ff00000001850 */
[C---:B---3--:R-:W-:Y:S08]  /*2d20*/  HMMA.16816.F32 R36, R12.reuse, R40, R116 ;  /* 0x000000280c24723c */ /* 0x048ff00000001874 */
[----:B------:R-:W-:Y:S08]  /*2d30*/  HMMA.16816.F32 R40, R12, R42, R112 ;  /* 0x0000002a0c28723c */ /* 0x000ff00000001870 */
[----:B------:R-:W-:Y:S08]  /*2d40*/  HMMA.16816.F32 R68, R8, R50, R100 ;  /* 0x000000320844723c */ /* 0x000ff00000001864 */
[C---:B------:R-:W-:Y:S08]  /*2d50*/  HMMA.16816.F32 R76, R12.reuse, R48, R76 ;  /* 0x000000300c4c723c */ /* 0x040ff0000000184c */
[----:B------:R-:W-:Y:S01]  /*2d60*/  HMMA.16816.F32 R64, R12, R50, R64 ;  /* 0x000000320c40723c */ /* 0x000fe20000001840 */
[----:B------:R-:W-:Y:S07]  /*2d70*/  LDSM.16.M88.4 R48, [R230+0x6100] ;  /* 0x00610000e630783b */ /* 0x000fee0000000200 */
[C---:B------:R-:W-:Y:S08]  /*2d80*/  HMMA.16816.F32 R88, R8.reuse, R32, R132 ;  /* 0x000000200858723c */ /* 0x040ff00000001884 */
[C---:B------:R-:W-:Y:S08]  /*2d90*/  HMMA.16816.F32 R104, R8.reuse, R34, R128 ;  /* 0x000000220868723c */ /* 0x040ff00000001880 */
[C---:B------:R-:W-:Y:S08]  /*2da0*/  HMMA.16816.F32 R100, R8.reuse, R16, R124 ;  /* 0x000000100864723c */ /* 0x040ff0000000187c */
[----:B------:R-:W-:Y:S08]  /*2db0*/  HMMA.16816.F32 R80, R8, R18, R120 ;  /* 0x000000120850723c */ /* 0x000ff00000001878 */
[C---:B------:R-:W-:Y:S08]  /*2dc0*/  HMMA.16816.F32 R8, R12.reuse, R32, R108 ;  /* 0x000000200c08723c */ /* 0x040ff0000000186c */
[C---:B------:R-:W-:Y:S01]  /*2dd0*/  HMMA.16816.F32 R84, R12.reuse, R34, R84 ;  /* 0x000000220c54723c */ /* 0x040fe20000001854 */
[----:B------:R-:W-:Y:S07]  /*2de0*/  LDSM.16.M88.4 R32, [R230+0x7900] ;  /* 0x00790000e620783b */ /* 0x000fee0000000200 */
[C---:B------:R-:W-:Y:S08]  /*2df0*/  HMMA.16816.F32 R96, R12.reuse, R16, R96 ;  /* 0x000000100c60723c */ /* 0x040ff00000001860 */
[----:B------:R-:W-:Y:S01]  /*2e00*/  HMMA.16816.F32 R92, R12, R18, R92 ;  /* 0x000000120c5c723c */ /* 0x000fe2000000185c */
[----:B------:R-:W1:Y:S04]  /*2e10*/  LDSM.16.M88.4 R16, [R232+0xe100] ;  /* 0x00e10000e810783b */ /* 0x000e680000000200 */
[----:B------:R-:W2:Y:S03]  /*2e20*/  LDSM.16.M88.4 R12, [R232+0xc100] ;  /* 0x00c10000e80c783b */ /* 0x000ea60000000200 */
[C---:B----4-:R-:W-:Y:S01]  /*2e30*/  HMMA.16816.F32 R112, R20.reuse, R26, R40 ;  /* 0x0000001a1470723c */ /* 0x050fe20000001828 */
[----:B------:R-:W3:Y:S07]  /*2e40*/  LDSM.16.M88.4 R40, [R230+0x6900] ;  /* 0x00690000e628783b */ /* 0x000eee0000000200 */
[-C--:B------:R-:W-:Y:S01]  /*2e50*/  HMMA.16816.F32 R120, R20, R24.reuse, R36 ;  /* 0x000000181478723c */ /* 0x080fe20000001824 */
[----:B------:R-:W4:Y:S07]  /*2e60*/  LDSM.16.M88.4 R36, [R230+0x7100] ;  /* 0x00710000e624783b */ /* 0x000f2e0000000200 */
[C---:B-----5:R-:W-:Y:S08]  /*2e70*/  HMMA.16816.F32 R144, R4.reuse, R24, R60 ;  /* 0x000000180490723c */ /* 0x060ff0000000183c */
[C---:B------:R-:W-:Y:S01]  /*2e80*/  HMMA.16816.F32 R140, R4.reuse, R26, R56 ;  /* 0x0000001a048c723c */ /* 0x040fe20000001838 */
[----:B------:R-:W-:Y:S07]  /*2e90*/  LDSM.16.M88.4 R24, [R229+0x3000] ;  /* 0x00300000e518783b */ /* 0x000fee0000000200 */
[C---:B------:R-:W-:Y:S08]  /*2ea0*/  HMMA.16816.F32 R116, R4.reuse, R28, R72 ;  /* 0x0000001c0474723c */ /* 0x040ff00000001848 */
[----:B------:R-:W-:Y:S08]  /*2eb0*/  HMMA.16816.F32 R148, R4, R30, R68 ;  /* 0x0000001e0494723c */ /* 0x000ff00000001844 */
[C---:B------:R-:W-:Y:S08]  /*2ec0*/  HMMA.16816.F32 R60, R20.reuse, R28, R76 ;  /* 0x0000001c143c723c */ /* 0x040ff0000000184c */
[----:B------:R-:W-:Y:S01]  /*2ed0*/  HMMA.16816.F32 R56, R20, R30, R64 ;  /* 0x0000001e1438723c */ /* 0x000fe20000001840 */
[----:B------:R-:W-:Y:S07]  /*2ee0*/  LDSM.16.M88.4 R28, [R229+0x2800] ;  /* 0x00280000e51c783b */ /* 0x000fee0000000200 */
[C---:B------:R-:W-:Y:S08]  /*2ef0*/  HMMA.16816.F32 R136, R4.reuse, R44, R88 ;  /* 0x0000002c0488723c */ /* 0x040ff00000001858 */
[----:B------:R-:W-:Y:S08]  /*2f00*/  HMMA.16816.F32 R132, R4, R46, R104 ;  /* 0x0000002e0484723c */ /* 0x000ff00000001868 */
[----:B------:R-:W-:Y:S01]  /*2f10*/  HMMA.16816.F32 R108, R20, R44, R8 ;  /* 0x0000002c146c723c */ /* 0x000fe20000001808 */
[----:B------:R-:W-:Y:S07]  /*2f20*/  LDSM.16.M88.4 R8, [R234+0xc100] ;  /* 0x00c10000ea08783b */ /* 0x000fee0000000200 */
[C---:B------:R-:W-:Y:S08]  /*2f30*/  HMMA.16816.F32 R128, R4.reuse, R52, R100 ;  /* 0x000000340480723c */ /* 0x040ff00000001864 */
[----:B------:R-:W-:Y:S01]  /*2f40*/  HMMA.16816.F32 R124, R4, R54, R80 ;  /* 0x00000036047c723c */ /* 0x000fe20000001850 */
[----:B------:R-:W-:Y:S07]  /*2f50*/  LDSM.16.M88.4 R4, [R236+0xe100] ;  /* 0x00e10000ec04783b */ /* 0x000fee0000000200 */
[C---:B------:R-:W-:Y:S01]  /*2f60*/  HMMA.16816.F32 R104, R20.reuse, R46, R84 ;  /* 0x0000002e1468723c */ /* 0x040fe20000001854 */
[----:B------:R-:W5:Y:S07]  /*2f70*/  LDSM.16.M88.4 R44, [R229+0x2000] ;  /* 0x00200000e52c783b */ /* 0x000f6e0000000200 */
[C---:B------:R-:W-:Y:S08]  /*2f80*/  HMMA.16816.F32 R72, R20.reuse, R52, R96 ;  /* 0x000000341448723c */ /* 0x040ff00000001860 */
[----:B------:R-:W-:Y:S01]  /*2f90*/  HMMA.16816.F32 R68, R20, R54, R92 ;  /* 0x000000361444723c */ /* 0x000fe2000000185c */
[----:B------:R-:W4:Y:S01]  /*2fa0*/  LDSM.16.M88.4 R20, [R229+0x3800] ;  /* 0x00380000e514783b */ /* 0x000f220000000200 */
[----:B------:R-:W-:-:S06]  /*2fb0*/  DEPBAR.LE SB0, 0x0 ;  /* 0x000080000000791a */ /* 0x000fcc0000000000 */
[C---:B-1----:R-:W-:Y:S08]  /*2fc0*/  HMMA.16816.F32 R100, R16.reuse, R48, R116 ;  /* 0x000000301064723c */ /* 0x042ff00000001874 */
[----:B------:R-:W-:Y:S08]  /*2fd0*/  HMMA.16816.F32 R96, R16, R50, R148 ;  /* 0x000000321060723c */ /* 0x000ff00000001894 */
[C---:B--2---:R-:W-:Y:S08]  /*2fe0*/  HMMA.16816.F32 R60, R12.reuse, R48, R60 ;  /* 0x000000300c3c723c */ /* 0x044ff0000000183c */
[----:B------:R-:W-:Y:S08]  /*2ff0*/  HMMA.16816.F32 R56, R12, R50, R56 ;  /* 0x000000320c38723c */ /* 0x000ff00000001838 */
[C---:B---3--:R-:W-:Y:S08]  /*3000*/  HMMA.16816.F32 R92, R16.reuse, R40, R144 ;  /* 0x00000028105c723c */ /* 0x048ff00000001890 */
[----:B------:R-:W-:Y:S08]  /*3010*/  HMMA.16816.F32 R88, R16, R42, R140 ;  /* 0x0000002a1058723c */ /* 0x000ff0000000188c */
[C---:B------:R-:W-:Y:S08]  /*3020*/  HMMA.16816.F32 R52, R12.reuse, R40, R120 ;  /* 0x000000280c34723c */ /* 0x040ff00000001878 */
[----:B------:R-:W-:Y:S08]  /*3030*/  HMMA.16816.F32 R48, R12, R42, R112 ;  /* 0x0000002a0c30723c */ /* 0x000ff00000001870 */
[C---:B----4-:R-:W-:Y:S08]  /*3040*/  HMMA.16816.F32 R84, R16.reuse, R36, R136 ;  /* 0x000000241054723c */ /* 0x050ff00000001888 */
[----:B------:R-:W-:Y:S08]  /*3050*/  HMMA.16816.F32 R80, R16, R38, R132 ;  /* 0x000000261050723c */ /* 0x000ff00000001884 */
[----:B------:R-:W-:Y:S08]  /*3060*/  HMMA.16816.F32 R40, R12, R36, R108 ;  /* 0x000000240c28723c */ /* 0x000ff0000000186c */
[C---:B------:R-:W-:Y:S08]  /*3070*/  HMMA.16816.F32 R76, R16.reuse, R32, R128 ;  /* 0x00000020104c723c */ /* 0x040ff00000001880 */
[----:B------:R-:W-:Y:S08]  /*3080*/  HMMA.16816.F32 R64, R16, R34, R124 ;  /* 0x000000221040723c */ /* 0x000ff0000000187c */
[C---:B------:R-:W-:Y:S08]  /*3090*/  HMMA.16816.F32 R36, R12.reuse, R38, R104 ;  /* 0x000000260c24723c */ /* 0x040ff00000001868 */
[C---:B------:R-:W-:Y:S08]  /*30a0*/  HMMA.16816.F32 R16, R12.reuse, R32, R72 ;  /* 0x000000200c10723c */ /* 0x040ff00000001848 */
[----:B------:R-:W-:Y:S08]  /*30b0*/  HMMA.16816.F32 R12, R12, R34, R68 ;  /* 0x000000220c0c723c */ /* 0x000ff00000001844 */
[C---:B-----5:R-:W-:Y:S08]  /*30c0*/  HMMA.16816.F32 R100, R4.reuse, R44, R100 ;  /* 0x0000002c0464723c */ /* 0x060ff00000001864 */
[----:B------:R-:W-:Y:S08]  /*30d0*/  HMMA.16816.F32 R96, R4, R46, R96 ;  /* 0x0000002e0460723c */ /* 0x000ff00000001860 */
[C---:B------:R-:W-:Y:S08]  /*30e0*/  HMMA.16816.F32 R60, R8.reuse, R44, R60 ;  /* 0x0000002c083c723c */ /* 0x040ff0000000183c */
[----:B------:R-:W-:Y:S08]  /*30f0*/  HMMA.16816.F32 R56, R8, R46, R56 ;  /* 0x0000002e0838723c */ /* 0x000ff00000001838 */
[C---:B------:R-:W-:Y:S08]  /*3100*/  HMMA.16816.F32 R84, R4.reuse, R24, R84 ;  /* 0x000000180454723c */ /* 0x040ff00000001854 */
[----:B------:R-:W-:Y:S08]  /*3110*/  HMMA.16816.F32 R80, R4, R26, R80 ;  /* 0x0000001a0450723c */ /* 0x000ff00000001850 */
[C---:B------:R-:W-:Y:S08]  /*3120*/  HMMA.16816.F32 R40, R8.reuse, R24, R40 ;  /* 0x000000180828723c */ /* 0x040ff00000001828 */
[----:B------:R-:W-:Y:S08]  /*3130*/  HMMA.16816.F32 R44, R8, R26, R36 ;  /* 0x0000001a082c723c */ /* 0x000ff00000001824 */
[C---:B------:R-:W-:Y:S08]  /*3140*/  HMMA.16816.F32 R76, R4.reuse, R20, R76 ;  /* 0x00000014044c723c */ /* 0x040ff0000000184c */
[----:B------:R-:W-:Y:S08]  /*3150*/  HMMA.16816.F32 R64, R4, R22, R64 ;  /* 0x000000160440723c */ /* 0x000ff00000001840 */
[----:B------:R-:W-:Y:S08]  /*3160*/  HMMA.16816.F32 R24, R8, R20, R16 ;  /* 0x000000140818723c */ /* 0x000ff00000001810 */
[C---:B------:R-:W-:Y:S08]  /*3170*/  HMMA.16816.F32 R92, R4.reuse, R28, R92 ;  /* 0x0000001c045c723c */ /* 0x040ff0000000185c */
[----:B------:R-:W-:Y:S08]  /*3180*/  HMMA.16816.F32 R88, R4, R30, R88 ;  /* 0x0000001e0458723c */ /* 0x000ff00000001858 */
        /* <DEDUP_REMOVED lines=12> */
[----:B------:R-:W-:Y:S02]  /*3250*/  USHF.L.U64.HI UR6, UR6, 0x5, UR7 ;  /* 0x0000000506067899 */ /* 0x000fe40008010207 */
[----:B------:R-:W-:Y:S01]  /*3260*/  UIADD3 UR7, UP0, UR12, 0x80, URZ ;  /* 0x000000800c077890 */ /* 0x000fe2000ff1e03f */
[----:B------:R-:W-:Y:S01]  /*3270*/  IADD3 R5, R7, UR4, RZ ;  /* 0x0000000407057c10 */ /* 0x000fe2000fffe0ff */
[----:B------:R-:W-:-:S02]  /*3280*/  IMAD.U32 R7, RZ, RZ, UR5 ;  /* 0x00000005ff077e24 */ /* 0x000fc4000f8e00ff */
        /* <DEDUP_REMOVED lines=25> */
.L_x_1488:
[----:B---3--:R-:W-:Y:S01]  /*3420*/  FMUL.FTZ R4, R60, c[0x0][0x320] ;  /* 0x0000c8003c047a20 */ /* 0x008fe20000410000 */
[----:B------:R-:W-:Y:S01]  /*3430*/  LEA.HI R6, R157, R159, RZ, 0x2 ;  /* 0x0000009f9d067211 */ /* 0x000fe200078f10ff */
[----:B------:R-:W-:Y:S01]  /*3440*/  FMUL.FTZ R5, R77, c[0x0][0x320] ;  /* 0x0000c8004d057a20 */ /* 0x000fe20000410000 */
[----:B------:R-:W-:Y:S01]  /*3450*/  SHF.R.S32.HI R7, RZ, 0x1f, R154 ;  /* 0x0000001fff077819 */ /* 0x000fe2000001149a */
[----:B------:R1:W-:Y:S01]  /*3460*/  MUFU.TANH R71, R4 ;  /* 0x0000000400477308 */ /* 0x0003e20000002400 */
[----:B------:R-:W-:Y:S01]  /*3470*/  LOP3.LUT R6, R6, 0xfffffffc, RZ, 0xc0, !PT ;  /* 0xfffffffc06067812 */ /* 0x000fe200078ec0ff */
[----:B------:R-:W-:Y:S01]  /*3480*/  FMUL.FTZ R8, R78, c[0x0][0x320] ;  /* 0x0000c8004e087a20 */ /* 0x000fe20000410000 */
[-C--:B------:R-:W-:Y:S01]  /*3490*/  LEA.HI R7, R7, R154.reuse, RZ, 0x2 ;  /* 0x0000009a07077211 */ /* 0x080fe200078f10ff */
[----:B------:R-:W-:Y:S01]  /*34a0*/  STL [R1+0x9c], R245 ;  /* 0x00009cf501007387 */ /* 0x000fe20000100800 */
[----:B------:R-:W-:Y:S01]  /*34b0*/  UMOV UR4, 0xffffffc0 ;  /* 0xffffffc000047882 */ /* 0x000fe20000000000 */
[----:B------:R-:W-:Y:S01]  /*34c0*/  IMAD.IADD R6, R159, 0x1, -R6 ;  /* 0x000000019f067824 */ /* 0x000fe200078e0a06 */
[----:B------:R-:W-:Y:S01]  /*34d0*/  LOP3.LUT R9, R7, 0xffffffc, RZ, 0xc0, !PT ;  /* 0x0ffffffc07097812 */ /* 0x000fe200078ec0ff */
[----:B------:R-:W-:Y:S01]  /*34e0*/  MUFU.TANH R17, R5 ;  /* 0x0000000500117308 */ /* 0x000fe20000002400 */
[----:B------:R-:W-:Y:S01]  /*34f0*/  STL [R1+0x98], R243 ;  /* 0x000098f301007387 */ /* 0x000fe20000100800 */
[----:B------:R-:W-:Y:S01]  /*3500*/  UIMAD UR4, UR21, UR4, 0x1 ;  /* 0x00000001150474a4 */ /* 0x000fe2000f8e0204 */
[----:B------:R-:W-:Y:S01]  /*3510*/  IADD3 R11, -R9, R154, RZ ;  /* 0x0000009a090b7210 */ /* 0x000fe20007ffe1ff */
[----:B------:R-:W-:Y:S01]  /*3520*/  FMUL.FTZ R12, R79, c[0x0][0x320] ;  /* 0x0000c8004f0c7a20 */ /* 0x000fe20000410000 */
[----:B------:R-:W-:Y:S01]  /*3530*/  STL [R1+0x94], R242 ;  /* 0x000094f201007387 */ /* 0x000fe20000100800 */
[----:B------:R-:W-:-:S02]  /*3540*/  IMAD.SHL.U32 R225, R2, 0x2, RZ ;  /* 0x0000000202e17824 */ /* 0x000fc400078e00ff */
[----:B-1----:R-:W-:Y:S01]  /*3550*/  FMUL.FTZ R4, R61, c[0x0][0x320] ;  /* 0x0000c8003d047a20 */ /* 0x002fe20000410000 */
[----:B------:R-:W-:Y:S01]  /*3560*/  STL [R1+0x90], R241 ;  /* 0x000090f101007387 */ /* 0x000fe20000100800 */
[----:B------:R-:W-:Y:S01]  /*3570*/  MUFU.TANH R36, R12 ;  /* 0x0000000c00247308 */ /* 0x000fe20000002400 */
[----:B------:R-:W-:Y:S01]  /*3580*/  LEA R226, R3, R225, 0x1 ;  /* 0x000000e103e27211 */ /* 0x000fe200078e08ff */
[C---:B------:R-:W-:Y:S01]  /*3590*/  IMAD R228, R0.reuse, 0x2, R225 ;  /* 0x0000000200e47824 */ /* 0x040fe200078e02e1 */
[----:B------:R-:W-:Y:S03]  /*35a0*/  STL [R1+0x8c], R240 ;  /* 0x00008cf001007387 */ /* 0x000fe60000100800 */
[----:B------:R-:W-:Y:S01]  /*35b0*/  IMAD R227, R0, 0x2, R226 ;  /* 0x0000000200e37824 */ /* 0x000fe200078e02e2 */
[----:B------:R-:W-:Y:S01]  /*35c0*/  STL [R1+0x88], R239 ;  /* 0x000088ef01007387 */ /* 0x000fe20000100800 */
[----:B------:R1:W-:Y:S03]  /*35d0*/  MUFU.TANH R70, R4 ;  /* 0x0000000400467308 */ /* 0x0003e60000002400 */
[----:B------:R-:W-:Y:S04]  /*35e0*/  STL [R1+0x84], R238 ;  /* 0x000084ee01007387 */ /* 0x000fe80000100800 */
[----:B------:R-:W-:Y:S04]  /*35f0*/  STL [R1+0x80], R237 ;  /* 0x000080ed01007387 */ /* 0x000fe80000100800 */
[----:B------:R-:W-:Y:S04]  /*3600*/  STL [R1+0x7c], R236 ;  /* 0x00007cec01007387 */ /* 0x000fe80000100800 */
[----:B------:R-:W-:Y:S01]  /*3610*/  STL [R1+0x78], R235 ;  /* 0x000078eb01007387 */ /* 0x000fe20000100800 */
[----:B-1----:R-:W-:-:S03]  /*3620*/  FMUL.FTZ R4, R56, c[0x0][0x320] ;  /* 0x0000c80038047a20 */ /* 0x002fc60000410000 */
        /* <DEDUP_REMOVED lines=10> */
[----:B------:R-:W-:Y:S04]  /*36d0*/  LDSM.16.MT88.4 R112, [R225+0x2100] ;  /* 0x00210000e170783b */ /* 0x000fe80000004200 */
[----:B------:R-:W-:Y:S04]  /*36e0*/  LDSM.16.MT88.4 R120, [R226+0x2100] ;  /* 0x00210000e278783b */ /* 0x000fe80000004200 */
[----:B------:R-:W-:Y:S01]  /*36f0*/  LDSM.16.MT88.4 R108, [R228+0x2100] ;  /* 0x00210000e46c783b */ /* 0x000fe20000004200 */
[----:B-1----:R-:W-:-:S03]  /*3700*/  FMUL.FTZ R4, R52, c[0x0][0x320] ;  /* 0x0000c80034047a20 */ /* 0x002fc60000410000 */
[----:B------:R-:W-:Y:S01]  /*3710*/  LDSM.16.MT88.4 R116, [R227+0x2100] ;  /* 0x00210000e374783b */ /* 0x000fe20000004200 */
[----:B------:R1:W-:Y:S01]  /*3720*/  MUFU.TANH R61, R4 ;  /* 0x00000004003d7308 */ /* 0x0003e20000002400 */
[----:B------:R-:W-:Y:S02]  /*3730*/  UIADD3 UR25, UR25, -0x2, URZ ;  /* 0xfffffffe19197890 */ /* 0x000fe4000fffe03f */
[----:B------:R-:W0:Y:S01]  /*3740*/  LDGDEPBAR ;  /* 0x00000000000079af */ /* 0x000e220000000000 */
[----:B-1----:R-:W-:-:S04]  /*3750*/  FMUL.FTZ R4, R53, c[0x0][0x320] ;  /* 0x0000c80035047a20 */ /* 0x002fc80000410000 */
        /* <DEDUP_REMOVED lines=36> */
[----:B-1----:R-:W-:Y:S02]  /*39a0*/  FMUL.FTZ R4, R95, c[0x0][0x320] ;  /* 0x0000c8005f047a20 */ /* 0x002fe40000410000 */
[----:B------:R-:W-:Y:S04]  /*39b0*/  LDSM.16.MT88.4 R92, [R226+0x100] ;  /* 0x00010000e25c783b */ /* 0x000fe80000004200 */
        /* <DEDUP_REMOVED lines=37> */
[----:B------:R1:W3:Y:S02]  /*3c10*/  MUFU.TANH R15, R4 ;  /* 0x00000004000f7308 */ /* 0x0002e40000002400 */
[----:B-1----:R-:W-:Y:S02]  /*3c20*/  FMUL.FTZ R4, R76, c[0x0][0x320] ;  /* 0x0000c8004c047a20 */ /* 0x002fe40000410000 */
[----:B------:R-:W-:Y:S04]  /*3c30*/  LDSM.16.MT88.4 R76, [R225+0x2900] ;  /* 0x00290000e14c783b */ /* 0x000fe80000004200 */
[----:B------:R1:W-:Y:S02]  /*3c40*/  MUFU.TANH R21, R4 ;  /* 0x0000000400157308 */ /* 0x0003e40000002400 */
[----:B-1----:R-:W-:-:S05]  /*3c50*/  LOP3.LUT R4, R156, 0xffffffe0, RZ, 0xc0, !PT ;  /* 0xffffffe09c047812 */ /* 0x002fca00078ec0ff */
[----:B------:R-:W-:-:S05]  /*3c60*/  IMAD.IADD R4, R159, 0x1, -R4 ;  /* 0x000000019f047824 */ /* 0x000fca00078e0a04 */
[----:B------:R-:W-:-:S04]  /*3c70*/  SHF.R.S32.HI R5, RZ, 0x1f, R4 ;  /* 0x0000001fff057819 */ /* 0x000fc80000011404 */
[----:B------:R-:W-:Y:S02]  /*3c80*/  LEA.HI R7, R5, R4, RZ, 0x2 ;  /* 0x0000000405077211 */ /* 0x000fe400078f10ff */
[----:B------:R-:W-:Y:S02]  /*3c90*/  LEA.HI R5, R6, R6, RZ, 0x1 ;  /* 0x0000000606057211 */ /* 0x000fe400078f08ff */
[----:B------:R-:W-:Y:S02]  /*3ca0*/  LEA.HI.SX32 R8, R7, UR17, 0x1e ;  /* 0x0000001107087c11 */ /* 0x000fe4000f8ff2ff */
[C---:B------:R-:W-:Y:S01]  /*3cb0*/  LOP3.LUT R10, R5.reuse, 0x1ffffffe, RZ, 0xc0, !PT ;  /* 0x1ffffffe050a7812 */ /* 0x040fe200078ec0ff */
[----:B------:R-:W-:Y:S02]  /*3cc0*/  IMAD.SHL.U32 R9, R5, 0x20, RZ ;  /* 0x0000002005097824 */ /* 0x000fe400078e00ff */
[----:B------:R-:W-:-:S03]  /*3cd0*/  IMAD R5, R11, 0x10, R8 ;  /* 0x000000100b057824 */ /* 0x000fc600078e0208 */
[----:B------:R-:W-:Y:S02]  /*3ce0*/  LOP3.LUT R8, R9, 0xffffffc0, RZ, 0xc0, !PT ;  /* 0xffffffc009087812 */ /* 0x000fe400078ec0ff */
[----:B------:R-:W-:-:S03]  /*3cf0*/  IADD3 R9, R6, -R10, RZ ;  /* 0x8000000a06097210 */ /* 0x000fc60007ffe0ff */
[----:B------:R-:W-:Y:S02]  /*3d00*/  IMAD.IADD R6, R8, 0x1, R5 ;  /* 0x0000000108067824 */ /* 0x000fe400078e0205 */
[----:B------:R-:W-:Y:S02]  /*3d10*/  FMUL.FTZ R5, R97, c[0x0][0x320] ;  /* 0x0000c80061057a20 */ /* 0x000fe40000410000 */
[----:B------:R-:W-:Y:S02]  /*3d20*/  IMAD R14, R9, 0x8, R6 ;  /* 0x00000008090e7824 */ /* 0x000fe400078e0206 */
[----:B------:R1:W4:Y:S02]  /*3d30*/  MUFU.TANH R13, R5 ;  /* 0x00000005000d7308 */ /* 0x0003240000002400 */
[----:B------:R-:W-:Y:S01]  /*3d40*/  @P3 IMAD.HI.U32 R6, R14, c[0x0][0x2c8], RZ ;  /* 0x0000b2000e063a27 */ /* 0x000fe200078e00ff */
[----:B------:R-:W-:Y:S01]  /*3d50*/  MOV R8, R14 ;  /* 0x0000000e00087202 */ /* 0x000fe20000000f00 */
[----:B------:R2:W-:Y:S03]  /*3d60*/  STL [R1+0x30], R14 ;  /* 0x0000300e01007387 */ /* 0x0005e60000100800 */
[----:B------:R-:W-:Y:S01]  /*3d70*/  @P3 SHF.R.U32.HI R8, RZ, c[0x0][0x2cc], R6 ;  /* 0x0000b300ff083a19 */ /* 0x000fe20000011606 */
[----:B------:R-:W-:-:S04]  /*3d80*/  FMUL.FTZ R6, R65, c[0x0][0x320] ;  /* 0x0000c80041067a20 */ /* 0x000fc80000410000 */
[----:B------:R-:W-:Y:S01]  /*3d90*/  SHFL.IDX PT, R9, R8, 0x2, 0x1c1f ;  /* 0x005c1f0008097f89 */ /* 0x000fe200000e0000 */
[----:B------:R2:W-:Y:S01]  /*3da0*/  MUFU.TANH R20, R6 ;  /* 0x0000000600147308 */ /* 0x0005e20000002400 */
[----:B-1----:R-:W-:-:S07]  /*3db0*/  FMUL.FTZ R5, R98, c[0x0][0x320] ;  /* 0x0000c80062057a20 */ /* 0x002fce0000410000 */
[----:B------:R1:W-:Y:S01]  /*3dc0*/  MUFU.TANH R18, R5 ;  /* 0x0000000500127308 */ /* 0x0003e20000002400 */
[----:B--2---:R-:W2:Y:S01]  /*3dd0*/  SHFL.IDX PT, R6, R8, 0x3, 0x1c1f ;  /* 0x007c1f0008067f89 */ /* 0x004ea200000e0000 */
[----:B-1----:R-:W-:-:S06]  /*3de0*/  FMUL.FTZ R5, R64, c[0x0][0x320] ;  /* 0x0000c80040057a20 */ /* 0x002fcc0000410000 */
[----:B------:R1:W1:Y:S02]  /*3df0*/  MUFU.TANH R14, R5 ;  /* 0x00000005000e7308 */ /* 0x0002640000002400 */
[----:B-1----:R-:W-:Y:S01]  /*3e00*/  LOP3.LUT R5, R7, 0x7ffffffc, RZ, 0xc0, !PT ;  /* 0x7ffffffc07057812 */ /* 0x002fe200078ec0ff */
[----:B------:R-:W-:Y:S01]  /*3e10*/  IMAD.U32 R7, RZ, RZ, UR4 ;  /* 0x00000004ff077e24 */ /* 0x000fe2000f8e00ff */
[----:B------:R-:W-:-:S03]  /*3e20*/  ULDC.64 UR4, c[0x0][0x2c8] ;  /* 0x0000b20000047ab9 */ /* 0x000fc60000000a00 */
[----:B------:R-:W-:Y:S02]  /*3e30*/  IMAD.IADD R5, R4, 0x1, -R5 ;  /* 0x0000000104057824 */ /* 0x000fe400078e0a05 */
[----:B------:R-:W-:-:S03]  /*3e40*/  FMUL.FTZ R4, R66, c[0x0][0x320] ;  /* 0x0000c80042047a20 */ /* 0x000fc60000410000 */
[----:B------:R-:W-:Y:S01]  /*3e50*/  SHF.L.U32 R11, R5, 0x1, RZ ;  /* 0x00000001050b7819 */ /* 0x000fe200000006ff */
[----:B------:R1:W-:Y:S03]  /*3e60*/  MUFU.TANH R29, R4 ;  /* 0x00000004001d7308 */ /* 0x0003e60000002400 */
[----:B------:R-:W-:Y:S01]  /*3e70*/  IADD3 R5, -R11, UR8, R7 ;  /* 0x000000080b057c10 */ /* 0x000fe2000fffe107 */
[----:B------:R3:W-:Y:S01]  /*3e80*/  STL [R1+0x34], R11 ;  /* 0x0000340b01007387 */ /* 0x0007e20000100800 */
[----:B------:R-:W-:Y:S02]  /*3e90*/  FMUL.FTZ R7, R90, c[0x0][0x320] ;  /* 0x0000c8005a077a20 */ /* 0x000fe40000410000 */
[----:B------:R-:W-:Y:S01]  /*3ea0*/  IADD3 R10, R5, -UR11, RZ ;  /* 0x8000000b050a7c10 */ /* 0x000fe2000fffe0ff */
[----:B------:R-:W-:Y:S01]  /*3eb0*/  FMUL.FTZ R5, R99, c[0x0][0x320] ;  /* 0x0000c80063057a20 */ /* 0x000fe20000410000 */
[----:B------:R-:W-:Y:S02]  /*3ec0*/  LDSM.16.MT88.4 R88, [R225+0x100] ;  /* 0x00010000e158783b */ /* 0x000fe40000004200 */
[----:B------:R-:W-:Y:S01]  /*3ed0*/  MUFU.TANH R7, R7 ;  /* 0x0000000700077308 */ /* 0x000fe20000002400 */
[----:B--2---:R-:W-:Y:S01]  /*3ee0*/  IMAD.IADD R6, R10, 0x1, R6 ;  /* 0x000000010a067824 */ /* 0x004fe200078e0206 */
[----:B------:R-:W-:Y:S01]  /*3ef0*/  LDSM.16.MT88.4 R96, [R228+0x100] ;  /* 0x00010000e460783b */ /* 0x000fe20000004200 */
[----:B-1----:R-:W-:-:S03]  /*3f00*/  FMUL.FTZ R4, R67, c[0x0][0x320] ;  /* 0x0000c80043047a20 */ /* 0x002fc60000410000 */
[----:B------:R-:W-:Y:S02]  /*3f10*/  LDSM.16.MT88.4 R64, [R228+0x2900] ;  /* 0x00290000e440783b */ /* 0x000fe40000004200 */
[----:B------:R-:W1:Y:S08]  /*3f20*/  MUFU.TANH R19, R5 ;  /* 0x0000000500137308 */ /* 0x000e700000002400 */
[----:B------:R2:W1:Y:S01]  /*3f30*/  MUFU.TANH R28, R4 ;  /* 0x00000004001c7308 */ /* 0x0004620000002400 */
[----:B---3--:R-:W-:Y:S01]  /*3f40*/  IADD3 R11, -R11, UR20, RZ ;  /* 0x000000140b0b7c10 */ /* 0x008fe2000fffe1ff */
[----:B--2---:R-:W-:-:S05]  /*3f50*/  IMAD.IADD R4, R10, 0x1, R9 ;  /* 0x000000010a047824 */ /* 0x004fca00078e0209 */
[----:B------:R-:W-:-:S04]  /*3f60*/  IMNMX R4, R11, R4, PT ;  /* 0x000000040b047217 */ /* 0x000fc80003800200 */
[C---:B------:R-:W-:Y:S02]  /*3f70*/  ISETP.GT.AND P2, PT, R4.reuse, 0x1, PT ;  /* 0x000000010400780c */ /* 0x040fe40003f44270 */
[C---:B------:R-:W-:Y:S02]  /*3f80*/  ISETP.GT.AND P0, PT, R4.reuse, RZ, PT ;  /* 0x000000ff0400720c */ /* 0x040fe40003f04270 */
[C---:B------:R-:W-:Y:S02]  /*3f90*/  ISETP.GT.AND P1, PT, R4.reuse, 0x8, PT ;  /* 0x000000080400780c */ /* 0x040fe40003f24270 */
[----:B------:R-:W-:Y:S02]  /*3fa0*/  ISETP.GT.AND P6, PT, R4, 0x9, PT ;  /* 0x000000090400780c */ /* 0x000fe40003fc4270 */
[----:B------:R-:W-:Y:S02]  /*3fb0*/  FSEL R12, R16, -INF , P2 ;  /* 0xff800000100c7808 */ /* 0x000fe40001000000 */
[----:B------:R-:W-:-:S02]  /*3fc0*/  FSEL R9, R37, -INF , P0 ;  /* 0xff80000025097808 */ /* 0x000fc40000000000 */
[----:B------:R-:W-:Y:S02]  /*3fd0*/  FSEL R15, R15, -INF , P1 ;  /* 0xff8000000f0f7808 */ /* 0x000fe40000800000 */
[----:B----4-:R-:W-:Y:S02]  /*3fe0*/  FSEL R16, R13, -INF , P6 ;  /* 0xff8000000d107808 */ /* 0x010fe40003000000 */
[C---:B------:R-:W-:Y:S02]  /*3ff0*/  ISETP.GT.AND P0, PT, R4.reuse, 0x10, PT ;  /* 0x000000100400780c */ /* 0x040fe40003f04270 */
[C---:B------:R-:W-:Y:S02]  /*4000*/  ISETP.GT.AND P2, PT, R4.reuse, 0x11, PT ;  /* 0x000000110400780c */ /* 0x040fe40003f44270 */
[C---:B------:R-:W-:Y:S02]  /*4010*/  ISETP.GT.AND P1, PT, R4.reuse, 0x18, PT ;  /* 0x000000180400780c */ /* 0x040fe40003f24270 */
[----:B------:R-:W-:-:S02]  /*4020*/  ISETP.GT.AND P6, PT, R4, 0x19, PT ;  /* 0x000000190400780c */ /* 0x000fc40003fc4270 */
[----:B------:R-:W-:Y:S02]  /*4030*/  FSEL R31, R31, -INF , P0 ;  /* 0xff8000001f1f7808 */ /* 0x000fe40000000000 */
[----:B------:R-:W-:Y:S02]  /*4040*/  FSEL R33, R33, -INF , P2 ;  /* 0xff80000021217808 */ /* 0x000fe40001000000 */
[----:B------:R-:W-:Y:S02]  /*4050*/  FSEL R37, R35, -INF , P1 ;  /* 0xff80000023257808 */ /* 0x000fe40000800000 */
[----:B------:R-:W-:Y:S02]  /*4060*/  FSEL R38, R34, -INF , P6 ;  /* 0xff80000022267808 */ /* 0x000fe40003000000 */
[C---:B------:R-:W-:Y:S02]  /*4070*/  ISETP.GT.AND P0, PT, R4.reuse, 0x20, PT ;  /* 0x000000200400780c */ /* 0x040fe40003f04270 */
[----:B------:R-:W-:-:S02]  /*4080*/  ISETP.GT.AND P2, PT, R4, 0x21, PT ;  /* 0x000000210400780c */ /* 0x000fc40003f44270 */
[C---:B------:R-:W-:Y:S02]  /*4090*/  ISETP.GT.AND P1, PT, R4.reuse, 0x28, PT ;  /* 0x000000280400780c */ /* 0x040fe40003f24270 */
[----:B------:R-:W-:Y:S02]  /*40a0*/  ISETP.GT.AND P6, PT, R4, 0x29, PT ;  /* 0x000000290400780c */ /* 0x000fe40003fc4270 */
[----:B------:R-:W-:Y:S02]  /*40b0*/  FMNMX.FTZ R5, R9, R12, !PT ;  /* 0x0000000c09057209 */ /* 0x000fe40007810000 */
[----:B------:R-:W-:Y:S02]  /*40c0*/  FSEL R180, R32, -INF , P0 ;  /* 0xff80000020b47808 */ /* 0x000fe40000000000 */
[----:B------:R-:W-:Y:S02]  /*40d0*/  FSEL R182, R30, -INF , P2 ;  /* 0xff8000001eb67808 */ /* 0x000fe40001000000 */
[----:B------:R-:W-:-:S02]  /*40e0*/  FSEL R181, R25, -INF , P1 ;  /* 0xff80000019b57808 */ /* 0x000fc40000800000 */
[----:B------:R-:W-:Y:S02]  /*40f0*/  FSEL R183, R24, -INF , P6 ;  /* 0xff80000018b77808 */ /* 0x000fe40003000000 */
[C---:B------:R-:W-:Y:S02]  /*4100*/  ISETP.GT.AND P0, PT, R4.reuse, 0x30, PT ;  /* 0x000000300400780c */ /* 0x040fe40003f04270 */
[C---:B------:R-:W-:Y:S02]  /*4110*/  ISETP.GT.AND P2, PT, R4.reuse, 0x31, PT ;  /* 0x000000310400780c */ /* 0x040fe40003f44270 */
[C---:B------:R-:W-:Y:S02]  /*4120*/  ISETP.GT.AND P1, PT, R4.reuse, 0x38, PT ;  /* 0x000000380400780c */ /* 0x040fe40003f24270 */
[----:B------:R-:W-:Y:S02]  /*4130*/  ISETP.GT.AND P6, PT, R4, 0x39, PT ;  /* 0x000000390400780c */ /* 0x000fe40003fc4270 */
[----:B------:R-:W-:-:S02]  /*4140*/  FMNMX.FTZ R5, R15, R5, !PT ;  /* 0x000000050f057209 */ /* 0x000fc40007810000 */
[----:B------:R-:W-:Y:S01]  /*4150*/  IMNMX R4, R11, R6, PT ;  /* 0x000000060b047217 */ /* 0x000fe20003800200 */
[----:B------:R-:W-:Y:S01]  /*4160*/  FMUL.FTZ R6, R43, c[0x0][0x320] ;  /* 0x0000c8002b067a20 */ /* 0x000fe20000410000 */
[----:B------:R-:W-:Y:S02]  /*4170*/  FSEL R209, R21, -INF , P0 ;  /* 0xff80000015d17808 */ /* 0x000fe40000000000 */
[----:B------:R-:W-:Y:S01]  /*4180*/  FSEL R207, R17, -INF , P2 ;  /* 0xff80000011cf7808 */ /* 0x000fe20001000000 */
[----:B------:R2:W-:Y:S01]  /*4190*/  MUFU.TANH R138, R6 ;  /* 0x00000006008a7308 */ /* 0x0005e20000002400 */
[----:B------:R-:W-:Y:S02]  /*41a0*/  FMNMX.FTZ R5, R16, R5, !PT ;  /* 0x0000000510057209 */ /* 0x000fe40007810000 */
[C---:B------:R-:W-:Y:S02]  /*41b0*/  ISETP.GT.AND P0, PT, R4.reuse, RZ, PT ;  /* 0x000000ff0400720c */ /* 0x040fe40003f04270 */
[----:B------:R-:W-:-:S02]  /*41c0*/  ISETP.GT.AND P2, PT, R4, 0x1, PT ;  /* 0x000000010400780c */ /* 0x000fc40003f44270 */
[----:B------:R-:W-:Y:S02]  /*41d0*/  FSEL R62, R14, -INF , P1 ;  /* 0xff8000000e3e7808 */ /* 0x000fe40000800000 */
[----:B------:R-:W-:Y:S02]  /*41e0*/  FMNMX.FTZ R135, R31, R5, !PT ;  /* 0x000000051f877209 */ /* 0x000fe40007810000 */
[----:B------:R-:W-:Y:S01]  /*41f0*/  ISETP.GT.AND P1, PT, R4, 0x8, PT ;  /* 0x000000080400780c */ /* 0x000fe20003f24270 */
[----:B------:R-:W-:Y:S01]  /*4200*/  STL [R1+0x8], R62 ;  /* 0x0000083e01007387 */ /* 0x000fe20000100800 */
[----:B------:R-:W-:Y:S02]  /*4210*/  FSEL R14, R48, -INF , P0 ;  /* 0xff800000300e7808 */ /* 0x000fe40000000000 */
[----:B------:R-:W-:Y:S01]  /*4220*/  FSEL R17, R39, -INF , P2 ;  /* 0xff80000027117808 */ /* 0x000fe20001000000 */
[----:B--2---:R-:W-:Y:S01]  /*4230*/  FMUL.FTZ R6, R63, c[0x0][0x320] ;  /* 0x0000c8003f067a20 */ /* 0x004fe20000410000 */
[----:B------:R-:W-:-:S02]  /*4240*/  FMNMX.FTZ R135, R33, R135, !PT ;  /* 0x0000008721877209 */ /* 0x000fc40007810000 */
[----:B------:R-:W-:Y:S02]  /*4250*/  ISETP.GT.AND P0, PT, R4, 0x9, PT ;  /* 0x000000090400780c */ /* 0x000fe40003f04270 */
[----:B------:R-:W-:Y:S02]  /*4260*/  FSEL R18, R18, -INF , P1 ;  /* 0xff80000012127808 */ /* 0x000fe40000800000 */
[----:B------:R-:W-:Y:S02]  /*4270*/  FMNMX.FTZ R5, R14, R17, !PT ;  /* 0x000000110e057209 */ /* 0x000fe40007810000 */
[----:B------:R-:W-:Y:S02]  /*4280*/  FMNMX.FTZ R135, R37, R135, !PT ;  /* 0x0000008725877209 */ /* 0x000fe40007810000 */
[----:B------:R-:W-:Y:S02]  /*4290*/  ISETP.GT.AND P2, PT, R4, 0x10, PT ;  /* 0x000000100400780c */ /* 0x000fe40003f44270 */
[----:B-1----:R-:W-:-:S02]  /*42a0*/  FSEL R19, R19, -INF , P0 ;  /* 0xff80000013137808 */ /* 0x002fc40000000000 */
        /* <DEDUP_REMOVED lines=29> */
[----:B------:R-:W-:-:S02]  /*4480*/  FSEL R20, R20, -INF , P6 ;  /* 0xff80000014147808 */ /* 0x000fc40003000000 */
[----:B------:R-:W-:Y:S02]  /*4490*/  FMNMX.FTZ R135, R62, R135, !PT ;  /* 0x000000873e877209 */ /* 0x000fe40007810000 */
[----:B------:R-:W-:Y:S01]  /*44a0*/  ISETP.GT.AND P1, PT, R4, 0x30, PT ;  /* 0x000000300400780c */ /* 0x000fe20003f24270 */
[----:B------:R-:W-:Y:S01]  /*44b0*/  STL [R1+0x4], R20 ;  /* 0x0000041401007387 */ /* 0x000fe20000100800 */
[----:B------:R-:W-:Y:S02]  /*44c0*/  FSEL R176, R41, -INF , P0 ;  /* 0xff80000029b07808 */ /* 0x000fe40000000000 */
[----:B------:R-:W-:Y:S02]  /*44d0*/  FMNMX.FTZ R5, R177, R5, !PT ;  /* 0x00000005b1057209 */ /* 0x000fe40007810000 */
[----:B------:R-:W-:Y:S02]  /*44e0*/  FMNMX.FTZ R135, R20, R135, !PT ;  /* 0x0000008714877209 */ /* 0x000fe40007810000 */
[----:B------:R-:W-:-:S02]  /*44f0*/  ISETP.GT.AND P0, PT, R4, 0x31, PT ;  /* 0x000000310400780c */ /* 0x000fc40003f04270 */
[----:B------:R-:W-:Y:S01]  /*4500*/  FSEL R208, R40, -INF , P1 ;  /* 0xff80000028d07808 */ /* 0x000fe20000800000 */
[----:B------:R-:W1:Y:S01]  /*4510*/  SHFL.BFLY PT, R7, R135, 0x2, 0x1f ;  /* 0x0c401f0087077f89 */ /* 0x000e6200000e0000 */
[----:B------:R-:W-:Y:S02]  /*4520*/  FMNMX.FTZ R5, R176, R5, !PT ;  /* 0x00000005b0057209 */ /* 0x000fe40007810000 */
[----:B------:R-:W-:Y:S02]  /*4530*/  ISETP.GT.AND P1, PT, R4, 0x38, PT ;  /* 0x000000380400780c */ /* 0x000fe40003f24270 */
[----:B------:R-:W-:Y:S02]  /*4540*/  FSEL R172, R36, -INF , P0 ;  /* 0xff80000024ac7808 */ /* 0x000fe40000000000 */
[----:B------:R-:W-:Y:S01]  /*4550*/  FMNMX.FTZ R5, R208, R5, !PT ;  /* 0x00000005d0057209 */ /* 0x000fe20007810000 */
[----:B------:R2:W-:Y:S01]  /*4560*/  MUFU.TANH R36, R6 ;  /* 0x0000000600247308 */ /* 0x0005e20000002400 */
[----:B------:R-:W-:-:S02]  /*4570*/  ISETP.GT.AND P0, PT, R4, 0x39, PT ;  /* 0x000000390400780c */ /* 0x000fc40003f04270 */
[----:B------:R-:W-:Y:S02]  /*4580*/  FSEL R13, R29, -INF , P1 ;  /* 0xff8000001d0d7808 */ /* 0x000fe40000800000 */
[----:B------:R-:W-:Y:S01]  /*4590*/  FMNMX.FTZ R4, R172, R5, !PT ;  /* 0x00000005ac047209 */ /* 0x000fe20007810000 */
[----:B------:R-:W-:Y:S01]  /*45a0*/  FMUL.FTZ R5, R58, c[0x0][0x320] ;  /* 0x0000c8003a057a20 */ /* 0x000fe20000410000 */
[----:B------:R-:W-:Y:S01]  /*45b0*/  FSEL R245, R28, -INF , P0 ;  /* 0xff8000001cf57808 */ /* 0x000fe20000000000 */
[----:B------:R-:W-:Y:S01]  /*45c0*/  STL [R1], R13 ;  /* 0x0000000d01007387 */ /* 0x000fe20000100800 */
[----:B------:R-:W-:Y:S01]  /*45d0*/  FMNMX.FTZ R4, R13, R4, !PT ;  /* 0x000000040d047209 */ /* 0x000fe20007810000 */
[----:B------:R3:W-:Y:S02]  /*45e0*/  MUFU.TANH R24, R5 ;  /* 0x0000000500187308 */ /* 0x0007e40000002400 */
[----:B------:R-:W-:Y:S01]  /*45f0*/  STL [R1+0xa0], R245 ;  /* 0x0000a0f501007387 */ /* 0x000fe20000100800 */
[----:B------:R-:W-:-:S02]  /*4600*/  FMNMX.FTZ R4, R245, R4, !PT ;  /* 0x00000004f5047209 */ /* 0x000fc40007810000 */
[----:B-1----:R-:W-:-:S03]  /*4610*/  FMNMX.FTZ R135, R135, R7, !PT ;  /* 0x0000000787877209 */ /* 0x002fc60007810000 */
[----:B--2---:R-:W1:Y:S04]  /*4620*/  SHFL.BFLY PT, R6, R4, 0x2, 0x1f ;  /* 0x0c401f0004067f89 */ /* 0x004e6800000e0000 */
[----:B------:R-:W2:Y:S01]  /*4630*/  SHFL.BFLY PT, R7, R135, 0x1, 0x1f ;  /* 0x0c201f0087077f89 */ /* 0x000ea200000e0000 */
[----:B---3--:R-:W-:-:S04]  /*4640*/  FMUL.FTZ R5, R46, c[0x0][0x320] ;  /* 0x0000c8002e057a20 */ /* 0x008fc80000410000 */
[----:B------:R3:W-:Y:S01]  /*4650*/  MUFU.TANH R133, R5 ;  /* 0x0000000500857308 */ /* 0x0007e20000002400 */
[----:B-1----:R-:W-:Y:S02]  /*4660*/  FMNMX.FTZ R4, R4, R6, !PT ;  /* 0x0000000604047209 */ /* 0x002fe40007810000 */
[----:B------:R-:W-:Y:S01]  /*4670*/  SHFL.IDX PT, R6, R8, 0x1, 0x1c1f ;  /* 0x003c1f0008067f89 */ /* 0x000fe200000e0000 */
[----:B---3--:R-:W-:Y:S01]  /*4680*/  FMUL.FTZ R5, R47, c[0x0][0x320] ;  /* 0x0000c8002f057a20 */ /* 0x008fe20000410000 */
[----:B--2---:R-:W-:Y:S02]  /*4690*/  FMNMX.FTZ R135, R135, R7, !PT ;  /* 0x0000000787877209 */ /* 0x004fe40007810000 */
[----:B------:R-:W1:Y:S01]  /*46a0*/  SHFL.BFLY PT, R134, R4, 0x1, 0x1f ;  /* 0x0c201f0004867f89 */ /* 0x000e6200000e0000 */
[----:B------:R2:W-:Y:S01]  /*46b0*/  MUFU.TANH R132, R5 ;  /* 0x0000000500847308 */ /* 0x0005e20000002400 */
[C---:B------:R-:W-:Y:S02]  /*46c0*/  FSETP.NEU.FTZ.AND P0, PT, R135.reuse, -INF , PT ;  /* 0xff8000008700780b */ /* 0x040fe40003f1d000 */
[----:B------:R-:W3:Y:S01]  /*46d0*/  SHFL.IDX PT, R7, R8, RZ, 0x1c1f ;  /* 0x001c1fff08077589 */ /* 0x000ee200000e0000 */
[----:B------:R-:W-:-:S03]  /*46e0*/  FMUL.FTZ R13, R135, c[0x0][0x2d0] ;  /* 0x0000b400870d7a20 */ /* 0x000fc60000410000 */
[----:B------:R-:W-:Y:S02]  /*46f0*/  LDSM.16.MT88.4 R44, [R225+0x900] ;  /* 0x00090000e12c783b */ /* 0x000fe40000004200 */
[----:B------:R-:W-:Y:S02]  /*4700*/  FSEL R13, R13, RZ, P0 ;  /* 0x000000ff0d0d7208 */ /* 0x000fe40000000000 */
[----:B------:R-:W-:Y:S01]  /*4710*/  STL [R1+0xa4], R135 ;  /* 0x0000a48701007387 */ /* 0x000fe20000100800 */
[----:B--2---:R-:W-:-:S04]  /*4720*/  FMUL.FTZ R5, R59, c[0x0][0x320] ;  /* 0x0000c8003b057a20 */ /* 0x004fc80000410000 */
[----:B------:R2:W-:Y:S01]  /*4730*/  MUFU.TANH R21, R5 ;  /* 0x0000000500157308 */ /* 0x0005e20000002400 */
[----:B-1----:R-:W-:Y:S01]  /*4740*/  FMNMX.FTZ R134, R4, R134, !PT ;  /* 0x0000008604867209 */ /* 0x002fe20007810000 */
[----:B------:R-:W-:-:S03]  /*4750*/  FFMA.FTZ R4, R15, c[0x0][0x2d0], -R13 ;  /* 0x0000b4000f047a23 */ /* 0x000fc6000001080d */
[----:B------:R-:W-:Y:S01]  /*4760*/  FSETP.NEU.FTZ.AND P0, PT, R134, -INF , PT ;  /* 0xff8000008600780b */ /* 0x000fe20003f1d000 */
[----:B------:R-:W-:Y:S01]  /*4770*/  STL [R1+0xa8], R134 ;  /* 0x0000a88601007387 */ /* 0x000fe20000100800 */
[----:B---3--:R-:W-:Y:S01]  /*4780*/  IADD3 R8, R10, R7, RZ ;  /* 0x000000070a087210 */ /* 0x008fe20007ffe0ff */
[----:B------:R1:W-:Y:S03]  /*4790*/  MUFU.EX2 R233, R4 ;  /* 0x0000000400e97308 */ /* 0x0003e60000000800 */
[----:B------:R-:W-:Y:S01]  /*47a0*/  IMNMX R8, R11, R8, PT ;  /* 0x000000080b087217 */ /* 0x000fe20003800200 */
[----:B--2---:R-:W-:-:S03]  /*47b0*/  FMUL.FTZ R5, R26, c[0x0][0x320] ;  /* 0x0000c8001a057a20 */ /* 0x004fc60000410000 */
[C---:B------:R-:W-:Y:S02]  /*47c0*/  ISETP.GT.AND P6, PT, R8.reuse, RZ, PT ;  /* 0x000000ff0800720c */ /* 0x040fe40003fc4270 */
[C---:B------:R-:W-:Y:S01]  /*47d0*/  ISETP.GT.AND P2, PT, R8.reuse, 0x1, PT ;  /* 0x000000010800780c */ /* 0x040fe20003f44270 */
[----:B------:R2:W-:Y:S01]  /*47e0*/  MUFU.TANH R186, R5 ;  /* 0x0000000500ba7308 */ /* 0x0005e20000002400 */
[----:B------:R-:W-:Y:S02]  /*47f0*/  ISETP.GT.AND P1, PT, R8, 0x8, PT ;  /* 0x000000080800780c */ /* 0x000fe40003f24270 */
[----:B------:R-:W-:Y:S01]  /*4800*/  FSEL R20, R70, -INF , P2 ;  /* 0xff80000046147808 */ /* 0x000fe20001000000 */
[----:B-1----:R-:W-:Y:S01]  /*4810*/  FFMA.FTZ R4, R16, c[0x0][0x2d0], -R13 ;  /* 0x0000b40010047a23 */ /* 0x002fe2000001080d */
[----:B------:R-:W-:Y:S02]  /*4820*/  FSEL R16, R71, -INF , P6 ;  /* 0xff80000047107808 */ /* 0x000fe40003000000 */
[C---:B------:R-:W-:Y:S01]  /*4830*/  ISETP.GT.AND P6, PT, R8.reuse, 0x10, PT ;  /* 0x000000100800780c */ /* 0x040fe20003fc4270 */
[----:B------:R-:W1:Y:S01]  /*4840*/  MUFU.EX2 R238, R4 ;  /* 0x0000000400ee7308 */ /* 0x000e620000000800 */
[----:B------:R-:W-:-:S02]  /*4850*/  ISETP.GT.AND P2, PT, R8, 0x11, PT ;  /* 0x000000110800780c */ /* 0x000fc40003f44270 */
[----:B------:R-:W-:Y:S02]  /*4860*/  FSEL R26, R61, -INF , P6 ;  /* 0xff8000003d1a7808 */ /* 0x000fe40003000000 */
[----:B------:R-:W-:Y:S01]  /*4870*/  ISETP.GT.AND P6, PT, R8, 0x20, PT ;  /* 0x000000200800780c */ /* 0x000fe20003fc4270 */
[----:B--2---:R-:W-:Y:S01]  /*4880*/  FMUL.FTZ R5, R27, c[0x0][0x320] ;  /* 0x0000c8001b057a20 */ /* 0x004fe20000410000 */
[----:B------:R-:W-:Y:S02]  /*4890*/  FSEL R27, R60, -INF , P2 ;  /* 0xff8000003c1b7808 */ /* 0x000fe40001000000 */
[----:B------:R-:W-:Y:S01]  /*48a0*/  ISETP.GT.AND P2, PT, R8, 0x21, PT ;  /* 0x000000210800780c */ /* 0x000fe20003f44270 */
[----:B------:R2:W3:Y:S01]  /*48b0*/  MUFU.TANH R187, R5 ;  /* 0x0000000500bb7308 */ /* 0x0004e20000002400 */
[----:B------:R-:W-:Y:S02]  /*48c0*/  FSEL R168, R168, -INF , P6 ;  /* 0xff800000a8a87808 */ /* 0x000fe40003000000 */
[----:B------:R-:W-:-:S02]  /*48d0*/  FSEL R171, R171, -INF , P2 ;  /* 0xff800000abab7808 */ /* 0x000fc40001000000 */
[C---:B------:R-:W-:Y:S01]  /*48e0*/  ISETP.GT.AND P6, PT, R8.reuse, 0x30, PT ;  /* 0x000000300800780c */ /* 0x040fe20003fc4270 */
[----:B-1----:R-:W-:Y:S01]  /*48f0*/  STL [R1+0xac], R238 ;  /* 0x0000acee01007387 */ /* 0x002fe20000100800 */
[----:B------:R-:W-:Y:S02]  /*4900*/  ISETP.GT.AND P2, PT, R8, 0x31, PT ;  /* 0x000000310800780c */ /* 0x000fe40003f44270 */
[----:B------:R-:W-:Y:S02]  /*4910*/  FSEL R191, R191, -INF , P6 ;  /* 0xff800000bfbf7808 */ /* 0x000fe40003000000 */
[----:B------:R-:W-:Y:S01]  /*4920*/  FSEL R200, R200, -INF , P2 ;  /* 0xff800000c8c87808 */ /* 0x000fe20001000000 */
[----:B--2---:R-:W-:-:S04]  /*4930*/  FMUL.FTZ R5, R22, c[0x0][0x320] ;  /* 0x0000c80016057a20 */ /* 0x004fc80000410000 */
[----:B------:R1:W2:Y:S02]  /*4940*/  MUFU.TANH R188, R5 ;  /* 0x0000000500bc7308 */ /* 0x0002a40000002400 */
[----:B-1----:R-:W-:Y:S02]  /*4950*/  FFMA.FTZ R5, R9, c[0x0][0x2d0], -R13 ;  /* 0x0000b40009057a23 */ /* 0x002fe4000001080d */
[----:B------:R-:W-:-:S04]  /*4960*/  FMUL.FTZ R9, R23, c[0x0][0x320] ;  /* 0x0000c80017097a20 */ /* 0x000fc80000410000 */
[----:B------:R1:W-:Y:S08]  /*4970*/  MUFU.EX2 R205, R5 ;  /* 0x0000000500cd7308 */ /* 0x0003f00000000800 */
[----:B------:R-:W4:Y:S01]  /*4980*/  MUFU.TANH R185, R9 ;  /* 0x0000000900b97308 */ /* 0x000f220000002400 */
[----:B-1----:R-:W-:Y:S02]  /*4990*/  FFMA.FTZ R5, R12, c[0x0][0x2d0], -R13 ;  /* 0x0000b4000c057a23 */ /* 0x002fe4000001080d */
[----:B------:R-:W-:-:S05]  /*49a0*/  FMUL.FTZ R12, R134, c[0x0][0x2d0] ;  /* 0x0000b400860c7a20 */ /* 0x000fca0000410000 */
[----:B------:R1:W1:Y:S01]  /*49b0*/  MUFU.EX2 R206, R5 ;  /* 0x0000000500ce7308 */ /* 0x0002620000000800 */
[----:B------:R-:W-:Y:S02]  /*49c0*/  FSEL R12, R12, RZ, P0 ;  /* 0x000000ff0c0c7208 */ /* 0x000fe40000000000 */
[----:B------:R-:W-:-:S03]  /*49d0*/  ISETP.GT.AND P0, PT, R8, 0x9, PT ;  /* 0x000000090800780c */ /* 0x000fc60003f04270 */
[--C-:B------:R-:W-:Y:S01]  /*49e0*/  FFMA.FTZ R0, R18, c[0x0][0x2d0], -R12.reuse ;  /* 0x0000b40012007a23 */ /* 0x100fe2000001080c */
[----:B------:R-:W-:Y:S01]  /*49f0*/  FSEL R25, R68, -INF , P0 ;  /* 0xff80000044197808 */ /* 0x000fe20000000000 */
[--C-:B------:R-:W-:Y:S01]  /*4a00*/  FFMA.FTZ R3, R17, c[0x0][0x2d0], -R12.reuse ;  /* 0x0000b40011037a23 */ /* 0x100fe2000001080c */
[----:B------:R-:W-:Y:S01]  /*4a10*/  ISETP.GT.AND P0, PT, R8, 0x19, PT ;  /* 0x000000190800780c */ /* 0x000fe20003f04270 */
[----:B------:R2:W-:Y:S01]  /*4a20*/  MUFU.EX2 R234, R0 ;  /* 0x0000000000ea7308 */ /* 0x0005e20000000800 */
[----:B------:R-:W-:Y:S02]  /*4a30*/  FFMA.FTZ R4, R14, c[0x0][0x2d0], -R12 ;  /* 0x0000b4000e047a23 */ /* 0x000fe4000001080c */
[----:B------:R-:W-:Y:S01]  /*4a40*/  FSEL R30, R56, -INF , P0 ;  /* 0xff800000381e7808 */ /* 0x000fe20000000000 */
[----:B-1----:R-:W-:Y:S01]  /*4a50*/  IMAD.IADD R5, R10, 0x1, R6 ;  /* 0x000000010a057824 */ /* 0x002fe200078e0206 */
[----:B------:R-:W-:Y:S02]  /*4a60*/  ISETP.GT.AND P0, PT, R8, 0x29, PT ;  /* 0x000000290800780c */ /* 0x000fe40003f04270 */
[----:B------:R-:W-:Y:S01]  /*4a70*/  F2FP.PACK_AB R6, R238, R233 ;  /* 0x000000e9ee06723e */ /* 0x000fe200000000ff */
[----:B------:R1:W-:Y:S01]  /*4a80*/  MUFU.EX2 R203, R3 ;  /* 0x0000000300cb7308 */ /* 0x0003e20000000800 */
[----:B------:R-:W-:-:S02]  /*4a90*/  IMNMX R2, R11, R5, PT ;  /* 0x000000050b027217 */ /* 0x000fc40003800200 */
[----:B------:R-:W-:Y:S02]  /*4aa0*/  FSEL R169, R169, -INF , P0 ;  /* 0xff800000a9a97808 */ /* 0x000fe40000000000 */
[C---:B------:R-:W-:Y:S02]  /*4ab0*/  ISETP.GT.AND P6, PT, R2.reuse, RZ, PT ;  /* 0x000000ff0200720c */ /* 0x040fe40003fc4270 */
[----:B------:R-:W-:Y:S01]  /*4ac0*/  ISETP.GT.AND P2, PT, R2, 0x1, PT ;  /* 0x000000010200780c */ /* 0x000fe20003f44270 */
[----:B--2---:R-:W-:Y:S01]  /*4ad0*/  FFMA.FTZ R0, R19, c[0x0][0x2d0], -R12 ;  /* 0x0000b40013007a23 */ /* 0x004fe2000001080c */
[----:B------:R-:W-:Y:S01]  /*4ae0*/  FSEL R19, R69, -INF , P1 ;  /* 0xff80000045137808 */ /* 0x000fe20000800000 */
[----:B------:R-:W2:Y:S01]  /*4af0*/  MUFU.EX2 R173, R4 ;  /* 0x0000000400ad7308 */ /* 0x000ea20000000800 */
[C---:B------:R-:W-:Y:S01]  /*4b00*/  ISETP.GT.AND P1, PT, R8.reuse, 0x18, PT ;  /* 0x000000180800780c */ /* 0x040fe20003f24270 */
[----:B------:R-:W-:Y:S01]  /*4b10*/  LDSM.16.MT88.4 R68, [R226+0x900] ;  /* 0x00090000e244783b */ /* 0x000fe20000004200 */
[----:B------:R-:W-:-:S02]  /*4b20*/  ISETP.GT.AND P0, PT, R8, 0x39, PT ;  /* 0x000000390800780c */ /* 0x000fc40003f04270 */
[----:B------:R-:W-:Y:S01]  /*4b30*/  FSEL R29, R57, -INF , P1 ;  /* 0xff800000391d7808 */ /* 0x000fe20000800000 */
[----:B-1----:R-:W-:Y:S01]  /*4b40*/  FFMA.FTZ R3, R31, c[0x0][0x2d0], -R13 ;  /* 0x0000b4001f037a23 */ /* 0x002fe2000001080d */
[----:B------:R-:W-:Y:S01]  /*4b50*/  ISETP.GT.AND P1, PT, R8, 0x28, PT ;  /* 0x000000280800780c */ /* 0x000fe20003f24270 */
[----:B------:R1:W1:Y:S01]  /*4b60*/  MUFU.EX2 R174, R0 ;  /* 0x0000000000ae7308 */ /* 0x0002620000000800 */
[----:B------:R-:W-:Y:S01]  /*4b70*/  FSEL R18, R50, -INF , P6 ;  /* 0xff80000032127808 */ /* 0x000fe20003000000 */
[----:B------:R-:W-:Y:S01]  /*4b80*/  LDSM.16.MT88.4 R56, [R228+0x900] ;  /* 0x00090000e438783b */ /* 0x000fe20000004200 */
[----:B------:R-:W-:Y:S02]  /*4b90*/  FSEL R170, R170, -INF , P1 ;  /* 0xff800000aaaa7808 */ /* 0x000fe40000800000 */
[----:B------:R-:W-:Y:S02]  /*4ba0*/  ISETP.GT.AND P1, PT, R8, 0x38, PT ;  /* 0x000000380800780c */ /* 0x000fe40003f24270 */
[----:B------:R-:W-:Y:S01]  /*4bb0*/  FSEL R17, R36, -INF , P2 ;  /* 0xff80000024117808 */ /* 0x000fe20001000000 */
[----:B------:R2:W-:Y:S01]  /*4bc0*/  MUFU.EX2 R210, R3 ;  /* 0x0000000300d27308 */ /* 0x0005e20000000800 */
[----:B------:R-:W-:-:S02]  /*4bd0*/  FSEL R201, R201, -INF , P1 ;  /* 0xff800000c9c97808 */ /* 0x000fc40000800000 */
[----:B------:R-:W-:Y:S02]  /*4be0*/  ISETP.GT.AND P1, PT, R2, 0x8, PT ;  /* 0x000000080200780c */ /* 0x000fe40003f24270 */
[----:B------:R-:W-:Y:S02]  /*4bf0*/  FSEL R202, R202, -INF , P0 ;  /* 0xff800000caca7808 */ /* 0x000fe40000000000 */
[----:B------:R-:W-:Y:S02]  /*4c00*/  ISETP.GT.AND P0, PT, R2, 0x9, PT ;  /* 0x000000090200780c */ /* 0x000fe40003f04270 */
[----:B-1----:R-:W-:Y:S02]  /*4c10*/  FMNMX.FTZ R0, R16, R20, !PT ;  /* 0x0000001410007209 */ /* 0x002fe40007810000 */
[----:B------:R-:W-:Y:S02]  /*4c20*/  FSEL R24, R24, -INF , P1 ;  /* 0xff80000018187808 */ /* 0x000fe40000800000 */
[----:B------:R-:W-:-:S02]  /*4c30*/  FMNMX.FTZ R0, R19, R0, !PT ;  /* 0x0000000013007209 */ /* 0x000fc40007810000 */
[----:B------:R-:W-:Y:S01]  /*4c40*/  FMNMX.FTZ R8, R18, R17, !PT ;  /* 0x0000001112087209 */ /* 0x000fe20007810000 */
[----:B--2---:R-:W-:Y:S01]  /*4c50*/  FFMA.FTZ R3, R33, c[0x0][0x2d0], -R13 ;  /* 0x0000b40021037a23 */ /* 0x004fe2000001080d */
[----:B------:R-:W-:Y:S02]  /*4c60*/  FMNMX.FTZ R0, R25, R0, !PT ;  /* 0x0000000019007209 */ /* 0x000fe40007810000 */
[----:B------:R-:W-:Y:S01]  /*4c70*/  ISETP.GT.AND P6, PT, R2, 0x10, PT ;  /* 0x000000100200780c */ /* 0x000fe20003fc4270 */
[----:B------:R1:W2:Y:S01]  /*4c80*/  MUFU.EX2 R229, R3 ;  /* 0x0000000300e57308 */ /* 0x0002a20000000800 */
[----:B------:R-:W-:Y:S02]  /*4c90*/  FMNMX.FTZ R0, R26, R0, !PT ;  /* 0x000000001a007209 */ /* 0x000fe40007810000 */
[----:B------:R-:W-:Y:S02]  /*4ca0*/  FSEL R23, R21, -INF , P0 ;  /* 0xff80000015177808 */ /* 0x000fe40000000000 */
[----:B------:R-:W-:-:S02]  /*4cb0*/  FMNMX.FTZ R0, R27, R0, !PT ;  /* 0x000000001b007209 */ /* 0x000fc40007810000 */
[----:B------:R-:W-:Y:S02]  /*4cc0*/  FMNMX.FTZ R8, R24, R8, !PT ;  /* 0x0000000818087209 */ /* 0x000fe40007810000 */
[----:B------:R-:W-:Y:S02]  /*4cd0*/  FMNMX.FTZ R0, R29, R0, !PT ;  /* 0x000000001d007209 */ /* 0x000fe40007810000 */
[----:B------:R-:W-:Y:S02]  /*4ce0*/  ISETP.GT.AND P2, PT, R2, 0x11, PT ;  /* 0x000000110200780c */ /* 0x000fe40003f44270 */
[----:B------:R-:W-:Y:S02]  /*4cf0*/  FMNMX.FTZ R0, R30, R0, !PT ;  /* 0x000000001e007209 */ /* 0x000fe40007810000 */
[----:B------:R-:W-:Y:S02]  /*4d00*/  FSEL R22, R72, -INF , P6 ;  /* 0xff80000048167808 */ /* 0x000fe40003000000 */
[----:B------:R-:W-:Y:S01]  /*4d10*/  FMNMX.FTZ R0, R168, R0, !PT ;  /* 0x00000000a8007209 */ /* 0x000fe20007810000 */
[----:B------:R-:W-:Y:S01]  /*4d20*/  LDSM.16.MT88.4 R72, [R226+0x2900] ;  /* 0x00290000e248783b */ /* 0x000fe20000004200 */
[----:B-1----:R-:W-:Y:S01]  /*4d30*/  FMNMX.FTZ R3, R23, R8, !PT ;  /* 0x0000000817037209 */ /* 0x002fe20007810000 */
[----:B------:R-:W-:Y:S01]  /*4d40*/  FFMA.FTZ R8, R37, c[0x0][0x2d0], -R13 ;  /* 0x0000b40025087a23 */ /* 0x000fe2000001080d */
[----:B------:R-:W-:-:S02]  /*4d50*/  FMNMX.FTZ R0, R171, R0, !PT ;  /* 0x00000000ab007209 */ /* 0x000fc40007810000 */
[----:B------:R-:W-:Y:S01]  /*4d60*/  ISETP.GT.AND P1, PT, R2, 0x18, PT ;  /* 0x000000180200780c */ /* 0x000fe20003f24270 */
[----:B------:R1:W-:Y:S01]  /*4d70*/  MUFU.EX2 R204, R8 ;  /* 0x0000000800cc7308 */ /* 0x0003e20000000800 */
[----:B------:R-:W-:Y:S02]  /*4d80*/  FMNMX.FTZ R0, R170, R0, !PT ;  /* 0x00000000aa007209 */ /* 0x000fe40007810000 */
[----:B------:R-:W-:Y:S02]  /*4d90*/  FSEL R21, R55, -INF , P2 ;  /* 0xff80000037157808 */ /* 0x000fe40001000000 */
[----:B------:R-:W-:Y:S02]  /*4da0*/  FMNMX.FTZ R0, R169, R0, !PT ;  /* 0x00000000a9007209 */ /* 0x000fe40007810000 */
[----:B------:R-:W-:Y:S02]  /*4db0*/  FMNMX.FTZ R3, R22, R3, !PT ;  /* 0x0000000316037209 */ /* 0x000fe40007810000 */
[----:B------:R-:W-:-:S02]  /*4dc0*/  FMNMX.FTZ R0, R191, R0, !PT ;  /* 0x00000000bf007209 */ /* 0x000fc40007810000 */
[----:B------:R-:W-:Y:S02]  /*4dd0*/  ISETP.GT.AND P0, PT, R2, 0x19, PT ;  /* 0x000000190200780c */ /* 0x000fe40003f04270 */
[----:B------:R-:W-:Y:S02]  /*4de0*/  FMNMX.FTZ R0, R200, R0, !PT ;  /* 0x00000000c8007209 */ /* 0x000fe40007810000 */
[----:B------:R-:W-:Y:S01]  /*4df0*/  FSEL R28, R54, -INF , P1 ;  /* 0xff800000361c7808 */ /* 0x000fe20000800000 */
[----:B-1----:R-:W-:Y:S01]  /*4e00*/  FFMA.FTZ R8, R38, c[0x0][0x2d0], -R13 ;  /* 0x0000b40026087a23 */ /* 0x002fe2000001080d */
[----:B------:R-:W-:Y:S01]  /*4e10*/  FMNMX.FTZ R0, R201, R0, !PT ;  /* 0x00000000c9007209 */ /* 0x000fe20007810000 */
[----:B------:R-:W-:Y:S01]  /*4e20*/  LDSM.16.MT88.4 R52, [R227+0x900] ;  /* 0x00090000e334783b */ /* 0x000fe20000004200 */
[----:B------:R-:W-:Y:S01]  /*4e30*/  FMNMX.FTZ R3, R21, R3, !PT ;  /* 0x0000000315037209 */ /* 0x000fe20007810000 */
[----:B------:R1:W1:Y:S01]  /*4e40*/  MUFU.EX2 R232, R8 ;  /* 0x0000000800e87308 */ /* 0x0002620000000800 */
[----:B------:R-:W-:-:S02]  /*4e50*/  FMNMX.FTZ R0, R202, R0, !PT ;  /* 0x00000000ca007209 */ /* 0x000fc40007810000 */
[----:B------:R-:W-:Y:S02]  /*4e60*/  ISETP.GT.AND P6, PT, R2, 0x20, PT ;  /* 0x000000200200780c */ /* 0x000fe40003fc4270 */
[----:B------:R-:W-:Y:S01]  /*4e70*/  FSEL R36, R51, -INF , P0 ;  /* 0xff80000033247808 */ /* 0x000fe20000000000 */
[----:B------:R-:W2:Y:S01]  /*4e80*/  SHFL.BFLY PT, R9, R0, 0x2, 0x1f ;  /* 0x0c401f0000097f89 */ /* 0x000ea200000e0000 */
[----:B------:R-:W-:Y:S02]  /*4e90*/  FMNMX.FTZ R3, R28, R3, !PT ;  /* 0x000000031c037209 */ /* 0x000fe40007810000 */
[----:B------:R-:W-:Y:S02]  /*4ea0*/  ISETP.GT.AND P2, PT, R2, 0x21, PT ;  /* 0x000000210200780c */ /* 0x000fe40003f44270 */
[----:B------:R-:W-:Y:S02]  /*4eb0*/  FSEL R139, R139, -INF , P6 ;  /* 0xff8000008b8b7808 */ /* 0x000fe40003000000 */
[----:B------:R-:W-:-:S02]  /*4ec0*/  FMNMX.FTZ R3, R36, R3, !PT ;  /* 0x0000000324037209 */ /* 0x000fc40007810000 */
[----:B------:R-:W-:Y:S01]  /*4ed0*/  ISETP.GT.AND P1, PT, R2, 0x28, PT ;  /* 0x000000280200780c */ /* 0x000fe20003f24270 */
[----:B-1----:R-:W-:Y:S01]  /*4ee0*/  FFMA.FTZ R8, R32, c[0x0][0x2d0], -R12 ;  /* 0x0000b40020087a23 */ /* 0x002fe2000001080c */
[----:B------:R-:W-:Y:S02]  /*4ef0*/  FSEL R138, R138, -INF , P2 ;  /* 0xff8000008a8a7808 */ /* 0x000fe40001000000 */
[----:B------:R-:W-:Y:S01]  /*4f00*/  FMNMX.FTZ R3, R139, R3, !PT ;  /* 0x000000038b037209 */ /* 0x000fe20007810000 */
[----:B------:R1:W-:Y:S01]  /*4f10*/  MUFU.EX2 R231, R8 ;  /* 0x0000000800e77308 */ /* 0x0003e20000000800 */
[----:B------:R-:W-:Y:S02]  /*4f20*/  ISETP.GT.AND P0, PT, R2, 0x29, PT ;  /* 0x000000290200780c */ /* 0x000fe40003f04270 */
[----:B------:R-:W-:Y:S02]  /*4f30*/  FSEL R133, R133, -INF , P1 ;  /* 0xff80000085857808 */ /* 0x000fe40000800000 */
[----:B------:R-:W-:-:S02]  /*4f40*/  FMNMX.FTZ R3, R138, R3, !PT ;  /* 0x000000038a037209 */ /* 0x000fc40007810000 */
[----:B------:R-:W-:Y:S02]  /*4f50*/  ISETP.GT.AND P6, PT, R2, 0x30, PT ;  /* 0x000000300200780c */ /* 0x000fe40003fc4270 */
[----:B------:R-:W-:Y:S02]  /*4f60*/  FSEL R132, R132, -INF , P0 ;  /* 0xff80000084847808 */ /* 0x000fe40000000000 */
[----:B------:R-:W-:Y:S02]  /*4f70*/  FMNMX.FTZ R3, R133, R3, !PT ;  /* 0x0000000385037209 */ /* 0x000fe40007810000 */
[----:B------:R-:W-:Y:S02]  /*4f80*/  ISETP.GT.AND P2, PT, R2, 0x31, PT ;  /* 0x000000310200780c */ /* 0x000fe40003f44270 */
[----:B------:R-:W-:Y:S02]  /*4f90*/  FSEL R186, R186, -INF , P6 ;  /* 0xff800000baba7808 */ /* 0x000fe40003000000 */
[----:B------:R-:W-:-:S02]  /*4fa0*/  FMNMX.FTZ R3, R132, R3, !PT ;  /* 0x0000000384037209 */ /* 0x000fc40007810000 */
[----:B--2---:R-:W-:Y:S02]  /*4fb0*/  FMNMX.FTZ R0, R0, R9, !PT ;  /* 0x0000000900007209 */ /* 0x004fe40007810000 */
[----:B------:R-:W-:Y:S02]  /*4fc0*/  ISETP.GT.AND P1, PT, R2, 0x38, PT ;  /* 0x000000380200780c */ /* 0x000fe40003f24270 */
[----:B---3--:R-:W-:Y:S01]  /*4fd0*/  FSEL R187, R187, -INF , P2 ;  /* 0xff800000bbbb7808 */ /* 0x008fe20001000000 */
[----:B------:R-:W2:Y:S01]  /*4fe0*/  SHFL.BFLY PT, R15, R0, 0x1, 0x1f ;  /* 0x0c201f00000f7f89 */ /* 0x000ea200000e0000 */
[----:B------:R-:W-:Y:S02]  /*4ff0*/  FMNMX.FTZ R3, R186, R3, !PT ;  /* 0x00000003ba037209 */ /* 0x000fe40007810000 */
[----:B------:R-:W-:Y:S01]  /*5000*/  ISETP.GT.AND P0, PT, R2, 0x39, PT ;  /* 0x000000390200780c */ /* 0x000fe20003f04270 */
[----:B------:R-:W-:Y:S01]  /*5010*/  FFMA.FTZ R2, R35, c[0x0][0x2d0], -R12 ;  /* 0x0000b40023027a23 */ /* 0x000fe2000001080c */
[----:B------:R-:W-:-:S02]  /*5020*/  FSEL R188, R188, -INF , P1 ;  /* 0xff800000bcbc7808 */ /* 0x000fc40000800000 */
[----:B------:R-:W-:Y:S01]  /*5030*/  FMNMX.FTZ R3, R187, R3, !PT ;  /* 0x00000003bb037209 */ /* 0x000fe20007810000 */
[----:B------:R3:W2:Y:S01]  /*5040*/  MUFU.EX2 R224, R2 ;  /* 0x0000000200e07308 */ /* 0x0006a20000000800 */
[----:B----4-:R-:W-:Y:S02]  /*5050*/  FSEL R185, R185, -INF , P0 ;  /* 0xff800000b9b97808 */ /* 0x010fe40000000000 */
[----:B------:R-:W-:Y:S02]  /*5060*/  FMNMX.FTZ R3, R188, R3, !PT ;  /* 0x00000003bc037209 */ /* 0x000fe40007810000 */
[----:B------:R-:W-:Y:S02]  /*5070*/  F2FP.PACK_AB R4, R206, R205 ;  /* 0x000000cdce04723e */ /* 0x000fe400000000ff */
[----:B------:R-:W-:Y:S02]  /*5080*/  FMNMX.FTZ R3, R185, R3, !PT ;  /* 0x00000003b9037209 */ /* 0x000fe40007810000 */
[----:B------:R-:W-:-:S02]  /*5090*/  F2FP.PACK_AB R5, R203, R173 ;  /* 0x000000adcb05723e */ /* 0x000fc400000000ff */
[----:B------:R-:W-:Y:S01]  /*50a0*/  F2FP.PACK_AB R7, R174, R234 ;  /* 0x000000eaae07723e */ /* 0x000fe200000000ff */
[----:B------:R-:W4:Y:S01]  /*50b0*/  SHFL.BFLY PT, R14, R3, 0x2, 0x1f ;  /* 0x0c401f00030e7f89 */ /* 0x000f2200000e0000 */
[----:B-1----:R-:W-:Y:S02]  /*50c0*/  F2FP.PACK_AB R8, R229, R210 ;  /* 0x000000d2e508723e */ /* 0x002fe400000000ff */
[----:B------:R-:W-:Y:S01]  /*50d0*/  F2FP.PACK_AB R10, R232, R204 ;  /* 0x000000cce80a723e */ /* 0x000fe200000000ff */
[----:B---3--:R-:W-:Y:S01]  /*50e0*/  FFMA.FTZ R2, R34, c[0x0][0x2d0], -R12 ;  /* 0x0000b40022027a23 */ /* 0x008fe2000001080c */
[----:B--2---:R-:W-:Y:S01]  /*50f0*/  FMNMX.FTZ R137, R0, R15, !PT ;  /* 0x0000000f00897209 */ /* 0x004fe20007810000 */
[----:B------:R-:W-:Y:S01]  /*5100*/  HMMA.16816.F32 R152, R4, R112, RZ ;  /* 0x000000700498723c */ /* 0x000fe200000018ff */
[----:B------:R-:W-:Y:S01]  /*5110*/  F2FP.PACK_AB R9, R224, R231 ;  /* 0x000000e7e009723e */ /* 0x000fe200000000ff */
[----:B------:R1:W-:Y:S01]  /*5120*/  MUFU.EX2 R236, R2 ;  /* 0x0000000200ec7308 */ /* 0x0003e20000000800 */
[----:B------:R-:W-:-:S05]  /*5130*/  FSETP.NEU.FTZ.AND P0, PT, R137, -INF , PT ;  /* 0xff8000008900780b */ /* 0x000fca0003f1d000 */
[C---:B------:R-:W-:Y:S08]  /*5140*/  HMMA.16816.F32 R60, R4.reuse, R88, RZ ;  /* 0x00000058043c723c */ /* 0x040ff000000018ff */
[----:B------:R-:W-:Y:S01]  /*5150*/  HMMA.16816.F32 R164, R4, R92, RZ ;  /* 0x0000005c04a4723c */ /* 0x000fe200000018ff */
[----:B-1----:R-:W-:Y:S01]  /*5160*/  FFMA.FTZ R2, R39, c[0x0][0x2d0], -R12 ;  /* 0x0000b40027027a23 */ /* 0x002fe2000001080c */
[----:B----4-:R-:W-:-:S03]  /*5170*/  FMNMX.FTZ R0, R3, R14, !PT ;  /* 0x0000000e03007209 */ /* 0x010fc60007810000 */
[----:B------:R1:W2:Y:S03]  /*5180*/  MUFU.EX2 R235, R2 ;  /* 0x0000000200eb7308 */ /* 0x0002a60000000800 */
[C---:B------:R-:W-:Y:S08]  /*5190*/  HMMA.16816.F32 R160, R4.reuse, R96, RZ ;  /* 0x0000006004a0723c */ /* 0x040ff000000018ff */
[----:B------:R-:W-:Y:S01]  /*51a0*/  HMMA.16816.F32 R156, R4, R100, RZ ;  /* 0x00000064049c723c */ /* 0x000fe200000018ff */
[----:B-1----:R-:W-:Y:S01]  /*51b0*/  FMUL.FTZ R2, R137, c[0x0][0x2d0] ;  /* 0x0000b40089027a20 */ /* 0x002fe20000410000 */
[----:B--2---:R-:W-:-:S06]  /*51c0*/  F2FP.PACK_AB R11, R235, R236 ;  /* 0x000000eceb0b723e */ /* 0x004fcc00000000ff */
[----:B------:R-:W-:Y:S01]  /*51d0*/  HMMA.16816.F32 R148, R4, R120, RZ ;  /* 0x000000780494723c */ /* 0x000fe200000018ff */
[----:B------:R-:W-:-:S05]  /*51e0*/  FSEL R2, R2, RZ, P0 ;  /* 0x000000ff02027208 */ /* 0x000fca0000000000 */
[--C-:B------:R-:W-:Y:S02]  /*51f0*/  FFMA.FTZ R3, R16, c[0x0][0x2d0], -R2.reuse ;  /* 0x0000b40010037a23 */ /* 0x100fe40000010802 */
[C---:B------:R-:W-:Y:S02]  /*5200*/  HMMA.16816.F32 R144, R4.reuse, R108, RZ ;  /* 0x0000006c0490723c */ /* 0x040fe400000018ff */
[----:B------:R1:W-:Y:S06]  /*5210*/  MUFU.EX2 R189, R3 ;  /* 0x0000000300bd7308 */ /* 0x0003ec0000000800 */
        /* <DEDUP_REMOVED lines=15> */
[----:B------:R-:W3:Y:S01]  /*5310*/  SHFL.BFLY PT, R4, R0, 0x1, 0x1f ;  /* 0x0c201f0000047f89 */ /* 0x000ee200000e0000 */
[----:B-1----:R-:W-:-:S06]  /*5320*/  FFMA.FTZ R3, R26, c[0x0][0x2d0], -R2 ;  /* 0x0000b4001a037a23 */ /* 0x002fcc0000010802 */
[C---:B------:R-:W-:Y:S01]  /*5330*/  HMMA.16816.F32 R192, R8.reuse, R76, R152 ;  /* 0x0000004c08c0723c */ /* 0x040fe20000001898 */
[----:B------:R1:W-:Y:S06]  /*5340*/  MUFU.EX2 R7, R3 ;  /* 0x0000000300077308 */ /* 0x0003ec0000000800 */
[----:B------:R-:W-:Y:S01]  /*5350*/  MOV R155, R174 ;  /* 0x000000ae009b7202 */ /* 0x000fe20000000f00 */
[----:B------:R-:W-:Y:S01]  /*5360*/  HMMA.16816.F32 R220, R8, R56, R160 ;  /* 0x0000003808dc723c */ /* 0x000fe200000018a0 */
[----:B------:R-:W-:Y:S02]  /*5370*/  IMAD.MOV.U32 R154, RZ, RZ, R173 ;  /* 0x000000ffff9a7224 */ /* 0x000fe400078e00ad */
[----:B------:R-:W-:-:S05]  /*5380*/  IMAD.MOV.U32 R153, RZ, RZ, R172 ;  /* 0x000000ffff997224 */ /* 0x000fca00078e00ac */
[----:B------:R-:W-:Y:S01]  /*5390*/  HMMA.16816.F32 R196, R8, R54, R84 ;  /* 0x0000003608c4723c */ /* 0x000fe20000001854 */
[----:B---3--:R-:W-:Y:S01]  /*53a0*/  FMNMX.FTZ R136, R0, R4, !PT ;  /* 0x0000000400887209 */ /* 0x008fe20007810000 */
[----:B-1----:R-:W-:-:S03]  /*53b0*/  FFMA.FTZ R3, R27, c[0x0][0x2d0], -R2 ;  /* 0x0000b4001b037a23 */ /* 0x002fc60000010802 */
[C---:B------:R-:W-:Y:S01]  /*53c0*/  FSETP.NEU.FTZ.AND P0, PT, R136.reuse, -INF , PT ;  /* 0xff8000008800780b */ /* 0x040fe20003f1d000 */
[----:B------:R-:W-:Y:S01]  /*53d0*/  FMUL.FTZ R0, R136, c[0x0][0x2d0] ;  /* 0x0000b40088007a20 */ /* 0x000fe20000410000 */
[----:B------:R1:W-:Y:S01]  /*53e0*/  MUFU.EX2 R230, R3 ;  /* 0x0000000300e67308 */ /* 0x0003e20000000800 */
[----:B------:R-:W-:Y:S01]  /*53f0*/  MOV R162, R193 ;  /* 0x000000c100a27202 */ /* 0x000fe20000000f00 */
[----:B------:R-:W-:Y:S01]  /*5400*/  IMAD.MOV.U32 R161, RZ, RZ, R194 ;  /* 0x000000ffffa17224 */ /* 0x000fe200078e00c2 */
[----:B------:R-:W-:Y:S01]  /*5410*/  MOV R15, R192 ;  /* 0x000000c0000f7202 */ /* 0x000fe20000000f00 */
[----:B------:R-:W-:Y:S01]  /*5420*/  IMAD.MOV.U32 R160, RZ, RZ, R195 ;  /* 0x000000ffffa07224 */ /* 0x000fe200078e00c3 */
[----:B------:R-:W-:Y:S01]  /*5430*/  FSEL R0, R0, RZ, P0 ;  /* 0x000000ff00007208 */ /* 0x000fe20000000000 */
[C---:B------:R-:W-:Y:S07]  /*5440*/  HMMA.16816.F32 R192, R8.reuse, R58, R104 ;  /* 0x0000003a08c0723c */ /* 0x040fee0000001868 */
[----:B--2---:R-:W-:Y:S01]  /*5450*/  IMAD.MOV.U32 R107, RZ, RZ, R19 ;  /* 0x000000ffff6b7224 */ /* 0x004fe200078e0013 */
[----:B------:R-:W-:Y:S01]  /*5460*/  HMMA.16816.F32 R148, R8, R72, R148 ;  /* 0x000000480894723c */ /* 0x000fe20000001894 */
[----:B-1----:R-:W-:-:S04]  /*5470*/  FFMA.FTZ R3, R29, c[0x0][0x2d0], -R2 ;  /* 0x0000b4001d037a23 */ /* 0x002fc80000010802 */
[----:B------:R1:W-:Y:S03]  /*5480*/  MUFU.EX2 R4, R3 ;  /* 0x0000000300047308 */ /* 0x0003e60000000800 */
[C---:B------:R-:W-:Y:S01]  /*5490*/  HMMA.16816.F32 R212, R8.reuse, R44, R60 ;  /* 0x0000002c08d4723c */ /* 0x040fe2000000183c */
[----:B------:R-:W2:Y:S07]  /*54a0*/  LDSM.16.MT88.4 R60, [R227+0x2900] ;  /* 0x00290000e33c783b */ /* 0x000eae0000004200 */
[----:B------:R-:W-:Y:S01]  /*54b0*/  HMMA.16816.F32 R216, R8, R68, R164 ;  /* 0x0000004408d8723c */ /* 0x000fe200000018a4 */
[----:B-1----:R-:W-:-:S07]  /*54c0*/  FFMA.FTZ R3, R30, c[0x0][0x2d0], -R2 ;  /* 0x0000b4001e037a23 */ /* 0x002fce0000010802 */
[----:B------:R-:W-:Y:S01]  /*54d0*/  IMAD.MOV.U32 R6, RZ, RZ, R149 ;  /* 0x000000ffff067224 */ /* 0x000fe200078e0095 */
[----:B------:R-:W-:Y:S01]  /*54e0*/  MOV R163, R151 ;  /* 0x0000009700a37202 */ /* 0x000fe20000000f00 */
[----:B------:R1:W3:Y:S01]  /*54f0*/  MUFU.EX2 R16, R3 ;  /* 0x0000000300107308 */ /* 0x0002e20000000800 */
[----:B------:R-:W-:Y:S01]  /*5500*/  IMAD.MOV.U32 R211, RZ, RZ, R150 ;  /* 0x000000ffffd37224 */ /* 0x000fe200078e0096 */
[----:B------:R-:W-:Y:S01]  /*5510*/  HMMA.16816.F32 R248, R8, R52, R156 ;  /* 0x0000003408f8723c */ /* 0x000fe2000000189c */
[----:B------:R-:W-:-:S07]  /*5520*/  IMAD.MOV.U32 R14, RZ, RZ, R148 ;  /* 0x000000ffff0e7224 */ /* 0x000fce00078e0094 */
[----:B------:R-:W-:Y:S01]  /*5530*/  HMMA.16816.F32 R148, R8, R64, R144 ;  /* 0x000000400894723c */ /* 0x000fe20000001890 */
[----:B-1----:R-:W-:-:S06]  /*5540*/  FFMA.FTZ R3, R18, c[0x0][0x2d0], -R0 ;  /* 0x0000b40012037a23 */ /* 0x002fcc0000010800 */
[----:B------:R-:W-:Y:S01]  /*5550*/  MOV R147, R6 ;  /* 0x0000000600937202 */ /* 0x000fe20000000f00 */
[----:B---3--:R-:W-:Y:S01]  /*5560*/  IMAD.MOV.U32 R86, RZ, RZ, R16 ;  /* 0x000000ffff567224 */ /* 0x008fe200078e0010 */
[C---:B------:R-:W-:Y:S01]  /*5570*/  HMMA.16816.F32 R164, R8.reuse, R70, R124 ;  /* 0x0000004608a4723c */ /* 0x040fe2000000187c */
[----:B------:R1:W-:Y:S07]  /*5580*/  MUFU.EX2 R104, R3 ;  /* 0x0000000300687308 */ /* 0x0003ee0000000800 */
[----:B--2---:R-:W-:Y:S07]  /*5590*/  HMMA.16816.F32 R140, R8, R60, R140 ;  /* 0x0000003c088c723c */ /* 0x004fee000000188c */
[----:B------:R-:W-:Y:S01]  /*55a0*/  IMAD.MOV.U32 R5, RZ, RZ, R150 ;  /* 0x000000ffff057224 */ /* 0x000fe200078e0096 */
[----:B------:R-:W-:Y:S01]  /*55b0*/  MOV R146, R151 ;  /* 0x0000009700927202 */ /* 0x000fe20000000f00 */
[----:B-1----:R-:W-:-:S02]  /*55c0*/  FFMA.FTZ R3, R17, c[0x0][0x2d0], -R0 ;  /* 0x0000b40011037a23 */ /* 0x002fc40000010800 */
[----:B------:R-:W-:Y:S01]  /*55d0*/  HMMA.16816.F32 R16, R8, R78, R80 ;  /* 0x0000004e0810723c */ /* 0x000fe20000001850 */
[----:B------:R-:W-:Y:S01]  /*55e0*/  IMAD.MOV.U32 R145, RZ, RZ, R149 ;  /* 0x000000ffff917224 */ /* 0x000fe200078e0095 */
[----:B------:R1:W2:Y:S01]  /*55f0*/  MUFU.EX2 R84, R3 ;  /* 0x0000000300547308 */ /* 0x0002a20000000800 */
[----:B------:R-:W-:-:S05]  /*5600*/  IMAD.MOV.U32 R144, RZ, RZ, R148 ;  /* 0x000000ffff907224 */ /* 0x000fca00078e0094 */
[----:B------:R-:W-:Y:S05]  /*5610*/  HMMA.16816.F32 R148, R8, R46, R128 ;  /* 0x0000002e0894723c */ /* 0x000fea0000001880 */
[----:B------:R-:W-:Y:S01]  /*5620*/  MOV R238, R140 ;  /* 0x0000008c00ee7202 */ /* 0x000fe20000000f00 */
[----:B------:R-:W-:Y:S01]  /*5630*/  IMAD.MOV.U32 R134, RZ, RZ, R141 ;  /* 0x000000ffff867224 */ /* 0x000fe200078e008d */
[----:B------:R-:W-:Y:S01]  /*5640*/  MOV R245, R143 ;  /* 0x0000008f00f57202 */ /* 0x000fe20000000f00 */
[----:B------:R-:W-:Y:S02]  /*5650*/  IMAD.MOV.U32 R135, RZ, RZ, R142 ;  /* 0x000000ffff877224 */ /* 0x000fe400078e008e */
[----:B-1----:R-:W-:-:S04]  /*5660*/  FFMA.FTZ R3, R24, c[0x0][0x2d0], -R0 ;  /* 0x0000b40018037a23 */ /* 0x002fc80000010800 */
[----:B------:R1:W-:Y:S02]  /*5670*/  MUFU.EX2 R239, R3 ;  /* 0x0000000300ef7308 */ /* 0x0003e40000000800 */
[----:B------:R-:W-:Y:S01]  /*5680*/  MOV R243, R16 ;  /* 0x0000001000f37202 */ /* 0x000fe20000000f00 */
[----:B------:R-:W-:Y:S01]  /*5690*/  IMAD.MOV.U32 R242, RZ, RZ, R17 ;  /* 0x000000fffff27224 */ /* 0x000fe200078e0011 */
[----:B------:R-:W-:Y:S01]  /*56a0*/  MOV R240, R19 ;  /* 0x0000001300f07202 */ /* 0x000fe20000000f00 */
[----:B------:R-:W-:Y:S02]  /*56b0*/  IMAD.MOV.U32 R241, RZ, RZ, R18 ;  /* 0x000000fffff17224 */ /* 0x000fe400078e0012 */
[----:B------:R-:W-:Y:S01]  /*56c0*/  HMMA.16816.F32 R16, R8, R74, R48 ;  /* 0x0000004a0810723c */ /* 0x000fe20000001830 */
[----:B-1----:R-:W-:-:S04]  /*56d0*/  FFMA.FTZ R3, R23, c[0x0][0x2d0], -R0 ;  /* 0x0000b40017037a23 */ /* 0x002fc80000010800 */
[----:B------:R1:W3:Y:S11]  /*56e0*/  MUFU.EX2 R105, R3 ;  /* 0x0000000300697308 */ /* 0x0002f60000000800 */
[----:B------:R-:W-:Y:S08]  /*56f0*/  @!UPT UIADD3 URZ, URZ, URZ, URZ ;  /* 0x0000003f3f3ff290 */ /* 0x000ff0000fffe03f */
[----:B------:R-:W-:Y:S01]  /*5700*/  IMAD.MOV.U32 R51, RZ, RZ, R17 ;  /* 0x000000ffff337224 */ /* 0x000fe200078e0011 */
[----:B------:R-:W-:Y:S01]  /*5710*/  MOV R49, R18 ;  /* 0x0000001200317202 */ /* 0x000fe20000000f00 */
[----:B------:R-:W-:Y:S02]  /*5720*/  IMAD.MOV.U32 R50, RZ, RZ, R19 ;  /* 0x000000ffff327224 */ /* 0x000fe400078e0013 */
[----:B------:R-:W-:Y:S02]  /*5730*/  IMAD.MOV.U32 R48, RZ, RZ, R16 ;  /* 0x000000ffff307224 */ /* 0x000fe400078e0010 */
[----:B------:R-:W-:Y:S01]  /*5740*/  HMMA.16816.F32 R16, R8, R66, R40 ;  /* 0x000000420810723c */ /* 0x000fe20000001828 */
[----:B-1----:R-:W-:-:S04]  /*5750*/  FFMA.FTZ R3, R22, c[0x0][0x2d0], -R0 ;  /* 0x0000b40016037a23 */ /* 0x002fc80000010800 */
[----:B------:R1:W-:Y:S03]  /*5760*/  MUFU.EX2 R252, R3 ;  /* 0x0000000300fc7308 */ /* 0x0003e60000000800 */
[----:B------:R-:W-:Y:S01]  /*5770*/  HMMA.16816.F32 R8, R8, R62, R32 ;  /* 0x0000003e0808723c */ /* 0x000fe20000001820 */
[----:B-1----:R-:W-:Y:S11]  /*5780*/  FFMA.FTZ R3, R21, c[0x0][0x2d0], -R0 ;  /* 0x0000b40015037a23 */ /* 0x002ff60000010800 */
[----:B------:R-:W-:Y:S04]  /*5790*/  @!UPT UIADD3 URZ, URZ, URZ, URZ ;  /* 0x0000003f3f3ff290 */ /* 0x000fe8000fffe03f */
[----:B------:R-:W-:Y:S01]  /*57a0*/  IMAD.MOV.U32 R40, RZ, RZ, R17 ;  /* 0x000000ffff287224 */ /* 0x000fe200078e0011 */
[----:B------:R1:W4:Y:S01]  /*57b0*/  MUFU.EX2 R247, R3 ;  /* 0x0000000300f77308 */ /* 0x0003220000000800 */
[----:B------:R-:W-:Y:S01]  /*57c0*/  MOV R39, R18 ;  /* 0x0000001200277202 */ /* 0x000fe20000000f00 */
[----:B------:R-:W-:Y:S02]  /*57d0*/  IMAD.MOV.U32 R38, RZ, RZ, R19 ;  /* 0x000000ffff267224 */ /* 0x000fe400078e0013 */
[----:B------:R-:W-:-:S03]  /*57e0*/  IMAD.MOV.U32 R37, RZ, RZ, R16 ;  /* 0x000000ffff257224 */ /* 0x000fc600078e0010 */
[----:B------:R-:W-:Y:S01]  /*57f0*/  MOV R237, R8 ;  /* 0x0000000800ed7202 */ /* 0x000fe20000000f00 */
[----:B------:R-:W-:Y:S01]  /*5800*/  IMAD.MOV.U32 R106, RZ, RZ, R9 ;  /* 0x000000ffff6a7224 */ /* 0x000fe200078e0009 */
[----:B------:R-:W-:Y:S01]  /*5810*/  MOV R85, R11 ;  /* 0x0000000b00557202 */ /* 0x000fe20000000f00 */
[----:B------:R-:W-:Y:S01]  /*5820*/  IMAD.MOV.U32 R87, RZ, RZ, R10 ;  /* 0x000000ffff577224 */ /* 0x000fe200078e000a */
[----:B------:R-:W-:Y:S02]  /*5830*/  F2FP.PACK_AB R8, R184, R189 ;  /* 0x000000bdb808723e */ /* 0x000fe400000000ff */
[----:B------:R-:W-:Y:S02]  /*5840*/  F2FP.PACK_AB R10, R107, R190 ;  /* 0x000000be6b0a723e */ /* 0x000fe400000000ff */
[----:B--2---:R-:W-:Y:S01]  /*5850*/  F2FP.PACK_AB R9, R84, R104 ;  /* 0x000000685409723e */ /* 0x004fe200000000ff */
[----:B-1----:R-:W-:Y:S01]  /*5860*/  FFMA.FTZ R3, R28, c[0x0][0x2d0], -R0 ;  /* 0x0000b4001c037a23 */ /* 0x002fe20000010800 */
[----:B---3--:R-:W-:-:S03]  /*5870*/  F2FP.PACK_AB R11, R105, R239 ;  /* 0x000000ef690b723e */ /* 0x008fc600000000ff */
[----:B------:R1:W-:Y:S04]  /*5880*/  MUFU.EX2 R246, R3 ;  /* 0x0000000300f67308 */ /* 0x0003e80000000800 */
[C---:B------:R-:W-:Y:S07]  /*5890*/  HMMA.16816.F32 R20, R8.reuse, R96, RZ ;  /* 0x000000600814723c */ /* 0x040fee00000018ff */
[----:B------:R-:W-:Y:S01]  /*58a0*/  IMAD.MOV.U32 R97, RZ, RZ, R7 ;  /* 0x000000ffff617224 */ /* 0x000fe200078e0007 */
[----:B------:R-:W-:Y:S01]  /*58b0*/  HMMA.16816.F32 R16, R8, R100, RZ ;  /* 0x000000640810723c */ /* 0x000fe200000018ff */
[----:B------:R-:W-:-:S02]  /*58c0*/  IMAD.MOV.U32 R96, RZ, RZ, R209 ;  /* 0x000000ffff607224 */ /* 0x000fc400078e00d1 */
[----:B-1----:R-:W-:-:S04]  /*58d0*/  FFMA.FTZ R3, R36, c[0x0][0x2d0], -R0 ;  /* 0x0000b40024037a23 */ /* 0x002fc80000010800 */
[----:B------:R-:W-:Y:S01]  /*58e0*/  IMAD.MOV.U32 R100, RZ, RZ, R4 ;  /* 0x000000ffff647224 */ /* 0x000fe200078e0004 */
[----:B------:R-:W1:Y:S01]  /*58f0*/  MUFU.EX2 R244, R3 ;  /* 0x0000000300f47308 */ /* 0x000e620000000800 */
[----:B------:R-:W-:Y:S01]  /*5900*/  HMMA.16816.F32 R28, R8, R88, RZ ;  /* 0x00000058081c723c */ /* 0x000fe200000018ff */
[----:B------:R-:W-:Y:S01]  /*5910*/  F2FP.PACK_AB R4, R230, R97 ;  /* 0x00000061e604723e */ /* 0x000fe200000000ff */
[----:B------:R-:W-:Y:S01]  /*5920*/  IMAD.MOV.U32 R101, RZ, RZ, R155 ;  /* 0x000000ffff657224 */ /* 0x000fe200078e009b */
[----:B------:R-:W-:-:S04]  /*5930*/  F2FP.PACK_AB R6, R86, R100 ;  /* 0x000000645606723e */ /* 0x000fc800000000ff */
[----:B------:R-:W-:Y:S01]  /*5940*/  IMAD.MOV.U32 R89, RZ, RZ, R5 ;  /* 0x000000ffff597224 */ /* 0x000fe200078e0005 */
[----:B----4-:R-:W-:Y:S01]  /*5950*/  F2FP.PACK_AB R5, R247, R252 ;  /* 0x000000fcf705723e */ /* 0x010fe200000000ff */
[----:B------:R-:W-:Y:S01]  /*5960*/  HMMA.16816.F32 R32, R8, R90, RZ ;  /* 0x0000005a0820723c */ /* 0x000fe200000018ff */
[----:B------:R-:W-:Y:S02]  /*5970*/  IMAD.MOV.U32 R88, RZ, RZ, R14 ;  /* 0x000000ffff587224 */ /* 0x000fe400078e000e */
[----:B------:R-:W-:Y:S01]  /*5980*/  IMAD.MOV.U32 R14, RZ, RZ, R208 ;  /* 0x000000ffff0e7224 */ /* 0x000fe200078e00d0 */
[----:B-1----:R-:W-:Y:S01]  /*5990*/  F2FP.PACK_AB R7, R244, R246 ;  /* 0x000000f6f407723e */ /* 0x002fe200000000ff */
[----:B------:R-:W-:-:S03]  /*59a0*/  FFMA.FTZ R3, R168, c[0x0][0x2d0], -R2 ;  /* 0x0000b400a8037a23 */ /* 0x000fc60000010802 */
[----:B------:R-:W-:Y:S01]  /*59b0*/  HMMA.16816.F32 R24, R8, R92, RZ ;  /* 0x0000005c0818723c */ /* 0x000fe200000018ff */
[----:B------:R-:W-:Y:S01]  /*59c0*/  MOV R90, R211 ;  /* 0x000000d3005a7202 */ /* 0x000fe20000000f00 */
[----:B------:R-:W-:Y:S01]  /*59d0*/  IMAD.MOV.U32 R91, RZ, RZ, R163 ;  /* 0x000000ffff5b7224 */ /* 0x000fe200078e00a3 */
[----:B------:R1:W-:Y:S04]  /*59e0*/  MUFU.EX2 R208, R3 ;  /* 0x0000000300d07308 */ /* 0x0003e80000000800 */
[----:B------:R-:W-:Y:S01]  /*59f0*/  IMAD.MOV.U32 R93, RZ, RZ, R51 ;  /* 0x000000ffff5d7224 */ /* 0x000fe200078e0033 */
[----:B------:R-:W-:Y:S01]  /*5a00*/  HMMA.16816.F32 R172, R4, R56, R20 ;  /* 0x0000003804ac723c */ /* 0x000fe20000001814 */
[----:B------:R-:W-:-:S07]  /*5a10*/  IMAD.MOV.U32 R92, RZ, RZ, R48 ;  /* 0x000000ffff5c7224 */ /* 0x000fce00078e0030 */
[----:B------:R-:W-:Y:S01]  /*5a20*/  HMMA.16816.F32 R20, R8, R108, RZ ;  /* 0x0000006c0814723c */ /* 0x000fe200000018ff */
[----:B-1----:R-:W-:-:S06]  /*5a30*/  FFMA.FTZ R3, R171, c[0x0][0x2d0], -R2 ;  /* 0x0000b400ab037a23 */ /* 0x002fcc0000010802 */
[----:B------:R-:W-:Y:S01]  /*5a40*/  MOV R109, R40 ;  /* 0x00000028006d7202 */ /* 0x000fe20000000f00 */
[----:B------:R-:W-:Y:S01]  /*5a50*/  HMMA.16816.F32 R140, R4, R44, R28 ;  /* 0x0000002c048c723c */ /* 0x000fe2000000181c */
[----:B------:R-:W-:Y:S01]  /*5a60*/  MOV R108, R37 ;  /* 0x00000025006c7202 */ /* 0x000fe20000000f00 */
[----:B------:R1:W2:Y:S05]  /*5a70*/  MUFU.EX2 R209, R3 ;  /* 0x0000000300d17308 */ /* 0x0002aa0000000800 */
[----:B------:R-:W-:Y:S01]  /*5a80*/  MOV R45, R210 ;  /* 0x000000d2002d7202 */ /* 0x000fe20000000f00 */
[----:B------:R-:W-:Y:S01]  /*5a90*/  HMMA.16816.F32 R28, R8, R112, RZ ;  /* 0x00000070081c723c */ /* 0x000fe200000018ff */
[----:B------:R-:W-:-:S06]  /*5aa0*/  MOV R44, R205 ;  /* 0x000000cd002c7202 */ /* 0x000fcc0000000f00 */
[----:B------:R-:W-:Y:S01]  /*5ab0*/  MOV R113, R154 ;  /* 0x0000009a00717202 */ /* 0x000fe20000000f00 */
[----:B------:R-:W-:Y:S01]  /*5ac0*/  HMMA.16816.F32 R40, R4, R46, R32 ;  /* 0x0000002e0428723c */ /* 0x000fe20000001820 */
[----:B------:R-:W-:Y:S02]  /*5ad0*/  IMAD.MOV.U32 R112, RZ, RZ, R206 ;  /* 0x000000ffff707224 */ /* 0x000fe400078e00ce */
[----:B-1----:R-:W-:-:S04]  /*5ae0*/  FFMA.FTZ R3, R170, c[0x0][0x2d0], -R2 ;  /* 0x0000b400aa037a23 */ /* 0x002fc80000010802 */
[----:B------:R-:W-:Y:S01]  /*5af0*/  IMAD.MOV.U32 R46, RZ, RZ, R39 ;  /* 0x000000ffff2e7224 */ /* 0x000fe200078e0027 */
[C---:B------:R-:W-:Y:S01]  /*5b00*/  HMMA.16816.F32 R156, R4.reuse, R68, R24 ;  /* 0x00000044049c723c */ /* 0x040fe20000001818 */
[----:B------:R-:W-:Y:S01]  /*5b10*/  IMAD.MOV.U32 R47, RZ, RZ, R38 ;  /* 0x000000ffff2f7224 */ /* 0x000fe200078e0026 */
[----:B------:R1:W-:Y:S06]  /*5b20*/  MUFU.EX2 R210, R3 ;  /* 0x0000000300d27308 */ /* 0x0003ec0000000800 */
[----:B------:R-:W-:Y:S08]  /*5b30*/  HMMA.16816.F32 R124, R4, R64, R20 ;  /* 0x00000040047c723c */ /* 0x000ff00000001814 */
[----:B------:R-:W-:Y:S01]  /*5b40*/  HMMA.16816.F32 R36, R8, R94, RZ ;  /* 0x0000005e0824723c */ /* 0x000fe200000018ff */
[----:B-1----:R-:W-:-:S04]  /*5b50*/  FFMA.FTZ R3, R169, c[0x0][0x2d0], -R2 ;  /* 0x0000b400a9037a23 */ /* 0x002fc80000010802 */
[----:B------:R1:W-:Y:S02]  /*5b60*/  MUFU.EX2 R211, R3 ;  /* 0x0000000300d37308 */ /* 0x0003e40000000800 */
[----:B------:R-:W-:Y:S01]  /*5b70*/  IMAD.MOV.U32 R94, RZ, RZ, R89 ;  /* 0x000000ffff5e7224 */ /* 0x000fe200078e0059 */
[----:B------:R-:W-:Y:S01]  /*5b80*/  HMMA.16816.F32 R24, R8, R120, RZ ;  /* 0x000000780818723c */ /* 0x000fe200000018ff */
[----:B------:R-:W-:Y:S02]  /*5b90*/  IMAD.MOV.U32 R95, RZ, RZ, R146 ;  /* 0x000000ffff5f7224 */ /* 0x000fe400078e0092 */
[----:B------:R-:W-:-:S04]  /*5ba0*/  IMAD.MOV.U32 R89, RZ, RZ, R147 ;  /* 0x000000ffff597224 */ /* 0x000fc800078e0093 */
[----:B------:R-:W-:Y:S01]  /*5bb0*/  MOV R120, R50 ;  /* 0x0000003200787202 */ /* 0x000fe20000000f00 */
[----:B------:R-:W-:Y:S01]  /*5bc0*/  HMMA.16816.F32 R20, R8, R122, RZ ;  /* 0x0000007a0814723c */ /* 0x000fe200000018ff */
[----:B------:R-:W-:Y:S02]  /*5bd0*/  IMAD.MOV.U32 R121, RZ, RZ, R153 ;  /* 0x000000ffff797224 */ /* 0x000fe400078e0099 */
[----:B-1----:R-:W-:-:S05]  /*5be0*/  FFMA.FTZ R3, R139, c[0x0][0x2d0], -R0 ;  /* 0x0000b4008b037a23 */ /* 0x002fca0000010800 */
[----:B------:R-:W-:Y:S01]  /*5bf0*/  HMMA.16816.F32 R80, R4, R52, R16 ;  /* 0x000000340450723c */ /* 0x000fe20000001810 */
[----:B------:R1:W-:Y:S07]  /*5c00*/  MUFU.EX2 R139, R3 ;  /* 0x00000003008b7308 */ /* 0x0003ee0000000800 */
[C---:B------:R-:W-:Y:S07]  /*5c10*/  HMMA.16816.F32 R16, R8.reuse, R116, RZ ;  /* 0x000000740810723c */ /* 0x040fee00000018ff */
[----:B------:R-:W-:Y:S01]  /*5c20*/  IMAD.MOV.U32 R117, RZ, RZ, R49 ;  /* 0x000000ffff757224 */ /* 0x000fe200078e0031 */
[----:B------:R-:W-:Y:S01]  /*5c30*/  HMMA.16816.F32 R32, R8, R98, RZ ;  /* 0x000000620820723c */ /* 0x000fe200000018ff */
[----:B------:R-:W-:-:S02]  /*5c40*/  IMAD.MOV.U32 R116, RZ, RZ, R207 ;  /* 0x000000ffff747224 */ /* 0x000fc400078e00cf */
[----:B-1----:R-:W-:-:S04]  /*5c50*/  FFMA.FTZ R3, R138, c[0x0][0x2d0], -R0 ;  /* 0x0000b4008a037a23 */ /* 0x002fc80000010800 */
[----:B------:R-:W-:Y:S01]  /*5c60*/  MOV R99, R145 ;  /* 0x0000009100637202 */ /* 0x000fe20000000f00 */
[----:B------:R-:W-:Y:S01]  /*5c70*/  HMMA.16816.F32 R48, R4, R76, R28 ;  /* 0x0000004c0430723c */ /* 0x000fe2000000181c */
[----:B------:R-:W-:-:S07]  /*5c80*/  IMAD.MOV.U32 R98, RZ, RZ, R144 ;  /* 0x000000ffff627224 */ /* 0x000fce00078e0090 */
[----:B------:R-:W-:Y:S07]  /*5c90*/  HMMA.16816.F32 R28, R8, R102, RZ ;  /* 0x00000066081c723c */ /* 0x000fee00000018ff */
[----:B------:R-:W-:Y:S01]  /*5ca0*/  IMAD.MOV.U32 R102, RZ, RZ, R161 ;  /* 0x000000ffff667224 */ /* 0x000fe200078e00a1 */
[----:B------:R-:W-:Y:S01]  /*5cb0*/  HMMA.16816.F32 R68, R4, R70, R36 ;  /* 0x000000460444723c */ /* 0x000fe20000001824 */
[----:B------:R-:W-:-:S07]  /*5cc0*/  IMAD.MOV.U32 R103, RZ, RZ, R160 ;  /* 0x000000ffff677224 */ /* 0x000fce00078e00a0 */
[C---:B------:R-:W-:Y:S07]  /*5cd0*/  HMMA.16816.F32 R128, R4.reuse, R72, R24 ;  /* 0x000000480480723c */ /* 0x040fee0000001818 */
[----:B------:R-:W-:Y:S01]  /*5ce0*/  MOV R72, R15 ;  /* 0x0000000f00487202 */ /* 0x000fe20000000f00 */
[----:B------:R-:W-:Y:S01]  /*5cf0*/  HMMA.16816.F32 R36, R4, R74, R20 ;  /* 0x0000004a0424723c */ /* 0x000fe20000001814 */
[----:B------:R-:W-:Y:S01]  /*5d00*/  IMAD.MOV.U32 R15, RZ, RZ, R204 ;  /* 0x000000ffff0f7224 */ /* 0x000fe200078e00cc */
[----:B------:R-:W-:Y:S01]  /*5d10*/  MOV R73, R162 ;  /* 0x000000a200497202 */ /* 0x000fe20000000f00 */
[----:B------:R1:W3:Y:S01]  /*5d20*/  MUFU.EX2 R204, R3 ;  /* 0x0000000300cc7308 */ /* 0x0002e20000000800 */
[----:B------:R-:W2:Y:S03]  /*5d30*/  LDSM.16.MT88.4 R20, [R225+0x1100] ;  /* 0x00110000e114783b */ /* 0x000ea60000004200 */
[----:B------:R-:W-:Y:S01]  /*5d40*/  MOV R74, R102 ;  /* 0x00000066004a7202 */ /* 0x000fe20000000f00 */
[----:B------:R-:W-:Y:S01]  /*5d50*/  HMMA.16816.F32 R24, R8, R114, RZ ;  /* 0x000000720818723c */ /* 0x000fe200000018ff */
[----:B------:R-:W-:-:S02]  /*5d60*/  IMAD.MOV.U32 R75, RZ, RZ, R103 ;  /* 0x000000ffff4b7224 */ /* 0x000fc400078e0067 */
        /* <DEDUP_REMOVED lines=13> */
[----:B------:R-:W4:Y:S01]  /*5e40*/  LDL.LU R238, [R1+0xac] ;  /* 0x0000ac0001ee7983 */ /* 0x000f220000300800 */
[----:B------:R-:W-:Y:S01]  /*5e50*/  IMAD.MOV.U32 R46, RZ, RZ, R135 ;  /* 0x000000ffff2e7224 */ /* 0x000fe200078e0087 */
[C---:B------:R-:W-:Y:S01]  /*5e60*/  HMMA.16816.F32 R16, R8.reuse, R110, RZ ;  /* 0x0000006e0810723c */ /* 0x040fe200000018ff */
[----:B-1----:R-:W-:Y:S01]  /*5e70*/  FFMA.FTZ R3, R133, c[0x0][0x2d0], -R0 ;  /* 0x0000b40085037a23 */ /* 0x002fe20000010800 */
[----:B------:R1:W5:Y:S01]  /*5e80*/  LDL.LU R134, [R1+0xa8] ;  /* 0x0000a80001867983 */ /* 0x0003620000300800 */
[----:B------:R-:W-:Y:S01]  /*5e90*/  MOV R123, R103 ;  /* 0x00000067007b7202 */ /* 0x000fe20000000f00 */
[----:B------:R-:W-:Y:S01]  /*5ea0*/  IMAD.MOV.U32 R103, RZ, RZ, R47 ;  /* 0x000000ffff677224 */ /* 0x000fe200078e002f */
[----:B------:R2:W-:Y:S01]  /*5eb0*/  MUFU.EX2 R206, R3 ;  /* 0x0000000300ce7308 */ /* 0x0005e20000000800 */
[----:B------:R1:W5:Y:S01]  /*5ec0*/  LDL.LU R135, [R1+0xa4] ;  /* 0x0000a40001877983 */ /* 0x0003620000300800 */
[----:B------:R-:W-:Y:S01]  /*5ed0*/  MOV R110, R114 ;  /* 0x00000072006e7202 */ /* 0x000fe20000000f00 */
[----:B------:R-:W-:Y:S01]  /*5ee0*/  IMAD.MOV.U32 R114, RZ, RZ, R98 ;  /* 0x000000ffff727224 */ /* 0x000fe200078e0062 */
[----:B------:R-:W-:Y:S01]  /*5ef0*/  HMMA.16816.F32 R8, R8, R118, RZ ;  /* 0x000000760808723c */ /* 0x000fe200000018ff */
[----:B------:R-:W4:Y:S01]  /*5f00*/  LDL.LU R245, [R1+0xa0] ;  /* 0x0000a00001f57983 */ /* 0x000f220000300800 */
[----:B------:R-:W-:-:S03]  /*5f10*/  IMAD.MOV.U32 R98, RZ, RZ, R112 ;  /* 0x000000ffff627224 */ /* 0x000fc600078e0070 */
[----:B------:R-:W4:Y:S03]  /*5f20*/  LDL.LU R47, [R1+0x4] ;  /* 0x00000400012f7983 */ /* 0x000f260000300800 */
[C---:B------:R-:W-:Y:S01]  /*5f30*/  HMMA.16816.F32 R56, R4.reuse, R58, R32 ;  /* 0x0000003a0438723c */ /* 0x040fe20000001820 */
[----:B------:R-:W4:Y:S01]  /*5f40*/  LDL.LU R112, [R1+0x8] ;  /* 0x0000080001707983 */ /* 0x000f220000300800 */
[----:B------:R-:W-:Y:S01]  /*5f50*/  IMAD.MOV.U32 R122, RZ, RZ, R102 ;  /* 0x000000ffff7a7224 */ /* 0x000fe200078e0066 */
[----:B------:R-:W-:Y:S01]  /*5f60*/  MOV R102, R46 ;  /* 0x0000002e00667202 */ /* 0x000fe20000000f00 */
[----:B------:R-:W-:Y:S02]  /*5f70*/  IMAD.MOV.U32 R46, RZ, RZ, R15 ;  /* 0x000000ffff2e7224 */ /* 0x000fe400078e000f */
[----:B------:R-:W4:Y:S01]  /*5f80*/  LDL.LU R15, [R1] ;  /* 0x00000000010f7983 */ /* 0x000f220000300800 */
[----:B--2---:R-:W-:Y:S01]  /*5f90*/  FFMA.FTZ R3, R132, c[0x0][0x2d0], -R0 ;  /* 0x0000b40084037a23 */ /* 0x004fe20000010800 */
[C---:B------:R-:W-:Y:S02]  /*5fa0*/  HMMA.16816.F32 R64, R4.reuse, R66, R16 ;  /* 0x000000420440723c */ /* 0x040fe40000001810 */
[----:B------:R-:W2:Y:S01]  /*5fb0*/  LDSM.16.MT88.4 R16, [R226+0x1100] ;  /* 0x00110000e210783b */ /* 0x000ea20000004200 */
[----:B------:R1:W1:Y:S05]  /*5fc0*/  MUFU.EX2 R207, R3 ;  /* 0x0000000300cf7308 */ /* 0x00026a0000000800 */
[C---:B------:R-:W-:Y:S07]  /*5fd0*/  HMMA.16816.F32 R32, R4.reuse, R62, R8 ;  /* 0x0000003e0420723c */ /* 0x040fee0000001808 */
[----:B------:R-:W-:Y:S01]  /*5fe0*/  F2FP.PACK_AB R8, R209, R208 ;  /* 0x000000d0d108723e */ /* 0x000fe200000000ff */
[----:B------:R-:W-:Y:S01]  /*5ff0*/  HMMA.16816.F32 R52, R4, R54, R28 ;  /* 0x000000360434723c */ /* 0x000fe2000000181c */
[----:B---3--:R-:W-:Y:S01]  /*6000*/  F2FP.PACK_AB R9, R204, R139 ;  /* 0x0000008bcc09723e */ /* 0x008fe200000000ff */
[----:B------:R-:W3:Y:S01]  /*6010*/  LDSM.16.MT88.4 R28, [R228+0x1100] ;  /* 0x00110000e41c783b */ /* 0x000ee20000004200 */
[----:B-1----:R-:W-:Y:S01]  /*6020*/  FFMA.FTZ R3, R180, c[0x0][0x2d0], -R13 ;  /* 0x0000b400b4037a23 */ /* 0x002fe2000001080d */
[----:B------:R-:W-:-:S02]  /*6030*/  F2FP.PACK_AB R10, R211, R210 ;  /* 0x000000d2d30a723e */ /* 0x000fc400000000ff */
[----:B------:R-:W-:Y:S01]  /*6040*/  F2FP.PACK_AB R11, R207, R206 ;  /* 0x000000cecf0b723e */ /* 0x000fe200000000ff */
[----:B------:R1:W-:Y:S01]  /*6050*/  MUFU.EX2 R62, R3 ;  /* 0x00000003003e7308 */ /* 0x0003e20000000800 */
[----:B------:R-:W-:Y:S01]  /*6060*/  HMMA.16816.F32 R76, R4, R78, R24 ;  /* 0x0000004e044c723c */ /* 0x000fe20000001818 */
[----:B------:R-:W-:Y:S07]  /*6070*/  LDSM.16.MT88.4 R24, [R225+0x3100] ;  /* 0x00310000e118783b */ /* 0x000fee0000004200 */
[----:B------:R-:W-:Y:S01]  /*6080*/  HMMA.16816.F32 R140, R8, R20, R140 ;  /* 0x00000014088c723c */ /* 0x000fe2000000188c */
[----:B-1----:R-:W-:-:S07]  /*6090*/  FFMA.FTZ R3, R182, c[0x0][0x2d0], -R13 ;  /* 0x0000b400b6037a23 */ /* 0x002fce000001080d */
[C---:B------:R-:W-:Y:S01]  /*60a0*/  HMMA.16816.F32 R40, R8.reuse, R22, R40 ;  /* 0x000000160828723c */ /* 0x040fe20000001828 */
[----:B------:R1:W1:Y:S07]  /*60b0*/  MUFU.EX2 R132, R3 ;  /* 0x0000000300847308 */ /* 0x00026e0000000800 */
[C---:B--2---:R-:W-:Y:S08]  /*60c0*/  HMMA.16816.F32 R156, R8.reuse, R16, R156 ;  /* 0x00000010089c723c */ /* 0x044ff0000000189c */
[----:B------:R-:W-:Y:S01]  /*60d0*/  HMMA.16816.F32 R68, R8, R18, R68 ;  /* 0x000000120844723c */ /* 0x000fe20000001844 */
[----:B-1----:R-:W-:Y:S01]  /*60e0*/  FFMA.FTZ R3, R181, c[0x0][0x2d0], -R13 ;  /* 0x0000b400b5037a23 */ /* 0x002fe2000001080d */
[----:B------:R-:W-:-:S03]  /*60f0*/  F2FP.PACK_AB R4, R132, R62 ;  /* 0x0000003e8404723e */ /* 0x000fc600000000ff */
[----:B------:R1:W-:Y:S03]  /*6100*/  MUFU.EX2 R138, R3 ;  /* 0x00000003008a7308 */ /* 0x0003e60000000800 */
[C---:B---3--:R-:W-:Y:S08]  /*6110*/  HMMA.16816.F32 R172, R8.reuse, R28, R172 ;  /* 0x0000001c08ac723c */ /* 0x048ff000000018ac */
        /* <DEDUP_REMOVED lines=9> */
[----:B--2---:R-:W-:-:S05]  /*61b0*/  F2FP.PACK_AB R5, R61, R60 ;  /* 0x0000003c3d05723e */ /* 0x004fca00000000ff */
[----:B------:R1:W-:Y:S02]  /*61c0*/  MUFU.EX2 R63, R3 ;  /* 0x00000003003f7308 */ /* 0x0003e40000000800 */
[----:B-1----:R-:W-:-:S06]  /*61d0*/  FFMA.FTZ R3, R176, c[0x0][0x2d0], -R12 ;  /* 0x0000b400b0037a23 */ /* 0x002fcc000001080c */
[----:B------:R-:W1:Y:S02]  /*61e0*/  MUFU.EX2 R133, R3 ;  /* 0x0000000300857308 */ /* 0x000e640000000800 */
[----:B-1----:R-:W-:-:S07]  /*61f0*/  F2FP.PACK_AB R7, R133, R63 ;  /* 0x0000003f8507723e */ /* 0x002fce00000000ff */
[C---:B------:R-:W-:Y:S08]  /*6200*/  HMMA.16816.F32 R160, R4.reuse, R16, R216 ;  /* 0x0000001004a0723c */ /* 0x040ff000000018d8 */
[C---:B------:R-:W-:Y:S01]  /*6210*/  HMMA.16816.F32 R164, R4.reuse, R18, R164 ;  /* 0x0000001204a4723c */ /* 0x040fe200000018a4 */
[----:B------:R-:W1:Y:S07]  /*6220*/  LDSM.16.MT88.4 R16, [R227+0x1100] ;  /* 0x00110000e310783b */ /* 0x000e6e0000004200 */
[C---:B------:R-:W-:Y:S08]  /*6230*/  HMMA.16816.F32 R180, R4.reuse, R30, R192 ;  /* 0x0000001e04b4723c */ /* 0x040ff000000018c0 */
[C---:B------:R-:W-:Y:S08]  /*6240*/  HMMA.16816.F32 R144, R4.reuse, R20, R212 ;  /* 0x000000140490723c */ /* 0x040ff000000018d4 */
[C---:B------:R-:W-:Y:S01]  /*6250*/  HMMA.16816.F32 R148, R4.reuse, R22, R148 ;  /* 0x000000160494723c */ /* 0x040fe20000001894 */
[----:B------:R-:W-:Y:S07]  /*6260*/  LDSM.16.MT88.4 R20, [R226+0x3100] ;  /* 0x00310000e214783b */ /* 0x000fee0000004200 */
[C---:B------:R-:W-:Y:S01]  /*6270*/  HMMA.16816.F32 R176, R4.reuse, R28, R220 ;  /* 0x0000001c04b0723c */ /* 0x040fe200000018dc */
[----:B------:R-:W-:Y:S07]  /*6280*/  LDSM.16.MT88.4 R28, [R227+0x3100] ;  /* 0x00310000e31c783b */ /* 0x000fee0000004200 */
[-C--:B-1----:R-:W-:Y:S08]  /*6290*/  HMMA.16816.F32 R192, R4, R16.reuse, R248 ;  /* 0x0000001004c0723c */ /* 0x082ff000000018f8 */
[----:B------:R-:W-:Y:S08]  /*62a0*/  HMMA.16816.F32 R168, R8, R16, R80 ;  /* 0x0000001008a8723c */ /* 0x000ff00000001850 */
[-C--:B------:R-:W-:Y:S08]  /*62b0*/  HMMA.16816.F32 R196, R4, R18.reuse, R196 ;  /* 0x0000001204c4723c */ /* 0x080ff000000018c4 */
[----:B------:R-:W-:Y:S01]  /*62c0*/  HMMA.16816.F32 R248, R8, R18, R52 ;  /* 0x0000001208f8723c */ /* 0x000fe20000001834 */
[----:B------:R-:W1:Y:S01]  /*62d0*/  LDSM.16.MT88.4 R16, [R228+0x3100] ;  /* 0x00310000e410783b */ /* 0x000e620000004200 */
[----:B------:R-:W-:-:S02]  /*62e0*/  IMAD.MOV.U32 R111, RZ, RZ, R115 ;  /* 0x000000ffff6f7224 */ /* 0x000fc400078e0073 */
[----:B------:R-:W-:Y:S01]  /*62f0*/  IMAD.MOV.U32 R115, RZ, RZ, R99 ;  /* 0x000000ffff737224 */ /* 0x000fe200078e0063 */
[----:B------:R-:W-:-:S03]  /*6300*/  MOV R99, R44 ;  /* 0x0000002c00637202 */ /* 0x000fc60000000f00 */
        /* <DEDUP_REMOVED lines=13> */
[----:B----4-:R-:W-:Y:S02]  /*63e0*/  IMAD.MOV.U32 R44, RZ, RZ, R245 ;  /* 0x000000ffff2c7224 */ /* 0x010fe400078e00f5 */
[----:B------:R-:W-:Y:S01]  /*63f0*/  IMAD.MOV.U32 R115, RZ, RZ, R98 ;  /* 0x000000ffff737224 */ /* 0x000fe200078e0062 */
[----:B------:R-:W-:Y:S01]  /*6400*/  HMMA.16816.F32 R220, R8, R24, R48 ;  /* 0x0000001808dc723c */ /* 0x000fe20000001830 */
        /* <DEDUP_REMOVED lines=11> */
[----:B-1----:R-:W-:Y:S01]  /*64c0*/  HMMA.16816.F32 R48, R4, R16, R168 ;  /* 0x000000100430723c */ /* 0x002fe200000018a8 */
[----:B------:R-:W-:Y:S01]  /*64d0*/  IMAD.MOV.U32 R97, RZ, RZ, R241 ;  /* 0x000000ffff617224 */ /* 0x000fe200078e00f1 */
[----:B------:R-:W-:Y:S01]  /*64e0*/  UIMAD.WIDE.U32 UR6, UR17, UR4, URZ ;  /* 0x00000004110672a5 */ /* 0x000fe2000f8e003f */
        /* <DEDUP_REMOVED lines=10> */
[----:B------:R-:W-:Y:S01]  /*6590*/  HMMA.16816.F32 R72, R4, R24, R72 ;  /* 0x000000180448723c */ /* 0x000fe20000001848 */
[----:B------:R-:W-:Y:S01]  /*65a0*/  IMAD.MOV.U32 R122, RZ, RZ, R123 ;  /* 0x000000ffff7a7224 */ /* 0x000fe200078e007b */
[----:B------:R1:W5:Y:S01]  /*65b0*/  LDL.LU R245, [R1+0x9c] ;  /* 0x00009c0001f57983 */ /* 0x0003620000300800 */
[----:B------:R-:W-:Y:S02]  /*65c0*/  IMAD.MOV.U32 R102, RZ, RZ, R46 ;  /* 0x000000ffff667224 */ /* 0x000fe400078e002e */
[----:B------:R-:W-:-:S02]  /*65d0*/  IMAD.MOV.U32 R99, RZ, RZ, R47 ;  /* 0x000000ffff637224 */ /* 0x000fc400078e002f */
[----:B------:R-:W-:Y:S02]  /*65e0*/  IMAD.MOV.U32 R215, RZ, RZ, R231 ;  /* 0x000000ffffd77224 */ /* 0x000fe400078e00e7 */
[----:B------:R-:W-:Y:S01]  /*65f0*/  IMAD.MOV.U32 R44, RZ, RZ, R45 ;  /* 0x000000ffff2c7224 */ /* 0x000fe200078e002d */
[----:B------:R-:W-:Y:S01]  /*6600*/  MOV R45, R96 ;  /* 0x00000060002d7202 */ /* 0x000fe20000000f00 */
[----:B------:R-:W-:Y:S01]  /*6610*/  IMAD.MOV.U32 R123, RZ, RZ, R114 ;  /* 0x000000ffff7b7224 */ /* 0x000fe200078e0072 */
[----:B------:R-:W-:Y:S01]  /*6620*/  HMMA.16816.F32 R88, R4, R20, R88 ;  /* 0x000000140458723c */ /* 0x000fe20000001858 */
[----:B------:R-:W-:-:S07]  /*6630*/  IMAD.MOV.U32 R46, RZ, RZ, R97 ;  /* 0x000000ffff2e7224 */ /* 0x000fce00078e0061 */
[----:B------:R-:W-:Y:S01]  /*6640*/  HMMA.16816.F32 R92, R4, R22, R92 ;  /* 0x00000016045c723c */ /* 0x000fe2000000185c */
[----:B------:R-:W-:Y:S01]  /*6650*/  IMAD.MOV.U32 R47, RZ, RZ, R240 ;  /* 0x000000ffff2f7224 */ /* 0x000fe200078e00f0 */
[----:B------:R-:W-:-:S06]  /*6660*/  MOV R171, R115 ;  /* 0x0000007300ab7202 */ /* 0x000fcc0000000f00 */
[C---:B------:R-:W-:Y:S08]  /*6670*/  HMMA.16816.F32 R108, R4.reuse, R18, R108 ;  /* 0x00000012046c723c */ /* 0x040ff0000000186c */
[----:B------:R-:W-:Y:S01]  /*6680*/  HMMA.16816.F32 R52, R4, R30, R216 ;  /* 0x0000001e0434723c */ /* 0x000fe200000018d8 */
[----:B------:R-:W-:-:S07]  /*6690*/  IMAD.MOV.U32 R170, RZ, RZ, R224 ;  /* 0x000000ffffaa7224 */ /* 0x000fce00078e00e0 */
[----:B------:R-:W-:Y:S01]  /*66a0*/  HMMA.16816.F32 R36, R8, R22, R36 ;  /* 0x000000160824723c */ /* 0x000fe20000001824 */
[----:B------:R-:W-:Y:S02]  /*66b0*/  IMAD.MOV.U32 R25, RZ, RZ, R168 ;  /* 0x000000ffff197224 */ /* 0x000fe400078e00a8 */
[----:B------:R-:W-:-:S05]  /*66c0*/  IMAD.MOV.U32 R169, RZ, RZ, R229 ;  /* 0x000000ffffa97224 */ /* 0x000fca00078e00e5 */
[C---:B------:R-:W-:Y:S08]  /*66d0*/  HMMA.16816.F32 R64, R8.reuse, R18, R64 ;  /* 0x000000120840723c */ /* 0x040ff00000001840 */
[----:B------:R-:W-:Y:S01]  /*66e0*/  HMMA.16816.F32 R32, R8, R30, R32 ;  /* 0x0000001e0820723c */ /* 0x000fe20000001820 */
[----:B------:R-:W-:Y:S01]  /*66f0*/  IMAD.MOV.U32 R106, RZ, RZ, R234 ;  /* 0x000000ffff6a7224 */ /* 0x000fe200078e00ea */
[----:B------:R-:W-:Y:S01]  /*6700*/  @UP1 USHF.R.U32.HI UR17, URZ, UR5, UR7 ;  /* 0x000000053f111299 */ /* 0x000fe20008011607 */
[----:B------:R-:W-:Y:S01]  /*6710*/  IMAD.MOV.U32 R85, RZ, RZ, R235 ;  /* 0x000000ffff557224 */ /* 0x000fe200078e00eb */
[----:B------:R1:W5:Y:S04]  /*6720*/  LDL.LU R243, [R1+0x98] ;  /* 0x0000980001f37983 */ /* 0x0003680000300800 */
[C---:B------:R-:W-:Y:S08]  /*6730*/  HMMA.16816.F32 R120, R4.reuse, R28, R120 ;  /* 0x0000001c0478723c */ /* 0x040ff00000001878 */
[----:B------:R-:W-:Y:S01]  /*6740*/  HMMA.16816.F32 R44, R4, R26, R44 ;  /* 0x0000001a042c723c */ /* 0x000fe2000000182c */
[----:B------:R-:W-:-:S07]  /*6750*/  IMAD.MOV.U32 R168, RZ, RZ, R102 ;  /* 0x000000ffffa87224 */ /* 0x000fce00078e0066 */
[C---:B------:R-:W-:Y:S01]  /*6760*/  HMMA.16816.F32 R216, R8.reuse, R26, R76 ;  /* 0x0000001a08d8723c */ /* 0x040fe2000000184c */
[----:B------:R-:W-:Y:S01]  /*6770*/  IMAD.MOV.U32 R6, RZ, RZ, R3 ;  /* 0x000000ffff067224 */ /* 0x000fe200078e0003 */
[----:B------:R-:W-:Y:S01]  /*6780*/  MOV R114, R233 ;  /* 0x000000e900727202 */ /* 0x000fe20000000f00 */
[----:B------:R-:W-:Y:S01]  /*6790*/  FFMA.FTZ R3, R191, c[0x0][0x2d0], -R2 ;  /* 0x0000b400bf037a23 */ /* 0x000fe20000010802 */
[----:B------:R-:W-:Y:S02]  /*67a0*/  MOV R7, R215 ;  /* 0x000000d700077202 */ /* 0x000fe40000000f00 */
[----:B------:R-:W-:Y:S01]  /*67b0*/  MOV R97, R239 ;  /* 0x000000ef00617202 */ /* 0x000fe20000000f00 */
[----:B------:R-:W-:Y:S01]  /*67c0*/  IMAD.MOV.U32 R96, RZ, RZ, R238 ;  /* 0x000000ffff607224 */ /* 0x000fe200078e00ee */
[----:B------:R-:W-:Y:S01]  /*67d0*/  HMMA.16816.F32 R212, R8, R20, R128 ;  /* 0x0000001408d4723c */ /* 0x000fe20000001880 */
[----:B------:R2:W-:Y:S01]  /*67e0*/  MUFU.EX2 R21, R3 ;  /* 0x0000000300157308 */ /* 0x0005e20000000800 */
[----:B------:R-:W-:Y:S01]  /*67f0*/  MOV R4, R170 ;  /* 0x000000aa00047202 */ /* 0x000fe20000000f00 */
[----:B------:R-:W-:Y:S01]  /*6800*/  IMAD.MOV.U32 R77, RZ, RZ, R171 ;  /* 0x000000ffff4d7224 */ /* 0x000fe200078e00ab */
[----:B------:R-:W-:-:S02]  /*6810*/  MOV R170, R113 ;  /* 0x0000007100aa7202 */ /* 0x000fc40000000f00 */
[----:B------:R-:W-:Y:S01]  /*6820*/  MOV R115, R236 ;  /* 0x000000ec00737202 */ /* 0x000fe20000000f00 */
[----:B------:R-:W-:Y:S01]  /*6830*/  IMAD.MOV.U32 R87, RZ, RZ, R232 ;  /* 0x000000ffff577224 */ /* 0x000fe200078e00e8 */
[----:B------:R-:W-:Y:S01]  /*6840*/  UIADD3 UR17, UR17, UR8, -UR11 ;  /* 0x0000000811117290 */ /* 0x000fe2000fffe80b */
[----:B------:R1:W5:Y:S01]  /*6850*/  LDL.LU R242, [R1+0x94] ;  /* 0x0000940001f27983 */ /* 0x0003620000300800 */
[----:B--2---:R-:W-:Y:S01]  /*6860*/  FFMA.FTZ R3, R200, c[0x0][0x2d0], -R2 ;  /* 0x0000b400c8037a23 */ /* 0x004fe20000010802 */
[----:B------:R-:W-:Y:S01]  /*6870*/  MOV R78, R103 ;  /* 0x00000067004e7202 */ /* 0x000fe20000000f00 */
[----:B------:R-:W-:Y:S02]  /*6880*/  IMAD.MOV.U32 R171, RZ, RZ, R100 ;  /* 0x000000ffffab7224 */ /* 0x000fe400078e0064 */
[----:B------:R-:W-:Y:S01]  /*6890*/  IMAD.MOV.U32 R5, RZ, RZ, R169 ;  /* 0x000000ffff057224 */ /* 0x000fe200078e00a9 */
[----:B------:R2:W3:Y:S01]  /*68a0*/  MUFU.EX2 R23, R3 ;  /* 0x0000000300177308 */ /* 0x0004e20000000800 */
[----:B------:R-:W-:-:S02]  /*68b0*/  IMAD.MOV.U32 R113, RZ, RZ, R101 ;  /* 0x000000ffff717224 */ /* 0x000fc400078e0065 */
[----:B------:R-:W-:Y:S01]  /*68c0*/  IMAD.MOV.U32 R79, RZ, RZ, R116 ;  /* 0x000000ffff4f7224 */ /* 0x000fe200078e0074 */
[C---:B------:R-:W-:Y:S01]  /*68d0*/  HMMA.16816.F32 R100, R8.reuse, R16, R124 ;  /* 0x000000100864723c */ /* 0x040fe2000000187c */
[----:B------:R-:W-:Y:S01]  /*68e0*/  IMAD.MOV.U32 R27, RZ, RZ, R119 ;  /* 0x000000ffff1b7224 */ /* 0x000fe200078e0077 */
[----:B------:R-:W-:Y:S02]  /*68f0*/  MOV R76, R118 ;  /* 0x00000076004c7202 */ /* 0x000fe40000000f00 */
[----:B------:R-:W-:Y:S01]  /*6900*/  MOV R191, R80 ;  /* 0x0000005000bf7202 */ /* 0x000fe20000000f00 */
[----:B------:R-:W-:Y:S01]  /*6910*/  FADD.FTZ R25, R25, R77 ;  /* 0x0000004d19197221 */ /* 0x000fe20000010000 */
[----:B------:R-:W-:Y:S01]  /*6920*/  MOV R26, R98 ;  /* 0x00000062001a7202 */ /* 0x000fe20000000f00 */
[----:B------:R1:W5:Y:S01]  /*6930*/  LDL.LU R241, [R1+0x90] ;  /* 0x0000900001f17983 */ /* 0x0003620000300800 */
[--C-:B--2---:R-:W-:Y:S02]  /*6940*/  FFMA.FTZ R3, R201, c[0x0][0x2d0], -R2.reuse ;  /* 0x0000b400c9037a23 */ /* 0x104fe40000010802 */
[----:B------:R-:W-:Y:S01]  /*6950*/  IMAD.MOV.U32 R169, RZ, RZ, R117 ;  /* 0x000000ffffa97224 */ /* 0x000fe200078e0075 */
[----:B---3--:R-:W-:Y:S01]  /*6960*/  F2FP.PACK_AB R128, R23, R21 ;  /* 0x000000151780723e */ /* 0x008fe200000000ff */
[----:B------:R-:W-:Y:S01]  /*6970*/  FFMA.FTZ R2, R202, c[0x0][0x2d0], -R2 ;  /* 0x0000b400ca027a23 */ /* 0x000fe20000010802 */
[----:B------:R-:W-:Y:S01]  /*6980*/  MOV R31, R26 ;  /* 0x0000001a001f7202 */ /* 0x000fe20000000f00 */
[----:B------:R-:W-:Y:S01]  /*6990*/  USHF.R.S32.HI UR4, URZ, 0x1f, UR17 ;  /* 0x0000001f3f047899 */ /* 0x000fe20008011411 */
[----:B------:R1:W5:Y:S01]  /*69a0*/  LDL.LU R240, [R1+0x8c] ;  /* 0x00008c0001f07983 */ /* 0x0003620000300800 */
[----:B------:R2:W-:Y:S01]  /*69b0*/  MUFU.EX2 R22, R2 ;  /* 0x0000000200167308 */ /* 0x0005e20000000800 */
[----:B------:R-:W-:Y:S02]  /*69c0*/  HMMA.16816.F32 R116, R8, R28, R152 ;  /* 0x0000001c0874723c */ /* 0x000fe40000001898 */
[----:B------:R-:W3:Y:S05]  /*69d0*/  LDSM.16.MT88.4 R152, [R225+0x1900] ;  /* 0x00190000e198783b */ /* 0x000eea0000004200 */
[----:B------:R4:W1:Y:S01]  /*69e0*/  MUFU.EX2 R24, R3 ;  /* 0x0000000300187308 */ /* 0x0008620000000800 */
[----:B------:R-:W-:Y:S01]  /*69f0*/  MOV R26, R87 ;  /* 0x00000057001a7202 */ /* 0x000fe20000000f00 */
[----:B------:R1:W5:Y:S01]  /*6a00*/  LDL.LU R239, [R1+0x88] ;  /* 0x0000880001ef7983 */ /* 0x0003620000300800 */
[----:B--2---:R-:W-:Y:S01]  /*6a10*/  FFMA.FTZ R2, R186, c[0x0][0x2d0], -R0 ;  /* 0x0000b400ba027a23 */ /* 0x004fe20000010800 */
[----:B------:R-:W-:-:S02]  /*6a20*/  MOV R29, R114 ;  /* 0x00000072001d7202 */ /* 0x000fc40000000f00 */
[----:B------:R2:W5:Y:S02]  /*6a30*/  LDL.LU R238, [R1+0x84] ;  /* 0x0000840001ee7983 */ /* 0x0005640000300800 */
[----:B------:R1:W-:Y:S01]  /*6a40*/  MUFU.EX2 R17, R2 ;  /* 0x0000000200117308 */ /* 0x0003e20000000800 */
[----:B------:R-:W-:Y:S01]  /*6a50*/  ULEA.HI UR4, UR4, UR17, URZ, 0x6 ;  /* 0x0000001104047291 */ /* 0x000fe2000f8f303f */
[----:B------:R2:W5:Y:S01]  /*6a60*/  LDL.LU R237, [R1+0x80] ;  /* 0x0000800001ed7983 */ /* 0x0005620000300800 */
[----:B----4-:R-:W-:Y:S02]  /*6a70*/  FADD.FTZ R3, R189, R184 ;  /* 0x000000b8bd037221 */ /* 0x010fe40000010000 */
[--C-:B-1----:R-:W-:Y:S01]  /*6a80*/  FFMA.FTZ R2, R187, c[0x0][0x2d0], -R0.reuse ;  /* 0x0000b400bb027a23 */ /* 0x102fe20000010800 */
[----:B------:R-:W-:Y:S01]  /*6a90*/  F2FP.PACK_AB R130, R22, R24 ;  /* 0x000000181682723e */ /* 0x000fe200000000ff */
[----:B------:R2:W5:Y:S02]  /*6aa0*/  LDL.LU R236, [R1+0x7c] ;  /* 0x00007c0001ec7983 */ /* 0x0005640000300800 */
[----:B------:R1:W4:Y:S01]  /*6ab0*/  MUFU.EX2 R18, R2 ;  /* 0x0000000200127308 */ /* 0x0003220000000800 */
[----:B------:R-:W-:Y:S01]  /*6ac0*/  FADD.FTZ R8, R190, R3 ;  /* 0x00000003be087221 */ /* 0x000fe20000010000 */
[----:B------:R-:W-:Y:S01]  /*6ad0*/  MOV R189, R82 ;  /* 0x0000005200bd7202 */ /* 0x000fe20000000f00 */
[----:B------:R2:W5:Y:S01]  /*6ae0*/  LDL.LU R235, [R1+0x78] ;  /* 0x0000780001eb7983 */ /* 0x0005620000300800 */
[--C-:B-1----:R-:W-:Y:S01]  /*6af0*/  FFMA.FTZ R2, R188, c[0x0][0x2d0], -R0.reuse ;  /* 0x0000b400bc027a23 */ /* 0x102fe20000010800 */
[----:B----4-:R-:W-:Y:S01]  /*6b00*/  F2FP.PACK_AB R129, R18, R17 ;  /* 0x000000111281723e */ /* 0x010fe200000000ff */
[----:B------:R-:W-:Y:S01]  /*6b10*/  FFMA.FTZ R0, R185, c[0x0][0x2d0], -R0 ;  /* 0x0000b400b9007a23 */ /* 0x000fe20000010800 */
[----:B------:R2:W5:Y:S03]  /*6b20*/  LDL.LU R234, [R1+0x74] ;  /* 0x0000740001ea7983 */ /* 0x0005660000300800 */
[----:B------:R1:W-:Y:S01]  /*6b30*/  MUFU.EX2 R19, R0 ;  /* 0x0000000000137308 */ /* 0x0003e20000000800 */
[----:B------:R-:W-:Y:S01]  /*6b40*/  IMAD.MOV.U32 R188, RZ, RZ, R83 ;  /* 0x000000ffffbc7224 */ /* 0x000fe200078e0053 */
[----:B------:R-:W4:Y:S01]  /*6b50*/  LDSM.16.MT88.4 R184, [R228+0x1900] ;  /* 0x00190000e4b8783b */ /* 0x000f220000004200 */
[----:B------:R-:W-:-:S03]  /*6b60*/  IMAD.MOV.U32 R190, RZ, RZ, R81 ;  /* 0x000000ffffbe7224 */ /* 0x000fc600078e0051 */
[----:B------:R-:W2:Y:S02]  /*6b70*/  LDSM.16.MT88.4 R80, [R225+0x3900] ;  /* 0x00390000e150783b */ /* 0x000ea40000004200 */
[----:B------:R-:W3:Y:S01]  /*6b80*/  MUFU.EX2 R20, R2 ;  /* 0x0000000200147308 */ /* 0x000ee20000000800 */
[----:B------:R-:W-:Y:S01]  /*6b90*/  IMAD.MOV.U32 R3, RZ, RZ, R97 ;  /* 0x000000ffff037224 */ /* 0x000fe200078e0061 */
[----:B------:R2:W5:Y:S01]  /*6ba0*/  LDL.LU R233, [R1+0x70] ;  /* 0x0000700001e97983 */ /* 0x0005620000300800 */
[----:B------:R-:W-:-:S03]  /*6bb0*/  USHF.R.S32.HI UR24, URZ, 0x6, UR4 ;  /* 0x000000063f187899 */ /* 0x000fc60008011404 */
[----:B------:R2:W5:Y:S01]  /*6bc0*/  LDL.LU R232, [R1+0x6c] ;  /* 0x00006c0001e87983 */ /* 0x0005620000300800 */
[----:B-1----:R-:W-:Y:S01]  /*6bd0*/  FFMA.FTZ R0, R78, c[0x0][0x2d0], -R13 ;  /* 0x0000b4004e007a23 */ /* 0x002fe2000001080d */
[----:B------:R-:W-:Y:S02]  /*6be0*/  MOV R78, R14 ;  /* 0x0000000e004e7202 */ /* 0x000fe40000000f00 */
[----:B------:R1:W5:Y:S01]  /*6bf0*/  LDL.LU R231, [R1+0x68] ;  /* 0x0000680001e77983 */ /* 0x0003620000300800 */
[----:B------:R1:W-:Y:S01]  /*6c00*/  MUFU.EX2 R14, R0 ;  /* 0x00000000000e7308 */ /* 0x0003e20000000800 */
[----:B---3--:R-:W-:Y:S02]  /*6c10*/  F2FP.PACK_AB R131, R19, R20 ;  /* 0x000000141383723e */ /* 0x008fe400000000ff */
[----:B------:R3:W5:Y:S01]  /*6c20*/  LDL.LU R230, [R1+0x64] ;  /* 0x0000640001e67983 */ /* 0x0007620000300800 */
[----:B------:R-:W-:-:S03]  /*6c30*/  UISETP.LT.AND UP0, UPT, URZ, UR24, UPT ;  /* 0x000000183f00728c */ /* 0x000fc6000bf01270 */
[----:B------:R3:W5:Y:S01]  /*6c40*/  LDL.LU R229, [R1+0x60] ;  /* 0x0000600001e57983 */ /* 0x0007620000300800 */
[----:B-1----:R-:W-:Y:S01]  /*6c50*/  FFMA.FTZ R0, R79, c[0x0][0x2d0], -R13 ;  /* 0x0000b4004f007a23 */ /* 0x002fe2000001080d */
[----:B------:R-:W-:Y:S01]  /*6c60*/  HMMA.16816.F32 R140, R128, R152, R140 ;  /* 0x00000098808c723c */ /* 0x000fe2000000188c */
[----:B------:R-:W-:Y:S01]  /*6c70*/  IMAD.MOV.U32 R79, RZ, RZ, R169 ;  /* 0x000000ffff4f7224 */ /* 0x000fe200078e00a9 */
[----:B------:R-:W-:Y:S01]  /*6c80*/  MOV R169, R170 ;  /* 0x000000aa00a97202 */ /* 0x000fe20000000f00 */
[----:B------:R-:W-:Y:S01]  /*6c90*/  IMAD.MOV.U32 R170, RZ, RZ, R171 ;  /* 0x000000ffffaa7224 */ /* 0x000fe200078e00ab */
[----:B------:R-:W-:Y:S01]  /*6ca0*/  MOV R171, R15 ;  /* 0x0000000f00ab7202 */ /* 0x000fe20000000f00 */
[----:B------:R3:W5:Y:S01]  /*6cb0*/  LDL.LU R224, [R1+0x5c] ;  /* 0x00005c0001e07983 */ /* 0x0007620000300800 */
[----:B------:R1:W1:Y:S02]  /*6cc0*/  MUFU.EX2 R15, R0 ;  /* 0x00000000000f7308 */ /* 0x0002640000000800 */
[----:B-1----:R-:W-:-:S06]  /*6cd0*/  FFMA.FTZ R0, R27, c[0x0][0x2d0], -R13 ;  /* 0x0000b4001b007a23 */ /* 0x002fcc000001080d */
[----:B------:R1:W-:Y:S01]  /*6ce0*/  MUFU.EX2 R16, R0 ;  /* 0x0000000000107308 */ /* 0x0003e20000000800 */
[----:B------:R-:W-:Y:S02]  /*6cf0*/  FFMA.FTZ R2, R171, c[0x0][0x2d0], -R12 ;  /* 0x0000b400ab027a23 */ /* 0x000fe4000001080c */
[----:B-1----:R-:W-:-:S05]  /*6d00*/  FFMA.FTZ R0, R76, c[0x0][0x2d0], -R13 ;  /* 0x0000b4004c007a23 */ /* 0x002fca000001080d */
[----:B------:R1:W-:Y:S02]  /*6d10*/  MUFU.EX2 R13, R0 ;  /* 0x00000000000d7308 */ /* 0x0003e40000000800 */
[----:B-1----:R-:W-:-:S06]  /*6d20*/  FFMA.FTZ R0, R78, c[0x0][0x2d0], -R12 ;  /* 0x0000b4004e007a23 */ /* 0x002fcc000001080c */
[----:B------:R1:W-:Y:S02]  /*6d30*/  MUFU.EX2 R9, R0 ;  /* 0x0000000000097308 */ /* 0x0003e40000000800 */
[----:B-1----:R-:W-:-:S06]  /*6d40*/  FFMA.FTZ R0, R79, c[0x0][0x2d0], -R12 ;  /* 0x0000b4004f007a23 */ /* 0x002fcc000001080c */
[----:B------:R1:W1:Y:S08]  /*6d50*/  MUFU.EX2 R10, R0 ;  /* 0x00000000000a7308 */ /* 0x0002700000000800 */
[----:B------:R-:W-:Y:S01]  /*6d60*/  MUFU.EX2 R11, R2 ;  /* 0x00000002000b7308 */ /* 0x000fe20000000800 */
[----:B-1----:R-:W-:-:S07]  /*6d70*/  FFMA.FTZ R0, R168, c[0x0][0x2d0], -R12 ;  /* 0x0000b400a8007a23 */ /* 0x002fce000001080c */
[----:B------:R-:W1:Y:S01]  /*6d80*/  MUFU.EX2 R12, R0 ;  /* 0x00000000000c7308 */ /* 0x000e620000000800 */
[----:B------:R-:W-:Y:S02]  /*6d90*/  F2FP.PACK_AB R124, R15, R14 ;  /* 0x0000000e0f7c723e */ /* 0x000fe400000000ff */
[----:B------:R-:W-:Y:S02]  /*6da0*/  F2FP.PACK_AB R125, R10, R9 ;  /* 0x000000090a7d723e */ /* 0x000fe400000000ff */
[----:B------:R-:W-:Y:S02]  /*6db0*/  F2FP.PACK_AB R126, R13, R16 ;  /* 0x000000100d7e723e */ /* 0x000fe400000000ff */
[----:B-1----:R-:W-:-:S07]  /*6dc0*/  F2FP.PACK_AB R127, R12, R11 ;  /* 0x0000000b0c7f723e */ /* 0x002fce00000000ff */
[C---:B------:R-:W-:Y:S08]  /*6dd0*/  HMMA.16816.F32 R144, R124.reuse, R152, R144 ;  /* 0x000000987c90723c */ /* 0x040ff00000001890 */
[-C--:B------:R-:W-:Y:S08]  /*6de0*/  HMMA.16816.F32 R148, R124, R154.reuse, R148 ;  /* 0x0000009a7c94723c */ /* 0x080ff00000001894 */
[----:B------:R-:W-:Y:S07]  /*6df0*/  HMMA.16816.F32 R152, R128, R154, R40 ;  /* 0x0000009a8098723c */ /* 0x000fee0000001828 */
[----:B------:R-:W-:Y:S01]  /*6e00*/  MOV R43, R4 ;  /* 0x00000004002b7202 */ /* 0x000fe20000000f00 */
[----:B------:R-:W-:Y:S01]  /*6e10*/  IMAD.MOV.U32 R42, RZ, RZ, R5 ;  /* 0x000000ffff2a7224 */ /* 0x000fe200078e0005 */
[----:B------:R-:W-:Y:S01]  /*6e20*/  MOV R41, R6 ;  /* 0x0000000600297202 */ /* 0x000fe20000000f00 */
[----:B------:R-:W-:-:S02]  /*6e30*/  IMAD.MOV.U32 R40, RZ, RZ, R7 ;  /* 0x000000ffff287224 */ /* 0x000fc400078e0007 */
[----:B------:R-:W1:Y:S01]  /*6e40*/  LDSM.16.MT88.4 R4, [R227+0x3900] ;  /* 0x00390000e304783b */ /* 0x000e620000004200 */
[----:B------:R-:W-:Y:S01]  /*6e50*/  MOV R79, R170 ;  /* 0x000000aa004f7202 */ /* 0x000fe20000000f00 */
[----:B------:R-:W-:Y:S01]  /*6e60*/  IMAD.MOV.U32 R78, RZ, RZ, R169 ;  /* 0x000000ffff4e7224 */ /* 0x000fe200078e00a9 */
[----:B----4-:R-:W-:Y:S01]  /*6e70*/  HMMA.16816.F32 R172, R128, R184, R172 ;  /* 0x000000b880ac723c */ /* 0x010fe200000018ac */
[----:B------:R-:W-:Y:S01]  /*6e80*/  FADD.FTZ R2, R104, R84 ;  /* 0x0000005468027221 */ /* 0x000fe20000010000 */
[----:B------:R-:W4:Y:S01]  /*6e90*/  LDSM.16.MT88.4 R168, [R226+0x1900] ;  /* 0x00190000e2a8783b */ /* 0x000f220000004200 */
[----:B------:R-:W-:Y:S02]  /*6ea0*/  FADD.FTZ R0, R78, R203 ;  /* 0x000000cb4e007221 */ /* 0x000fe40000010000 */
[----:B------:R-:W-:Y:S01]  /*6eb0*/  IMAD.MOV.U32 R30, RZ, RZ, R79 ;  /* 0x000000ffff1e7224 */ /* 0x000fe200078e004f */
[----:B------:R-:W1:Y:S02]  /*6ec0*/  LDSM.16.MT88.4 R200, [R227+0x1900] ;  /* 0x00190000e3c8783b */ /* 0x000e640000004200 */
[----:B--2---:R-:W-:Y:S01]  /*6ed0*/  HMMA.16816.F32 R76, R124, R82, R44 ;  /* 0x000000527c4c723c */ /* 0x004fe2000000182c */
[----:B------:R-:W-:-:S06]  /*6ee0*/  FADD.FTZ R3, R3, R2 ;  /* 0x0000000203037221 */ /* 0x000fcc0000010000 */
[----:B------:R-:W-:Y:S01]  /*6ef0*/  IMAD.MOV.U32 R45, RZ, RZ, R106 ;  /* 0x000000ffff2d7224 */ /* 0x000fe200078e006a */
[----:B------:R-:W-:Y:S01]  /*6f00*/  MOV R46, R107 ;  /* 0x0000006b002e7202 */ /* 0x000fe20000000f00 */
[----:B------:R-:W-:Y:S01]  /*6f10*/  HMMA.16816.F32 R176, R124, R184, R176 ;  /* 0x000000b87cb0723c */ /* 0x000fe200000018b0 */
[----:B------:R-:W-:Y:S01]  /*6f20*/  MOV R44, R29 ;  /* 0x0000001d002c7202 */ /* 0x000fe20000000f00 */
[----:B------:R-:W-:Y:S02]  /*6f30*/  FADD.FTZ R0, R45, R0 ;  /* 0x000000002d007221 */ /* 0x000fe40000010000 */
[----:B------:R-:W-:-:S04]  /*6f40*/  FADD.FTZ R8, R46, R8 ;  /* 0x000000082e087221 */ /* 0x000fc80000010000 */
[----:B------:R-:W-:Y:S01]  /*6f50*/  HMMA.16816.F32 R180, R124, R186, R180 ;  /* 0x000000ba7cb4723c */ /* 0x000fe200000018b4 */
[----:B------:R-:W-:Y:S02]  /*6f60*/  IMAD.MOV.U32 R47, RZ, RZ, R105 ;  /* 0x000000ffff2f7224 */ /* 0x000fe400078e0069 */
[----:B------:R-:W-:-:S05]  /*6f70*/  FADD.FTZ R2, R44, R25 ;  /* 0x000000192c027221 */ /* 0x000fca0000010000 */
[----:B------:R-:W-:Y:S01]  /*6f80*/  HMMA.16816.F32 R184, R128, R186, R56 ;  /* 0x000000ba80b8723c */ /* 0x000fe20000001838 */
[----:B------:R-:W-:-:S06]  /*6f90*/  FADD.FTZ R3, R47, R3 ;  /* 0x000000032f037221 */ /* 0x000fcc0000010000 */
[----:B------:R-:W-:Y:S01]  /*6fa0*/  MOV R58, R112 ;  /* 0x00000070003a7202 */ /* 0x000fe20000000f00 */
[----:B------:R-:W-:Y:S01]  /*6fb0*/  IMAD.MOV.U32 R57, RZ, RZ, R113 ;  /* 0x000000ffff397224 */ /* 0x000fe200078e0071 */
[----:B------:R-:W-:-:S03]  /*6fc0*/  MOV R56, R96 ;  /* 0x0000006000387202 */ /* 0x000fc60000000f00 */
[----:B------:R-:W-:Y:S02]  /*6fd0*/  FADD.FTZ R0, R57, R0 ;  /* 0x0000000039007221 */ /* 0x000fe40000010000 */
[----:B------:R-:W-:Y:S01]  /*6fe0*/  FADD.FTZ R8, R58, R8 ;  /* 0x000000083a087221 */ /* 0x000fe20000010000 */
[-C--:B-1----:R-:W-:Y:S01]  /*6ff0*/  HMMA.16816.F32 R120, R124, R4.reuse, R120 ;  /* 0x000000047c78723c */ /* 0x082fe20000001878 */
[----:B------:R-:W-:Y:S02]  /*7000*/  IMAD.MOV.U32 R59, RZ, RZ, R99 ;  /* 0x000000ffff3b7224 */ /* 0x000fe400078e0063 */
[----:B------:R-:W-:Y:S01]  /*7010*/  FADD.FTZ R2, R56, R2 ;  /* 0x0000000238027221 */ /* 0x000fe20000010000 */
[----:B------:R-:W1:Y:S04]  /*7020*/  LDSM.16.MT88.4 R96, [R226+0x3900] ;  /* 0x00390000e260783b */ /* 0x000e680000004200 */
[----:B------:R-:W-:Y:S01]  /*7030*/  HMMA.16816.F32 R116, R128, R4, R116 ;  /* 0x000000048074723c */ /* 0x000fe20000001874 */
[----:B------:R-:W-:-:S02]  /*7040*/  IMAD.MOV.U32 R27, RZ, RZ, R115 ;  /* 0x000000ffff1b7224 */ /* 0x000fc400078e0073 */
[----:B------:R-:W-:Y:S01]  /*7050*/  IMAD.MOV.U32 R29, RZ, RZ, R86 ;  /* 0x000000ffff1d7224 */ /* 0x000fe200078e0056 */
[----:B------:R-:W2:Y:S03]  /*7060*/  LDSM.16.MT88.4 R112, [R228+0x3900] ;  /* 0x00390000e470783b */ /* 0x000ea60000004200 */
[----:B------:R-:W-:Y:S02]  /*7070*/  FADD.FTZ R4, R40, R0 ;  /* 0x0000000028047221 */ /* 0x000fe40000010000 */
[----:B------:R-:W-:Y:S02]  /*7080*/  FADD.FTZ R0, R41, R8 ;  /* 0x0000000829007221 */ /* 0x000fe40000010000 */
[----:B------:R-:W-:Y:S02]  /*7090*/  FADD.FTZ R5, R252, R3 ;  /* 0x00000003fc057221 */ /* 0x000fe40000010000 */
[----:B------:R-:W-:-:S02]  /*70a0*/  FADD.FTZ R3, R59, R2 ;  /* 0x000000023b037221 */ /* 0x000fc40000010000 */
[----:B------:R-:W-:Y:S02]  /*70b0*/  FADD.FTZ R0, R30, R0 ;  /* 0x000000001e007221 */ /* 0x000fe40000010000 */
[----:B------:R-:W-:Y:S02]  /*70c0*/  FADD.FTZ R2, R247, R5 ;  /* 0x00000005f7027221 */ /* 0x000fe40000010000 */
[----:B------:R-:W-:Y:S02]  /*70d0*/  IMAD.MOV.U32 R28, RZ, RZ, R27 ;  /* 0x000000ffff1c7224 */ /* 0x000fe400078e001b */
[----:B------:R-:W-:Y:S02]  /*70e0*/  FADD.FTZ R4, R43, R4 ;  /* 0x000000042b047221 */ /* 0x000fe40000010000 */
[----:B------:R-:W-:Y:S01]  /*70f0*/  FADD.FTZ R3, R42, R3 ;  /* 0x000000032a037221 */ /* 0x000fe20000010000 */
[----:B------:R-:W-:Y:S01]  /*7100*/  MOV R27, R85 ;  /* 0x00000055001b7202 */ /* 0x000fe20000000f00 */
        /* <DEDUP_REMOVED lines=35> */
[----:B------:R-:W-:Y:S01]  /*7340*/  FADD.FTZ R3, R16, R3 ;  /* 0x0000000310037221 */ /* 0x000fe20000010000 */
[----:B------:R1:W-:Y:S01]  /*7350*/  STL [R1+0x10], R0 ;  /* 0x0000100001007387 */ /* 0x0003e20000100800 */
[----:B------:R-:W-:Y:S01]  /*7360*/  FADD.FTZ R5, R19, R2 ;  /* 0x0000000213057221 */ /* 0x000fe20000010000 */
[----:B------:R-:W-:Y:S01]  /*7370*/  USEL UR24, URZ, UR24, !UP0 ;  /* 0x000000183f187287 */ /* 0x000fe2000c000000 */
[----:B------:R-:W-:-:S03]  /*7380*/  FADD.FTZ R2, R13, R3 ;  /* 0x000000030d027221 */ /* 0x000fc60000010000 */
[----:B------:R3:W-:Y:S01]  /*7390*/  STL [R1+0x18], R5 ;  /* 0x0000180501007387 */ /* 0x0007e20000100800 */
[----:B------:R-:W-:-:S06]  /*73a0*/  UISETP.GE.AND UP0, UPT, UR25, UR24, UPT ;  /* 0x000000181900728c */ /* 0x000fcc000bf06270 */
[----:B------:R-:W-:Y:S01]  /*73b0*/  PLOP3.LUT P0, PT, PT, PT, UP0, 0x80, 0x0 ;  /* 0x000000000000781c */ /* 0x000fe20003f0f008 */
[----:B-1----:R-:W-:-:S05]  /*73c0*/  FADD.FTZ R0, R12, R4 ;  /* 0x000000040c007221 */ /* 0x002fca0000010000 */
[----:B------:R3:W-:Y:S04]  /*73d0*/  STL [R1+0x1c], R0 ;  /* 0x00001c0001007387 */ /* 0x0007e80000100800 */
[----:B------:R3:W-:Y:S01]  /*73e0*/  STL [R1+0x14], R2 ;  /* 0x0000140201007387 */ /* 0x0007e20000100800 */
[-C--:B----4-:R-:W-:Y:S08]  /*73f0*/  HMMA.16816.F32 R156, R128, R168.reuse, R156 ;  /* 0x000000a8809c723c */ /* 0x090ff0000000189c */
[C---:B------:R-:W-:Y:S08]  /*7400*/  HMMA.16816.F32 R160, R124.reuse, R168, R160 ;  /* 0x000000a87ca0723c */ /* 0x040ff000000018a0 */
[-C--:B------:R-:W-:Y:S08]  /*7410*/  HMMA.16816.F32 R164, R124, R170.reuse, R164 ;  /* 0x000000aa7ca4723c */ /* 0x080ff000000018a4 */
[----:B------:R-:W-:Y:S08]  /*7420*/  HMMA.16816.F32 R168, R128, R170, R68 ;  /* 0x000000aa80a8723c */ /* 0x000ff00000001844 */
        /* <DEDUP_REMOVED lines=17> */
[----:B------:R-:W-:Y:S07]  /*7540*/  @!P0 BRA `(.L_x_1489) ;  /* 0x0000554000008947 */ /* 0x000fee0003800000 */
[----:B---3--:R-:W2:Y:S04]  /*7550*/  LDL.64 R42, [R1+0x50] ;  /* 0x00005000012a7983 */ /* 0x008ea80000100a00 */
[----:B------:R-:W3:Y:S04]  /*7560*/  LDL.64 R30, [R1+0x48] ;  /* 0x00004800011e7983 */ /* 0x000ee80000100a00 */
[----:B------:R-:W4:Y:S04]  /*7570*/  LDL R41, [R1+0x30] ;  /* 0x0000300001297983 */ /* 0x000f280000100800 */
[----:B------:R-:W4:Y:S04]  /*7580*/  LDL.64 R28, [R1+0x40] ;  /* 0x00004000011c7983 */ /* 0x000f280000100a00 */
[----:B------:R-:W4:Y:S01]  /*7590*/  LDL.64 R26, [R1+0x38] ;  /* 0x00003800011a7983 */ /* 0x000f220000100a00 */
[----:B------:R-:W-:Y:S01]  /*75a0*/  IMAD.MOV.U32 R133, RZ, RZ, R136 ;  /* 0x000000ffff857224 */ /* 0x000fe200078e0088 */
[----:B-----5:R-:W-:Y:S01]  /*75b0*/  MOV R139, R134 ;  /* 0x00000086008b7202 */ /* 0x020fe20000000f00 */
[----:B------:R-:W-:Y:S01]  /*75c0*/  IMAD.MOV.U32 R132, RZ, RZ, R137 ;  /* 0x000000ffff847224 */ /* 0x000fe200078e0089 */
[----:B------:R-:W-:Y:S01]  /*75d0*/  UMOV UR26, UR25 ;  /* 0x00000019001a7c82 */ /* 0x000fe20008000000 */
[----:B------:R-:W-:Y:S01]  /*75e0*/  IMAD.MOV.U32 R138, RZ, RZ, R135 ;  /* 0x000000ffff8a7224 */ /* 0x000fe200078e0087 */
[----:B------:R-:W-:-:S02]  /*75f0*/  UMOV UR17, 0xffffffc0 ;  /* 0xffffffc000117882 */ /* 0x000fc40000000000 */
[----:B------:R-:W-:Y:S02]  /*7600*/  ULDC.64 UR6, c[0x0][0x208] ;  /* 0x0000820000067ab9 */ /* 0x000fe40000000a00 */
[----:B------:R-:W-:Y:S01]  /*7610*/  ULDC.64 UR4, c[0x0][0x1e0] ;  /* 0x0000780000047ab9 */ /* 0x000fe20000000a00 */
[----:B--2---:R-:W-:Y:S02]  /*7620*/  IADD3 R3, P1, R42, 0x40, RZ ;  /* 0x000000402a037810 */ /* 0x004fe40007f3e0ff */
[----:B---3--:R-:W-:Y:S01]  /*7630*/  IADD3 R2, P0, R30, 0x40, RZ ;  /* 0x000000401e027810 */ /* 0x008fe20007f1e0ff */
[----:B----4-:R-:W-:Y:S02]  /*7640*/  @P3 IMAD.HI.U32 R0, R41, c[0x0][0x2c8], RZ ;  /* 0x0000b20029003a27 */ /* 0x010fe400078e00ff */
[----:B------:R1:W-:Y:S04]  /*7650*/  STL [R1+0x2c], R3 ;  /* 0x00002c0301007387 */ /* 0x0003e80000100800 */
[----:B------:R2:W-:Y:S01]  /*7660*/  STL [R1+0x28], R2 ;  /* 0x0000280201007387 */ /* 0x0005e20000100800 */
[----:B-1----:R-:W-:Y:S01]  /*7670*/  @P3 SHF.R.U32.HI R3, RZ, c[0x0][0x2cc], R0 ;  /* 0x0000b300ff033a19 */ /* 0x002fe20000011600 */
[----:B------:R-:W-:Y:S01]  /*7680*/  IMAD.X R0, RZ, RZ, R27, P0 ;  /* 0x000000ffff007224 */ /* 0x000fe200000e061b */
[----:B--2---:R-:W-:-:S03]  /*7690*/  IADD3.X R2, RZ, R29, RZ, P1, !PT ;  /* 0x0000001dff027210 */ /* 0x004fc60000ffe4ff */
[----:B------:R1:W-:Y:S04]  /*76a0*/  @P3 STL [R1+0xc], R3 ;  /* 0x00000c0301003387 */ /* 0x0003e80000100800 */
[----:B------:R1:W-:Y:S04]  /*76b0*/  STL [R1+0x24], R2 ;  /* 0x0000240201007387 */ /* 0x0003e80000100800 */
[----:B------:R1:W-:Y:S02]  /*76c0*/  STL [R1+0x20], R0 ;  /* 0x0000200001007387 */ /* 0x0003e40000100800 */
.L_x_1490:
[----:B------:R-:W2:Y:S01]  /*76d0*/  LDL.64 R134, [R1+0x50] ;  /* 0x0000500001867983 */ /* 0x000ea20000100a00 */
[----:B------:R-:W-:Y:S04]  /*76e0*/  DEPBAR.LE SB0, 0x0 ;  /* 0x000080000000791a */ /* 0x000fe80000000000 */
[----:B------:R-:W-:Y:S01]  /*76f0*/  UISETP.GE.AND UP0, UPT, UR26, URZ, UPT ;  /* 0x0000003f1a00728c */ /* 0x000fe2000bf06270 */
[----:B------:R-:W3:Y:S01]  /*7700*/  LDL.64 R136, [R1+0x40] ;  /* 0x0000400001887983 */ /* 0x000ee20000100a00 */
        /* <DEDUP_REMOVED lines=12> */
[----:B-----5:R-:W-:Y:S08]  /*77d0*/  LDSM.16.M88.4 R64, [R231+0x8100] ;  /* 0x00810000e740783b */ /* 0x020ff00000000200 */
[----:B-1----:R-:W4:Y:S04]  /*77e0*/  LDL R3, [R1+0x2c] ;  /* 0x00002c0001037983 */ /* 0x002f280000100800 */
[----:B------:R-:W4:Y:S04]  /*77f0*/  LDL R220, [R1+0x24] ;  /* 0x0000240001dc7983 */ /* 0x000f280000100800 */
        /* <DEDUP_REMOVED lines=12> */
[----:B------:R1:W-:Y:S04]  /*78c0*/  STL [R1+0x80], R131 ;  /* 0x0000808301007387 */ /* 0x0003e80000100800 */
[----:B------:R1:W-:Y:S01]  /*78d0*/  STL [R1+0x5c], R235 ;  /* 0x00005ceb01007387 */ /* 0x0003e20000100800 */
[-C--:B------:R-:W-:Y:S03]  /*78e0*/  HMMA.16816.F32 R20, R64, R32.reuse, RZ ;  /* 0x000000204014723c */ /* 0x080fe600000018ff */
[----:B------:R-:W-:Y:S04]  /*78f0*/  STL [R1+0x60], R243 ;  /* 0x000060f301007387 */ /* 0x000fe80000100800 */
[----:B------:R-:W-:Y:S01]  /*7900*/  STL [R1+0x64], R242 ;  /* 0x000064f201007387 */ /* 0x000fe20000100800 */
[C---:B------:R-:W-:Y:S03]  /*7910*/  HMMA.16816.F32 R24, R60.reuse, R32, RZ ;  /* 0x000000203c18723c */ /* 0x040fe600000018ff */
[----:B------:R-:W-:Y:S05]  /*7920*/  STL [R1+0x68], R241 ;  /* 0x000068f101007387 */ /* 0x000fea0000100800 */
[-C--:B------:R-:W-:Y:S01]  /*7930*/  HMMA.16816.F32 R28, R60, R34.reuse, RZ ;  /* 0x000000223c1c723c */ /* 0x080fe200000018ff */
[----:B-1----:R-:W4:Y:S04]  /*7940*/  LDL R131, [R1+0x34] ;  /* 0x0000340001837983 */ /* 0x002f280000100800 */
[----:B------:R-:W4:Y:S03]  /*7950*/  LDL R235, [R1+0xc] ;  /* 0x00000c0001eb7983 */ /* 0x000f260000100800 */
[C---:B------:R-:W-:Y:S01]  /*7960*/  HMMA.16816.F32 R32, R64.reuse, R34, RZ ;  /* 0x000000224020723c */ /* 0x040fe200000018ff */
[----:B------:R-:W-:Y:S04]  /*7970*/  STL [R1+0x6c], R231 ;  /* 0x00006ce701007387 */ /* 0x000fe80000100800 */
[----:B------:R-:W-:Y:S03]  /*7980*/  STL [R1+0x70], R224 ;  /* 0x000070e001007387 */ /* 0x000fe60000100800 */
[-C--:B------:R-:W-:Y:S01]  /*7990*/  HMMA.16816.F32 R36, R64, R48.reuse, RZ ;  /* 0x000000304024723c */ /* 0x080fe200000018ff */
[----:B------:R-:W-:Y:S04]  /*79a0*/  STL [R1+0x74], R240 ;  /* 0x000074f001007387 */ /* 0x000fe80000100800 */
[----:B------:R-:W-:Y:S03]  /*79b0*/  STL [R1+0x78], R233 ;  /* 0x000078e901007387 */ /* 0x000fe60000100800 */
[C---:B------:R-:W-:Y:S01]  /*79c0*/  HMMA.16816.F32 R40, R60.reuse, R48, RZ ;  /* 0x000000303c28723c */ /* 0x040fe200000018ff */
[----:B------:R-:W-:Y:S07]  /*79d0*/  STL [R1+0x7c], R239 ;  /* 0x00007cef01007387 */ /* 0x000fee0000100800 */
[-C--:B------:R-:W-:Y:S08]  /*79e0*/  HMMA.16816.F32 R44, R60, R50.reuse, RZ ;  /* 0x000000323c2c723c */ /* 0x080ff000000018ff */
[C---:B------:R-:W-:Y:S08]  /*79f0*/  HMMA.16816.F32 R48, R64.reuse, R50, RZ ;  /* 0x000000324030723c */ /* 0x040ff000000018ff */
[-C--:B------:R-:W-:Y:S08]  /*7a00*/  HMMA.16816.F32 R52, R64, R204.reuse, RZ ;  /* 0x000000cc4034723c */ /* 0x080ff000000018ff */
[C---:B------:R-:W-:Y:S08]  /*7a10*/  HMMA.16816.F32 R56, R60.reuse, R204, RZ ;  /* 0x000000cc3c38723c */ /* 0x040ff000000018ff */
[-C--:B------:R-:W-:Y:S08]  /*7a20*/  HMMA.16816.F32 R60, R60, R206.reuse, RZ ;  /* 0x000000ce3c3c723c */ /* 0x080ff000000018ff */
[----:B------:R-:W-:Y:S01]  /*7a30*/  HMMA.16816.F32 R64, R64, R206, RZ ;  /* 0x000000ce4040723c */ /* 0x000fe200000018ff */
[----:B------:R-:W1:Y:S07]  /*7a40*/  LDSM.16.M88.4 R204, [R243] ;  /* 0x00000000f3cc783b */ /* 0x000e6e0000000200 */
[-C--:B------:R-:W-:Y:S08]  /*7a50*/  HMMA.16816.F32 R4, R208, R212.reuse, R4 ;  /* 0x000000d4d004723c */ /* 0x080ff00000001804 */
[C---:B------:R-:W-:Y:S08]  /*7a60*/  HMMA.16816.F32 R8, R216.reuse, R212, R8 ;  /* 0x000000d4d808723c */ /* 0x040ff00000001808 */
[-C--:B------:R-:W-:Y:S08]  /*7a70*/  HMMA.16816.F32 R12, R216, R214.reuse, R12 ;  /* 0x000000d6d80c723c */ /* 0x080ff0000000180c */
[C---:B------:R-:W-:Y:S01]  /*7a80*/  HMMA.16816.F32 R16, R208.reuse, R214, R16 ;  /* 0x000000d6d010723c */ /* 0x040fe20000001810 */
[----:B------:R-:W2:Y:S07]  /*7a90*/  LDSM.16.M88.4 R212, [R242] ;  /* 0x00000000f2d4783b */ /* 0x000eae0000000200 */
[-C--:B-1----:R-:W-:Y:S08]  /*7aa0*/  HMMA.16816.F32 R20, R208, R204.reuse, R20 ;  /* 0x000000ccd014723c */ /* 0x082ff00000001814 */
[C---:B------:R-:W-:Y:S08]  /*7ab0*/  HMMA.16816.F32 R24, R216.reuse, R204, R24 ;  /* 0x000000ccd818723c */ /* 0x040ff00000001818 */
[-C--:B------:R-:W-:Y:S08]  /*7ac0*/  HMMA.16816.F32 R28, R216, R206.reuse, R28 ;  /* 0x000000ced81c723c */ /* 0x080ff0000000181c */
[C---:B------:R-:W-:Y:S01]  /*7ad0*/  HMMA.16816.F32 R32, R208.reuse, R206, R32 ;  /* 0x000000ced020723c */ /* 0x040fe20000001820 */
[----:B------:R-:W1:Y:S07]  /*7ae0*/  LDSM.16.M88.4 R204, [R241] ;  /* 0x00000000f1cc783b */ /* 0x000e6e0000000200 */
[-C--:B--2---:R-:W-:Y:S08]  /*7af0*/  HMMA.16816.F32 R36, R208, R212.reuse, R36 ;  /* 0x000000d4d024723c */ /* 0x084ff00000001824 */
[C---:B------:R-:W-:Y:S04]  /*7b00*/  HMMA.16816.F32 R40, R216.reuse, R212, R40 ;  /* 0x000000d4d828723c */ /* 0x040fe80000001828 */
[----:B------:R-:W-:Y:S04]  /*7b10*/  @P0 IADD3 R0, P1, R134, UR21, RZ ;  /* 0x0000001586000c10 */ /* 0x000fe8000ff3e0ff */
[-C--:B------:R-:W-:Y:S04]  /*7b20*/  HMMA.16816.F32 R44, R216, R214.reuse, R44 ;  /* 0x000000d6d82c723c */ /* 0x080fe8000000182c */
[C---:B------:R-:W-:Y:S02]  /*7b30*/  @P0 LEA R134, P2, R0.reuse, c[0x0][0x1f8], 0x1 ;  /* 0x00007e0000860a11 */ /* 0x040fe400078408ff */
[----:B---3--:R-:W-:Y:S02]  /*7b40*/  @P0 IADD3.X R2, R137, UR20, RZ, P1, !PT ;  /* 0x0000001489020c10 */ /* 0x008fe40008ffe4ff */
[C---:B------:R-:W-:Y:S04]  /*7b50*/  HMMA.16816.F32 R48, R208.reuse, R214, R48 ;  /* 0x000000d6d030723c */ /* 0x040fe80000001830 */
[----:B------:R-:W-:Y:S04]  /*7b60*/  @P0 LEA.HI.X R135, R0, c[0x0][0x1fc], R2, 0x1, P2 ;  /* 0x00007f0000870a11 */ /* 0x000fe800010f0c02 */
[-C--:B-1----:R-:W-:Y:S01]  /*7b70*/  HMMA.16816.F32 R52, R208, R204.reuse, R52 ;  /* 0x000000ccd034723c */ /* 0x082fe20000001834 */
[----:B------:R-:W-:Y:S01]  /*7b80*/  @!PT LDS RZ, [RZ] ;  /* 0x00000000fffff984 */ /* 0x000fe20000000800 */
[----:B------:R-:W-:Y:S01]  /*7b90*/  @!PT LDS RZ, [RZ] ;  /* 0x00000000fffff984 */ /* 0x000fe20000000800 */
[----:B------:R-:W-:Y:S01]  /*7ba0*/  @!PT LDS RZ, [RZ] ;  /* 0x00000000fffff984 */ /* 0x000fe20000000800 */
[----:B------:R1:W-:Y:S07]  /*7bb0*/  @P0 LDGSTS.E.BYPASS.LTC128B.128 [R245+0x100], [R134.64], !P5 ;  /* 0x0010000086f50fae */ /* 0x0003ee000e901d52 */
[C---:B------:R-:W-:Y:S08]  /*7bc0*/  HMMA.16816.F32 R56, R216.reuse, R204, R56 ;  /* 0x000000ccd838723c */ /* 0x040ff00000001838 */
[-C--:B------:R-:W-:Y:S08]  /*7bd0*/  HMMA.16816.F32 R60, R216, R206.reuse, R60 ;  /* 0x000000ced83c723c */ /* 0x080ff0000000183c */
[----:B------:R-:W-:Y:S04]  /*7be0*/  HMMA.16816.F32 R64, R208, R206, R64 ;  /* 0x000000ced040723c */ /* 0x000fe80000001840 */
[----:B----4-:R-:W-:Y:S01]  /*7bf0*/  @P0 IADD3 R3, P1, R3, UR21, RZ ;  /* 0x0000001503030c10 */ /* 0x010fe2000ff3e0ff */
[----:B------:R-:W-:Y:S03]  /*7c00*/  UIMAD UR21, UR26, UR17, 0x1 ;  /* 0x000000011a1574a4 */ /* 0x000fe6000f8e0211 */
[C---:B------:R-:W-:Y:S04]  /*7c10*/  @P0 LEA R136, P2, R3.reuse, c[0x0][0x1f8], 0x1 ;  /* 0x00007e0003880a11 */ /* 0x040fe800078408ff */
[----:B------:R-:W-:Y:S01]  /*7c20*/  @P0 IADD3.X R0, R220, UR20, RZ, P1, !PT ;  /* 0x00000014dc000c10 */ /* 0x000fe20008ffe4ff */
[----:B------:R-:W-:Y:S01]  /*7c30*/  @UP1 USHF.R.S32.HI UR20, URZ, 0x1f, UR25 ;  /* 0x0000001f3f141899 */ /* 0x000fe20008011419 */
[----:B------:R-:W-:Y:S02]  /*7c40*/  @P0 IADD3 R2, P1, R134, UR10, RZ ;  /* 0x0000000a86020c10 */ /* 0x000fe4000ff3e0ff */
[----:B------:R-:W-:Y:S01]  /*7c50*/  @P0 LEA.HI.X R137, R3, c[0x0][0x1fc], R0, 0x1, P2 ;  /* 0x00007f0003890a11 */ /* 0x000fe200010f0c00 */
[----:B------:R-:W-:Y:S01]  /*7c60*/  @UP1 UIMAD UR20, UR20, UR4, URZ ;  /* 0x00000004141412a4 */ /* 0x000fe2000f8e023f */
[----:B------:R-:W-:Y:S01]  /*7c70*/  @P0 IADD3.X R3, R135, UR14, RZ, P1, !PT ;  /* 0x0000000e87030c10 */ /* 0x000fe20008ffe4ff */
[----:B------:R2:W3:Y:S01]  /*7c80*/  LDL R0, [R1+0x30] ;  /* 0x0000300001007983 */ /* 0x0004e20000100800 */
[C---:B-1----:R-:W-:Y:S01]  /*7c90*/  @P0 IADD3 R134, P1, R2.reuse, UR10, RZ ;  /* 0x0000000a02860c10 */ /* 0x042fe2000ff3e0ff */
[----:B------:R-:W-:Y:S01]  /*7ca0*/  @UP1 UIMAD UR20, UR25, UR5, UR20 ;  /* 0x00000005191412a4 */ /* 0x000fe2000f8e0214 */
[----:B------:R-:W-:Y:S01]  /*7cb0*/  @P0 IADD3 R204, P6, R2, UR16, RZ ;  /* 0x0000001002cc0c10 */ /* 0x000fe2000ffde0ff */
[----:B------:R1:W-:Y:S01]  /*7cc0*/  @P0 LDGSTS.E.BYPASS.LTC128B.128 [R245+0x2100], [R136.64], !P4 ;  /* 0x0210000088f50fae */ /* 0x0003e2000e101d52 */
[C---:B------:R-:W-:Y:S01]  /*7cd0*/  @P0 IADD3.X R135, R3.reuse, UR14, RZ, P1, !PT ;  /* 0x0000000e03870c10 */ /* 0x040fe20008ffe4ff */
[----:B------:R-:W-:Y:S01]  /*7ce0*/  @UP1 UIADD3 UR20, UR23, UR20, URZ ;  /* 0x0000001417141290 */ /* 0x000fe2000fffe03f */
[----:B------:R-:W-:Y:S01]  /*7cf0*/  @P0 IADD3.X R205, R3, UR15, RZ, P6, !PT ;  /* 0x0000000f03cd0c10 */ /* 0x000fe2000b7fe4ff */
[----:B------:R-:W-:Y:S01]  /*7d00*/  @UP1 USHF.L.U64.HI UR23, UR4, 0x5, UR5 ;  /* 0x0000000504171899 */ /* 0x000fe20008010205 */
[----:B------:R-:W-:Y:S01]  /*7d10*/  PLOP3.LUT P6, PT, PT, PT, UP1, 0x80, 0x0 ;  /* 0x000000000000781c */ /* 0x000fe20003fcf018 */
[----:B------:R-:W-:Y:S02]  /*7d20*/  @UP1 USHF.L.U64.HI UR20, UR22, 0x6, UR20 ;  /* 0x0000000616141899 */ /* 0x000fe40008010214 */
[----:B------:R4:W-:Y:S08]  /*7d30*/  @P0 LDGSTS.E.BYPASS.LTC128B.128 [R245+0x900], [R2.64], !P5 ;  /* 0x0090000002f50fae */ /* 0x0009f0000e901d52 */
[----:B------:R4:W-:Y:S08]  /*7d40*/  @P0 LDGSTS.E.BYPASS.LTC128B.128 [R245+0x2900], [R2.64+0x80], !P4 ;  /* 0x0290008002f50fae */ /* 0x0009f0000e101d52 */
[----:B------:R2:W-:Y:S01]  /*7d50*/  @P0 LDGSTS.E.BYPASS.LTC128B.128 [R245+0x1100], [R134.64], !P5 ;  /* 0x0110000086f50fae */ /* 0x0005e2000e901d52 */
[C---:B-1----:R-:W-:Y:S04]  /*7d60*/  @P0 IADD3 R136, P2, R134.reuse, UR10, RZ ;  /* 0x0000000a86880c10 */ /* 0x042fe8000ff5e0ff */
[C---:B------:R-:W-:Y:S03]  /*7d70*/  @P0 IADD3.X R137, R135.reuse, UR14, RZ, P2, !PT ;  /* 0x0000000e87890c10 */ /* 0x040fe600097fe4ff */
[----:B------:R1:W-:Y:S08]  /*7d80*/  @P0 LDGSTS.E.BYPASS.LTC128B.128 [R245+0x3100], [R204.64], !P4 ;  /* 0x03100000ccf50fae */ /* 0x0003f0000e101d52 */
[----:B------:R1:W-:Y:S01]  /*7d90*/  @P0 LDGSTS.E.BYPASS.LTC128B.128 [R245+0x1900], [R136.64], !P5 ;  /* 0x0190000088f50fae */ /* 0x0003e2000e901d52 */
[----:B----4-:R-:W-:Y:S04]  /*7da0*/  @P0 IADD3 R2, P1, R134, UR16, RZ ;  /* 0x0000001086020c10 */ /* 0x010fe8000ff3e0ff */
[----:B------:R-:W-:Y:S05]  /*7db0*/  @P0 IADD3.X R3, R135, UR15, RZ, P1, !PT ;  /* 0x0000000f87030c10 */ /* 0x000fea0008ffe4ff */
[----:B------:R4:W-:Y:S08]  /*7dc0*/  @P0 LDGSTS.E.BYPASS.LTC128B.128 [R245+0x3900], [R2.64], !P4 ;  /* 0x0390000002f50fae */ /* 0x0009f0000e101d52 */
[----:B------:R-:W-:Y:S08]  /*7dd0*/  LDSM.16.M88.4 R212, [R232+0x8100] ;  /* 0x00810000e8d4783b */ /* 0x000ff00000000200 */
[----:B------:R-:W2:Y:S08]  /*7de0*/  LDSM.16.M88.4 R216, [R230+0x4100] ;  /* 0x00410000e6d8783b */ /* 0x000eb00000000200 */
[----:B-1----:R-:W1:Y:S08]  /*7df0*/  LDSM.16.M88.4 R204, [R232+0xa100] ;  /* 0x00a10000e8cc783b */ /* 0x002e700000000200 */
[----:B------:R-:W4:Y:S08]  /*7e00*/  LDSM.16.M88.4 R208, [R230+0x4900] ;  /* 0x00490000e6d0783b */ /* 0x000f300000000200 */
[----:B------:R-:W0:Y:S01]  /*7e10*/  LDGDEPBAR ;  /* 0x00000000000079af */ /* 0x000e220000000000 */
[-C--:B--2---:R-:W-:Y:S08]  /*7e20*/  HMMA.16816.F32 R4, R212, R216.reuse, R4 ;  /* 0x000000d8d404723c */ /* 0x084ff00000001804 */
        /* <DEDUP_REMOVED lines=14> */
[-C--:B--2---:R-:W-:Y:S08]  /*7f10*/  HMMA.16816.F32 R52, R212, R208.reuse, R52 ;  /* 0x000000d0d434723c */ /* 0x084ff00000001834 */
[C---:B------:R-:W-:Y:S08]  /*7f20*/  HMMA.16816.F32 R56, R204.reuse, R208, R56 ;  /* 0x000000d0cc38723c */ /* 0x040ff00000001838 */
[-C--:B------:R-:W-:Y:S01]  /*7f30*/  HMMA.16816.F32 R60, R204, R210.reuse, R60 ;  /* 0x000000d2cc3c723c */ /* 0x080fe2000000183c */
[----:B------:R-:W1:Y:S07]  /*7f40*/  LDSM.16.M88.4 R204, [R234+0x8100] ;  /* 0x00810000eacc783b */ /* 0x000e6e0000000200 */
[----:B------:R-:W-:Y:S01]  /*7f50*/  HMMA.16816.F32 R64, R212, R210, R64 ;  /* 0x000000d2d440723c */ /* 0x000fe20000001840 */
[----:B------:R-:W2:Y:S08]  /*7f60*/  LDSM.16.M88.4 R208, [R234+0xa100] ;  /* 0x00a10000ead0783b */ /* 0x000eb00000000200 */
[----:B------:R-:W4:Y:S01]  /*7f70*/  LDSM.16.M88.4 R212, [R229+0x800] ;  /* 0x00080000e5d4783b */ /* 0x000f220000000200 */
[-C--:B-1----:R-:W-:Y:S08]  /*7f80*/  HMMA.16816.F32 R4, R204, R216.reuse, R4 ;  /* 0x000000d8cc04723c */ /* 0x082ff00000001804 */
[C---:B--2---:R-:W-:Y:S08]  /*7f90*/  HMMA.16816.F32 R8, R208.reuse, R216, R8 ;  /* 0x000000d8d008723c */ /* 0x044ff00000001808 */
[-C--:B------:R-:W-:Y:S08]  /*7fa0*/  HMMA.16816.F32 R12, R208, R218.reuse, R12 ;  /* 0x000000dad00c723c */ /* 0x080ff0000000180c */
[C---:B------:R-:W-:Y:S01]  /*7fb0*/  HMMA.16816.F32 R16, R204.reuse, R218, R16 ;  /* 0x000000dacc10723c */ /* 0x040fe20000001810 */
[----:B------:R-:W1:Y:S07]  /*7fc0*/  LDSM.16.M88.4 R216, [R229+0x1000] ;  /* 0x00100000e5d8783b */ /* 0x000e6e0000000200 */
[-C--:B----4-:R-:W-:Y:S04]  /*7fd0*/  HMMA.16816.F32 R20, R204, R212.reuse, R20 ;  /* 0x000000d4cc14723c */ /* 0x090fe80000001814 */
[----:B---3--:R-:W-:Y:S04]  /*7fe0*/  @P3 MOV R0, R235 ;  /* 0x000000eb00003202 */ /* 0x008fe80000000f00 */
[C---:B------:R-:W-:Y:S01]  /*7ff0*/  HMMA.16816.F32 R24, R208.reuse, R212, R24 ;  /* 0x000000d4d018723c */ /* 0x040fe20000001818 */
[----:B------:R-:W-:Y:S07]  /*8000*/  SHFL.IDX PT, R2, R0, 0x1, 0x1c1f ;  /* 0x003c1f0000027f89 */ /* 0x000fee00000e0000 */
[-C--:B------:R-:W-:Y:S01]  /*8010*/  HMMA.16816.F32 R28, R208, R214.reuse, R28 ;  /* 0x000000d6d01c723c */ /* 0x080fe2000000181c */
[----:B------:R-:W-:Y:S07]  /*8020*/  SHFL.IDX PT, R3, R0, RZ, 0x1c1f ;  /* 0x001c1fff00037589 */ /* 0x000fee00000e0000 */
[C---:B------:R-:W-:Y:S01]  /*8030*/  HMMA.16816.F32 R32, R204.reuse, R214, R32 ;  /* 0x000000d6cc20723c */ /* 0x040fe20000001820 */
[----:B------:R-:W2:Y:S07]  /*8040*/  LDSM.16.M88.4 R212, [R229+0x1800] ;  /* 0x00180000e5d4783b */ /* 0x000eae0000000200 */
[-C--:B-1----:R-:W-:Y:S08]  /*8050*/  HMMA.16816.F32 R36, R204, R216.reuse, R36 ;  /* 0x000000d8cc24723c */ /* 0x082ff00000001824 */
[C---:B------:R-:W-:Y:S08]  /*8060*/  HMMA.16816.F32 R40, R208.reuse, R216, R40 ;  /* 0x000000d8d028723c */ /* 0x040ff00000001828 */
[-C--:B------:R-:W-:Y:S08]  /*8070*/  HMMA.16816.F32 R44, R208, R218.reuse, R44 ;  /* 0x000000dad02c723c */ /* 0x080ff0000000182c */
[C---:B------:R-:W-:Y:S01]  /*8080*/  HMMA.16816.F32 R48, R204.reuse, R218, R48 ;  /* 0x000000dacc30723c */ /* 0x040fe20000001830 */
[----:B------:R-:W-:Y:S07]  /*8090*/  LDSM.16.M88.4 R216, [R224+0x6100] ;  /* 0x00610000e0d8783b */ /* 0x000fee0000000200 */
[-C--:B--2---:R-:W-:Y:S08]  /*80a0*/  HMMA.16816.F32 R52, R204, R212.reuse, R52 ;  /* 0x000000d4cc34723c */ /* 0x084ff00000001834 */
[C---:B------:R-:W-:Y:S08]  /*80b0*/  HMMA.16816.F32 R56, R208.reuse, R212, R56 ;  /* 0x000000d4d038723c */ /* 0x040ff00000001838 */
[-C--:B------:R-:W-:Y:S01]  /*80c0*/  HMMA.16816.F32 R60, R208, R214.reuse, R60 ;  /* 0x000000d6d03c723c */ /* 0x080fe2000000183c */
[----:B------:R-:W1:Y:S07]  /*80d0*/  LDSM.16.M88.4 R208, [R231+0xc100] ;  /* 0x00c10000e7d0783b */ /* 0x000e6e0000000200 */
[----:B------:R-:W-:Y:S01]  /*80e0*/  HMMA.16816.F32 R64, R204, R214, R64 ;  /* 0x000000d6cc40723c */ /* 0x000fe20000001840 */
[----:B------:R-:W2:Y:S08]  /*80f0*/  LDSM.16.M88.4 R204, [R231+0xe100] ;  /* 0x00e10000e7cc783b */ /* 0x000eb00000000200 */
[----:B------:R-:W3:Y:S01]  /*8100*/  LDSM.16.M88.4 R212, [R224+0x6900] ;  /* 0x00690000e0d4783b */ /* 0x000ee20000000200 */
[-C--:B-1----:R-:W-:Y:S08]  /*8110*/  HMMA.16816.F32 R4, R208, R216.reuse, R4 ;  /* 0x000000d8d004723c */ /* 0x082ff00000001804 */
[C---:B--2---:R-:W-:Y:S08]  /*8120*/  HMMA.16816.F32 R8, R204.reuse, R216, R8 ;  /* 0x000000d8cc08723c */ /* 0x044ff00000001808 */
[-C--:B------:R-:W-:Y:S08]  /*8130*/  HMMA.16816.F32 R12, R204, R218.reuse, R12 ;  /* 0x000000dacc0c723c */ /* 0x080ff0000000180c */
[C---:B------:R-:W-:Y:S01]  /*8140*/  HMMA.16816.F32 R16, R208.reuse, R218, R16 ;  /* 0x000000dad010723c */ /* 0x040fe20000001810 */
[----:B------:R-:W1:Y:S07]  /*8150*/  LDSM.16.M88.4 R216, [R224+0x7100] ;  /* 0x00710000e0d8783b */ /* 0x000e6e0000000200 */
[-C--:B---3--:R-:W-:Y:S08]  /*8160*/  HMMA.16816.F32 R20, R208, R212.reuse, R20 ;  /* 0x000000d4d014723c */ /* 0x088ff00000001814 */
        /* <DEDUP_REMOVED lines=15> */
[----:B------:R-:W3:Y:S01]  /*8260*/  LDSM.16.M88.4 R212, [R239] ;  /* 0x00000000efd4783b */ /* 0x000ee20000000200 */
[-C--:B-1----:R-:W-:Y:S08]  /*8270*/  HMMA.16816.F32 R4, R204, R216.reuse, R4 ;  /* 0x000000d8cc04723c */ /* 0x082ff00000001804 */
[C---:B--2---:R-:W-:Y:S08]  /*8280*/  HMMA.16816.F32 R8, R208.reuse, R216, R8 ;  /* 0x000000d8d008723c */ /* 0x044ff00000001808 */
[-C--:B------:R-:W-:Y:S08]  /*8290*/  HMMA.16816.F32 R12, R208, R218.reuse, R12 ;  /* 0x000000dad00c723c */ /* 0x080ff0000000180c */
[C---:B------:R-:W-:Y:S01]  /*82a0*/  HMMA.16816.F32 R16, R204.reuse, R218, R16 ;  /* 0x000000dacc10723c */ /* 0x040fe20000001810 */
[----:B------:R-:W1:Y:S07]  /*82b0*/  LDSM.16.M88.4 R216, [R238] ;  /* 0x00000000eed8783b */ /* 0x000e6e0000000200 */
[-C--:B---3--:R-:W-:Y:S08]  /*82c0*/  HMMA.16816.F32 R20, R204, R212.reuse, R20 ;  /* 0x000000d4cc14723c */ /* 0x088ff00000001814 */
        /* <DEDUP_REMOVED lines=36> */
[----:B------:R-:W2:Y:S07]  /*8510*/  LDSM.16.M88.4 R208, [R236+0xe100] ;  /* 0x00e10000ecd0783b */ /* 0x000eae0000000200 */
[-C--:B-1----:R-:W-:Y:S08]  /*8520*/  HMMA.16816.F32 R4, R216, R204.reuse, R4 ;  /* 0x000000ccd804723c */ /* 0x082ff00000001804 */
[C---:B--2---:R-:W-:Y:S08]  /*8530*/  HMMA.16816.F32 R8, R208.reuse, R204, R8 ;  /* 0x000000ccd008723c */ /* 0x044ff00000001808 */
        /* <DEDUP_REMOVED lines=22> */
[----:B------:R4:W1:Y:S10]  /*86a0*/  MUFU.TANH R223, R7 ;  /* 0x0000000700df7308 */ /* 0x0008740000002400 */
[----:B------:R-:W-:Y:S01]  /*86b0*/  MUFU.TANH R135, R17 ;  /* 0x0000001100877308 */ /* 0x000fe20000002400 */
[----:B---3--:R-:W3:Y:S09]  /*86c0*/  LDL R13, [R1+0x28] ;  /* 0x00002800010d7983 */ /* 0x008ef20000100800 */
[----:B------:R-:W-:Y:S01]  /*86d0*/  MUFU.TANH R222, R8 ;  /* 0x0000000800de7308 */ /* 0x000fe20000002400 */
[----:B----4-:R-:W4:Y:S09]  /*86e0*/  LDSM.16.M88.4 R4, [R229+0x2800] ;  /* 0x00280000e504783b */ /* 0x010f320000000200 */
[----:B------:R-:W-:Y:S10]  /*86f0*/  MUFU.TANH R17, R18 ;  /* 0x0000001200117308 */ /* 0x000ff40000002400 */
[----:B------:R-:W1:Y:S10]  /*8700*/  MUFU.TANH R221, R9 ;  /* 0x0000000900dd7308 */ /* 0x000e740000002400 */
[----:B------:R-:W1:Y:S10]  /*8710*/  MUFU.TANH R220, R10 ;  /* 0x0000000a00dc7308 */ /* 0x000e740000002400 */
[----:B------:R1:W-:Y:S01]  /*8720*/  MUFU.TANH R215, R11 ;  /* 0x0000000b00d77308 */ /* 0x0003e20000002400 */
[-C--:B----4-:R-:W-:Y:S09]  /*8730*/  HMMA.16816.F32 R20, R216, R4.reuse, R20 ;  /* 0x00000004d814723c */ /* 0x090ff20000001814 */
[----:B------:R-:W-:Y:S01]  /*8740*/  MUFU.TANH R212, R14 ;  /* 0x0000000e00d47308 */ /* 0x000fe20000002400 */
[C---:B------:R-:W-:Y:S09]  /*8750*/  HMMA.16816.F32 R24, R208.reuse, R4, R24 ;  /* 0x00000004d018723c */ /* 0x040ff20000001818 */
[----:B------:R4:W-:Y:S01]  /*8760*/  MUFU.TANH R213, R15 ;  /* 0x0000000f00d57308 */ /* 0x0009e20000002400 */
[-C--:B------:R-:W-:Y:S01]  /*8770*/  HMMA.16816.F32 R28, R208, R6.reuse, R28 ;  /* 0x00000006d01c723c */ /* 0x080fe2000000181c */
[----:B-1----:R-:W1:Y:S03]  /*8780*/  LDSM.16.M88.4 R8, [R229+0x3000] ;  /* 0x00300000e508783b */ /* 0x002e660000000200 */
[----:B------:R-:W-:Y:S04]  /*8790*/  FMUL.FTZ R20, R20, c[0x0][0x320] ;  /* 0x0000c80014147a20 */ /* 0x000fe80000410000 */
[C---:B------:R-:W-:Y:S01]  /*87a0*/  HMMA.16816.F32 R32, R216.reuse, R6, R32 ;  /* 0x00000006d820723c */ /* 0x040fe20000001820 */
[----:B------:R2:W1:Y:S01]  /*87b0*/  MUFU.TANH R214, R12 ;  /* 0x0000000c00d67308 */ /* 0x0004620000002400 */
[----:B------:R-:W1:Y:S02]  /*87c0*/  LDSM.16.M88.4 R4, [R229+0x3800] ;  /* 0x00380000e504783b */ /* 0x000e640000000200 */
[----:B------:R-:W-:Y:S02]  /*87d0*/  FMUL.FTZ R21, R21, c[0x0][0x320] ;  /* 0x0000c80015157a20 */ /* 0x000fe40000410000 */
[----:B------:R-:W-:Y:S02]  /*87e0*/  FMUL.FTZ R22, R22, c[0x0][0x320] ;  /* 0x0000c80016167a20 */ /* 0x000fe40000410000 */
[----:B------:R-:W-:Y:S04]  /*87f0*/  DEPBAR.LE SB0, 0x0 ;  /* 0x000080000000791a */ /* 0x000fe80000000000 */
[----:B------:R-:W1:Y:S01]  /*8800*/  MUFU.TANH R136, R16 ;  /* 0x0000001000887308 */ /* 0x000e620000002400 */
[----:B------:R-:W-:Y:S01]  /*8810*/  FMUL.FTZ R24, R24, c[0x0][0x320] ;  /* 0x0000c80018187a20 */ /* 0x000fe20000410000 */
[----:B------:R-:W-:Y:S01]  /*8820*/  BAR.SYNC.DEFER_BLOCKING 0x0 ;  /* 0x0000000000007b1d */ /* 0x000fe20000010000 */
[----:B------:R-:W-:Y:S02]  /*8830*/  FMUL.FTZ R23, R23, c[0x0][0x320] ;  /* 0x0000c80017177a20 */ /* 0x000fe40000410000 */
[----:B------:R-:W-:Y:S02]  /*8840*/  FMUL.FTZ R31, R31, c[0x0][0x320] ;  /* 0x0000c8001f1f7a20 */ /* 0x000fe40000410000 */
[----:B------:R-:W-:Y:S02]  /*8850*/  FMUL.FTZ R28, R28, c[0x0][0x320] ;  /* 0x0000c8001c1c7a20 */ /* 0x000fe40000410000 */
[----:B------:R-:W-:Y:S01]  /*8860*/  FMUL.FTZ R25, R25, c[0x0][0x320] ;  /* 0x0000c80019197a20 */ /* 0x000fe20000410000 */
[----:B------:R-:W3:Y:S01]  /*8870*/  MUFU.TANH R134, R19 ;  /* 0x0000001300867308 */ /* 0x000ee20000002400 */
[----:B----4-:R-:W4:Y:S01]  /*8880*/  LDL.64 R14, [R1+0x38] ;  /* 0x00003800010e7983 */ /* 0x010f220000100a00 */
[----:B------:R-:W-:Y:S02]  /*8890*/  FMUL.FTZ R34, R34, c[0x0][0x320] ;  /* 0x0000c80022227a20 */ /* 0x000fe40000410000 */
[----:B------:R-:W-:Y:S02]  /*88a0*/  FMUL.FTZ R27, R27, c[0x0][0x320] ;  /* 0x0000c8001b1b7a20 */ /* 0x000fe40000410000 */
[----:B------:R-:W-:Y:S01]  /*88b0*/  FMUL.FTZ R26, R26, c[0x0][0x320] ;  /* 0x0000c8001a1a7a20 */ /* 0x000fe20000410000 */
[----:B--2---:R-:W2:Y:S01]  /*88c0*/  LDL R12, [R1+0x20] ;  /* 0x00002000010c7983 */ /* 0x004ea20000100800 */
[----:B------:R-:W-:Y:S02]  /*88d0*/  FMUL.FTZ R32, R32, c[0x0][0x320] ;  /* 0x0000c80020207a20 */ /* 0x000fe40000410000 */
[----:B------:R-:W-:Y:S01]  /*88e0*/  MUFU.TANH R28, R28 ;  /* 0x0000001c001c7308 */ /* 0x000fe20000002400 */
[----:B------:R-:W-:Y:S01]  /*88f0*/  FMUL.FTZ R29, R29, c[0x0][0x320] ;  /* 0x0000c8001d1d7a20 */ /* 0x000fe20000410000 */
[-C--:B-1----:R-:W-:Y:S05]  /*8900*/  HMMA.16816.F32 R36, R216, R8.reuse, R36 ;  /* 0x00000008d824723c */ /* 0x082fea0000001824 */
[----:B------:R-:W-:Y:S03]  /*8910*/  FMUL.FTZ R33, R33, c[0x0][0x320] ;  /* 0x0000c80021217a20 */ /* 0x000fe60000410000 */
[----:B------:R-:W1:Y:S01]  /*8920*/  MUFU.TANH R21, R21 ;  /* 0x0000001500157308 */ /* 0x000e620000002400 */
[C---:B------:R-:W-:Y:S01]  /*8930*/  HMMA.16816.F32 R40, R208.reuse, R8, R40 ;  /* 0x00000008d028723c */ /* 0x040fe20000001828 */
[----:B------:R-:W1:Y:S03]  /*8940*/  SHFL.IDX PT, R9, R0, 0x2, 0x1c1f ;  /* 0x005c1f0000097f89 */ /* 0x000e6600000e0000 */
[----:B------:R-:W-:Y:S02]  /*8950*/  FMUL.FTZ R30, R30, c[0x0][0x320] ;  /* 0x0000c8001e1e7a20 */ /* 0x000fe40000410000 */
[----:B------:R-:W-:Y:S02]  /*8960*/  FMUL.FTZ R35, R35, c[0x0][0x320] ;  /* 0x0000c80023237a20 */ /* 0x000fe40000410000 */
[-C--:B------:R-:W-:Y:S01]  /*8970*/  HMMA.16816.F32 R44, R208, R10.reuse, R44 ;  /* 0x0000000ad02c723c */ /* 0x080fe2000000182c */
[----:B------:R-:W-:Y:S07]  /*8980*/  MUFU.TANH R244, R34 ;  /* 0x0000002200f47308 */ /* 0x000fee0000002400 */
[C---:B------:R-:W-:Y:S01]  /*8990*/  HMMA.16816.F32 R48, R216.reuse, R10, R48 ;  /* 0x0000000ad830723c */ /* 0x040fe20000001830 */
[----:B------:R-:W2:Y:S02]  /*89a0*/  LDL.64 R10, [R1+0x48] ;  /* 0x00004800010a7983 */ /* 0x000ea40000100a00 */
[----:B------:R-:W-:Y:S01]  /*89b0*/  MUFU.TANH R20, R20 ;  /* 0x0000001400147308 */ /* 0x000fe20000002400 */
[----:B------:R-:W-:Y:S02]  /*89c0*/  FMUL.FTZ R36, R36, c[0x0][0x320] ;  /* 0x0000c80024247a20 */ /* 0x000fe40000410000 */
[----:B------:R-:W-:Y:S02]  /*89d0*/  FMUL.FTZ R38, R38, c[0x0][0x320] ;  /* 0x0000c80026267a20 */ /* 0x000fe40000410000 */
[-C--:B------:R-:W-:Y:S04]  /*89e0*/  HMMA.16816.F32 R52, R216, R4.reuse, R52 ;  /* 0x00000004d834723c */ /* 0x080fe80000001834 */
[----:B------:R-:W-:Y:S01]  /*89f0*/  FMUL.FTZ R42, R42, c[0x0][0x320] ;  /* 0x0000c8002a2a7a20 */ /* 0x000fe20000410000 */
[----:B------:R-:W1:Y:S01]  /*8a00*/  MUFU.TANH R22, R22 ;  /* 0x0000001600167308 */ /* 0x000e620000002400 */
[----:B------:R-:W-:Y:S02]  /*8a10*/  FMUL.FTZ R40, R40, c[0x0][0x320] ;  /* 0x0000c80028287a20 */ /* 0x000fe40000410000 */
[C---:B------:R-:W-:Y:S01]  /*8a20*/  HMMA.16816.F32 R56, R208.reuse, R4, R56 ;  /* 0x00000004d038723c */ /* 0x040fe20000001838 */
[----:B------:R1:W1:Y:S03]  /*8a30*/  SHFL.IDX PT, R5, R0, 0x3, 0x1c1f ;  /* 0x007c1f0000057f89 */ /* 0x00026600000e0000 */
[----:B------:R-:W-:Y:S02]  /*8a40*/  FMUL.FTZ R45, R45, c[0x0][0x320] ;  /* 0x0000c8002d2d7a20 */ /* 0x000fe40000410000 */
[----:B------:R-:W-:Y:S01]  /*8a50*/  FMUL.FTZ R39, R39, c[0x0][0x320] ;  /* 0x0000c80027277a20 */ /* 0x000fe20000410000 */
[----:B------:R-:W2:Y:S01]  /*8a60*/  MUFU.TANH R24, R24 ;  /* 0x0000001800187308 */ /* 0x000ea20000002400 */
[-C--:B------:R-:W-:Y:S04]  /*8a70*/  HMMA.16816.F32 R60, R208, R6.reuse, R60 ;  /* 0x00000006d03c723c */ /* 0x080fe8000000183c */
[----:B------:R-:W-:Y:S02]  /*8a80*/  FMUL.FTZ R44, R44, c[0x0][0x320] ;  /* 0x0000c8002c2c7a20 */ /* 0x000fe40000410000 */
[----:B------:R-:W-:Y:S02]  /*8a90*/  FMUL.FTZ R43, R43, c[0x0][0x320] ;  /* 0x0000c8002b2b7a20 */ /* 0x000fe40000410000 */
[----:B------:R-:W-:Y:S01]  /*8aa0*/  HMMA.16816.F32 R64, R216, R6, R64 ;  /* 0x00000006d840723c */ /* 0x000fe20000001840 */
[----:B------:R-:W-:Y:S03]  /*8ab0*/  MUFU.TANH R34, R45 ;  /* 0x0000002d00227308 */ /* 0x000fe60000002400 */
[----:B------:R-:W-:Y:S02]  /*8ac0*/  FMUL.FTZ R54, R54, c[0x0][0x320] ;  /* 0x0000c80036367a20 */ /* 0x000fe40000410000 */
[----:B------:R-:W-:Y:S02]  /*8ad0*/  FMUL.FTZ R55, R55, c[0x0][0x320] ;  /* 0x0000c80037377a20 */ /* 0x000fe40000410000 */
[----:B-1----:R-:W-:Y:S03]  /*8ae0*/  IMAD.U32 R0, RZ, RZ, UR8 ;  /* 0x00000008ff007e24 */ /* 0x002fe6000f8e00ff */
[----:B------:R-:W-:Y:S01]  /*8af0*/  MUFU.TANH R23, R23 ;  /* 0x0000001700177308 */ /* 0x000fe20000002400 */
[----:B------:R-:W-:Y:S01]  /*8b00*/  FMUL.FTZ R57, R57, c[0x0][0x320] ;  /* 0x0000c80039397a20 */ /* 0x000fe20000410000 */
[----:B------:R-:W-:Y:S01]  /*8b10*/  IADD3 R0, R0, UR21, -R131 ;  /* 0x0000001500007c10 */ /* 0x000fe2000fffe883 */
[----:B------:R-:W-:Y:S01]  /*8b20*/  @UP1 USHF.L.U32 UR21, UR22, 0x6, URZ ;  /* 0x0000000616151899 */ /* 0x000fe2000800063f */
[----:B------:R-:W-:Y:S01]  /*8b30*/  FMUL.FTZ R59, R59, c[0x0][0x320] ;  /* 0x0000c8003b3b7a20 */ /* 0x000fe20000410000 */
[----:B------:R-:W-:Y:S01]  /*8b40*/  @UP1 USHF.L.U32 UR22, UR4, 0x5, URZ ;  /* 0x0000000504161899 */ /* 0x000fe2000800063f */
[----:B------:R-:W-:Y:S01]  /*8b50*/  IADD3 R4, R0, -UR11, RZ ;  /* 0x8000000b00047c10 */ /* 0x000fe2000fffe0ff */
[----:B------:R-:W-:Y:S02]  /*8b60*/  FMUL.FTZ R53, R53, c[0x0][0x320] ;  /* 0x0000c80035357a20 */ /* 0x000fe40000410000 */
[----:B------:R-:W-:Y:S01]  /*8b70*/  FMUL.FTZ R56, R56, c[0x0][0x320] ;  /* 0x0000c80038387a20 */ /* 0x000fe20000410000 */
[----:B------:R-:W1:Y:S01]  /*8b80*/  MUFU.TANH R25, R25 ;  /* 0x0000001900197308 */ /* 0x000e620000002400 */
[C---:B------:R-:W-:Y:S01]  /*8b90*/  IADD3 R0, R4.reuse, R9, RZ ;  /* 0x0000000904007210 */ /* 0x040fe20007ffe0ff */
[C---:B------:R-:W-:Y:S01]  /*8ba0*/  IMAD.IADD R2, R4.reuse, 0x1, R2 ;  /* 0x0000000104027824 */ /* 0x040fe200078e0202 */
[C---:B------:R-:W-:Y:S01]  /*8bb0*/  IADD3 R3, R4.reuse, R3, RZ ;  /* 0x0000000304037210 */ /* 0x040fe20007ffe0ff */
[----:B------:R-:W-:Y:S02]  /*8bc0*/  IMAD.IADD R4, R4, 0x1, R5 ;  /* 0x0000000104047824 */ /* 0x000fe400078e0205 */
[----:B------:R-:W-:Y:S01]  /*8bd0*/  FMUL.FTZ R60, R60, c[0x0][0x320] ;  /* 0x0000c8003c3c7a20 */ /* 0x000fe20000410000 */
[----:B------:R-:W-:Y:S01]  /*8be0*/  ISETP.GT.AND P2, PT, R3, 0x1, PT ;  /* 0x000000010300780c */ /* 0x000fe20003f44270 */
        /* <DEDUP_REMOVED lines=9> */
[----:B------:R-:W-:Y:S07]  /*8c80*/  FMUL.FTZ R58, R58, c[0x0][0x320] ;  /* 0x0000c8003a3a7a20 */ /* 0x000fee0000410000 */
[----:B------:R-:W1:Y:S10]  /*8c90*/  MUFU.TANH R32, R32 ;  /* 0x0000002000207308 */ /* 0x000e740000002400 */
[----:B------:R-:W1:Y:S10]  /*8ca0*/  MUFU.TANH R29, R29 ;  /* 0x0000001d001d7308 */ /* 0x000e740000002400 */
[----:B------:R-:W1:Y:S10]  /*8cb0*/  MUFU.TANH R33, R33 ;  /* 0x0000002100217308 */ /* 0x000e740000002400 */
[----:B------:R-:W1:Y:S10]  /*8cc0*/  MUFU.TANH R36, R36 ;  /* 0x0000002400247308 */ /* 0x000e740000002400 */
[----:B------:R1:W1:Y:S10]  /*8cd0*/  MUFU.TANH R18, R37 ;  /* 0x0000002500127308 */ /* 0x0002740000002400 */
[----:B------:R-:W-:Y:S10]  /*8ce0*/  MUFU.TANH R251, R43 ;  /* 0x0000002b00fb7308 */ /* 0x000ff40000002400 */
[----:B------:R-:W-:Y:S01]  /*8cf0*/  MUFU.TANH R43, R65 ;  /* 0x00000041002b7308 */ /* 0x000fe20000002400 */
[----:B-1----:R-:W-:Y:S09]  /*8d00*/  FMUL.FTZ R37, R51, c[0x0][0x320] ;  /* 0x0000c80033257a20 */ /* 0x002ff20000410000 */
[----:B------:R-:W-:Y:S10]  /*8d10*/  MUFU.TANH R19, R44 ;  /* 0x0000002c00137308 */ /* 0x000ff40000002400 */
        /* <DEDUP_REMOVED lines=10> */
[----:B------:R-:W-:Y:S01]  /*8dc0*/  MUFU.TANH R37, R37 ;  /* 0x0000002500257308 */ /* 0x000fe20000002400 */
[----:B--2---:R-:W-:Y:S04]  /*8dd0*/  @P6 IADD3 R8, P1, R10, UR21, RZ ;  /* 0x000000150a086c10 */ /* 0x004fe8000ff3e0ff */
[----:B------:R-:W-:Y:S02]  /*8de0*/  @P6 LEA R10, P0, R8, c[0x0][0x1c8], 0x1 ;  /* 0x00007200080a6a11 */ /* 0x000fe400078008ff */
[----:B----4-:R-:W-:Y:S01]  /*8df0*/  @P6 IADD3.X R9, R15, UR20, RZ, P1, !PT ;  /* 0x000000140f096c10 */ /* 0x010fe20008ffe4ff */
[----:B------:R-:W-:Y:S01]  /*8e00*/  FMUL.FTZ R15, R50, c[0x0][0x320] ;  /* 0x0000c800320f7a20 */ /* 0x000fe20000410000 */
[----:B---3--:R-:W-:Y:S01]  /*8e10*/  @P6 IADD3 R5, P1, R13, UR21, RZ ;  /* 0x000000150d056c10 */ /* 0x008fe2000ff3e0ff */
[----:B------:R-:W-:Y:S01]  /*8e20*/  @UP1 UIADD3 UR21, UP0, UR12, 0x80, URZ ;  /* 0x000000800c151890 */ /* 0x000fe2000ff1e03f */
[----:B------:R-:W-:Y:S01]  /*8e30*/  @P6 LEA.HI.X R11, R8, c[0x0][0x1cc], R9, 0x1, P0 ;  /* 0x00007300080b6a11 */ /* 0x000fe200000f0c09 */
[----:B------:R-:W-:Y:S01]  /*8e40*/  FMUL.FTZ R9, R48, c[0x0][0x320] ;  /* 0x0000c80030097a20 */ /* 0x000fe20000410000 */
[----:B------:R-:W-:Y:S01]  /*8e50*/  @P6 LEA R204, P0, R5, c[0x0][0x1c8], 0x1 ;  /* 0x0000720005cc6a11 */ /* 0x000fe200078008ff */
[----:B------:R1:W-:Y:S01]  /*8e60*/  MUFU.TANH R38, R15 ;  /* 0x0000000f00267308 */ /* 0x0003e20000002400 */
[----:B------:R-:W-:Y:S01]  /*8e70*/  @P6 IADD3.X R8, R12, UR20, RZ, P1, !PT ;  /* 0x000000140c086c10 */ /* 0x000fe20008ffe4ff */
[----:B------:R-:W-:Y:S01]  /*8e80*/  FMUL.FTZ R12, R49, c[0x0][0x320] ;  /* 0x0000c800310c7a20 */ /* 0x000fe20000410000 */
[----:B------:R-:W-:Y:S01]  /*8e90*/  ISETP.GT.AND P1, PT, R3, RZ, PT ;  /* 0x000000ff0300720c */ /* 0x000fe20003f24270 */
[----:B------:R-:W-:Y:S01]  /*8ea0*/  @!PT LDS RZ, [RZ] ;  /* 0x00000000fffff984 */ /* 0x000fe20000000800 */
[----:B------:R2:W-:Y:S01]  /*8eb0*/  @P6 LDGSTS.E.BYPASS.LTC128B.128 [R245+0x4100], [R10.64], !P5 ;  /* 0x041000000af56fae */ /* 0x0005e2000e901d52 */
[----:B------:R-:W-:Y:S01]  /*8ec0*/  @P6 LEA.HI.X R205, R5, c[0x0][0x1cc], R8, 0x1, P0 ;  /* 0x0000730005cd6a11 */ /* 0x000fe200000f0c08 */
[----:B------:R-:W-:Y:S01]  /*8ed0*/  @UP1 UIADD3.X UR20, URZ, UR9, URZ, UP0, !UPT ;  /* 0x000000093f141290 */ /* 0x000fe200087fe43f */
[----:B------:R-:W-:Y:S01]  /*8ee0*/  ISETP.GT.AND P0, PT, R2, RZ, PT ;  /* 0x000000ff0200720c */ /* 0x000fe20003f04270 */
[----:B------:R-:W-:Y:S01]  /*8ef0*/  UISETP.GT.AND UP0, UPT, UR26, UR24, UPT ;  /* 0x000000181a00728c */ /* 0x000fe2000bf04270 */
[----:B------:R-:W-:Y:S01]  /*8f00*/  FSEL R8, R250, -INF , P1 ;  /* 0xff800000fa087808 */ /* 0x000fe20000800000 */
[----:B------:R-:W3:Y:S01]  /*8f10*/  MUFU.TANH R16, R9 ;  /* 0x0000000900107308 */ /* 0x000ee20000002400 */
[----:B------:R-:W-:Y:S01]  /*8f20*/  ISETP.GT.AND P1, PT, R2, 0x1, PT ;  /* 0x000000010200780c */ /* 0x000fe20003f24270 */
[----:B------:R4:W-:Y:S01]  /*8f30*/  @P6 LDGSTS.E.BYPASS.LTC128B.128 [R245+0x6100], [R204.64], !P4 ;  /* 0x06100000ccf56fae */ /* 0x0009e2000e101d52 */
[----:B------:R-:W-:Y:S01]  /*8f40*/  FSEL R13, R246, -INF , P0 ;  /* 0xff800000f60d7808 */ /* 0x000fe20000000000 */
[----:B------:R-:W-:Y:S01]  /*8f50*/  UMOV UR26, UR25 ;  /* 0x00000019001a7c82 */ /* 0x000fe20008000000 */
[----:B------:R-:W-:Y:S02]  /*8f60*/  ISETP.GT.AND P0, PT, R0, 0x1, PT ;  /* 0x000000010000780c */ /* 0x000fe40003f04270 */
[----:B------:R-:W-:Y:S02]  /*8f70*/  FSEL R14, R223, -INF , P1 ;  /* 0xff800000df0e7808 */ /* 0x000fe40000800000 */
[----:B------:R-:W-:Y:S01]  /*8f80*/  FSEL R49, R221, -INF , P0 ;  /* 0xff800000dd317808 */ /* 0x000fe20000000000 */
[----:B------:R2:W2:Y:S01]  /*8f90*/  MUFU.TANH R9, R12 ;  /* 0x0000000c00097308 */ /* 0x0004a20000002400 */
[----:B------:R-:W-:Y:S02]  /*8fa0*/  ISETP.GT.AND P1, PT, R4, RZ, PT ;  /* 0x000000ff0400720c */ /* 0x000fe40003f24270 */
[C---:B------:R-:W-:Y:S01]  /*8fb0*/  ISETP.GT.AND P0, PT, R0.reuse, 0x8, PT ;  /* 0x000000080000780c */ /* 0x040fe20003f04270 */
[----:B-1----:R-:W-:Y:S01]  /*8fc0*/  FMUL.FTZ R15, R47, c[0x0][0x320] ;  /* 0x0000c8002f0f7a20 */ /* 0x002fe20000410000 */
[----:B------:R-:W-:Y:S02]  /*8fd0*/  FSEL R5, R249, -INF , P2 ;  /* 0xff800000f9057808 */ /* 0x000fe40001000000 */
[----:B------:R-:W-:Y:S02]  /*8fe0*/  ISETP.GT.AND P2, PT, R0, RZ, PT ;  /* 0x000000ff0000720c */ /* 0x000fe40003f44270 */
[----:B------:R-:W-:Y:S01]  /*8ff0*/  FSEL R207, R220, -INF , P1 ;  /* 0xff800000dccf7808 */ /* 0x000fe20000800000 */
[----:B------:R-:W-:Y:S01]  /*9000*/  MUFU.TANH R246, R46 ;  /* 0x0000002e00f67308 */ /* 0x000fe20000002400 */
[----:B------:R-:W-:Y:S02]  /*9010*/  FSEL R48, R222, -INF , P2 ;  /* 0xff800000de307808 */ /* 0x000fe40001000000 */
[----:B------:R-:W-:Y:S02]  /*9020*/  ISETP.GT.AND P2, PT, R4, 0x1, PT ;  /* 0x000000010400780c */ /* 0x000fe40003f44270 */
[----:B------:R-:W-:Y:S02]  /*9030*/  ISETP.GT.AND P1, PT, R0, 0x9, PT ;  /* 0x000000090000780c */ /* 0x000fe40003f24270 */
[----:B------:R-:W-:Y:S02]  /*9040*/  FSEL R50, R214, -INF , P0 ;  /* 0xff800000d6327808 */ /* 0x000fe40000000000 */
[----:B------:R-:W-:Y:S01]  /*9050*/  ISETP.GT.AND P0, PT, R4, 0x9, PT ;  /* 0x000000090400780c */ /* 0x000fe20003f04270 */
[----:B------:R1:W1:Y:S01]  /*9060*/  MUFU.TANH R46, R53 ;  /* 0x00000035002e7308 */ /* 0x0002620000002400 */
[----:B------:R-:W-:Y:S02]  /*9070*/  FSEL R206, R206, -INF , P1 ;  /* 0xff800000cece7808 */ /* 0x000fe40000800000 */
[----:B------:R-:W-:Y:S02]  /*9080*/  FSEL R213, R213, -INF , P0 ;  /* 0xff800000d5d57808 */ /* 0x000fe40000000000 */
[----:B------:R-:W-:Y:S02]  /*9090*/  ISETP.GT.AND P0, PT, R2, 0x8, PT ;  /* 0x000000080200780c */ /* 0x000fe40003f04270 */
[----:B------:R-:W-:Y:S02]  /*90a0*/  FSEL R208, R215, -INF , P2 ;  /* 0xff800000d7d07808 */ /* 0x000fe40001000000 */
[----:B------:R-:W-:Y:S01]  /*90b0*/  ISETP.GT.AND P2, PT, R4, 0x8, PT ;  /* 0x000000080400780c */ /* 0x000fe20003f44270 */
[----:B------:R-:W-:Y:S01]  /*90c0*/  MUFU.TANH R15, R15 ;  /* 0x0000000f000f7308 */ /* 0x000fe20000002400 */
[----:B------:R-:W-:Y:S02]  /*90d0*/  ISETP.GT.AND P1, PT, R3, 0x8, PT ;  /* 0x000000080300780c */ /* 0x000fe40003f24270 */
[----:B------:R-:W-:Y:S02]  /*90e0*/  FMNMX.FTZ R7, R8, R132, !PT ;  /* 0x0000008408077209 */ /* 0x000fe40007810000 */
[----:B------:R-:W-:Y:S02]  /*90f0*/  FSEL R17, R17, -INF , P0 ;  /* 0xff80000011117808 */ /* 0x000fe40000000000 */
[----:B------:R-:W-:Y:S02]  /*9100*/  FSEL R212, R212, -INF , P2 ;  /* 0xff800000d4d47808 */ /* 0x000fe40001000000 */
[----:B------:R-:W-:Y:S02]  /*9110*/  FSEL R6, R136, -INF , P1 ;  /* 0xff80000088067808 */ /* 0x000fe40000800000 */
[----:B------:R-:W-:Y:S02]  /*9120*/  ISETP.GT.AND P1, PT, R2, 0x9, PT ;  /* 0x000000090200780c */ /* 0x000fe40003f24270 */
[C---:B------:R-:W-:Y:S02]  /*9130*/  ISETP.GT.AND P2, PT, R3.reuse, 0x9, PT ;  /* 0x000000090300780c */ /* 0x040fe40003f44270 */
[----:B------:R-:W-:Y:S02]  /*9140*/  ISETP.GT.AND P0, PT, R3, 0x11, PT ;  /* 0x000000110300780c */ /* 0x000fe40003f04270 */
[----:B------:R-:W-:Y:S02]  /*9150*/  FMNMX.FTZ R7, R5, R7, !PT ;  /* 0x0000000705077209 */ /* 0x000fe40007810000 */
[----:B--2---:R-:W-:Y:S02]  /*9160*/  FSEL R12, R135, -INF , P2 ;  /* 0xff800000870c7808 */ /* 0x004fe40001000000 */
[----:B------:R-:W-:Y:S02]  /*9170*/  ISETP.GT.AND P2, PT, R3, 0x10, PT ;  /* 0x000000100300780c */ /* 0x000fe40003f44270 */
[----:B------:R-:W-:Y:S02]  /*9180*/  FMNMX.FTZ R7, R6, R7, !PT ;  /* 0x0000000706077209 */ /* 0x000fe40007810000 */
[----:B------:R-:W-:Y:S02]  /*9190*/  FSEL R45, R134, -INF , P1 ;  /* 0xff800000862d7808 */ /* 0x000fe40000800000 */
[----:B------:R-:W-:Y:S02]  /*91a0*/  ISETP.GT.AND P1, PT, R2, 0x10, PT ;  /* 0x000000100200780c */ /* 0x000fe40003f24270 */
[----:B------:R-:W-:Y:S01]  /*91b0*/  FSEL R216, R21, -INF , P0 ;  /* 0xff80000015d87808 */ /* 0x000fe20000000000 */
[----:B------:R-:W-:Y:S01]  /*91c0*/  FMUL.FTZ R21, R66, c[0x0][0x320] ;  /* 0x0000c80042157a20 */ /* 0x000fe20000410000 */
[----:B------:R-:W-:Y:S02]  /*91d0*/  ISETP.GT.AND P0, PT, R0, 0x10, PT ;  /* 0x000000100000780c */ /* 0x000fe40003f04270 */
[----:B------:R-:W-:Y:S02]  /*91e0*/  FMNMX.FTZ R7, R12, R7, !PT ;  /* 0x000000070c077209 */ /* 0x000fe40007810000 */
[----:B------:R-:W-:Y:S01]  /*91f0*/  FSEL R215, R22, -INF , P1 ;  /* 0xff80000016d77808 */ /* 0x000fe20000800000 */
[----:B------:R-:W-:Y:S01]  /*9200*/  MUFU.TANH R21, R21 ;  /* 0x0000001500157308 */ /* 0x000fe20000002400 */
[----:B------:R-:W-:Y:S02]  /*9210*/  ISETP.GT.AND P1, PT, R0, 0x11, PT ;  /* 0x000000110000780c */ /* 0x000fe40003f24270 */
[----:B------:R-:W-:Y:S02]  /*9220*/  FSEL R223, R24, -INF , P0 ;  /* 0xff80000018df7808 */ /* 0x000fe40000000000 */
[----:B------:R-:W-:Y:S02]  /*9230*/  ISETP.GT.AND P0, PT, R4, 0x11, PT ;  /* 0x000000110400780c */ /* 0x000fe40003f04270 */
[----:B------:R-:W-:Y:S01]  /*9240*/  FSEL R217, R20, -INF , P2 ;  /* 0xff80000014d97808 */ /* 0x000fe20001000000 */
[----:B------:R-:W-:Y:S01]  /*9250*/  FMUL.FTZ R20, R67, c[0x0][0x320] ;  /* 0x0000c80043147a20 */ /* 0x000fe20000410000 */
[----:B------:R-:W-:Y:S01]  /*9260*/  ISETP.GT.AND P2, PT, R2, 0x11, PT ;  /* 0x000000110200780c */ /* 0x000fe20003f44270 */
[----:B------:R-:W-:Y:S01]  /*9270*/  MUFU.TANH R22, R55 ;  /* 0x0000003700167308 */ /* 0x000fe20000002400 */
[----:B------:R-:W-:Y:S02]  /*9280*/  FSEL R220, R25, -INF , P1 ;  /* 0xff80000019dc7808 */ /* 0x000fe40000800000 */
[----:B------:R-:W-:Y:S02]  /*9290*/  ISETP.GT.AND P1, PT, R0, 0x18, PT ;  /* 0x000000180000780c */ /* 0x000fe40003f24270 */
[----:B------:R-:W-:Y:S02]  /*92a0*/  FSEL R221, R27, -INF , P0 ;  /* 0xff8000001bdd7808 */ /* 0x000fe40000000000 */
[----:B------:R-:W-:Y:S02]  /*92b0*/  FSEL R214, R23, -INF , P2 ;  /* 0xff80000017d67808 */ /* 0x000fe40001000000 */
[----:B------:R-:W-:Y:S01]  /*92c0*/  ISETP.GT.AND P2, PT, R4, 0x10, PT ;  /* 0x000000100400780c */ /* 0x000fe20003f44270 */
[----:B------:R-:W2:Y:S01]  /*92d0*/  MUFU.TANH R23, R54 ;  /* 0x0000003600177308 */ /* 0x000ea20000002400 */
[----:B------:R-:W-:Y:S02]  /*92e0*/  ISETP.GT.AND P0, PT, R3, 0x18, PT ;  /* 0x000000180300780c */ /* 0x000fe40003f04270 */
[----:B------:R-:W-:Y:S02]  /*92f0*/  FMNMX.FTZ R7, R217, R7, !PT ;  /* 0x00000007d9077209 */ /* 0x000fe40007810000 */
[----:B------:R-:W-:Y:S02]  /*9300*/  FSEL R222, R26, -INF , P2 ;  /* 0xff8000001ade7808 */ /* 0x000fe40001000000 */
[----:B------:R-:W-:Y:S02]  /*9310*/  ISETP.GT.AND P2, PT, R0, 0x19, PT ;  /* 0x000000190000780c */ /* 0x000fe40003f44270 */
[----:B------:R-:W-:Y:S01]  /*9320*/  FSEL R219, R28, -INF , P1 ;  /* 0xff8000001cdb7808 */ /* 0x000fe20000800000 */
[----:B------:R-:W1:Y:S01]  /*9330*/  MUFU.TANH R20, R20 ;  /* 0x0000001400147308 */ /* 0x000e620000002400 */
[----:B------:R-:W-:Y:S02]  /*9340*/  FSEL R211, R32, -INF , P0 ;  /* 0xff80000020d37808 */ /* 0x000fe40000000000 */
[----:B------:R-:W-:Y:S02]  /*9350*/  ISETP.GT.AND P1, PT, R3, 0x19, PT ;  /* 0x000000190300780c */ /* 0x000fe40003f24270 */
[----:B------:R-:W-:Y:S02]  /*9360*/  FMNMX.FTZ R7, R216, R7, !PT ;  /* 0x00000007d8077209 */ /* 0x000fe40007810000 */
[----:B------:R-:W-:Y:S02]  /*9370*/  FSEL R218, R29, -INF , P2 ;  /* 0xff8000001dda7808 */ /* 0x000fe40001000000 */
[----:B------:R-:W-:Y:S01]  /*9380*/  FSEL R210, R33, -INF , P1 ;  /* 0xff80000021d27808 */ /* 0x000fe20000800000 */
[----:B------:R-:W-:Y:S01]  /*9390*/  MUFU.TANH R26, R57 ;  /* 0x00000039001a7308 */ /* 0x000fe20000002400 */
[----:B------:R-:W-:Y:S02]  /*93a0*/  FMNMX.FTZ R7, R211, R7, !PT ;  /* 0x00000007d3077209 */ /* 0x000fe40007810000 */
[C---:B------:R-:W-:Y:S02]  /*93b0*/  ISETP.GT.AND P2, PT, R3.reuse, 0x20, PT ;  /* 0x000000200300780c */ /* 0x040fe40003f44270 */
[----:B------:R-:W-:Y:S02]  /*93c0*/  FMNMX.FTZ R7, R210, R7, !PT ;  /* 0x00000007d2077209 */ /* 0x000fe40007810000 */
[----:B------:R-:W-:Y:S02]  /*93d0*/  FSEL R209, R36, -INF , P2 ;  /* 0xff80000024d17808 */ /* 0x000fe40001000000 */
[C---:B------:R-:W-:Y:S01]  /*93e0*/  ISETP.GT.AND P0, PT, R3.reuse, 0x21, PT ;  /* 0x000000210300780c */ /* 0x040fe20003f04270 */
[----:B------:R-:W2:Y:S01]  /*93f0*/  MUFU.TANH R33, R56 ;  /* 0x0000003800217308 */ /* 0x000ea20000002400 */
[C---:B------:R-:W-:Y:S02]  /*9400*/  ISETP.GT.AND P2, PT, R3.reuse, 0x29, PT ;  /* 0x000000290300780c */ /* 0x040fe40003f44270 */
[----:B------:R-:W-:Y:S02]  /*9410*/  ISETP.GT.AND P1, PT, R3, 0x28, PT ;  /* 0x000000280300780c */ /* 0x000fe40003f24270 */
[----:B------:R-:W-:Y:S01]  /*9420*/  FSEL R65, R18, -INF , P0 ;  /* 0xff80000012417808 */ /* 0x000fe20000000000 */
[----:B------:R-:W-:Y:S01]  /*9430*/  FMUL.FTZ R18, R62, c[0x0][0x320] ;  /* 0x0000c8003e127a20 */ /* 0x000fe20000410000 */
[----:B------:R-:W-:Y:S02]  /*9440*/  FMNMX.FTZ R7, R209, R7, !PT ;  /* 0x00000007d1077209 */ /* 0x000fe40007810000 */
[----:B------:R-:W-:Y:S01]  /*9450*/  ISETP.GT.AND P0, PT, R3, 0x30, PT ;  /* 0x000000300300780c */ /* 0x000fe20003f04270 */
[----:B------:R-:W2:Y:S01]  /*9460*/  MUFU.TANH R25, R60 ;  /* 0x0000003c00197308 */ /* 0x000ea20000002400 */
[----:B---3--:R-:W-:Y:S02]  /*9470*/  FSEL R64, R16, -INF , P1 ;  /* 0xff80000010407808 */ /* 0x008fe40000800000 */
[----:B-1----:R-:W-:Y:S02]  /*9480*/  FSEL R53, R9, -INF , P2 ;  /* 0xff80000009357808 */ /* 0x002fe40001000000 */
[----:B------:R-:W-:Y:S02]  /*9490*/  FSEL R52, R52, -INF , P0 ;  /* 0xff80000034347808 */ /* 0x000fe40000000000 */
[C---:B------:R-:W-:Y:S02]  /*94a0*/  ISETP.GT.AND P1, PT, R3.reuse, 0x31, PT ;  /* 0x000000310300780c */ /* 0x040fe40003f24270 */
[C---:B------:R-:W-:Y:S01]  /*94b0*/  ISETP.GT.AND P0, PT, R3.reuse, 0x39, PT ;  /* 0x000000390300780c */ /* 0x040fe20003f04270 */
[----:B------:R-:W1:Y:S01]  /*94c0*/  MUFU.TANH R24, R61 ;  /* 0x0000003d00187308 */ /* 0x000e620000002400 */
[----:B------:R-:W-:Y:S02]  /*94d0*/  ISETP.GT.AND P2, PT, R3, 0x38, PT ;  /* 0x000000380300780c */ /* 0x000fe40003f44270 */
[----:B------:R-:W-:Y:S02]  /*94e0*/  FMNMX.FTZ R3, R65, R7, !PT ;  /* 0x0000000741037209 */ /* 0x000fe40007810000 */
[----:B------:R-:W-:Y:S02]  /*94f0*/  FMNMX.FTZ R7, R13, R133, !PT ;  /* 0x000000850d077209 */ /* 0x000fe40007810000 */
[----:B------:R-:W-:Y:S02]  /*9500*/  FSEL R46, R46, -INF , P1 ;  /* 0xff8000002e2e7808 */ /* 0x000fe40000800000 */
[----:B------:R-:W-:Y:S01]  /*9510*/  FMNMX.FTZ R7, R14, R7, !PT ;  /* 0x000000070e077209 */ /* 0x000fe20007810000 */
[----:B------:R-:W3:Y:S01]  /*9520*/  MUFU.TANH R27, R58 ;  /* 0x0000003a001b7308 */ /* 0x000ee20000002400 */
[----:B------:R-:W-:Y:S02]  /*9530*/  ISETP.GT.AND P1, PT, R4, 0x18, PT ;  /* 0x000000180400780c */ /* 0x000fe40003f24270 */
[----:B------:R-:W-:Y:S02]  /*9540*/  FMNMX.FTZ R7, R17, R7, !PT ;  /* 0x0000000711077209 */ /* 0x000fe40007810000 */
[----:B------:R-:W-:Y:S02]  /*9550*/  FSEL R43, R43, -INF , P0 ;  /* 0xff8000002b2b7808 */ /* 0x000fe40000000000 */
[----:B------:R-:W-:Y:S02]  /*9560*/  FMNMX.FTZ R7, R45, R7, !PT ;  /* 0x000000072d077209 */ /* 0x000fe40007810000 */
[----:B------:R-:W-:Y:S01]  /*9570*/  ISETP.GT.AND P0, PT, R2, 0x18, PT ;  /* 0x000000180200780c */ /* 0x000fe20003f04270 */
[----:B------:R-:W-:Y:S01]  /*9580*/  MUFU.TANH R18, R18 ;  /* 0x0000001200127308 */ /* 0x000fe20000002400 */
[----:B------:R-:W-:Y:S02]  /*9590*/  FMNMX.FTZ R7, R215, R7, !PT ;  /* 0x00000007d7077209 */ /* 0x000fe40007810000 */
[----:B------:R-:W-:Y:S02]  /*95a0*/  FMNMX.FTZ R3, R64, R3, !PT ;  /* 0x0000000340037209 */ /* 0x000fe40007810000 */
[----:B------:R-:W-:Y:S02]  /*95b0*/  FSEL R42, R244, -INF , P0 ;  /* 0xff800000f42a7808 */ /* 0x000fe40000000000 */
[----:B------:R-:W-:Y:S02]  /*95c0*/  FSEL R44, R44, -INF , P2 ;  /* 0xff8000002c2c7808 */ /* 0x000fe40001000000 */
[----:B------:R-:W-:Y:S02]  /*95d0*/  ISETP.GT.AND P2, PT, R4, 0x19, PT ;  /* 0x000000190400780c */ /* 0x000fe40003f44270 */
[----:B------:R-:W-:Y:S02]  /*95e0*/  FSEL R51, R248, -INF , P1 ;  /* 0xff800000f8337808 */ /* 0x000fe40000800000 */
[----:B------:R-:W-:Y:S02]  /*95f0*/  ISETP.GT.AND P1, PT, R2, 0x19, PT ;  /* 0x000000190200780c */ /* 0x000fe40003f24270 */
[----:B------:R-:W-:Y:S02]  /*9600*/  FMNMX.FTZ R7, R214, R7, !PT ;  /* 0x00000007d6077209 */ /* 0x000fe40007810000 */
[----:B------:R-:W-:Y:S02]  /*9610*/  FMNMX.FTZ R3, R53, R3, !PT ;  /* 0x0000000335037209 */ /* 0x000fe40007810000 */
[----:B------:R-:W-:Y:S02]  /*9620*/  FSEL R47, R247, -INF , P2 ;  /* 0xff800000f72f7808 */ /* 0x000fe40001000000 */
[----:B------:R-:W-:Y:S02]  /*9630*/  ISETP.GT.AND P2, PT, R2, 0x20, PT ;  /* 0x000000200200780c */ /* 0x000fe40003f44270 */
[----:B------:R-:W-:Y:S02]  /*9640*/  FSEL R41, R137, -INF , P1 ;  /* 0xff80000089297808 */ /* 0x000fe40000800000 */
[----:B------:R-:W-:Y:S02]  /*9650*/  FMNMX.FTZ R7, R42, R7, !PT ;  /* 0x000000072a077209 */ /* 0x000fe40007810000 */
[----:B------:R-:W-:Y:S02]  /*9660*/  FMNMX.FTZ R3, R52, R3, !PT ;  /* 0x0000000334037209 */ /* 0x000fe40007810000 */
[----:B------:R-:W-:Y:S02]  /*9670*/  ISETP.GT.AND P0, PT, R2, 0x21, PT ;  /* 0x000000210200780c */ /* 0x000fe40003f04270 */
[----:B------:R-:W-:Y:S02]  /*9680*/  FSEL R40, R30, -INF , P2 ;  /* 0xff8000001e287808 */ /* 0x000fe40001000000 */
[----:B------:R-:W-:Y:S02]  /*9690*/  FMNMX.FTZ R7, R41, R7, !PT ;  /* 0x0000000729077209 */ /* 0x000fe40007810000 */
[----:B------:R-:W-:Y:S02]  /*96a0*/  FMNMX.FTZ R3, R46, R3, !PT ;  /* 0x000000032e037209 */ /* 0x000fe40007810000 */
[----:B------:R-:W-:Y:S02]  /*96b0*/  FSEL R39, R39, -INF , P0 ;  /* 0xff80000027277808 */ /* 0x000fe40000000000 */
[C---:B------:R-:W-:Y:S02]  /*96c0*/  ISETP.GT.AND P1, PT, R2.reuse, 0x28, PT ;  /* 0x000000280200780c */ /* 0x040fe40003f24270 */
[C---:B------:R-:W-:Y:S02]  /*96d0*/  ISETP.GT.AND P2, PT, R2.reuse, 0x29, PT ;  /* 0x000000290200780c */ /* 0x040fe40003f44270 */
[----:B------:R-:W-:Y:S02]  /*96e0*/  ISETP.GT.AND P0, PT, R2, 0x30, PT ;  /* 0x000000300200780c */ /* 0x000fe40003f04270 */
[----:B------:R-:W-:Y:S02]  /*96f0*/  FMNMX.FTZ R7, R40, R7, !PT ;  /* 0x0000000728077209 */ /* 0x000fe40007810000 */
[----:B------:R-:W-:Y:S02]  /*9700*/  FMNMX.FTZ R3, R44, R3, !PT ;  /* 0x000000032c037209 */ /* 0x000fe40007810000 */
[----:B------:R-:W-:Y:S02]  /*9710*/  FSEL R38, R38, -INF , P1 ;  /* 0xff80000026267808 */ /* 0x000fe40000800000 */
[----:B------:R-:W-:Y:S02]  /*9720*/  FSEL R37, R37, -INF , P2 ;  /* 0xff80000025257808 */ /* 0x000fe40001000000 */
[----:B--2---:R-:W-:Y:S02]  /*9730*/  FSEL R23, R23, -INF , P0 ;  /* 0xff80000017177808 */ /* 0x004fe40000000000 */
[C---:B------:R-:W-:Y:S02]  /*9740*/  ISETP.GT.AND P1, PT, R2.reuse, 0x31, PT ;  /* 0x000000310200780c */ /* 0x040fe40003f24270 */
[C---:B------:R-:W-:Y:S02]  /*9750*/  ISETP.GT.AND P2, PT, R2.reuse, 0x38, PT ;  /* 0x000000380200780c */ /* 0x040fe40003f44270 */
[----:B------:R-:W-:Y:S02]  /*9760*/  ISETP.GT.AND P0, PT, R2, 0x39, PT ;  /* 0x000000390200780c */ /* 0x000fe40003f04270 */
[----:B------:R-:W-:Y:S02]  /*9770*/  FMNMX.FTZ R2, R39, R7, !PT ;  /* 0x0000000727027209 */ /* 0x000fe40007810000 */
[----:B------:R-:W-:Y:S02]  /*9780*/  FMNMX.FTZ R3, R43, R3, !PT ;  /* 0x000000032b037209 */ /* 0x000fe40007810000 */
[----:B------:R-:W-:Y:S02]  /*9790*/  FMNMX.FTZ R2, R38, R2, !PT ;  /* 0x0000000226027209 */ /* 0x000fe40007810000 */
[----:B------:R-:W-:Y:S01]  /*97a0*/  FMNMX.FTZ R7, R48, R138, !PT ;  /* 0x0000008a30077209 */ /* 0x000fe20007810000 */
[----:B------:R-:W2:Y:S01]  /*97b0*/  SHFL.BFLY PT, R9, R3, 0x2, 0x1f ;  /* 0x0c401f0003097f89 */ /* 0x000ea200000e0000 */
[----:B------:R-:W-:Y:S02]  /*97c0*/  FMNMX.FTZ R2, R37, R2, !PT ;  /* 0x0000000225027209 */ /* 0x000fe40007810000 */
[----:B------:R-:W-:Y:S02]  /*97d0*/  FMNMX.FTZ R7, R49, R7, !PT ;  /* 0x0000000731077209 */ /* 0x000fe40007810000 */
[----:B------:R-:W-:Y:S02]  /*97e0*/  FSEL R22, R22, -INF , P1 ;  /* 0xff80000016167808 */ /* 0x000fe40000800000 */
        /* <DEDUP_REMOVED lines=8> */
[----:B------:R-:W-:Y:S02]  /*9870*/  FMNMX.FTZ R136, R20, R2, !PT ;  /* 0x0000000214887209 */ /* 0x000fe40007810000 */
[----:B------:R-:W-:Y:S02]  /*9880*/  FMNMX.FTZ R2, R220, R7, !PT ;  /* 0x00000007dc027209 */ /* 0x000fe40007810000 */
[C---:B------:R-:W-:Y:S01]  /*9890*/  ISETP.GT.AND P1, PT, R0.reuse, 0x20, PT ;  /* 0x000000200000780c */ /* 0x040fe20003f24270 */
[----:B------:R-:W1:Y:S01]  /*98a0*/  SHFL.BFLY PT, R7, R136, 0x2, 0x1f ;  /* 0x0c401f0088077f89 */ /* 0x000e6200000e0000 */
[C---:B------:R-:W-:Y:S02]  /*98b0*/  ISETP.GT.AND P2, PT, R0.reuse, 0x21, PT ;  /* 0x000000210000780c */ /* 0x040fe40003f44270 */
[----:B------:R-:W-:Y:S02]  /*98c0*/  FMNMX.FTZ R2, R219, R2, !PT ;  /* 0x00000002db027209 */ /* 0x000fe40007810000 */
[----:B--2---:R-:W-:Y:S01]  /*98d0*/  FMNMX.FTZ R3, R3, R9, !PT ;  /* 0x0000000903037209 */ /* 0x004fe20007810000 */
[----:B------:R-:W-:Y:S01]  /*98e0*/  FMUL.FTZ R9, R63, c[0x0][0x320] ;  /* 0x0000c8003f097a20 */ /* 0x000fe20000410000 */
[----:B------:R-:W-:Y:S02]  /*98f0*/  FSEL R36, R31, -INF , P1 ;  /* 0xff8000001f247808 */ /* 0x000fe40000800000 */
[C---:B------:R-:W-:Y:S01]  /*9900*/  ISETP.GT.AND P0, PT, R0.reuse, 0x28, PT ;  /* 0x000000280000780c */ /* 0x040fe20003f04270 */
[----:B------:R-:W2:Y:S01]  /*9910*/  SHFL.BFLY PT, R137, R3, 0x1, 0x1f ;  /* 0x0c201f0003897f89 */ /* 0x000ea200000e0000 */
[----:B------:R-:W-:Y:S01]  /*9920*/  ISETP.GT.AND P1, PT, R0, 0x29, PT ;  /* 0x000000290000780c */ /* 0x000fe20003f24270 */
[----:B------:R-:W-:Y:S01]  /*9930*/  MUFU.TANH R9, R9 ;  /* 0x0000000900097308 */ /* 0x000fe20000002400 */
[----:B------:R-:W-:Y:S02]  /*9940*/  FMNMX.FTZ R2, R218, R2, !PT ;  /* 0x00000002da027209 */ /* 0x000fe40007810000 */
[----:B------:R-:W-:Y:S02]  /*9950*/  FSEL R35, R35, -INF , P2 ;  /* 0xff80000023237808 */ /* 0x000fe40001000000 */
[C---:B------:R-:W-:Y:S02]  /*9960*/  ISETP.GT.AND P2, PT, R0.reuse, 0x30, PT ;  /* 0x000000300000780c */ /* 0x040fe40003f44270 */
[----:B------:R-:W-:Y:S02]  /*9970*/  FSEL R32, R19, -INF , P0 ;  /* 0xff80000013207808 */ /* 0x000fe40000000000 */
[----:B------:R-:W-:Y:S01]  /*9980*/  ISETP.GT.AND P0, PT, R0, 0x31, PT ;  /* 0x000000310000780c */ /* 0x000fe20003f04270 */
[----:B------:R-:W1:Y:S01]  /*9990*/  MUFU.TANH R19, R59 ;  /* 0x0000003b00137308 */ /* 0x000e620000002400 */
[----:B------:R-:W-:Y:S02]  /*99a0*/  FSEL R34, R34, -INF , P1 ;  /* 0xff80000022227808 */ /* 0x000fe40000800000 */
[C---:B------:R-:W-:Y:S02]  /*99b0*/  ISETP.GT.AND P1, PT, R0.reuse, 0x38, PT ;  /* 0x000000380000780c */ /* 0x040fe40003f24270 */
[----:B------:R-:W-:Y:S02]  /*99c0*/  FSEL R33, R33, -INF , P2 ;  /* 0xff80000021217808 */ /* 0x000fe40001000000 */
[----:B------:R-:W-:Y:S02]  /*99d0*/  ISETP.GT.AND P2, PT, R0, 0x39, PT ;  /* 0x000000390000780c */ /* 0x000fe40003f44270 */
[----:B------:R-:W-:Y:S02]  /*99e0*/  FMNMX.FTZ R0, R36, R2, !PT ;  /* 0x0000000224007209 */ /* 0x000fe40007810000 */
[----:B------:R-:W-:Y:S02]  /*99f0*/  FMNMX.FTZ R2, R207, R139, !PT ;  /* 0x0000008bcf027209 */ /* 0x000fe40007810000 */
[----:B------:R-:W-:Y:S02]  /*9a00*/  FMNMX.FTZ R0, R35, R0, !PT ;  /* 0x0000000023007209 */ /* 0x000fe40007810000 */
[----:B------:R-:W-:Y:S02]  /*9a10*/  FMNMX.FTZ R2, R208, R2, !PT ;  /* 0x00000002d0027209 */ /* 0x000fe40007810000 */
[----:B------:R-:W-:Y:S02]  /*9a20*/  FMNMX.FTZ R0, R32, R0, !PT ;  /* 0x0000000020007209 */ /* 0x000fe40007810000 */
[----:B------:R-:W-:Y:S02]  /*9a30*/  FMNMX.FTZ R2, R212, R2, !PT ;  /* 0x00000002d4027209 */ /* 0x000fe40007810000 */
[----:B------:R-:W-:Y:S02]  /*9a40*/  FMNMX.FTZ R0, R34, R0, !PT ;  /* 0x0000000022007209 */ /* 0x000fe40007810000 */
[----:B------:R-:W-:Y:S02]  /*9a50*/  FSEL R26, R26, -INF , P0 ;  /* 0xff8000001a1a7808 */ /* 0x000fe40000000000 */
[----:B------:R-:W-:Y:S02]  /*9a60*/  FMNMX.FTZ R0, R33, R0, !PT ;  /* 0x0000000021007209 */ /* 0x000fe40007810000 */
[----:B------:R-:W-:Y:S02]  /*9a70*/  FMNMX.FTZ R2, R213, R2, !PT ;  /* 0x00000002d5027209 */ /* 0x000fe40007810000 */
[----:B------:R-:W-:Y:S02]  /*9a80*/  FSEL R25, R25, -INF , P1 ;  /* 0xff80000019197808 */ /* 0x000fe40000800000 */
[----:B------:R-:W-:Y:S02]  /*9a90*/  FMNMX.FTZ R0, R26, R0, !PT ;  /* 0x000000001a007209 */ /* 0x000fe40007810000 */
[----:B-1----:R-:W-:Y:S02]  /*9aa0*/  FMNMX.FTZ R136, R136, R7, !PT ;  /* 0x0000000788887209 */ /* 0x002fe40007810000 */
[----:B------:R-:W-:Y:S02]  /*9ab0*/  FMNMX.FTZ R2, R222, R2, !PT ;  /* 0x00000002de027209 */ /* 0x000fe40007810000 */
[----:B--2---:R-:W-:Y:S02]  /*9ac0*/  FMNMX.FTZ R137, R3, R137, !PT ;  /* 0x0000008903897209 */ /* 0x004fe40007810000 */
[----:B------:R-:W-:Y:S01]  /*9ad0*/  FSEL R24, R24, -INF , P2 ;  /* 0xff80000018187808 */ /* 0x000fe20001000000 */
[----:B------:R-:W1:Y:S01]  /*9ae0*/  SHFL.BFLY PT, R3, R136, 0x1, 0x1f ;  /* 0x0c201f0088037f89 */ /* 0x000e6200000e0000 */
[----:B------:R-:W-:Y:S01]  /*9af0*/  FMNMX.FTZ R0, R25, R0, !PT ;  /* 0x0000000019007209 */ /* 0x000fe20007810000 */
[----:B------:R-:W-:Y:S01]  /*9b00*/  FMUL.FTZ R7, R137, c[0x0][0x2d0] ;  /* 0x0000b40089077a20 */ /* 0x000fe20000410000 */
[----:B------:R-:W-:Y:S02]  /*9b10*/  FMNMX.FTZ R2, R221, R2, !PT ;  /* 0x00000002dd027209 */ /* 0x000fe40007810000 */
[----:B------:R-:W-:Y:S02]  /*9b20*/  ISETP.GT.AND P0, PT, R4, 0x20, PT ;  /* 0x000000200400780c */ /* 0x000fe40003f04270 */
[----:B------:R-:W-:Y:S02]  /*9b30*/  FMNMX.FTZ R0, R24, R0, !PT ;  /* 0x0000000018007209 */ /* 0x000fe40007810000 */
[----:B------:R-:W-:Y:S02]  /*9b40*/  FMNMX.FTZ R2, R51, R2, !PT ;  /* 0x0000000233027209 */ /* 0x000fe40007810000 */
[----:B------:R-:W-:Y:S01]  /*9b50*/  FSEL R31, R252, -INF , P0 ;  /* 0xff800000fc1f7808 */ /* 0x000fe20000000000 */
[----:B------:R-:W2:Y:S01]  /*9b60*/  SHFL.BFLY PT, R135, R0, 0x2, 0x1f ;  /* 0x0c401f0000877f89 */ /* 0x000ea200000e0000 */
[----:B------:R-:W-:Y:S02]  /*9b70*/  FSETP.NEU.FTZ.AND P0, PT, R137, -INF , PT ;  /* 0xff8000008900780b */ /* 0x000fe40003f1d000 */
[C---:B------:R-:W-:Y:S02]  /*9b80*/  ISETP.GT.AND P1, PT, R4.reuse, 0x21, PT ;  /* 0x000000210400780c */ /* 0x040fe40003f24270 */
[----:B------:R-:W-:Y:S02]  /*9b90*/  FMNMX.FTZ R2, R47, R2, !PT ;  /* 0x000000022f027209 */ /* 0x000fe40007810000 */
[----:B------:R-:W-:Y:S02]  /*9ba0*/  FSEL R7, R7, RZ, P0 ;  /* 0x000000ff07077208 */ /* 0x000fe40000000000 */
[----:B------:R-:W-:Y:S02]  /*9bb0*/  ISETP.GT.AND P2, PT, R4, 0x28, PT ;  /* 0x000000280400780c */ /* 0x000fe40003f44270 */
[----:B------:R-:W-:Y:S01]  /*9bc0*/  FSEL R30, R251, -INF , P1 ;  /* 0xff800000fb1e7808 */ /* 0x000fe20000800000 */
[--C-:B------:R-:W-:Y:S01]  /*9bd0*/  FFMA.FTZ R8, R8, c[0x0][0x2d0], -R7.reuse ;  /* 0x0000b40008087a23 */ /* 0x100fe20000010807 */
[----:B------:R-:W-:Y:S01]  /*9be0*/  FMNMX.FTZ R2, R31, R2, !PT ;  /* 0x000000021f027209 */ /* 0x000fe20007810000 */
[--C-:B------:R-:W-:Y:S01]  /*9bf0*/  FFMA.FTZ R5, R5, c[0x0][0x2d0], -R7.reuse ;  /* 0x0000b40005057a23 */ /* 0x100fe20000010807 */
[----:B------:R-:W-:Y:S01]  /*9c00*/  ISETP.GT.AND P1, PT, R4, 0x29, PT ;  /* 0x000000290400780c */ /* 0x000fe20003f24270 */
[----:B------:R4:W-:Y:S01]  /*9c10*/  MUFU.EX2 R249, R8 ;  /* 0x0000000800f97308 */ /* 0x0009e20000000800 */
[----:B------:R-:W-:Y:S01]  /*9c20*/  FMNMX.FTZ R2, R30, R2, !PT ;  /* 0x000000021e027209 */ /* 0x000fe20007810000 */
[--C-:B------:R-:W-:Y:S01]  /*9c30*/  FFMA.FTZ R53, R53, c[0x0][0x2d0], -R7.reuse ;  /* 0x0000b40035357a23 */ /* 0x100fe20000010807 */
[----:B------:R-:W-:Y:S01]  /*9c40*/  FSEL R29, R246, -INF , P2 ;  /* 0xff800000f61d7808 */ /* 0x000fe20001000000 */
[--C-:B------:R-:W-:Y:S01]  /*9c50*/  FFMA.FTZ R52, R52, c[0x0][0x2d0], -R7.reuse ;  /* 0x0000b40034347a23 */ /* 0x100fe20000010807 */
[----:B------:R-:W-:Y:S01]  /*9c60*/  ISETP.GT.AND P2, PT, R4, 0x30, PT ;  /* 0x000000300400780c */ /* 0x000fe20003f44270 */
[--C-:B------:R-:W-:Y:S01]  /*9c70*/  FFMA.FTZ R54, R46, c[0x0][0x2d0], -R7.reuse ;  /* 0x0000b4002e367a23 */ /* 0x100fe20000010807 */
[----:B------:R-:W-:Y:S01]  /*9c80*/  FSEL R28, R15, -INF , P1 ;  /* 0xff8000000f1c7808 */ /* 0x000fe20000800000 */
[--C-:B------:R-:W-:Y:S01]  /*9c90*/  FFMA.FTZ R217, R217, c[0x0][0x2d0], -R7.reuse ;  /* 0x0000b400d9d97a23 */ /* 0x100fe20000010807 */
[----:B------:R-:W-:Y:S01]  /*9ca0*/  FMNMX.FTZ R2, R29, R2, !PT ;  /* 0x000000021d027209 */ /* 0x000fe20007810000 */
[----:B------:R4:W4:Y:S01]  /*9cb0*/  MUFU.EX2 R250, R5 ;  /* 0x0000000500fa7308 */ /* 0x0009220000000800 */
[----:B------:R-:W-:Y:S01]  /*9cc0*/  ISETP.GT.AND P1, PT, R4, 0x31, PT ;  /* 0x000000310400780c */ /* 0x000fe20003f24270 */
[--C-:B------:R-:W-:Y:S01]  /*9cd0*/  FFMA.FTZ R216, R216, c[0x0][0x2d0], -R7.reuse ;  /* 0x0000b400d8d87a23 */ /* 0x100fe20000010807 */
[----:B---3--:R-:W-:Y:S01]  /*9ce0*/  FSEL R27, R27, -INF , P2 ;  /* 0xff8000001b1b7808 */ /* 0x008fe20001000000 */
[--C-:B------:R-:W-:Y:S01]  /*9cf0*/  FFMA.FTZ R66, R210, c[0x0][0x2d0], -R7.reuse ;  /* 0x0000b400d2427a23 */ /* 0x100fe20000010807 */
[----:B------:R-:W-:Y:S01]  /*9d00*/  FMNMX.FTZ R2, R28, R2, !PT ;  /* 0x000000021c027209 */ /* 0x000fe20007810000 */
[--C-:B------:R-:W-:Y:S01]  /*9d10*/  FFMA.FTZ R61, R209, c[0x0][0x2d0], -R7.reuse ;  /* 0x0000b400d13d7a23 */ /* 0x100fe20000010807 */
[----:B-1----:R-:W-:Y:S01]  /*9d20*/  FMNMX.FTZ R136, R136, R3, !PT ;  /* 0x0000000388887209 */ /* 0x002fe20007810000 */
[--C-:B------:R-:W-:Y:S01]  /*9d30*/  FFMA.FTZ R3, R12, c[0x0][0x2d0], -R7.reuse ;  /* 0x0000b4000c037a23 */ /* 0x100fe20000010807 */
[----:B------:R-:W-:Y:S01]  /*9d40*/  FSEL R19, R19, -INF , P1 ;  /* 0xff80000013137808 */ /* 0x000fe20000800000 */
[--C-:B------:R-:W-:Y:S01]  /*9d50*/  FFMA.FTZ R65, R65, c[0x0][0x2d0], -R7.reuse ;  /* 0x0000b40041417a23 */ /* 0x100fe20000010807 */
[----:B------:R-:W-:Y:S01]  /*9d60*/  FMNMX.FTZ R2, R27, R2, !PT ;  /* 0x000000021b027209 */ /* 0x000fe20007810000 */
[----:B------:R1:W-:Y:S01]  /*9d70*/  MUFU.EX2 R56, R3 ;  /* 0x0000000300387308 */ /* 0x0003e20000000800 */
[----:B--2---:R-:W-:Y:S01]  /*9d80*/  FMNMX.FTZ R135, R0, R135, !PT ;  /* 0x0000008700877209 */ /* 0x004fe20007810000 */
[----:B----4-:R-:W-:Y:S01]  /*9d90*/  FMUL.FTZ R8, R136, c[0x0][0x2d0] ;  /* 0x0000b40088087a20 */ /* 0x010fe20000410000 */
[----:B------:R-:W-:Y:S01]  /*9da0*/  FMNMX.FTZ R0, R19, R2, !PT ;  /* 0x0000000213007209 */ /* 0x000fe20007810000 */
[--C-:B------:R-:W-:Y:S01]  /*9db0*/  FFMA.FTZ R2, R6, c[0x0][0x2d0], -R7.reuse ;  /* 0x0000b40006027a23 */ /* 0x100fe20000010807 */
[----:B------:R-:W-:Y:S01]  /*9dc0*/  ISETP.GT.AND P2, PT, R4, 0x38, PT ;  /* 0x000000380400780c */ /* 0x000fe20003f44270 */
[--C-:B------:R-:W-:Y:S01]  /*9dd0*/  FFMA.FTZ R64, R64, c[0x0][0x2d0], -R7.reuse ;  /* 0x0000b40040407a23 */ /* 0x100fe20000010807 */
[----:B------:R-:W-:Y:S01]  /*9de0*/  ISETP.GT.AND P1, PT, R4, 0x39, PT ;  /* 0x000000390400780c */ /* 0x000fe20003f24270 */
[--C-:B------:R-:W-:Y:S01]  /*9df0*/  FFMA.FTZ R44, R44, c[0x0][0x2d0], -R7.reuse ;  /* 0x0000b4002c2c7a23 */ /* 0x100fe20000010807 */
[----:B------:R-:W-:Y:S01]  /*9e00*/  FSEL R18, R18, -INF , P2 ;  /* 0xff80000012127808 */ /* 0x000fe20001000000 */
[----:B------:R2:W-:Y:S01]  /*9e10*/  MUFU.EX2 R58, R2 ;  /* 0x00000002003a7308 */ /* 0x0005e20000000800 */
[----:B------:R-:W-:Y:S01]  /*9e20*/  FSETP.NEU.FTZ.AND P2, PT, R136, -INF , PT ;  /* 0xff8000008800780b */ /* 0x000fe20003f5d000 */
[----:B------:R-:W-:Y:S01]  /*9e30*/  FFMA.FTZ R43, R43, c[0x0][0x2d0], -R7 ;  /* 0x0000b4002b2b7a23 */ /* 0x000fe20000010807 */
[----:B------:R-:W-:Y:S02]  /*9e40*/  FSEL R6, R9, -INF , P1 ;  /* 0xff80000009067808 */ /* 0x000fe40000800000 */
[----:B------:R-:W-:Y:S01]  /*9e50*/  FSEL R8, R8, RZ, P2 ;  /* 0x000000ff08087208 */ /* 0x000fe20001000000 */
[----:B------:R-:W3:Y:S01]  /*9e60*/  SHFL.BFLY PT, R9, R135, 0x1, 0x1f ;  /* 0x0c201f0087097f89 */ /* 0x000ee200000e0000 */
[----:B------:R-:W-:Y:S02]  /*9e70*/  FMNMX.FTZ R0, R18, R0, !PT ;  /* 0x0000000012007209 */ /* 0x000fe40007810000 */
[----:B------:R-:W-:Y:S01]  /*9e80*/  @P6 IADD3 R4, P1, R10, UR22, RZ ;  /* 0x000000160a046c10 */ /* 0x000fe2000ff3e0ff */
[--C-:B------:R-:W-:Y:S01]  /*9e90*/  FFMA.FTZ R59, R23, c[0x0][0x2d0], -R8.reuse ;  /* 0x0000b400173b7a23 */ /* 0x100fe20000010808 */
[----:B------:R-:W-:Y:S01]  /*9ea0*/  FMNMX.FTZ R0, R6, R0, !PT ;  /* 0x0000000006007209 */ /* 0x000fe20007810000 */
[--C-:B------:R-:W-:Y:S01]  /*9eb0*/  FFMA.FTZ R62, R22, c[0x0][0x2d0], -R8.reuse ;  /* 0x0000b400163e7a23 */ /* 0x100fe20000010808 */
[----:B------:R-:W-:Y:S01]  /*9ec0*/  @P6 IADD3.X R5, R11, UR23, RZ, P1, !PT ;  /* 0x000000170b056c10 */ /* 0x000fe20008ffe4ff */
[--C-:B-1----:R-:W-:Y:S01]  /*9ed0*/  FFMA.FTZ R3, R13, c[0x0][0x2d0], -R8.reuse ;  /* 0x0000b4000d037a23 */ /* 0x102fe20000010808 */
[----:B------:R-:W-:Y:S01]  /*9ee0*/  @P6 IADD3 R10, P1, R4, UR22, RZ ;  /* 0x00000016040a6c10 */ /* 0x000fe2000ff3e0ff */
[--C-:B------:R-:W-:Y:S01]  /*9ef0*/  FFMA.FTZ R67, R21, c[0x0][0x2d0], -R8.reuse ;  /* 0x0000b40015437a23 */ /* 0x100fe20000010808 */
[----:B------:R-:W-:Y:S01]  /*9f00*/  F2FP.PACK_AB R204, R250, R249 ;  /* 0x000000f9facc723e */ /* 0x000fe200000000ff */
[----:B------:R1:W-:Y:S01]  /*9f10*/  MUFU.EX2 R247, R3 ;  /* 0x0000000300f77308 */ /* 0x0003e20000000800 */
[----:B------:R4:W-:Y:S01]  /*9f20*/  @P6 LDGSTS.E.BYPASS.LTC128B.128 [R245+0x4900], [R4.64], !P5 ;  /* 0x0490000004f56fae */ /* 0x0009e2000e901d52 */
[----:B------:R-:W-:Y:S01]  /*9f30*/  @P6 IADD3.X R11, R5, UR23, RZ, P1, !PT ;  /* 0x00000017050b6c10 */ /* 0x000fe20008ffe4ff */
[--C-:B------:R-:W-:Y:S02]  /*9f40*/  FFMA.FTZ R57, R20, c[0x0][0x2d0], -R8.reuse ;  /* 0x0000b40014397a23 */ /* 0x100fe40000010808 */
[--C-:B------:R-:W-:Y:S02]  /*9f50*/  FFMA.FTZ R215, R215, c[0x0][0x2d0], -R8.reuse ;  /* 0x0000b400d7d77a23 */ /* 0x100fe40000010808 */
[--C-:B------:R-:W-:Y:S02]  /*9f60*/  FFMA.FTZ R214, R214, c[0x0][0x2d0], -R8.reuse ;  /* 0x0000b400d6d67a23 */ /* 0x100fe40000010808 */
[----:B--2---:R-:W2:Y:S01]  /*9f70*/  SHFL.BFLY PT, R2, R0, 0x2, 0x1f ;  /* 0x0c401f0000027f89 */ /* 0x004ea200000e0000 */
[--C-:B------:R-:W-:Y:S01]  /*9f80*/  FFMA.FTZ R40, R40, c[0x0][0x2d0], -R8.reuse ;  /* 0x0000b40028287a23 */ /* 0x100fe20000010808 */
[----:B---3--:R-:W-:Y:S01]  /*9f90*/  FMNMX.FTZ R135, R135, R9, !PT ;  /* 0x0000000987877209 */ /* 0x008fe20007810000 */
[--C-:B------:R-:W-:Y:S05]  /*9fa0*/  FFMA.FTZ R41, R41, c[0x0][0x2d0], -R8.reuse ;  /* 0x0000b40029297a23 */ /* 0x100fea0000010808 */
[----:B------:R4:W-:Y:S01]  /*9fb0*/  @P6 LDGSTS.E.BYPASS.LTC128B.128 [R245+0x6900], [R4.64+0x80], !P4 ;  /* 0x0690008004f56fae */ /* 0x0009e2000e101d52 */
[--C-:B-1----:R-:W-:Y:S07]  /*9fc0*/  FFMA.FTZ R3, R14, c[0x0][0x2d0], -R8.reuse ;  /* 0x0000b4000e037a23 */ /* 0x102fee0000010808 */
[----:B------:R1:W-:Y:S01]  /*9fd0*/  @P6 LDGSTS.E.BYPASS.LTC128B.128 [R245+0x5100], [R10.64], !P5 ;  /* 0x051000000af56fae */ /* 0x0003e2000e901d52 */
[----:B------:R-:W-:Y:S01]  /*9fe0*/  @P6 IADD3 R14, P1, R4, UR21, RZ ;  /* 0x00000015040e6c10 */ /* 0x000fe2000ff3e0ff */
[----:B------:R-:W3:Y:S03]  /*9ff0*/  MUFU.EX2 R248, R3 ;  /* 0x0000000300f87308 */ /* 0x000ee60000000800 */
[----:B------:R-:W-:Y:S02]  /*a000*/  @P6 IADD3.X R15, R5, UR20, RZ, P1, !PT ;  /* 0x00000014050f6c10 */ /* 0x000fe40008ffe4ff */
[----:B------:R-:W-:Y:S02]  /*a010*/  @P6 IADD3 R16, P1, R10, UR22, RZ ;  /* 0x000000160a106c10 */ /* 0x000fe4000ff3e0ff */
[----:B--2---:R-:W-:Y:S01]  /*a020*/  FMNMX.FTZ R0, R0, R2, !PT ;  /* 0x0000000200007209 */ /* 0x004fe20007810000 */
[----:B------:R-:W-:Y:S01]  /*a030*/  FFMA.FTZ R2, R17, c[0x0][0x2d0], -R8 ;  /* 0x0000b40011027a23 */ /* 0x000fe20000010808 */
[C---:B------:R-:W-:Y:S01]  /*a040*/  @P6 IADD3.X R17, R11.reuse, UR23, RZ, P1, !PT ;  /* 0x000000170b116c10 */ /* 0x040fe20008ffe4ff */
[----:B------:R2:W-:Y:S01]  /*a050*/  @P6 LDGSTS.E.BYPASS.LTC128B.128 [R245+0x7100], [R14.64], !P4 ;  /* 0x071000000ef56fae */ /* 0x0005e2000e101d52 */
[----:B------:R-:W-:Y:S01]  /*a060*/  @P6 IADD3 R12, P1, R10, UR21, RZ ;  /* 0x000000150a0c6c10 */ /* 0x000fe2000ff3e0ff */
[----:B------:R2:W-:Y:S03]  /*a070*/  MUFU.EX2 R55, R2 ;  /* 0x0000000200377308 */ /* 0x0005e60000000800 */
[----:B------:R-:W-:Y:S02]  /*a080*/  @P6 IADD3.X R13, R11, UR20, RZ, P1, !PT ;  /* 0x000000140b0d6c10 */ /* 0x000fe40008ffe4ff */
[----:B------:R-:W-:Y:S01]  /*a090*/  FSETP.NEU.FTZ.AND P1, PT, R135, -INF , PT ;  /* 0xff8000008700780b */ /* 0x000fe20003f3d000 */
[----:B------:R2:W-:Y:S01]  /*a0a0*/  @P6 LDGSTS.E.BYPASS.LTC128B.128 [R245+0x5900], [R16.64], !P5 ;  /* 0x0590000010f56fae */ /* 0x0005e2000e901d52 */
[----:B----4-:R-:W-:Y:S05]  /*a0b0*/  FSEL R4, R137, RZ, P0 ;  /* 0x000000ff89047208 */ /* 0x010fea0000000000 */
[----:B------:R-:W-:Y:S01]  /*a0c0*/  FADD.FTZ R5, -R4, R132 ;  /* 0x0000008404057221 */ /* 0x000fe20000010100 */
[----:B---3--:R-:W-:Y:S01]  /*a0d0*/  F2FP.PACK_AB R205, R248, R247 ;  /* 0x000000f7f8cd723e */ /* 0x008fe200000000ff */
[--C-:B------:R-:W-:Y:S01]  /*a0e0*/  FFMA.FTZ R3, R45, c[0x0][0x2d0], -R8.reuse ;  /* 0x0000b4002d037a23 */ /* 0x100fe20000010808 */
[----:B------:R3:W-:Y:S01]  /*a0f0*/  @P6 LDGSTS.E.BYPASS.LTC128B.128 [R245+0x7900], [R12.64], !P4 ;  /* 0x079000000cf56fae */ /* 0x0007e2000e101d52 */
[----:B-1----:R-:W-:Y:S02]  /*a100*/  FMUL.FTZ R10, R135, c[0x0][0x2d0] ;  /* 0x0000b400870a7a20 */ /* 0x002fe40000410000 */
[----:B------:R1:W4:Y:S03]  /*a110*/  MUFU.EX2 R131, R3 ;  /* 0x0000000300837308 */ /* 0x0003260000000800 */
[----:B------:R-:W-:Y:S02]  /*a120*/  FSEL R10, R10, RZ, P1 ;  /* 0x000000ff0a0a7208 */ /* 0x000fe40000800000 */
[----:B------:R-:W-:Y:S01]  /*a130*/  LDSM.16.MT88.4 R20, [R225+0x100] ;  /* 0x00010000e114783b */ /* 0x000fe20000004200 */
[----:B--2---:R-:W-:Y:S02]  /*a140*/  FFMA.FTZ R14, R39, c[0x0][0x2d0], -R8 ;  /* 0x0000b400270e7a23 */ /* 0x004fe40000010808 */
[--C-:B------:R-:W-:Y:S02]  /*a150*/  FFMA.FTZ R223, R223, c[0x0][0x2d0], -R10.reuse ;  /* 0x0000b400dfdf7a23 */ /* 0x100fe4000001080a */
[--C-:B------:R-:W-:Y:S03]  /*a160*/  FFMA.FTZ R220, R220, c[0x0][0x2d0], -R10.reuse ;  /* 0x0000b400dcdc7a23 */ /* 0x100fe6000001080a */
[----:B------:R-:W2:Y:S01]  /*a170*/  SHFL.BFLY PT, R2, R0, 0x1, 0x1f ;  /* 0x0c201f0000027f89 */ /* 0x000ea200000e0000 */
[--C-:B------:R-:W-:Y:S02]  /*a180*/  FFMA.FTZ R219, R219, c[0x0][0x2d0], -R10.reuse ;  /* 0x0000b400dbdb7a23 */ /* 0x100fe4000001080a */
[--C-:B------:R-:W-:Y:S02]  /*a190*/  FFMA.FTZ R218, R218, c[0x0][0x2d0], -R10.reuse ;  /* 0x0000b400dada7a23 */ /* 0x100fe4000001080a */
[--C-:B------:R-:W-:Y:S02]  /*a1a0*/  FFMA.FTZ R239, R26, c[0x0][0x2d0], -R10.reuse ;  /* 0x0000b4001aef7a23 */ /* 0x100fe4000001080a */
[--C-:B------:R-:W-:Y:S01]  /*a1b0*/  FFMA.FTZ R224, R25, c[0x0][0x2d0], -R10.reuse ;  /* 0x0000b40019e07a23 */ /* 0x100fe2000001080a */
[----:B------:R-:W0:Y:S01]  /*a1c0*/  LDGDEPBAR ;  /* 0x00000000000079af */ /* 0x000e220000000000 */
[--C-:B------:R-:W-:Y:S02]  /*a1d0*/  FFMA.FTZ R231, R24, c[0x0][0x2d0], -R10.reuse ;  /* 0x0000b40018e77a23 */ /* 0x100fe4000001080a */
[--C-:B-1----:R-:W-:Y:S01]  /*a1e0*/  FFMA.FTZ R3, R48, c[0x0][0x2d0], -R10.reuse ;  /* 0x0000b40030037a23 */ /* 0x102fe2000001080a */
[----:B----4-:R-:W-:Y:S01]  /*a1f0*/  MOV R15, R131 ;  /* 0x00000083000f7202 */ /* 0x010fe20000000f00 */
[--C-:B------:R-:W-:Y:S02]  /*a200*/  FFMA.FTZ R48, R36, c[0x0][0x2d0], -R10.reuse ;  /* 0x0000b40024307a23 */ /* 0x100fe4000001080a */
[----:B------:R1:W-:Y:S01]  /*a210*/  MUFU.EX2 R246, R3 ;  /* 0x0000000300f67308 */ /* 0x0003e20000000800 */
[--C-:B------:R-:W-:Y:S02]  /*a220*/  FFMA.FTZ R32, R32, c[0x0][0x2d0], -R10.reuse ;  /* 0x0000b40020207a23 */ /* 0x100fe4000001080a */
[--C-:B------:R-:W-:Y:S02]  /*a230*/  FFMA.FTZ R60, R34, c[0x0][0x2d0], -R10.reuse ;  /* 0x0000b400223c7a23 */ /* 0x100fe4000001080a */
[--C-:B------:R-:W-:Y:S02]  /*a240*/  FFMA.FTZ R35, R35, c[0x0][0x2d0], -R10.reuse ;  /* 0x0000b40023237a23 */ /* 0x100fe4000001080a */
[--C-:B------:R-:W-:Y:S01]  /*a250*/  FFMA.FTZ R33, R33, c[0x0][0x2d0], -R10.reuse ;  /* 0x0000b40021217a23 */ /* 0x100fe2000001080a */
[----:B--2---:R-:W-:Y:S01]  /*a260*/  FMNMX.FTZ R134, R0, R2, !PT ;  /* 0x0000000200867209 */ /* 0x004fe20007810000 */
[--C-:B------:R-:W-:Y:S01]  /*a270*/  FFMA.FTZ R0, R206, c[0x0][0x2d0], -R10.reuse ;  /* 0x0000b400ce007a23 */ /* 0x100fe2000001080a */
[----:B------:R-:W-:Y:S02]  /*a280*/  FSEL R2, R135, RZ, P1 ;  /* 0x000000ff87027208 */ /* 0x000fe40000800000 */
[C---:B------:R-:W-:Y:S01]  /*a290*/  FSETP.NEU.FTZ.AND P0, PT, R134.reuse, -INF , PT ;  /* 0xff8000008600780b */ /* 0x040fe20003f1d000 */
[----:B------:R2:W-:Y:S01]  /*a2a0*/  MUFU.EX2 R242, R0 ;  /* 0x0000000000f27308 */ /* 0x0005e20000000800 */
[----:B------:R-:W-:Y:S01]  /*a2b0*/  FMUL.FTZ R9, R134, c[0x0][0x2d0] ;  /* 0x0000b40086097a20 */ /* 0x000fe20000410000 */
[----:B------:R-:W-:Y:S04]  /*a2c0*/  F2FP.PACK_AB R206, R56, R58 ;  /* 0x0000003a38ce723e */ /* 0x000fe800000000ff */
[----:B------:R-:W-:Y:S01]  /*a2d0*/  FSEL R9, R9, RZ, P0 ;  /* 0x000000ff09097208 */ /* 0x000fe20000000000 */
[----:B-1----:R-:W-:Y:S04]  /*a2e0*/  FFMA.FTZ R3, R49, c[0x0][0x2d0], -R10 ;  /* 0x0000b40031037a23 */ /* 0x002fe8000001080a */
[--C-:B------:R-:W-:Y:S01]  /*a2f0*/  FFMA.FTZ R11, R212, c[0x0][0x2d0], -R9.reuse ;  /* 0x0000b400d40b7a23 */ /* 0x100fe20000010809 */
[----:B------:R1:W4:Y:S01]  /*a300*/  MUFU.EX2 R63, R3 ;  /* 0x00000003003f7308 */ /* 0x0003220000000800 */
[--C-:B------:R-:W-:Y:S02]  /*a310*/  FFMA.FTZ R235, R6, c[0x0][0x2d0], -R9.reuse ;  /* 0x0000b40006eb7a23 */ /* 0x100fe40000010809 */
[----:B------:R-:W-:Y:S02]  /*a320*/  FFMA.FTZ R49, R37, c[0x0][0x2d0], -R8 ;  /* 0x0000b40025317a23 */ /* 0x000fe40000010808 */
[--C-:B------:R-:W-:Y:S02]  /*a330*/  FFMA.FTZ R222, R222, c[0x0][0x2d0], -R9.reuse ;  /* 0x0000b400dede7a23 */ /* 0x100fe40000010809 */
[--C-:B------:R-:W-:Y:S02]  /*a340*/  FFMA.FTZ R221, R221, c[0x0][0x2d0], -R9.reuse ;  /* 0x0000b400dddd7a23 */ /* 0x100fe40000010809 */
[--C-:B------:R-:W-:Y:S01]  /*a350*/  FFMA.FTZ R131, R30, c[0x0][0x2d0], -R9.reuse ;  /* 0x0000b4001e837a23 */ /* 0x100fe20000010809 */
[----:B------:R-:W-:Y:S01]  /*a360*/  MUFU.EX2 R212, R11 ;  /* 0x0000000b00d47308 */ /* 0x000fe20000000800 */
[--C-:B--2---:R-:W-:Y:S01]  /*a370*/  FFMA.FTZ R0, R207, c[0x0][0x2d0], -R9.reuse ;  /* 0x0000b400cf007a23 */ /* 0x104fe20000010809 */
[----:B------:R-:W-:Y:S01]  /*a380*/  F2FP.PACK_AB R207, R15, R55 ;  /* 0x000000370fcf723e */ /* 0x000fe200000000ff */
[--C-:B------:R-:W-:Y:S02]  /*a390*/  FFMA.FTZ R233, R27, c[0x0][0x2d0], -R9.reuse ;  /* 0x0000b4001be97a23 */ /* 0x100fe40000010809 */
[--C-:B------:R-:W-:Y:S02]  /*a3a0*/  FFMA.FTZ R240, R19, c[0x0][0x2d0], -R9.reuse ;  /* 0x0000b40013f07a23 */ /* 0x100fe40000010809 */
[--C-:B------:R-:W-:Y:S02]  /*a3b0*/  FFMA.FTZ R241, R18, c[0x0][0x2d0], -R9.reuse ;  /* 0x0000b40012f17a23 */ /* 0x100fe40000010809 */
[--C-:B------:R-:W-:Y:S01]  /*a3c0*/  FFMA.FTZ R29, R29, c[0x0][0x2d0], -R9.reuse ;  /* 0x0000b4001d1d7a23 */ /* 0x100fe20000010809 */
[----:B------:R2:W-:Y:S01]  /*a3d0*/  MUFU.EX2 R244, R0 ;  /* 0x0000000000f47308 */ /* 0x0005e20000000800 */
[--C-:B------:R-:W-:Y:S02]  /*a3e0*/  FFMA.FTZ R31, R31, c[0x0][0x2d0], -R9.reuse ;  /* 0x0000b4001f1f7a23 */ /* 0x100fe40000010809 */
[--C-:B------:R-:W-:Y:S02]  /*a3f0*/  FFMA.FTZ R45, R28, c[0x0][0x2d0], -R9.reuse ;  /* 0x0000b4001c2d7a23 */ /* 0x100fe40000010809 */
[----:B-1----:R-:W-:Y:S02]  /*a400*/  FFMA.FTZ R3, R50, c[0x0][0x2d0], -R10 ;  /* 0x0000b40032037a23 */ /* 0x002fe4000001080a */
[----:B------:R-:W-:Y:S02]  /*a410*/  FFMA.FTZ R50, R38, c[0x0][0x2d0], -R8 ;  /* 0x0000b40026327a23 */ /* 0x000fe40000010808 */
[----:B------:R-:W1:Y:S01]  /*a420*/  LDSM.16.MT88.4 R36, [R226+0x100] ;  /* 0x00010000e224783b */ /* 0x000e620000004200 */
[----:B------:R3:W3:Y:S01]  /*a430*/  MUFU.EX2 R252, R3 ;  /* 0x0000000300fc7308 */ /* 0x0006e20000000800 */
[----:B--2---:R-:W-:Y:S01]  /*a440*/  FFMA.FTZ R0, R208, c[0x0][0x2d0], -R9 ;  /* 0x0000b400d0007a23 */ /* 0x004fe20000010809 */
[----:B----4-:R-:W-:Y:S08]  /*a450*/  F2FP.PACK_AB R208, R63, R246 ;  /* 0x000000f63fd0723e */ /* 0x010ff000000000ff */
[----:B------:R2:W4:Y:S01]  /*a460*/  MUFU.EX2 R251, R0 ;  /* 0x0000000000fb7308 */ /* 0x0005220000000800 */
[----:B---3--:R-:W-:Y:S02]  /*a470*/  FSEL R3, R136, RZ, P2 ;  /* 0x000000ff88037208 */ /* 0x008fe40001000000 */
[----:B------:R-:W-:Y:S03]  /*a480*/  F2FP.PACK_AB R210, R242, R252 ;  /* 0x000000fcf2d2723e */ /* 0x000fe600000000ff */
[----:B------:R-:W-:Y:S02]  /*a490*/  FADD.FTZ R4, -R3, R133 ;  /* 0x0000008503047221 */ /* 0x000fe40000010100 */
[----:B------:R-:W-:Y:S02]  /*a4a0*/  FADD.FTZ R3, -R2, R138 ;  /* 0x0000008a02037221 */ /* 0x000fe40000010100 */
[----:B------:R-:W-:Y:S01]  /*a4b0*/  FFMA.FTZ R138, R51, c[0x0][0x2d0], -R9 ;  /* 0x0000b400338a7a23 */ /* 0x000fe20000010809 */
[----:B--2---:R-:W-:Y:S02]  /*a4c0*/  FSEL R0, R134, RZ, P0 ;  /* 0x000000ff86007208 */ /* 0x004fe40000000000 */
[----:B----4-:R-:W-:Y:S02]  /*a4d0*/  F2FP.PACK_AB R209, R251, R244 ;  /* 0x000000f4fbd1723e */ /* 0x010fe400000000ff */
[----:B------:R-:W-:Y:S01]  /*a4e0*/  PLOP3.LUT P0, PT, PT, PT, UP0, 0x80, 0x0 ;  /* 0x000000000000781c */ /* 0x000fe20003f0f008 */
[----:B------:R-:W-:Y:S02]  /*a4f0*/  FADD.FTZ R2, -R0, R139 ;  /* 0x0000008b00027221 */ /* 0x000fe40000010100 */
[----:B------:R-:W-:Y:S02]  /*a500*/  FFMA.FTZ R0, R213, c[0x0][0x2d0], -R9 ;  /* 0x0000b400d5007a23 */ /* 0x000fe40000010809 */
[----:B------:R-:W-:Y:S02]  /*a510*/  FFMA.FTZ R139, R211, c[0x0][0x2d0], -R7 ;  /* 0x0000b400d38b7a23 */ /* 0x000fe40000010807 */
[----:B------:R2:W3:Y:S01]  /*a520*/  MUFU.EX2 R243, R0 ;  /* 0x0000000000f37308 */ /* 0x0004e20000000800 */
[----:B------:R-:W-:Y:S02]  /*a530*/  FFMA.FTZ R213, R42, c[0x0][0x2d0], -R8 ;  /* 0x0000b4002ad57a23 */ /* 0x000fe40000010808 */
[----:B--2---:R-:W-:Y:S01]  /*a540*/  FMUL.FTZ R0, R5, c[0x0][0x2d0] ;  /* 0x0000b40005007a20 */ /* 0x004fe20000410000 */
[----:B---3--:R-:W-:Y:S06]  /*a550*/  F2FP.PACK_AB R211, R243, R212 ;  /* 0x000000d4f3d3723e */ /* 0x008fec00000000ff */
[----:B------:R2:W3:Y:S02]  /*a560*/  MUFU.EX2 R133, R0 ;  /* 0x0000000000857308 */ /* 0x0004e40000000800 */
[----:B--2---:R-:W-:Y:S02]  /*a570*/  FMUL.FTZ R0, R4, c[0x0][0x2d0] ;  /* 0x0000b40004007a20 */ /* 0x004fe40000410000 */
[C---:B---3--:R-:W-:Y:S06]  /*a580*/  FMUL.FTZ R4, R133.reuse, R140 ;  /* 0x0000008c85047220 */ /* 0x048fec0000410000 */
[----:B------:R2:W3:Y:S01]  /*a590*/  MUFU.EX2 R132, R0 ;  /* 0x0000000000847308 */ /* 0x0004e20000000800 */
[C---:B------:R-:W-:Y:S02]  /*a5a0*/  FMUL.FTZ R5, R133.reuse, R141 ;  /* 0x0000008d85057220 */ /* 0x040fe40000410000 */
[C---:B------:R-:W-:Y:S01]  /*a5b0*/  FMUL.FTZ R16, R133.reuse, R152 ;  /* 0x0000009885107220 */ /* 0x040fe20000410000 */
[----:B------:R-:W-:Y:S01]  /*a5c0*/  MOV R152, R64 ;  /* 0x0000004000987202 */ /* 0x000fe20000000f00 */
        /* <DEDUP_REMOVED lines=11> */
[----:B--2---:R-:W-:Y:S02]  /*a680*/  FMUL.FTZ R0, R3, c[0x0][0x2d0] ;  /* 0x0000b40003007a20 */ /* 0x004fe40000410000 */
[C---:B---3--:R-:W-:Y:S02]  /*a690*/  FMUL.FTZ R6, R132.reuse, R142 ;  /* 0x0000008e84067220 */ /* 0x048fe40000410000 */
[----:B------:R2:W3:Y:S01]  /*a6a0*/  MUFU.EX2 R3, R0 ;  /* 0x0000000000037308 */ /* 0x0004e20000000800 */
[C---:B------:R-:W-:Y:S02]  /*a6b0*/  FMUL.FTZ R7, R132.reuse, R143 ;  /* 0x0000008f84077220 */ /* 0x040fe40000410000 */
[----:B------:R-:W-:Y:S01]  /*a6c0*/  LDSM.16.MT88.4 R140, [R227+0x100] ;  /* 0x00010000e38c783b */ /* 0x000fe20000004200 */
[C---:B------:R-:W-:Y:S02]  /*a6d0*/  FMUL.FTZ R18, R132.reuse, R154 ;  /* 0x0000009a84127220 */ /* 0x040fe40000410000 */
[----:B------:R-:W-:Y:S02]  /*a6e0*/  IMAD.MOV.U32 R154, RZ, RZ, R57 ;  /* 0x000000ffff9a7224 */ /* 0x000fe400078e0039 */
[-C--:B------:R-:W-:Y:S05]  /*a6f0*/  HMMA.16816.F32 R4, R204, R20.reuse, R4 ;  /* 0x00000014cc04723c */ /* 0x080fea0000001804 */
[C---:B------:R-:W-:Y:S01]  /*a700*/  FMUL.FTZ R19, R132.reuse, R155 ;  /* 0x0000009b84137220 */ /* 0x040fe20000410000 */
[----:B------:R-:W-:Y:S01]  /*a710*/  MOV R155, R56 ;  /* 0x00000038009b7202 */ /* 0x000fe20000000f00 */
[C---:B------:R-:W-:Y:S01]  /*a720*/  FMUL.FTZ R34, R132.reuse, R170 ;  /* 0x000000aa84227220 */ /* 0x040fe20000410000 */
[----:B------:R-:W-:Y:S01]  /*a730*/  MOV R170, R58 ;  /* 0x0000003a00aa7202 */ /* 0x000fe20000000f00 */
[C---:B------:R-:W-:Y:S03]  /*a740*/  FMUL.FTZ R51, R132.reuse, R187 ;  /* 0x000000bb84337220 */ /* 0x040fe60000410000 */
[C---:B------:R-:W-:Y:S02]  /*a750*/  FMUL.FTZ R70, R132.reuse, R70 ;  /* 0x0000004684467220 */ /* 0x040fe40000410000 */
[----:B------:R-:W-:Y:S02]  /*a760*/  FMUL.FTZ R71, R132, R71 ;  /* 0x0000004784477220 */ /* 0x000fe40000410000 */
[----:B--2---:R-:W-:Y:S02]  /*a770*/  FMUL.FTZ R0, R2, c[0x0][0x2d0] ;  /* 0x0000b40002007a20 */ /* 0x004fe40000410000 */
[----:B------:R-:W-:Y:S02]  /*a780*/  FFMA.FTZ R2, R47, c[0x0][0x2d0], -R9 ;  /* 0x0000b4002f027a23 */ /* 0x000fe40000010809 */
[C---:B---3--:R-:W-:Y:S02]  /*a790*/  FMUL.FTZ R8, R3.reuse, R144 ;  /* 0x0000009003087220 */ /* 0x048fe40000410000 */
[----:B------:R-:W2:Y:S01]  /*a7a0*/  MUFU.EX2 R0, R0 ;  /* 0x0000000000007308 */ /* 0x000ea20000000800 */
[C---:B------:R-:W-:Y:S01]  /*a7b0*/  FMUL.FTZ R9, R3.reuse, R145 ;  /* 0x0000009103097220 */ /* 0x040fe20000410000 */
[----:B------:R-:W-:Y:S01]  /*a7c0*/  MOV R145, R40 ;  /* 0x0000002800917202 */ /* 0x000fe20000000f00 */
[C---:B------:R-:W-:Y:S02]  /*a7d0*/  FMUL.FTZ R12, R3.reuse, R148 ;  /* 0x00000094030c7220 */ /* 0x040fe40000410000 */
[C---:B------:R-:W-:Y:S02]  /*a7e0*/  FMUL.FTZ R13, R3.reuse, R149 ;  /* 0x00000095030d7220 */ /* 0x040fe40000410000 */
[----:B------:R-:W-:Y:S02]  /*a7f0*/  IMAD.MOV.U32 R149, RZ, RZ, R15 ;  /* 0x000000ffff957224 */ /* 0x000fe400078e000f */
[C---:B------:R-:W-:Y:S01]  /*a800*/  FMUL.FTZ R24, R3.reuse, R160 ;  /* 0x000000a003187220 */ /* 0x040fe20000410000 */
[----:B------:R-:W-:Y:S01]  /*a810*/  MOV R160, R29 ;  /* 0x0000001d00a07202 */ /* 0x000fe20000000f00 */
[C---:B------:R-:W-:Y:S02]  /*a820*/  FMUL.FTZ R29, R3.reuse, R165 ;  /* 0x000000a5031d7220 */ /* 0x040fe40000410000 */
[----:B------:R-:W-:Y:S02]  /*a830*/  IMAD.MOV.U32 R165, RZ, RZ, R54 ;  /* 0x000000ffffa57224 */ /* 0x000fe400078e0036 */
[C---:B------:R-:W-:Y:S01]  /*a840*/  FMUL.FTZ R25, R3.reuse, R161 ;  /* 0x000000a103197220 */ /* 0x040fe20000410000 */
[----:B------:R-:W-:Y:S01]  /*a850*/  MOV R161, R48 ;  /* 0x0000003000a17202 */ /* 0x000fe20000000f00 */
[C---:B------:R-:W-:Y:S02]  /*a860*/  FMUL.FTZ R28, R3.reuse, R164 ;  /* 0x000000a4031c7220 */ /* 0x040fe40000410000 */
[----:B------:R-:W-:Y:S02]  /*a870*/  FMUL.FTZ R40, R3, R176 ;  /* 0x000000b003287220 */ /* 0x000fe40000410000 */
[----:B------:R-:W-:Y:S01]  /*a880*/  FMUL.FTZ R48, R133, R184 ;  /* 0x000000b885307220 */ /* 0x000fe20000410000 */
[----:B------:R-:W-:Y:S01]  /*a890*/  MUFU.EX2 R176, R217 ;  /* 0x000000d900b07308 */ /* 0x000fe20000000800 */
[----:B------:R-:W-:Y:S02]  /*a8a0*/  IMAD.MOV.U32 R164, RZ, RZ, R59 ;  /* 0x000000ffffa47224 */ /* 0x000fe400078e003b */
[C---:B--2---:R-:W-:Y:S02]  /*a8b0*/  FMUL.FTZ R10, R0.reuse, R146 ;  /* 0x00000092000a7220 */ /* 0x044fe40000410000 */
[C---:B------:R-:W-:Y:S01]  /*a8c0*/  FMUL.FTZ R11, R0.reuse, R147 ;  /* 0x00000093000b7220 */ /* 0x040fe20000410000 */
[----:B------:R-:W-:Y:S01]  /*a8d0*/  MOV R147, R14 ;  /* 0x0000000e00937202 */ /* 0x000fe20000000f00 */
[----:B------:R-:W-:Y:S02]  /*a8e0*/  IMAD.MOV.U32 R146, RZ, RZ, R32 ;  /* 0x000000ffff927224 */ /* 0x000fe400078e0020 */
[----:B------:R-:W-:Y:S02]  /*a8f0*/  IMAD.MOV.U32 R144, RZ, RZ, R65 ;  /* 0x000000ffff907224 */ /* 0x000fe400078e0041 */
[C---:B------:R-:W-:Y:S01]  /*a900*/  FMUL.FTZ R15, R0.reuse, R151 ;  /* 0x00000097000f7220 */ /* 0x040fe20000410000 */
[C---:B------:R-:W-:Y:S04]  /*a910*/  HMMA.16816.F32 R8, R208.reuse, R20, R8 ;  /* 0x00000014d008723c */ /* 0x040fe80000001808 */
[C---:B------:R-:W-:Y:S01]  /*a920*/  FMUL.FTZ R14, R0.reuse, R150 ;  /* 0x00000096000e7220 */ /* 0x040fe20000410000 */
[----:B------:R-:W-:Y:S01]  /*a930*/  MOV R150, R33 ;  /* 0x0000002100967202 */ /* 0x000fe20000000f00 */
[----:B------:R-:W-:Y:S02]  /*a940*/  IMAD.MOV.U32 R151, RZ, RZ, R53 ;  /* 0x000000ffff977224 */ /* 0x000fe400078e0035 */
[C---:B------:R-:W-:Y:S01]  /*a950*/  FMUL.FTZ R30, R0.reuse, R166 ;  /* 0x000000a6001e7220 */ /* 0x040fe20000410000 */
[----:B------:R-:W-:Y:S02]  /*a960*/  MOV R166, R52 ;  /* 0x0000003400a67202 */ /* 0x000fe40000000f00 */
[-C--:B------:R-:W-:Y:S03]  /*a970*/  HMMA.16816.F32 R12, R208, R22.reuse, R12 ;  /* 0x00000016d00c723c */ /* 0x080fe6000000180c */
[----:B------:R-:W-:Y:S02]  /*a980*/  FMUL.FTZ R42, R0, R178 ;  /* 0x000000b2002a7220 */ /* 0x000fe40000410000 */
[----:B------:R-:W-:Y:S01]  /*a990*/  MUFU.EX2 R178, R215 ;  /* 0x000000d700b27308 */ /* 0x000fe20000000800 */
[----:B------:R-:W-:Y:S02]  /*a9a0*/  FMUL.FTZ R56, R3, R192 ;  /* 0x000000c003387220 */ /* 0x000fe40000410000 */
[C---:B------:R-:W-:Y:S04]  /*a9b0*/  HMMA.16816.F32 R16, R204.reuse, R22, R16 ;  /* 0x00000016cc10723c */ /* 0x040fe80000001810 */
[C---:B------:R-:W-:Y:S01]  /*a9c0*/  FMUL.FTZ R20, R133.reuse, R156 ;  /* 0x0000009c85147220 */ /* 0x040fe20000410000 */
[----:B------:R-:W-:Y:S01]  /*a9d0*/  MOV R156, R50 ;  /* 0x00000032009c7202 */ /* 0x000fe20000000f00 */
[----:B------:R-:W-:Y:S02]  /*a9e0*/  FMUL.FTZ R21, R133, R157 ;  /* 0x0000009d85157220 */ /* 0x000fe40000410000 */
[C---:B------:R-:W-:Y:S01]  /*a9f0*/  FMUL.FTZ R22, R132.reuse, R158 ;  /* 0x0000009e84167220 */ /* 0x040fe20000410000 */
[----:B------:R-:W-:Y:S03]  /*aa00*/  MOV R158, R43 ;  /* 0x0000002b009e7202 */ /* 0x000fe60000000f00 */
[----:B------:R-:W-:Y:S02]  /*aa10*/  FMUL.FTZ R23, R132, R159 ;  /* 0x0000009f84177220 */ /* 0x000fe40000410000 */
[----:B------:R-:W-:Y:S02]  /*aa20*/  FMUL.FTZ R26, R0, R162 ;  /* 0x000000a2001a7220 */ /* 0x000fe40000410000 */
[----:B------:R-:W-:Y:S02]  /*aa30*/  IMAD.MOV.U32 R162, RZ, RZ, R35 ;  /* 0x000000ffffa27224 */ /* 0x000fe400078e0023 */
[----:B------:R-:W-:Y:S01]  /*aa40*/  FMUL.FTZ R35, R132, R171 ;  /* 0x000000ab84237220 */ /* 0x000fe20000410000 */
[-C--:B-1----:R-:W-:Y:S03]  /*aa50*/  HMMA.16816.F32 R20, R204, R36.reuse, R20 ;  /* 0x00000024cc14723c */ /* 0x082fe60000001814 */
[----:B------:R-:W-:Y:S01]  /*aa60*/  MOV R171, R55 ;  /* 0x0000003700ab7202 */ /* 0x000fe20000000f00 */
[----:B------:R-:W-:Y:S01]  /*aa70*/  FMUL.FTZ R27, R0, R163 ;  /* 0x000000a3001b7220 */ /* 0x000fe20000410000 */
[----:B------:R-:W1:Y:S01]  /*aa80*/  LDSM.16.MT88.4 R52, [R228+0x100] ;  /* 0x00010000e434783b */ /* 0x000e620000004200 */
[----:B------:R-:W-:Y:S01]  /*aa90*/  IMAD.MOV.U32 R157, RZ, RZ, R49 ;  /* 0x000000ffff9d7224 */ /* 0x000fe200078e0031 */
[----:B------:R-:W-:Y:S01]  /*aaa0*/  MOV R163, R31 ;  /* 0x0000001f00a37202 */ /* 0x000fe20000000f00 */
[----:B------:R-:W-:Y:S03]  /*aab0*/  FMUL.FTZ R50, R132, R186 ;  /* 0x000000ba84327220 */ /* 0x000fe60000410000 */
[C---:B------:R-:W-:Y:S04]  /*aac0*/  HMMA.16816.F32 R24, R208.reuse, R36, R24 ;  /* 0x00000024d018723c */ /* 0x040fe80000001818 */
[C---:B------:R-:W-:Y:S01]  /*aad0*/  FMUL.FTZ R31, R0.reuse, R167 ;  /* 0x000000a7001f7220 */ /* 0x040fe20000410000 */
[----:B------:R-:W-:Y:S01]  /*aae0*/  MOV R167, R45 ;  /* 0x0000002d00a77202 */ /* 0x000fe20000000f00 */
[----:B------:R-:W-:Y:S02]  /*aaf0*/  FMUL.FTZ R57, R3, R193 ;  /* 0x000000c103397220 */ /* 0x000fe40000410000 */
[C---:B------:R-:W-:Y:S03]  /*ab00*/  FMUL.FTZ R58, R0.reuse, R194 ;  /* 0x000000c2003a7220 */ /* 0x040fe60000410000 */
[-C--:B------:R-:W-:Y:S03]  /*ab10*/  HMMA.16816.F32 R28, R208, R38.reuse, R28 ;  /* 0x00000026d01c723c */ /* 0x080fe6000000181c */
[C---:B------:R-:W-:Y:S01]  /*ab20*/  FMUL.FTZ R32, R133.reuse, R168 ;  /* 0x000000a885207220 */ /* 0x040fe20000410000 */
[----:B------:R-:W-:Y:S01]  /*ab30*/  MOV R168, R63 ;  /* 0x0000003f00a87202 */ /* 0x000fe20000000f00 */
[C---:B------:R-:W-:Y:S02]  /*ab40*/  FMUL.FTZ R33, R133.reuse, R169 ;  /* 0x000000a985217220 */ /* 0x040fe40000410000 */
[----:B------:R-:W-:Y:S02]  /*ab50*/  FMUL.FTZ R59, R0, R195 ;  /* 0x000000c3003b7220 */ /* 0x000fe40000410000 */
[----:B------:R2:W-:Y:S03]  /*ab60*/  MUFU.EX2 R195, R139 ;  /* 0x0000008b00c37308 */ /* 0x0005e60000000800 */
[C---:B------:R-:W-:Y:S04]  /*ab70*/  HMMA.16816.F32 R32, R204.reuse, R38, R32 ;  /* 0x00000026cc20723c */ /* 0x040fe80000001820 */
[C---:B------:R-:W-:Y:S01]  /*ab80*/  FMUL.FTZ R36, R133.reuse, R172 ;  /* 0x000000ac85247220 */ /* 0x040fe20000410000 */
[----:B------:R-:W-:Y:S01]  /*ab90*/  MOV R172, R44 ;  /* 0x0000002c00ac7202 */ /* 0x000fe20000000f00 */
[----:B------:R-:W-:Y:S01]  /*aba0*/  FMUL.FTZ R37, R133, R173 ;  /* 0x000000ad85257220 */ /* 0x000fe20000410000 */
[----:B------:R-:W-:Y:S01]  /*abb0*/  MOV R173, R41 ;  /* 0x0000002900ad7202 */ /* 0x000fe20000000f00 */
[C---:B------:R-:W-:Y:S01]  /*abc0*/  FMUL.FTZ R38, R132.reuse, R174 ;  /* 0x000000ae84267220 */ /* 0x040fe20000410000 */
[----:B------:R-:W-:Y:S03]  /*abd0*/  MOV R174, R66 ;  /* 0x0000004200ae7202 */ /* 0x000fe60000000f00 */
[----:B------:R-:W-:Y:S01]  /*abe0*/  FMUL.FTZ R39, R132, R175 ;  /* 0x000000af84277220 */ /* 0x000fe20000410000 */
[----:B------:R3:W-:Y:S01]  /*abf0*/  MUFU.EX2 R217, R174 ;  /* 0x000000ae00d97308 */ /* 0x0007e20000000800 */
[----:B------:R-:W-:Y:S01]  /*ac00*/  IMAD.MOV.U32 R148, RZ, RZ, R61 ;  /* 0x000000ffff947224 */ /* 0x000fe200078e003d */
[----:B------:R-:W-:Y:S01]  /*ac10*/  MOV R175, R170 ;  /* 0x000000aa00af7202 */ /* 0x000fe20000000f00 */
[C---:B------:R-:W-:Y:S01]  /*ac20*/  FMUL.FTZ R60, R3.reuse, R196 ;  /* 0x000000c4033c7220 */ /* 0x040fe20000410000 */
[----:B------:R-:W-:Y:S01]  /*ac30*/  MOV R170, R162 ;  /* 0x000000a200aa7202 */ /* 0x000fe20000000f00 */
[C---:B------:R-:W-:Y:S01]  /*ac40*/  FMUL.FTZ R61, R3.reuse, R197 ;  /* 0x000000c5033d7220 */ /* 0x040fe20000410000 */
[-C--:B-1----:R-:W-:Y:S03]  /*ac50*/  HMMA.16816.F32 R36, R204, R52.reuse, R36 ;  /* 0x00000034cc24723c */ /* 0x082fe60000001824 */
[C---:B------:R-:W-:Y:S01]  /*ac60*/  FMUL.FTZ R41, R3.reuse, R177 ;  /* 0x000000b103297220 */ /* 0x040fe20000410000 */
[----:B------:R-:W-:Y:S01]  /*ac70*/  MOV R162, R149 ;  /* 0x0000009500a27202 */ /* 0x000fe20000000f00 */
[C---:B------:R-:W-:Y:S01]  /*ac80*/  FMUL.FTZ R43, R0.reuse, R179 ;  /* 0x000000b3002b7220 */ /* 0x040fe20000410000 */
[----:B------:R-:W-:Y:S01]  /*ac90*/  MUFU.EX2 R196, R213 ;  /* 0x000000d500c47308 */ /* 0x000fe20000000800 */
[----:B------:R-:W-:Y:S01]  /*aca0*/  IMAD.MOV.U32 R149, RZ, RZ, R131 ;  /* 0x000000ffff957224 */ /* 0x000fe200078e0083 */
[----:B------:R-:W-:Y:S01]  /*acb0*/  MOV R177, R171 ;  /* 0x000000ab00b17202 */ /* 0x000fe20000000f00 */
[----:B------:R-:W4:Y:S03]  /*acc0*/  LDL.LU R131, [R1+0x80] ;  /* 0x0000800001837983 */ /* 0x000f260000300800 */
[C---:B------:R-:W-:Y:S01]  /*acd0*/  HMMA.16816.F32 R40, R208.reuse, R52, R40 ;  /* 0x00000034d028723c */ /* 0x040fe20000001828 */
[----:B--2---:R-:W2:Y:S03]  /*ace0*/  LDL.LU R139, [R1+0x10] ;  /* 0x00001000018b7983 */ /* 0x004ea60000300800 */
[C---:B------:R-:W-:Y:S01]  /*acf0*/  FMUL.FTZ R44, R3.reuse, R180 ;  /* 0x000000b4032c7220 */ /* 0x040fe20000410000 */
[----:B------:R-:W-:Y:S01]  /*ad00*/  MOV R184, R177 ;  /* 0x000000b100b87202 */ /* 0x000fe20000000f00 */
[----:B------:R-:W-:Y:S01]  /*ad10*/  FMUL.FTZ R45, R3, R181 ;  /* 0x000000b5032d7220 */ /* 0x000fe20000410000 */
[----:B------:R-:W-:Y:S01]  /*ad20*/  MUFU.EX2 R177, R221 ;  /* 0x000000dd00b17308 */ /* 0x000fe20000000800 */
[C---:B------:R-:W-:Y:S01]  /*ad30*/  FMUL.FTZ R46, R0.reuse, R182 ;  /* 0x000000b6002e7220 */ /* 0x040fe20000410000 */
[----:B------:R-:W-:Y:S03]  /*ad40*/  MOV R182, R173 ;  /* 0x000000ad00b67202 */ /* 0x000fe60000000f00 */
[C---:B------:R-:W-:Y:S01]  /*ad50*/  FMUL.FTZ R47, R0.reuse, R183 ;  /* 0x000000b7002f7220 */ /* 0x040fe20000410000 */
[----:B------:R-:W-:Y:S01]  /*ad60*/  MOV R173, R168 ;  /* 0x000000a800ad7202 */ /* 0x000fe20000000f00 */
[C---:B------:R-:W-:Y:S02]  /*ad70*/  FMUL.FTZ R52, R133.reuse, R188 ;  /* 0x000000bc85347220 */ /* 0x040fe40000410000 */
[C---:B------:R-:W-:Y:S01]  /*ad80*/  FMUL.FTZ R53, R133.reuse, R189 ;  /* 0x000000bd85357220 */ /* 0x040fe20000410000 */
[----:B------:R-:W-:Y:S01]  /*ad90*/  MUFU.EX2 R180, R214 ;  /* 0x000000d600b47308 */ /* 0x000fe20000000800 */
[----:B------:R-:W-:Y:S01]  /*ada0*/  FMUL.FTZ R63, R0, R199 ;  /* 0x000000c7003f7220 */ /* 0x000fe20000410000 */
[-C--:B------:R-:W-:Y:S03]  /*adb0*/  HMMA.16816.F32 R44, R208, R54.reuse, R44 ;  /* 0x00000036d02c723c */ /* 0x080fe6000000182c */
[C---:B------:R-:W-:Y:S01]  /*adc0*/  FMUL.FTZ R49, R133.reuse, R185 ;  /* 0x000000b985317220 */ /* 0x040fe20000410000 */
[----:B------:R-:W-:Y:S01]  /*add0*/  MOV R185, R173 ;  /* 0x000000ad00b97202 */ /* 0x000fe20000000f00 */
[----:B------:R-:W-:Y:S02]  /*ade0*/  IMAD.MOV.U32 R159, RZ, RZ, R67 ;  /* 0x000000ffff9f7224 */ /* 0x000fe400078e0043 */
[----:B------:R-:W-:Y:S01]  /*adf0*/  FMUL.FTZ R65, R133, R201 ;  /* 0x000000c985417220 */ /* 0x000fe20000410000 */
[----:B------:R1:W-:Y:S01]  /*ae00*/  MUFU.EX2 R214, R182 ;  /* 0x000000b600d67308 */ /* 0x0003e20000000800 */
[----:B------:R-:W-:Y:S01]  /*ae10*/  FMUL.FTZ R66, R132, R202 ;  /* 0x000000ca84427220 */ /* 0x000fe20000410000 */
[C---:B------:R-:W-:Y:S04]  /*ae20*/  HMMA.16816.F32 R48, R204.reuse, R54, R48 ;  /* 0x00000036cc30723c */ /* 0x040fe80000001830 */
[----:B------:R-:W-:Y:S01]  /*ae30*/  IMAD.MOV.U32 R169, RZ, RZ, R62 ;  /* 0x000000ffffa97224 */ /* 0x000fe200078e003e */
[----:B------:R-:W-:Y:S01]  /*ae40*/  MOV R201, R148 ;  /* 0x0000009400c97202 */ /* 0x000fe20000000f00 */
[----:B------:R-:W-:Y:S02]  /*ae50*/  FMUL.FTZ R62, R0, R198 ;  /* 0x000000c6003e7220 */ /* 0x000fe40000410000 */
[C---:B------:R-:W-:Y:S01]  /*ae60*/  FMUL.FTZ R54, R132.reuse, R190 ;  /* 0x000000be84367220 */ /* 0x040fe20000410000 */
[----:B------:R-:W-:Y:S03]  /*ae70*/  MUFU.EX2 R173, R223 ;  /* 0x000000df00ad7308 */ /* 0x000fe60000000800 */
[C---:B------:R-:W-:Y:S01]  /*ae80*/  FMUL.FTZ R55, R132.reuse, R191 ;  /* 0x000000bf84377220 */ /* 0x040fe20000410000 */
[----:B------:R-:W-:Y:S01]  /*ae90*/  MOV R190, R185 ;  /* 0x000000b900be7202 */ /* 0x000fe20000000f00 */
[----:B------:R-:W-:Y:S02]  /*aea0*/  FMUL.FTZ R67, R132, R203 ;  /* 0x000000cb84437220 */ /* 0x000fe40000410000 */
[C---:B------:R-:W-:Y:S02]  /*aeb0*/  FMUL.FTZ R72, R3.reuse, R72 ;  /* 0x0000004803487220 */ /* 0x040fe40000410000 */
[C---:B------:R-:W-:Y:S01]  /*aec0*/  FMUL.FTZ R73, R3.reuse, R73 ;  /* 0x0000004903497220 */ /* 0x040fe20000410000 */
[-C--:B------:R-:W-:Y:S01]  /*aed0*/  HMMA.16816.F32 R52, R204, R140.reuse, R52 ;  /* 0x0000008ccc34723c */ /* 0x080fe20000001834 */
[----:B------:R-:W-:Y:S02]  /*aee0*/  MUFU.EX2 R202, R201 ;  /* 0x000000c900ca7308 */ /* 0x000fe40000000800 */
[C---:B------:R-:W-:Y:S02]  /*aef0*/  FMUL.FTZ R74, R0.reuse, R74 ;  /* 0x0000004a004a7220 */ /* 0x040fe40000410000 */
[C---:B------:R-:W-:Y:S02]  /*af00*/  FMUL.FTZ R75, R0.reuse, R75 ;  /* 0x0000004b004b7220 */ /* 0x040fe40000410000 */
[C---:B------:R-:W-:Y:S01]  /*af10*/  FMUL.FTZ R76, R3.reuse, R76 ;  /* 0x0000004c034c7220 */ /* 0x040fe20000410000 */
[C---:B------:R-:W-:Y:S03]  /*af20*/  HMMA.16816.F32 R56, R208.reuse, R140, R56 ;  /* 0x0000008cd038723c */ /* 0x040fe60000001838 */
[----:B------:R-:W-:Y:S01]  /*af30*/  MUFU.EX2 R199, R138 ;  /* 0x0000008a00c77308 */ /* 0x000fe20000000800 */
[C---:B------:R-:W-:Y:S02]  /*af40*/  FMUL.FTZ R77, R3.reuse, R77 ;  /* 0x0000004d034d7220 */ /* 0x040fe40000410000 */
[C---:B------:R-:W-:Y:S02]  /*af50*/  FMUL.FTZ R78, R0.reuse, R78 ;  /* 0x0000004e004e7220 */ /* 0x040fe40000410000 */
[-C--:B------:R-:W-:Y:S04]  /*af60*/  HMMA.16816.F32 R60, R208, R142.reuse, R60 ;  /* 0x0000008ed03c723c */ /* 0x080fe8000000183c */
[----:B------:R-:W-:Y:S01]  /*af70*/  FMUL.FTZ R79, R0, R79 ;  /* 0x0000004f004f7220 */ /* 0x000fe20000410000 */
[----:B------:R1:W-:Y:S01]  /*af80*/  MUFU.EX2 R179, R216 ;  /* 0x000000d800b37308 */ /* 0x0003e20000000800 */
[C---:B------:R-:W-:Y:S02]  /*af90*/  FMUL.FTZ R82, R132.reuse, R82 ;  /* 0x0000005284527220 */ /* 0x040fe40000410000 */
[C---:B------:R-:W-:Y:S01]  /*afa0*/  HMMA.16816.F32 R64, R204.reuse, R142, R64 ;  /* 0x0000008ecc40723c */ /* 0x040fe20000001840 */
[----:B------:R-:W1:Y:S03]  /*afb0*/  LDSM.16.MT88.4 R140, [R225+0x2100] ;  /* 0x00210000e18c783b */ /* 0x000e660000004200 */
[C---:B------:R-:W-:Y:S02]  /*afc0*/  FMUL.FTZ R83, R132.reuse, R83 ;  /* 0x0000005384537220 */ /* 0x040fe40000410000 */
[C---:B------:R-:W-:Y:S02]  /*afd0*/  FMUL.FTZ R86, R132.reuse, R86 ;  /* 0x0000005684567220 */ /* 0x040fe40000410000 */
[----:B------:R-:W-:Y:S04]  /*afe0*/  FMUL.FTZ R87, R132, R87 ;  /* 0x0000005784577220 */ /* 0x000fe80000410000 */
        /* <DEDUP_REMOVED lines=9> */
[C---:B------:R-:W-:Y:S02]  /*b080*/  FMUL.FTZ R99, R132.reuse, R99 ;  /* 0x0000006384637220 */ /* 0x040fe40000410000 */
[C---:B------:R-:W-:Y:S02]  /*b090*/  FMUL.FTZ R100, R133.reuse, R100 ;  /* 0x0000006485647220 */ /* 0x040fe40000410000 */
[----:B------:R-:W-:Y:S02]  /*b0a0*/  FMUL.FTZ R101, R133, R101 ;  /* 0x0000006585657220 */ /* 0x000fe40000410000 */
[C---:B------:R-:W-:Y:S02]  /*b0b0*/  FMUL.FTZ R102, R132.reuse, R102 ;  /* 0x0000006684667220 */ /* 0x040fe40000410000 */
[----:B------:R-:W-:Y:S02]  /*b0c0*/  FMUL.FTZ R103, R132, R103 ;  /* 0x0000006784677220 */ /* 0x000fe40000410000 */
[C---:B------:R-:W-:Y:S01]  /*b0d0*/  FMUL.FTZ R104, R3.reuse, R104 ;  /* 0x0000006803687220 */ /* 0x040fe20000410000 */
[-C--:B-1----:R-:W-:Y:S03]  /*b0e0*/  HMMA.16816.F32 R68, R204, R140.reuse, R68 ;  /* 0x0000008ccc44723c */ /* 0x082fe60000001844 */
[C---:B------:R-:W-:Y:S02]  /*b0f0*/  FMUL.FTZ R105, R3.reuse, R105 ;  /* 0x0000006903697220 */ /* 0x040fe40000410000 */
[C---:B------:R-:W-:Y:S02]  /*b100*/  FMUL.FTZ R106, R0.reuse, R106 ;  /* 0x0000006a006a7220 */ /* 0x040fe40000410000 */
[C---:B------:R-:W-:Y:S01]  /*b110*/  FMUL.FTZ R107, R0.reuse, R107 ;  /* 0x0000006b006b7220 */ /* 0x040fe20000410000 */
[C---:B------:R-:W-:Y:S04]  /*b120*/  HMMA.16816.F32 R72, R208.reuse, R140, R72 ;  /* 0x0000008cd048723c */ /* 0x040fe80000001848 */
[C---:B------:R-:W-:Y:S02]  /*b130*/  FMUL.FTZ R108, R3.reuse, R108 ;  /* 0x0000006c036c7220 */ /* 0x040fe40000410000 */
[----:B------:R-:W-:Y:S02]  /*b140*/  FMUL.FTZ R109, R3, R109 ;  /* 0x0000006d036d7220 */ /* 0x000fe40000410000 */
[-C--:B------:R-:W-:Y:S04]  /*b150*/  HMMA.16816.F32 R76, R208, R142.reuse, R76 ;  /* 0x0000008ed04c723c */ /* 0x080fe8000000184c */
[C---:B------:R-:W-:Y:S02]  /*b160*/  FMUL.FTZ R110, R0.reuse, R110 ;  /* 0x0000006e006e7220 */ /* 0x040fe40000410000 */
[----:B------:R-:W-:Y:S02]  /*b170*/  FMUL.FTZ R111, R0, R111 ;  /* 0x0000006f006f7220 */ /* 0x000fe40000410000 */
[C---:B------:R-:W-:Y:S01]  /*b180*/  HMMA.16816.F32 R80, R204.reuse, R142, R80 ;  /* 0x0000008ecc50723c */ /* 0x040fe20000001850 */
[----:B------:R-:W1:Y:S03]  /*b190*/  LDSM.16.MT88.4 R140, [R226+0x2100] ;  /* 0x00210000e28c783b */ /* 0x000e660000004200 */
[C---:B------:R-:W-:Y:S02]  /*b1a0*/  FMUL.FTZ R112, R133.reuse, R112 ;  /* 0x0000007085707220 */ /* 0x040fe40000410000 */
[C---:B------:R-:W-:Y:S02]  /*b1b0*/  FMUL.FTZ R113, R133.reuse, R113 ;  /* 0x0000007185717220 */ /* 0x040fe40000410000 */
[C---:B------:R-:W-:Y:S04]  /*b1c0*/  FMUL.FTZ R114, R132.reuse, R114 ;  /* 0x0000007284727220 */ /* 0x040fe80000410000 */
[C---:B------:R-:W-:Y:S02]  /*b1d0*/  FMUL.FTZ R115, R132.reuse, R115 ;  /* 0x0000007384737220 */ /* 0x040fe40000410000 */
[C---:B------:R-:W-:Y:S02]  /*b1e0*/  FMUL.FTZ R118, R132.reuse, R118 ;  /* 0x0000007684767220 */ /* 0x040fe40000410000 */
[C---:B------:R-:W-:Y:S02]  /*b1f0*/  FMUL.FTZ R119, R132.reuse, R119 ;  /* 0x0000007784777220 */ /* 0x040fe40000410000 */
[----:B------:R-:W-:Y:S02]  /*b200*/  FMUL.FTZ R130, R132, R130 ;  /* 0x0000008284827220 */ /* 0x000fe40000410000 */
[----:B------:R-:W-:Y:S01]  /*b210*/  IMAD.MOV.U32 R181, RZ, RZ, R172 ;  /* 0x000000ffffb57224 */ /* 0x000fe200078e00ac */
[----:B------:R-:W-:Y:S01]  /*b220*/  MOV R172, R167 ;  /* 0x000000a700ac7202 */ /* 0x000fe20000000f00 */
[----:B---3--:R-:W-:Y:S01]  /*b230*/  IMAD.MOV.U32 R174, RZ, RZ, R169 ;  /* 0x000000ffffae7224 */ /* 0x008fe200078e00a9 */
        /* <DEDUP_REMOVED lines=8> */
[----:B------:R-:W3:Y:S01]  /*b2c0*/  MUFU.EX2 R175, R220 ;  /* 0x000000dc00af7308 */ /* 0x000ee20000000800 */
[----:B------:R-:W-:Y:S01]  /*b2d0*/  MOV R183, R181 ;  /* 0x000000b500b77202 */ /* 0x000fe20000000f00 */
[----:B------:R-:W-:Y:S01]  /*b2e0*/  IMAD.MOV.U32 R192, RZ, RZ, R190 ;  /* 0x000000ffffc07224 */ /* 0x000fe200078e00be */
[----:B------:R-:W-:Y:S01]  /*b2f0*/  MOV R182, R174 ;  /* 0x000000ae00b67202 */ /* 0x000fe20000000f00 */
[C---:B------:R-:W-:Y:S01]  /*b300*/  FMUL.FTZ R116, R133.reuse, R116 ;  /* 0x0000007485747220 */ /* 0x040fe20000410000 */
[----:B------:R-:W-:Y:S01]  /*b310*/  MOV R185, R169 ;  /* 0x000000a900b97202 */ /* 0x000fe20000000f00 */
[----:B------:R-:W-:Y:S01]  /*b320*/  FMUL.FTZ R117, R133, R117 ;  /* 0x0000007585757220 */ /* 0x000fe20000410000 */
[----:B------:R-:W-:Y:S01]  /*b330*/  MOV R169, R155 ;  /* 0x0000009b00a97202 */ /* 0x000fe20000000f00 */
[C---:B------:R-:W-:Y:S01]  /*b340*/  FMUL.FTZ R120, R3.reuse, R120 ;  /* 0x0000007803787220 */ /* 0x040fe20000410000 */
[----:B------:R-:W-:Y:S01]  /*b350*/  MOV R200, R150 ;  /* 0x0000009600c87202 */ /* 0x000fe20000000f00 */
[-C--:B-1----:R-:W-:Y:S01]  /*b360*/  HMMA.16816.F32 R84, R204, R140.reuse, R84 ;  /* 0x0000008ccc54723c */ /* 0x082fe20000001854 */
[----:B------:R1:W1:Y:S02]  /*b370*/  MUFU.EX2 R174, R222 ;  /* 0x000000de00ae7308 */ /* 0x0002640000000800 */
[----:B------:R-:W-:Y:S01]  /*b380*/  MOV R197, R185 ;  /* 0x000000b900c57202 */ /* 0x000fe20000000f00 */
[----:B------:R-:W-:Y:S01]  /*b390*/  FMUL.FTZ R121, R3, R121 ;  /* 0x0000007903797220 */ /* 0x000fe20000410000 */
[----:B------:R-:W-:Y:S01]  /*b3a0*/  MOV R216, R192 ;  /* 0x000000c000d87202 */ /* 0x000fe20000000f00 */
[C---:B------:R-:W-:Y:S01]  /*b3b0*/  FMUL.FTZ R122, R0.reuse, R122 ;  /* 0x0000007a007a7220 */ /* 0x040fe20000410000 */
[----:B------:R-:W-:Y:S01]  /*b3c0*/  MOV R188, R172 ;  /* 0x000000ac00bc7202 */ /* 0x000fe20000000f00 */
[C---:B------:R-:W-:Y:S03]  /*b3d0*/  HMMA.16816.F32 R88, R208.reuse, R140, R88 ;  /* 0x0000008cd058723c */ /* 0x040fe60000001858 */
[----:B------:R-:W-:Y:S01]  /*b3e0*/  MUFU.EX2 R181, R219 ;  /* 0x000000db00b57308 */ /* 0x000fe20000000800 */
[C---:B------:R-:W-:Y:S01]  /*b3f0*/  FMUL.FTZ R123, R0.reuse, R123 ;  /* 0x0000007b007b7220 */ /* 0x040fe20000410000 */
[----:B---3--:R-:W-:Y:S01]  /*b400*/  F2FP.PACK_AB R148, R175, R173 ;  /* 0x000000adaf94723e */ /* 0x008fe200000000ff */
[C---:B------:R-:W-:Y:S02]  /*b410*/  FMUL.FTZ R124, R3.reuse, R124 ;  /* 0x0000007c037c7220 */ /* 0x040fe40000410000 */
[-C--:B------:R-:W-:Y:S04]  /*b420*/  HMMA.16816.F32 R92, R208, R142.reuse, R92 ;  /* 0x0000008ed05c723c */ /* 0x080fe8000000185c */
[----:B------:R-:W-:Y:S01]  /*b430*/  FMUL.FTZ R125, R3, R125 ;  /* 0x0000007d037d7220 */ /* 0x000fe20000410000 */
[----:B------:R-:W-:Y:S01]  /*b440*/  MUFU.EX2 R203, R200 ;  /* 0x000000c800cb7308 */ /* 0x000fe20000000800 */
[C---:B------:R-:W-:Y:S02]  /*b450*/  FMUL.FTZ R126, R0.reuse, R126 ;  /* 0x0000007e007e7220 */ /* 0x040fe40000410000 */
[C---:B------:R-:W-:Y:S01]  /*b460*/  HMMA.16816.F32 R96, R204.reuse, R142, R96 ;  /* 0x0000008ecc60723c */ /* 0x040fe20000001860 */
[----:B------:R-:W3:Y:S03]  /*b470*/  LDSM.16.MT88.4 R140, [R228+0x2100] ;  /* 0x00210000e48c783b */ /* 0x000ee60000004200 */
[----:B------:R-:W-:Y:S02]  /*b480*/  FMUL.FTZ R127, R0, R127 ;  /* 0x0000007f007f7220 */ /* 0x000fe40000410000 */
[----:B------:R-:W-:Y:S01]  /*b490*/  IMAD.MOV.U32 R171, RZ, RZ, R163 ;  /* 0x000000ffffab7224 */ /* 0x000fe200078e00a3 */
[----:B------:R-:W-:Y:S01]  /*b4a0*/  MUFU.EX2 R201, R197 ;  /* 0x000000c500c97308 */ /* 0x000fe20000000800 */
[----:B------:R-:W-:Y:S01]  /*b4b0*/  MOV R163, R151 ;  /* 0x0000009700a37202 */ /* 0x000fe20000000f00 */
[----:B-1----:R-:W-:Y:S03]  /*b4c0*/  LDSM.16.MT88.4 R220, [R228+0x3900] ;  /* 0x00390000e4dc783b */ /* 0x002fe60000004200 */
[----:B------:R-:W-:Y:S01]  /*b4d0*/  MOV R151, R145 ;  /* 0x0000009100977202 */ /* 0x000fe20000000f00 */
[----:B------:R-:W-:Y:S01]  /*b4e0*/  IMAD.MOV.U32 R187, RZ, RZ, R171 ;  /* 0x000000ffffbb7224 */ /* 0x000fe200078e00ab */
[----:B------:R-:W-:Y:S01]  /*b4f0*/  MOV R171, R167 ;  /* 0x000000a700ab7202 */ /* 0x000fe20000000f00 */
[----:B------:R-:W-:Y:S01]  /*b500*/  IMAD.MOV.U32 R167, RZ, RZ, R154 ;  /* 0x000000ffffa77224 */ /* 0x000fe200078e009a */
[----:B------:R-:W-:Y:S01]  /*b510*/  MOV R198, R151 ;  /* 0x0000009700c67202 */ /* 0x000fe20000000f00 */
[----:B------:R-:W-:Y:S01]  /*b520*/  LDSM.16.MT88.4 R144, [R225+0x900] ;  /* 0x00090000e190783b */ /* 0x000fe20000004200 */
[----:B------:R-:W-:Y:S01]  /*b530*/  MUFU.EX2 R192, R160 ;  /* 0x000000a000c07308 */ /* 0x000fe20000000800 */
[----:B------:R-:W-:Y:S01]  /*b540*/  MOV R193, R187 ;  /* 0x000000bb00c17202 */ /* 0x000fe20000000f00 */
[C---:B------:R-:W-:Y:S01]  /*b550*/  FMUL.FTZ R128, R133.reuse, R128 ;  /* 0x0000008085807220 */ /* 0x040fe20000410000 */
[----:B------:R-:W-:Y:S01]  /*b560*/  MOV R187, R157 ;  /* 0x0000009d00bb7202 */ /* 0x000fe20000000f00 */
[----:B------:R-:W-:Y:S01]  /*b570*/  FMUL.FTZ R129, R133, R129 ;  /* 0x0000008185817220 */ /* 0x000fe20000410000 */
[----:B------:R-:W-:Y:S01]  /*b580*/  MOV R194, R171 ;  /* 0x000000ab00c27202 */ /* 0x000fe20000000f00 */
[----:B------:R-:W-:Y:S02]  /*b590*/  IMAD.MOV.U32 R171, RZ, RZ, R156 ;  /* 0x000000ffffab7224 */ /* 0x000fe400078e009c */
[----:B------:R-:W-:Y:S01]  /*b5a0*/  IMAD.MOV.U32 R189, RZ, RZ, R186 ;  /* 0x000000ffffbd7224 */ /* 0x000fe200078e00ba */
[----:B------:R-:W-:Y:S01]  /*b5b0*/  MOV R186, R170 ;  /* 0x000000aa00ba7202 */ /* 0x000fe20000000f00 */
[----:B------:R1:W-:Y:S01]  /*b5c0*/  MUFU.EX2 R200, R198 ;  /* 0x000000c600c87308 */ /* 0x0003e20000000800 */
[----:B------:R-:W-:Y:S01]  /*b5d0*/  MOV R170, R163 ;  /* 0x000000a300aa7202 */ /* 0x000fe20000000f00 */
[----:B------:R-:W-:Y:S01]  /*b5e0*/  IMAD.MOV.U32 R163, RZ, RZ, R159 ;  /* 0x000000ffffa37224 */ /* 0x000fe200078e009f */
[----:B------:R-:W-:Y:S01]  /*b5f0*/  MOV R159, R153 ;  /* 0x00000099009f7202 */ /* 0x000fe20000000f00 */
[----:B------:R-:W-:Y:S01]  /*b600*/  IMAD.MOV.U32 R172, RZ, RZ, R168 ;  /* 0x000000ffffac7224 */ /* 0x000fe200078e00a8 */
[----:B------:R-:W-:Y:S02]  /*b610*/  MOV R168, R158 ;  /* 0x0000009e00a87202 */ /* 0x000fe40000000f00 */
[----:B------:R-:W-:Y:S01]  /*b620*/  MOV R158, R152 ;  /* 0x00000098009e7202 */ /* 0x000fe20000000f00 */
[----:B------:R-:W-:Y:S01]  /*b630*/  IMAD.MOV.U32 R190, RZ, RZ, R172 ;  /* 0x000000ffffbe7224 */ /* 0x000fe200078e00ac */
[----:B------:R-:W-:Y:S01]  /*b640*/  LDSM.16.MT88.4 R152, [R226+0x900] ;  /* 0x00090000e298783b */ /* 0x000fe20000004200 */
[----:B------:R-:W-:Y:S01]  /*b650*/  MUFU.EX2 R187, R187 ;  /* 0x000000bb00bb7308 */ /* 0x000fe20000000800 */
[----:B------:R-:W-:Y:S01]  /*b660*/  MOV R185, R158 ;  /* 0x0000009e00b97202 */ /* 0x000fe20000000f00 */
[----:B------:R-:W-:Y:S01]  /*b670*/  IMAD.MOV.U32 R172, RZ, RZ, R149 ;  /* 0x000000ffffac7224 */ /* 0x000fe200078e0095 */
[-C--:B---3--:R-:W-:Y:S03]  /*b680*/  HMMA.16816.F32 R100, R204, R140.reuse, R100 ;  /* 0x0000008ccc64723c */ /* 0x088fe60000001864 */
[----:B------:R-:W-:Y:S02]  /*b690*/  F2FP.PACK_AB R149, R177, R174 ;  /* 0x000000aeb195723e */ /* 0x000fe400000000ff */
[----:B------:R-:W-:Y:S01]  /*b6a0*/  MOV R191, R170 ;  /* 0x000000aa00bf7202 */ /* 0x000fe20000000f00 */
[----:B------:R-:W-:Y:S01]  /*b6b0*/  IMAD.MOV.U32 R170, RZ, RZ, R159 ;  /* 0x000000ffffaa7224 */ /* 0x000fe200078e009f */
[----:B------:R-:W-:Y:S01]  /*b6c0*/  MUFU.EX2 R185, R185 ;  /* 0x000000b900b97308 */ /* 0x000fe20000000800 */
[C---:B------:R-:W-:Y:S01]  /*b6d0*/  HMMA.16816.F32 R104, R208.reuse, R140, R104 ;  /* 0x0000008cd068723c */ /* 0x040fe20000001868 */
[----:B------:R-:W-:Y:S03]  /*b6e0*/  LDSM.16.MT88.4 R156, [R228+0x900] ;  /* 0x00090000e49c783b */ /* 0x000fe60000004200 */
[----:B-1----:R-:W-:Y:S01]  /*b6f0*/  IMAD.MOV.U32 R198, RZ, RZ, R189 ;  /* 0x000000ffffc67224 */ /* 0x002fe200078e00bd */
[----:B------:R-:W-:Y:S03]  /*b700*/  MOV R197, R184 ;  /* 0x000000b800c57202 */ /* 0x000fe60000000f00 */
[-C--:B------:R-:W-:Y:S01]  /*b710*/  HMMA.16816.F32 R108, R208, R142.reuse, R108 ;  /* 0x0000008ed06c723c */ /* 0x080fe2000000186c */
[----:B------:R1:W-:Y:S07]  /*b720*/  MUFU.EX2 R184, R172 ;  /* 0x000000ac00b87308 */ /* 0x0003ee0000000800 */
[C---:B------:R-:W-:Y:S01]  /*b730*/  HMMA.16816.F32 R112, R204.reuse, R142, R112 ;  /* 0x0000008ecc70723c */ /* 0x040fe20000001870 */
[----:B------:R-:W3:Y:S02]  /*b740*/  LDSM.16.MT88.4 R140, [R227+0x2100] ;  /* 0x00210000e38c783b */ /* 0x000ee40000004200 */
[----:B------:R-:W-:Y:S10]  /*b750*/  MUFU.EX2 R186, R186 ;  /* 0x000000ba00ba7308 */ /* 0x000ff40000000800 */
[----:B------:R2:W-:Y:S01]  /*b760*/  MUFU.EX2 R189, R170 ;  /* 0x000000aa00bd7308 */ /* 0x0005e20000000800 */
[----:B-1----:R-:W-:Y:S02]  /*b770*/  MOV R172, R169 ;  /* 0x000000a900ac7202 */ /* 0x002fe40000000f00 */
[----:B------:R-:W-:Y:S07]  /*b780*/  MOV R169, R162 ;  /* 0x000000a200a97202 */ /* 0x000fee0000000f00 */
[----:B------:R-:W-:Y:S01]  /*b790*/  MUFU.EX2 R191, R191 ;  /* 0x000000bf00bf7308 */ /* 0x000fe20000000800 */
[----:B----4-:R-:W-:Y:S09]  /*b7a0*/  FMUL.FTZ R131, R132, R131 ;  /* 0x0000008384837220 */ /* 0x010ff20000410000 */
[----:B------:R-:W-:Y:S01]  /*b7b0*/  MUFU.EX2 R194, R194 ;  /* 0x000000c200c27308 */ /* 0x000fe20000000800 */
[----:B--2---:R-:W-:Y:S01]  /*b7c0*/  FFMA.FTZ R133, R133, R139, R249 ;  /* 0x0000008b85857223 */ /* 0x004fe200000100f9 */
[----:B------:R-:W-:Y:S01]  /*b7d0*/  MOV R170, R163 ;  /* 0x000000a300aa7202 */ /* 0x000fe20000000f00 */
[-C--:B---3--:R-:W-:Y:S07]  /*b7e0*/  HMMA.16816.F32 R116, R204, R140.reuse, R116 ;  /* 0x0000008ccc74723c */ /* 0x088fee0000001874 */
[----:B------:R-:W-:Y:S01]  /*b7f0*/  MUFU.EX2 R190, R190 ;  /* 0x000000be00be7308 */ /* 0x000fe20000000800 */
[C---:B------:R-:W-:Y:S09]  /*b800*/  HMMA.16816.F32 R120, R208.reuse, R140, R120 ;  /* 0x0000008cd078723c */ /* 0x040ff20000001878 */
[----:B------:R-:W-:Y:S03]  /*b810*/  MUFU.EX2 R188, R188 ;  /* 0x000000bc00bc7308 */ /* 0x000fe60000000800 */
[----:B------:R-:W-:Y:S01]  /*b820*/  F2FP.PACK_AB R140, R179, R176 ;  /* 0x000000b0b38c723e */ /* 0x000fe200000000ff */
[-C--:B------:R-:W-:Y:S03]  /*b830*/  HMMA.16816.F32 R124, R208, R142.reuse, R124 ;  /* 0x0000008ed07c723c */ /* 0x080fe6000000187c */
[----:B------:R-:W-:Y:S03]  /*b840*/  F2FP.PACK_AB R141, R180, R178 ;  /* 0x000000b2b48d723e */ /* 0x000fe600000000ff */
[----:B------:R1:W2:Y:S02]  /*b850*/  MUFU.EX2 R210, R2 ;  /* 0x0000000200d27308 */ /* 0x0002a40000000800 */
[----:B------:R-:W-:Y:S07]  /*b860*/  HMMA.16816.F32 R128, R204, R142, R128 ;  /* 0x0000008ecc80723c */ /* 0x000fee0000001880 */
[----:B------:R-:W-:Y:S01]  /*b870*/  F2FP.PACK_AB R142, R217, R195 ;  /* 0x000000c3d98e723e */ /* 0x000fe200000000ff */
[----:B------:R-:W3:Y:S01]  /*b880*/  MUFU.EX2 R211, R218 ;  /* 0x000000da00d37308 */ /* 0x000ee20000000800 */
[----:B------:R-:W-:Y:S07]  /*b890*/  F2FP.PACK_AB R143, R214, R196 ;  /* 0x000000c4d68f723e */ /* 0x000fee00000000ff */
[-C--:B------:R-:W-:Y:S02]  /*b8a0*/  HMMA.16816.F32 R4, R140, R144.reuse, R4 ;  /* 0x000000908c04723c */ /* 0x080fe40000001804 */
[----:B------:R-:W4:Y:S01]  /*b8b0*/  MUFU.EX2 R209, R193 ;  /* 0x000000c100d17308 */ /* 0x000f220000000800 */
[----:B-1----:R-:W4:Y:S02]  /*b8c0*/  LDL.LU R2, [R1+0x18] ;  /* 0x0000180001027983 */ /* 0x002f240000300800 */
[----:B--2---:R-:W-:Y:S07]  /*b8d0*/  F2FP.PACK_AB R151, R210, R199 ;  /* 0x000000c7d297723e */ /* 0x004fee00000000ff */
[----:B------:R1:W2:Y:S01]  /*b8e0*/  MUFU.EX2 R193, R171 ;  /* 0x000000ab00c17308 */ /* 0x0002a20000000800 */
[----:B---3--:R-:W-:Y:S07]  /*b8f0*/  F2FP.PACK_AB R150, R211, R181 ;  /* 0x000000b5d396723e */ /* 0x008fee00000000ff */
[C---:B------:R-:W-:Y:S08]  /*b900*/  HMMA.16816.F32 R8, R148.reuse, R144, R8 ;  /* 0x000000909408723c */ /* 0x040ff00000001808 */
[-C--:B------:R-:W-:Y:S04]  /*b910*/  HMMA.16816.F32 R12, R148, R146.reuse, R12 ;  /* 0x00000092940c723c */ /* 0x080fe8000000180c */
[----:B-1----:R-:W-:Y:S02]  /*b920*/  IMAD.MOV.U32 R171, RZ, RZ, R168 ;  /* 0x000000ffffab7224 */ /* 0x002fe400078e00a8 */
[----:B------:R-:W-:Y:S02]  /*b930*/  IMAD.MOV.U32 R168, RZ, RZ, R161 ;  /* 0x000000ffffa87224 */ /* 0x000fe400078e00a1 */
[C---:B------:R-:W-:Y:S01]  /*b940*/  HMMA.16816.F32 R16, R140.reuse, R146, R16 ;  /* 0x000000928c10723c */ /* 0x040fe20000001810 */
[----:B------:R-:W1:Y:S01]  /*b950*/  LDSM.16.MT88.4 R144, [R227+0x900] ;  /* 0x00090000e390783b */ /* 0x000e620000004200 */
[----:B------:R-:W-:Y:S06]  /*b960*/  MUFU.EX2 R208, R171 ;  /* 0x000000ab00d07308 */ /* 0x000fec0000000800 */
[-C--:B------:R-:W-:Y:S01]  /*b970*/  HMMA.16816.F32 R20, R140, R152.reuse, R20 ;  /* 0x000000988c14723c */ /* 0x080fe20000001814 */
[----:B------:R-:W-:Y:S03]  /*b980*/  LDSM.16.MT88.4 R160, [R226+0x1100] ;  /* 0x00110000e2a0783b */ /* 0x000fe60000004200 */
[----:B------:R-:W-:Y:S04]  /*b990*/  MUFU.EX2 R249, R168 ;  /* 0x000000a800f97308 */ /* 0x000fe80000000800 */
        /* <DEDUP_REMOVED lines=8> */
[----:B------:R-:W2:Y:S07]  /*ba20*/  LDSM.16.MT88.4 R156, [R226+0x2900] ;  /* 0x00290000e29c783b */ /* 0x000eae0000004200 */
[-C--:B-1----:R-:W-:Y:S08]  /*ba30*/  HMMA.16816.F32 R52, R140, R144.reuse, R52 ;  /* 0x000000908c34723c */ /* 0x082ff00000001834 */
[C---:B------:R-:W-:Y:S08]  /*ba40*/  HMMA.16816.F32 R56, R148.reuse, R144, R56 ;  /* 0x000000909438723c */ /* 0x040ff00000001838 */
[-C--:B------:R-:W-:Y:S08]  /*ba50*/  HMMA.16816.F32 R60, R148, R146.reuse, R60 ;  /* 0x00000092943c723c */ /* 0x080ff0000000183c */
[C---:B------:R-:W-:Y:S01]  /*ba60*/  HMMA.16816.F32 R64, R140.reuse, R146, R64 ;  /* 0x000000928c40723c */ /* 0x040fe20000001840 */
[----:B------:R-:W1:Y:S07]  /*ba70*/  LDSM.16.MT88.4 R144, [R228+0x2900] ;  /* 0x00290000e490783b */ /* 0x000e6e0000004200 */
[-C--:B---3--:R-:W-:Y:S08]  /*ba80*/  HMMA.16816.F32 R68, R140, R152.reuse, R68 ;  /* 0x000000988c44723c */ /* 0x088ff00000001844 */
[C---:B------:R-:W-:Y:S08]  /*ba90*/  HMMA.16816.F32 R72, R148.reuse, R152, R72 ;  /* 0x000000989448723c */ /* 0x040ff00000001848 */
[-C--:B------:R-:W-:Y:S08]  /*baa0*/  HMMA.16816.F32 R76, R148, R154.reuse, R76 ;  /* 0x0000009a944c723c */ /* 0x080ff0000000184c */
[C---:B------:R-:W-:Y:S01]  /*bab0*/  HMMA.16816.F32 R80, R140.reuse, R154, R80 ;  /* 0x0000009a8c50723c */ /* 0x040fe20000001850 */
[----:B------:R-:W3:Y:S07]  /*bac0*/  LDSM.16.MT88.4 R152, [R227+0x2900] ;  /* 0x00290000e398783b */ /* 0x000eee0000004200 */
[-C--:B--2---:R-:W-:Y:S08]  /*bad0*/  HMMA.16816.F32 R84, R140, R156.reuse, R84 ;  /* 0x0000009c8c54723c */ /* 0x084ff00000001854 */
[C---:B------:R-:W-:Y:S08]  /*bae0*/  HMMA.16816.F32 R88, R148.reuse, R156, R88 ;  /* 0x0000009c9458723c */ /* 0x040ff00000001858 */
[-C--:B------:R-:W-:Y:S08]  /*baf0*/  HMMA.16816.F32 R92, R148, R158.reuse, R92 ;  /* 0x0000009e945c723c */ /* 0x080ff0000000185c */
[C---:B------:R-:W-:Y:S01]  /*bb00*/  HMMA.16816.F32 R96, R140.reuse, R158, R96 ;  /* 0x0000009e8c60723c */ /* 0x040fe20000001860 */
[----:B------:R-:W2:Y:S07]  /*bb10*/  LDSM.16.MT88.4 R156, [R225+0x1100] ;  /* 0x00110000e19c783b */ /* 0x000eae0000004200 */
[-C--:B-1----:R-:W-:Y:S08]  /*bb20*/  HMMA.16816.F32 R100, R140, R144.reuse, R100 ;  /* 0x000000908c64723c */ /* 0x082ff00000001864 */
[C---:B------:R-:W-:Y:S07]  /*bb30*/  HMMA.16816.F32 R104, R148.reuse, R144, R104 ;  /* 0x000000909468723c */ /* 0x040fee0000001868 */
[----:B------:R-:W-:Y:S01]  /*bb40*/  F2FP.PACK_AB R144, R186, R201 ;  /* 0x000000c9ba90723e */ /* 0x000fe200000000ff */
[-C--:B------:R-:W-:Y:S04]  /*bb50*/  HMMA.16816.F32 R108, R148, R146.reuse, R108 ;  /* 0x00000092946c723c */ /* 0x080fe8000000186c */
[----:B----4-:R-:W-:Y:S04]  /*bb60*/  F2FP.PACK_AB R145, R184, R209 ;  /* 0x000000d1b891723e */ /* 0x010fe800000000ff */
[C---:B------:R-:W-:Y:S07]  /*bb70*/  HMMA.16816.F32 R112, R140.reuse, R146, R112 ;  /* 0x000000928c70723c */ /* 0x040fee0000001870 */
[----:B------:R-:W-:Y:S01]  /*bb80*/  F2FP.PACK_AB R146, R189, R193 ;  /* 0x000000c1bd92723e */ /* 0x000fe200000000ff */
[-C--:B---3--:R-:W-:Y:S04]  /*bb90*/  HMMA.16816.F32 R116, R140, R152.reuse, R116 ;  /* 0x000000988c74723c */ /* 0x088fe80000001874 */
[----:B------:R-:W-:Y:S04]  /*bba0*/  F2FP.PACK_AB R147, R188, R192 ;  /* 0x000000c0bc93723e */ /* 0x000fe800000000ff */
[C---:B------:R-:W-:Y:S08]  /*bbb0*/  HMMA.16816.F32 R120, R148.reuse, R152, R120 ;  /* 0x000000989478723c */ /* 0x040ff00000001878 */
[-C--:B------:R-:W-:Y:S01]  /*bbc0*/  HMMA.16816.F32 R124, R148, R154.reuse, R124 ;  /* 0x0000009a947c723c */ /* 0x080fe2000000187c */
[----:B------:R-:W1:Y:S07]  /*bbd0*/  LDSM.16.MT88.4 R148, [R228+0x1100] ;  /* 0x00110000e494783b */ /* 0x000e6e0000004200 */
[----:B------:R-:W-:Y:S01]  /*bbe0*/  HMMA.16816.F32 R128, R140, R154, R128 ;  /* 0x0000009a8c80723c */ /* 0x000fe20000001880 */
[----:B------:R-:W3:Y:S06]  /*bbf0*/  LDSM.16.MT88.4 R152, [R227+0x1100] ;  /* 0x00110000e398783b */ /* 0x000eec0000004200 */
[----:B------:R-:W-:Y:S02]  /*bc00*/  F2FP.PACK_AB R140, R203, R202 ;  /* 0x000000cacb8c723e */ /* 0x000fe400000000ff */
[----:B------:R-:W-:Y:S03]  /*bc10*/  F2FP.PACK_AB R141, R187, R200 ;  /* 0x000000c8bb8d723e */ /* 0x000fe600000000ff */
[----:B------:R-:W-:Y:S02]  /*bc20*/  F2FP.PACK_AB R142, R191, R185 ;  /* 0x000000b9bf8e723e */ /* 0x000fe400000000ff */
[----:B------:R-:W-:Y:S07]  /*bc30*/  F2FP.PACK_AB R143, R190, R194 ;  /* 0x000000c2be8f723e */ /* 0x000fee00000000ff */
[-C--:B--2---:R-:W-:Y:S08]  /*bc40*/  HMMA.16816.F32 R4, R140, R156.reuse, R4 ;  /* 0x0000009c8c04723c */ /* 0x084ff00000001804 */
[C---:B------:R-:W-:Y:S08]  /*bc50*/  HMMA.16816.F32 R8, R144.reuse, R156, R8 ;  /* 0x0000009c9008723c */ /* 0x040ff00000001808 */
[-C--:B------:R-:W-:Y:S04]  /*bc60*/  HMMA.16816.F32 R12, R144, R158.reuse, R12 ;  /* 0x0000009e900c723c */ /* 0x080fe8000000180c */
[----:B------:R-:W-:Y:S04]  /*bc70*/  FFMA.FTZ R132, R132, R2, R247 ;  /* 0x0000000284847223 */ /* 0x000fe800000100f7 */
[C---:B------:R-:W-:Y:S01]  /*bc80*/  HMMA.16816.F32 R16, R140.reuse, R158, R16 ;  /* 0x0000009e8c10723c */ /* 0x040fe20000001810 */
[----:B------:R-:W2:Y:S01]  /*bc90*/  LDL.LU R2, [R1+0x14] ;  /* 0x0000140001027983 */ /* 0x000ea20000300800 */
[----:B------:R-:W-:Y:S03]  /*bca0*/  MUFU.EX2 R247, R233 ;  /* 0x000000e900f77308 */ /* 0x000fe60000000800 */
[----:B------:R-:W4:Y:S03]  /*bcb0*/  LDSM.16.MT88.4 R156, [R225+0x3100] ;  /* 0x00310000e19c783b */ /* 0x000f260000004200 */
        /* <DEDUP_REMOVED lines=8> */
[C---:B------:R-:W-:Y:S01]  /*bd40*/  HMMA.16816.F32 R48, R140.reuse, R150, R48 ;  /* 0x000000968c30723c */ /* 0x040fe20000001830 */
[----:B------:R-:W-:Y:S07]  /*bd50*/  LDSM.16.MT88.4 R148, [R227+0x3100] ;  /* 0x00310000e394783b */ /* 0x000fee0000004200 */
[-C--:B---3--:R-:W-:Y:S08]  /*bd60*/  HMMA.16816.F32 R52, R140, R152.reuse, R52 ;  /* 0x000000988c34723c */ /* 0x088ff00000001834 */
[C---:B------:R-:W-:Y:S08]  /*bd70*/  HMMA.16816.F32 R56, R144.reuse, R152, R56 ;  /* 0x000000989038723c */ /* 0x040ff00000001838 */
[-C--:B------:R-:W-:Y:S08]  /*bd80*/  HMMA.16816.F32 R60, R144, R154.reuse, R60 ;  /* 0x0000009a903c723c */ /* 0x080ff0000000183c */
[C---:B------:R-:W-:Y:S01]  /*bd90*/  HMMA.16816.F32 R64, R140.reuse, R154, R64 ;  /* 0x0000009a8c40723c */ /* 0x040fe20000001840 */
[----:B------:R-:W-:Y:S07]  /*bda0*/  LDSM.16.MT88.4 R152, [R225+0x1900] ;  /* 0x00190000e198783b */ /* 0x000fee0000004200 */
[-C--:B----4-:R-:W-:Y:S08]  /*bdb0*/  HMMA.16816.F32 R68, R140, R156.reuse, R68 ;  /* 0x0000009c8c44723c */ /* 0x090ff00000001844 */
[C---:B------:R-:W-:Y:S07]  /*bdc0*/  HMMA.16816.F32 R72, R144.reuse, R156, R72 ;  /* 0x0000009c9048723c */ /* 0x040fee0000001848 */
[----:B------:R-:W-:Y:S01]  /*bdd0*/  MOV R157, R203 ;  /* 0x000000cb009d7202 */ /* 0x000fe20000000f00 */
[-C--:B------:R-:W-:Y:S08]  /*bde0*/  HMMA.16816.F32 R76, R144, R158.reuse, R76 ;  /* 0x0000009e904c723c */ /* 0x080ff0000000184c */
[C---:B------:R-:W-:Y:S08]  /*bdf0*/  HMMA.16816.F32 R80, R140.reuse, R158, R80 ;  /* 0x0000009e8c50723c */ /* 0x040ff00000001850 */
[-C--:B------:R-:W-:Y:S08]  /*be00*/  HMMA.16816.F32 R84, R140, R160.reuse, R84 ;  /* 0x000000a08c54723c */ /* 0x080ff00000001854 */
[C---:B------:R-:W-:Y:S08]  /*be10*/  HMMA.16816.F32 R88, R144.reuse, R160, R88 ;  /* 0x000000a09058723c */ /* 0x040ff00000001858 */
[-C--:B------:R-:W-:Y:S08]  /*be20*/  HMMA.16816.F32 R92, R144, R162.reuse, R92 ;  /* 0x000000a2905c723c */ /* 0x080ff0000000185c */
[C---:B------:R-:W-:Y:S04]  /*be30*/  HMMA.16816.F32 R96, R140.reuse, R162, R96 ;  /* 0x000000a28c60723c */ /* 0x040fe80000001860 */
[----:B--2---:R-:W-:Y:S02]  /*be40*/  FFMA.FTZ R139, R3, R2, R246 ;  /* 0x00000002038b7223 */ /* 0x004fe400000100f6 */
[----:B------:R-:W2:Y:S01]  /*be50*/  LDL.LU R2, [R1+0x1c] ;  /* 0x00001c0001027983 */ /* 0x000ea20000300800 */
[----:B------:R-:W-:Y:S01]  /*be60*/  FADD.FTZ R3, R250, R133 ;  /* 0x00000085fa037221 */ /* 0x000fe20000010000 */
[----:B------:R-:W-:Y:S04]  /*be70*/  MUFU.EX2 R246, R240 ;  /* 0x000000f000f67308 */ /* 0x000fe80000000800 */
[----:B------:R-:W-:Y:S04]  /*be80*/  FADD.FTZ R3, R198, R3 ;  /* 0x00000003c6037221 */ /* 0x000fe80000010000 */
[----:B------:R-:W-:Y:S02]  /*be90*/  FADD.FTZ R172, R172, R3 ;  /* 0x00000003acac7221 */ /* 0x000fe40000010000 */
[----:B------:R-:W-:Y:S10]  /*bea0*/  MUFU.EX2 R198, R165 ;  /* 0x000000a500c67308 */ /* 0x000ff40000000800 */
[----:B------:R-:W-:Y:S01]  /*beb0*/  MUFU.EX2 R133, R235 ;  /* 0x000000eb00857308 */ /* 0x000fe20000000800 */
[----:B--2---:R-:W-:Y:S02]  /*bec0*/  FFMA.FTZ R138, R0, R2, R244 ;  /* 0x00000002008a7223 */ /* 0x004fe400000100f4 */
[----:B------:R-:W-:Y:S07]  /*bed0*/  FADD.FTZ R2, R248, R132 ;  /* 0x00000084f8027221 */ /* 0x000fee0000010000 */
[----:B------:R-:W-:Y:S01]  /*bee0*/  MUFU.EX2 R244, R224 ;  /* 0x000000e000f47308 */ /* 0x000fe20000000800 */
[----:B------:R-:W-:Y:S01]  /*bef0*/  FADD.FTZ R0, R216, R139 ;  /* 0x0000008bd8007221 */ /* 0x000fe20000010000 */
[----:B------:R-:W-:Y:S01]  /*bf00*/  MOV R216, R183 ;  /* 0x000000b700d87202 */ /* 0x000fe20000000f00 */
[----:B------:R-:W-:Y:S01]  /*bf10*/  FADD.FTZ R2, R197, R2 ;  /* 0x00000002c5027221 */ /* 0x000fe20000010000 */
[----:B------:R-:W-:Y:S01]  /*bf20*/  MOV R197, R182 ;  /* 0x000000b600c57202 */ /* 0x000fe20000000f00 */
[----:B------:R-:W-:Y:S02]  /*bf30*/  FADD.FTZ R132, R251, R138 ;  /* 0x0000008afb847221 */ /* 0x000fe40000010000 */
[----:B------:R-:W-:Y:S02]  /*bf40*/  FADD.FTZ R3, R169, R2 ;  /* 0x00000002a9037221 */ /* 0x000fe40000010000 */
[----:B------:R-:W-:Y:S01]  /*bf50*/  IMAD.MOV.U32 R169, RZ, RZ, R167 ;  /* 0x000000ffffa97224 */ /* 0x000fe200078e00a7 */
[----:B------:R-:W1:Y:S01]  /*bf60*/  MUFU.EX2 R183, R166 ;  /* 0x000000a600b77308 */ /* 0x000e620000000800 */
[----:B------:R-:W-:Y:S02]  /*bf70*/  FADD.FTZ R0, R252, R0 ;  /* 0x00000000fc007221 */ /* 0x000fe40000010000 */
[----:B------:R-:W-:Y:S02]  /*bf80*/  FADD.FTZ R132, R212, R132 ;  /* 0x00000084d4847221 */ /* 0x000fe40000010000 */
[----:B------:R-:W-:Y:S02]  /*bf90*/  FADD.FTZ R0, R242, R0 ;  /* 0x00000000f2007221 */ /* 0x000fe40000010000 */
[----:B------:R-:W-:Y:S02]  /*bfa0*/  FADD.FTZ R2, R243, R132 ;  /* 0x00000084f3027221 */ /* 0x000fe40000010000 */
[----:B------:R-:W-:Y:S01]  /*bfb0*/  FADD.FTZ R0, R173, R0 ;  /* 0x00000000ad007221 */ /* 0x000fe20000010000 */
[----:B------:R2:W-:Y:S01]  /*bfc0*/  MUFU.EX2 R182, R164 ;  /* 0x000000a400b67308 */ /* 0x0005e20000000800 */
[----:B------:R-:W-:Y:S01]  /*bfd0*/  FADD.FTZ R2, R174, R2 ;  /* 0x00000002ae027221 */ /* 0x000fe20000010000 */
[----:B------:R-:W-:Y:S01]  /*bfe0*/  MOV R173, R210 ;  /* 0x000000d200ad7202 */ /* 0x000fe20000000f00 */
[----:B------:R-:W-:Y:S02]  /*bff0*/  IMAD.MOV.U32 R174, RZ, RZ, R202 ;  /* 0x000000ffffae7224 */ /* 0x000fe400078e00ca */
[----:B------:R-:W-:Y:S01]  /*c000*/  FADD.FTZ R132, R176, R172 ;  /* 0x000000acb0847221 */ /* 0x000fe20000010000 */
[----:B------:R-:W-:Y:S01]  /*c010*/  MOV R172, R217 ;  /* 0x000000d900ac7202 */ /* 0x000fe20000000f00 */
[----:B------:R-:W-:Y:S01]  /*c020*/  FADD.FTZ R3, R178, R3 ;  /* 0x00000003b2037221 */ /* 0x000fe20000010000 */
[----:B------:R-:W-:Y:S01]  /*c030*/  MOV R176, R214 ;  /* 0x000000d600b07202 */ /* 0x000fe20000000f00 */
[----:B------:R-:W-:Y:S01]  /*c040*/  FADD.FTZ R179, R179, R132 ;  /* 0x00000084b3b37221 */ /* 0x000fe20000010000 */
[----:B------:R3:W-:Y:S01]  /*c050*/  MUFU.EX2 R248, R239 ;  /* 0x000000ef00f87308 */ /* 0x0007e20000000800 */
[----:B------:R-:W-:Y:S01]  /*c060*/  LDSM.16.MT88.4 R212, [R225+0x3900] ;  /* 0x00390000e1d4783b */ /* 0x000fe20000004200 */
[----:B------:R-:W-:Y:S01]  /*c070*/  FADD.FTZ R132, R175, R0 ;  /* 0x00000000af847221 */ /* 0x000fe20000010000 */
[----:B------:R-:W-:Y:S01]  /*c080*/  MOV R175, R201 ;  /* 0x000000c900af7202 */ /* 0x000fe20000000f00 */
[----:B------:R-:W-:Y:S01]  /*c090*/  IMAD.MOV.U32 R0, RZ, RZ, R200 ;  /* 0x000000ffff007224 */ /* 0x000fe200078e00c8 */
[----:B-1----:R-:W-:Y:S01]  /*c0a0*/  F2FP.PACK_AB R204, R198, R183 ;  /* 0x000000b7c6cc723e */ /* 0x002fe200000000ff */
[----:B------:R-:W-:Y:S02]  /*c0b0*/  IMAD.MOV.U32 R178, RZ, RZ, R211 ;  /* 0x000000ffffb27224 */ /* 0x000fe400078e00d3 */
[----:B------:R-:W-:Y:S01]  /*c0c0*/  FADD.FTZ R180, R180, R3 ;  /* 0x00000003b4b47221 */ /* 0x000fe20000010000 */
[----:B------:R-:W-:Y:S01]  /*c0d0*/  LDSM.16.MT88.4 R200, [R227+0x1900] ;  /* 0x00190000e3c8783b */ /* 0x000fe20000004200 */
[----:B------:R-:W1:Y:S01]  /*c0e0*/  MUFU.EX2 R139, R231 ;  /* 0x000000e7008b7308 */ /* 0x000e620000000800 */
[----:B------:R-:W-:Y:S01]  /*c0f0*/  FADD.FTZ R3, R177, R2 ;  /* 0x00000002b1037221 */ /* 0x000fe20000010000 */
[----:B------:R-:W-:Y:S02]  /*c100*/  MOV R2, R208 ;  /* 0x000000d000027202 */ /* 0x000fe40000000f00 */
[----:B------:R-:W-:Y:S02]  /*c110*/  MOV R177, R209 ;  /* 0x000000d100b17202 */ /* 0x000fe40000000f00 */
[----:B------:R-:W-:Y:S01]  /*c120*/  F2FP.PACK_AB R209, R246, R247 ;  /* 0x000000f7f6d1723e */ /* 0x000fe200000000ff */
[----:B--2---:R-:W2:Y:S03]  /*c130*/  LDSM.16.MT88.4 R164, [R228+0x3100] ;  /* 0x00310000e4a4783b */ /* 0x004ea60000004200 */
[----:B------:R-:W-:Y:S05]  /*c140*/  MUFU.EX2 R252, R170 ;  /* 0x000000aa00fc7308 */ /* 0x000fea0000000800 */
[----:B---3--:R3:W5:Y:S04]  /*c150*/  LDL.LU R239, [R1+0x7c] ;  /* 0x00007c0001ef7983 */ /* 0x0087680000300800 */
[----:B------:R3:W5:Y:S01]  /*c160*/  LDL.LU R233, [R1+0x78] ;  /* 0x0000780001e97983 */ /* 0x0007620000300800 */
[----:B------:R4:W3:Y:S03]  /*c170*/  MUFU.EX2 R250, R169 ;  /* 0x000000a900fa7308 */ /* 0x0008e60000000800 */
[----:B------:R2:W5:Y:S01]  /*c180*/  LDL.LU R240, [R1+0x74] ;  /* 0x0000740001f07983 */ /* 0x0005620000300800 */
[----:B-1----:R-:W-:Y:S03]  /*c190*/  F2FP.PACK_AB R210, R139, R244 ;  /* 0x000000f48bd2723e */ /* 0x002fe600000000ff */
[----:B------:R1:W5:Y:S03]  /*c1a0*/  LDL.LU R224, [R1+0x70] ;  /* 0x0000700001e07983 */ /* 0x0003660000300800 */
[----:B------:R1:W1:Y:S01]  /*c1b0*/  MUFU.EX2 R251, R216 ;  /* 0x000000d800fb7308 */ /* 0x0002620000000800 */
[----:B------:R1:W5:Y:S09]  /*c1c0*/  LDL.LU R231, [R1+0x6c] ;  /* 0x00006c0001e77983 */ /* 0x0003720000300800 */
[----:B------:R1:W-:Y:S01]  /*c1d0*/  MUFU.EX2 R138, R241 ;  /* 0x000000f1008a7308 */ /* 0x0003e20000000800 */
[----:B----4-:R-:W4:Y:S01]  /*c1e0*/  LDSM.16.MT88.4 R168, [R226+0x1900] ;  /* 0x00190000e2a8783b */ /* 0x010f220000004200 */
[----:B---3--:R-:W-:Y:S01]  /*c1f0*/  F2FP.PACK_AB R207, R250, R252 ;  /* 0x000000fcfacf723e */ /* 0x008fe200000000ff */
[-C--:B--2---:R-:W-:Y:S07]  /*c200*/  HMMA.16816.F32 R100, R140, R164.reuse, R100 ;  /* 0x000000a48c64723c */ /* 0x084fee0000001864 */
[----:B------:R-:W2:Y:S01]  /*c210*/  MUFU.EX2 R197, R197 ;  /* 0x000000c500c57308 */ /* 0x000ea20000000800 */
[----:B-1----:R-:W-:Y:S01]  /*c220*/  LDSM.16.MT88.4 R216, [R226+0x3900] ;  /* 0x00390000e2d8783b */ /* 0x002fe20000004200 */
[C---:B------:R-:W-:Y:S04]  /*c230*/  HMMA.16816.F32 R104, R144.reuse, R164, R104 ;  /* 0x000000a49068723c */ /* 0x040fe80000001868 */
[----:B------:R-:W-:Y:S02]  /*c240*/  F2FP.PACK_AB R206, R208, R251 ;  /* 0x000000fbd0ce723e */ /* 0x000fe400000000ff */
[----:B------:R-:W-:Y:S02]  /*c250*/  F2FP.PACK_AB R208, R248, R249 ;  /* 0x000000f9f8d0723e */ /* 0x000fe400000000ff */
[-C--:B------:R-:W-:Y:S01]  /*c260*/  HMMA.16816.F32 R108, R144, R166.reuse, R108 ;  /* 0x000000a6906c723c */ /* 0x080fe2000000186c */
[----:B------:R1:W5:Y:S03]  /*c270*/  LDL.LU R241, [R1+0x68] ;  /* 0x0000680001f17983 */ /* 0x0003660000300800 */
[----:B------:R-:W-:Y:S01]  /*c280*/  MOV R165, R187 ;  /* 0x000000bb00a57202 */ /* 0x000fe20000000f00 */
[----:B------:R1:W5:Y:S01]  /*c290*/  LDL.LU R242, [R1+0x64] ;  /* 0x0000640001f27983 */ /* 0x0003620000300800 */
[----:B------:R-:W-:Y:S02]  /*c2a0*/  MOV R164, R186 ;  /* 0x000000ba00a47202 */ /* 0x000fe40000000f00 */
[C---:B------:R-:W-:Y:S01]  /*c2b0*/  HMMA.16816.F32 R112, R140.reuse, R166, R112 ;  /* 0x000000a68c70723c */ /* 0x040fe20000001870 */
[----:B------:R1:W5:Y:S03]  /*c2c0*/  LDL.LU R243, [R1+0x60] ;  /* 0x0000600001f37983 */ /* 0x0003660000300800 */
[----:B--2---:R-:W-:Y:S01]  /*c2d0*/  F2FP.PACK_AB R205, R197, R182 ;  /* 0x000000b6c5cd723e */ /* 0x004fe200000000ff */
[----:B------:R1:W5:Y:S01]  /*c2e0*/  LDL.LU R235, [R1+0x5c] ;  /* 0x00005c0001eb7983 */ /* 0x0003620000300800 */
[----:B------:R-:W-:Y:S01]  /*c2f0*/  F2FP.PACK_AB R211, R133, R138 ;  /* 0x0000008a85d3723e */ /* 0x000fe200000000ff */
[----:B------:R-:W-:Y:S01]  /*c300*/  IMAD.MOV.U32 R166, RZ, RZ, R185 ;  /* 0x000000ffffa67224 */ /* 0x000fe200078e00b9 */
[-C--:B------:R-:W-:Y:S04]  /*c310*/  HMMA.16816.F32 R116, R140, R148.reuse, R116 ;  /* 0x000000948c74723c */ /* 0x080fe80000001874 */
[----:B------:R-:W-:Y:S02]  /*c320*/  MOV R167, R184 ;  /* 0x000000b800a77202 */ /* 0x000fe40000000f00 */
[----:B------:R-:W2:Y:S02]  /*c330*/  LDSM.16.MT88.4 R184, [R228+0x1900] ;  /* 0x00190000e4b8783b */ /* 0x000ea40000004200 */
[C---:B------:R-:W-:Y:S08]  /*c340*/  HMMA.16816.F32 R120, R144.reuse, R148, R120 ;  /* 0x000000949078723c */ /* 0x040ff00000001878 */
[-C--:B------:R-:W-:Y:S08]  /*c350*/  HMMA.16816.F32 R124, R144, R150.reuse, R124 ;  /* 0x00000096907c723c */ /* 0x080ff0000000187c */
[----:B------:R-:W-:Y:S08]  /*c360*/  HMMA.16816.F32 R128, R140, R150, R128 ;  /* 0x000000968c80723c */ /* 0x000ff00000001880 */
[-C--:B------:R-:W-:Y:S01]  /*c370*/  HMMA.16816.F32 R140, R204, R152.reuse, R4 ;  /* 0x00000098cc8c723c */ /* 0x080fe20000001804 */
[----:B------:R-:W3:Y:S07]  /*c380*/  LDSM.16.MT88.4 R4, [R227+0x3900] ;  /* 0x00390000e304783b */ /* 0x000eee0000004200 */
[C---:B------:R-:W-:Y:S07]  /*c390*/  HMMA.16816.F32 R144, R208.reuse, R152, R8 ;  /* 0x00000098d090723c */ /* 0x040fee0000001808 */
[----:B------:R-:W-:Y:S01]  /*c3a0*/  IMAD.MOV.U32 R11, RZ, RZ, R157 ;  /* 0x000000ffff0b7224 */ /* 0x000fe200078e009d */
[-C--:B------:R-:W-:Y:S04]  /*c3b0*/  HMMA.16816.F32 R148, R208, R154.reuse, R12 ;  /* 0x0000009ad094723c */ /* 0x080fe8000000180c */
[----:B------:R-:W-:Y:S01]  /*c3c0*/  MOV R9, R174 ;  /* 0x000000ae00097202 */ /* 0x000fe20000000f00 */
[----:B------:R-:W-:Y:S01]  /*c3d0*/  IMAD.MOV.U32 R8, RZ, RZ, R0 ;  /* 0x000000ffff087224 */ /* 0x000fe200078e0000 */
[----:B------:R-:W-:Y:S01]  /*c3e0*/  MOV R10, R173 ;  /* 0x000000ad000a7202 */ /* 0x000fe20000000f00 */
[----:B------:R-:W-:Y:S01]  /*c3f0*/  IMAD.MOV.U32 R0, RZ, RZ, R196 ;  /* 0x000000ffff007224 */ /* 0x000fe200078e00c4 */
[C---:B------:R-:W-:Y:S04]  /*c400*/  HMMA.16816.F32 R152, R204.reuse, R154, R16 ;  /* 0x0000009acc98723c */ /* 0x040fe80000001810 */
[----:B------:R-:W-:Y:S02]  /*c410*/  MOV R15, R2 ;  /* 0x00000002000f7202 */ /* 0x000fe40000000f00 */
[----:B------:R-:W-:Y:S01]  /*c420*/  MOV R13, R198 ;  /* 0x000000c6000d7202 */ /* 0x000fe20000000f00 */
[----:B------:R-:W-:Y:S01]  /*c430*/  IMAD.MOV.U32 R16, RZ, RZ, R190 ;  /* 0x000000ffff107224 */ /* 0x000fe200078e00be */
[-C--:B----4-:R-:W-:Y:S04]  /*c440*/  HMMA.16816.F32 R156, R204, R168.reuse, R20 ;  /* 0x000000a8cc9c723c */ /* 0x090fe80000001814 */
[----:B------:R-:W-:Y:S02]  /*c450*/  MOV R14, R197 ;  /* 0x000000c5000e7202 */ /* 0x000fe40000000f00 */
[----:B------:R-:W-:Y:S01]  /*c460*/  MOV R19, R183 ;  /* 0x000000b700137202 */ /* 0x000fe20000000f00 */
[----:B------:R-:W-:Y:S01]  /*c470*/  IMAD.MOV.U32 R21, RZ, RZ, R193 ;  /* 0x000000ffff157224 */ /* 0x000fe200078e00c1 */
[C---:B------:R-:W-:Y:S04]  /*c480*/  HMMA.16816.F32 R160, R208.reuse, R168, R24 ;  /* 0x000000a8d0a0723c */ /* 0x040fe80000001818 */
[----:B------:R-:W-:Y:S02]  /*c490*/  MOV R12, R182 ;  /* 0x000000b6000c7202 */ /* 0x000fe40000000f00 */
[----:B------:R-:W-:Y:S01]  /*c4a0*/  MOV R17, R189 ;  /* 0x000000bd00117202 */ /* 0x000fe20000000f00 */
[----:B------:R-:W-:Y:S01]  /*c4b0*/  IMAD.MOV.U32 R25, RZ, RZ, R164 ;  /* 0x000000ffff197224 */ /* 0x000fe200078e00a4 */
        /* <DEDUP_REMOVED lines=10> */
[----:B------:R-:W-:Y:S01]  /*c560*/  MOV R31, R11 ;  /* 0x0000000b001f7202 */ /* 0x000fe20000000f00 */
[----:B------:R-:W-:Y:S01]  /*c570*/  IMAD.MOV.U32 R28, RZ, RZ, R178 ;  /* 0x000000ffff1c7224 */ /* 0x000fe200078e00b2 */
[----:B------:R-:W-:Y:S01]  /*c580*/  MOV R34, R172 ;  /* 0x000000ac00227202 */ /* 0x000fe20000000f00 */
[----:B------:R-:W-:Y:S01]  /*c590*/  IMAD.MOV.U32 R33, RZ, RZ, R199 ;  /* 0x000000ffff217224 */ /* 0x000fe200078e00c7 */
[-C--:B--2---:R-:W-:Y:S03]  /*c5a0*/  HMMA.16816.F32 R172, R204, R184.reuse, R36 ;  /* 0x000000b8ccac723c */ /* 0x084fe60000001824 */
[----:B------:R-:W-:Y:S01]  /*c5b0*/  MOV R35, R176 ;  /* 0x000000b000237202 */ /* 0x000fe20000000f00 */
[----:B------:R-:W-:Y:S01]  /*c5c0*/  IMAD.MOV.U32 R32, RZ, RZ, R180 ;  /* 0x000000ffff207224 */ /* 0x000fe200078e00b4 */
[----:B------:R-:W-:Y:S01]  /*c5d0*/  MOV R22, R192 ;  /* 0x000000c000167202 */ /* 0x000fe20000000f00 */
[----:B------:R-:W-:Y:S01]  /*c5e0*/  IMAD.MOV.U32 R11, RZ, RZ, R181 ;  /* 0x000000ffff0b7224 */ /* 0x000fe200078e00b5 */
[----:B------:R-:W-:Y:S01]  /*c5f0*/  MOV R39, R179 ;  /* 0x000000b300277202 */ /* 0x000fe20000000f00 */
[----:B------:R-:W-:Y:S01]  /*c600*/  FADD.FTZ R3, R33, R3 ;  /* 0x0000000321037221 */ /* 0x000fe20000010000 */
[C---:B------:R-:W-:Y:S04]  /*c610*/  HMMA.16816.F32 R176, R208.reuse, R184, R40 ;  /* 0x000000b8d0b0723c */ /* 0x040fe80000001828 */
[----:B------:R-:W-:Y:S01]  /*c620*/  FADD.FTZ R10, R10, R3 ;  /* 0x000000030a0a7221 */ /* 0x000fe20000010000 */
[----:B------:R-:W-:Y:S01]  /*c630*/  MOV R2, R195 ;  /* 0x000000c300027202 */ /* 0x000fe20000000f00 */
        /* <DEDUP_REMOVED lines=14> */
[----:B------:R-:W-:Y:S01]  /*c720*/  FADD.FTZ R11, R11, R132 ;  /* 0x000000840b0b7221 */ /* 0x000fe20000010000 */
[----:B------:R-:W-:Y:S03]  /*c730*/  MOV R132, R137 ;  /* 0x0000008900847202 */ /* 0x000fe60000000f00 */
[C---:B------:R-:W-:Y:S04]  /*c740*/  HMMA.16816.F32 R200, R204.reuse, R202, R64 ;  /* 0x000000caccc8723c */ /* 0x040fe80000001840 */
[----:B------:R-:W-:Y:S04]  /*c750*/  FADD.FTZ R11, R28, R11 ;  /* 0x0000000b1c0b7221 */ /* 0x000fe80000010000 */
        /* <DEDUP_REMOVED lines=47> */
[----:B------:R-:W-:Y:S01]  /*ca50*/  MOV R138, R135 ;  /* 0x00000087008a7202 */ /* 0x000fe20000000f00 */
[----:B------:R-:W-:Y:S03]  /*ca60*/  IMAD.MOV.U32 R133, RZ, RZ, R136 ;  /* 0x000000ffff857224 */ /* 0x000fe600078e0088 */
[----:B------:R1:W-:Y:S01]  /*ca70*/  STL [R1+0x1c], R0 ;  /* 0x00001c0001007387 */ /* 0x0003e20000100800 */
[----:B------:R-:W-:-:S05]  /*ca80*/  @P0 BRA `(.L_x_1490) ;  /* 0xffffac4000000947 */ /* 0x000fca000383ffff */
.L_x_1489:
[----:B---3--:R-:W-:-:S13]  /*ca90*/  ISETP.LE.AND P0, PT, RZ, UR25, PT ;  /* 0x00000019ff007c0c */ /* 0x008fda000bf03270 */
[----:B------:R-:W-:Y:S05]  /*caa0*/  @!P0 BRA `(.L_x_1491) ;  /* 0x00004a9000008947 */ /* 0x000fea0003800000 */
[----:B------:R-:W2:Y:S01]  /*cab0*/  LDL.64 R12, [R1+0x48] ;  /* 0x00004800010c7983 */ /* 0x000ea20000100a00 */
[----:B------:R-:W-:-:S03]  /*cac0*/  ULDC.64 UR4, c[0x0][0x1e0] ;  /* 0x0000780000047ab9 */ /* 0x000fc60000000a00 */
[----:B------:R-:W3:Y:S04]  /*cad0*/  LDL.64 R6, [R1+0x50] ;  /* 0x0000500001067983 */ /* 0x000ee80000100a00 */
[----:B------:R-:W4:Y:S04]  /*cae0*/  LDL.64 R8, [R1+0x38] ;  /* 0x0000380001087983 */ /* 0x000f280000100a00 */
[----:B-1----:R-:W4:Y:S01]  /*caf0*/  LDL.64 R4, [R1+0x40] ;  /* 0x0000400001047983 */ /* 0x002f220000100a00 */
[----:B------:R-:W-:Y:S01]  /*cb00*/  UIADD3 UR12, UP0, UR12, 0x80, URZ ;  /* 0x000000800c0c7890 */ /* 0x000fe2000ff1e03f */
[----:B------:R-:W-:Y:S01]  /*cb10*/  IMAD.MOV.U32 R3, RZ, RZ, R136 ;  /* 0x000000ffff037224 */ /* 0x000fe200078e0088 */
[----:B------:R-:W-:Y:S01]  /*cb20*/  USHF.L.U64.HI UR6, UR4, 0x5, UR5 ;  /* 0x0000000504067899 */ /* 0x000fe20008010205 */
[----:B------:R-:W-:Y:S01]  /*cb30*/  MOV R2, R137 ;  /* 0x0000008900027202 */ /* 0x000fe20000000f00 */
[----:B------:R-:W-:Y:S01]  /*cb40*/  USHF.L.U32 UR8, UR4, 0x5, URZ ;  /* 0x0000000504087899 */ /* 0x000fe2000800063f */
[----:B-----5:R-:W-:Y:S01]  /*cb50*/  IMAD.MOV.U32 R138, RZ, RZ, R134 ;  /* 0x000000ffff8a7224 */ /* 0x020fe200078e0086 */
[----:B------:R-:W-:Y:S01]  /*cb60*/  MOV R132, R135 ;  /* 0x0000008700847202 */ /* 0x000fe20000000f00 */
[----:B------:R-:W-:-:S02]  /*cb70*/  UMOV UR7, 0x6 ;  /* 0x0000000600077882 */ /* 0x000fc40000000000 */
[----:B------:R-:W-:Y:S02]  /*cb80*/  ULDC.64 UR4, c[0x0][0x208] ;  /* 0x0000820000047ab9 */ /* 0x000fe40000000a00 */
[----:B------:R-:W-:Y:S02]  /*cb90*/  USHF.L.U64.HI UR7, UR4, UR7, UR5 ;  /* 0x0000000704077299 */ /* 0x000fe40008010205 */
[----:B------:R-:W-:Y:S02]  /*cba0*/  USHF.L.U32 UR11, UR4, 0x6, URZ ;  /* 0x00000006040b7899 */ /* 0x000fe4000800063f */
[----:B------:R-:W-:Y:S01]  /*cbb0*/  UIADD3.X UR9, URZ, UR9, URZ, UP0, !UPT ;  /* 0x000000093f097290 */ /* 0x000fe200087fe43f */
[----:B--2---:R-:W-:Y:S02]  /*cbc0*/  IADD3 R0, P0, R12, 0x40, RZ ;  /* 0x000000400c007810 */ /* 0x004fe40007f1e0ff */
[----:B---3--:R-:W-:-:S03]  /*cbd0*/  IADD3 R10, P1, R6, 0x40, RZ ;  /* 0x00000040060a7810 */ /* 0x008fc60007f3e0ff */
[----:B------:R1:W-:Y:S02]  /*cbe0*/  STL [R1+0x2c], R0 ;  /* 0x00002c0001007387 */ /* 0x0003e40000100800 */
[----:B----4-:R-:W-:Y:S02]  /*cbf0*/  IMAD.X R11, RZ, RZ, R5, P1 ;  /* 0x000000ffff0b7224 */ /* 0x010fe400008e0605 */
[----:B------:R-:W-:Y:S01]  /*cc00*/  IMAD.MOV.U32 R4, RZ, RZ, R6 ;  /* 0x000000ffff047224 */ /* 0x000fe200078e0006 */
[----:B-1----:R-:W-:-:S05]  /*cc10*/  IADD3.X R0, RZ, R9, RZ, P0, !PT ;  /* 0x00000009ff007210 */ /* 0x002fca00007fe4ff */
[----:B------:R1:W-:Y:S04]  /*cc20*/  STL [R1+0x28], R0 ;  /* 0x0000280001007387 */ /* 0x0003e80000100800 */
[----:B------:R1:W-:Y:S04]  /*cc30*/  STL.64 [R1+0x20], R10 ;  /* 0x0000200a01007387 */ /* 0x0003e80000100a00 */
[----:B------:R1:W-:Y:S02]  /*cc40*/  STL.64 [R1+0x40], R4 ;  /* 0x0000400401007387 */ /* 0x0003e40000100a00 */
.L_x_1492:
[----:B------:R-:W2:Y:S01]  /*cc50*/  LDL.64 R134, [R1+0x40] ;  /* 0x0000400001867983 */ /* 0x000ea20000100a00 */
[----:B------:R-:W-:Y:S04]  /*cc60*/  DEPBAR.LE SB0, 0x0 ;  /* 0x000080000000791a */ /* 0x000fe80000000000 */
[----:B------:R-:W-:Y:S01]  /*cc70*/  USHF.R.S32.HI UR5, URZ, 0x1f, UR25 ;  /* 0x0000001f3f057899 */ /* 0x000fe20008011419 */
[----:B------:R-:W3:Y:S01]  /*cc80*/  LDL.64 R246, [R1+0x20] ;  /* 0x0000200001f67983 */ /* 0x000ee20000100a00 */
[----:B------:R-:W-:Y:S01]  /*cc90*/  UIMAD UR4, UR7, UR25, URZ ;  /* 0x00000019070472a4 */ /* 0x000fe2000f8e023f */
[----:B------:R-:W-:Y:S01]  /*cca0*/  MOV R133, UR11 ;  /* 0x0000000b00857c02 */ /* 0x000fe20008000f00 */
[----:B------:R-:W-:Y:S02]  /*ccb0*/  UISETP.GT.AND UP0, UPT, UR25, URZ, UPT ;  /* 0x0000003f1900728c */ /* 0x000fe4000bf04270 */
[----:B------:R-:W-:Y:S01]  /*ccc0*/  UIMAD UR4, UR5, UR11, UR4 ;  /* 0x0000000b050472a4 */ /* 0x000fe2000f8e0204 */
[----:B------:R-:W-:Y:S08]  /*ccd0*/  BAR.SYNC.DEFER_BLOCKING 0x0 ;  /* 0x0000000000007b1d */ /* 0x000ff00000010000 */
[----:B------:R-:W-:Y:S04]  /*cce0*/  STL [R1+0x80], R128 ;  /* 0x0000808001007387 */ /* 0x000fe80000100800 */
[----:B------:R-:W-:Y:S04]  /*ccf0*/  STL [R1+0x7c], R129 ;  /* 0x00007c8101007387 */ /* 0x000fe80000100800 */
[----:B------:R-:W-:Y:S04]  /*cd00*/  STL [R1+0x78], R130 ;  /* 0x0000788201007387 */ /* 0x000fe80000100800 */
[----:B------:R-:W-:Y:S04]  /*cd10*/  STL [R1+0x74], R131 ;  /* 0x0000748301007387 */ /* 0x000fe80000100800 */
[----:B-----5:R-:W-:Y:S08]  /*cd20*/  LDSM.16.M88.4 R64, [R231+0x8100] ;  /* 0x00810000e740783b */ /* 0x020ff00000000200 */
[----:B----4-:R-:W4:Y:S08]  /*cd30*/  LDSM.16.M88.4 R16, [R224+0x4100] ;  /* 0x00410000e010783b */ /* 0x010f300000000200 */
[----:B------:R-:W1:Y:S08]  /*cd40*/  LDSM.16.M88.4 R60, [R231+0xa100] ;  /* 0x00a10000e73c783b */ /* 0x000e700000000200 */
[----:B------:R-:W1:Y:S08]  /*cd50*/  LDSM.16.M88.4 R32, [R224+0x4900] ;  /* 0x00490000e020783b */ /* 0x000e700000000200 */
[----:B------:R-:W1:Y:S08]  /*cd60*/  LDSM.16.M88.4 R48, [R224+0x5100] ;  /* 0x00510000e030783b */ /* 0x000e700000000200 */
[----:B------:R-:W1:Y:S02]  /*cd70*/  LDSM.16.M88.4 R204, [R224+0x5900] ;  /* 0x00590000e0cc783b */ /* 0x000e640000000200 */
[-C--:B-1--4-:R-:W-:Y:S06]  /*cd80*/  HMMA.16816.F32 R4, R64, R16.reuse, RZ ;  /* 0x000000104004723c */ /* 0x092fec00000018ff */
[----:B------:R-:W-:Y:S02]  /*cd90*/  LDSM.16.M88.4 R208, [R233+0x8100] ;  /* 0x00810000e9d0783b */ /* 0x000fe40000000200 */
[C---:B------:R-:W-:Y:S06]  /*cda0*/  HMMA.16816.F32 R8, R60.reuse, R16, RZ ;  /* 0x000000103c08723c */ /* 0x040fec00000018ff */
[----:B------:R-:W1:Y:S02]  /*cdb0*/  LDSM.16.M88.4 R212, [R235] ;  /* 0x00000000ebd4783b */ /* 0x000e640000000200 */
[-C--:B------:R-:W-:Y:S06]  /*cdc0*/  HMMA.16816.F32 R12, R60, R18.reuse, RZ ;  /* 0x000000123c0c723c */ /* 0x080fec00000018ff */
[----:B------:R-:W4:Y:S02]  /*cdd0*/  LDSM.16.M88.4 R216, [R233+0xa100] ;  /* 0x00a10000e9d8783b */ /* 0x000f240000000200 */
[C---:B------:R-:W-:Y:S06]  /*cde0*/  HMMA.16816.F32 R16, R64.reuse, R18, RZ ;  /* 0x000000124010723c */ /* 0x040fec00000018ff */
[----:B------:R-:W-:Y:S02]  /*cdf0*/  LDSM.16.M88.4 R220, [R242] ;  /* 0x00000000f2dc783b */ /* 0x000fe40000000200 */
[-C--:B------:R-:W-:Y:S06]  /*ce00*/  HMMA.16816.F32 R20, R64, R32.reuse, RZ ;  /* 0x000000204014723c */ /* 0x080fec00000018ff */
        /* <DEDUP_REMOVED lines=21> */
[C---:B------:R-:W-:Y:S08]  /*cf60*/  HMMA.16816.F32 R16, R208.reuse, R214, R16 ;  /* 0x000000d6d010723c */ /* 0x040ff00000001810 */
[-C--:B------:R-:W-:Y:S08]  /*cf70*/  HMMA.16816.F32 R20, R208, R204.reuse, R20 ;  /* 0x000000ccd014723c */ /* 0x080ff00000001814 */
[C---:B------:R-:W-:Y:S08]  /*cf80*/  HMMA.16816.F32 R24, R216.reuse, R204, R24 ;  /* 0x000000ccd818723c */ /* 0x040ff00000001818 */
[-C--:B------:R-:W-:Y:S08]  /*cf90*/  HMMA.16816.F32 R28, R216, R206.reuse, R28 ;  /* 0x000000ced81c723c */ /* 0x080ff0000000181c */
[C---:B------:R-:W-:Y:S01]  /*cfa0*/  HMMA.16816.F32 R32, R208.reuse, R206, R32 ;  /* 0x000000ced020723c */ /* 0x040fe20000001820 */
[----:B------:R-:W1:Y:S07]  /*cfb0*/  LDSM.16.M88.4 R204, [R241] ;  /* 0x00000000f1cc783b */ /* 0x000e6e0000000200 */
[-C--:B------:R-:W-:Y:S08]  /*cfc0*/  HMMA.16816.F32 R36, R208, R220.reuse, R36 ;  /* 0x000000dcd024723c */ /* 0x080ff00000001824 */
[C---:B------:R-:W-:Y:S08]  /*cfd0*/  HMMA.16816.F32 R40, R216.reuse, R220, R40 ;  /* 0x000000dcd828723c */ /* 0x040ff00000001828 */
[-C--:B------:R-:W-:Y:S04]  /*cfe0*/  HMMA.16816.F32 R44, R216, R222.reuse, R44 ;  /* 0x000000ded82c723c */ /* 0x080fe8000000182c */
[----:B--2---:R-:W-:Y:S04]  /*cff0*/  IMAD.WIDE.U32 R136, R133, UR25, R134 ;  /* 0x0000001985887c25 */ /* 0x004fe8000f8e0086 */
[C---:B------:R-:W-:Y:S04]  /*d000*/  HMMA.16816.F32 R48, R208.reuse, R222, R48 ;  /* 0x000000ded030723c */ /* 0x040fe80000001830 */
[----:B------:R-:W-:Y:S02]  /*d010*/  IADD3 R0, R137, UR4, RZ ;  /* 0x0000000489007c10 */ /* 0x000fe4000fffe0ff */
[C---:B------:R-:W-:Y:S02]  /*d020*/  LEA R134, P0, R136.reuse, c[0x0][0x1f8], 0x1 ;  /* 0x00007e0088867a11 */ /* 0x040fe400078008ff */
[-C--:B-1----:R-:W-:Y:S04]  /*d030*/  HMMA.16816.F32 R52, R208, R204.reuse, R52 ;  /* 0x000000ccd034723c */ /* 0x082fe80000001834 */
[----:B------:R-:W-:Y:S01]  /*d040*/  LEA.HI.X R135, R136, c[0x0][0x1fc], R0, 0x1, P0 ;  /* 0x00007f0088877a11 */ /* 0x000fe200000f0c00 */
[----:B---3--:R-:W-:Y:S01]  /*d050*/  IMAD.WIDE.U32 R136, R133, UR25, R246 ;  /* 0x0000001985887c25 */ /* 0x008fe2000f8e00f6 */
[----:B------:R-:W-:Y:S02]  /*d060*/  UIADD3 UR25, UR25, -0x1, URZ ;  /* 0xffffffff19197890 */ /* 0x000fe4000fffe03f */
[C---:B------:R-:W-:Y:S01]  /*d070*/  HMMA.16816.F32 R56, R216.reuse, R204, R56 ;  /* 0x000000ccd838723c */ /* 0x040fe20000001838 */
[----:B------:R-:W-:Y:S01]  /*d080*/  @!PT LDS RZ, [RZ] ;  /* 0x00000000fffff984 */ /* 0x000fe20000000800 */
[----:B------:R-:W-:Y:S01]  /*d090*/  @!PT LDS RZ, [RZ] ;  /* 0x00000000fffff984 */ /* 0x000fe20000000800 */
[----:B------:R-:W-:Y:S01]  /*d0a0*/  @!PT LDS RZ, [RZ] ;  /* 0x00000000fffff984 */ /* 0x000fe20000000800 */
[----:B------:R1:W-:Y:S01]  /*d0b0*/  LDGSTS.E.BYPASS.LTC128B.128 [R245+0x100], [R134.64], !P5 ;  /* 0x0010000086f57fae */ /* 0x0003e2000e901d52 */
[----:B------:R-:W-:Y:S02]  /*d0c0*/  @UP0 USHF.R.S32.HI UR13, URZ, 0x1f, UR25 ;  /* 0x0000001f3f0d0899 */ /* 0x000fe40008011419 */
[----:B------:R-:W-:Y:S01]  /*d0d0*/  IADD3 R0, R137, UR4, RZ ;  /* 0x0000000489007c10 */ /* 0x000fe2000fffe0ff */
[----:B------:R-:W-:Y:S01]  /*d0e0*/  ULDC.64 UR4, c[0x0][0x1e0] ;  /* 0x0000780000047ab9 */ /* 0x000fe20000000a00 */
[C---:B------:R-:W-:Y:S02]  /*d0f0*/  LEA R212, P0, R136.reuse, c[0x0][0x1f8], 0x1 ;  /* 0x00007e0088d47a11 */ /* 0x040fe400078008ff */
[-C--:B------:R-:W-:Y:S03]  /*d100*/  HMMA.16816.F32 R60, R216, R206.reuse, R60 ;  /* 0x000000ced83c723c */ /* 0x080fe6000000183c */
[----:B------:R-:W-:Y:S01]  /*d110*/  @UP0 UIMAD UR13, UR13, UR4, URZ ;  /* 0x000000040d0d02a4 */ /* 0x000fe2000f8e023f */
[----:B------:R-:W-:Y:S01]  /*d120*/  LEA.HI.X R213, R136, c[0x0][0x1fc], R0, 0x1, P0 ;  /* 0x00007f0088d57a11 */ /* 0x000fe200000f0c00 */
[----:B------:R-:W-:Y:S02]  /*d130*/  @UP0 UIMAD.WIDE.U32 UR20, UR25, UR4, URZ ;  /* 0x00000004191402a5 */ /* 0x000fe4000f8e003f */
[----:B------:R-:W-:Y:S01]  /*d140*/  @UP0 UIMAD UR13, UR25, UR5, UR13 ;  /* 0x00000005190d02a4 */ /* 0x000fe2000f8e020d */
[----:B------:R-:W-:Y:S01]  /*d150*/  HMMA.16816.F32 R64, R208, R206, R64 ;  /* 0x000000ced040723c */ /* 0x000fe20000001840 */
[----:B------:R2:W-:Y:S01]  /*d160*/  LDGSTS.E.BYPASS.LTC128B.128 [R245+0x2100], [R212.64], !P4 ;  /* 0x02100000d4f57fae */ /* 0x0005e2000e101d52 */
[----:B------:R-:W-:Y:S02]  /*d170*/  @UP0 USHF.L.U32 UR4, UR20, 0x6, URZ ;  /* 0x0000000614040899 */ /* 0x000fe4000800063f */
[----:B------:R-:W-:Y:S04]  /*d180*/  @UP0 UIADD3 UR13, UR21, UR13, URZ ;  /* 0x0000000d150d0290 */ /* 0x000fe8000fffe03f */
[----:B------:R-:W-:Y:S01]  /*d190*/  @UP0 USHF.L.U64.HI UR13, UR20, 0x6, UR13 ;  /* 0x00000006140d0899 */ /* 0x000fe2000801020d */
[----:B-1----:R-:W-:Y:S04]  /*d1a0*/  IADD3 R134, P0, R134, UR10, RZ ;  /* 0x0000000a86867c10 */ /* 0x002fe8000ff1e0ff */
[----:B------:R-:W-:Y:S02]  /*d1b0*/  IADD3.X R135, R135, UR14, RZ, P0, !PT ;  /* 0x0000000e87877c10 */ /* 0x000fe400087fe4ff */
[----:B------:R-:W-:Y:S03]  /*d1c0*/  IADD3 R136, P1, R134, UR10, RZ ;  /* 0x0000000a86887c10 */ /* 0x000fe6000ff3e0ff */
[----:B------:R1:W-:Y:S01]  /*d1d0*/  LDGSTS.E.BYPASS.LTC128B.128 [R245+0x900], [R134.64], !P5 ;  /* 0x0090000086f57fae */ /* 0x0003e2000e901d52 */
[----:B------:R-:W-:Y:S02]  /*d1e0*/  IADD3.X R137, R135, UR14, RZ, P1, !PT ;  /* 0x0000000e87897c10 */ /* 0x000fe40008ffe4ff */
[----:B------:R-:W-:Y:S02]  /*d1f0*/  IADD3 R204, P1, R136, UR10, RZ ;  /* 0x0000000a88cc7c10 */ /* 0x000fe4000ff3e0ff */
[----:B--2---:R-:W-:Y:S03]  /*d200*/  IADD3 R212, P0, R134, UR16, RZ ;  /* 0x0000001086d47c10 */ /* 0x004fe6000ff1e0ff */
[----:B------:R1:W-:Y:S01]  /*d210*/  LDGSTS.E.BYPASS.LTC128B.128 [R245+0x2900], [R134.64+0x80], !P4 ;  /* 0x0290008086f57fae */ /* 0x0003e2000e101d52 */
[----:B------:R-:W-:Y:S02]  /*d220*/  IADD3.X R205, R137, UR14, RZ, P1, !PT ;  /* 0x0000000e89cd7c10 */ /* 0x000fe40008ffe4ff */
[----:B------:R-:W-:Y:S05]  /*d230*/  IADD3.X R213, R135, UR15, RZ, P0, !PT ;  /* 0x0000000f87d57c10 */ /* 0x000fea00087fe4ff */
[----:B------:R2:W-:Y:S08]  /*d240*/  LDGSTS.E.BYPASS.LTC128B.128 [R245+0x1100], [R136.64], !P5 ;  /* 0x0110000088f57fae */ /* 0x0005f0000e901d52 */
        /* <DEDUP_REMOVED lines=8> */
[----:B------:R-:W1:Y:S08]  /*d2d0*/  LDSM.16.M88.4 R220, [R232+0xa100] ;  /* 0x00a10000e8dc783b */ /* 0x000e700000000200 */
[----:B----4-:R-:W4:Y:S08]  /*d2e0*/  LDSM.16.M88.4 R204, [R230+0x4900] ;  /* 0x00490000e6cc783b */ /* 0x010f300000000200 */
[----:B------:R-:W0:Y:S08]  /*d2f0*/  LDGDEPBAR ;  /* 0x00000000000079af */ /* 0x000e300000000000 */
[----:B------:R-:W2:Y:S01]  /*d300*/  LDSM.16.M88.4 R208, [R230+0x5100] ;  /* 0x00510000e6d0783b */ /* 0x000ea20000000200 */
[-C--:B---3--:R-:W-:Y:S08]  /*d310*/  HMMA.16816.F32 R4, R212, R216.reuse, R4 ;  /* 0x000000d8d404723c */ /* 0x088ff00000001804 */
        /* <DEDUP_REMOVED lines=13> */
[----:B------:R-:W2:Y:S07]  /*d3f0*/  LDSM.16.M88.4 R208, [R229] ;  /* 0x00000000e5d0783b */ /* 0x000eae0000000200 */
[-C--:B-1----:R-:W-:Y:S08]  /*d400*/  HMMA.16816.F32 R52, R212, R216.reuse, R52 ;  /* 0x000000d8d434723c */ /* 0x082ff00000001834 */
[C---:B------:R-:W-:Y:S08]  /*d410*/  HMMA.16816.F32 R56, R220.reuse, R216, R56 ;  /* 0x000000d8dc38723c */ /* 0x040ff00000001838 */
[-C--:B------:R-:W-:Y:S01]  /*d420*/  HMMA.16816.F32 R60, R220, R218.reuse, R60 ;  /* 0x000000dadc3c723c */ /* 0x080fe2000000183c */
[----:B------:R-:W1:Y:S07]  /*d430*/  LDSM.16.M88.4 R220, [R234+0xa100] ;  /* 0x00a10000eadc783b */ /* 0x000e6e0000000200 */
[----:B------:R-:W-:Y:S01]  /*d440*/  HMMA.16816.F32 R64, R212, R218, R64 ;  /* 0x000000dad440723c */ /* 0x000fe20000001840 */
[----:B------:R-:W3:Y:S07]  /*d450*/  LDSM.16.M88.4 R212, [R229+0x800] ;  /* 0x00080000e5d4783b */ /* 0x000eee0000000200 */
[-C--:B--2---:R-:W-:Y:S01]  /*d460*/  HMMA.16816.F32 R4, R204, R208.reuse, R4 ;  /* 0x000000d0cc04723c */ /* 0x084fe20000001804 */
[----:B------:R-:W-:Y:S07]  /*d470*/  LDSM.16.M88.4 R216, [R229+0x1800] ;  /* 0x00180000e5d8783b */ /* 0x000fee0000000200 */
[C---:B-1----:R-:W-:Y:S08]  /*d480*/  HMMA.16816.F32 R8, R220.reuse, R208, R8 ;  /* 0x000000d0dc08723c */ /* 0x042ff00000001808 */
[-C--:B------:R-:W-:Y:S08]  /*d490*/  HMMA.16816.F32 R12, R220, R210.reuse, R12 ;  /* 0x000000d2dc0c723c */ /* 0x080ff0000000180c */
[C---:B------:R-:W-:Y:S01]  /*d4a0*/  HMMA.16816.F32 R16, R204.reuse, R210, R16 ;  /* 0x000000d2cc10723c */ /* 0x040fe20000001810 */
[----:B------:R-:W1:Y:S07]  /*d4b0*/  LDSM.16.M88.4 R208, [R229+0x1000] ;  /* 0x00100000e5d0783b */ /* 0x000e6e0000000200 */
[-C--:B---3--:R-:W-:Y:S08]  /*d4c0*/  HMMA.16816.F32 R20, R204, R212.reuse, R20 ;  /* 0x000000d4cc14723c */ /* 0x088ff00000001814 */
[C---:B------:R-:W-:Y:S08]  /*d4d0*/  HMMA.16816.F32 R24, R220.reuse, R212, R24 ;  /* 0x000000d4dc18723c */ /* 0x040ff00000001818 */
        /* <DEDUP_REMOVED lines=11> */
[----:B------:R-:W2:Y:S07]  /*d590*/  LDSM.16.M88.4 R220, [R231+0xe100] ;  /* 0x00e10000e7dc783b */ /* 0x000eae0000000200 */
[----:B------:R-:W-:Y:S01]  /*d5a0*/  HMMA.16816.F32 R64, R204, R218, R64 ;  /* 0x000000dacc40723c */ /* 0x000fe20000001840 */
[----:B------:R-:W3:Y:S07]  /*d5b0*/  LDSM.16.M88.4 R204, [R224+0x6900] ;  /* 0x00690000e0cc783b */ /* 0x000eee0000000200 */
[-C--:B-1----:R-:W-:Y:S01]  /*d5c0*/  HMMA.16816.F32 R4, R208, R212.reuse, R4 ;  /* 0x000000d4d004723c */ /* 0x082fe20000001804 */
[----:B------:R-:W-:Y:S07]  /*d5d0*/  LDSM.16.M88.4 R216, [R224+0x7900] ;  /* 0x00790000e0d8783b */ /* 0x000fee0000000200 */
        /* <DEDUP_REMOVED lines=13> */
[----:B------:R-:W1:Y:S07]  /*d6b0*/  LDSM.16.M88.4 R212, [R240] ;  /* 0x00000000f0d4783b */ /* 0x000e6e0000000200 */
[-C--:B------:R-:W-:Y:S08]  /*d6c0*/  HMMA.16816.F32 R52, R208, R216.reuse, R52 ;  /* 0x000000d8d034723c */ /* 0x080ff00000001834 */
[C---:B------:R-:W-:Y:S08]  /*d6d0*/  HMMA.16816.F32 R56, R220.reuse, R216, R56 ;  /* 0x000000d8dc38723c */ /* 0x040ff00000001838 */
[-C--:B------:R-:W-:Y:S01]  /*d6e0*/  HMMA.16816.F32 R60, R220, R218.reuse, R60 ;  /* 0x000000dadc3c723c */ /* 0x080fe2000000183c */
[----:B------:R-:W2:Y:S07]  /*d6f0*/  LDSM.16.M88.4 R220, [R233+0xe100] ;  /* 0x00e10000e9dc783b */ /* 0x000eae0000000200 */
[----:B------:R-:W-:Y:S01]  /*d700*/  HMMA.16816.F32 R64, R208, R218, R64 ;  /* 0x000000dad040723c */ /* 0x000fe20000001840 */
[----:B------:R-:W3:Y:S07]  /*d710*/  LDSM.16.M88.4 R208, [R239] ;  /* 0x00000000efd0783b */ /* 0x000eee0000000200 */
[-C--:B-1----:R-:W-:Y:S01]  /*d720*/  HMMA.16816.F32 R4, R204, R212.reuse, R4 ;  /* 0x000000d4cc04723c */ /* 0x082fe20000001804 */
[----:B------:R-:W-:Y:S07]  /*d730*/  LDSM.16.M88.4 R216, [R237] ;  /* 0x00000000edd8783b */ /* 0x000fee0000000200 */
        /* <DEDUP_REMOVED lines=40> */
[----:B------:R-:W-:Y:S08]  /*d9c0*/  HMMA.16816.F32 R64, R208, R218, R64 ;  /* 0x000000dad040723c */ /* 0x000ff00000001840 */
[-C--:B-1----:R-:W-:Y:S11]  /*d9d0*/  HMMA.16816.F32 R4, R204, R212.reuse, R4 ;  /* 0x000000d4cc04723c */ /* 0x082ff60000001804 */
[----:B------:R-:W-:Y:S11]  /*d9e0*/  @!UPT UIADD3 URZ, URZ, URZ, URZ ;  /* 0x0000003f3f3ff290 */ /* 0x000ff6000fffe03f */
[----:B------:R-:W-:Y:S02]  /*d9f0*/  @!UPT UIADD3 URZ, URZ, URZ, URZ ;  /* 0x0000003f3f3ff290 */ /* 0x000fe4000fffe03f */
[----:B------:R-:W-:Y:S01]  /*da00*/  FMUL.FTZ R4, R4, c[0x0][0x320] ;  /* 0x0000c80004047a20 */ /* 0x000fe20000410000 */
[C---:B--2---:R-:W-:Y:S03]  /*da10*/  HMMA.16816.F32 R8, R220.reuse, R212, R8 ;  /* 0x000000d4dc08723c */ /* 0x044fe60000001808 */
[----:B------:R-:W1:Y:S01]  /*da20*/  MUFU.TANH R209, R4 ;  /* 0x0000000400d17308 */ /* 0x000e620000002400 */
[----:B------:R-:W-:Y:S02]  /*da30*/  FMUL.FTZ R5, R5, c[0x0][0x320] ;  /* 0x0000c80005057a20 */ /* 0x000fe40000410000 */
[----:B------:R-:W-:Y:S02]  /*da40*/  FMUL.FTZ R6, R6, c[0x0][0x320] ;  /* 0x0000c80006067a20 */ /* 0x000fe40000410000 */
[----:B------:R-:W-:Y:S01]  /*da50*/  FMUL.FTZ R7, R7, c[0x0][0x320] ;  /* 0x0000c80007077a20 */ /* 0x000fe20000410000 */
[-C--:B------:R-:W-:Y:S04]  /*da60*/  HMMA.16816.F32 R12, R220, R214.reuse, R12 ;  /* 0x000000d6dc0c723c */ /* 0x080fe8000000180c */
[----:B------:R-:W2:Y:S04]  /*da70*/  MUFU.TANH R208, R5 ;  /* 0x0000000500d07308 */ /* 0x000ea80000002400 */
[C---:B------:R-:W-:Y:S06]  /*da80*/  HMMA.16816.F32 R16, R204.reuse, R214, R16 ;  /* 0x000000d6cc10723c */ /* 0x040fec0000001810 */
[----:B------:R-:W2:Y:S01]  /*da90*/  MUFU.TANH R211, R6 ;  /* 0x0000000600d37308 */ /* 0x000ea20000002400 */
[----:B------:R-:W-:Y:S02]  /*daa0*/  FMUL.FTZ R8, R8, c[0x0][0x320] ;  /* 0x0000c80008087a20 */ /* 0x000fe40000410000 */
[----:B------:R-:W-:Y:S03]  /*dab0*/  FMUL.FTZ R9, R9, c[0x0][0x320] ;  /* 0x0000c80009097a20 */ /* 0x000fe60000410000 */
[----:B------:R-:W-:Y:S02]  /*dac0*/  FMUL.FTZ R10, R10, c[0x0][0x320] ;  /* 0x0000c8000a0a7a20 */ /* 0x000fe40000410000 */
[----:B------:R-:W-:Y:S02]  /*dad0*/  FMUL.FTZ R11, R11, c[0x0][0x320] ;  /* 0x0000c8000b0b7a20 */ /* 0x000fe40000410000 */
        /* <DEDUP_REMOVED lines=9> */
[----:B------:R-:W-:Y:S05]  /*db70*/  FMUL.FTZ R19, R19, c[0x0][0x320] ;  /* 0x0000c80013137a20 */ /* 0x000fea0000410000 */
[----:B------:R-:W-:Y:S01]  /*db80*/  MUFU.TANH R213, R9 ;  /* 0x0000000900d57308 */ /* 0x000fe20000002400 */
[----:B----4-:R-:W4:Y:S09]  /*db90*/  LDSM.16.M88.4 R4, [R229+0x2800] ;  /* 0x00280000e504783b */ /* 0x010f320000000200 */
[----:B------:R-:W-:Y:S10]  /*dba0*/  MUFU.TANH R216, R10 ;  /* 0x0000000a00d87308 */ /* 0x000ff40000002400 */
[----:B------:R1:W-:Y:S10]  /*dbb0*/  MUFU.TANH R217, R11 ;  /* 0x0000000b00d97308 */ /* 0x0003f40000002400 */
[----:B------:R-:W2:Y:S10]  /*dbc0*/  MUFU.TANH R16, R16 ;  /* 0x0000001000107308 */ /* 0x000eb40000002400 */
        /* <DEDUP_REMOVED lines=8> */
[----:B------:R-:W-:Y:S01]  /*dc50*/  MUFU.TANH R19, R19 ;  /* 0x0000001300137308 */ /* 0x000fe20000002400 */
[----:B------:R-:W4:Y:S01]  /*dc60*/  LDSM.16.M88.4 R4, [R229+0x3800] ;  /* 0x00380000e504783b */ /* 0x000f220000000200 */
[----:B------:R-:W-:Y:S04]  /*dc70*/  DEPBAR.LE SB0, 0x0 ;  /* 0x000080000000791a */ /* 0x000fe80000000000 */
[----:B------:R-:W-:Y:S02]  /*dc80*/  FMUL.FTZ R20, R20, c[0x0][0x320] ;  /* 0x0000c80014147a20 */ /* 0x000fe40000410000 */
[----:B------:R-:W-:Y:S02]  /*dc90*/  FMUL.FTZ R21, R21, c[0x0][0x320] ;  /* 0x0000c80015157a20 */ /* 0x000fe40000410000 */
[----:B------:R-:W-:Y:S01]  /*dca0*/  MUFU.TANH R246, R20 ;  /* 0x0000001400f67308 */ /* 0x000fe20000002400 */
        /* <DEDUP_REMOVED lines=9> */
[----:B------:R-:W-:Y:S01]  /*dd40*/  MUFU.TANH R218, R32 ;  /* 0x0000002000da7308 */ /* 0x000fe20000002400 */
[-C--:B------:R-:W-:Y:S03]  /*dd50*/  HMMA.16816.F32 R44, R220, R10.reuse, R44 ;  /* 0x0000000adc2c723c */ /* 0x080fe6000000182c */
[----:B------:R-:W-:Y:S02]  /*dd60*/  FMUL.FTZ R33, R33, c[0x0][0x320] ;  /* 0x0000c80021217a20 */ /* 0x000fe40000410000 */
[----:B------:R-:W-:Y:S02]  /*dd70*/  FMUL.FTZ R35, R35, c[0x0][0x320] ;  /* 0x0000c80023237a20 */ /* 0x000fe40000410000 */
[----:B------:R-:W-:Y:S01]  /*dd80*/  FMUL.FTZ R36, R36, c[0x0][0x320] ;  /* 0x0000c80024247a20 */ /* 0x000fe20000410000 */
[C---:B------:R-:W-:Y:S01]  /*dd90*/  HMMA.16816.F32 R48, R204.reuse, R10, R48 ;  /* 0x0000000acc30723c */ /* 0x040fe20000001830 */
[----:B------:R-:W-:Y:S01]  /*dda0*/  MUFU.TANH R219, R33 ;  /* 0x0000002100db7308 */ /* 0x000fe20000002400 */
[----:B------:R-:W3:Y:S02]  /*ddb0*/  LDL R11, [R1+0x2c] ;  /* 0x00002c00010b7983 */ /* 0x000ee40000100800 */
[----:B------:R-:W-:Y:S02]  /*ddc0*/  FMUL.FTZ R37, R37, c[0x0][0x320] ;  /* 0x0000c80025257a20 */ /* 0x000fe40000410000 */
[----:B------:R-:W3:Y:S01]  /*ddd0*/  LDL R10, [R1+0x28] ;  /* 0x00002800010a7983 */ /* 0x000ee20000100800 */
[----:B------:R-:W-:Y:S01]  /*dde0*/  FMUL.FTZ R41, R41, c[0x0][0x320] ;  /* 0x0000c80029297a20 */ /* 0x000fe20000410000 */
[-C--:B----4-:R-:W-:Y:S03]  /*ddf0*/  HMMA.16816.F32 R52, R204, R4.reuse, R52 ;  /* 0x00000004cc34723c */ /* 0x090fe60000001834 */
[----:B------:R-:W1:Y:S01]  /*de00*/  MUFU.TANH R0, R36 ;  /* 0x0000002400007308 */ /* 0x000e620000002400 */
[----:B------:R-:W-:Y:S02]  /*de10*/  FMUL.FTZ R38, R38, c[0x0][0x320] ;  /* 0x0000c80026267a20 */ /* 0x000fe40000410000 */
[----:B------:R-:W-:Y:S02]  /*de20*/  FMUL.FTZ R39, R39, c[0x0][0x320] ;  /* 0x0000c80027277a20 */ /* 0x000fe40000410000 */
[C---:B------:R-:W-:Y:S04]  /*de30*/  HMMA.16816.F32 R56, R220.reuse, R4, R56 ;  /* 0x00000004dc38723c */ /* 0x040fe80000001838 */
[----:B------:R-:W-:Y:S01]  /*de40*/  FMUL.FTZ R44, R44, c[0x0][0x320] ;  /* 0x0000c8002c2c7a20 */ /* 0x000fe20000410000 */
[----:B------:R1:W-:Y:S01]  /*de50*/  MUFU.TANH R129, R41 ;  /* 0x0000002900817308 */ /* 0x0003e20000002400 */
[----:B------:R-:W-:Y:S01]  /*de60*/  FMUL.FTZ R42, R42, c[0x0][0x320] ;  /* 0x0000c8002a2a7a20 */ /* 0x000fe20000410000 */
[----:B------:R-:W-:Y:S01]  /*de70*/  FMNMX.FTZ R5, R209, R2, !PT ;  /* 0x00000002d1057209 */ /* 0x000fe20007810000 */
[-C--:B------:R-:W-:Y:S04]  /*de80*/  HMMA.16816.F32 R60, R220, R6.reuse, R60 ;  /* 0x00000006dc3c723c */ /* 0x080fe8000000183c */
[----:B------:R-:W-:Y:S01]  /*de90*/  FMUL.FTZ R51, R51, c[0x0][0x320] ;  /* 0x0000c80033337a20 */ /* 0x000fe20000410000 */
[----:B--2---:R-:W-:Y:S01]  /*dea0*/  FMNMX.FTZ R5, R208, R5, !PT ;  /* 0x00000005d0057209 */ /* 0x004fe20007810000 */
[----:B------:R-:W-:Y:S01]  /*deb0*/  FMUL.FTZ R49, R49, c[0x0][0x320] ;  /* 0x0000c80031317a20 */ /* 0x000fe20000410000 */
[----:B------:R-:W-:Y:S01]  /*dec0*/  MUFU.TANH R9, R42 ;  /* 0x0000002a00097308 */ /* 0x000fe20000002400 */
[----:B------:R-:W-:Y:S04]  /*ded0*/  HMMA.16816.F32 R64, R204, R6, R64 ;  /* 0x00000006cc40723c */ /* 0x000fe80000001840 */
[----:B------:R-:W-:Y:S01]  /*dee0*/  FMUL.FTZ R52, R52, c[0x0][0x320] ;  /* 0x0000c80034347a20 */ /* 0x000fe20000410000 */
[----:B------:R-:W-:Y:S01]  /*def0*/  FMNMX.FTZ R4, R211, R3, !PT ;  /* 0x00000003d3047209 */ /* 0x000fe20007810000 */
[----:B------:R-:W-:Y:S01]  /*df00*/  FMUL.FTZ R53, R53, c[0x0][0x320] ;  /* 0x0000c80035357a20 */ /* 0x000fe20000410000 */
[----:B------:R-:W-:Y:S01]  /*df10*/  FMNMX.FTZ R5, R16, R5, !PT ;  /* 0x0000000510057209 */ /* 0x000fe20007810000 */
[----:B------:R-:W-:Y:S01]  /*df20*/  FMUL.FTZ R57, R57, c[0x0][0x320] ;  /* 0x0000c80039397a20 */ /* 0x000fe20000410000 */
[----:B------:R-:W2:Y:S03]  /*df30*/  MUFU.TANH R249, R22 ;  /* 0x0000001600f97308 */ /* 0x000ea60000002400 */
[----:B------:R-:W-:Y:S01]  /*df40*/  FMUL.FTZ R54, R54, c[0x0][0x320] ;  /* 0x0000c80036367a20 */ /* 0x000fe20000410000 */
[----:B------:R-:W-:Y:S01]  /*df50*/  FMNMX.FTZ R5, R17, R5, !PT ;  /* 0x0000000511057209 */ /* 0x000fe20007810000 */
[----:B------:R-:W-:Y:S01]  /*df60*/  FMUL.FTZ R55, R55, c[0x0][0x320] ;  /* 0x0000c80037377a20 */ /* 0x000fe20000410000 */
[----:B-1----:R-:W-:Y:S01]  /*df70*/  MOV R41, R0 ;  /* 0x0000000000297202 */ /* 0x002fe20000000f00 */
[----:B------:R-:W-:Y:S01]  /*df80*/  FMUL.FTZ R59, R59, c[0x0][0x320] ;  /* 0x0000c8003b3b7a20 */ /* 0x000fe20000410000 */
[----:B------:R-:W-:Y:S01]  /*df90*/  FMNMX.FTZ R5, R246, R5, !PT ;  /* 0x00000005f6057209 */ /* 0x000fe20007810000 */
[----:B------:R-:W-:Y:S01]  /*dfa0*/  FMUL.FTZ R23, R23, c[0x0][0x320] ;  /* 0x0000c80017177a20 */ /* 0x000fe20000410000 */
[----:B------:R-:W1:Y:S01]  /*dfb0*/  MUFU.TANH R133, R37 ;  /* 0x0000002500857308 */ /* 0x000e620000002400 */
[----:B------:R-:W-:Y:S01]  /*dfc0*/  FMUL.FTZ R29, R29, c[0x0][0x320] ;  /* 0x0000c8001d1d7a20 */ /* 0x000fe20000410000 */
[----:B------:R-:W-:Y:S01]  /*dfd0*/  FMNMX.FTZ R5, R244, R5, !PT ;  /* 0x00000005f4057209 */ /* 0x000fe20007810000 */
[----:B------:R-:W-:Y:S01]  /*dfe0*/  FMUL.FTZ R50, R50, c[0x0][0x320] ;  /* 0x0000c80032327a20 */ /* 0x000fe20000410000 */
[----:B------:R-:W-:Y:S01]  /*dff0*/  FMNMX.FTZ R0, R212, R132, !PT ;  /* 0x00000084d4007209 */ /* 0x000fe20007810000 */
[----:B------:R-:W-:Y:S01]  /*e000*/  FMUL.FTZ R66, R66, c[0x0][0x320] ;  /* 0x0000c80042427a20 */ /* 0x000fe20000410000 */
[----:B------:R-:W-:Y:S01]  /*e010*/  FMNMX.FTZ R5, R218, R5, !PT ;  /* 0x00000005da057209 */ /* 0x000fe20007810000 */
[----:B------:R-:W-:Y:S01]  /*e020*/  FMUL.FTZ R64, R64, c[0x0][0x320] ;  /* 0x0000c80040407a20 */ /* 0x000fe20000410000 */
[----:B------:R-:W-:Y:S01]  /*e030*/  FMNMX.FTZ R6, R210, R4, !PT ;  /* 0x00000004d2067209 */ /* 0x000fe20007810000 */
[----:B------:R-:W-:Y:S01]  /*e040*/  FMUL.FTZ R65, R65, c[0x0][0x320] ;  /* 0x0000c80041417a20 */ /* 0x000fe20000410000 */
[----:B------:R-:W-:Y:S01]  /*e050*/  MUFU.TANH R22, R51 ;  /* 0x0000003300167308 */ /* 0x000fe20000002400 */
        /* <DEDUP_REMOVED lines=9> */
[----:B------:R1:W-:Y:S01]  /*e0f0*/  MUFU.TANH R51, R66 ;  /* 0x0000004200337308 */ /* 0x0003e20000002400 */
[----:B------:R-:W-:Y:S01]  /*e100*/  FMUL.FTZ R25, R25, c[0x0][0x320] ;  /* 0x0000c80019197a20 */ /* 0x000fe20000410000 */
[----:B------:R-:W-:Y:S01]  /*e110*/  FMNMX.FTZ R0, R19, R0, !PT ;  /* 0x0000000013007209 */ /* 0x000fe20007810000 */
[----:B------:R-:W-:Y:S02]  /*e120*/  FMUL.FTZ R24, R24, c[0x0][0x320] ;  /* 0x0000c80018187a20 */ /* 0x000fe40000410000 */
[----:B------:R-:W-:Y:S01]  /*e130*/  FMUL.FTZ R28, R28, c[0x0][0x320] ;  /* 0x0000c8001c1c7a20 */ /* 0x000fe20000410000 */
[----:B--2---:R-:W-:Y:S01]  /*e140*/  FMNMX.FTZ R0, R249, R0, !PT ;  /* 0x00000000f9007209 */ /* 0x004fe20007810000 */
        /* <DEDUP_REMOVED lines=10> */
[----:B------:R-:W-:Y:S01]  /*e1f0*/  FMUL.FTZ R26, R26, c[0x0][0x320] ;  /* 0x0000c8001a1a7a20 */ /* 0x000fe20000410000 */
[----:B-1----:R-:W-:Y:S01]  /*e200*/  MOV R66, R133 ;  /* 0x0000008500427202 */ /* 0x002fe20000000f00 */
[----:B------:R-:W-:Y:S03]  /*e210*/  FMUL.FTZ R27, R27, c[0x0][0x320] ;  /* 0x0000c8001b1b7a20 */ /* 0x000fe60000410000 */
[----:B------:R-:W-:Y:S02]  /*e220*/  FMNMX.FTZ R5, R66, R5, !PT ;  /* 0x0000000542057209 */ /* 0x000fe40007810000 */
[----:B------:R2:W-:Y:S10]  /*e230*/  MUFU.TANH R30, R64 ;  /* 0x00000040001e7308 */ /* 0x0005f40000002400 */
[----:B------:R-:W-:Y:S10]  /*e240*/  MUFU.TANH R20, R44 ;  /* 0x0000002c00147308 */ /* 0x000ff40000002400 */
[----:B------:R-:W1:Y:S01]  /*e250*/  MUFU.TANH R44, R48 ;  /* 0x00000030002c7308 */ /* 0x000e620000002400 */
[----:B--2---:R-:W-:Y:S09]  /*e260*/  MOV R64, R128 ;  /* 0x0000008000407202 */ /* 0x004ff20000000f00 */
[----:B------:R-:W2:Y:S10]  /*e270*/  MUFU.TANH R33, R49 ;  /* 0x0000003100217308 */ /* 0x000eb40000002400 */
[----:B------:R-:W4:Y:S01]  /*e280*/  MUFU.TANH R32, R52 ;  /* 0x0000003400207308 */ /* 0x000f220000002400 */
[----:B-1----:R-:W-:Y:S09]  /*e290*/  FMNMX.FTZ R5, R44, R5, !PT ;  /* 0x000000052c057209 */ /* 0x002ff20007810000 */
[----:B------:R-:W-:Y:S01]  /*e2a0*/  MUFU.TANH R241, R31 ;  /* 0x0000001f00f17308 */ /* 0x000fe20000002400 */
[----:B--2---:R-:W-:Y:S09]  /*e2b0*/  FMNMX.FTZ R5, R33, R5, !PT ;  /* 0x0000000521057209 */ /* 0x004ff20007810000 */
[----:B------:R-:W1:Y:S01]  /*e2c0*/  MUFU.TANH R31, R53 ;  /* 0x00000035001f7308 */ /* 0x000e620000002400 */
[----:B----4-:R-:W-:Y:S09]  /*e2d0*/  FMNMX.FTZ R5, R32, R5, !PT ;  /* 0x0000000520057209 */ /* 0x010ff20007810000 */
[----:B------:R-:W2:Y:S10]  /*e2e0*/  MUFU.TANH R128, R65 ;  /* 0x0000004100807308 */ /* 0x000eb40000002400 */
[----:B------:R-:W-:Y:S01]  /*e2f0*/  MUFU.TANH R248, R34 ;  /* 0x0000002200f87308 */ /* 0x000fe20000002400 */
[----:B-1----:R-:W-:Y:S04]  /*e300*/  FMNMX.FTZ R5, R31, R5, !PT ;  /* 0x000000051f057209 */ /* 0x002fe80007810000 */
[----:B------:R-:W-:Y:S05]  /*e310*/  FMNMX.FTZ R5, R30, R5, !PT ;  /* 0x000000051e057209 */ /* 0x000fea0007810000 */
[----:B------:R1:W-:Y:S01]  /*e320*/  MUFU.TANH R247, R35 ;  /* 0x0000002300f77308 */ /* 0x0003e20000002400 */
[----:B--2---:R-:W-:Y:S05]  /*e330*/  FMNMX.FTZ R5, R128, R5, !PT ;  /* 0x0000000580057209 */ /* 0x004fea0007810000 */
[----:B------:R-:W2:Y:S04]  /*e340*/  SHFL.BFLY PT, R8, R5, 0x2, 0x1f ;  /* 0x0c401f0005087f89 */ /* 0x000ea800000e0000 */
[----:B------:R-:W-:Y:S10]  /*e350*/  MUFU.TANH R251, R25 ;  /* 0x0000001900fb7308 */ /* 0x000ff40000002400 */
[----:B------:R4:W-:Y:S01]  /*e360*/  MUFU.TANH R25, R59 ;  /* 0x0000003b00197308 */ /* 0x0009e20000002400 */
[----:B-1----:R-:W3:Y:S09]  /*e370*/  LDL.64 R34, [R1+0x48] ;  /* 0x0000480001227983 */ /* 0x002ef20000100a00 */
[----:B------:R-:W1:Y:S01]  /*e380*/  MUFU.TANH R13, R13 ;  /* 0x0000000d000d7308 */ /* 0x000e620000002400 */
[----:B--2---:R-:W-:Y:S09]  /*e390*/  FMNMX.FTZ R5, R5, R8, !PT ;  /* 0x0000000805057209 */ /* 0x004ff20007810000 */
[----:B------:R-:W2:Y:S01]  /*e3a0*/  MUFU.TANH R252, R23 ;  /* 0x0000001700fc7308 */ /* 0x000ea20000002400 */
[----:B----4-:R-:W-:Y:S02]  /*e3b0*/  MOV R59, R9 ;  /* 0x00000009003b7202 */ /* 0x010fe40000000f00 */
[----:B------:R-:W4:Y:S07]  /*e3c0*/  LDL.64 R8, [R1+0x38] ;  /* 0x0000380001087983 */ /* 0x000f2e0000100a00 */
[----:B------:R-:W2:Y:S01]  /*e3d0*/  MUFU.TANH R243, R24 ;  /* 0x0000001800f37308 */ /* 0x000ea20000002400 */
[----:B-1----:R-:W-:Y:S09]  /*e3e0*/  FMNMX.FTZ R6, R13, R4, !PT ;  /* 0x000000040d067209 */ /* 0x002ff20007810000 */
[----:B------:R-:W1:Y:S01]  /*e3f0*/  MUFU.TANH R250, R28 ;  /* 0x0000001c00fa7308 */ /* 0x000e620000002400 */
[----:B--2---:R-:W-:Y:S04]  /*e400*/  FMNMX.FTZ R0, R252, R0, !PT ;  /* 0x00000000fc007209 */ /* 0x004fe80007810000 */
[----:B------:R-:W-:Y:S05]  /*e410*/  FMNMX.FTZ R0, R248, R0, !PT ;  /* 0x00000000f8007209 */ /* 0x000fea0007810000 */
[----:B------:R-:W2:Y:S01]  /*e420*/  MUFU.TANH R21, R29 ;  /* 0x0000001d00157308 */ /* 0x000ea20000002400 */
[----:B------:R-:W-:Y:S02]  /*e430*/  FMNMX.FTZ R0, R247, R0, !PT ;  /* 0x00000000f7007209 */ /* 0x000fe40007810000 */
[----:B------:R-:W-:Y:S04]  /*e440*/  FMNMX.FTZ R6, R243, R6, !PT ;  /* 0x00000006f3067209 */ /* 0x000fe80007810000 */
[----:B------:R-:W-:Y:S03]  /*e450*/  FMNMX.FTZ R6, R251, R6, !PT ;  /* 0x00000006fb067209 */ /* 0x000fe60007810000 */
[----:B------:R-:W2:Y:S01]  /*e460*/  MUFU.TANH R130, R38 ;  /* 0x0000002600827308 */ /* 0x000ea20000002400 */
[----:B-1----:R-:W-:Y:S09]  /*e470*/  FMNMX.FTZ R6, R250, R6, !PT ;  /* 0x00000006fa067209 */ /* 0x002ff20007810000 */
[----:B------:R-:W1:Y:S01]  /*e480*/  MUFU.TANH R23, R39 ;  /* 0x0000002700177308 */ /* 0x000e620000002400 */
[----:B--2---:R-:W-:Y:S09]  /*e490*/  FMNMX.FTZ R6, R21, R6, !PT ;  /* 0x0000000615067209 */ /* 0x004ff20007810000 */
[----:B------:R-:W-:Y:S01]  /*e4a0*/  MUFU.TANH R24, R27 ;  /* 0x0000001b00187308 */ /* 0x000fe20000002400 */
[----:B------:R-:W-:Y:S09]  /*e4b0*/  FMNMX.FTZ R0, R130, R0, !PT ;  /* 0x0000000082007209 */ /* 0x000ff20007810000 */
[----:B------:R-:W2:Y:S01]  /*e4c0*/  MUFU.TANH R27, R40 ;  /* 0x00000028001b7308 */ /* 0x000ea20000002400 */
[----:B-1----:R-:W-:Y:S09]  /*e4d0*/  FMNMX.FTZ R0, R23, R0, !PT ;  /* 0x0000000017007209 */ /* 0x002ff20007810000 */
[----:B------:R-:W1:Y:S10]  /*e4e0*/  MUFU.TANH R235, R50 ;  /* 0x0000003200eb7308 */ /* 0x000e740000002400 */
[----:B------:R-:W1:Y:S01]  /*e4f0*/  MUFU.TANH R131, R45 ;  /* 0x0000002d00837308 */ /* 0x000e620000002400 */
[----:B--2---:R-:W-:Y:S02]  /*e500*/  FMNMX.FTZ R6, R27, R6, !PT ;  /* 0x000000061b067209 */ /* 0x004fe40007810000 */
[----:B------:R-:W-:Y:S02]  /*e510*/  MOV R40, R241 ;  /* 0x000000f100287202 */ /* 0x000fe40000000f00 */
[----:B------:R-:W-:Y:S05]  /*e520*/  FMNMX.FTZ R6, R129, R6, !PT ;  /* 0x0000000681067209 */ /* 0x000fea0007810000 */
[----:B------:R-:W2:Y:S01]  /*e530*/  MUFU.TANH R49, R54 ;  /* 0x0000003600317308 */ /* 0x000ea20000002400 */
[----:B------:R-:W-:Y:S02]  /*e540*/  FMNMX.FTZ R6, R20, R6, !PT ;  /* 0x0000000614067209 */ /* 0x000fe40007810000 */
[----:B-1----:R-:W-:Y:S04]  /*e550*/  FMNMX.FTZ R0, R235, R0, !PT ;  /* 0x00000000eb007209 */ /* 0x002fe80007810000 */
[----:B------:R-:W-:Y:S03]  /*e560*/  FMNMX.FTZ R0, R22, R0, !PT ;  /* 0x0000000016007209 */ /* 0x000fe60007810000 */
[----:B------:R-:W-:Y:S01]  /*e570*/  MUFU.TANH R29, R60 ;  /* 0x0000003c001d7308 */ /* 0x000fe20000002400 */
[----:B------:R-:W-:Y:S02]  /*e580*/  FMNMX.FTZ R6, R131, R6, !PT ;  /* 0x0000000683067209 */ /* 0x000fe40007810000 */
[----:B------:R-:W-:Y:S07]  /*e590*/  MOV R45, R242 ;  /* 0x000000f2002d7202 */ /* 0x000fee0000000f00 */
[----:B------:R-:W1:Y:S01]  /*e5a0*/  MUFU.TANH R137, R56 ;  /* 0x0000003800897308 */ /* 0x000e620000002400 */
[----:B--2---:R-:W-:Y:S09]  /*e5b0*/  FMNMX.FTZ R0, R49, R0, !PT ;  /* 0x0000000031007209 */ /* 0x004ff20007810000 */
[----:B------:R-:W2:Y:S10]  /*e5c0*/  MUFU.TANH R50, R55 ;  /* 0x0000003700327308 */ /* 0x000eb40000002400 */
[----:B------:R-:W2:Y:S01]  /*e5d0*/  MUFU.TANH R65, R61 ;  /* 0x0000003d00417308 */ /* 0x000ea20000002400 */
[----:B-1----:R-:W-:Y:S02]  /*e5e0*/  MOV R60, R137 ;  /* 0x00000089003c7202 */ /* 0x002fe40000000f00 */
[----:B------:R-:W1:Y:S07]  /*e5f0*/  SHFL.BFLY PT, R137, R5, 0x1, 0x1f ;  /* 0x0c201f0005897f89 */ /* 0x000e6e00000e0000 */
[----:B------:R-:W1:Y:S01]  /*e600*/  MUFU.TANH R14, R14 ;  /* 0x0000000e000e7308 */ /* 0x000e620000002400 */
[----:B--2---:R-:W-:Y:S02]  /*e610*/  FMNMX.FTZ R4, R50, R0, !PT ;  /* 0x0000000032047209 */ /* 0x004fe40007810000 */
[----:B------:R-:W-:Y:S02]  /*e620*/  FMNMX.FTZ R0, R60, R6, !PT ;  /* 0x000000063c007209 */ /* 0x000fe40007810000 */
[----:B------:R-:W-:Y:S05]  /*e630*/  FMNMX.FTZ R6, R216, R138, !PT ;  /* 0x0000008ad8067209 */ /* 0x000fea0007810000 */
[----:B------:R-:W2:Y:S01]  /*e640*/  MUFU.TANH R15, R15 ;  /* 0x0000000f000f7308 */ /* 0x000ea20000002400 */
[----:B------:R-:W-:Y:S02]  /*e650*/  FMNMX.FTZ R0, R64, R0, !PT ;  /* 0x0000000040007209 */ /* 0x000fe40007810000 */
[----:B------:R-:W-:Y:S02]  /*e660*/  FMNMX.FTZ R6, R217, R6, !PT ;  /* 0x00000006d9067209 */ /* 0x000fe40007810000 */
[----:B------:R-:W-:Y:S02]  /*e670*/  FMNMX.FTZ R0, R29, R0, !PT ;  /* 0x000000001d007209 */ /* 0x000fe40007810000 */
[----:B------:R-:W-:Y:S02]  /*e680*/  FMNMX.FTZ R4, R51, R4, !PT ;  /* 0x0000000433047209 */ /* 0x000fe40007810000 */
[----:B------:R-:W-:Y:S01]  /*e690*/  FMNMX.FTZ R0, R65, R0, !PT ;  /* 0x0000000041007209 */ /* 0x000fe20007810000 */
[----:B------:R-:W2:Y:S01]  /*e6a0*/  MUFU.TANH R139, R26 ;  /* 0x0000001a008b7308 */ /* 0x000ea20000002400 */
[----:B-1----:R-:W-:Y:S02]  /*e6b0*/  FMNMX.FTZ R137, R5, R137, !PT ;  /* 0x0000008905897209 */ /* 0x002fe40007810000 */
[----:B------:R-:W-:Y:S01]  /*e6c0*/  MOV R61, R33 ;  /* 0x00000021003d7202 */ /* 0x000fe20000000f00 */
[----:B------:R-:W1:Y:S01]  /*e6d0*/  SHFL.BFLY PT, R135, R0, 0x2, 0x1f ;  /* 0x0c401f0000877f89 */ /* 0x000e6200000e0000 */
[----:B------:R-:W-:Y:S01]  /*e6e0*/  FMNMX.FTZ R6, R14, R6, !PT ;  /* 0x000000060e067209 */ /* 0x000fe20007810000 */
[----:B------:R-:W-:Y:S04]  /*e6f0*/  FMUL.FTZ R207, R137, c[0x0][0x2d0] ;  /* 0x0000b40089cf7a20 */ /* 0x000fe80000410000 */
[----:B------:R-:W1:Y:S01]  /*e700*/  MUFU.TANH R56, R67 ;  /* 0x0000004300387308 */ /* 0x000e620000002400 */
[----:B--2---:R-:W-:Y:S09]  /*e710*/  FMNMX.FTZ R6, R15, R6, !PT ;  /* 0x000000060f067209 */ /* 0x004ff20007810000 */
[----:B------:R-:W2:Y:S01]  /*e720*/  MUFU.TANH R67, R43 ;  /* 0x0000002b00437308 */ /* 0x000ea20000002400 */
[----:B------:R-:W-:Y:S04]  /*e730*/  MOV R28, R139 ;  /* 0x0000008b001c7202 */ /* 0x000fe80000000f00 */
[----:B------:R-:W-:Y:S02]  /*e740*/  FMNMX.FTZ R6, R28, R6, !PT ;  /* 0x000000061c067209 */ /* 0x000fe40007810000 */
[----:B-1----:R-:W-:Y:S03]  /*e750*/  FMNMX.FTZ R135, R0, R135, !PT ;  /* 0x0000008700877209 */ /* 0x002fe60007810000 */
[----:B------:R-:W1:Y:S01]  /*e760*/  MUFU.TANH R26, R46 ;  /* 0x0000002e001a7308 */ /* 0x000e620000002400 */
[----:B------:R-:W-:Y:S02]  /*e770*/  FMNMX.FTZ R6, R24, R6, !PT ;  /* 0x0000000618067209 */ /* 0x000fe40007810000 */
[----:B------:R-:W-:Y:S02]  /*e780*/  FMNMX.FTZ R4, R56, R4, !PT ;  /* 0x0000000438047209 */ /* 0x000fe40007810000 */
[----:B------:R-:W-:Y:S03]  /*e790*/  FMNMX.FTZ R6, R45, R6, !PT ;  /* 0x000000062d067209 */ /* 0x000fe60007810000 */
[----:B------:R-:W1:Y:S01]  /*e7a0*/  SHFL.BFLY PT, R7, R4, 0x2, 0x1f ;  /* 0x0c401f0004077f89 */ /* 0x000e6200000e0000 */
[----:B------:R-:W-:Y:S01]  /*e7b0*/  FMNMX.FTZ R0, R40, R6, !PT ;  /* 0x0000000628007209 */ /* 0x000fe20007810000 */
[----:B------:R1:W1:Y:S03]  /*e7c0*/  MUFU.TANH R57, R47 ;  /* 0x0000002f00397308 */ /* 0x0002660000002400 */
[----:B------:R-:W-:Y:S01]  /*e7d0*/  FMNMX.FTZ R6, R59, R0, !PT ;  /* 0x000000003b067209 */ /* 0x000fe20007810000 */
[----:B------:R-:W-:Y:S01]  /*e7e0*/  FMUL.FTZ R0, R63, c[0x0][0x320] ;  /* 0x0000c8003f007a20 */ /* 0x000fe20000410000 */
[----:B------:R-:W-:Y:S02]  /*e7f0*/  MOV R63, R21 ;  /* 0x00000015003f7202 */ /* 0x000fe40000000f00 */
[----:B--2---:R-:W-:Y:S03]  /*e800*/  FMNMX.FTZ R6, R67, R6, !PT ;  /* 0x0000000643067209 */ /* 0x004fe60007810000 */
[----:B------:R2:W-:Y:S01]  /*e810*/  MUFU.TANH R139, R0 ;  /* 0x00000000008b7308 */ /* 0x0005e20000002400 */
[----:B-1----:R-:W-:Y:S09]  /*e820*/  FMNMX.FTZ R5, R26, R6, !PT ;  /* 0x000000061a057209 */ /* 0x002ff20007810000 */
[----:B------:R-:W1:Y:S01]  /*e830*/  MUFU.TANH R48, R58 ;  /* 0x0000003a00307308 */ /* 0x000e620000002400 */
[----:B------:R-:W-:Y:S02]  /*e840*/  FMNMX.FTZ R4, R4, R7, !PT ;  /* 0x0000000704047209 */ /* 0x000fe40007810000 */
[----:B------:R-:W1:Y:S01]  /*e850*/  SHFL.BFLY PT, R7, R135, 0x1, 0x1f ;  /* 0x0c201f0087077f89 */ /* 0x000e6200000e0000 */
[----:B------:R-:W-:Y:S06]  /*e860*/  MOV R47, R27 ;  /* 0x0000001b002f7202 */ /* 0x000fec0000000f00 */
[----:B------:R1:W-:Y:S01]  /*e870*/  MUFU.TANH R204, R62 ;  /* 0x0000003e00cc7308 */ /* 0x0003e20000002400 */
[----:B------:R-:W1:Y:S01]  /*e880*/  SHFL.BFLY PT, R136, R4, 0x1, 0x1f ;  /* 0x0c201f0004887f89 */ /* 0x000e6200000e0000 */
[----:B--2---:R-:W-:Y:S01]  /*e890*/  FADD.FTZ R0, -R137, R2 ;  /* 0x0000000289007221 */ /* 0x004fe20000010100 */
[----:B------:R-:W-:Y:S03]  /*e8a0*/  FMNMX.FTZ R2, R57, R5, !PT ;  /* 0x0000000539027209 */ /* 0x000fe60007810000 */
[----:B------:R-:W-:Y:S04]  /*e8b0*/  FMUL.FTZ R0, R0, c[0x0][0x2d0] ;  /* 0x0000b40000007a20 */ /* 0x000fe80000410000 */
[----:B------:R2:W2:Y:S01]  /*e8c0*/  MUFU.EX2 R134, R0 ;  /* 0x0000000000867308 */ /* 0x0004a20000000800 */
[----:B-1----:R-:W-:Y:S02]  /*e8d0*/  FMNMX.FTZ R2, R48, R2, !PT ;  /* 0x0000000230027209 */ /* 0x002fe40007810000 */
[----:B------:R-:W-:Y:S02]  /*e8e0*/  MOV R58, R23 ;  /* 0x00000017003a7202 */ /* 0x000fe40000000f00 */
[----:B------:R-:W-:Y:S05]  /*e8f0*/  FMNMX.FTZ R135, R135, R7, !PT ;  /* 0x0000000787877209 */ /* 0x000fea0007810000 */
[----:B------:R-:W-:Y:S01]  /*e900*/  FMUL.FTZ R205, R135, c[0x0][0x2d0] ;  /* 0x0000b40087cd7a20 */ /* 0x000fe20000410000 */
[----:B------:R-:W-:Y:S02]  /*e910*/  MOV R62, R22 ;  /* 0x00000016003e7202 */ /* 0x000fe40000000f00 */
[----:B------:R-:W-:Y:S01]  /*e920*/  FMNMX.FTZ R136, R4, R136, !PT ;  /* 0x0000008804887209 */ /* 0x000fe20007810000 */
[----:B------:R-:W-:Y:S02]  /*e930*/  FFMA.FTZ R7, R212, c[0x0][0x2d0], -R205 ;  /* 0x0000b400d4077a23 */ /* 0x000fe400000108cd */
[----:B------:R-:W-:Y:S02]  /*e940*/  FFMA.FTZ R4, R209, c[0x0][0x2d0], -R207 ;  /* 0x0000b400d1047a23 */ /* 0x000fe400000108cf */
[C---:B------:R-:W-:Y:S01]  /*e950*/  FMUL.FTZ R206, R136.reuse, c[0x0][0x2d0] ;  /* 0x0000b40088ce7a20 */ /* 0x040fe20000410000 */
[----:B------:R-:W-:Y:S01]  /*e960*/  MUFU.EX2 R212, R7 ;  /* 0x0000000700d47308 */ /* 0x000fe20000000800 */
[----:B--2---:R-:W-:Y:S01]  /*e970*/  FMNMX.FTZ R0, R25, R2, !PT ;  /* 0x0000000219007209 */ /* 0x004fe20007810000 */
[----:B------:R-:W-:Y:S02]  /*e980*/  FADD.FTZ R2, -R136, R3 ;  /* 0x0000000388027221 */ /* 0x000fe40000010100 */
[----:B------:R-:W-:Y:S01]  /*e990*/  FMUL.FTZ R33, R134, R169 ;  /* 0x000000a986217220 */ /* 0x000fe20000410000 */
[----:B------:R-:W-:Y:S01]  /*e9a0*/  FMNMX.FTZ R0, R204, R0, !PT ;  /* 0x00000000cc007209 */ /* 0x000fe20007810000 */
[----:B------:R-:W-:Y:S04]  /*e9b0*/  FMUL.FTZ R2, R2, c[0x0][0x2d0] ;  /* 0x0000b40002027a20 */ /* 0x000fe80000410000 */
[----:B------:R3:W-:Y:S01]  /*e9c0*/  MUFU.EX2 R215, R4 ;  /* 0x0000000400d77308 */ /* 0x0007e20000000800 */
[C---:B------:R-:W-:Y:S01]  /*e9d0*/  FMUL.FTZ R68, R134.reuse, R68 ;  /* 0x0000004486447220 */ /* 0x040fe20000410000 */
[----:B------:R-:W-:Y:S01]  /*e9e0*/  FMNMX.FTZ R0, R139, R0, !PT ;  /* 0x000000008b007209 */ /* 0x000fe20007810000 */
[C---:B------:R-:W-:Y:S02]  /*e9f0*/  FMUL.FTZ R69, R134.reuse, R69 ;  /* 0x0000004586457220 */ /* 0x040fe40000410000 */
[C---:B------:R-:W-:Y:S02]  /*ea00*/  FMUL.FTZ R80, R134.reuse, R80 ;  /* 0x0000005086507220 */ /* 0x040fe40000410000 */
[----:B------:R-:W1:Y:S01]  /*ea10*/  SHFL.BFLY PT, R3, R0, 0x2, 0x1f ;  /* 0x0c401f0000037f89 */ /* 0x000e6200000e0000 */
[C---:B------:R-:W-:Y:S02]  /*ea20*/  FMUL.FTZ R81, R134.reuse, R81 ;  /* 0x0000005186517220 */ /* 0x040fe40000410000 */
[----:B------:R2:W2:Y:S01]  /*ea30*/  MUFU.EX2 R133, R2 ;  /* 0x0000000200857308 */ /* 0x0004a20000000800 */
[C---:B------:R-:W-:Y:S02]  /*ea40*/  FMUL.FTZ R84, R134.reuse, R84 ;  /* 0x0000005486547220 */ /* 0x040fe40000410000 */
[C---:B------:R-:W-:Y:S02]  /*ea50*/  FMUL.FTZ R85, R134.reuse, R85 ;  /* 0x0000005586557220 */ /* 0x040fe40000410000 */
[C---:B------:R-:W-:Y:S02]  /*ea60*/  FMUL.FTZ R96, R134.reuse, R96 ;  /* 0x0000006086607220 */ /* 0x040fe40000410000 */
[C---:B------:R-:W-:Y:S02]  /*ea70*/  FMUL.FTZ R97, R134.reuse, R97 ;  /* 0x0000006186617220 */ /* 0x040fe40000410000 */
[C---:B------:R-:W-:Y:S02]  /*ea80*/  FMUL.FTZ R100, R134.reuse, R100 ;  /* 0x0000006486647220 */ /* 0x040fe40000410000 */
[C---:B------:R-:W-:Y:S02]  /*ea90*/  FMUL.FTZ R101, R134.reuse, R101 ;  /* 0x0000006586657220 */ /* 0x040fe40000410000 */
[C---:B------:R-:W-:Y:S01]  /*eaa0*/  FMUL.FTZ R112, R134.reuse, R112 ;  /* 0x0000007086707220 */ /* 0x040fe20000410000 */
[----:B---3--:R-:W-:Y:S01]  /*eab0*/  @P0 IADD3 R4, P2, R11, UR4, RZ ;  /* 0x000000040b040c10 */ /* 0x008fe2000ff5e0ff */
[C---:B------:R-:W-:Y:S02]  /*eac0*/  FMUL.FTZ R113, R134.reuse, R113 ;  /* 0x0000007186717220 */ /* 0x040fe40000410000 */
[C---:B------:R-:W-:Y:S02]  /*ead0*/  FMUL.FTZ R116, R134.reuse, R116 ;  /* 0x0000007486747220 */ /* 0x040fe40000410000 */
[----:B------:R-:W-:Y:S01]  /*eae0*/  FMUL.FTZ R117, R134, R117 ;  /* 0x0000007586757220 */ /* 0x000fe20000410000 */
[----:B-1----:R-:W-:Y:S01]  /*eaf0*/  FMNMX.FTZ R0, R0, R3, !PT ;  /* 0x0000000300007209 */ /* 0x002fe20007810000 */
[--C-:B------:R-:W-:Y:S02]  /*eb00*/  FFMA.FTZ R3, R17, c[0x0][0x2d0], -R207.reuse ;  /* 0x0000b40011037a23 */ /* 0x100fe400000108cf */
[----:B--2---:R-:W-:Y:S02]  /*eb10*/  FADD.FTZ R2, -R135, R132 ;  /* 0x0000008487027221 */ /* 0x004fe40000010100 */
[----:B------:R1:W-:Y:S01]  /*eb20*/  MUFU.EX2 R241, R3 ;  /* 0x0000000300f17308 */ /* 0x0003e20000000800 */
[----:B------:R-:W-:Y:S01]  /*eb30*/  FMUL.FTZ R17, R134, R153 ;  /* 0x0000009986117220 */ /* 0x000fe20000410000 */
[----:B------:R-:W-:Y:S01]  /*eb40*/  MOV R153, R24 ;  /* 0x0000001800997202 */ /* 0x000fe20000000f00 */
[----:B------:R-:W-:Y:S02]  /*eb50*/  FMUL.FTZ R2, R2, c[0x0][0x2d0] ;  /* 0x0000b40002027a20 */ /* 0x000fe40000410000 */
[C---:B------:R-:W-:Y:S01]  /*eb60*/  FMUL.FTZ R35, R133.reuse, R171 ;  /* 0x000000ab85237220 */ /* 0x040fe20000410000 */
[----:B------:R-:W-:Y:S01]  /*eb70*/  MOV R171, R44 ;  /* 0x0000002c00ab7202 */ /* 0x000fe20000000f00 */
        /* <DEDUP_REMOVED lines=14> */
[C---:B------:R-:W-:Y:S02]  /*ec60*/  FMUL.FTZ R115, R133.reuse, R115 ;  /* 0x0000007385737220 */ /* 0x040fe40000410000 */
[--C-:B--2---:R-:W-:Y:S02]  /*ec70*/  FFMA.FTZ R2, R208, c[0x0][0x2d0], -R207.reuse ;  /* 0x0000b400d0027a23 */ /* 0x104fe400000108cf */
[C---:B---3--:R-:W-:Y:S01]  /*ec80*/  FMUL.FTZ R24, R132.reuse, R160 ;  /* 0x000000a084187220 */ /* 0x048fe20000410000 */
[----:B------:R-:W-:Y:S01]  /*ec90*/  MOV R160, R57 ;  /* 0x0000003900a07202 */ /* 0x000fe20000000f00 */
        /* <DEDUP_REMOVED lines=14> */
[----:B--2---:R-:W-:Y:S02]  /*ed80*/  FFMA.FTZ R2, R16, c[0x0][0x2d0], -R207 ;  /* 0x0000b40010027a23 */ /* 0x004fe400000108cf */
[----:B------:R-:W-:Y:S01]  /*ed90*/  FMUL.FTZ R16, R134, R152 ;  /* 0x0000009886107220 */ /* 0x000fe20000410000 */
        /* <DEDUP_REMOVED lines=11> */
[C---:B------:R-:W-:Y:S01]  /*ee50*/  FMUL.FTZ R18, R133.reuse, R154 ;  /* 0x0000009a85127220 */ /* 0x040fe20000410000 */
[----:B------:R-:W-:Y:S01]  /*ee60*/  MOV R154, R65 ;  /* 0x00000041009a7202 */ /* 0x000fe20000000f00 */
[----:B------:R1:W-:Y:S01]  /*ee70*/  MUFU.EX2 R231, R3 ;  /* 0x0000000300e77308 */ /* 0x0003e20000000800 */
[----:B------:R-:W-:Y:S02]  /*ee80*/  FMUL.FTZ R65, R134, R201 ;  /* 0x000000c986417220 */ /* 0x000fe40000410000 */
[----:B------:R-:W-:Y:S01]  /*ee90*/  FMUL.FTZ R125, R132, R125 ;  /* 0x0000007d847d7220 */ /* 0x000fe20000410000 */
[----:B--2---:R-:W2:Y:S01]  /*eea0*/  SHFL.BFLY PT, R2, R0, 0x1, 0x1f ;  /* 0x0c201f0000027f89 */ /* 0x004ea200000e0000 */
[----:B-1----:R-:W-:Y:S01]  /*eeb0*/  @P0 IADD3 R3, P1, R34, UR4, RZ ;  /* 0x0000000422030c10 */ /* 0x002fe2000ff3e0ff */
[----:B------:R-:W-:Y:S01]  /*eec0*/  FMUL.FTZ R34, R133, R170 ;  /* 0x000000aa85227220 */ /* 0x000fe20000410000 */
[----:B------:R-:W-:Y:S02]  /*eed0*/  MOV R170, R59 ;  /* 0x0000003b00aa7202 */ /* 0x000fe40000000f00 */
[----:B------:R-:W-:Y:S02]  /*eee0*/  @P0 LEA R6, P3, R3, c[0x0][0x1c8], 0x1 ;  /* 0x0000720003060a11 */ /* 0x000fe400078608ff */
[----:B----4-:R-:W-:Y:S02]  /*eef0*/  @P0 IADD3.X R5, R9, UR13, RZ, P1, !PT ;  /* 0x0000000d09050c10 */ /* 0x010fe40008ffe4ff */
[----:B------:R-:W-:Y:S02]  /*ef00*/  @P0 LEA R8, P1, R4, c[0x0][0x1c8], 0x1 ;  /* 0x0000720004080a11 */ /* 0x000fe400078208ff */
[----:B------:R-:W-:Y:S01]  /*ef10*/  @P0 LEA.HI.X R7, R3, c[0x0][0x1cc], R5, 0x1, P3 ;  /* 0x0000730003070a11 */ /* 0x000fe200018f0c05 */
[----:B------:R-:W-:Y:S01]  /*ef20*/  FFMA.FTZ R3, R213, c[0x0][0x2d0], -R205 ;  /* 0x0000b400d5037a23 */ /* 0x000fe200000108cd */
[----:B------:R-:W-:Y:S02]  /*ef30*/  @P0 IADD3.X R9, R10, UR13, RZ, P2, !PT ;  /* 0x0000000d0a090c10 */ /* 0x000fe400097fe4ff */
[----:B--2---:R-:W-:Y:S01]  /*ef40*/  FMNMX.FTZ R2, R0, R2, !PT ;  /* 0x0000000200027209 */ /* 0x004fe20007810000 */
[----:B------:R1:W-:Y:S01]  /*ef50*/  @P0 LDGSTS.E.BYPASS.LTC128B.128 [R245+0x4100], [R6.64], !P5 ;  /* 0x0410000006f50fae */ /* 0x0003e2000e901d52 */
[----:B------:R-:W-:Y:S01]  /*ef60*/  @P0 LEA.HI.X R9, R4, c[0x0][0x1cc], R9, 0x1, P1 ;  /* 0x0000730004090a11 */ /* 0x000fe200008f0c09 */
[----:B------:R2:W-:Y:S01]  /*ef70*/  MUFU.EX2 R213, R3 ;  /* 0x0000000300d57308 */ /* 0x0005e20000000800 */
[----:B------:R-:W-:Y:S01]  /*ef80*/  @P0 IADD3 R4, P2, R6, UR8, RZ ;  /* 0x0000000806040c10 */ /* 0x000fe2000ff5e0ff */
[----:B------:R-:W-:Y:S02]  /*ef90*/  FFMA.FTZ R0, R19, c[0x0][0x2d0], -R206 ;  /* 0x0000b40013007a23 */ /* 0x000fe400000108ce */
[----:B------:R-:W-:Y:S01]  /*efa0*/  FMUL.FTZ R19, R133, R155 ;  /* 0x0000009b85137220 */ /* 0x000fe20000410000 */
[----:B------:R-:W-:Y:S01]  /*efb0*/  @P0 IADD3.X R5, R7, UR6, RZ, P2, !PT ;  /* 0x0000000607050c10 */ /* 0x000fe200097fe4ff */
[----:B------:R3:W-:Y:S04]  /*efc0*/  @P0 LDGSTS.E.BYPASS.LTC128B.128 [R245+0x6100], [R8.64], !P4 ;  /* 0x0610000008f50fae */ /* 0x0007e8000e101d52 */
[----:B------:R4:W4:Y:S04]  /*efd0*/  MUFU.EX2 R242, R0 ;  /* 0x0000000000f27308 */ /* 0x0009280000000800 */
[----:B------:R4:W-:Y:S08]  /*efe0*/  @P0 LDGSTS.E.BYPASS.LTC128B.128 [R245+0x4900], [R4.64], !P5 ;  /* 0x0490000004f50fae */ /* 0x0009f0000e901d52 */
[----:B------:R4:W-:Y:S01]  /*eff0*/  @P0 LDGSTS.E.BYPASS.LTC128B.128 [R245+0x6900], [R4.64+0x80], !P4 ;  /* 0x0690008004f50fae */ /* 0x0009e2000e101d52 */
[--C-:B--2---:R-:W-:Y:S01]  /*f000*/  FFMA.FTZ R3, R12, c[0x0][0x2d0], -R205.reuse ;  /* 0x0000b4000c037a23 */ /* 0x104fe200000108cd */
[----:B-1----:R-:W-:Y:S01]  /*f010*/  @P0 IADD3 R6, P1, R4, UR8, RZ ;  /* 0x0000000804060c10 */ /* 0x002fe2000ff3e0ff */
[----:B------:R-:W-:Y:S01]  /*f020*/  FMUL.FTZ R12, R132, R148 ;  /* 0x00000094840c7220 */ /* 0x000fe20000410000 */
[----:B------:R-:W-:Y:S01]  /*f030*/  MOV R148, R31 ;  /* 0x0000001f00947202 */ /* 0x000fe20000000f00 */
[----:B------:R1:W-:Y:S01]  /*f040*/  MUFU.EX2 R220, R3 ;  /* 0x0000000300dc7308 */ /* 0x0003e20000000800 */
[C---:B------:R-:W-:Y:S02]  /*f050*/  @P0 IADD3.X R7, R5.reuse, UR6, RZ, P1, !PT ;  /* 0x0000000605070c10 */ /* 0x040fe40008ffe4ff */
[----:B------:R-:W-:Y:S02]  /*f060*/  @P0 IADD3 R10, P1, R4, UR12, RZ ;  /* 0x0000000c040a0c10 */ /* 0x000fe4000ff3e0ff */
[----:B---3--:R-:W-:Y:S01]  /*f070*/  @P0 IADD3 R8, P2, R6, UR8, RZ ;  /* 0x0000000806080c10 */ /* 0x008fe2000ff5e0ff */
[----:B------:R2:W-:Y:S01]  /*f080*/  @P0 LDGSTS.E.BYPASS.LTC128B.128 [R245+0x5100], [R6.64], !P5 ;  /* 0x0510000006f50fae */ /* 0x0005e2000e901d52 */
[----:B------:R-:W-:Y:S01]  /*f090*/  @P0 IADD3.X R11, R5, UR9, RZ, P1, !PT ;  /* 0x00000009050b0c10 */ /* 0x000fe20008ffe4ff */
[----:B----4-:R-:W-:Y:S01]  /*f0a0*/  FADD.FTZ R0, -R2, R138 ;  /* 0x0000008a02007221 */ /* 0x010fe20000010100 */
[----:B------:R-:W-:Y:S02]  /*f0b0*/  @P0 IADD3.X R9, R7, UR6, RZ, P2, !PT ;  /* 0x0000000607090c10 */ /* 0x000fe400097fe4ff */
[----:B------:R-:W-:Y:S01]  /*f0c0*/  MOV R138, R20 ;  /* 0x00000014008a7202 */ /* 0x000fe20000000f00 */
[----:B------:R-:W-:Y:S02]  /*f0d0*/  FMUL.FTZ R0, R0, c[0x0][0x2d0] ;  /* 0x0000b40000007a20 */ /* 0x000fe40000410000 */
[----:B------:R3:W-:Y:S04]  /*f0e0*/  @P0 LDGSTS.E.BYPASS.LTC128B.128 [R245+0x7100], [R10.64], !P4 ;  /* 0x071000000af50fae */ /* 0x0007e8000e101d52 */
[----:B------:R-:W3:Y:S01]  /*f0f0*/  MUFU.EX2 R0, R0 ;  /* 0x0000000000007308 */ /* 0x000ee20000000800 */
[----:B------:R-:W-:Y:S03]  /*f100*/  @P0 IADD3 R4, P1, R6, UR12, RZ ;  /* 0x0000000c06040c10 */ /* 0x000fe6000ff3e0ff */
[----:B------:R4:W-:Y:S01]  /*f110*/  @P0 LDGSTS.E.BYPASS.LTC128B.128 [R245+0x5900], [R8.64], !P5 ;  /* 0x0590000008f50fae */ /* 0x0009e2000e901d52 */
[----:B-1----:R-:W-:Y:S01]  /*f120*/  FFMA.FTZ R3, R13, c[0x0][0x2d0], -R205 ;  /* 0x0000b4000d037a23 */ /* 0x002fe200000108cd */
[----:B------:R-:W-:Y:S01]  /*f130*/  @P0 IADD3.X R5, R7, UR9, RZ, P1, !PT ;  /* 0x0000000907050c10 */ /* 0x000fe20008ffe4ff */
[----:B------:R-:W-:Y:S01]  /*f140*/  FMUL.FTZ R13, R132, R149 ;  /* 0x00000095840d7220 */ /* 0x000fe20000410000 */
[----:B------:R-:W-:Y:S02]  /*f150*/  MOV R149, R30 ;  /* 0x0000001e00957202 */ /* 0x000fe40000000f00 */
[----:B------:R-:W1:Y:S02]  /*f160*/  MUFU.EX2 R221, R3 ;  /* 0x0000000300dd7308 */ /* 0x000e640000000800 */
[----:B------:R1:W-:Y:S01]  /*f170*/  @P0 LDGSTS.E.BYPASS.LTC128B.128 [R245+0x7900], [R4.64], !P4 ;  /* 0x0790000004f50fae */ /* 0x0003e2000e101d52 */
[----:B--2---:R-:W-:Y:S01]  /*f180*/  FMUL.FTZ R7, R133, R143 ;  /* 0x0000008f85077220 */ /* 0x004fe20000410000 */
[----:B------:R-:W-:Y:S06]  /*f190*/  F2FP.PACK_AB R143, R242, R231 ;  /* 0x000000e7f28f723e */ /* 0x000fec00000000ff */
[----:B------:R-:W2:Y:S01]  /*f1a0*/  LDSM.16.MT88.4 R20, [R225+0x100] ;  /* 0x00010000e114783b */ /* 0x000ea20000004200 */
[C---:B---3--:R-:W-:Y:S02]  /*f1b0*/  FMUL.FTZ R10, R0.reuse, R146 ;  /* 0x00000092000a7220 */ /* 0x048fe40000410000 */
[C---:B------:R-:W-:Y:S05]  /*f1c0*/  FMUL.FTZ R11, R0.reuse, R147 ;  /* 0x00000093000b7220 */ /* 0x040fea0000410000 */
[----:B------:R-:W3:Y:S01]  /*f1d0*/  LDSM.16.MT88.4 R36, [R226+0x100] ;  /* 0x00010000e224783b */ /* 0x000ee20000004200 */
[----:B------:R-:W-:Y:S02]  /*f1e0*/  FMUL.FTZ R42, R0, R178 ;  /* 0x000000b2002a7220 */ /* 0x000fe40000410000 */
[C---:B----4-:R-:W-:Y:S01]  /*f1f0*/  FMUL.FTZ R8, R132.reuse, R144 ;  /* 0x0000009084087220 */ /* 0x050fe20000410000 */
[----:B------:R-:W-:Y:S01]  /*f200*/  F2FP.PACK_AB R144, R213, R212 ;  /* 0x000000d4d590723e */ /* 0x000fe200000000ff */
[----:B------:R-:W-:Y:S01]  /*f210*/  FMUL.FTZ R9, R132, R145 ;  /* 0x0000009184097220 */ /* 0x000fe20000410000 */
[----:B-1----:R-:W-:Y:S01]  /*f220*/  F2FP.PACK_AB R146, R221, R220 ;  /* 0x000000dcdd92723e */ /* 0x002fe200000000ff */
[----:B------:R-:W-:Y:S01]  /*f230*/  FMUL.FTZ R3, R2, c[0x0][0x2d0] ;  /* 0x0000b40002037a20 */ /* 0x000fe20000410000 */
[----:B------:R-:W1:Y:S01]  /*f240*/  LDSM.16.MT88.4 R52, [R228+0x100] ;  /* 0x00010000e434783b */ /* 0x000e620000004200 */
[----:B------:R-:W-:Y:S01]  /*f250*/  FMUL.FTZ R26, R0, R162 ;  /* 0x000000a2001a7220 */ /* 0x000fe20000410000 */
[----:B------:R-:W-:Y:S01]  /*f260*/  MOV R162, R51 ;  /* 0x0000003300a27202 */ /* 0x000fe20000000f00 */
[--C-:B------:R-:W-:Y:S01]  /*f270*/  FFMA.FTZ R4, R217, c[0x0][0x2d0], -R3.reuse ;  /* 0x0000b400d9047a23 */ /* 0x100fe20000010803 */
[----:B------:R-:W-:Y:S01]  /*f280*/  MOV R217, R32 ;  /* 0x0000002000d97202 */ /* 0x000fe20000000f00 */
[--C-:B------:R-:W-:Y:S01]  /*f290*/  FFMA.FTZ R6, R216, c[0x0][0x2d0], -R3.reuse ;  /* 0x0000b400d8067a23 */ /* 0x100fe20000010803 */
[----:B------:R-:W-:Y:S01]  /*f2a0*/  MOV R216, R25 ;  /* 0x0000001900d87202 */ /* 0x000fe20000000f00 */
[----:B------:R4:W-:Y:S01]  /*f2b0*/  MUFU.EX2 R209, R4 ;  /* 0x0000000400d17308 */ /* 0x0009e20000000800 */
[----:B------:R-:W-:Y:S01]  /*f2c0*/  FMUL.FTZ R5, R134, R141 ;  /* 0x0000008d86057220 */ /* 0x000fe20000410000 */
[----:B------:R-:W-:Y:S01]  /*f2d0*/  F2FP.PACK_AB R141, R222, R214 ;  /* 0x000000d6de8d723e */ /* 0x000fe200000000ff */
[----:B------:R-:W-:Y:S01]  /*f2e0*/  FMUL.FTZ R25, R132, R161 ;  /* 0x000000a184197220 */ /* 0x000fe20000410000 */
[----:B------:R-:W-:Y:S01]  /*f2f0*/  MOV R169, R217 ;  /* 0x000000d900a97202 */ /* 0x000fe20000000f00 */
[C---:B------:R-:W-:Y:S01]  /*f300*/  FMUL.FTZ R27, R0.reuse, R163 ;  /* 0x000000a3001b7220 */ /* 0x040fe20000410000 */
[----:B------:R-:W-:Y:S01]  /*f310*/  MOV R163, R50 ;  /* 0x0000003200a37202 */ /* 0x000fe20000000f00 */
[----:B------:R-:W-:Y:S01]  /*f320*/  FMUL.FTZ R43, R0, R179 ;  /* 0x000000b3002b7220 */ /* 0x000fe20000410000 */
[----:B------:R-:W-:Y:S01]  /*f330*/  MOV R179, R45 ;  /* 0x0000002d00b37202 */ /* 0x000fe20000000f00 */
[----:B------:R-:W-:Y:S01]  /*f340*/  FMUL.FTZ R45, R132, R181 ;  /* 0x000000b5842d7220 */ /* 0x000fe20000410000 */
[----:B------:R1:W1:Y:S01]  /*f350*/  MUFU.EX2 R208, R6 ;  /* 0x0000000600d07308 */ /* 0x0002620000000800 */
[C---:B------:R-:W-:Y:S01]  /*f360*/  FMUL.FTZ R59, R0.reuse, R195 ;  /* 0x000000c3003b7220 */ /* 0x040fe20000410000 */
[----:B------:R-:W-:Y:S01]  /*f370*/  MOV R217, R48 ;  /* 0x0000003000d97202 */ /* 0x000fe20000000f00 */
[C---:B------:R-:W-:Y:S01]  /*f380*/  FMUL.FTZ R30, R0.reuse, R166 ;  /* 0x000000a6001e7220 */ /* 0x040fe20000410000 */
[----:B------:R-:W-:Y:S01]  /*f390*/  MOV R166, R66 ;  /* 0x0000004200a67202 */ /* 0x000fe20000000f00 */
[----:B------:R-:W-:Y:S01]  /*f3a0*/  FMUL.FTZ R31, R0, R167 ;  /* 0x000000a7001f7220 */ /* 0x000fe20000410000 */
[----:B------:R-:W-:Y:S01]  /*f3b0*/  MOV R167, R149 ;  /* 0x0000009500a77202 */ /* 0x000fe20000000f00 */
[----:B------:R-:W-:Y:S01]  /*f3c0*/  FMUL.FTZ R32, R134, R168 ;  /* 0x000000a886207220 */ /* 0x000fe20000410000 */
[----:B------:R-:W-:Y:S01]  /*f3d0*/  MOV R168, R148 ;  /* 0x0000009400a87202 */ /* 0x000fe20000000f00 */
[C---:B------:R-:W-:Y:S01]  /*f3e0*/  FMUL.FTZ R46, R0.reuse, R182 ;  /* 0x000000b6002e7220 */ /* 0x040fe20000410000 */
[----:B------:R-:W-:Y:S01]  /*f3f0*/  MOV R182, R153 ;  /* 0x0000009900b67202 */ /* 0x000fe20000000f00 */
[C---:B------:R-:W-:Y:S01]  /*f400*/  FMUL.FTZ R50, R133.reuse, R186 ;  /* 0x000000ba85327220 */ /* 0x040fe20000410000 */
[----:B------:R-:W-:Y:S01]  /*f410*/  MOV R153, R47 ;  /* 0x0000002f00997202 */ /* 0x000fe20000000f00 */
[----:B------:R-:W-:Y:S01]  /*f420*/  FMUL.FTZ R47, R0, R183 ;  /* 0x000000b7002f7220 */ /* 0x000fe20000410000 */
[----:B------:R-:W-:Y:S01]  /*f430*/  MOV R161, R56 ;  /* 0x0000003800a17202 */ /* 0x000fe20000000f00 */
[--C-:B----4-:R-:W-:Y:S01]  /*f440*/  FFMA.FTZ R4, R14, c[0x0][0x2d0], -R3.reuse ;  /* 0x0000b4000e047a23 */ /* 0x110fe20000010803 */
[----:B------:R-:W0:Y:S01]  /*f450*/  LDGDEPBAR ;  /* 0x00000000000079af */ /* 0x000e220000000000 */
[----:B------:R-:W-:Y:S01]  /*f460*/  FMUL.FTZ R14, R0, R150 ;  /* 0x00000096000e7220 */ /* 0x000fe20000410000 */
[----:B------:R-:W-:Y:S01]  /*f470*/  MOV R150, R29 ;  /* 0x0000001d00967202 */ /* 0x000fe20000000f00 */
[----:B------:R4:W-:Y:S01]  /*f480*/  MUFU.EX2 R210, R4 ;  /* 0x0000000400d27308 */ /* 0x0009e20000000800 */
[----:B------:R-:W-:Y:S01]  /*f490*/  FMUL.FTZ R29, R132, R165 ;  /* 0x000000a5841d7220 */ /* 0x000fe20000410000 */
[----:B------:R-:W-:Y:S01]  /*f4a0*/  MOV R165, R49 ;  /* 0x0000003100a57202 */ /* 0x000fe20000000f00 */
[C---:B------:R-:W-:Y:S01]  /*f4b0*/  FMUL.FTZ R49, R134.reuse, R185 ;  /* 0x000000b986317220 */ /* 0x040fe20000410000 */
[----:B------:R-:W-:Y:S01]  /*f4c0*/  MOV R185, R243 ;  /* 0x000000f300b97202 */ /* 0x000fe20000000f00 */
[----:B-1----:R-:W-:Y:S01]  /*f4d0*/  FMUL.FTZ R6, R133, R142 ;  /* 0x0000008e85067220 */ /* 0x002fe20000410000 */
[----:B------:R-:W-:Y:S01]  /*f4e0*/  F2FP.PACK_AB R142, R241, R224 ;  /* 0x000000e0f18e723e */ /* 0x000fe200000000ff */
[----:B------:R-:W-:Y:S01]  /*f4f0*/  FMUL.FTZ R48, R134, R184 ;  /* 0x000000b886307220 */ /* 0x000fe20000410000 */
[----:B------:R-:W-:Y:S01]  /*f500*/  F2FP.PACK_AB R145, R209, R208 ;  /* 0x000000d0d191723e */ /* 0x000fe200000000ff */
[C---:B------:R-:W-:Y:S01]  /*f510*/  FMUL.FTZ R51, R133.reuse, R187 ;  /* 0x000000bb85337220 */ /* 0x040fe20000410000 */
[----:B------:R-:W-:Y:S01]  /*f520*/  MOV R184, R63 ;  /* 0x0000003f00b87202 */ /* 0x000fe20000000f00 */
[----:B------:R-:W-:Y:S01]  /*f530*/  FMUL.FTZ R63, R0, R199 ;  /* 0x000000c7003f7220 */ /* 0x000fe20000410000 */
[----:B------:R-:W-:Y:S01]  /*f540*/  MOV R155, R150 ;  /* 0x00000096009b7202 */ /* 0x000fe20000000f00 */
[----:B------:R-:W-:Y:S01]  /*f550*/  FMUL.FTZ R56, R132, R192 ;  /* 0x000000c084387220 */ /* 0x000fe20000410000 */
[----:B------:R-:W-:Y:S01]  /*f560*/  MOV R187, R184 ;  /* 0x000000b800bb7202 */ /* 0x000fe20000000f00 */
[----:B------:R-:W-:Y:S01]  /*f570*/  FMUL.FTZ R66, R133, R202 ;  /* 0x000000ca85427220 */ /* 0x000fe20000410000 */
[----:B------:R-:W-:Y:S01]  /*f580*/  MOV R184, R179 ;  /* 0x000000b300b87202 */ /* 0x000fe20000000f00 */
[C---:B------:R-:W-:Y:S02]  /*f590*/  FMUL.FTZ R74, R0.reuse, R74 ;  /* 0x0000004a004a7220 */ /* 0x040fe40000410000 */
[C---:B------:R-:W-:Y:S02]  /*f5a0*/  FMUL.FTZ R75, R0.reuse, R75 ;  /* 0x0000004b004b7220 */ /* 0x040fe40000410000 */
[C---:B------:R-:W-:Y:S02]  /*f5b0*/  FMUL.FTZ R78, R0.reuse, R78 ;  /* 0x0000004e004e7220 */ /* 0x040fe40000410000 */
[C---:B------:R-:W-:Y:S02]  /*f5c0*/  FMUL.FTZ R79, R0.reuse, R79 ;  /* 0x0000004f004f7220 */ /* 0x040fe40000410000 */
[----:B----4-:R-:W-:Y:S02]  /*f5d0*/  FFMA.FTZ R4, R15, c[0x0][0x2d0], -R3 ;  /* 0x0000b4000f047a23 */ /* 0x010fe40000010803 */
[----:B------:R-:W-:Y:S01]  /*f5e0*/  FMUL.FTZ R15, R0, R151 ;  /* 0x00000097000f7220 */ /* 0x000fe20000410000 */
[----:B------:R-:W-:Y:S01]  /*f5f0*/  MOV R151, R28 ;  /* 0x0000001c00977202 */ /* 0x000fe20000000f00 */
[----:B------:R-:W1:Y:S01]  /*f600*/  MUFU.EX2 R211, R4 ;  /* 0x0000000400d37308 */ /* 0x000e620000000800 */
[----:B------:R-:W-:Y:S01]  /*f610*/  FMUL.FTZ R28, R132, R164 ;  /* 0x000000a4841c7220 */ /* 0x000fe20000410000 */
[----:B------:R-:W-:Y:S01]  /*f620*/  MOV R164, R138 ;  /* 0x0000008a00a47202 */ /* 0x000fe20000000f00 */
[----:B------:R-:W-:Y:S01]  /*f630*/  FFMA.FTZ R138, R246, c[0x0][0x2d0], -R207 ;  /* 0x0000b400f68a7a23 */ /* 0x000fe200000108cf */
[----:B------:R-:W-:Y:S01]  /*f640*/  MOV R183, R151 ;  /* 0x0000009700b77202 */ /* 0x000fe20000000f00 */
[C---:B------:R-:W-:Y:S01]  /*f650*/  FMUL.FTZ R90, R0.reuse, R90 ;  /* 0x0000005a005a7220 */ /* 0x040fe20000410000 */
[----:B------:R-:W4:Y:S01]  /*f660*/  LDSM.16.MT88.4 R148, [R227+0x100] ;  /* 0x00010000e394783b */ /* 0x000f220000004200 */
[C---:B------:R-:W-:Y:S01]  /*f670*/  FMUL.FTZ R91, R0.reuse, R91 ;  /* 0x0000005b005b7220 */ /* 0x040fe20000410000 */
        /* <DEDUP_REMOVED lines=10> */
[----:B-1----:R-:W-:Y:S01]  /*f720*/  F2FP.PACK_AB R147, R211, R210 ;  /* 0x000000d2d393723e */ /* 0x002fe200000000ff */
[----:B------:R-:W-:Y:S01]  /*f730*/  FMUL.FTZ R4, R134, R140 ;  /* 0x0000008c86047220 */ /* 0x000fe20000410000 */
[----:B------:R-:W-:Y:S01]  /*f740*/  F2FP.PACK_AB R140, R223, R215 ;  /* 0x000000d7df8c723e */ /* 0x000fe200000000ff */
[----:B------:R-:W-:Y:S02]  /*f750*/  FFMA.FTZ R246, R217, c[0x0][0x2d0], -R3 ;  /* 0x0000b400d9f67a23 */ /* 0x000fe40000010803 */
[C---:B------:R-:W-:Y:S02]  /*f760*/  FMUL.FTZ R126, R0.reuse, R126 ;  /* 0x0000007e007e7220 */ /* 0x040fe40000410000 */
[----:B------:R-:W-:Y:S02]  /*f770*/  FMUL.FTZ R127, R0, R127 ;  /* 0x0000007f007f7220 */ /* 0x000fe40000410000 */
[-C--:B--2---:R-:W-:Y:S01]  /*f780*/  HMMA.16816.F32 R4, R140, R20.reuse, R4 ;  /* 0x000000148c04723c */ /* 0x084fe20000001804 */
[----:B------:R-:W-:Y:S04]  /*f790*/  MUFU.EX2 R246, R246 ;  /* 0x000000f600f67308 */ /* 0x000fe80000000800 */
[----:B---3--:R-:W-:Y:S02]  /*f7a0*/  FFMA.FTZ R138, R244, c[0x0][0x2d0], -R207 ;  /* 0x0000b400f48a7a23 */ /* 0x008fe400000108cf */
[--C-:B------:R-:W-:Y:S01]  /*f7b0*/  FFMA.FTZ R244, R216, c[0x0][0x2d0], -R3.reuse ;  /* 0x0000b400d8f47a23 */ /* 0x100fe20000010803 */
[C---:B------:R-:W-:Y:S04]  /*f7c0*/  HMMA.16816.F32 R8, R144.reuse, R20, R8 ;  /* 0x000000149008723c */ /* 0x040fe80000001808 */
[----:B------:R-:W-:Y:S01]  /*f7d0*/  FFMA.FTZ R204, R204, c[0x0][0x2d0], -R3 ;  /* 0x0000b400cccc7a23 */ /* 0x000fe20000010803 */
[----:B------:R-:W-:Y:S02]  /*f7e0*/  MUFU.EX2 R244, R244 ;  /* 0x000000f400f47308 */ /* 0x000fe40000000800 */
[C---:B------:R-:W-:Y:S01]  /*f7f0*/  FMUL.FTZ R20, R134.reuse, R156 ;  /* 0x0000009c86147220 */ /* 0x040fe20000410000 */
[-C--:B------:R-:W-:Y:S04]  /*f800*/  HMMA.16816.F32 R12, R144, R22.reuse, R12 ;  /* 0x00000016900c723c */ /* 0x080fe8000000180c */
[----:B------:R-:W-:Y:S01]  /*f810*/  MOV R156, R152 ;  /* 0x00000098009c7202 */ /* 0x000fe20000000f00 */
[----:B------:R-:W-:Y:S01]  /*f820*/  FMUL.FTZ R21, R134, R157 ;  /* 0x0000009d86157220 */ /* 0x000fe20000410000 */
[----:B------:R-:W-:Y:S01]  /*f830*/  MOV R157, R67 ;  /* 0x00000043009d7202 */ /* 0x000fe20000000f00 */
[C---:B------:R-:W-:Y:S01]  /*f840*/  FMUL.FTZ R67, R133.reuse, R203 ;  /* 0x000000cb85437220 */ /* 0x040fe20000410000 */
[C---:B------:R-:W-:Y:S04]  /*f850*/  HMMA.16816.F32 R16, R140.reuse, R22, R16 ;  /* 0x000000168c10723c */ /* 0x040fe80000001810 */
[--C-:B------:R-:W-:Y:S03]  /*f860*/  FFMA.FTZ R152, R252, c[0x0][0x2d0], -R206.reuse ;  /* 0x0000b400fc987a23 */ /* 0x100fe600000108ce */
[C---:B------:R-:W-:Y:S01]  /*f870*/  FMUL.FTZ R22, R133.reuse, R158 ;  /* 0x0000009e85167220 */ /* 0x040fe20000410000 */
[----:B------:R-:W-:Y:S01]  /*f880*/  MOV R158, R64 ;  /* 0x00000040009e7202 */ /* 0x000fe20000000f00 */
[C---:B------:R-:W-:Y:S01]  /*f890*/  FMUL.FTZ R23, R133.reuse, R159 ;  /* 0x0000009f85177220 */ /* 0x040fe20000410000 */
[----:B------:R-:W-:Y:S02]  /*f8a0*/  MUFU.EX2 R243, R152 ;  /* 0x0000009800f37308 */ /* 0x000fe40000000800 */
[----:B------:R-:W-:Y:S01]  /*f8b0*/  MOV R159, R60 ;  /* 0x0000003c009f7202 */ /* 0x000fe20000000f00 */
[----:B------:R-:W-:Y:S02]  /*f8c0*/  FMUL.FTZ R60, R132, R196 ;  /* 0x000000c4843c7220 */ /* 0x000fe40000410000 */
[C---:B------:R-:W-:Y:S01]  /*f8d0*/  FMUL.FTZ R64, R134.reuse, R200 ;  /* 0x000000c886407220 */ /* 0x040fe20000410000 */
[-C--:B------:R-:W-:Y:S08]  /*f8e0*/  HMMA.16816.F32 R20, R140, R36.reuse, R20 ;  /* 0x000000248c14723c */ /* 0x080ff00000001814 */
[C---:B------:R-:W-:Y:S07]  /*f8f0*/  HMMA.16816.F32 R24, R144.reuse, R36, R24 ;  /* 0x000000249018723c */ /* 0x040fee0000001818 */
[----:B------:R-:W-:Y:S01]  /*f900*/  FMUL.FTZ R37, R134, R173 ;  /* 0x000000ad86257220 */ /* 0x000fe20000410000 */
[-C--:B------:R-:W-:Y:S04]  /*f910*/  HMMA.16816.F32 R28, R144, R38.reuse, R28 ;  /* 0x00000026901c723c */ /* 0x080fe8000000181c */
[----:B------:R-:W-:Y:S01]  /*f920*/  MOV R173, R58 ;  /* 0x0000003a00ad7202 */ /* 0x000fe20000000f00 */
[----:B------:R-:W-:Y:S02]  /*f930*/  FMUL.FTZ R58, R0, R194 ;  /* 0x000000c2003a7220 */ /* 0x000fe40000410000 */
[----:B------:R1:W-:Y:S01]  /*f940*/  MUFU.EX2 R194, R138 ;  /* 0x0000008a00c27308 */ /* 0x0003e20000000800 */
        /* <DEDUP_REMOVED lines=9> */
[----:B------:R-:W-:Y:S01]  /*f9e0*/  FMUL.FTZ R38, R133, R174 ;  /* 0x000000ae85267220 */ /* 0x000fe20000410000 */
[----:B------:R-:W-:Y:S01]  /*f9f0*/  MOV R174, R62 ;  /* 0x0000003e00ae7202 */ /* 0x000fe20000000f00 */
[----:B------:R-:W-:Y:S01]  /*fa00*/  FMUL.FTZ R62, R0, R198 ;  /* 0x000000c6003e7220 */ /* 0x000fe20000410000 */
[----:B------:R-:W-:Y:S04]  /*fa10*/  MOV R183, R176 ;  /* 0x000000b000b77202 */ /* 0x000fe80000000f00 */
        /* <DEDUP_REMOVED lines=8> */
[----:B-1----:R-:W-:Y:S03]  /*faa0*/  FFMA.FTZ R138, R219, c[0x0][0x2d0], -R207 ;  /* 0x0000b400db8a7a23 */ /* 0x002fe600000108cf */
[C---:B------:R-:W-:Y:S01]  /*fab0*/  FMUL.FTZ R54, R133.reuse, R190 ;  /* 0x000000be85367220 */ /* 0x040fe20000410000 */
[----:B------:R-:W-:Y:S01]  /*fac0*/  LDSM.16.MT88.4 R216, [R226+0x3900] ;  /* 0x00390000e2d8783b */ /* 0x000fe20000004200 */
[----:B------:R1:W-:Y:S03]  /*fad0*/  MUFU.EX2 R195, R138 ;  /* 0x0000008a00c37308 */ /* 0x0003e60000000800 */
[----:B------:R-:W-:Y:S07]  /*fae0*/  FMUL.FTZ R55, R133, R191 ;  /* 0x000000bf85377220 */ /* 0x000fee0000410000 */
[-C--:B----4-:R-:W-:Y:S08]  /*faf0*/  HMMA.16816.F32 R52, R140, R148.reuse, R52 ;  /* 0x000000948c34723c */ /* 0x090ff00000001834 */
[C---:B------:R-:W-:Y:S08]  /*fb00*/  HMMA.16816.F32 R56, R144.reuse, R148, R56 ;  /* 0x000000949038723c */ /* 0x040ff00000001838 */
[-C--:B------:R-:W-:Y:S04]  /*fb10*/  HMMA.16816.F32 R60, R144, R150.reuse, R60 ;  /* 0x00000096903c723c */ /* 0x080fe8000000183c */
[--C-:B-1----:R-:W-:Y:S04]  /*fb20*/  FFMA.FTZ R138, R249, c[0x0][0x2d0], -R206.reuse ;  /* 0x0000b400f98a7a23 */ /* 0x102fe800000108ce */
[C---:B------:R-:W-:Y:S01]  /*fb30*/  HMMA.16816.F32 R64, R140.reuse, R150, R64 ;  /* 0x000000968c40723c */ /* 0x040fe20000001840 */
[----:B------:R1:W-:Y:S01]  /*fb40*/  MUFU.EX2 R177, R138 ;  /* 0x0000008a00b17308 */ /* 0x0003e20000000800 */
[----:B------:R-:W2:Y:S02]  /*fb50*/  LDSM.16.MT88.4 R148, [R225+0x2100] ;  /* 0x00210000e194783b */ /* 0x000ea40000004200 */
[--C-:B-1----:R-:W-:Y:S07]  /*fb60*/  FFMA.FTZ R138, R248, c[0x0][0x2d0], -R206.reuse ;  /* 0x0000b400f88a7a23 */ /* 0x102fee00000108ce */
[----:B------:R1:W-:Y:S01]  /*fb70*/  MUFU.EX2 R180, R138 ;  /* 0x0000008a00b47308 */ /* 0x0003e20000000800 */
[-C--:B--2---:R-:W-:Y:S08]  /*fb80*/  HMMA.16816.F32 R68, R140, R148.reuse, R68 ;  /* 0x000000948c44723c */ /* 0x084ff00000001844 */
[C---:B------:R-:W-:Y:S04]  /*fb90*/  HMMA.16816.F32 R72, R144.reuse, R148, R72 ;  /* 0x000000949048723c */ /* 0x040fe80000001848 */
[--C-:B-1----:R-:W-:Y:S04]  /*fba0*/  FFMA.FTZ R138, R247, c[0x0][0x2d0], -R206.reuse ;  /* 0x0000b400f78a7a23 */ /* 0x102fe800000108ce */
[-C--:B------:R-:W-:Y:S01]  /*fbb0*/  HMMA.16816.F32 R76, R144, R150.reuse, R76 ;  /* 0x00000096904c723c */ /* 0x080fe2000000184c */
[----:B------:R1:W-:Y:S07]  /*fbc0*/  MUFU.EX2 R198, R138 ;  /* 0x0000008a00c67308 */ /* 0x0003ee0000000800 */
[C---:B------:R-:W-:Y:S01]  /*fbd0*/  HMMA.16816.F32 R80, R140.reuse, R150, R80 ;  /* 0x000000968c50723c */ /* 0x040fe20000001850 */
[----:B------:R-:W2:Y:S03]  /*fbe0*/  LDSM.16.MT88.4 R148, [R226+0x2100] ;  /* 0x00210000e294783b */ /* 0x000ea60000004200 */
[--C-:B-1----:R-:W-:Y:S01]  /*fbf0*/  FFMA.FTZ R138, R185, c[0x0][0x2d0], -R205.reuse ;  /* 0x0000b400b98a7a23 */ /* 0x102fe200000108cd */
[----:B------:R-:W-:Y:S02]  /*fc00*/  MOV R185, R182 ;  /* 0x000000b600b97202 */ /* 0x000fe40000000f00 */
[----:B------:R-:W-:Y:S01]  /*fc10*/  MOV R182, R175 ;  /* 0x000000af00b67202 */ /* 0x000fe20000000f00 */
[----:B------:R1:W-:Y:S01]  /*fc20*/  MUFU.EX2 R176, R138 ;  /* 0x0000008a00b07308 */ /* 0x0003e20000000800 */
[----:B------:R-:W-:Y:S01]  /*fc30*/  MOV R175, R235 ;  /* 0x000000eb00af7202 */ /* 0x000fe20000000f00 */
[-C--:B--2---:R-:W-:Y:S03]  /*fc40*/  HMMA.16816.F32 R84, R140, R148.reuse, R84 ;  /* 0x000000948c54723c */ /* 0x084fe60000001854 */
[--C-:B-1----:R-:W-:Y:S05]  /*fc50*/  FFMA.FTZ R138, R251, c[0x0][0x2d0], -R205.reuse ;  /* 0x0000b400fb8a7a23 */ /* 0x102fea00000108cd */
[C---:B------:R-:W-:Y:S01]  /*fc60*/  HMMA.16816.F32 R88, R144.reuse, R148, R88 ;  /* 0x000000949058723c */ /* 0x040fe20000001858 */
[----:B------:R1:W2:Y:S07]  /*fc70*/  MUFU.EX2 R235, R138 ;  /* 0x0000008a00eb7308 */ /* 0x0002ae0000000800 */
[-C--:B------:R-:W-:Y:S08]  /*fc80*/  HMMA.16816.F32 R92, R144, R150.reuse, R92 ;  /* 0x00000096905c723c */ /* 0x080ff0000000185c */
[C---:B------:R-:W-:Y:S01]  /*fc90*/  HMMA.16816.F32 R96, R140.reuse, R150, R96 ;  /* 0x000000968c60723c */ /* 0x040fe20000001860 */
[----:B------:R-:W3:Y:S03]  /*fca0*/  LDSM.16.MT88.4 R148, [R228+0x2100] ;  /* 0x00210000e494783b */ /* 0x000ee60000004200 */
[--C-:B-1----:R-:W-:Y:S04]  /*fcb0*/  FFMA.FTZ R138, R250, c[0x0][0x2d0], -R205.reuse ;  /* 0x0000b400fa8a7a23 */ /* 0x102fe800000108cd */
[----:B------:R1:W-:Y:S04]  /*fcc0*/  MUFU.EX2 R179, R138 ;  /* 0x0000008a00b37308 */ /* 0x0003e80000000800 */
[--C-:B-1----:R-:W-:Y:S01]  /*fcd0*/  FFMA.FTZ R138, R187, c[0x0][0x2d0], -R205.reuse ;  /* 0x0000b400bb8a7a23 */ /* 0x102fe200000108cd */
[----:B------:R-:W-:Y:S02]  /*fce0*/  MOV R187, R186 ;  /* 0x000000ba00bb7202 */ /* 0x000fe40000000f00 */
[----:B------:R-:W-:Y:S01]  /*fcf0*/  MOV R186, R185 ;  /* 0x000000b900ba7202 */ /* 0x000fe20000000f00 */
[-C--:B---3--:R-:W-:Y:S02]  /*fd00*/  HMMA.16816.F32 R100, R140, R148.reuse, R100 ;  /* 0x000000948c64723c */ /* 0x088fe40000001864 */
[----:B------:R1:W-:Y:S01]  /*fd10*/  MUFU.EX2 R199, R138 ;  /* 0x0000008a00c77308 */ /* 0x0003e20000000800 */
[----:B------:R-:W-:Y:S02]  /*fd20*/  MOV R185, R184 ;  /* 0x000000b800b97202 */ /* 0x000fe40000000f00 */
[----:B------:R-:W-:Y:S02]  /*fd30*/  MOV R184, R183 ;  /* 0x000000b700b87202 */ /* 0x000fe40000000f00 */
[----:B------:R-:W-:Y:S01]  /*fd40*/  MOV R183, R182 ;  /* 0x000000b600b77202 */ /* 0x000fe20000000f00 */
[C---:B------:R-:W-:Y:S04]  /*fd50*/  HMMA.16816.F32 R104, R144.reuse, R148, R104 ;  /* 0x000000949068723c */ /* 0x040fe80000001868 */
[----:B------:R-:W-:Y:S02]  /*fd60*/  MOV R182, R175 ;  /* 0x000000af00b67202 */ /* 0x000fe40000000f00 */
[----:B------:R-:W-:Y:S02]  /*fd70*/  MOV R175, R174 ;  /* 0x000000ae00af7202 */ /* 0x000fe40000000f00 */
[-C--:B------:R-:W-:Y:S04]  /*fd80*/  HMMA.16816.F32 R108, R144, R150.reuse, R108 ;  /* 0x00000096906c723c */ /* 0x080fe8000000186c */
[----:B------:R-:W-:Y:S01]  /*fd90*/  MOV R174, R173 ;  /* 0x000000ad00ae7202 */ /* 0x000fe20000000f00 */
[--C-:B------:R-:W-:Y:S01]  /*fda0*/  FFMA.FTZ R152, R175, c[0x0][0x2d0], -R206.reuse ;  /* 0x0000b400af987a23 */ /* 0x100fe200000108ce */
[----:B------:R-:W-:Y:S01]  /*fdb0*/  MOV R173, R172 ;  /* 0x000000ac00ad7202 */ /* 0x000fe20000000f00 */
[----:B------:R-:W-:Y:S01]  /*fdc0*/  FFMA.FTZ R175, R155, c[0x0][0x2d0], -R205 ;  /* 0x0000b4009baf7a23 */ /* 0x000fe200000108cd */
[C---:B------:R-:W-:Y:S01]  /*fdd0*/  HMMA.16816.F32 R112, R140.reuse, R150, R112 ;  /* 0x000000968c70723c */ /* 0x040fe20000001870 */
[----:B------:R-:W3:Y:S02]  /*fde0*/  LDSM.16.MT88.4 R148, [R227+0x2100] ;  /* 0x00210000e394783b */ /* 0x000ee40000004200 */
[----:B------:R-:W-:Y:S01]  /*fdf0*/  MUFU.EX2 R252, R175 ;  /* 0x000000af00fc7308 */ /* 0x000fe20000000800 */
[----:B------:R-:W-:Y:S01]  /*fe00*/  MOV R172, R166 ;  /* 0x000000a600ac7202 */ /* 0x000fe20000000f00 */
[--C-:B-1----:R-:W-:Y:S01]  /*fe10*/  FFMA.FTZ R138, R187, c[0x0][0x2d0], -R3.reuse ;  /* 0x0000b400bb8a7a23 */ /* 0x102fe20000010803 */
[----:B------:R-:W-:Y:S02]  /*fe20*/  MOV R187, R185 ;  /* 0x000000b900bb7202 */ /* 0x000fe40000000f00 */
[----:B------:R-:W-:Y:S04]  /*fe30*/  MOV R185, R183 ;  /* 0x000000b700b97202 */ /* 0x000fe80000000f00 */
[----:B------:R-:W-:Y:S02]  /*fe40*/  MOV R183, R174 ;  /* 0x000000ae00b77202 */ /* 0x000fe40000000f00 */
[----:B------:R-:W-:Y:S02]  /*fe50*/  MOV R174, R172 ;  /* 0x000000ac00ae7202 */ /* 0x000fe40000000f00 */
[----:B------:R-:W-:Y:S02]  /*fe60*/  MOV R172, R164 ;  /* 0x000000a400ac7202 */ /* 0x000fe40000000f00 */
[----:B------:R1:W-:Y:S01]  /*fe70*/  MUFU.EX2 R164, R138 ;  /* 0x0000008a00a47308 */ /* 0x0003e20000000800 */
[----:B------:R-:W-:Y:S02]  /*fe80*/  MOV R166, R128 ;  /* 0x0000008000a67202 */ /* 0x000fe40000000f00 */
[----:B------:R-:W4:Y:S01]  /*fe90*/  LDL.LU R128, [R1+0x80] ;  /* 0x0000800001807983 */ /* 0x000f220000300800 */
[----:B------:R-:W-:Y:S02]  /*fea0*/  MOV R188, R186 ;  /* 0x000000ba00bc7202 */ /* 0x000fe40000000f00 */
[----:B------:R-:W-:Y:S02]  /*feb0*/  MOV R186, R184 ;  /* 0x000000b800ba7202 */ /* 0x000fe40000000f00 */
[----:B------:R-:W-:Y:S02]  /*fec0*/  MOV R184, R173 ;  /* 0x000000ad00b87202 */ /* 0x000fe40000000f00 */
[----:B------:R-:W-:Y:S02]  /*fed0*/  MOV R173, R129 ;  /* 0x0000008100ad7202 */ /* 0x000fe40000000f00 */
[----:B------:R-:W4:Y:S01]  /*fee0*/  LDL.LU R129, [R1+0x7c] ;  /* 0x00007c0001817983 */ /* 0x000f220000300800 */
[-C--:B---3--:R-:W-:Y:S03]  /*fef0*/  HMMA.16816.F32 R116, R140, R148.reuse, R116 ;  /* 0x000000948c74723c */ /* 0x088fe60000001874 */
[--C-:B-1----:R-:W-:Y:S01]  /*ff00*/  FFMA.FTZ R138, R188, c[0x0][0x2d0], -R3.reuse ;  /* 0x0000b400bc8a7a23 */ /* 0x102fe20000010803 */
[----:B------:R-:W-:Y:S02]  /*ff10*/  MOV R188, R187 ;  /* 0x000000bb00bc7202 */ /* 0x000fe40000000f00 */
[----:B------:R-:W-:Y:S01]  /*ff20*/  MOV R187, R186 ;  /* 0x000000ba00bb7202 */ /* 0x000fe20000000f00 */
[----:B------:R1:W3:Y:S01]  /*ff30*/  MUFU.EX2 R201, R138 ;  /* 0x0000008a00c97308 */ /* 0x0002e20000000800 */
[C---:B------:R-:W-:Y:S04]  /*ff40*/  HMMA.16816.F32 R120, R144.reuse, R148, R120 ;  /* 0x000000949078723c */ /* 0x040fe80000001878 */
[----:B------:R-:W-:Y:S02]  /*ff50*/  MOV R186, R185 ;  /* 0x000000b900ba7202 */ /* 0x000fe40000000f00 */
[----:B------:R-:W-:Y:S02]  /*ff60*/  MOV R185, R174 ;  /* 0x000000ae00b97202 */ /* 0x000fe40000000f00 */
[-C--:B------:R-:W-:Y:S01]  /*ff70*/  HMMA.16816.F32 R124, R144, R150.reuse, R124 ;  /* 0x00000096907c723c */ /* 0x080fe2000000187c */
[----:B------:R-:W4:Y:S03]  /*ff80*/  LDSM.16.MT88.4 R144, [R225+0x900] ;  /* 0x00090000e190783b */ /* 0x000f260000004200 */
[----:B------:R-:W-:Y:S02]  /*ff90*/  MOV R174, R153 ;  /* 0x0000009900ae7202 */ /* 0x000fe40000000f00 */
[----:B------:R-:W-:Y:S02]  /*ffa0*/  MOV R153, R130 ;  /* 0x0000008200997202 */ /* 0x000fe40000000f00 */
[----:B------:R-:W-:Y:S01]  /*ffb0*/  MOV R189, R186 ;  /* 0x000000ba00bd7202 */ /* 0x000fe20000000f00 */
[----:B------:R-:W4:Y:S03]  /*ffc0*/  LDL.LU R130, [R1+0x78] ;  /* 0x0000780001827983 */ /* 0x000f260000300800 */
[----:B------:R-:W-:Y:S01]  /*ffd0*/  MOV R186, R171 ;  /* 0x000000ab00ba7202 */ /* 0x000fe20000000f00 */
[--C-:B------:R-:W-:Y:S01]  /*ffe0*/  FFMA.FTZ R153, R153, c[0x0][0x2d0], -R206.reuse ;  /* 0x0000b40099997a23 */ /* 0x100fe200000108ce */
[----:B------:R-:W-:Y:S01]  /*fff0*/  MOV R171, R131 ;  /* 0x0000008300ab7202 */ /* 0x000fe20000000f00 */
[--C-:B-1----:R-:W-:Y:S01]  /*10000*/  FFMA.FTZ R138, R188, c[0x0][0x2d0], -R3.reuse ;  /* 0x0000b400bc8a7a23 */ /* 0x102fe20000010803 */
[----:B------:R-:W4:Y:S01]  /*10010*/  LDL.LU R131, [R1+0x74] ;  /* 0x0000740001837983 */ /* 0x000f220000300800 */
[----:B--2---:R-:W-:Y:S02]  /*10020*/  F2FP.PACK_AB R148, R235, R176 ;  /* 0x000000b0eb94723e */ /* 0x004fe400000000ff */
[----:B------:R1:W-:Y:S01]  /*10030*/  MUFU.EX2 R188, R138 ;  /* 0x0000008a00bc7308 */ /* 0x0003e20000000800 */
[----:B---3--:R-:W-:Y:S01]  /*10040*/  F2FP.PACK_AB R149, R201, R164 ;  /* 0x000000a4c995723e */ /* 0x008fe200000000ff */
[----:B-1----:R-:W-:Y:S08]  /*10050*/  FFMA.FTZ R138, R189, c[0x0][0x2d0], -R3 ;  /* 0x0000b400bd8a7a23 */ /* 0x002ff00000010803 */
[----:B------:R1:W2:Y:S02]  /*10060*/  MUFU.EX2 R200, R138 ;  /* 0x0000008a00c87308 */ /* 0x0002a40000000800 */
[--C-:B-1----:R-:W-:Y:S08]  /*10070*/  FFMA.FTZ R138, R187, c[0x0][0x2d0], -R207.reuse ;  /* 0x0000b400bb8a7a23 */ /* 0x102ff000000108cf */
[----:B------:R-:W-:Y:S10]  /*10080*/  MUFU.EX2 R187, R153 ;  /* 0x0000009900bb7308 */ /* 0x000ff40000000800 */
[----:B------:R1:W-:Y:S02]  /*10090*/  MUFU.EX2 R202, R138 ;  /* 0x0000008a00ca7308 */ /* 0x0003e40000000800 */
[--C-:B-1----:R-:W-:Y:S08]  /*100a0*/  FFMA.FTZ R138, R185, c[0x0][0x2d0], -R207.reuse ;  /* 0x0000b400b98a7a23 */ /* 0x102ff000000108cf */
[----:B------:R1:W3:Y:S02]  /*100b0*/  MUFU.EX2 R185, R138 ;  /* 0x0000008a00b97308 */ /* 0x0002e40000000800 */
[--C-:B-1----:R-:W-:Y:S08]  /*100c0*/  FFMA.FTZ R138, R186, c[0x0][0x2d0], -R207.reuse ;  /* 0x0000b400ba8a7a23 */ /* 0x102ff000000108cf */
[----:B------:R1:W-:Y:S02]  /*100d0*/  MUFU.EX2 R192, R138 ;  /* 0x0000008a00c07308 */ /* 0x0003e40000000800 */
[----:B-1----:R-:W-:Y:S08]  /*100e0*/  FFMA.FTZ R138, R184, c[0x0][0x2d0], -R207 ;  /* 0x0000b400b88a7a23 */ /* 0x002ff000000108cf */
[----:B------:R1:W-:Y:S02]  /*100f0*/  MUFU.EX2 R189, R138 ;  /* 0x0000008a00bd7308 */ /* 0x0003e40000000800 */
[--C-:B-1----:R-:W-:Y:S08]  /*10100*/  FFMA.FTZ R138, R183, c[0x0][0x2d0], -R206.reuse ;  /* 0x0000b400b78a7a23 */ /* 0x102ff000000108ce */
[----:B------:R-:W-:Y:S10]  /*10110*/  MUFU.EX2 R183, R152 ;  /* 0x0000009800b77308 */ /* 0x000ff40000000800 */
[----:B------:R1:W-:Y:S02]  /*10120*/  MUFU.EX2 R184, R138 ;  /* 0x0000008a00b87308 */ /* 0x0003e40000000800 */
[--C-:B-1----:R-:W-:Y:S08]  /*10130*/  FFMA.FTZ R138, R182, c[0x0][0x2d0], -R206.reuse ;  /* 0x0000b400b68a7a23 */ /* 0x102ff000000108ce */
[----:B------:R1:W-:Y:S02]  /*10140*/  MUFU.EX2 R191, R138 ;  /* 0x0000008a00bf7308 */ /* 0x0003e40000000800 */
[--C-:B-1----:R-:W-:Y:S02]  /*10150*/  FFMA.FTZ R138, R174, c[0x0][0x2d0], -R205.reuse ;  /* 0x0000b400ae8a7a23 */ /* 0x102fe400000108cd */
[--C-:B------:R-:W-:Y:S06]  /*10160*/  FFMA.FTZ R174, R158, c[0x0][0x2d0], -R205.reuse ;  /* 0x0000b4009eae7a23 */ /* 0x100fec00000108cd */
[----:B------:R1:W-:Y:S01]  /*10170*/  MUFU.EX2 R186, R138 ;  /* 0x0000008a00ba7308 */ /* 0x0003e20000000800 */
[C---:B----4-:R-:W-:Y:S09]  /*10180*/  FMUL.FTZ R128, R134.reuse, R128 ;  /* 0x0000008086807220 */ /* 0x050ff20000410000 */
[----:B------:R-:W-:Y:S01]  /*10190*/  MUFU.EX2 R174, R174 ;  /* 0x000000ae00ae7308 */ /* 0x000fe20000000800 */
[----:B------:R-:W-:Y:S02]  /*101a0*/  FMUL.FTZ R129, R134, R129 ;  /* 0x0000008186817220 */ /* 0x000fe40000410000 */
[----:B-1----:R-:W-:Y:S02]  /*101b0*/  FFMA.FTZ R138, R173, c[0x0][0x2d0], -R205 ;  /* 0x0000b400ad8a7a23 */ /* 0x002fe400000108cd */
[----:B------:R-:W-:Y:S05]  /*101c0*/  FFMA.FTZ R173, R169, c[0x0][0x2d0], -R207 ;  /* 0x0000b400a9ad7a23 */ /* 0x000fea00000108cf */
[----:B------:R1:W-:Y:S01]  /*101d0*/  MUFU.EX2 R193, R138 ;  /* 0x0000008a00c17308 */ /* 0x0003e20000000800 */
[--C-:B------:R-:W-:Y:S02]  /*101e0*/  FFMA.FTZ R169, R165, c[0x0][0x2d0], -R206.reuse ;  /* 0x0000b400a5a97a23 */ /* 0x100fe400000108ce */
[--C-:B------:R-:W-:Y:S07]  /*101f0*/  FFMA.FTZ R165, R159, c[0x0][0x2d0], -R205.reuse ;  /* 0x0000b4009fa57a23 */ /* 0x100fee00000108cd */
[----:B------:R-:W-:Y:S10]  /*10200*/  MUFU.EX2 R196, R169 ;  /* 0x000000a900c47308 */ /* 0x000ff40000000800 */
[----:B------:R-:W-:Y:S01]  /*10210*/  MUFU.EX2 R197, R165 ;  /* 0x000000a500c57308 */ /* 0x000fe20000000800 */
[----:B------:R-:W-:Y:S02]  /*10220*/  FMUL.FTZ R130, R133, R130 ;  /* 0x0000008285827220 */ /* 0x000fe40000410000 */
[----:B-1----:R-:W-:Y:S02]  /*10230*/  FFMA.FTZ R138, R172, c[0x0][0x2d0], -R205 ;  /* 0x0000b400ac8a7a23 */ /* 0x002fe400000108cd */
[----:B------:R-:W-:Y:S02]  /*10240*/  FFMA.FTZ R172, R168, c[0x0][0x2d0], -R207 ;  /* 0x0000b400a8ac7a23 */ /* 0x000fe400000108cf */
[--C-:B------:R-:W-:Y:S02]  /*10250*/  FFMA.FTZ R168, R163, c[0x0][0x2d0], -R206.reuse ;  /* 0x0000b400a3a87a23 */ /* 0x100fe400000108ce */
[----:B------:R-:W-:Y:S01]  /*10260*/  FMUL.FTZ R131, R133, R131 ;  /* 0x0000008385837220 */ /* 0x000fe20000410000 */
[----:B------:R1:W-:Y:S06]  /*10270*/  MUFU.EX2 R190, R138 ;  /* 0x0000008a00be7308 */ /* 0x0003ec0000000800 */
[----:B------:R-:W-:Y:S04]  /*10280*/  HMMA.16816.F32 R128, R140, R150, R128 ;  /* 0x000000968c80723c */ /* 0x000fe80000001880 */
[----:B------:R-:W4:Y:S03]  /*10290*/  MUFU.EX2 R168, R168 ;  /* 0x000000a800a87308 */ /* 0x000f260000000800 */
[----:B------:R-:W-:Y:S02]  /*102a0*/  F2FP.PACK_AB R141, R243, R177 ;  /* 0x000000b1f38d723e */ /* 0x000fe400000000ff */
[----:B------:R-:W-:Y:S03]  /*102b0*/  F2FP.PACK_AB R140, R194, R178 ;  /* 0x000000b2c28c723e */ /* 0x000fe600000000ff */
[----:B------:R-:W-:Y:S02]  /*102c0*/  F2FP.PACK_AB R142, R195, R181 ;  /* 0x000000b5c38e723e */ /* 0x000fe400000000ff */
[----:B------:R-:W-:Y:S01]  /*102d0*/  F2FP.PACK_AB R143, R198, R180 ;  /* 0x000000b4c68f723e */ /* 0x000fe200000000ff */
[----:B------:R-:W-:Y:S01]  /*102e0*/  MUFU.EX2 R173, R173 ;  /* 0x000000ad00ad7308 */ /* 0x000fe20000000800 */
[----:B------:R-:W-:Y:S02]  /*102f0*/  F2FP.PACK_AB R150, R199, R179 ;  /* 0x000000b3c796723e */ /* 0x000fe400000000ff */
[----:B--2---:R-:W-:Y:S01]  /*10300*/  F2FP.PACK_AB R151, R200, R188 ;  /* 0x000000bcc897723e */ /* 0x004fe200000000ff */
[--C-:B-1----:R-:W-:Y:S01]  /*10310*/  FFMA.FTZ R138, R171, c[0x0][0x2d0], -R205.reuse ;  /* 0x0000b400ab8a7a23 */ /* 0x102fe200000108cd */
[----:B---3--:R-:W-:Y:S01]  /*10320*/  MOV R165, R185 ;  /* 0x000000b900a57202 */ /* 0x008fe20000000f00 */
[-C--:B------:R-:W-:Y:S03]  /*10330*/  HMMA.16816.F32 R4, R140, R144.reuse, R4 ;  /* 0x000000908c04723c */ /* 0x080fe60000001804 */
[----:B------:R-:W-:Y:S01]  /*10340*/  FFMA.FTZ R205, R154, c[0x0][0x2d0], -R205 ;  /* 0x0000b4009acd7a23 */ /* 0x000fe200000108cd */
[----:B------:R1:W2:Y:S01]  /*10350*/  MUFU.EX2 R182, R138 ;  /* 0x0000008a00b67308 */ /* 0x0002a20000000800 */
[----:B------:R-:W-:Y:S01]  /*10360*/  LDSM.16.MT88.4 R152, [R226+0x1100] ;  /* 0x00110000e298783b */ /* 0x000fe20000004200 */
[----:B------:R-:W-:Y:S01]  /*10370*/  FFMA.FTZ R171, R167, c[0x0][0x2d0], -R207 ;  /* 0x0000b400a7ab7a23 */ /* 0x000fe200000108cf */
[----:B----4-:R-:W-:Y:S01]  /*10380*/  MOV R175, R168 ;  /* 0x000000a800af7202 */ /* 0x010fe20000000f00 */
[C---:B------:R-:W-:Y:S04]  /*10390*/  HMMA.16816.F32 R8, R148.reuse, R144, R8 ;  /* 0x000000909408723c */ /* 0x040fe80000001808 */
[--C-:B------:R-:W-:Y:S02]  /*103a0*/  FFMA.FTZ R167, R162, c[0x0][0x2d0], -R206.reuse ;  /* 0x0000b400a2a77a23 */ /* 0x100fe400000108ce */
[----:B------:R3:W-:Y:S02]  /*103b0*/  MUFU.EX2 R251, R205 ;  /* 0x000000cd00fb7308 */ /* 0x0007e40000000800 */
[-C--:B------:R-:W-:Y:S08]  /*103c0*/  HMMA.16816.F32 R12, R148, R146.reuse, R12 ;  /* 0x00000092940c723c */ /* 0x080ff0000000180c */
[C---:B------:R-:W-:Y:S01]  /*103d0*/  HMMA.16816.F32 R16, R140.reuse, R146, R16 ;  /* 0x000000928c10723c */ /* 0x040fe20000001810 */
[----:B------:R-:W4:Y:S01]  /*103e0*/  LDSM.16.MT88.4 R144, [R226+0x900] ;  /* 0x00090000e290783b */ /* 0x000f220000004200 */
[----:B------:R-:W-:Y:S02]  /*103f0*/  MUFU.EX2 R172, R172 ;  /* 0x000000ac00ac7308 */ /* 0x000fe40000000800 */
[----:B-1----:R-:W-:Y:S02]  /*10400*/  FFMA.FTZ R138, R170, c[0x0][0x2d0], -R3 ;  /* 0x0000b400aa8a7a23 */ /* 0x002fe40000010803 */
[----:B------:R-:W-:Y:S02]  /*10410*/  FFMA.FTZ R170, R166, c[0x0][0x2d0], -R207 ;  /* 0x0000b400a6aa7a23 */ /* 0x000fe400000108cf */
[----:B------:R-:W-:Y:S04]  /*10420*/  FFMA.FTZ R166, R161, c[0x0][0x2d0], -R206 ;  /* 0x0000b400a1a67a23 */ /* 0x000fe800000108ce */
[----:B------:R-:W-:Y:S01]  /*10430*/  MUFU.EX2 R206, R171 ;  /* 0x000000ab00ce7308 */ /* 0x000fe20000000800 */
[----:B---3--:R-:W-:Y:S09]  /*10440*/  F2FP.PACK_AB R205, R175, R196 ;  /* 0x000000c4afcd723e */ /* 0x008ff200000000ff */
[----:B------:R1:W-:Y:S10]  /*10450*/  MUFU.EX2 R248, R138 ;  /* 0x0000008a00f87308 */ /* 0x0003f40000000800 */
[----:B------:R-:W-:Y:S01]  /*10460*/  MUFU.EX2 R166, R166 ;  /* 0x000000a600a67308 */ /* 0x000fe20000000800 */
[-C--:B----4-:R-:W-:Y:S03]  /*10470*/  HMMA.16816.F32 R20, R140, R144.reuse, R20 ;  /* 0x000000908c14723c */ /* 0x090fe60000001814 */
[--C-:B-1----:R-:W-:Y:S02]  /*10480*/  FFMA.FTZ R138, R157, c[0x0][0x2d0], -R3.reuse ;  /* 0x0000b4009d8a7a23 */ /* 0x102fe40000010803 */
[----:B------:R-:W3:Y:S03]  /*10490*/  LDL.LU R157, [R1+0x10] ;  /* 0x00001000019d7983 */ /* 0x000ee60000300800 */
[C---:B------:R-:W-:Y:S01]  /*104a0*/  HMMA.16816.F32 R24, R148.reuse, R144, R24 ;  /* 0x000000909418723c */ /* 0x040fe20000001818 */
[----:B------:R1:W-:Y:S07]  /*104b0*/  MUFU.EX2 R249, R138 ;  /* 0x0000008a00f97308 */ /* 0x0003ee0000000800 */
[-C--:B------:R-:W-:Y:S08]  /*104c0*/  HMMA.16816.F32 R28, R148, R146.reuse, R28 ;  /* 0x00000092941c723c */ /* 0x080ff0000000181c */
[C---:B------:R-:W-:Y:S01]  /*104d0*/  HMMA.16816.F32 R32, R140.reuse, R146, R32 ;  /* 0x000000928c20723c */ /* 0x040fe20000001820 */
[----:B------:R-:W4:Y:S03]  /*104e0*/  LDSM.16.MT88.4 R144, [R228+0x900] ;  /* 0x00090000e490783b */ /* 0x000f260000004200 */
[--C-:B-1----:R-:W-:Y:S05]  /*104f0*/  FFMA.FTZ R138, R156, c[0x0][0x2d0], -R3.reuse ;  /* 0x0000b4009c8a7a23 */ /* 0x102fea0000010803 */
[----:B------:R-:W2:Y:S01]  /*10500*/  LDL.LU R156, [R1+0x18] ;  /* 0x00001800019c7983 */ /* 0x000ea20000300800 */
[----:B------:R1:W-:Y:S02]  /*10510*/  MUFU.EX2 R247, R138 ;  /* 0x0000008a00f77308 */ /* 0x0003e40000000800 */
[--C-:B-1----:R-:W-:Y:S02]  /*10520*/  FFMA.FTZ R138, R160, c[0x0][0x2d0], -R3.reuse ;  /* 0x0000b400a08a7a23 */ /* 0x102fe40000010803 */
[----:B------:R-:W-:Y:S01]  /*10530*/  LDSM.16.MT88.4 R160, [R227+0x1100] ;  /* 0x00110000e3a0783b */ /* 0x000fe20000004200 */
[----:B------:R-:W-:Y:S01]  /*10540*/  FFMA.FTZ R3, R139, c[0x0][0x2d0], -R3 ;  /* 0x0000b4008b037a23 */ /* 0x000fe20000010803 */
[-C--:B----4-:R-:W-:Y:S04]  /*10550*/  HMMA.16816.F32 R36, R140, R144.reuse, R36 ;  /* 0x000000908c24723c */ /* 0x090fe80000001824 */
[----:B------:R2:W1:Y:S04]  /*10560*/  MUFU.EX2 R250, R138 ;  /* 0x0000008a00fa7308 */ /* 0x0004680000000800 */
[C---:B------:R-:W-:Y:S08]  /*10570*/  HMMA.16816.F32 R40, R148.reuse, R144, R40 ;  /* 0x000000909428723c */ /* 0x040ff00000001828 */
[-C--:B------:R-:W-:Y:S08]  /*10580*/  HMMA.16816.F32 R44, R148, R146.reuse, R44 ;  /* 0x00000092942c723c */ /* 0x080ff0000000182c */
[C---:B------:R-:W-:Y:S01]  /*10590*/  HMMA.16816.F32 R48, R140.reuse, R146, R48 ;  /* 0x000000928c30723c */ /* 0x040fe20000001830 */
[----:B------:R-:W4:Y:S07]  /*105a0*/  LDSM.16.MT88.4 R144, [R227+0x900] ;  /* 0x00090000e390783b */ /* 0x000f2e0000004200 */
[-C--:B----4-:R-:W-:Y:S08]  /*105b0*/  HMMA.16816.F32 R52, R140, R144.reuse, R52 ;  /* 0x000000908c34723c */ /* 0x090ff00000001834 */
        /* <DEDUP_REMOVED lines=13> */
[----:B------:R-:W4:Y:S03]  /*10690*/  LDSM.16.MT88.4 R144, [R228+0x2900] ;  /* 0x00290000e490783b */ /* 0x000f260000004200 */
[----:B---3--:R-:W-:Y:S04]  /*106a0*/  FFMA.FTZ R139, R134, R157, R215 ;  /* 0x0000009d868b7223 */ /* 0x008fe800000100d7 */
[-C--:B----4-:R-:W-:Y:S08]  /*106b0*/  HMMA.16816.F32 R100, R140, R144.reuse, R100 ;  /* 0x000000908c64723c */ /* 0x090ff00000001864 */
[C---:B------:R-:W-:Y:S04]  /*106c0*/  HMMA.16816.F32 R104, R148.reuse, R144, R104 ;  /* 0x000000909468723c */ /* 0x040fe80000001868 */
[----:B--2---:R-:W-:Y:S02]  /*106d0*/  FFMA.FTZ R138, R133, R156, R214 ;  /* 0x0000009c858a7223 */ /* 0x004fe400000100d6 */
[----:B------:R-:W-:Y:S02]  /*106e0*/  LDSM.16.MT88.4 R156, [R228+0x1100] ;  /* 0x00110000e49c783b */ /* 0x000fe40000004200 */
[-C--:B------:R-:W-:Y:S08]  /*106f0*/  HMMA.16816.F32 R108, R148, R146.reuse, R108 ;  /* 0x00000092946c723c */ /* 0x080ff0000000186c */
[C---:B------:R-:W-:Y:S01]  /*10700*/  HMMA.16816.F32 R112, R140.reuse, R146, R112 ;  /* 0x000000928c70723c */ /* 0x040fe20000001870 */
[----:B------:R-:W2:Y:S07]  /*10710*/  LDSM.16.MT88.4 R144, [R227+0x2900] ;  /* 0x00290000e390783b */ /* 0x000eae0000004200 */
[-C--:B--2---:R-:W-:Y:S08]  /*10720*/  HMMA.16816.F32 R116, R140, R144.reuse, R116 ;  /* 0x000000908c74723c */ /* 0x084ff00000001874 */
[C---:B------:R-:W-:Y:S01]  /*10730*/  HMMA.16816.F32 R120, R148.reuse, R144, R120 ;  /* 0x000000909478723c */ /* 0x040fe20000001878 */
[----:B------:R-:W2:Y:S04]  /*10740*/  LDL.LU R145, [R1+0x14] ;  /* 0x0000140001917983 */ /* 0x000ea80000300800 */
[----:B------:R-:W3:Y:S03]  /*10750*/  LDL.LU R144, [R1+0x1c] ;  /* 0x00001c0001907983 */ /* 0x000ee60000300800 */
[-C--:B------:R-:W-:Y:S01]  /*10760*/  HMMA.16816.F32 R124, R148, R146.reuse, R124 ;  /* 0x00000092947c723c */ /* 0x080fe2000000187c */
[----:B------:R-:W4:Y:S07]  /*10770*/  LDSM.16.MT88.4 R148, [R225+0x1100] ;  /* 0x00110000e194783b */ /* 0x000f2e0000004200 */
[----:B------:R-:W-:Y:S07]  /*10780*/  HMMA.16816.F32 R128, R140, R146, R128 ;  /* 0x000000928c80723c */ /* 0x000fee0000001880 */
[----:B------:R-:W-:Y:S02]  /*10790*/  F2FP.PACK_AB R140, R185, R202 ;  /* 0x000000cab98c723e */ /* 0x000fe400000000ff */
[----:B------:R-:W-:Y:S03]  /*107a0*/  F2FP.PACK_AB R141, R184, R187 ;  /* 0x000000bbb88d723e */ /* 0x000fe600000000ff */
[----:B------:R-:W-:Y:S02]  /*107b0*/  F2FP.PACK_AB R142, R189, R192 ;  /* 0x000000c0bd8e723e */ /* 0x000fe400000000ff */
[----:B------:R-:W-:Y:S02]  /*107c0*/  F2FP.PACK_AB R143, R183, R191 ;  /* 0x000000bfb78f723e */ /* 0x000fe400000000ff */
[----:B------:R-:W-:Y:S02]  /*107d0*/  F2FP.PACK_AB R146, R182, R190 ;  /* 0x000000beb692723e */ /* 0x000fe400000000ff */
[----:B-1----:R-:W-:Y:S03]  /*107e0*/  F2FP.PACK_AB R147, R250, R247 ;  /* 0x000000f7fa93723e */ /* 0x002fe600000000ff */
[-C--:B----4-:R-:W-:Y:S03]  /*107f0*/  HMMA.16816.F32 R4, R140, R148.reuse, R4 ;  /* 0x000000948c04723c */ /* 0x090fe60000001804 */
[----:B--2---:R-:W-:Y:S01]  /*10800*/  FFMA.FTZ R133, R132, R145, R212 ;  /* 0x0000009184857223 */ /* 0x004fe200000100d4 */
[----:B------:R-:W-:Y:S01]  /*10810*/  F2FP.PACK_AB R145, R249, R248 ;  /* 0x000000f8f991723e */ /* 0x000fe200000000ff */
[----:B------:R1:W2:Y:S01]  /*10820*/  MUFU.EX2 R132, R170 ;  /* 0x000000aa00847308 */ /* 0x0002a20000000800 */
[----:B---3--:R-:W-:Y:S01]  /*10830*/  FFMA.FTZ R134, R0, R144, R208 ;  /* 0x0000009000867223 */ /* 0x008fe200000100d0 */
[----:B------:R-:W-:Y:S01]  /*10840*/  F2FP.PACK_AB R144, R193, R186 ;  /* 0x000000bac190723e */ /* 0x000fe200000000ff */
[----:B------:R-:W-:Y:S01]  /*10850*/  FADD.FTZ R0, R222, R138 ;  /* 0x0000008ade007221 */ /* 0x000fe20000010000 */
[----:B------:R-:W-:Y:S03]  /*10860*/  F2FP.PACK_AB R208, R174, R197 ;  /* 0x000000c5aed0723e */ /* 0x000fe600000000ff */
[----:B------:R-:W-:Y:S02]  /*10870*/  FADD.FTZ R133, R213, R133 ;  /* 0x00000085d5857221 */ /* 0x000fe40000010000 */
[----:B------:R-:W-:Y:S01]  /*10880*/  LDSM.16.MT88.4 R212, [R225+0x3900] ;  /* 0x00390000e1d4783b */ /* 0x000fe20000004200 */
[----:B------:R-:W-:Y:S01]  /*10890*/  FADD.FTZ R0, R231, R0 ;  /* 0x00000000e7007221 */ /* 0x000fe20000010000 */
[C---:B------:R-:W-:Y:S01]  /*108a0*/  HMMA.16816.F32 R8, R144.reuse, R148, R8 ;  /* 0x000000949008723c */ /* 0x040fe20000001808 */
[----:B------:R3:W-:Y:S03]  /*108b0*/  MUFU.EX2 R138, R3 ;  /* 0x00000003008a7308 */ /* 0x0007e60000000800 */
[----:B------:R-:W-:Y:S02]  /*108c0*/  FADD.FTZ R133, R220, R133 ;  /* 0x00000085dc857221 */ /* 0x000fe40000010000 */
[----:B------:R-:W-:Y:S01]  /*108d0*/  FADD.FTZ R134, R209, R134 ;  /* 0x00000086d1867221 */ /* 0x000fe20000010000 */
[----:B------:R-:W-:Y:S01]  /*108e0*/  F2FP.PACK_AB R209, R244, R246 ;  /* 0x000000f6f4d1723e */ /* 0x000fe200000000ff */
[-C--:B------:R-:W-:Y:S04]  /*108f0*/  HMMA.16816.F32 R12, R144, R150.reuse, R12 ;  /* 0x00000096900c723c */ /* 0x080fe8000000180c */
[----:B------:R-:W-:Y:S01]  /*10900*/  FADD.FTZ R134, R210, R134 ;  /* 0x00000086d2867221 */ /* 0x000fe20000010000 */
[----:B------:R-:W-:Y:S01]  /*10910*/  F2FP.PACK_AB R210, R251, R252 ;  /* 0x000000fcfbd2723e */ /* 0x000fe200000000ff */
[----:B-1----:R-:W-:Y:S02]  /*10920*/  LDSM.16.MT88.4 R168, [R226+0x1900] ;  /* 0x00190000e2a8783b */ /* 0x002fe40000004200 */
[C---:B------:R-:W-:Y:S04]  /*10930*/  HMMA.16816.F32 R16, R140.reuse, R150, R16 ;  /* 0x000000968c10723c */ /* 0x040fe80000001810 */
[----:B------:R-:W-:Y:S02]  /*10940*/  FADD.FTZ R134, R211, R134 ;  /* 0x00000086d3867221 */ /* 0x000fe40000010000 */
[----:B------:R-:W1:Y:S02]  /*10950*/  LDSM.16.MT88.4 R148, [R225+0x3100] ;  /* 0x00310000e194783b */ /* 0x000e640000004200 */
[-C--:B------:R-:W-:Y:S04]  /*10960*/  HMMA.16816.F32 R20, R140, R152.reuse, R20 ;  /* 0x000000988c14723c */ /* 0x080fe80000001814 */
[----:B---3--:R-:W-:Y:S02]  /*10970*/  FADD.FTZ R3, R242, R0 ;  /* 0x00000000f2037221 */ /* 0x008fe40000010000 */
[----:B------:R-:W-:Y:S01]  /*10980*/  FADD.FTZ R0, R221, R133 ;  /* 0x00000085dd007221 */ /* 0x000fe20000010000 */
[----:B------:R-:W-:Y:S01]  /*10990*/  MOV R133, R166 ;  /* 0x000000a600857202 */ /* 0x000fe20000000f00 */
[C---:B------:R-:W-:Y:S04]  /*109a0*/  HMMA.16816.F32 R24, R144.reuse, R152, R24 ;  /* 0x000000989018723c */ /* 0x040fe80000001818 */
[----:B------:R-:W-:Y:S01]  /*109b0*/  MOV R166, R184 ;  /* 0x000000b800a67202 */ /* 0x000fe20000000f00 */
[----:B------:R-:W-:Y:S01]  /*109c0*/  FADD.FTZ R0, R176, R0 ;  /* 0x00000000b0007221 */ /* 0x000fe20000010000 */
[----:B------:R-:W-:Y:S01]  /*109d0*/  MOV R176, R206 ;  /* 0x000000ce00b07202 */ /* 0x000fe20000000f00 */
[----:B------:R-:W-:Y:S01]  /*109e0*/  FADD.FTZ R3, R177, R3 ;  /* 0x00000003b1037221 */ /* 0x000fe20000010000 */
[-C--:B------:R-:W-:Y:S04]  /*109f0*/  HMMA.16816.F32 R28, R144, R154.reuse, R28 ;  /* 0x0000009a901c723c */ /* 0x080fe8000000181c */
[----:B------:R-:W-:Y:S01]  /*10a00*/  MOV R177, R200 ;  /* 0x000000c800b17202 */ /* 0x000fe20000000f00 */
[----:B------:R-:W-:Y:S02]  /*10a10*/  FADD.FTZ R3, R243, R3 ;  /* 0x00000003f3037221 */ /* 0x000fe40000010000 */
[----:B------:R-:W-:Y:S01]  /*10a20*/  FADD.FTZ R0, R235, R0 ;  /* 0x00000000eb007221 */ /* 0x000fe20000010000 */
[C---:B------:R-:W-:Y:S01]  /*10a30*/  HMMA.16816.F32 R32, R140.reuse, R154, R32 ;  /* 0x0000009a8c20723c */ /* 0x040fe20000001820 */
[----:B------:R-:W3:Y:S03]  /*10a40*/  LDSM.16.MT88.4 R152, [R226+0x3100] ;  /* 0x00310000e298783b */ /* 0x000ee60000004200 */
[----:B------:R-:W-:Y:S04]  /*10a50*/  FADD.FTZ R134, R164, R134 ;  /* 0x00000086a4867221 */ /* 0x000fe80000010000 */
        /* <DEDUP_REMOVED lines=9> */
[----:B------:R-:W2:Y:S07]  /*10af0*/  LDSM.16.MT88.4 R160, [R227+0x3100] ;  /* 0x00310000e3a0783b */ /* 0x000eae0000004200 */
[-C--:B-1----:R-:W-:Y:S08]  /*10b00*/  HMMA.16816.F32 R68, R140, R148.reuse, R68 ;  /* 0x000000948c44723c */ /* 0x082ff00000001844 */
[C---:B------:R-:W-:Y:S01]  /*10b10*/  HMMA.16816.F32 R72, R144.reuse, R148, R72 ;  /* 0x000000949048723c */ /* 0x040fe20000001848 */
[----:B------:R1:W1:Y:S06]  /*10b20*/  MUFU.EX2 R149, R167 ;  /* 0x000000a700957308 */ /* 0x00026c0000000800 */
[----:B------:R-:W-:Y:S01]  /*10b30*/  MOV R148, R202 ;  /* 0x000000ca00947202 */ /* 0x000fe20000000f00 */
[-C--:B------:R-:W-:Y:S08]  /*10b40*/  HMMA.16816.F32 R76, R144, R150.reuse, R76 ;  /* 0x00000096904c723c */ /* 0x080ff0000000184c */
[C---:B------:R-:W-:Y:S07]  /*10b50*/  HMMA.16816.F32 R80, R140.reuse, R150, R80 ;  /* 0x000000968c50723c */ /* 0x040fee0000001850 */
[----:B------:R-:W-:Y:S01]  /*10b60*/  MOV R151, R187 ;  /* 0x000000bb00977202 */ /* 0x000fe20000000f00 */
[-C--:B---3--:R-:W-:Y:S04]  /*10b70*/  HMMA.16816.F32 R84, R140, R152.reuse, R84 ;  /* 0x000000988c54723c */ /* 0x088fe80000001854 */
[----:B-1----:R-:W-:Y:S02]  /*10b80*/  MOV R167, R186 ;  /* 0x000000ba00a77202 */ /* 0x002fe40000000f00 */
[----:B------:R-:W-:Y:S01]  /*10b90*/  LDSM.16.MT88.4 R184, [R228+0x1900] ;  /* 0x00190000e4b8783b */ /* 0x000fe20000004200 */
[----:B--2---:R-:W-:Y:S01]  /*10ba0*/  MOV R150, R132 ;  /* 0x0000008400967202 */ /* 0x004fe20000000f00 */
[C---:B------:R-:W-:Y:S04]  /*10bb0*/  HMMA.16816.F32 R88, R144.reuse, R152, R88 ;  /* 0x000000989058723c */ /* 0x040fe80000001858 */
[----:B------:R-:W-:Y:S01]  /*10bc0*/  FADD.FTZ R132, R223, R139 ;  /* 0x0000008bdf847221 */ /* 0x000fe20000010000 */
[----:B------:R-:W-:Y:S01]  /*10bd0*/  F2FP.PACK_AB R206, R150, R176 ;  /* 0x000000b096ce723e */ /* 0x000fe200000000ff */
[----:B------:R-:W-:Y:S01]  /*10be0*/  LDSM.16.MT88.4 R220, [R228+0x3900] ;  /* 0x00390000e4dc783b */ /* 0x000fe20000004200 */
[----:B------:R-:W-:Y:S01]  /*10bf0*/  F2FP.PACK_AB R207, R133, R149 ;  /* 0x0000009585cf723e */ /* 0x000fe200000000ff */
[-C--:B------:R-:W-:Y:S01]  /*10c00*/  HMMA.16816.F32 R92, R144, R154.reuse, R92 ;  /* 0x0000009a905c723c */ /* 0x080fe2000000185c */
[----:B------:R1:W2:Y:S03]  /*10c10*/  MUFU.EX2 R139, R204 ;  /* 0x000000cc008b7308 */ /* 0x0002a60000000800 */
[----:B------:R-:W-:Y:S02]  /*10c20*/  FADD.FTZ R132, R224, R132 ;  /* 0x00000084e0847221 */ /* 0x000fe40000010000 */
[----:B------:R3:W5:Y:S02]  /*10c30*/  LDL.LU R224, [R1+0x70] ;  /* 0x0000700001e07983 */ /* 0x0007640000300800 */
[C---:B------:R-:W-:Y:S02]  /*10c40*/  HMMA.16816.F32 R96, R140.reuse, R154, R96 ;  /* 0x0000009a8c60723c */ /* 0x040fe40000001860 */
[----:B------:R-:W3:Y:S02]  /*10c50*/  LDSM.16.MT88.4 R152, [R225+0x1900] ;  /* 0x00190000e198783b */ /* 0x000ee40000004200 */
[----:B------:R-:W-:Y:S04]  /*10c60*/  FADD.FTZ R132, R241, R132 ;  /* 0x00000084f1847221 */ /* 0x000fe80000010000 */
[-C--:B----4-:R-:W-:Y:S02]  /*10c70*/  HMMA.16816.F32 R100, R140, R156.reuse, R100 ;  /* 0x0000009c8c64723c */ /* 0x090fe40000001864 */
[----:B------:R4:W5:Y:S02]  /*10c80*/  LDL.LU R231, [R1+0x6c] ;  /* 0x00006c0001e77983 */ /* 0x0009640000300800 */
[----:B------:R-:W-:Y:S01]  /*10c90*/  FADD.FTZ R132, R178, R132 ;  /* 0x00000084b2847221 */ /* 0x000fe20000010000 */
[----:B------:R-:W-:Y:S01]  /*10ca0*/  MOV R178, R201 ;  /* 0x000000c900b27202 */ /* 0x000fe20000000f00 */
[----:B------:R4:W5:Y:S02]  /*10cb0*/  LDL.LU R241, [R1+0x68] ;  /* 0x0000680001f17983 */ /* 0x0009640000300800 */
[C---:B------:R-:W-:Y:S02]  /*10cc0*/  HMMA.16816.F32 R104, R144.reuse, R156, R104 ;  /* 0x0000009c9068723c */ /* 0x040fe40000001868 */
[----:B------:R-:W3:Y:S02]  /*10cd0*/  LDSM.16.MT88.4 R200, [R227+0x1900] ;  /* 0x00190000e3c8783b */ /* 0x000ee40000004200 */
[----:B-1----:R-:W-:Y:S02]  /*10ce0*/  F2FP.PACK_AB R204, R172, R173 ;  /* 0x000000adaccc723e */ /* 0x002fe400000000ff */
[----:B--2---:R-:W-:Y:S02]  /*10cf0*/  F2FP.PACK_AB R211, R138, R139 ;  /* 0x0000008b8ad3723e */ /* 0x004fe400000000ff */
[-C--:B------:R-:W-:Y:S02]  /*10d00*/  HMMA.16816.F32 R108, R144, R158.reuse, R108 ;  /* 0x0000009e906c723c */ /* 0x080fe4000000186c */
[----:B------:R4:W5:Y:S04]  /*10d10*/  LDL.LU R242, [R1+0x64] ;  /* 0x0000640001f27983 */ /* 0x0009680000300800 */
[----:B------:R4:W5:Y:S02]  /*10d20*/  LDL.LU R243, [R1+0x60] ;  /* 0x0000600001f37983 */ /* 0x0009640000300800 */
[C---:B------:R-:W-:Y:S02]  /*10d30*/  HMMA.16816.F32 R112, R140.reuse, R158, R112 ;  /* 0x0000009e8c70723c */ /* 0x040fe40000001870 */
[----:B------:R4:W5:Y:S06]  /*10d40*/  LDL.LU R235, [R1+0x5c] ;  /* 0x00005c0001eb7983 */ /* 0x00096c0000300800 */
[-C--:B------:R-:W-:Y:S08]  /*10d50*/  HMMA.16816.F32 R116, R140, R160.reuse, R116 ;  /* 0x000000a08c74723c */ /* 0x080ff00000001874 */
[C---:B------:R-:W-:Y:S08]  /*10d60*/  HMMA.16816.F32 R120, R144.reuse, R160, R120 ;  /* 0x000000a09078723c */ /* 0x040ff00000001878 */
[-C--:B------:R-:W-:Y:S08]  /*10d70*/  HMMA.16816.F32 R124, R144, R162.reuse, R124 ;  /* 0x000000a2907c723c */ /* 0x080ff0000000187c */
[----:B------:R-:W-:Y:S08]  /*10d80*/  HMMA.16816.F32 R128, R140, R162, R128 ;  /* 0x000000a28c80723c */ /* 0x000ff00000001880 */
[-C--:B---3--:R-:W-:Y:S01]  /*10d90*/  HMMA.16816.F32 R140, R204, R152.reuse, R4 ;  /* 0x00000098cc8c723c */ /* 0x088fe20000001804 */
[----:B------:R-:W1:Y:S07]  /*10da0*/  LDSM.16.MT88.4 R4, [R227+0x3900] ;  /* 0x00390000e304783b */ /* 0x000e6e0000004200 */
[C---:B------:R-:W-:Y:S07]  /*10db0*/  HMMA.16816.F32 R144, R208.reuse, R152, R8 ;  /* 0x00000098d090723c */ /* 0x040fee0000001808 */
[----:B------:R-:W-:Y:S02]  /*10dc0*/  MOV R8, R150 ;  /* 0x0000009600087202 */ /* 0x000fe40000000f00 */
[----:B------:R-:W-:Y:S03]  /*10dd0*/  MOV R11, R149 ;  /* 0x00000095000b7202 */ /* 0x000fe60000000f00 */
[----:B------:R-:W-:Y:S02]  /*10de0*/  MOV R9, R151 ;  /* 0x0000009700097202 */ /* 0x000fe40000000f00 */
[----:B------:R-:W-:Y:S02]  /*10df0*/  MOV R10, R148 ;  /* 0x00000094000a7202 */ /* 0x000fe40000000f00 */
[-C--:B------:R-:W-:Y:S07]  /*10e00*/  HMMA.16816.F32 R148, R208, R154.reuse, R12 ;  /* 0x0000009ad094723c */ /* 0x080fee000000180c */
[----:B------:R-:W-:Y:S01]  /*10e10*/  MOV R15, R167 ;  /* 0x000000a7000f7202 */ /* 0x000fe20000000f00 */
        /* <DEDUP_REMOVED lines=22> */
[----:B------:R-:W-:Y:S01]  /*10f80*/  MOV R21, R182 ;  /* 0x000000b600157202 */ /* 0x000fe20000000f00 */
[----:B------:R-:W-:Y:S01]  /*10f90*/  FADD.FTZ R0, R39, R0 ;  /* 0x0000000027007221 */ /* 0x000fe20000010000 */
[----:B------:R-:W-:Y:S01]  /*10fa0*/  MOV R38, R180 ;  /* 0x000000b400267202 */ /* 0x000fe20000000f00 */
[----:B------:R-:W-:Y:S01]  /*10fb0*/  FADD.FTZ R12, R12, R134 ;  /* 0x000000860c0c7221 */ /* 0x000fe20000010000 */
[----:B------:R-:W-:Y:S02]  /*10fc0*/  MOV R37, R181 ;  /* 0x000000b500257202 */ /* 0x000fe40000000f00 */
[-C--:B------:R-:W-:Y:S03]  /*10fd0*/  HMMA.16816.F32 R180, R208, R186.reuse, R44 ;  /* 0x000000bad0b4723c */ /* 0x080fe6000000182c */
[----:B------:R-:W-:Y:S01]  /*10fe0*/  MOV R30, R14 ;  /* 0x0000000e001e7202 */ /* 0x000fe20000000f00 */
[----:B------:R-:W-:Y:S01]  /*10ff0*/  FADD.FTZ R3, R38, R3 ;  /* 0x0000000326037221 */ /* 0x000fe20000010000 */
[----:B------:R-:W-:Y:S02]  /*11000*/  MOV R14, R11 ;  /* 0x0000000b000e7202 */ /* 0x000fe40000000f00 */
        /* <DEDUP_REMOVED lines=10> */
[----:B------:R-:W-:Y:S02]  /*110b0*/  MOV R11, R195 ;  /* 0x000000c3000b7202 */ /* 0x000fe40000000f00 */
[----:B------:R-:W-:Y:S02]  /*110c0*/  MOV R8, R194 ;  /* 0x000000c200087202 */ /* 0x000fe40000000f00 */
[C---:B------:R-:W-:Y:S04]  /*110d0*/  HMMA.16816.F32 R192, R208.reuse, R200, R56 ;  /* 0x000000c8d0c0723c */ /* 0x040fe80000001838 */
[----:B------:R-:W-:Y:S01]  /*110e0*/  MOV R35, R9 ;  /* 0x0000000900237202 */ /* 0x000fe20000000f00 */
[----:B------:R-:W-:Y:S01]  /*110f0*/  FADD.FTZ R8, R8, R132 ;  /* 0x0000008408087221 */ /* 0x000fe20000010000 */
[----:B------:R-:W-:Y:S02]  /*11100*/  MOV R34, R10 ;  /* 0x0000000a00227202 */ /* 0x000fe40000000f00 */
[----:B------:R-:W-:Y:S01]  /*11110*/  MOV R9, R199 ;  /* 0x000000c700097202 */ /* 0x000fe20000000f00 */
[----:B------:R-:W-:Y:S03]  /*11120*/  FADD.FTZ R8, R37, R8 ;  /* 0x0000000825087221 */ /* 0x000fe60000010000 */
[----:B------:R-:W-:Y:S01]  /*11130*/  MOV R10, R198 ;  /* 0x000000c6000a7202 */ /* 0x000fe20000000f00 */
[----:B------:R-:W-:Y:S01]  /*11140*/  FADD.FTZ R11, R11, R8 ;  /* 0x000000080b0b7221 */ /* 0x000fe20000010000 */
[-C--:B------:R-:W-:Y:S03]  /*11150*/  HMMA.16816.F32 R196, R208, R202.reuse, R60 ;  /* 0x000000cad0c4723c */ /* 0x080fe6000000183c */
[----:B------:R-:W-:Y:S01]  /*11160*/  FADD.FTZ R10, R10, R3 ;  /* 0x000000030a0a7221 */ /* 0x000fe20000010000 */
[-C--:B------:R-:W-:Y:S01]  /*11170*/  MOV R134, R2.reuse ;  /* 0x0000000200867202 */ /* 0x080fe20000000f00 */
        /* <DEDUP_REMOVED lines=55> */
[----:B------:R1:W-:Y:S01]  /*114f0*/  STL [R1+0x14], R3 ;  /* 0x0000140301007387 */ /* 0x0003e20000100800 */
[----:B------:R-:W-:Y:S03]  /*11500*/  MOV R2, R137 ;  /* 0x0000008900027202 */ /* 0x000fe60000000f00 */
[----:B------:R4:W-:Y:S01]  /*11510*/  STL [R1+0x1c], R0 ;  /* 0x00001c0001007387 */ /* 0x0009e20000100800 */
[----:B-1----:R-:W-:Y:S01]  /*11520*/  MOV R3, R136 ;  /* 0x0000008800037202 */ /* 0x002fe20000000f00 */
[----:B------:R-:W-:-:S05]  /*11530*/  @P0 BRA `(.L_x_1492) ;  /* 0xffffb71000000947 */ /* 0x000fca000383ffff */
.L_x_1491:
[----:B-1--4-:R-:W2:Y:S04]  /*11540*/  LDL.LU R0, [R1+0x10] ;  /* 0x0000100001007983 */ /* 0x012ea80000300800 */
        /* <DEDUP_REMOVED lines=184> */
.L_x_1473:
        /* <DEDUP_REMOVED lines=184> */
.L_x_1494:
        /* <DEDUP_REMOVED lines=151> */
.L_x_1496:
[----:B--234-:R-:W-:Y:S05]  /*135c0*/  BSYNC B0 ;  /* 0x0000000000007941 */ /* 0x01cfea0003800000 */
.L_x_1495:
        /* <DEDUP_REMOVED lines=16> */
.L_x_1498:
[----:B------:R-:W-:Y:S05]  /*136d0*/  BSYNC B0 ;  /* 0x0000000000007941 */ /* 0x000fea0003800000 */
.L_x_1497:
        /* <DEDUP_REMOVED lines=16> */
.L_x_1500:
[----:B------:R-:W-:Y:S05]  /*137e0*/  BSYNC B0 ;  /* 0x0000000000007941 */ /* 0x000fea0003800000 */
.L_x_1499:
        /* <DEDUP_REMOVED lines=16> */
.L_x_1502:
[----:B------:R-:W-:Y:S05]  /*138f0*/  BSYNC B0 ;  /* 0x0000000000007941 */ /* 0x000fea0003800000 */
.L_x_1501:
        /* <DEDUP_REMOVED lines=16> */
.L_x_1504:
[----:B------:R-:W-:Y:S05]  /*13a00*/  BSYNC B0 ;  /* 0x0000000000007941 */ /* 0x000fea0003800000 */
.L_x_1503:
        /* <DEDUP_REMOVED lines=16> */
.L_x_1506:
[----:B------:R-:W-:Y:S05]  /*13b10*/  BSYNC B0 ;  /* 0x0000000000007941 */ /* 0x000fea0003800000 */
.L_x_1505:
        /* <DEDUP_REMOVED lines=16> */
.L_x_1508:
[----:B------:R-:W-:Y:S05]  /*13c20*/  BSYNC B0 ;  /* 0x0000000000007941 */ /* 0x000fea0003800000 */
.L_x_1507:
        /* <DEDUP_REMOVED lines=17> */
.L_x_1493:
        /* <DEDUP_REMOVED lines=19> */
.L_x_1509:
        /* <DEDUP_REMOVED lines=42> */
.L_x_1511:
[----:B------:R-:W-:Y:S05]  /*14110*/  BSYNC B0 ;  /* 0x0000000000007941 */ /* 0x000fea0003800000 */
.L_x_1510:
        /* <DEDUP_REMOVED lines=59> */
.L_x_1513:
[----:B------:R-:W-:Y:S05]  /*144d0*/  BSYNC B0 ;  /* 0x0000000000007941 */ /* 0x000fea0003800000 */
.L_x_1512:
        /* <DEDUP_REMOVED lines=15> */
.L_x_1515:
[----:B------:R-:W-:Y:S05]  /*145d0*/  BSYNC B0 ;  /* 0x0000000000007941 */ /* 0x000fea0003800000 */
.L_x_1514:
        /* <DEDUP_REMOVED lines=15> */
.L_x_1517:
[----:B------:R-:W-:Y:S05]  /*146d0*/  BSYNC B0 ;  /* 0x0000000000007941 */ /* 0x000fea0003800000 */
.L_x_1516:
        /* <DEDUP_REMOVED lines=15> */
.L_x_1519:
[----:B------:R-:W-:Y:S05]  /*147d0*/  BSYNC B0 ;  /* 0x0000000000007941 */ /* 0x000fea0003800000 */
.L_x_1518:
        /* <DEDUP_REMOVED lines=15> */
.L_x_1521:
[----:B------:R-:W-:Y:S05]  /*148d0*/  BSYNC B0 ;  /* 0x0000000000007941 */ /* 0x000fea0003800000 */
.L_x_1520:
        /* <DEDUP_REMOVED lines=15> */
.L_x_1523:
[----:B------:R-:W-:Y:S05]  /*149d0*/  BSYNC B0 ;  /* 0x0000000000007941 */ /* 0x000fea0003800000 */
.L_x_1522:
        /* <DEDUP_REMOVED lines=15> */
.L_x_1525:
[----:B------:R-:W-:Y:S05]  /*14ad0*/  BSYNC B0 ;  /* 0x0000000000007941 */ /* 0x000fea0003800000 */
.L_x_1524:
        /* <DEDUP_REMOVED lines=16> */
.L_x_1526:
        /* <DEDUP_REMOVED lines=10> */
.L_x_1732:


//--------------------- .text._ZN7cutlass13device_kernelIN5flash19enable_sm80_to_sm89INS1_16FlashAttnFwdSm80INS1_25CollectiveMainloopFwdSm80ILi4ELi1ELb0EN4cute5tupleIJNS5_1CILi128EEENS7_ILi64EEES8_EEELi128ENS_6half_tEfNS_4arch4Sm80ELb1ELb0ELb1ELb1ELb0ELb1ELb1ELb0EEENS1_21CollectiveEpilogueFwdINS6_IJS8_S8_S9_EEENS6_IJNS7_ILi1EEESH_SH_EEESB_SD_Li128ELb1ELb1ELb0ELb0EEENS1_19SingleTileSchedulerILb1ELb0ELb1ELi128EEEEEEEEEvNT_6ParamsE --------------------------
	.section	.text._ZN7cutlass13device_kernelIN5flash19enable_sm80_to_sm89INS1_16FlashAttnFwdSm80INS1_25CollectiveMainloopFwdSm80ILi4ELi1ELb0EN4cute5tupleIJNS5_1CILi128EEENS7_ILi64EEES8_EEELi128ENS_6half_tEfNS_4arch4Sm80ELb1ELb0ELb1ELb1ELb0ELb1ELb1ELb0EEENS1_21CollectiveEpilogueFwdINS6_IJS8_S8_S9_EEENS6_IJNS7_ILi1EEESH_SH_EEESB_SD_Li128ELb1ELb1ELb0ELb0EEENS1_19SingleTileSchedulerILb1ELb0ELb1ELi128EEEEEEEEEvNT_6ParamsE,"ax",@progbits
	.sectioninfo	@"SHI_REGISTERS=255"
	.align	128
.text._ZN7cutlass13device_kernelIN5flash19enable_sm80_to_sm89INS1_16FlashAttnFwdSm80INS1_25CollectiveMainloopFwdSm80ILi4ELi1ELb0EN4cute5tupleIJNS5_1CILi128EEENS7_ILi64EEES8_EEELi128ENS_6half_tEfNS_4arch4Sm80ELb1ELb0ELb1ELb1ELb0ELb1ELb1ELb0EEENS1_21CollectiveEpilogueFwdINS6_IJS8_S8_S9_EEENS6_IJNS7_ILi1EEESH_SH_EEESB_SD_Li128ELb1ELb1ELb0ELb0EEENS1_19SingleTileSchedulerILb1ELb0ELb1ELi128EEEEEEEEEvNT_6ParamsE:
        .type           _ZN7cutlass13device_kernelIN5flash19enable_sm80_to_sm89INS1_16FlashAttnFwdSm80INS1_25CollectiveMainloopFwdSm80ILi4ELi1ELb0EN4cute5tupleIJNS5_1CILi128EEENS7_ILi64EEES8_EEELi128ENS_6half_tEfNS_4arch4Sm80ELb1ELb0ELb1ELb1ELb0ELb1ELb1ELb0EEENS1_21CollectiveEpilogueFwdINS6_IJS8_S8_S9_EEENS6_IJNS7_ILi1EEESH_SH_EEESB_SD_Li128ELb1ELb1ELb0ELb0EEENS1_19SingleTileSchedulerILb1ELb0ELb1ELi128EEEEEEEEEvNT_6ParamsE,@function
        .size           _ZN7cutlass13device_kernelIN5flash19enable_sm80_to_sm89INS1_16FlashAttnFwdSm80INS1_25CollectiveMainloopFwdSm80ILi4ELi1ELb0EN4cute5tupleIJNS5_1CILi128EEENS7_ILi64EEES8_EEELi128ENS_6half_tEfNS_4arch4Sm80ELb1ELb0ELb1ELb1ELb0ELb1ELb1ELb0EEENS1_21CollectiveEpilogueFwdINS6_IJS8_S8_S9_EEENS6_IJNS7_ILi1EEESH_SH_EEESB_SD_Li128ELb1ELb1ELb0ELb0EEENS1_19SingleTileSchedulerILb1ELb0ELb1ELi128EEEEEEEEEvNT_6ParamsE,(.L_x_1733 - _ZN7cutlass13device_kernelIN5flash19enable_sm80_to_sm89INS1_16FlashAttnFwdSm80INS1_25CollectiveMainloopFwdSm80ILi4ELi1ELb0EN4cute5tupleIJNS5_1CILi128EEENS7_ILi64EEES8_EEELi128ENS_6half_tEfNS_4arch4Sm80ELb1ELb0ELb1ELb1ELb0ELb1ELb1ELb0EEENS1_21CollectiveEpilogueFwdINS6_IJS8_S8_S9_EEENS6_IJNS7_ILi1EEESH_SH_EEESB_SD_Li128ELb1ELb1ELb0ELb0EEENS1_19SingleTileSchedulerILb1ELb0ELb1ELi128EEEEEEEEEvNT_6ParamsE)
        .other          _ZN7cutlass13device_kernelIN5flash19enable_sm80_to_sm89INS1_16FlashAttnFwdSm80INS1_25CollectiveMainloopFwdSm80ILi4ELi1ELb0EN4cute5tupleIJNS5_1CILi128EEENS7_ILi64EEES8_EEELi128ENS_6half_tEfNS_4arch4Sm80ELb1ELb0ELb1ELb1ELb0ELb1ELb1ELb0EEENS1_21CollectiveEpilogueFwdINS6_IJS8_S8_S9_EEENS6_IJNS7_ILi1EEESH_SH_EEESB_SD_Li128ELb1ELb1ELb0ELb0EEENS1_19SingleTileSchedulerILb1ELb0ELb1ELi128EEEEEEEEEvNT_6ParamsE,@"STO_CUDA_ENTRY STV_DEFAULT"
_ZN7cutlass13device_kernelIN5flash19enable_sm80_to_sm89INS1_16FlashAttnFwdSm80INS1_25CollectiveMainloopFwdSm80ILi4ELi1ELb0EN4cute5tupleIJNS5_1CILi128EEENS7_ILi64EEES8_EEELi128ENS_6half_tEfNS_4arch4Sm80ELb1ELb0ELb1ELb1ELb0ELb1ELb1ELb0EEENS1_21CollectiveEpilogueFwdINS6_IJS8_S8_S9_EEENS6_IJNS7_ILi1EEESH_SH_EEESB_SD_Li128ELb1ELb1ELb0ELb0EEENS1_19SingleTileSchedulerILb1ELb0ELb1ELi128EEEEEEEEEvNT_6ParamsE:
[----:B------:R-:W-:Y:S02]  /*0000*/  MOV R1, c[0x0][0x28] ;  /* 0x00000a0000017a02 */ /* 0x000fe40000000f00 */
[----:B------:R-:W1:Y:S01]  /*0010*/  S2R R177, SR_TID.X ;  /* 0x0000000000b17919 */ /* 0x000e620000002100 */
[----:B------:R-:W-:Y:S01]  /*0020*/  IMAD.MOV.U32 R38, RZ, RZ, 0x4 ;  /* 0x00000004ff267424 */ /* 0x000fe200078e00ff */
[----:B------:R-:W2:Y:S01]  /*0030*/  S2UR UR18, SR_CTAID.X ;  /* 0x00000000001279c3 */ /* 0x000ea20000002500 */
[----:B------:R-:W-:Y:S01]  /*0040*/  ULDC.64 UR28, c[0x0][0x118] ;  /* 0x00004600001c7ab9 */ /* 0x000fe20000000a00 */
[----:B------:R-:W3:Y:S01]  /*0050*/  S2R R4, SR_CTAID.Z ;  /* 0x0000000000047919 */ /* 0x000ee20000002700 */
[----:B------:R-:W-:-:S05]  /*0060*/  IADD3 R1, R1, -0xa0, RZ ;  /* 0xffffff6001017810 */ /* 0x000fca0007ffe0ff */
[----:B------:R-:W4:Y:S01]  /*0070*/  S2UR UR26, SR_CTAID.Z ;  /* 0x00000000001a79c3 */ /* 0x000f220000002700 */
[----:B-1----:R-:W-:Y:S01]  /*0080*/  SHF.R.U32.HI R0, RZ, 0x5, R177 ;  /* 0x00000005ff007819 */ /* 0x002fe200000116b1 */
[----:B---3--:R-:W-:-:S05]  /*0090*/  IMAD.WIDE R2, R4, R38, c[0x0][0x568] ;  /* 0x00015a0004027625 */ /* 0x008fca00078e0226 */
[----:B------:R-:W1:Y:S02]  /*00a0*/  SHFL.IDX PT, R0, R0, RZ, 0x1f ;  /* 0x00001fff00007589 */ /* 0x000e6400000e0000 */
[----:B-1----:R-:W-:-:S13]  /*00b0*/  ISETP.NE.AND P0, PT, R0, RZ, PT ;  /* 0x000000ff0000720c */ /* 0x002fda0003f05270 */
[----:B--2-4-:R-:W-:Y:S05]  /*00c0*/  @!P0 BRA `(.L_x_1527) ;  /* 0x0000017000008947 */ /* 0x014fea0003800000 */
[----:B------:R-:W-:-:S04]  /*00d0*/  ISETP.NE.U32.AND P0, PT, RZ, c[0x0][0x568], PT ;  /* 0x00015a00ff007a0c */ /* 0x000fc80003f05070 */
[----:B------:R-:W-:-:S13]  /*00e0*/  ISETP.NE.AND.EX P0, PT, RZ, c[0x0][0x56c], PT, P0 ;  /* 0x00015b00ff007a0c */ /* 0x000fda0003f05300 */
[----:B------:R-:W-:Y:S05]  /*00f0*/  @!P0 BRA `(.L_x_1528) ;  /* 0x0000003000008947 */ /* 0x000fea0003800000 */
[----:B------:R-:W2:Y:S02]  /*0100*/  LDG.E R0, [R2.64] ;  /* 0x0000001c02007981 */ /* 0x000ea4000c1e1900 */
[----:B--2---:R1:W2:Y:S02]  /*0110*/  R2UR UR5, R0 ;  /* 0x00000000000573c2 */ /* 0x0042a400000e0000 */
[----:B-12---:R-:W-:Y:S05]  /*0120*/  BRA `(.L_x_1529) ;  /* 0x000000b000007947 */ /* 0x006fea0003800000 */
.L_x_1528:
[----:B------:R-:W-:-:S04]  /*0130*/  ISETP.NE.U32.AND P0, PT, RZ, c[0x0][0x560], PT ;  /* 0x00015800ff007a0c */ /* 0x000fc80003f05070 */
[----:B------:R-:W-:-:S13]  /*0140*/  ISETP.NE.AND.EX P0, PT, RZ, c[0x0][0x564], PT, P0 ;  /* 0x00015900ff007a0c */ /* 0x000fda0003f05300 */
[----:B------:R-:W-:Y:S05]  /*0150*/  @!P0 BRA `(.L_x_1530) ;  /* 0x0000007000008947 */ /* 0x000fea0003800000 */
[----:B------:R-:W-:-:S05]  /*0160*/  IMAD.WIDE R2, R4, R38, c[0x0][0x560] ;  /* 0x0001580004027625 */ /* 0x000fca00078e0226 */
[----:B------:R-:W2:Y:S04]  /*0170*/  LDG.E R4, [R2.64] ;  /* 0x0000001c02047981 */ /* 0x000ea8000c1e1900 */
[----:B------:R-:W3:Y:S01]  /*0180*/  LDG.E R0, [R2.64+0x4] ;  /* 0x0000041c02007981 */ /* 0x000ee2000c1e1900 */
[----:B--2---:R-:W1:Y:S08]  /*0190*/  R2UR UR4, R4 ;  /* 0x00000000040473c2 */ /* 0x004e7000000e0000 */
[----:B---3--:R-:W1:Y:S02]  /*01a0*/  R2UR UR5, R0 ;  /* 0x00000000000573c2 */ /* 0x008e6400000e0000 */
[----:B-1----:R-:W-:Y:S01]  /*01b0*/  UIADD3 UR5, -UR4, UR5, URZ ;  /* 0x0000000504057290 */ /* 0x002fe2000fffe13f */
[----:B------:R-:W-:Y:S05]  /*01c0*/  BRA `(.L_x_1529) ;  /* 0x0000001000007947 */ /* 0x000fea0003800000 */
.L_x_1530:
[----:B------:R-:W-:Y:S02]  /*01d0*/  ULDC UR5, c[0x0][0x54c] ;  /* 0x0001530000057ab9 */ /* 0x000fe40000000800 */
.L_x_1529:
[----:B------:R-:W-:Y:S02]  /*01e0*/  ULDC UR4, c[0x0][0x548] ;  /* 0x0001520000047ab9 */ /* 0x000fe40000000800 */
[----:B------:R-:W-:-:S02]  /*01f0*/  USHF.L.U32 UR18, UR18, 0x7, URZ ;  /* 0x0000000712127899 */ /* 0x000fc4000800063f */
[----:B------:R-:W-:-:S04]  /*0200*/  UIMAD UR4, UR5, UR4, URZ ;  /* 0x00000004050472a4 */ /* 0x000fc8000f8e023f */
[----:B------:R-:W-:-:S04]  /*0210*/  UISETP.GE.AND UP0, UPT, UR18, UR4, UPT ;  /* 0x000000041200728c */ /* 0x000fc8000bf06270 */
[----:B------:R-:W-:Y:S01]  /*0220*/  USEL UR26, UR26, 0xffffffff, !UP0 ;  /* 0xffffffff1a1a7887 */ /* 0x000fe2000c000000 */
[----:B------:R-:W-:Y:S05]  /*0230*/  BRA `(.L_x_1531) ;  /* 0x0000016000007947 */ /* 0x000fea0003800000 */
.L_x_1527:
[----:B------:R-:W-:-:S04]  /*0240*/  ISETP.NE.U32.AND P0, PT, RZ, c[0x0][0x568], PT ;  /* 0x00015a00ff007a0c */ /* 0x000fc80003f05070 */
[----:B------:R-:W-:-:S13]  /*0250*/  ISETP.NE.AND.EX P0, PT, RZ, c[0x0][0x56c], PT, P0 ;  /* 0x00015b00ff007a0c */ /* 0x000fda0003f05300 */
[----:B------:R-:W-:Y:S05]  /*0260*/  @!P0 BRA `(.L_x_1532) ;  /* 0x0000003000008947 */ /* 0x000fea0003800000 */
[----:B------:R-:W2:Y:S02]  /*0270*/  LDG.E R0, [R2.64] ;  /* 0x0000001c02007981 */ /* 0x000ea4000c1e1900 */
[----:B--2---:R1:W2:Y:S02]  /*0280*/  R2UR UR5, R0 ;  /* 0x00000000000573c2 */ /* 0x0042a400000e0000 */
[----:B-12---:R-:W-:Y:S05]  /*0290*/  BRA `(.L_x_1533) ;  /* 0x000000b000007947 */ /* 0x006fea0003800000 */
.L_x_1532:
        /* <DEDUP_REMOVED lines=10> */
.L_x_1534:
[----:B------:R-:W-:Y:S02]  /*0340*/  ULDC UR5, c[0x0][0x54c] ;  /* 0x0001530000057ab9 */ /* 0x000fe40000000800 */
.L_x_1533:
[----:B------:R-:W-:Y:S02]  /*0350*/  ULDC UR4, c[0x0][0x548] ;  /* 0x0001520000047ab9 */ /* 0x000fe40000000800 */
[----:B------:R-:W-:-:S02]  /*0360*/  USHF.L.U32 UR18, UR18, 0x7, URZ ;  /* 0x0000000712127899 */ /* 0x000fc4000800063f */
[----:B------:R-:W-:-:S04]  /*0370*/  UIMAD UR4, UR5, UR4, URZ ;  /* 0x00000004050472a4 */ /* 0x000fc8000f8e023f */
[----:B------:R-:W-:-:S04]  /*0380*/  UISETP.GE.AND UP0, UPT, UR18, UR4, UPT ;  /* 0x000000041200728c */ /* 0x000fc8000bf06270 */
[----:B------:R-:W-:-:S06]  /*0390*/  USEL UR26, UR26, 0xffffffff, !UP0 ;  /* 0xffffffff1a1a7887 */ /* 0x000fcc000c000000 */
.L_x_1531:
[----:B------:R-:W-:-:S13]  /*03a0*/  ISETP.LE.AND P0, PT, RZ, UR26, PT ;  /* 0x0000001aff007c0c */ /* 0x000fda000bf03270 */
[----:B------:R-:W-:Y:S05]  /*03b0*/  @!P0 EXIT ;  /* 0x000000000000894d */ /* 0x000fea0003800000 */
[----:B------:R-:W-:Y:S01]  /*03c0*/  ISETP.NE.U32.AND P0, PT, RZ, c[0x0][0x370], PT ;  /* 0x0000dc00ff007a0c */ /* 0x000fe20003f05070 */
[----:B------:R-:W-:Y:S01]  /*03d0*/  ULDC.64 UR4, c[0x0][0x358] ;  /* 0x0000d60000047ab9 */ /* 0x000fe20000000a00 */
[----:B------:R-:W-:Y:S01]  /*03e0*/  ISETP.NE.U32.AND P1, PT, RZ, c[0x0][0x360], PT ;  /* 0x0000d800ff007a0c */ /* 0x000fe20003f25070 */
[----:B------:R-:W-:Y:S01]  /*03f0*/  IMAD.U32 R0, RZ, RZ, UR26 ;  /* 0x0000001aff007e24 */ /* 0x000fe2000f8e00ff */
[----:B------:R-:W-:Y:S01]  /*0400*/  ISETP.NE.AND.EX P3, PT, RZ, c[0x0][0x374], PT, P0 ;  /* 0x0000dd00ff007a0c */ /* 0x000fe20003f65300 */
[----:B------:R-:W-:Y:S01]  /*0410*/  IMAD.U32 R4, RZ, RZ, UR26 ;  /* 0x0000001aff047e24 */ /* 0x000fe2000f8e00ff */
[----:B------:R-:W-:Y:S01]  /*0420*/  ISETP.NE.AND.EX P1, PT, RZ, c[0x0][0x364], PT, P1 ;  /* 0x0000d900ff007a0c */ /* 0x000fe20003f25310 */
[----:B------:R-:W-:Y:S01]  /*0430*/  UISETP.NE.U32.AND UP3, UPT, URZ, UR4, UPT ;  /* 0x000000043f00728c */ /* 0x000fe2000bf65070 */
[----:B------:R-:W-:Y:S02]  /*0440*/  ISETP.NE.U32.AND P2, PT, RZ, c[0x0][0x348], PT ;  /* 0x0000d200ff007a0c */ /* 0x000fe40003f45070 */
[----:B------:R-:W-:Y:S01]  /*0450*/  ISETP.NE.U32.AND P4, PT, RZ, c[0x0][0x350], PT ;  /* 0x0000d400ff007a0c */ /* 0x000fe20003f85070 */
[----:B------:R-:W-:Y:S01]  /*0460*/  UISETP.NE.AND.EX UP3, UPT, URZ, UR5, UPT, UP3 ;  /* 0x000000053f00728c */ /* 0x000fe2000bf65330 */
[----:B------:R-:W-:-:S02]  /*0470*/  ISETP.NE.AND.EX P2, PT, RZ, c[0x0][0x34c], PT, P2 ;  /* 0x0000d300ff007a0c */ /* 0x000fc40003f45320 */
[----:B------:R-:W-:Y:S02]  /*0480*/  ISETP.NE.AND.EX P4, PT, RZ, c[0x0][0x354], PT, P4 ;  /* 0x0000d500ff007a0c */ /* 0x000fe40003f85340 */
[----:B------:R-:W-:Y:S01]  /*0490*/  MOV R5, UR26 ;  /* 0x0000001a00057c02 */ /* 0x000fe20008000f00 */
[----:B------:R-:W-:Y:S01]  /*04a0*/  @P3 IMAD.WIDE R2, R38, R0, c[0x0][0x370] ;  /* 0x0000dc0026023625 */ /* 0x000fe200078e0200 */
[----:B------:R-:W-:-:S03]  /*04b0*/  PLOP3.LUT P0, PT, PT, PT, UP3, 0x80, 0x0 ;  /* 0x000000000000781c */ /* 0x000fc60003f0f038 */
[C---:B------:R-:W-:Y:S01]  /*04c0*/  @P1 IMAD.WIDE R6, R38.reuse, R4, c[0x0][0x360] ;  /* 0x0000d80026061625 */ /* 0x040fe200078e0204 */
[----:B------:R1:W2:Y:S03]  /*04d0*/  @P3 LDG.E R11, [R2.64] ;  /* 0x0000001c020b3981 */ /* 0x0002a6000c1e1900 */
[----:B------:R-:W-:Y:S01]  /*04e0*/  IMAD.WIDE R4, R38, R5, c[0x0][0x348] ;  /* 0x0000d20026047625 */ /* 0x000fe200078e0205 */
[----:B------:R-:W-:-:S04]  /*04f0*/  MOV R10, RZ ;  /* 0x000000ff000a7202 */ /* 0x000fc80000000f00 */
[----:B------:R-:W3:Y:S01]  /*0500*/  @P2 LDG.E R9, [R4.64] ;  /* 0x0000001c04092981 */ /* 0x000ee2000c1e1900 */
[----:B-1----:R-:W-:-:S03]  /*0510*/  IMAD.WIDE R2, R38, R0, c[0x0][0x350] ;  /* 0x0000d40026027625 */ /* 0x002fc600078e0200 */
[----:B------:R1:W4:Y:S04]  /*0520*/  @P1 LDG.E R0, [R6.64] ;  /* 0x0000001c06001981 */ /* 0x000328000c1e1900 */
[----:B------:R-:W4:Y:S01]  /*0530*/  @P4 LDG.E R8, [R2.64] ;  /* 0x0000001c02084981 */ /* 0x000f22000c1e1900 */
[----:B-1----:R-:W-:-:S04]  /*0540*/  IMAD.U32 R6, RZ, RZ, UR26 ;  /* 0x0000001aff067e24 */ /* 0x002fc8000f8e00ff */
[----:B------:R-:W-:-:S05]  /*0550*/  IMAD.WIDE R6, R38, R6, c[0x0][0x358] ;  /* 0x0000d60026067625 */ /* 0x000fca00078e0206 */
[----:B------:R1:W5:Y:S01]  /*0560*/  @P0 LDG.E R10, [R6.64] ;  /* 0x0000001c060a0981 */ /* 0x000362000c1e1900 */
[----:B------:R-:W1:Y:S01]  /*0570*/  S2UR UR16, SR_CTAID.Y ;  /* 0x00000000001079c3 */ /* 0x000e620000002600 */
[----:B------:R-:W-:Y:S02]  /*0580*/  UMOV UR21, URZ ;  /* 0x0000003f00157c82 */ /* 0x000fe40008000000 */
[----:B------:R-:W-:Y:S02]  /*0590*/  ULDC UR24, c[0x0][0x168] ;  /* 0x00005a0000187ab9 */ /* 0x000fe40000000800 */
[----:B------:R-:W-:Y:S02]  /*05a0*/  UMOV UR22, URZ ;  /* 0x0000003f00167c82 */ /* 0x000fe40008000000 */
[----:B------:R-:W-:Y:S02]  /*05b0*/  UMOV UR20, URZ ;  /* 0x0000003f00147c82 */ /* 0x000fe40008000000 */
[----:B------:R-:W-:-:S02]  /*05c0*/  ULDC UR7, c[0x0][0x1d0] ;  /* 0x0000740000077ab9 */ /* 0x000fc40000000800 */
[----:B------:R-:W-:Y:S02]  /*05d0*/  ULDC UR23, c[0x0][0x228] ;  /* 0x00008a0000177ab9 */ /* 0x000fe40000000800 */
[----:B-1----:R-:W-:Y:S01]  /*05e0*/  USHF.R.S32.HI UR15, URZ, 0x1f, UR16 ;  /* 0x0000001f3f0f7899 */ /* 0x002fe20008011410 */
[----:B--2---:R1:W2:Y:S08]  /*05f0*/  @P3 R2UR UR21, R11 ;  /* 0x000000000b1533c2 */ /* 0x0042b000000e0000 */
[----:B---3--:R1:W3:Y:S08]  /*0600*/  @P2 R2UR UR22, R9 ;  /* 0x00000000091623c2 */ /* 0x0082f000000e0000 */
[----:B----4-:R1:W4:Y:S08]  /*0610*/  @P1 R2UR UR24, R0 ;  /* 0x00000000001813c2 */ /* 0x01033000000e0000 */
[----:B------:R1:W1:Y:S01]  /*0620*/  @P4 R2UR UR20, R8 ;  /* 0x00000000081443c2 */ /* 0x00026200000e0000 */
[----:B------:R-:W-:Y:S05]  /*0630*/  @P1 BRA `(.L_x_1535) ;  /* 0x0000006000001947 */ /* 0x000fea0003800000 */
[----:B--23--:R-:W-:Y:S05]  /*0640*/  @!P2 BRA `(.L_x_1535) ;  /* 0x000000500000a947 */ /* 0x00cfea0003800000 */
[----:B-1----:R1:W2:Y:S04]  /*0650*/  LDG.E R0, [R4.64] ;  /* 0x0000001c04007981 */ /* 0x0022a8000c1e1900 */
[----:B-1----:R-:W3:Y:S01]  /*0660*/  LDG.E R4, [R4.64+0x4] ;  /* 0x0000041c04047981 */ /* 0x002ee2000c1e1900 */
[----:B--2-4-:R-:W1:Y:S08]  /*0670*/  R2UR UR24, R0 ;  /* 0x00000000001873c2 */ /* 0x014e7000000e0000 */
[----:B---3--:R-:W1:Y:S02]  /*0680*/  R2UR UR4, R4 ;  /* 0x00000000040473c2 */ /* 0x008e6400000e0000 */
[----:B-1----:R-:W-:-:S06]  /*0690*/  UIADD3 UR24, -UR24, UR4, URZ ;  /* 0x0000000418187290 */ /* 0x002fcc000fffe13f */
.L_x_1535:
[----:B--23--:R-:W-:-:S04]  /*06a0*/  ISETP.NE.U32.AND P1, PT, RZ, c[0x0][0x368], PT ;  /* 0x0000da00ff007a0c */ /* 0x00cfc80003f25070 */
[----:B------:R-:W-:-:S13]  /*06b0*/  ISETP.NE.AND.EX P1, PT, RZ, c[0x0][0x36c], PT, P1 ;  /* 0x0000db00ff007a0c */ /* 0x000fda0003f25310 */
[----:B------:R-:W-:Y:S05]  /*06c0*/  @!P1 BRA `(.L_x_1536) ;  /* 0x0000005000009947 */ /* 0x000fea0003800000 */
[----:B-1----:R-:W-:-:S05]  /*06d0*/  MOV R0, UR26 ;  /* 0x0000001a00007c02 */ /* 0x002fca0008000f00 */
[----:B------:R-:W-:-:S05]  /*06e0*/  IMAD.WIDE R2, R38, R0, c[0x0][0x368] ;  /* 0x0000da0026027625 */ /* 0x000fca00078e0200 */
[----:B------:R-:W2:Y:S02]  /*06f0*/  LDG.E R0, [R2.64] ;  /* 0x0000001c02007981 */ /* 0x000ea4000c1e1900 */
[----:B--2---:R1:W2:Y:S02]  /*0700*/  R2UR UR7, R0 ;  /* 0x00000000000773c2 */ /* 0x0042a400000e0000 */
[----:B-12---:R-:W-:Y:S05]  /*0710*/  BRA `(.L_x_1537) ;  /* 0x0000006000007947 */ /* 0x006fea0003800000 */
.L_x_1536:
[----:B------:R-:W-:Y:S05]  /*0720*/  @!P4 BRA `(.L_x_1537) ;  /* 0x000000500000c947 */ /* 0x000fea0003800000 */
[----:B-1----:R1:W2:Y:S04]  /*0730*/  LDG.E R0, [R2.64] ;  /* 0x0000001c02007981 */ /* 0x0022a8000c1e1900 */
[----:B-1----:R-:W3:Y:S01]  /*0740*/  LDG.E R2, [R2.64+0x4] ;  /* 0x0000041c02027981 */ /* 0x002ee2000c1e1900 */
[----:B--2---:R-:W1:Y:S08]  /*0750*/  R2UR UR7, R0 ;  /* 0x00000000000773c2 */ /* 0x004e7000000e0000 */
[----:B---3--:R-:W1:Y:S02]  /*0760*/  R2UR UR4, R2 ;  /* 0x00000000020473c2 */ /* 0x008e6400000e0000 */
[----:B-1----:R-:W-:-:S06]  /*0770*/  UIADD3 UR7, -UR7, UR4, URZ ;  /* 0x0000000407077290 */ /* 0x002fcc000fffe13f */
.L_x_1537:
[----:B------:R2:W3:Y:S04]  /*0780*/  @P0 LDG.E R4, [R6.64] ;  /* 0x0000001c06040981 */ /* 0x0004e8000c1e1900 */
[----:B--2---:R-:W2:Y:S01]  /*0790*/  @P0 LDG.E R6, [R6.64+0x4] ;  /* 0x0000041c06060981 */ /* 0x004ea2000c1e1900 */
[----:B------:R-:W-:Y:S01]  /*07a0*/  ISETP.NE.U32.AND P1, PT, RZ, c[0x0][0x378], PT ;  /* 0x0000de00ff007a0c */ /* 0x000fe20003f25070 */
[----:B-1----:R-:W-:-:S03]  /*07b0*/  IMAD.U32 R0, RZ, RZ, UR26 ;  /* 0x0000001aff007e24 */ /* 0x002fc6000f8e00ff */
[----:B------:R-:W-:-:S13]  /*07c0*/  ISETP.NE.AND.EX P1, PT, RZ, c[0x0][0x37c], PT, P1 ;  /* 0x0000df00ff007a0c */ /* 0x000fda0003f25310 */
[----:B------:R-:W-:-:S05]  /*07d0*/  @P1 IMAD.WIDE R2, R38, R0, c[0x0][0x378] ;  /* 0x0000de0026021625 */ /* 0x000fca00078e0200 */
[----:B----4-:R-:W4:Y:S01]  /*07e0*/  @P1 LDG.E R0, [R2.64] ;  /* 0x0000001c02001981 */ /* 0x010f22000c1e1900 */
[----:B------:R-:W-:Y:S02]  /*07f0*/  ULDC UR6, c[0x0][0x2c4] ;  /* 0x0000b10000067ab9 */ /* 0x000fe40000000800 */
[----:B------:R-:W-:Y:S02]  /*0800*/  UISETP.NE.AND UP2, UPT, UR6, 0x1, UPT ;  /* 0x000000010600788c */ /* 0x000fe4000bf45270 */
[----:B------:R-:W-:Y:S02]  /*0810*/  UIADD3 UR6, -UR21, UR7, URZ ;  /* 0x0000000715067290 */ /* 0x000fe4000fffe13f */
[----:B------:R-:W-:-:S07]  /*0820*/  UMOV UR19, UR7 ;  /* 0x0000000700137c82 */ /* 0x000fce0008000000 */
[----:B------:R-:W-:Y:S01]  /*0830*/  @UP2 UIADD3 UR8, UR18, 0x7f, URZ ;  /* 0x0000007f12082890 */ /* 0x000fe2000fffe03f */
[----:B---3--:R-:W1:Y:S08]  /*0840*/  @P0 R2UR UR4, R4 ;  /* 0x00000000040403c2 */ /* 0x008e7000000e0000 */
[----:B--2---:R-:W1:Y:S08]  /*0850*/  @P0 R2UR UR5, R6 ;  /* 0x00000000060503c2 */ /* 0x004e7000000e0000 */
[----:B----4-:R2:W3:Y:S01]  /*0860*/  @P1 R2UR UR19, R0 ;  /* 0x00000000001313c2 */ /* 0x0104e200000e0000 */
[----:B-1----:R-:W-:-:S03]  /*0870*/  @UP3 UIADD3 UR23, -UR4, UR5, URZ ;  /* 0x0000000504173290 */ /* 0x002fc6000fffe13f */
[----:B------:R-:W-:Y:S02]  /*0880*/  ULDC.64 UR4, c[0x0][0x2c8] ;  /* 0x0000b20000047ab9 */ /* 0x000fe40000000a00 */
[----:B------:R-:W-:Y:S02]  /*0890*/  UIMAD.WIDE.U32 UR8, UR8, UR4, URZ ;  /* 0x00000004080872a5 */ /* 0x000fe4000f8e003f */
[----:B------:R-:W-:Y:S02]  /*08a0*/  UIADD3 UR13, UR6, UR23, URZ ;  /* 0x00000017060d7290 */ /* 0x000fe4000fffe03f */
[----:B------:R-:W-:Y:S02]  /*08b0*/  UIADD3 UR4, UR18, 0x7f, URZ ;  /* 0x0000007f12047890 */ /* 0x000fe4000fffe03f */
[----:B------:R-:W-:Y:S02]  /*08c0*/  UIADD3 UR11, UR13, 0x40, -UR24 ;  /* 0x000000400d0b7890 */ /* 0x000fe4000fffe818 */
[----:B------:R-:W-:-:S02]  /*08d0*/  @UP2 USHF.R.U32.HI UR4, URZ, UR5, UR9 ;  /* 0x000000053f042299 */ /* 0x000fc40008011609 */
[----:B------:R-:W-:Y:S02]  /*08e0*/  UIADD3 UR9, UR13, 0x3f, URZ ;  /* 0x0000003f0d097890 */ /* 0x000fe4000fffe03f */
[----:B------:R-:W-:Y:S02]  /*08f0*/  UIADD3 UR5, UR11, UR4, URZ ;  /* 0x000000040b057290 */ /* 0x000fe4000fffe03f */
[----:B------:R-:W-:Y:S02]  /*0900*/  USHF.R.S32.HI UR8, URZ, 0x1f, UR9 ;  /* 0x0000001f3f087899 */ /* 0x000fe40008011409 */
[----:B------:R-:W-:Y:S02]  /*0910*/  USHF.R.S32.HI UR4, URZ, 0x1f, UR5 ;  /* 0x0000001f3f047899 */ /* 0x000fe40008011405 */
[----:B------:R-:W-:Y:S02]  /*0920*/  ULEA.HI UR8, UR8, UR9, URZ, 0x6 ;  /* 0x0000000908087291 */ /* 0x000fe4000f8f303f */
[----:B------:R-:W-:-:S02]  /*0930*/  ULEA.HI UR4, UR4, UR5, URZ, 0x6 ;  /* 0x0000000504047291 */ /* 0x000fc4000f8f303f */
[----:B------:R-:W-:Y:S02]  /*0940*/  USHF.R.S32.HI UR12, URZ, 0x6, UR8 ;  /* 0x000000063f0c7899 */ /* 0x000fe40008011408 */
[----:B------:R-:W-:-:S04]  /*0950*/  USHF.R.S32.HI UR4, URZ, 0x6, UR4 ;  /* 0x000000063f047899 */ /* 0x000fc80008011404 */
[----:B------:R-:W-:-:S04]  /*0960*/  UISETP.LT.AND UP0, UPT, UR12, UR4, UPT ;  /* 0x000000040c00728c */ /* 0x000fc8000bf01270 */
[----:B------:R-:W-:Y:S02]  /*0970*/  USEL UR5, UR12, UR4, UP0 ;  /* 0x000000040c057287 */ /* 0x000fe40008000000 */
[----:B------:R-:W-:Y:S02]  /*0980*/  UIADD3 UR4, -UR6, URZ, URZ ;  /* 0x0000003f06047290 */ /* 0x000fe4000fffe13f */
[----:B------:R-:W-:Y:S02]  /*0990*/  ULEA UR6, UR5, -UR6, 0x6 ;  /* 0x8000000605067291 */ /* 0x000fe4000f8e303f */
[----:B------:R-:W-:Y:S02]  /*09a0*/  UISETP.LT.AND UP1, UPT, URZ, UR4, UPT ;  /* 0x000000043f00728c */ /* 0x000fe4000bf21270 */
[----:B------:R-:W-:Y:S02]  /*09b0*/  UISETP.LT.AND UP0, UPT, UR6, UR23, UPT ;  /* 0x000000170600728c */ /* 0x000fe4000bf01270 */
[----:B------:R-:W-:-:S02]  /*09c0*/  USEL UR4, URZ, UR4, !UP1 ;  /* 0x000000043f047287 */ /* 0x000fc4000c800000 */
[----:B------:R-:W-:Y:S02]  /*09d0*/  USEL UR5, UR6, UR23, UP0 ;  /* 0x0000001706057287 */ /* 0x000fe40008000000 */
[----:B------:R-:W-:Y:S02]  /*09e0*/  USHF.R.U32.HI UR10, URZ, 0x6, UR4 ;  /* 0x000000063f0a7899 */ /* 0x000fe40008011604 */
[----:B------:R-:W-:-:S05]  /*09f0*/  UISETP.GT.AND UP0, UPT, UR5, UR4, UPT ;  /* 0x000000040500728c */ /* 0x000fca000bf04270 */
[----:B------:R-:W-:-:S06]  /*0a00*/  UMOV UR9, UR10 ;  /* 0x0000000a00097c82 */ /* 0x000fcc0008000000 */
[----:B------:R-:W-:-:S04]  /*0a10*/  @UP0 UIADD3 UR5, UR5, 0x3f, URZ ;  /* 0x0000003f05050890 */ /* 0x000fc8000fffe03f */
[----:B------:R-:W-:-:S04]  /*0a20*/  @UP0 USHF.R.S32.HI UR4, URZ, 0x1f, UR5 ;  /* 0x0000001f3f040899 */ /* 0x000fc80008011405 */
[----:B------:R-:W-:-:S04]  /*0a30*/  @UP0 ULEA.HI UR4, UR4, UR5, URZ, 0x6 ;  /* 0x0000000504040291 */ /* 0x000fc8000f8f303f */
[----:B------:R-:W-:-:S04]  /*0a40*/  @UP0 USHF.R.S32.HI UR9, URZ, 0x6, UR4 ;  /* 0x000000063f090899 */ /* 0x000fc80008011404 */
[----:B------:R-:W-:-:S06]  /*0a50*/  UISETP.GT.AND UP0, UPT, UR9, UR10, UPT ;  /* 0x0000000a0900728c */ /* 0x000fcc000bf04270 */
[----:B------:R-:W-:-:S13]  /*0a60*/  PLOP3.LUT P0, PT, PT, PT, UP0, 0x80, 0x0 ;  /* 0x000000000000781c */ /* 0x000fda0003f0f008 */
[----:B------:R-:W-:Y:S05]  /*0a70*/  @!P0 BRA `(.L_x_1538) ;  /* 0x0000793000008947 */ /* 0x000fea0003800000 */
[----:B--23--:R-:W-:Y:S01]  /*0a80*/  ISETP.NE.U32.AND P0, PT, RZ, c[0x0][0x340], PT ;  /* 0x0000d000ff007a0c */ /* 0x00cfe20003f05070 */
[----:B------:R-:W-:Y:S01]  /*0a90*/  IMAD.U32 R0, RZ, RZ, UR26 ;  /* 0x0000001aff007e24 */ /* 0x000fe2000f8e00ff */
[----:B------:R-:W-:Y:S01]  /*0aa0*/  SHF.R.S32.HI R4, RZ, 0x1f, R177 ;  /* 0x0000001fff047819 */ /* 0x000fe200000114b1 */
[----:B------:R-:W-:Y:S01]  /*0ab0*/  ULDC.64 UR4, c[0x0][0x240] ;  /* 0x0000900000047ab9 */ /* 0x000fe20000000a00 */
[----:B------:R-:W-:-:S13]  /*0ac0*/  ISETP.NE.AND.EX P3, PT, RZ, c[0x0][0x344], PT, P0 ;  /* 0x0000d100ff007a0c */ /* 0x000fda0003f65300 */
[----:B------:R-:W-:-:S05]  /*0ad0*/  @P3 IMAD.WIDE R2, R38, R0, c[0x0][0x340] ;  /* 0x0000d00026023625 */ /* 0x000fca00078e0200 */
[----:B------:R1:W2:Y:S01]  /*0ae0*/  @P3 LDG.E R18, [R2.64] ;  /* 0x0000001c02123981 */ /* 0x0002a2000c1e1900 */
[----:B------:R-:W-:Y:S01]  /*0af0*/  LEA.HI R0, R4, R177, RZ, 0x3 ;  /* 0x000000b104007211 */ /* 0x000fe200078f18ff */
[----:B------:R-:W-:Y:S01]  /*0b00*/  UIMAD UR4, UR15, UR4, URZ ;  /* 0x000000040f0472a4 */ /* 0x000fe2000f8e023f */
[----:B------:R-:W-:Y:S01]  /*0b10*/  IMAD.MOV.U32 R160, RZ, RZ, c[0x0][0x238] ;  /* 0x00008e00ffa07624 */ /* 0x000fe200078e00ff */
[----:B------:R-:W-:Y:S01]  /*0b20*/  USHF.R.S32.HI UR6, URZ, 0x1f, UR26 ;  /* 0x0000001f3f067899 */ /* 0x000fe2000801141a */
[----:B------:R-:W-:Y:S01]  /*0b30*/  SHF.R.S32.HI R93, RZ, 0x3, R0 ;  /* 0x00000003ff5d7819 */ /* 0x000fe20000011400 */
[----:B------:R-:W-:Y:S01]  /*0b40*/  UIMAD UR8, UR16, UR5, UR4 ;  /* 0x00000005100872a4 */ /* 0x000fe2000f8e0204 */
[----:B------:R-:W-:Y:S01]  /*0b50*/  LOP3.LUT R0, R0, 0xfffffff8, RZ, 0xc0, !PT ;  /* 0xfffffff800007812 */ /* 0x000fe200078ec0ff */
[----:B------:R-:W-:Y:S01]  /*0b60*/  USEL UR35, UR6, URZ, !UP3 ;  /* 0x0000003f06237287 */ /* 0x000fe2000d800000 */
[----:B------:R-:W-:Y:S01]  /*0b70*/  SHF.R.S32.HI R37, RZ, 0x1f, R93 ;  /* 0x0000001fff257819 */ /* 0x000fe2000001145d */
[----:B------:R-:W-:Y:S01]  /*0b80*/  ULDC.64 UR4, c[0x0][0x248] ;  /* 0x0000920000047ab9 */ /* 0x000fe20000000a00 */
[----:B-----5:R-:W-:Y:S01]  /*0b90*/  IADD3 R140, P0, R93, R10, RZ ;  /* 0x0000000a5d8c7210 */ /* 0x020fe20007f1e0ff */
[----:B------:R-:W-:Y:S01]  /*0ba0*/  IMAD.IADD R28, R177, 0x1, -R0 ;  /* 0x00000001b11c7824 */ /* 0x000fe200078e0a00 */
[----:B------:R-:W-:Y:S01]  /*0bb0*/  UIMAD UR4, UR35, UR4, URZ ;  /* 0x00000004230472a4 */ /* 0x000fe2000f8e023f */
[----:B------:R-:W-:Y:S01]  /*0bc0*/  IADD3 R123, -R93, UR23, RZ ;  /* 0x000000175d7b7c10 */ /* 0x000fe2000fffe1ff */
[----:B------:R-:W-:Y:S01]  /*0bd0*/  UIADD3 UR17, UR9, -0x1, URZ ;  /* 0xffffffff09117890 */ /* 0x000fe2000fffe03f */
[----:B------:R-:W-:Y:S01]  /*0be0*/  IMAD.SHL.U32 R32, R28, 0x8, RZ ;  /* 0x000000081c207824 */ /* 0x000fe200078e00ff */
[----:B------:R-:W-:Y:S01]  /*0bf0*/  LEA.HI.X.SX32 R153, R10, R37, 0x1, P0 ;  /* 0x000000250a997211 */ /* 0x000fe200000f0eff */
[----:B------:R-:W-:Y:S01]  /*0c00*/  USEL UR43, UR26, URZ, !UP3 ;  /* 0x0000003f1a2b7287 */ /* 0x000fe2000d800000 */
[----:B------:R-:W-:Y:S01]  /*0c10*/  LEA.HI R4, R4, R177, RZ, 0x6 ;  /* 0x000000b104047211 */ /* 0x000fe200078f30ff */
[----:B------:R-:W-:Y:S01]  /*0c20*/  UMOV UR37, 0x6 ;  /* 0x0000000600257882 */ /* 0x000fe20000000000 */
[----:B------:R-:W-:Y:S01]  /*0c30*/  SHF.R.S32.HI R33, RZ, 0x1f, R32 ;  /* 0x0000001fff217819 */ /* 0x000fe20000011420 */
[----:B------:R-:W-:Y:S01]  /*0c40*/  IMAD R0, R153, c[0x0][0x238], RZ ;  /* 0x00008e0099007a24 */ /* 0x000fe200078e02ff */
[----:B------:R-:W-:Y:S01]  /*0c50*/  USHF.R.S32.HI UR9, URZ, 0x1f, UR17 ;  /* 0x0000001f3f097899 */ /* 0x000fe20008011411 */
[----:B------:R-:W-:Y:S01]  /*0c60*/  IMAD.U32 R96, RZ, RZ, UR43 ;  /* 0x0000002bff607e24 */ /* 0x000fe2000f8e00ff */
[----:B------:R-:W-:Y:S01]  /*0c70*/  IADD3 R90, R32, 0x40, RZ ;  /* 0x00000040205a7810 */ /* 0x000fe20007ffe0ff */
[----:B------:R-:W-:Y:S01]  /*0c80*/  IMAD R0, R140, c[0x0][0x23c], R0 ;  /* 0x00008f008c007a24 */ /* 0x000fe200078e0200 */
[----:B------:R-:W-:Y:S01]  /*0c90*/  ISETP.GE.AND P6, PT, R32, c[0x0][0x1d4], PT ;  /* 0x0000750020007a0c */ /* 0x000fe20003fc6270 */
[----:B-1----:R-:W-:Y:S01]  /*0ca0*/  IMAD.WIDE.U32 R2, R140, c[0x0][0x238], R32 ;  /* 0x00008e008c027a25 */ /* 0x002fe200078e0020 */
[----:B------:R-:W-:Y:S01]  /*0cb0*/  ISETP.GE.AND P5, PT, R90, c[0x0][0x1d4], PT ;  /* 0x000075005a007a0c */ /* 0x000fe20003fa6270 */
[----:B------:R-:W-:Y:S01]  /*0cc0*/  USHF.R.S32.HI UR36, URZ, 0x1f, UR19 ;  /* 0x0000001f3f247899 */ /* 0x000fe20008011413 */
[----:B------:R-:W-:Y:S01]  /*0cd0*/  IADD3 R158, R93, 0x10, RZ ;  /* 0x000000105d9e7810 */ /* 0x000fe20007ffe0ff */
[----:B------:R-:W-:Y:S01]  /*0ce0*/  IMAD.IADD R3, R3, 0x1, R0 ;  /* 0x0000000103037824 */ /* 0x000fe200078e0200 */
[C---:B------:R-:W-:Y:S01]  /*0cf0*/  IADD3 R157, R93.reuse, 0x20, RZ ;  /* 0x000000205d9d7810 */ /* 0x040fe20007ffe0ff */
[----:B------:R-:W-:Y:S01]  /*0d00*/  IMAD.U32 R0, RZ, RZ, UR16 ;  /* 0x00000010ff007e24 */ /* 0x000fe2000f8e00ff */
[----:B------:R-:W-:Y:S01]  /*0d10*/  IADD3 R156, R93, 0x30, RZ ;  /* 0x000000305d9c7810 */ /* 0x000fe20007ffe0ff */
[----:B------:R-:W-:Y:S01]  /*0d20*/  IMAD.SHL.U32 R175, R160, 0x40, RZ ;  /* 0x00000040a0af7824 */ /* 0x000fe200078e00ff */
[----:B------:R-:W-:Y:S01]  /*0d30*/  ULDC UR27, c[0x0][0x1e4] ;  /* 0x00007900001b7ab9 */ /* 0x000fe20000000800 */
[----:B------:R-:W-:Y:S01]  /*0d40*/  IMAD.WIDE.U32 R2, R0, c[0x0][0x240], R2 ;  /* 0x0000900000027a25 */ /* 0x000fe200078e0002 */
[----:B------:R-:W-:Y:S01]  /*0d50*/  ULDC.U8 UR48, c[0x0][0x298] ;  /* 0x0000a60000307ab9 */ /* 0x000fe20000000000 */
[----:B------:R-:W-:Y:S01]  /*0d60*/  P2R R154, PR, RZ, 0x20 ;  /* 0x00000020ff9a7803 */ /* 0x000fe20000000000 */
[----:B------:R-:W-:Y:S01]  /*0d70*/  UMOV UR49, 0x30 ;  /* 0x0000003000317882 */ /* 0x000fe20000000000 */
[----:B------:R-:W-:Y:S01]  /*0d80*/  IMAD.U32 R0, RZ, RZ, UR17 ;  /* 0x00000011ff007e24 */ /* 0x000fe2000f8e00ff */
[----:B------:R-:W-:Y:S01]  /*0d90*/  IADD3 R3, R3, UR8, RZ ;  /* 0x0000000803037c10 */ /* 0x000fe2000fffe0ff */
[----:B------:R-:W-:Y:S01]  /*0da0*/  UIMAD UR8, UR43, UR5, UR4 ;  /* 0x000000052b0872a4 */ /* 0x000fe2000f8e0204 */
[----:B------:R-:W-:Y:S01]  /*0db0*/  IMAD.SHL.U32 R5, R93, 0x40, RZ ;  /* 0x000000405d057824 */ /* 0x000fe200078e00ff */
[----:B------:R-:W-:Y:S01]  /*0dc0*/  ULDC UR39, c[0x0][0x280] ;  /* 0x0000a00000277ab9 */ /* 0x000fe20000000800 */
[----:B------:R-:W-:Y:S01]  /*0dd0*/  IMAD R8, R0, -0x40, R123 ;  /* 0xffffffc000087824 */ /* 0x000fe200078e027b */
[----:B------:R-:W-:Y:S01]  /*0de0*/  ULDC.64 UR4, c[0x0][0x238] ;  /* 0x00008e0000047ab9 */ /* 0x000fe20000000a00 */
[----:B------:R-:W-:Y:S01]  /*0df0*/  IMAD.WIDE.U32 R128, R96, c[0x0][0x248], R2 ;  /* 0x0000920060807a25 */ /* 0x000fe200078e0002 */
[----:B------:R-:W-:Y:S01]  /*0e00*/  USHF.L.U64.HI UR14, UR4, UR37, UR5 ;  /* 0x00000025040e7299 */ /* 0x000fe20008010205 */
[----:B------:R-:W-:Y:S01]  /*0e10*/  LOP3.LUT R21, R5, 0x1c0, RZ, 0xc0, !PT ;  /* 0x000001c005157812 */ /* 0x000fe200078ec0ff */
[----:B------:R-:W-:Y:S01]  /*0e20*/  UIMAD.WIDE.U32 UR30, UR4, 0x20, URZ ;  /* 0x00000020041e78a5 */ /* 0x000fe2000f8e003f */
[C---:B------:R-:W-:Y:S01]  /*0e30*/  ISETP.GE.AND P0, PT, R8.reuse, 0x1, PT ;  /* 0x000000010800780c */ /* 0x040fe20003f06270 */
[----:B------:R-:W-:Y:S01]  /*0e40*/  UIMAD UR5, UR14, UR17, URZ ;  /* 0x000000110e0572a4 */ /* 0x000fe2000f8e023f */
[----:B------:R-:W-:Y:S01]  /*0e50*/  IADD3 R127, R129, UR8, RZ ;  /* 0x00000008817f7c10 */ /* 0x000fe2000fffe0ff */
[----:B------:R-:W-:Y:S01]  /*0e60*/  IMAD.MOV.U32 R126, RZ, RZ, R128 ;  /* 0x000000ffff7e7224 */ /* 0x000fe200078e0080 */
[----:B------:R-:W-:Y:S01]  /*0e70*/  ISETP.GE.AND P2, PT, R8, 0x11, PT ;  /* 0x000000110800780c */ /* 0x000fe20003f46270 */
[----:B------:R-:W-:Y:S01]  /*0e80*/  IMAD.SHL.U32 R4, R4, 0x8, RZ ;  /* 0x0000000804047824 */ /* 0x000fe200078e00ff */
[----:B------:R-:W-:Y:S01]  /*0e90*/  SHF.R.U32.HI R36, RZ, 0x3, R21 ;  /* 0x00000003ff247819 */ /* 0x000fe20000011615 */
[----:B------:R-:W-:Y:S01]  /*0ea0*/  IMAD.U32 R0, RZ, RZ, UR5 ;  /* 0x00000005ff007e24 */ /* 0x000fe2000f8e00ff */
[----:B------:R-:W-:Y:S01]  /*0eb0*/  ULDC.64 UR4, c[0x0][0x1e0] ;  /* 0x0000780000047ab9 */ /* 0x000fe20000000a00 */
[----:B------:R-:W-:Y:S01]  /*0ec0*/  IMAD.WIDE.U32 R2, R175, UR17, R126 ;  /* 0x00000011af027c25 */ /* 0x000fe2000f8e007e */
[----:B------:R-:W-:Y:S01]  /*0ed0*/  LOP3.LUT R31, R4, 0xfffffe00, RZ, 0xc0, !PT ;  /* 0xfffffe00041f7812 */ /* 0x000fe200078ec0ff */
[----:B------:R-:W-:Y:S01]  /*0ee0*/  ULDC UR40, c[0x0][0x290] ;  /* 0x0000a40000287ab9 */ /* 0x000fe20000000800 */
[----:B------:R-:W-:Y:S01]  /*0ef0*/  LOP3.LUT R4, R21, 0x38, R32, 0xf8, !PT ;  /* 0x0000003815047812 */ /* 0x000fe200078ef820 */
[----:B------:R-:W-:Y:S01]  /*0f00*/  IMAD R0, R175, UR9, R0 ;  /* 0x00000009af007c24 */ /* 0x000fe2000f8e0200 */
[C---:B------:R-:W-:Y:S01]  /*0f10*/  @P0 LEA R6, P1, R2.reuse, c[0x0][0x220], 0x1 ;  /* 0x0000880002060a11 */ /* 0x040fe200078208ff */
[----:B------:R-:W-:Y:S01]  /*0f20*/  IMAD.MOV.U32 R9, RZ, RZ, c[0x0][0x23c] ;  /* 0x00008f00ff097624 */ /* 0x000fe200078e00ff */
[----:B------:R-:W-:Y:S01]  /*0f30*/  LOP3.LUT R75, R31, R4, R36, 0xf6, !PT ;  /* 0x000000041f4b7212 */ /* 0x000fe200078ef624 */
[----:B------:R-:W-:Y:S01]  /*0f40*/  IMAD.IADD R3, R3, 0x1, R0 ;  /* 0x0000000103037824 */ /* 0x000fe200078e0200 */
[----:B------:R-:W-:Y:S01]  /*0f50*/  UIADD3 UR9, UR20, UR7, URZ ;  /* 0x0000000714097290 */ /* 0x000fe2000fffe03f */
[----:B------:R-:W-:Y:S01]  /*0f60*/  IMAD.SHL.U32 R121, R9, 0x20, RZ ;  /* 0x0000002009797824 */ /* 0x000fe200078e00ff */
[----:B------:R-:W-:Y:S01]  /*0f70*/  UIMAD.WIDE.U32 UR46, UR39, 0x30, URZ ;  /* 0x00000030272e78a5 */ /* 0x000fe2000f8e003f */
[----:B------:R-:W-:Y:S01]  /*0f80*/  IMAD.SHL.U32 R75, R75, 0x2, RZ ;  /* 0x000000024b4b7824 */ /* 0x000fe200078e00ff */
[----:B------:R-:W-:Y:S01]  /*0f90*/  @P0 LEA.HI.X R7, R2, c[0x0][0x224], R3, 0x1, P1 ;  /* 0x0000890002070a11 */ /* 0x000fe200008f0c03 */
[----:B------:R-:W-:Y:S01]  /*0fa0*/  IMAD.MOV.U32 R176, RZ, RZ, c[0x0][0x27c] ;  /* 0x00009f00ffb07624 */ /* 0x000fe200078e00ff */
[C---:B------:R-:W-:Y:S01]  /*0fb0*/  @P2 LEA R0, P1, R160.reuse, R2, 0x4 ;  /* 0x00000002a0002211 */ /* 0x040fe200078220ff */
[----:B------:R-:W-:Y:S01]  /*0fc0*/  USHF.R.S32.HI UR8, URZ, 0x1f, UR9 ;  /* 0x0000001f3f087899 */ /* 0x000fe20008011409 */
[----:B------:R-:W-:Y:S01]  /*0fd0*/  IADD3 R121, R121, UR31, RZ ;  /* 0x0000001f79797c10 */ /* 0x000fe2000fffe0ff */
[----:B------:R-:W-:Y:S01]  /*0fe0*/  @!PT LDS RZ, [RZ] ;  /* 0x00000000fffff984 */ /* 0x000fe20000000800 */
[----:B------:R-:W-:Y:S01]  /*0ff0*/  @!PT LDS RZ, [RZ] ;  /* 0x00000000fffff984 */ /* 0x000fe20000000800 */
[----:B------:R-:W-:Y:S01]  /*1000*/  @!PT LDS RZ, [RZ] ;  /* 0x00000000fffff984 */ /* 0x000fe20000000800 */
[----:B------:R1:W-:Y:S01]  /*1010*/  @P0 LDGSTS.E.BYPASS.LTC128B.128 [R75+0x4100], [R6.64], !P6 ;  /* 0x04100000064b0fae */ /* 0x0003e2000f101d5c */
[----:B------:R-:W-:Y:S01]  /*1020*/  @P2 LEA.HI.X R5, R160, R3, R9, 0x4, P1 ;  /* 0x00000003a0052211 */ /* 0x000fe200008f2409 */
[----:B------:R-:W-:Y:S01]  /*1030*/  UIMAD UR7, UR8, UR4, URZ ;  /* 0x00000004080772a4 */ /* 0x000fe2000f8e023f */
[----:B------:R-:W-:Y:S01]  /*1040*/  @P2 LEA R4, P1, R0, c[0x0][0x220], 0x1 ;  /* 0x0000880000042a11 */ /* 0x000fe200078208ff */
[----:B------:R1:W-:Y:S01]  /*1050*/  @P0 LDGSTS.E.BYPASS.LTC128B.128 [R75+0x6100], [R6.64+0x80], !P5 ;  /* 0x06100080064b0fae */ /* 0x0003e2000e901d5c */
[----:B------:R-:W-:Y:S01]  /*1060*/  ISETP.GT.AND P0, PT, R8, 0x30, PT ;  /* 0x000000300800780c */ /* 0x000fe20003f04270 */
[----:B------:R-:W-:Y:S01]  /*1070*/  UIMAD.WIDE.U32 UR32, UR9, UR4, URZ ;  /* 0x00000004092072a5 */ /* 0x000fe2000f8e003f */
[----:B------:R-:W-:Y:S01]  /*1080*/  @P2 LEA.HI.X R5, R0, c[0x0][0x224], R5, 0x1, P1 ;  /* 0x0000890000052a11 */ /* 0x000fe200008f0c05 */
[----:B------:R-:W-:Y:S01]  /*1090*/  UIMAD UR7, UR9, UR5, UR7 ;  /* 0x00000005090772a4 */ /* 0x000fe2000f8e0207 */
[----:B------:R-:W-:Y:S01]  /*10a0*/  ISETP.GE.AND P1, PT, R8, 0x21, PT ;  /* 0x000000210800780c */ /* 0x000fe20003f26270 */
[----:B------:R-:W-:Y:S01]  /*10b0*/  IMAD.SHL.U32 R28, R28, 0x4, RZ ;  /* 0x000000041c1c7824 */ /* 0x000fe200078e00ff */
[----:B------:R-:W-:Y:S01]  /*10c0*/  ULDC.64 UR4, c[0x0][0x1e8] ;  /* 0x00007a0000047ab9 */ /* 0x000fe20000000a00 */
[----:B------:R3:W-:Y:S01]  /*10d0*/  @P2 LDGSTS.E.BYPASS.LTC128B.128 [R75+0x4900], [R4.64], !P6 ;  /* 0x04900000044b2fae */ /* 0x0007e2000f101d5c */
[----:B------:R-:W-:Y:S01]  /*10e0*/  UIADD3 UR33, UR33, UR7, URZ ;  /* 0x0000000721217290 */ /* 0x000fe2000fffe03f */
[----:B------:R-:W-:Y:S01]  /*10f0*/  IMAD R8, R37, c[0x0][0x290], RZ ;  /* 0x0000a40025087a24 */ /* 0x000fe200078e02ff */
[----:B------:R-:W-:Y:S01]  /*1100*/  SHF.R.S32.HI R29, RZ, 0x1f, R28 ;  /* 0x0000001fff1d7819 */ /* 0x000fe2000001141c */
[----:B------:R3:W-:Y:S01]  /*1110*/  @P2 LDGSTS.E.BYPASS.LTC128B.128 [R75+0x6900], [R4.64+0x80], !P5 ;  /* 0x06900080044b2fae */ /* 0x0007e2000e901d5c */
[C---:B------:R-:W-:Y:S01]  /*1120*/  IMAD.WIDE.U32 R12, R93.reuse, c[0x0][0x280], R32 ;  /* 0x0000a0005d0c7a25 */ /* 0x040fe200078e0020 */
[----:B------:R-:W-:Y:S01]  /*1130*/  UIMAD.WIDE.U32 UR44, UR40, 0x30, URZ ;  /* 0x00000030282c78a5 */ /* 0x000fe2000f8e003f */
[----:B------:R-:W-:Y:S01]  /*1140*/  P2R R155, PR, RZ, 0x40 ;  /* 0x00000040ff9b7803 */ /* 0x000fe20000000000 */
[----:B------:R-:W-:Y:S01]  /*1150*/  USHF.L.U32 UR38, UR40, 0x6, URZ ;  /* 0x0000000628267899 */ /* 0x000fe2000800063f */
[C---:B------:R-:W-:Y:S01]  /*1160*/  IMAD R8, R93.reuse, c[0x0][0x294], R8 ;  /* 0x0000a5005d087a24 */ /* 0x040fe200078e0208 */
[----:B------:R-:W-:Y:S01]  /*1170*/  @P1 IADD3 R0, P2, R2, UR30, RZ ;  /* 0x0000001e02001c10 */ /* 0x000fe2000ff5e0ff */
[----:B------:R-:W-:-:S04]  /*1180*/  IMAD.WIDE.U32 R14, R93, c[0x0][0x290], R32 ;  /* 0x0000a4005d0e7a25 */ /* 0x000fc800078e0020 */
[----:B------:R-:W-:Y:S02]  /*1190*/  IMAD.U32 R16, RZ, RZ, UR16 ;  /* 0x00000010ff107e24 */ /* 0x000fe4000f8e00ff */
[----:B------:R-:W-:-:S04]  /*11a0*/  IMAD.WIDE.U32 R166, R93, c[0x0][0x1e0], RZ ;  /* 0x000078005da67a25 */ /* 0x000fc800078e00ff */
[----:B-1----:R-:W-:Y:S02]  /*11b0*/  @P0 IMAD R6, R9, 0x30, RZ ;  /* 0x0000003009060824 */ /* 0x002fe400078e02ff */
[----:B------:R-:W-:-:S04]  /*11c0*/  IMAD.WIDE.U32 R16, R16, c[0x0][0x210], R32 ;  /* 0x0000840010107a25 */ /* 0x000fc800078e0020 */
[----:B------:R-:W-:Y:S02]  /*11d0*/  IMAD.MOV.U32 R174, RZ, RZ, c[0x0][0x1e0] ;  /* 0x00007800ffae7624 */ /* 0x000fe400078e00ff */
[----:B------:R-:W-:Y:S02]  /*11e0*/  IMAD.MOV.U32 R161, RZ, RZ, c[0x0][0x290] ;  /* 0x0000a400ffa17624 */ /* 0x000fe400078e00ff */
[----:B---3--:R-:W-:Y:S01]  /*11f0*/  @P0 IMAD.WIDE.U32 R4, R160, 0x30, R2 ;  /* 0x00000030a0040825 */ /* 0x008fe200078e0002 */
[-C--:B------:R-:W-:Y:S02]  /*1200*/  SHF.L.U64.HI R165, R174, R38.reuse, c[0x0][0x1e4] ;  /* 0x00007900aea57619 */ /* 0x080fe40000010226 */
[----:B------:R-:W-:Y:S01]  /*1210*/  SHF.L.U64.HI R162, R161, R38, c[0x0][0x294] ;  /* 0x0000a500a1a27619 */ /* 0x000fe20000010226 */
[----:B------:R-:W-:Y:S01]  /*1220*/  @P1 IMAD.X R2, R121, 0x1, R3, P2 ;  /* 0x0000000179021824 */ /* 0x000fe200010e0603 */
[----:B------:R-:W-:Y:S01]  /*1230*/  @P0 LEA R24, P2, R4, c[0x0][0x220], 0x1 ;  /* 0x0000880004180a11 */ /* 0x000fe200078408ff */
[----:B------:R-:W-:-:S02]  /*1240*/  @P0 IMAD.IADD R3, R5, 0x1, R6 ;  /* 0x0000000105030824 */ /* 0x000fc400078e0206 */
[----:B------:R-:W-:-:S03]  /*1250*/  IMAD.WIDE.U32 R6, R93, c[0x0][0x290], R28 ;  /* 0x0000a4005d067a25 */ /* 0x000fc600078e001c */
[----:B------:R-:W-:Y:S01]  /*1260*/  @P0 LEA.HI.X R25, R4, c[0x0][0x224], R3, 0x1, P2 ;  /* 0x0000890004190a11 */ /* 0x000fe200010f0c03 */
[----:B------:R-:W-:Y:S01]  /*1270*/  IMAD.U32 R3, RZ, RZ, UR26 ;  /* 0x0000001aff037e24 */ /* 0x000fe2000f8e00ff */
[C---:B------:R-:W-:Y:S01]  /*1280*/  @P1 LEA R22, P2, R0.reuse, c[0x0][0x220], 0x1 ;  /* 0x0000880000161a11 */ /* 0x040fe200078408ff */
[----:B------:R-:W-:Y:S02]  /*1290*/  IMAD.IADD R7, R7, 0x1, R8 ;  /* 0x0000000107077824 */ /* 0x000fe400078e0208 */
[----:B------:R-:W-:Y:S01]  /*12a0*/  IMAD.MOV.U32 R159, RZ, RZ, 0x5 ;  /* 0x00000005ff9f7424 */ /* 0x000fe200078e00ff */
[----:B------:R-:W-:Y:S01]  /*12b0*/  @P1 LEA.HI.X R23, R0, c[0x0][0x224], R2, 0x1, P2 ;  /* 0x0000890000171a11 */ /* 0x000fe200010f0c02 */
[----:B------:R-:W-:Y:S01]  /*12c0*/  IMAD.U32 R2, RZ, RZ, UR6 ;  /* 0x00000006ff027e24 */ /* 0x000fe2000f8e00ff */
[----:B------:R-:W-:Y:S01]  /*12d0*/  ISETP.GE.AND P2, PT, R32, c[0x0][0x27c], PT ;  /* 0x00009f0020007a0c */ /* 0x000fe20003f46270 */
[----:B------:R-:W-:Y:S01]  /*12e0*/  IMAD.SHL.U32 R0, R176, 0x2, RZ ;  /* 0x00000002b0007824 */ /* 0x000fe200078e00ff */
[----:B------:R-:W-:Y:S01]  /*12f0*/  UIMAD UR6, UR15, UR4, URZ ;  /* 0x000000040f0672a4 */ /* 0x000fe2000f8e023f */
[----:B------:R1:W-:Y:S01]  /*1300*/  @P1 LDGSTS.E.BYPASS.LTC128B.128 [R75+0x5100], [R22.64], !P6 ;  /* 0x05100000164b1fae */ /* 0x0003e2000f101d5c */
[----:B------:R-:W-:Y:S01]  /*1310*/  SEL R4, RZ, c[0x0][0x27c], !P2 ;  /* 0x00009f00ff047a07 */ /* 0x000fe20005000000 */
[----:B------:R-:W-:Y:S01]  /*1320*/  IMAD.MOV.U32 R164, RZ, RZ, c[0x0][0x280] ;  /* 0x0000a000ffa47624 */ /* 0x000fe200078e00ff */
[----:B------:R-:W-:Y:S01]  /*1330*/  UIMAD UR5, UR16, UR5, UR6 ;  /* 0x00000005100572a4 */ /* 0x000fe2000f8e0206 */
[----:B------:R1:W-:Y:S01]  /*1340*/  @P1 LDGSTS.E.BYPASS.LTC128B.128 [R75+0x7100], [R22.64+0x80], !P5 ;  /* 0x07100080164b1fae */ /* 0x0003e2000e901d5c */
[----:B------:R-:W-:Y:S01]  /*1350*/  IADD3 R151, P1, R93, UR9, RZ ;  /* 0x000000095d977c10 */ /* 0x000fe2000ff3e0ff */
[----:B------:R-:W-:Y:S01]  /*1360*/  ULDC.64 UR6, c[0x0][0x260] ;  /* 0x0000980000067ab9 */ /* 0x000fe20000000a00 */
[----:B------:R-:W-:Y:S01]  /*1370*/  IMAD.WIDE.U32 R172, R158, c[0x0][0x1e0], RZ ;  /* 0x000078009eac7a25 */ /* 0x000fe200078e00ff */
[----:B------:R-:W-:Y:S01]  /*1380*/  UIMAD UR6, UR15, UR6, URZ ;  /* 0x000000060f0672a4 */ /* 0x000fe2000f8e023f */
[----:B------:R1:W-:Y:S01]  /*1390*/  @P0 LDGSTS.E.BYPASS.LTC128B.128 [R75+0x5900], [R24.64], !P6 ;  /* 0x05900000184b0fae */ /* 0x0003e2000f101d5c */
[----:B------:R-:W-:Y:S01]  /*13a0*/  @P2 IADD3 R0, -R0, c[0x0][0x1d4], RZ ;  /* 0x0000750000002a10 */ /* 0x000fe20007ffe1ff */
[----:B------:R-:W-:Y:S01]  /*13b0*/  IMAD.WIDE.U32 R170, R157, c[0x0][0x1e0], RZ ;  /* 0x000078009daa7a25 */ /* 0x000fe200078e00ff */
[----:B------:R-:W-:Y:S01]  /*13c0*/  ISETP.GE.AND P2, PT, R176, 0x1, PT ;  /* 0x00000001b000780c */ /* 0x000fe20003f46270 */
[----:B------:R-:W-:Y:S01]  /*13d0*/  UIMAD UR6, UR16, UR7, UR6 ;  /* 0x00000007100672a4 */ /* 0x000fe2000f8e0206 */
[----:B------:R1:W-:Y:S01]  /*13e0*/  @P0 LDGSTS.E.BYPASS.LTC128B.128 [R75+0x7900], [R24.64+0x80], !P5 ;  /* 0x07900080184b0fae */ /* 0x0003e2000e901d5c */
[----:B------:R-:W-:Y:S01]  /*13f0*/  IADD3.X R150, R37, UR8, RZ, P1, !PT ;  /* 0x0000000825967c10 */ /* 0x000fe20008ffe4ff */
[----:B------:R-:W-:Y:S01]  /*1400*/  IMAD.WIDE.U32 R168, R156, c[0x0][0x1e0], RZ ;  /* 0x000078009ca87a25 */ /* 0x000fe200078e00ff */
[-C--:B------:R-:W-:Y:S01]  /*1410*/  SHF.L.U64.HI R174, R174, R159.reuse, c[0x0][0x1e4] ;  /* 0x00007900aeae7619 */ /* 0x080fe2000001029f */
[----:B------:R-:W0:Y:S01]  /*1420*/  LDGDEPBAR ;  /* 0x00000000000079af */ /* 0x000e220000000000 */
[----:B------:R-:W-:-:S02]  /*1430*/  SHF.L.U64.HI R163, R164, R159, c[0x0][0x284] ;  /* 0x0000a100a4a37619 */ /* 0x000fc4000001029f */
[-C--:B------:R-:W-:Y:S02]  /*1440*/  SHF.L.U64.HI R161, R161, R159.reuse, c[0x0][0x294] ;  /* 0x0000a500a1a17619 */ /* 0x080fe4000001029f */
[C---:B------:R-:W-:Y:S01]  /*1450*/  SHF.L.U64.HI R159, R160.reuse, R159, c[0x0][0x23c] ;  /* 0x00008f00a09f7619 */ /* 0x040fe2000001029f */
[----:B------:R-:W-:Y:S01]  /*1460*/  IMAD.SHL.U32 R160, R160, 0x20, RZ ;  /* 0x00000020a0a07824 */ /* 0x000fe200078e00ff */
[----:B------:R-:W-:Y:S01]  /*1470*/  SHF.L.U64.HI R164, R164, R38, c[0x0][0x284] ;  /* 0x0000a100a4a47619 */ /* 0x000fe20000010226 */
[----:B------:R-:W-:Y:S01]  /*1480*/  BAR.SYNC.DEFER_BLOCKING 0x0 ;  /* 0x0000000000007b1d */ /* 0x000fe20000010000 */
[----:B------:R-:W-:Y:S02]  /*1490*/  ISETP.GE.AND P5, PT, R32, c[0x0][0x1d4], PT ;  /* 0x0000750020007a0c */ /* 0x000fe40003fa6270 */
[----:B--2---:R-:W-:Y:S01]  /*14a0*/  @P3 SHF.R.S32.HI R19, RZ, 0x1f, R18 ;  /* 0x0000001fff133819 */ /* 0x004fe20000011412 */
[----:B------:R-:W-:Y:S02]  /*14b0*/  @!P3 IMAD.MOV.U32 R19, RZ, RZ, R2 ;  /* 0x000000ffff13b224 */ /* 0x000fe400078e0002 */
[----:B------:R-:W-:-:S02]  /*14c0*/  IMAD.U32 R2, RZ, RZ, UR30 ;  /* 0x0000001eff027e24 */ /* 0x000fc4000f8e00ff */
[----:B------:R-:W-:Y:S01]  /*14d0*/  @!P3 IMAD.MOV.U32 R18, RZ, RZ, R3 ;  /* 0x000000ffff12b224 */ /* 0x000fe200078e0003 */
[----:B------:R-:W-:Y:S01]  /*14e0*/  ISETP.NE.AND P3, PT, RZ, UR48, PT ;  /* 0x00000030ff007c0c */ /* 0x000fe2000bf65270 */
[----:B------:R-:W-:Y:S01]  /*14f0*/  IMAD.U32 R3, RZ, RZ, UR31 ;  /* 0x0000001fff037e24 */ /* 0x000fe2000f8e00ff */
[----:B------:R-:W-:Y:S01]  /*1500*/  IADD3 R122, P2, R2, 0x80, RZ ;  /* 0x00000080027a7810 */ /* 0x000fe20007f5e0ff */
[----:B------:R-:W-:Y:S01]  /*1510*/  IMAD.IADD R2, R32, 0x1, R4 ;  /* 0x0000000120027824 */ /* 0x000fe200078e0204 */
[----:B------:R-:W-:Y:S01]  /*1520*/  SHF.R.S32.HI R3, RZ, 0x1f, R0 ;  /* 0x0000001fff037819 */ /* 0x000fe20000011400 */
[----:B------:R-:W-:Y:S01]  /*1530*/  UIMAD.WIDE.U32 UR30, UR16, UR4, UR32 ;  /* 0x00000004101e72a5 */ /* 0x000fe2000f8e0020 */
[----:B------:R-:W-:Y:S01]  /*1540*/  P2R R152, PR, RZ, 0x8 ;  /* 0x00000008ff987803 */ /* 0x000fe20000000000 */
[----:B------:R-:W-:Y:S01]  /*1550*/  IMAD.X R121, RZ, RZ, R121, P2 ;  /* 0x000000ffff797224 */ /* 0x000fe200010e0679 */
[----:B------:R-:W-:Y:S01]  /*1560*/  LEA.HI R34, R3, R0, RZ, 0x4 ;  /* 0x0000000003227211 */ /* 0x000fe200078f20ff */
[----:B------:R-:W-:Y:S01]  /*1570*/  UIADD3 UR25, UR31, UR5, URZ ;  /* 0x000000051f197290 */ /* 0x000fe2000fffe03f */
[----:B------:R-:W-:Y:S01]  /*1580*/  SHF.R.S32.HI R0, RZ, 0x1f, R2 ;  /* 0x0000001fff007819 */ /* 0x000fe20000011402 */
[----:B------:R-:W-:Y:S01]  /*1590*/  IMAD.U32 R4, RZ, RZ, UR30 ;  /* 0x0000001eff047e24 */ /* 0x000fe2000f8e00ff */
[----:B------:R-:W-:Y:S01]  /*15a0*/  ULDC.64 UR4, c[0x0][0x210] ;  /* 0x0000840000047ab9 */ /* 0x000fe20000000a00 */
[----:B------:R-:W-:Y:S01]  /*15b0*/  IMAD.U32 R5, RZ, RZ, UR31 ;  /* 0x0000001fff057e24 */ /* 0x000fe2000f8e00ff */
[CC--:B------:R-:W-:Y:S01]  /*15c0*/  LEA.HI R20, R0.reuse, R2.reuse, RZ, 0x3 ;  /* 0x0000000200147211 */ /* 0x0c0fe200078f18ff */
[----:B------:R-:W-:Y:S01]  /*15d0*/  IMAD.MOV.U32 R88, RZ, RZ, R4 ;  /* 0x000000ffff587224 */ /* 0x000fe200078e0004 */
[----:B------:R-:W-:Y:S01]  /*15e0*/  LEA.HI R35, R0, R2, RZ, 0x6 ;  /* 0x0000000200237211 */ /* 0x000fe200078f30ff */
[----:B------:R-:W-:Y:S01]  /*15f0*/  IMAD.U32 R2, RZ, RZ, UR16 ;  /* 0x00000010ff027e24 */ /* 0x000fe2000f8e00ff */
[----:B------:R-:W-:Y:S01]  /*1600*/  UIMAD UR4, UR15, UR4, URZ ;  /* 0x000000040f0472a4 */ /* 0x000fe2000f8e023f */
[----:B------:R-:W-:Y:S01]  /*1610*/  IMAD R0, R37, c[0x0][0x280], RZ ;  /* 0x0000a00025007a24 */ /* 0x000fe200078e02ff */
[----:B------:R-:W-:Y:S01]  /*1620*/  LOP3.LUT R110, R20, 0xfffffff8, RZ, 0xc0, !PT ;  /* 0xfffffff8146e7812 */ /* 0x000fe200078ec0ff */
[----:B------:R-:W-:Y:S01]  /*1630*/  IMAD.WIDE.U32 R2, R2, c[0x0][0x260], R32 ;  /* 0x0000980002027a25 */ /* 0x000fe200078e0020 */
[----:B------:R-:W-:-:S02]  /*1640*/  UIMAD UR4, UR16, UR5, UR4 ;  /* 0x00000005100472a4 */ /* 0x000fc4000f8e0204 */
[----:B------:R-:W-:Y:S01]  /*1650*/  SHF.R.S32.HI R120, RZ, 0x1f, R110 ;  /* 0x0000001fff787819 */ /* 0x000fe2000001146e */
[----:B------:R-:W-:Y:S01]  /*1660*/  IMAD R0, R93, c[0x0][0x284], R0 ;  /* 0x0000a1005d007a24 */ /* 0x000fe200078e0200 */
[----:B------:R-:W-:Y:S01]  /*1670*/  IADD3 R11, R3, UR6, RZ ;  /* 0x00000006030b7c10 */ /* 0x000fe2000fffe0ff */
[----:B------:R-:W-:Y:S01]  /*1680*/  IMAD.WIDE.U32 R4, R93, c[0x0][0x280], R28 ;  /* 0x0000a0005d047a25 */ /* 0x000fe200078e001c */
[----:B------:R-:W-:Y:S01]  /*1690*/  IADD3 R17, R17, UR4, RZ ;  /* 0x0000000411117c10 */ /* 0x000fe2000fffe0ff */
[----:B------:R-:W-:Y:S02]  /*16a0*/  ULDC.64 UR6, c[0x0][0x1e0] ;  /* 0x0000780000067ab9 */ /* 0x000fe40000000a00 */
[----:B------:R-:W-:Y:S01]  /*16b0*/  IMAD.IADD R9, R5, 0x1, R0 ;  /* 0x0000000105097824 */ /* 0x000fe200078e0200 */
[----:B------:R-:W-:Y:S01]  /*16c0*/  USHF.L.U32 UR30, UR6, 0x4, URZ ;  /* 0x00000004061e7899 */ /* 0x000fe2000800063f */
[----:B------:R-:W-:Y:S01]  /*16d0*/  IMAD.IADD R5, R0, 0x1, R13 ;  /* 0x0000000100057824 */ /* 0x000fe200078e020d */
[----:B------:R-:W-:Y:S01]  /*16e0*/  ULDC.64 UR4, c[0x0][0x280] ;  /* 0x0000a00000047ab9 */ /* 0x000fe20000000a00 */
[----:B------:R-:W-:Y:S01]  /*16f0*/  IMAD.IADD R3, R8, 0x1, R15 ;  /* 0x0000000108037824 */ /* 0x000fe200078e020f */
[----:B------:R-:W-:Y:S01]  /*1700*/  UIMAD UR4, UR36, UR4, URZ ;  /* 0x00000004240472a4 */ /* 0x000fe2000f8e023f */
[----:B------:R-:W-:Y:S01]  /*1710*/  IMAD.MOV.U32 R8, RZ, RZ, R4 ;  /* 0x000000ffff087224 */ /* 0x000fe200078e0004 */
[----:B------:R-:W-:Y:S01]  /*1720*/  UIMAD UR34, UR7, 0x30, URZ ;  /* 0x00000030072278a4 */ /* 0x000fe2000f8e023f */
[----:B------:R-:W-:Y:S01]  /*1730*/  IMAD.U32 R0, RZ, RZ, UR19 ;  /* 0x00000013ff007e24 */ /* 0x000fe2000f8e00ff */
[----:B------:R-:W-:Y:S01]  /*1740*/  USHF.L.U64.HI UR27, UR6, UR37, UR27 ;  /* 0x00000025061b7299 */ /* 0x000fe2000801021b */
[----:B------:R-:W-:Y:S01]  /*1750*/  IMAD.MOV.U32 R4, RZ, RZ, R12 ;  /* 0x000000ffff047224 */ /* 0x000fe200078e000c */
[----:B------:R-:W-:Y:S01]  /*1760*/  UIMAD.WIDE.U32 UR32, UR6, 0x30, URZ ;  /* 0x00000030062078a5 */ /* 0x000fe2000f8e003f */
[----:B------:R-:W-:Y:S01]  /*1770*/  IMAD.WIDE.U32 R104, R0, c[0x0][0x280], R8 ;  /* 0x0000a00000687a25 */ /* 0x000fe200078e0008 */
[----:B------:R-:W-:-:S02]  /*1780*/  USHF.L.U32 UR31, UR6, 0x6, URZ ;  /* 0x00000006061f7899 */ /* 0x000fc4000800063f */
[----:B------:R-:W-:Y:S01]  /*1790*/  UIMAD UR41, UR19, UR5, UR4 ;  /* 0x00000005132972a4 */ /* 0x000fe2000f8e0204 */
[----:B------:R-:W-:Y:S02]  /*17a0*/  IMAD.U32 R9, RZ, RZ, UR19 ;  /* 0x00000013ff097e24 */ /* 0x000fe4000f8e00ff */
[----:B------:R-:W-:Y:S01]  /*17b0*/  IMAD.U32 R8, RZ, RZ, UR19 ;  /* 0x00000013ff087e24 */ /* 0x000fe2000f8e00ff */
[----:B------:R-:W-:Y:S01]  /*17c0*/  ULDC.64 UR4, c[0x0][0x268] ;  /* 0x00009a0000047ab9 */ /* 0x000fe20000000a00 */
[----:B------:R-:W-:Y:S01]  /*17d0*/  IMAD.MOV.U32 R10, RZ, RZ, R2 ;  /* 0x000000ffff0a7224 */ /* 0x000fe200078e0002 */
[----:B------:R-:W-:Y:S01]  /*17e0*/  UIMAD UR4, UR35, UR4, URZ ;  /* 0x00000004230472a4 */ /* 0x000fe2000f8e023f */
[----:B------:R-:W-:Y:S01]  /*17f0*/  IMAD.MOV.U32 R2, RZ, RZ, R14 ;  /* 0x000000ffff027224 */ /* 0x000fe200078e000e */
[----:B------:R-:W-:Y:S01]  /*1800*/  IADD3 R118, R105, UR41, RZ ;  /* 0x0000002969767c10 */ /* 0x000fe2000fffe0ff */
[----:B------:R-:W-:Y:S01]  /*1810*/  IMAD.WIDE.U32 R102, R9, c[0x0][0x290], R6 ;  /* 0x0000a40009667a25 */ /* 0x000fe200078e0006 */
[----:B------:R-:W-:Y:S01]  /*1820*/  SHF.R.S32.HI R6, RZ, 0x1f, R158 ;  /* 0x0000001fff067819 */ /* 0x000fe2000001149e */
[----:B------:R-:W-:-:S02]  /*1830*/  UIMAD UR43, UR43, UR5, UR4 ;  /* 0x000000052b2b72a4 */ /* 0x000fc4000f8e0204 */
[----:B------:R-:W-:Y:S01]  /*1840*/  IMAD.WIDE.U32 R100, R8, c[0x0][0x280], R4 ;  /* 0x0000a00008647a25 */ /* 0x000fe200078e0004 */
[----:B------:R-:W-:Y:S01]  /*1850*/  SHF.R.S32.HI R5, RZ, 0x1f, R157 ;  /* 0x0000001fff057819 */ /* 0x000fe2000001149d */
[----:B------:R-:W-:Y:S01]  /*1860*/  ULDC UR35, c[0x0][0x284] ;  /* 0x0000a10000237ab9 */ /* 0x000fe20000000800 */
[----:B------:R-:W-:Y:S01]  /*1870*/  LEA.HI R6, R6, R158, RZ, 0x3 ;  /* 0x0000009e06067211 */ /* 0x000fe200078f18ff */
[----:B------:R-:W-:Y:S01]  /*1880*/  IMAD.WIDE.U32 R98, R0, c[0x0][0x290], R2 ;  /* 0x0000a40000627a25 */ /* 0x000fe200078e0002 */
[----:B------:R-:W-:Y:S01]  /*1890*/  SHF.R.S32.HI R0, RZ, 0x1f, R156 ;  /* 0x0000001fff007819 */ /* 0x000fe2000001149c */
[----:B------:R-:W-:Y:S01]  /*18a0*/  ULDC UR4, c[0x0][0x294] ;  /* 0x0000a50000047ab9 */ /* 0x000fe20000000800 */
[----:B------:R-:W-:Y:S01]  /*18b0*/  LEA.HI R5, R5, R157, RZ, 0x3 ;  /* 0x0000009d05057211 */ /* 0x000fe200078f18ff */
[----:B------:R-:W-:Y:S01]  /*18c0*/  IMAD.SHL.U32 R7, R6, 0x40, RZ ;  /* 0x0000004006077824 */ /* 0x000fe200078e00ff */
[----:B------:R-:W-:Y:S01]  /*18d0*/  LEA.HI R0, R0, R156, RZ, 0x3 ;  /* 0x0000009c00007211 */ /* 0x000fe200078f18ff */
[----:B------:R-:W-:Y:S01]  /*18e0*/  IMAD.SHL.U32 R4, R158, 0x40, RZ ;  /* 0x000000409e047824 */ /* 0x000fe200078e00ff */
[----:B------:R-:W-:Y:S01]  /*18f0*/  LOP3.LUT R8, R21, 0x38, R20, 0xf8, !PT ;  /* 0x0000003815087812 */ /* 0x000fe200078ef814 */
[----:B------:R-:W-:Y:S01]  /*1900*/  IMAD.SHL.U32 R6, R5, 0x40, RZ ;  /* 0x0000004005067824 */ /* 0x000fe200078e00ff */
[----:B------:R-:W-:Y:S01]  /*1910*/  SHF.R.S32.HI R5, RZ, 0x4, R34 ;  /* 0x00000004ff057819 */ /* 0x000fe20000011422 */
[----:B------:R-:W-:Y:S01]  /*1920*/  IMAD.SHL.U32 R3, R157, 0x40, RZ ;  /* 0x000000409d037824 */ /* 0x000fe200078e00ff */
[----:B------:R-:W-:Y:S01]  /*1930*/  LOP3.LUT R4, R4, 0x1c0, RZ, 0xc0, !PT ;  /* 0x000001c004047812 */ /* 0x000fe200078ec0ff */
[----:B------:R-:W-:Y:S01]  /*1940*/  IMAD.SHL.U32 R2, R156, 0x40, RZ ;  /* 0x000000409c027824 */ /* 0x000fe200078e00ff */
[----:B------:R-:W-:Y:S01]  /*1950*/  LEA.HI.SX32 R5, R20, R5, 0x1d ;  /* 0x0000000514057211 */ /* 0x000fe200078feaff */
[----:B------:R-:W-:Y:S01]  /*1960*/  IMAD.SHL.U32 R0, R0, 0x40, RZ ;  /* 0x0000004000007824 */ /* 0x000fe200078e00ff */
[----:B------:R-:W-:Y:S01]  /*1970*/  LOP3.LUT R3, R3, 0x1c0, RZ, 0xc0, !PT ;  /* 0x000001c003037812 */ /* 0x000fe200078ec0ff */
[----:B------:R-:W-:Y:S01]  /*1980*/  IMAD.WIDE.U32 R96, R96, c[0x0][0x268], R10 ;  /* 0x00009a0060607a25 */ /* 0x000fe200078e000a */
[----:B------:R-:W-:Y:S01]  /*1990*/  LOP3.LUT R2, R2, 0x1c0, RZ, 0xc0, !PT ;  /* 0x000001c002027812 */ /* 0x000fe200078ec0ff */
[----:B------:R-:W-:Y:S01]  /*19a0*/  USHF.L.U32 UR5, UR39, 0x5, URZ ;  /* 0x0000000527057899 */ /* 0x000fe2000800063f */
[----:B------:R-:W-:Y:S01]  /*19b0*/  LOP3.LUT R9, R0, 0xfffffe00, RZ, 0xc0, !PT ;  /* 0xfffffe0000097812 */ /* 0x000fe200078ec0ff */
[----:B------:R-:W-:Y:S01]  /*19c0*/  IMAD.SHL.U32 R0, R35, 0x40, RZ ;  /* 0x0000004023007824 */ /* 0x000fe200078e00ff */
[----:B------:R-:W-:Y:S01]  /*19d0*/  LOP3.LUT R11, R7, 0xfffffe00, RZ, 0xc0, !PT ;  /* 0xfffffe00070b7812 */ /* 0x000fe200078ec0ff */
[----:B------:R-:W-:Y:S01]  /*19e0*/  IMAD.SHL.U32 R92, R5, 0x8, RZ ;  /* 0x00000008055c7824 */ /* 0x000fe200078e00ff */
[----:B------:R-:W-:Y:S01]  /*19f0*/  LOP3.LUT R10, R6, 0xfffffe00, RZ, 0xc0, !PT ;  /* 0xfffffe00060a7812 */ /* 0x000fe200078ec0ff */
[----:B------:R-:W-:Y:S01]  /*1a00*/  IMAD.U32 R89, RZ, RZ, UR25 ;  /* 0x00000019ff597e24 */ /* 0x000fe2000f8e00ff */
[----:B------:R-:W-:Y:S01]  /*1a10*/  SHF.R.U32.HI R26, RZ, 0x3, R4 ;  /* 0x00000003ff1a7819 */ /* 0x000fe20000011604 */
[----:B------:R-:W-:Y:S01]  /*1a20*/  USHF.L.U32 UR25, UR6, 0x5, URZ ;  /* 0x0000000506197899 */ /* 0x000fe2000800063f */
[----:B------:R-:W-:-:S02]  /*1a30*/  LOP3.LUT R7, R4, 0x38, R20, 0xf8, !PT ;  /* 0x0000003804077812 */ /* 0x000fc400078ef814 */
[----:B------:R-:W-:Y:S01]  /*1a40*/  SHF.R.S32.HI R6, RZ, 0x1f, R5 ;  /* 0x0000001fff067819 */ /* 0x000fe20000011405 */
[----:B------:R-:W-:Y:S01]  /*1a50*/  ULDC.64 UR6, c[0x0][0x290] ;  /* 0x0000a40000067ab9 */ /* 0x000fe20000000a00 */
[----:B------:R-:W-:Y:S01]  /*1a60*/  SHF.R.U32.HI R27, RZ, 0x3, R3 ;  /* 0x00000003ff1b7819 */ /* 0x000fe20000011603 */
[----:B------:R-:W-:Y:S01]  /*1a70*/  UIMAD UR6, UR36, UR6, URZ ;  /* 0x00000006240672a4 */ /* 0x000fe2000f8e023f */
[----:B------:R-:W-:Y:S01]  /*1a80*/  SHF.R.U32.HI R30, RZ, 0x3, R2 ;  /* 0x00000003ff1e7819 */ /* 0x000fe20000011602 */
[----:B------:R-:W-:Y:S01]  /*1a90*/  USHF.L.U32 UR36, UR39, 0x6, URZ ;  /* 0x0000000627247899 */ /* 0x000fe2000800063f */
[--C-:B------:R-:W-:Y:S01]  /*1aa0*/  LOP3.LUT R12, R3, 0x38, R20.reuse, 0xf8, !PT ;  /* 0x00000038030c7812 */ /* 0x100fe200078ef814 */
[----:B------:R-:W-:Y:S01]  /*1ab0*/  UIMAD UR42, UR19, UR7, UR6 ;  /* 0x00000007132a72a4 */ /* 0x000fe2000f8e0206 */
[----:B------:R-:W-:Y:S01]  /*1ac0*/  LOP3.LUT R14, R2, 0x38, R20, 0xf8, !PT ;  /* 0x00000038020e7812 */ /* 0x000fe200078ef814 */
[----:B------:R-:W-:Y:S01]  /*1ad0*/  UIMAD UR7, UR49, UR35, URZ ;  /* 0x00000023310772a4 */ /* 0x000fe2000f8e023f */
[----:B------:R-:W-:Y:S01]  /*1ae0*/  LOP3.LUT R13, R8, R36, RZ, 0x3c, !PT ;  /* 0x00000024080d7212 */ /* 0x000fe200078e3cff */
[----:B------:R-:W-:Y:S01]  /*1af0*/  UIMAD UR49, UR49, UR4, URZ ;  /* 0x00000004313172a4 */ /* 0x000fe2000f8e023f */
[----:B------:R-:W-:Y:S01]  /*1b00*/  LOP3.LUT R0, R0, 0xfffff000, RZ, 0xc0, !PT ;  /* 0xfffff00000007812 */ /* 0x000fe200078ec0ff */
[----:B------:R-:W-:Y:S01]  /*1b10*/  USHF.L.U64.HI UR35, UR39, UR37, UR35 ;  /* 0x0000002527237299 */ /* 0x000fe20008010223 */
[----:B------:R-:W-:Y:S01]  /*1b20*/  LEA.HI R15, R6, R5, RZ, 0x3 ;  /* 0x00000005060f7211 */ /* 0x000fe200078f18ff */
[----:B------:R-:W-:Y:S01]  /*1b30*/  USHF.L.U64.HI UR37, UR40, UR37, UR4 ;  /* 0x0000002528257299 */ /* 0x000fe20008010204 */
[----:B------:R-:W-:Y:S01]  /*1b40*/  LOP3.LUT R8, R7, R26, RZ, 0x3c, !PT ;  /* 0x0000001a07087212 */ /* 0x000fe200078e3cff */
[----:B------:R-:W-:Y:S01]  /*1b50*/  USHF.L.U32 UR6, UR40, 0x5, URZ ;  /* 0x0000000528067899 */ /* 0x000fe2000800063f */
[----:B------:R-:W-:Y:S01]  /*1b60*/  LOP3.LUT R7, R12, R27, RZ, 0x3c, !PT ;  /* 0x0000001b0c077212 */ /* 0x000fe200078e3cff */
[----:B------:R-:W-:Y:S01]  /*1b70*/  UIADD3 UR4, UR33, UR34, URZ ;  /* 0x0000002221047290 */ /* 0x000fe2000fffe03f */
[----:B------:R-:W-:Y:S01]  /*1b80*/  LOP3.LUT R6, R14, R30, RZ, 0x3c, !PT ;  /* 0x0000001e0e067212 */ /* 0x000fe200078e3cff */
[----:B------:R-:W-:Y:S01]  /*1b90*/  USHF.L.U32 UR39, UR39, 0x4, URZ ;  /* 0x0000000427277899 */ /* 0x000fe2000800063f */
[-C--:B------:R-:W-:Y:S01]  /*1ba0*/  IADD3 R34, R13, R0.reuse, R31 ;  /* 0x000000000d227210 */ /* 0x080fe20007ffe01f */
[----:B------:R-:W-:Y:S01]  /*1bb0*/  USHF.L.U32 UR40, UR40, 0x4, URZ ;  /* 0x0000000428287899 */ /* 0x000fe2000800063f */
[-C--:B------:R-:W-:Y:S01]  /*1bc0*/  IADD3 R14, R8, R0.reuse, R11 ;  /* 0x00000000080e7210 */ /* 0x080fe20007ffe00b */
[----:B------:R-:W-:Y:S01]  /*1bd0*/  UIADD3 UR7, UR47, UR7, URZ ;  /* 0x000000072f077290 */ /* 0x000fe2000fffe03f */
[-C--:B------:R-:W-:Y:S01]  /*1be0*/  IADD3 R13, R7, R0.reuse, R10 ;  /* 0x00000000070d7210 */ /* 0x080fe20007ffe00a */
[----:B------:R-:W-:Y:S01]  /*1bf0*/  IMAD.SHL.U32 R144, R34, 0x2, RZ ;  /* 0x0000000222907824 */ /* 0x000fe200078e00ff */
[----:B------:R-:W-:Y:S01]  /*1c00*/  IADD3 R12, R6, R0, R9 ;  /* 0x00000000060c7210 */ /* 0x000fe20007ffe009 */
[----:B------:R-:W-:Y:S01]  /*1c10*/  IMAD.SHL.U32 R0, R15, 0x200, RZ ;  /* 0x000002000f007824 */ /* 0x000fe200078e00ff */
[--C-:B------:R-:W-:Y:S01]  /*1c20*/  LOP3.LUT R2, R2, 0x38, R92.reuse, 0xf8, !PT ;  /* 0x0000003802027812 */ /* 0x100fe200078ef85c */
[----:B------:R-:W-:Y:S01]  /*1c30*/  IMAD.SHL.U32 R143, R14, 0x2, RZ ;  /* 0x000000020e8f7824 */ /* 0x000fe200078e00ff */
[--C-:B------:R-:W-:Y:S01]  /*1c40*/  LOP3.LUT R5, R21, 0x38, R92.reuse, 0xf8, !PT ;  /* 0x0000003815057812 */ /* 0x100fe200078ef85c */
[----:B------:R-:W-:Y:S01]  /*1c50*/  IMAD.SHL.U32 R142, R13, 0x2, RZ ;  /* 0x000000020d8e7824 */ /* 0x000fe200078e00ff */
[----:B------:R-:W-:Y:S01]  /*1c60*/  LOP3.LUT R0, R0, 0xfffff000, RZ, 0xc0, !PT ;  /* 0xfffff00000007812 */ /* 0x000fe200078ec0ff */
[----:B------:R-:W-:Y:S01]  /*1c70*/  IMAD.SHL.U32 R141, R12, 0x2, RZ ;  /* 0x000000020c8d7824 */ /* 0x000fe200078e00ff */
[----:B------:R-:W-:Y:S01]  /*1c80*/  LOP3.LUT R2, R2, R30, RZ, 0x3c, !PT ;  /* 0x0000001e02027212 */ /* 0x000fe200078e3cff */
[----:B------:R-:W-:Y:S01]  /*1c90*/  UIADD3 UR34, UR45, UR49, URZ ;  /* 0x000000312d227290 */ /* 0x000fe2000fffe03f */
[----:B------:R-:W-:-:S02]  /*1ca0*/  LOP3.LUT R4, R4, 0x38, R92, 0xf8, !PT ;  /* 0x0000003804047812 */ /* 0x000fc400078ef85c */
[----:B------:R-:W-:Y:S02]  /*1cb0*/  LOP3.LUT R3, R3, 0x38, R92, 0xf8, !PT ;  /* 0x0000003803037812 */ /* 0x000fe400078ef85c */
[----:B------:R-:W-:Y:S02]  /*1cc0*/  IADD3 R9, R2, R0, R9 ;  /* 0x0000000002097210 */ /* 0x000fe40007ffe009 */
[----:B------:R-:W-:Y:S02]  /*1cd0*/  LOP3.LUT R5, R5, R36, RZ, 0x3c, !PT ;  /* 0x0000002405057212 */ /* 0x000fe400078e3cff */
[----:B------:R-:W-:Y:S01]  /*1ce0*/  LOP3.LUT R4, R4, R26, RZ, 0x3c, !PT ;  /* 0x0000001a04047212 */ /* 0x000fe200078e3cff */
[----:B------:R-:W-:Y:S01]  /*1cf0*/  IMAD.SHL.U32 R136, R9, 0x2, RZ ;  /* 0x0000000209887824 */ /* 0x000fe200078e00ff */
[----:B------:R-:W-:Y:S02]  /*1d00*/  LOP3.LUT R3, R3, R27, RZ, 0x3c, !PT ;  /* 0x0000001b03037212 */ /* 0x000fe400078e3cff */
[----:B------:R-:W-:-:S02]  /*1d10*/  SEL R2, R19, RZ, !P4 ;  /* 0x000000ff13027207 */ /* 0x000fc40006000000 */
[-C--:B------:R-:W-:Y:S02]  /*1d20*/  IADD3 R8, R5, R0.reuse, R31 ;  /* 0x0000000005087210 */ /* 0x080fe40007ffe01f */
[-C--:B------:R-:W-:Y:S02]  /*1d30*/  IADD3 R11, R4, R0.reuse, R11 ;  /* 0x00000000040b7210 */ /* 0x080fe40007ffe00b */
[----:B------:R-:W-:Y:S01]  /*1d40*/  IADD3 R10, R3, R0, R10 ;  /* 0x00000000030a7210 */ /* 0x000fe20007ffe00a */
[----:B------:R-:W-:Y:S01]  /*1d50*/  IMAD R3, R2, c[0x0][0x1f0], RZ ;  /* 0x00007c0002037a24 */ /* 0x000fe200078e02ff */
[----:B------:R-:W-:Y:S01]  /*1d60*/  SEL R0, R18, RZ, !P4 ;  /* 0x000000ff12007207 */ /* 0x000fe20006000000 */
[----:B------:R-:W-:Y:S01]  /*1d70*/  IMAD R2, R2, c[0x0][0x218], RZ ;  /* 0x0000860002027a24 */ /* 0x000fe200078e02ff */
[----:B------:R-:W-:Y:S01]  /*1d80*/  SHF.R.S32.HI R4, RZ, 0x1f, R158 ;  /* 0x0000001fff047819 */ /* 0x000fe2000001149e */
[----:B------:R-:W-:Y:S01]  /*1d90*/  IMAD.SHL.U32 R139, R8, 0x2, RZ ;  /* 0x00000002088b7824 */ /* 0x000fe200078e00ff */
[----:B------:R-:W-:Y:S01]  /*1da0*/  SHF.R.S32.HI R5, RZ, 0x1f, R157 ;  /* 0x0000001fff057819 */ /* 0x000fe2000001149d */
[C---:B------:R-:W-:Y:S01]  /*1db0*/  IMAD R91, R0.reuse, c[0x0][0x1f4], R3 ;  /* 0x00007d00005b7a24 */ /* 0x040fe200078e0203 */
[----:B------:R-:W-:Y:S01]  /*1dc0*/  SHF.R.S32.HI R7, RZ, 0x1f, R156 ;  /* 0x0000001fff077819 */ /* 0x000fe2000001149c */
[----:B------:R-:W-:Y:S01]  /*1dd0*/  IMAD R106, R0, c[0x0][0x21c], R2 ;  /* 0x00008700006a7a24 */ /* 0x000fe200078e0202 */
[----:B------:R-:W-:Y:S01]  /*1de0*/  IADD3 R31, R28, 0x20, RZ ;  /* 0x000000201c1f7810 */ /* 0x000fe20007ffe0ff */
[----:B------:R-:W-:Y:S01]  /*1df0*/  IMAD.WIDE.U32 R88, R0, c[0x0][0x1f0], R88 ;  /* 0x00007c0000587a25 */ /* 0x000fe200078e0058 */
[----:B------:R-:W-:-:S02]  /*1e00*/  IADD3 R107, R97, UR43, RZ ;  /* 0x0000002b616b7c10 */ /* 0x000fc4000fffe0ff */
[----:B------:R-:W-:Y:S01]  /*1e10*/  IADD3 R116, R101, UR41, RZ ;  /* 0x0000002965747c10 */ /* 0x000fe2000fffe0ff */
[----:B------:R-:W-:Y:S01]  /*1e20*/  IMAD.WIDE.U32 R94, R0, c[0x0][0x218], R16 ;  /* 0x00008600005e7a25 */ /* 0x000fe200078e0010 */
[----:B------:R-:W-:Y:S02]  /*1e30*/  IADD3 R0, P0, R93, 0x10, RZ ;  /* 0x000000105d007810 */ /* 0x000fe40007f1e0ff */
[----:B------:R-:W-:Y:S01]  /*1e40*/  IADD3 R117, R103, UR42, RZ ;  /* 0x0000002a67757c10 */ /* 0x000fe2000fffe0ff */
[----:B------:R-:W-:Y:S01]  /*1e50*/  IMAD R3, R37, c[0x0][0x1e0], RZ ;  /* 0x0000780025037a24 */ /* 0x000fe200078e02ff */
[----:B------:R-:W-:Y:S01]  /*1e60*/  IADD3 R115, R99, UR42, RZ ;  /* 0x0000002a63737c10 */ /* 0x000fe2000fffe0ff */
[----:B------:R-:W-:Y:S01]  /*1e70*/  IMAD.X R2, RZ, RZ, R37, P0 ;  /* 0x000000ffff027224 */ /* 0x000fe200000e0625 */
[----:B------:R-:W-:Y:S01]  /*1e80*/  IADD3 R134, P0, R32, R166, RZ ;  /* 0x000000a620867210 */ /* 0x000fe20007f1e0ff */
[----:B------:R-:W-:Y:S01]  /*1e90*/  IMAD.WIDE.U32 R124, R0, c[0x0][0x1e0], RZ ;  /* 0x00007800007c7a25 */ /* 0x000fe200078e00ff */
[----:B------:R-:W-:-:S03]  /*1ea0*/  SHF.R.S32.HI R119, RZ, 0x1f, R92 ;  /* 0x0000001fff777819 */ /* 0x000fc6000001145c */
[----:B------:R-:W-:Y:S01]  /*1eb0*/  IMAD R2, R2, c[0x0][0x1e0], RZ ;  /* 0x0000780002027a24 */ /* 0x000fe200078e02ff */
[----:B------:R-:W-:Y:S01]  /*1ec0*/  IADD3 R135, P1, R124, UR30, RZ ;  /* 0x0000001e7c877c10 */ /* 0x000fe2000ff3e0ff */
[----:B------:R-:W-:Y:S02]  /*1ed0*/  IMAD R3, R93, c[0x0][0x1e4], R3 ;  /* 0x000079005d037a24 */ /* 0x000fe400078e0203 */
[----:B------:R-:W-:Y:S02]  /*1ee0*/  IMAD R6, R0, c[0x0][0x1e4], R2 ;  /* 0x0000790000067a24 */ /* 0x000fe400078e0202 */
[----:B------:R-:W-:Y:S02]  /*1ef0*/  IMAD.IADD R133, R167, 0x1, R3 ;  /* 0x00000001a7857824 */ /* 0x000fe400078e0203 */
[----:B------:R-:W-:Y:S02]  /*1f00*/  IMAD.IADD R132, R125, 0x1, R6 ;  /* 0x000000017d847824 */ /* 0x000fe400078e0206 */
[----:B------:R-:W-:Y:S01]  /*1f10*/  IMAD.X R130, R33, 0x1, R133, P0 ;  /* 0x0000000121827824 */ /* 0x000fe200000e0685 */
[----:B------:R-:W-:Y:S01]  /*1f20*/  IADD3 R149, P0, R135, UR30, RZ ;  /* 0x0000001e87957c10 */ /* 0x000fe2000ff1e0ff */
[----:B------:R-:W-:-:S02]  /*1f30*/  IMAD.X R131, R165, 0x1, R132, P1 ;  /* 0x00000001a5837824 */ /* 0x000fc400008e0684 */
[----:B------:R-:W-:Y:S02]  /*1f40*/  IMAD.IADD R91, R89, 0x1, R91 ;  /* 0x00000001595b7824 */ /* 0x000fe400078e025b */
[----:B------:R-:W-:Y:S01]  /*1f50*/  IMAD.X R146, R165, 0x1, R131, P0 ;  /* 0x00000001a5927824 */ /* 0x000fe200000e0683 */
[----:B------:R-:W-:Y:S01]  /*1f60*/  IADD3 R109, P0, R134, R88, RZ ;  /* 0x00000058866d7210 */ /* 0x000fe20007f1e0ff */
[----:B------:R-:W-:Y:S02]  /*1f70*/  IMAD R2, R4, c[0x0][0x1e0], RZ ;  /* 0x0000780004027a24 */ /* 0x000fe400078e02ff */
[----:B------:R-:W-:Y:S02]  /*1f80*/  IMAD R0, R5, c[0x0][0x1e0], RZ ;  /* 0x0000780005007a24 */ /* 0x000fe400078e02ff */
[----:B------:R-:W-:Y:S01]  /*1f90*/  IMAD.X R108, R130, 0x1, R91, P0 ;  /* 0x00000001826c7824 */ /* 0x000fe200000e065b */
[----:B------:R-:W-:Y:S01]  /*1fa0*/  IADD3 R112, P0, R88, 0x40, RZ ;  /* 0x0000004058707810 */ /* 0x000fe20007f1e0ff */
[----:B------:R-:W-:-:S02]  /*1fb0*/  IMAD R4, R7, c[0x0][0x1e0], RZ ;  /* 0x0000780007047a24 */ /* 0x000fc400078e02ff */
[----:B------:R-:W-:Y:S02]  /*1fc0*/  IMAD R5, R158, c[0x0][0x1e4], R2 ;  /* 0x000079009e057a24 */ /* 0x000fe400078e0202 */
[----:B------:R-:W-:Y:S01]  /*1fd0*/  IMAD.X R111, RZ, RZ, R91, P0 ;  /* 0x000000ffff6f7224 */ /* 0x000fe200000e065b */
[----:B------:R-:W-:Y:S01]  /*1fe0*/  IADD3 R114, P0, R109, 0x40, RZ ;  /* 0x000000406d727810 */ /* 0x000fe20007f1e0ff */
[----:B------:R-:W-:Y:S02]  /*1ff0*/  IMAD R2, R157, c[0x0][0x1e4], R0 ;  /* 0x000079009d027a24 */ /* 0x000fe400078e0200 */
[----:B------:R-:W-:Y:S02]  /*2000*/  IMAD R0, R156, c[0x0][0x1e4], R4 ;  /* 0x000079009c007a24 */ /* 0x000fe400078e0204 */
[----:B------:R-:W-:Y:S02]  /*2010*/  IMAD.IADD R148, R173, 0x1, R5 ;  /* 0x00000001ad947824 */ /* 0x000fe400078e0205 */
[----:B------:R-:W-:-:S02]  /*2020*/  IMAD.IADD R147, R171, 0x1, R2 ;  /* 0x00000001ab937824 */ /* 0x000fc400078e0202 */
[----:B------:R-:W-:Y:S02]  /*2030*/  IMAD.IADD R145, R169, 0x1, R0 ;  /* 0x00000001a9917824 */ /* 0x000fe400078e0200 */
[----:B------:R-:W-:Y:S02]  /*2040*/  IMAD.IADD R106, R95, 0x1, R106 ;  /* 0x000000015f6a7824 */ /* 0x000fe400078e026a */
[----:B------:R-:W-:Y:S02]  /*2050*/  IMAD.X R113, RZ, RZ, R108, P0 ;  /* 0x000000ffff717224 */ /* 0x000fe400000e066c */
[----:B------:R-:W-:Y:S02]  /*2060*/  IMAD.SHL.U32 R138, R11, 0x2, RZ ;  /* 0x000000020b8a7824 */ /* 0x000fe400078e00ff */
[----:B-1----:R-:W-:Y:S02]  /*2070*/  IMAD.SHL.U32 R137, R10, 0x2, RZ ;  /* 0x000000020a897824 */ /* 0x002fe400078e00ff */
.L_x_1585:
[----:B------:R-:W-:Y:S01]  /*2080*/  USHF.R.S32.HI UR43, URZ, 0x1f, UR17 ;  /* 0x0000001f3f2b7899 */ /* 0x000fe20008011411 */
[----:B------:R-:W-:Y:S04]  /*2090*/  DEPBAR.LE SB0, 0x0 ;  /* 0x000080000000791a */ /* 0x000fe80000000000 */
[----:B------:R-:W-:Y:S01]  /*20a0*/  UIMAD UR42, UR27, UR17, URZ ;  /* 0x000000111b2a72a4 */ /* 0x000fe2000f8e023f */
[----:B------:R-:W-:Y:S01]  /*20b0*/  BAR.SYNC.DEFER_BLOCKING 0x0 ;  /* 0x0000000000007b1d */ /* 0x000fe20000010000 */
[----:B------:R-:W-:Y:S01]  /*20c0*/  UIMAD.WIDE.U32 UR52, UR31, UR17, URZ ;  /* 0x000000111f3472a5 */ /* 0x000fe2000f8e003f */
[----:B------:R-:W-:Y:S01]  /*20d0*/  ISETP.GE.AND P0, PT, R176, 0x1, PT ;  /* 0x00000001b000780c */ /* 0x000fe20003f06270 */
[----:B------:R-:W-:Y:S04]  /*20e0*/  UIMAD UR42, UR43, UR31, UR42 ;  /* 0x0000001f2b2a72a4 */ /* 0x000fe8000f8e022a */
[----:B------:R-:W-:Y:S01]  /*20f0*/  UIADD3 UR42, UR53, UR42, URZ ;  /* 0x0000002a352a7290 */ /* 0x000fe2000fffe03f */
[----:B------:R-:W-:Y:S07]  /*2100*/  BSSY B2, `(.L_x_1539) ;  /* 0x000053c000027945 */ /* 0x000fee0003800000 */
[----:B--2---:R-:W-:-:S05]  /*2110*/  @!P0 BRA `(.L_x_1540) ;  /* 0x00004e9000008947 */ /* 0x004fca0003800000 */
[----:B------:R-:W-:Y:S01]  /*2120*/  UIMAD UR41, UR35, UR17, URZ ;  /* 0x00000011232972a4 */ /* 0x000fe2000f8e023f */
[----:B------:R-:W-:Y:S01]  /*2130*/  ISETP.NE.AND P0, PT, R152, RZ, PT ;  /* 0x000000ff9800720c */ /* 0x000fe20003f05270 */
[----:B------:R-:W-:Y:S02]  /*2140*/  UIMAD UR9, UR37, UR17, URZ ;  /* 0x00000011250972a4 */ /* 0x000fe4000f8e023f */
[----:B------:R-:W-:Y:S02]  /*2150*/  UIMAD UR8, UR17, -0x40, UR23 ;  /* 0xffffffc0110878a4 */ /* 0x000fe4000f8e0217 */
[----:B------:R-:W-:Y:S02]  /*2160*/  UIMAD.WIDE.U32 UR50, UR36, UR17, URZ ;  /* 0x00000011243272a5 */ /* 0x000fe4000f8e003f */
[----:B------:R-:W-:Y:S02]  /*2170*/  UIMAD.WIDE.U32 UR48, UR38, UR17, URZ ;  /* 0x00000011263072a5 */ /* 0x000fe4000f8e003f */
[----:B------:R-:W-:Y:S02]  /*2180*/  UIMAD UR41, UR43, UR36, UR41 ;  /* 0x000000242b2972a4 */ /* 0x000fe4000f8e0229 */
[----:B------:R-:W-:Y:S02]  /*2190*/  UIMAD UR9, UR43, UR38, UR9 ;  /* 0x000000262b0972a4 */ /* 0x000fe4000f8e0209 */
[----:B------:R-:W-:Y:S02]  /*21a0*/  UISETP.LT.AND UP0, UPT, UR8, 0x40, UPT ;  /* 0x000000400800788c */ /* 0x000fe4000bf01270 */
[----:B------:R-:W-:Y:S02]  /*21b0*/  UIADD3 UR41, UR51, UR41, URZ ;  /* 0x0000002933297290 */ /* 0x000fe4000fffe03f */
[----:B------:R-:W-:Y:S02]  /*21c0*/  UIADD3 UR9, UR49, UR9, URZ ;  /* 0x0000000931097290 */ /* 0x000fe4000fffe03f */
[----:B------:R-:W-:Y:S01]  /*21d0*/  USEL UR8, UR8, 0x40, UP0 ;  /* 0x0000004008087887 */ /* 0x000fe20008000000 */
[----:B------:R-:W-:-:S05]  /*21e0*/  @!P0 BRA `(.L_x_1541) ;  /* 0x0000299000008947 */ /* 0x000fca0003800000 */
[----:B------:R-:W-:Y:S01]  /*21f0*/  ISETP.GE.AND P2, PT, R93, UR8, PT ;  /* 0x000000085d007c0c */ /* 0x000fe2000bf46270 */
[----:B------:R-:W-:Y:S01]  /*2200*/  BSSY B0, `(.L_x_1542) ;  /* 0x000001b000007945 */ /* 0x000fe20003800000 */
[----:B------:R-:W-:Y:S01]  /*2210*/  CS2R R48, SRZ ;  /* 0x0000000000307805 */ /* 0x000fe2000001ff00 */
[----:B------:R-:W-:Y:S01]  /*2220*/  CS2R R44, SRZ ;  /* 0x00000000002c7805 */ /* 0x000fe2000001ff00 */
[----:B------:R-:W-:Y:S01]  /*2230*/  CS2R R38, SRZ ;  /* 0x0000000000267805 */ /* 0x000fe2000001ff00 */
[----:B------:R-:W-:Y:S01]  /*2240*/  CS2R R12, SRZ ;  /* 0x00000000000c7805 */ /* 0x000fe2000001ff00 */
[----:B------:R-:W-:Y:S07]  /*2250*/  CS2R R2, SRZ ;  /* 0x0000000000027805 */ /* 0x000fee000001ff00 */
[----:B------:R-:W-:-:S05]  /*2260*/  @P2 BRA `(.L_x_1543) ;  /* 0x0000014000002947 */ /* 0x000fca0003800000 */
[----:B------:R-:W-:Y:S01]  /*2270*/  IADD3 R0, P0, R104, UR50, RZ ;  /* 0x0000003268007c10 */ /* 0x000fe2000ff1e0ff */
[----:B------:R-:W-:Y:S01]  /*2280*/  CS2R R38, SRZ ;  /* 0x0000000000267805 */ /* 0x000fe2000001ff00 */
[----:B------:R-:W-:Y:S01]  /*2290*/  CS2R R44, SRZ ;  /* 0x00000000002c7805 */ /* 0x000fe2000001ff00 */
[----:B------:R-:W-:Y:S01]  /*22a0*/  CS2R R12, SRZ ;  /* 0x00000000000c7805 */ /* 0x000fe2000001ff00 */
[----:B------:R-:W-:Y:S02]  /*22b0*/  IADD3.X R3, R118, UR41, RZ, P0, !PT ;  /* 0x0000002976037c10 */ /* 0x000fe400087fe4ff */
[----:B------:R-:W-:Y:S04]  /*22c0*/  IADD3 R2, P0, R102, UR48, RZ ;  /* 0x0000003066027c10 */ /* 0x000fe8000ff1e0ff */
[----:B------:R-:W-:Y:S02]  /*22d0*/  IADD3.X R5, R117, UR9, RZ, P0, !PT ;  /* 0x0000000975057c10 */ /* 0x000fe400087fe4ff */
        /* <DEDUP_REMOVED lines=13> */
.L_x_1543:
[----:B------:R-:W-:Y:S05]  /*23b0*/  BSYNC B0 ;  /* 0x0000000000007941 */ /* 0x000fea0003800000 */
.L_x_1542:
[----:B------:R-:W-:Y:S01]  /*23c0*/  ISETP.GE.AND P3, PT, R158, UR8, PT ;  /* 0x000000089e007c0c */ /* 0x000fe2000bf66270 */
        /* <DEDUP_REMOVED lines=19> */
[----:B------:R-:W-:Y:S01]  /*2500*/  IMAD.U32 R4, RZ, RZ, UR50 ;  /* 0x00000032ff047e24 */ /* 0x000fe2000f8e00ff */
[----:B------:R-:W-:Y:S01]  /*2510*/  CS2R R46, SRZ ;  /* 0x00000000002e7805 */ /* 0x000fe2000001ff00 */
[----:B------:R-:W-:Y:S01]  /*2520*/  CS2R R14, SRZ ;  /* 0x00000000000e7805 */ /* 0x000fe2000001ff00 */
[----:B------:R-:W-:Y:S01]  /*2530*/  CS2R R48, SRZ ;  /* 0x0000000000307805 */ /* 0x000fe2000001ff00 */
[----:B------:R-:W-:Y:S01]  /*2540*/  CS2R R16, SRZ ;  /* 0x0000000000107805 */ /* 0x000fe2000001ff00 */
[----:B------:R-:W-:Y:S01]  /*2550*/  IADD3 R0, P1, P0, R104, UR39, R4 ;  /* 0x0000002768007c10 */ /* 0x000fe2000f83e004 */
[----:B------:R-:W-:Y:S02]  /*2560*/  IMAD.U32 R4, RZ, RZ, UR48 ;  /* 0x00000030ff047e24 */ /* 0x000fe4000f8e00ff */
[----:B------:R-:W-:Y:S01]  /*2570*/  IMAD.U32 R5, RZ, RZ, UR51 ;  /* 0x00000033ff057e24 */ /* 0x000fe2000f8e00ff */
[----:B------:R-:W-:Y:S01]  /*2580*/  IADD3.X R6, R118, UR41, R164, P1, P0 ;  /* 0x0000002976067c10 */ /* 0x000fe20008fe04a4 */
[----:B------:R-:W-:Y:S01]  /*2590*/  IMAD.U32 R5, RZ, RZ, UR49 ;  /* 0x00000031ff057e24 */ /* 0x000fe2000f8e00ff */
        /* <DEDUP_REMOVED lines=14> */
.L_x_1545:
[----:B------:R-:W-:Y:S05]  /*2680*/  BSYNC B0 ;  /* 0x0000000000007941 */ /* 0x000fea0003800000 */
.L_x_1544:
[----:B------:R-:W-:Y:S01]  /*2690*/  ISETP.GE.AND P6, PT, R157, UR8, PT ;  /* 0x000000089d007c0c */ /* 0x000fe2000bfc6270 */
        /* <DEDUP_REMOVED lines=43> */
.L_x_1547:
[----:B------:R-:W-:Y:S05]  /*2950*/  BSYNC B0 ;  /* 0x0000000000007941 */ /* 0x000fea0003800000 */
.L_x_1546:
        /* <DEDUP_REMOVED lines=18> */
[----:B------:R-:W-:Y:S01]  /*2a80*/  IMAD.U32 R4, RZ, RZ, UR50 ;  /* 0x00000032ff047e24 */ /* 0x000fe2000f8e00ff */
[----:B------:R-:W-:Y:S01]  /*2a90*/  CS2R R54, SRZ ;  /* 0x0000000000367805 */ /* 0x000fe2000001ff00 */
[----:B------:R-:W-:Y:S01]  /*2aa0*/  IMAD.U32 R5, RZ, RZ, UR51 ;  /* 0x00000033ff057e24 */ /* 0x000fe2000f8e00ff */
[----:B------:R-:W-:Y:S01]  /*2ab0*/  CS2R R22, SRZ ;  /* 0x0000000000167805 */ /* 0x000fe2000001ff00 */
[----:B------:R-:W-:Y:S01]  /*2ac0*/  IMAD.U32 R5, RZ, RZ, UR41 ;  /* 0x00000029ff057e24 */ /* 0x000fe2000f8e00ff */
[----:B------:R-:W-:Y:S01]  /*2ad0*/  IADD3 R0, P1, P0, R104, UR46, R4 ;  /* 0x0000002e68007c10 */ /* 0x000fe2000f83e004 */
[----:B------:R-:W-:Y:S01]  /*2ae0*/  IMAD.U32 R4, RZ, RZ, UR48 ;  /* 0x00000030ff047e24 */ /* 0x000fe2000f8e00ff */
[----:B------:R-:W-:Y:S01]  /*2af0*/  CS2R R56, SRZ ;  /* 0x0000000000387805 */ /* 0x000fe2000001ff00 */
[----:B------:R-:W-:Y:S01]  /*2b00*/  CS2R R24, SRZ ;  /* 0x0000000000187805 */ /* 0x000fe2000001ff00 */
[----:B------:R-:W-:Y:S01]  /*2b10*/  IADD3.X R9, R118, UR7, R5, P1, P0 ;  /* 0x0000000776097c10 */ /* 0x000fe20008fe0405 */
[----:B------:R-:W-:Y:S01]  /*2b20*/  IMAD.U32 R5, RZ, RZ, UR49 ;  /* 0x00000031ff057e24 */ /* 0x000fe2000f8e00ff */
[----:B------:R-:W-:Y:S01]  /*2b30*/  IADD3 R5, P1, P0, R102, UR44, R4 ;  /* 0x0000002c66057c10 */ /* 0x000fe2000f83e004 */
[----:B------:R-:W-:Y:S05]  /*2b40*/  IMAD.U32 R6, RZ, RZ, UR9 ;  /* 0x00000009ff067e24 */ /* 0x000fea000f8e00ff */
        /* <DEDUP_REMOVED lines=13> */
.L_x_1549:
[----:B------:R-:W-:Y:S05]  /*2c20*/  BSYNC B0 ;  /* 0x0000000000007941 */ /* 0x000fea0003800000 */
.L_x_1548:
        /* <DEDUP_REMOVED lines=14> */
[----:B------:R-:W-:Y:S01]  /*2d10*/  IADD3 R65, P0, R134, UR52, RZ ;  /* 0x0000003486417c10 */ /* 0x000fe2000ff1e0ff */
[----:B------:R-:W-:Y:S03]  /*2d20*/  BSSY B0, `(.L_x_1552) ;  /* 0x000003b000007945 */ /* 0x000fe60003800000 */
[----:B------:R-:W-:Y:S01]  /*2d30*/  IADD3.X R68, R130, UR42, RZ, P0, !PT ;  /* 0x0000002a82447c10 */ /* 0x000fe200087fe4ff */
        /* <DEDUP_REMOVED lines=57> */
.L_x_1553:
[----:B------:R-:W-:Y:S05]  /*30d0*/  BSYNC B0 ;  /* 0x0000000000007941 */ /* 0x000fea0003800000 */
.L_x_1552:
        /* <DEDUP_REMOVED lines=59> */
.L_x_1551:
[----:B------:R-:W-:Y:S05]  /*3490*/  BSYNC B1 ;  /* 0x0000000000017941 */ /* 0x000fea0003800000 */
.L_x_1550:
[----:B------:R-:W-:Y:S01]  /*34a0*/  BSSY B1, `(.L_x_1554) ;  /* 0x000007a000017945 */ /* 0x000fe20003800000 */
[----:B------:R-:W-:-:S05]  /*34b0*/  @P3 BRA `(.L_x_1555) ;  /* 0x0000078000003947 */ /* 0x000fca0003800000 */
[----:B------:R-:W-:Y:S01]  /*34c0*/  IADD3 R40, P1, P0, R124, UR52, R32 ;  /* 0x000000347c287c10 */ /* 0x000fe2000f83e020 */
[----:B------:R-:W-:Y:S03]  /*34d0*/  BSSY B0, `(.L_x_1556) ;  /* 0x000003b000007945 */ /* 0x000fe60003800000 */
[----:B-1----:R-:W-:Y:S01]  /*34e0*/  IADD3.X R42, R132, UR42, R33, P1, P0 ;  /* 0x0000002a842a7c10 */ /* 0x002fe20008fe0421 */
        /* <DEDUP_REMOVED lines=57> */
.L_x_1557:
[----:B------:R-:W-:Y:S05]  /*3880*/  BSYNC B0 ;  /* 0x0000000000007941 */ /* 0x000fea0003800000 */
.L_x_1556:
        /* <DEDUP_REMOVED lines=59> */
.L_x_1555:
[----:B------:R-:W-:Y:S05]  /*3c40*/  BSYNC B1 ;  /* 0x0000000000017941 */ /* 0x000fea0003800000 */
.L_x_1554:
        /* <DEDUP_REMOVED lines=62> */
.L_x_1561:
[----:B------:R-:W-:Y:S05]  /*4030*/  BSYNC B0 ;  /* 0x0000000000007941 */ /* 0x000fea0003800000 */
.L_x_1560:
        /* <DEDUP_REMOVED lines=59> */
.L_x_1559:
[----:B------:R-:W-:Y:S05]  /*43f0*/  BSYNC B1 ;  /* 0x0000000000017941 */ /* 0x000fea0003800000 */
.L_x_1558:
[----:B------:R-:W-:-:S05]  /*4400*/  @P4 BRA `(.L_x_1562) ;  /* 0x000030b000004947 */ /* 0x000fca0003800000 */
[----:B-1----:R-:W-:Y:S01]  /*4410*/  IADD3 R26, P1, P0, R149, UR52, R32 ;  /* 0x00000034951a7c10 */ /* 0x002fe2000f83e020 */
[----:B------:R-:W-:Y:S03]  /*4420*/  BSSY B0, `(.L_x_1563) ;  /* 0x000003a000007945 */ /* 0x000fe60003800000 */
[----:B------:R-:W-:Y:S01]  /*4430*/  IADD3.X R27, R146, UR42, R33, P1, P0 ;  /* 0x0000002a921b7c10 */ /* 0x000fe20008fe0421 */
        /* <DEDUP_REMOVED lines=56> */
.L_x_1564:
[----:B------:R-:W-:Y:S05]  /*47c0*/  BSYNC B0 ;  /* 0x0000000000007941 */ /* 0x000fea0003800000 */
.L_x_1563:
        /* <DEDUP_REMOVED lines=59> */
.L_x_1541:
[----:B------:R-:W-:Y:S01]  /*4b80*/  ISETP.GE.AND P0, PT, R156, UR8, PT ;  /* 0x000000089c007c0c */ /* 0x000fe2000bf06270 */
[----:B------:R-:W-:Y:S01]  /*4b90*/  CS2R R18, SRZ ;  /* 0x0000000000127805 */ /* 0x000fe2000001ff00 */
[----:B------:R-:W-:Y:S01]  /*4ba0*/  CS2R R16, SRZ ;  /* 0x0000000000107805 */ /* 0x000fe2000001ff00 */
[----:B------:R-:W-:Y:S01]  /*4bb0*/  CS2R R62, SRZ ;  /* 0x00000000003e7805 */ /* 0x000fe2000001ff00 */
[----:B------:R-:W-:Y:S01]  /*4bc0*/  ISETP.GE.OR P4, PT, R32, c[0x0][0x27c], P0 ;  /* 0x00009f0020007a0c */ /* 0x000fe20000786670 */
[----:B------:R-:W-:Y:S01]  /*4bd0*/  IMAD.U32 R4, RZ, RZ, UR50 ;  /* 0x00000032ff047e24 */ /* 0x000fe2000f8e00ff */
[----:B------:R-:W-:Y:S01]  /*4be0*/  CS2R R60, SRZ ;  /* 0x00000000003c7805 */ /* 0x000fe2000001ff00 */
[----:B------:R-:W-:Y:S01]  /*4bf0*/  IMAD.U32 R0, RZ, RZ, UR41 ;  /* 0x00000029ff007e24 */ /* 0x000fe2000f8e00ff */
        /* <DEDUP_REMOVED lines=9> */
[----:B------:R-:W-:Y:S01]  /*4c90*/  @!P4 IADD3 R11, P1, P0, R100, UR46, R4 ;  /* 0x0000002e640bcc10 */ /* 0x000fe2000f83e004 */
[----:B------:R-:W-:Y:S01]  /*4ca0*/  IMAD.U32 R2, RZ, RZ, UR48 ;  /* 0x00000030ff027e24 */ /* 0x000fe2000f8e00ff */
[----:B------:R-:W-:Y:S01]  /*4cb0*/  CS2R R40, SRZ ;  /* 0x0000000000287805 */ /* 0x000fe2000001ff00 */
[----:B------:R-:W-:Y:S01]  /*4cc0*/  IMAD.U32 R5, RZ, RZ, UR51 ;  /* 0x00000033ff057e24 */ /* 0x000fe2000f8e00ff */
[----:B------:R-:W-:Y:S01]  /*4cd0*/  @!P4 IADD3.X R12, R116, UR7, R0, P1, P0 ;  /* 0x00000007740ccc10 */ /* 0x000fe20008fe0400 */
[----:B------:R-:W-:Y:S01]  /*4ce0*/  IMAD.U32 R0, RZ, RZ, UR9 ;  /* 0x00000009ff007e24 */ /* 0x000fe2000f8e00ff */
[----:B------:R-:W-:Y:S01]  /*4cf0*/  @!P4 IADD3 R13, P1, P0, R98, UR44, R2 ;  /* 0x0000002c620dcc10 */ /* 0x000fe2000f83e002 */
[----:B------:R-:W-:Y:S01]  /*4d00*/  IMAD.U32 R3, RZ, RZ, UR49 ;  /* 0x00000031ff037e24 */ /* 0x000fe2000f8e00ff */
[----:B------:R-:W-:Y:S02]  /*4d10*/  BSSY B0, `(.L_x_1565) ;  /* 0x00000cd000007945 */ /* 0x000fe40003800000 */
[C---:B------:R-:W-:Y:S02]  /*4d20*/  @!P4 IADD3.X R14, R115.reuse, UR34, R0, P1, P0 ;  /* 0x00000022730ecc10 */ /* 0x040fe40008fe0400 */
[----:B------:R-:W-:Y:S04]  /*4d30*/  ISETP.GE.AND P0, PT, R158, UR8, PT ;  /* 0x000000089e007c0c */ /* 0x000fe8000bf06270 */
[----:B------:R-:W-:Y:S11]  /*4d40*/  ISETP.GE.OR P3, PT, R32, c[0x0][0x27c], P0 ;  /* 0x00009f0020007a0c */ /* 0x000ff60000766670 */
[----:B------:R-:W-:Y:S02]  /*4d50*/  @!UPT UIADD3 URZ, URZ, URZ, URZ ;  /* 0x0000003f3f3ff290 */ /* 0x000fe4000fffe03f */
[----:B------:R-:W-:Y:S04]  /*4d60*/  @!P3 IADD3 R0, P1, P0, R100, UR39, R4 ;  /* 0x000000276400bc10 */ /* 0x000fe8000f83e004 */
[----:B------:R-:W-:Y:S02]  /*4d70*/  @!P3 IADD3.X R5, R116, UR41, R164, P1, P0 ;  /* 0x000000297405bc10 */ /* 0x000fe40008fe04a4 */
[----:B------:R-:W-:Y:S04]  /*4d80*/  @!P3 IADD3 R3, P1, P0, R98, UR40, R2 ;  /* 0x000000286203bc10 */ /* 0x000fe8000f83e002 */
[----:B------:R-:W-:Y:S02]  /*4d90*/  @!P3 IADD3.X R6, R115, UR9, R162, P1, P0 ;  /* 0x000000097306bc10 */ /* 0x000fe40008fe04a2 */
[----:B------:R-:W-:Y:S04]  /*4da0*/  ISETP.GE.AND P0, PT, R157, UR8, PT ;  /* 0x000000089d007c0c */ /* 0x000fe8000bf06270 */
        /* <DEDUP_REMOVED lines=23> */
[----:B------:R-:W-:Y:S04]  /*4f20*/  ISETP.GE.AND P0, PT, R93, UR8, PT ;  /* 0x000000085d007c0c */ /* 0x000fe8000bf06270 */
[----:B------:R-:W-:Y:S01]  /*4f30*/  ISETP.GE.OR P0, PT, R32, c[0x0][0x27c], P0 ;  /* 0x00009f0020007a0c */ /* 0x000fe20000706670 */
[----:B------:R-:W4:Y:S08]  /*4f40*/  @!P4 LDG.E.128 R68, [R10.64] ;  /* 0x0000001c0a44c981 */ /* 0x000f30000c1e1d00 */
[----:B------:R-:W4:Y:S01]  /*4f50*/  @!P4 LDG.E.128 R24, [R12.64] ;  /* 0x0000001c0c18c981 */ /* 0x000f22000c1e1d00 */
[----:B---3--:R-:W-:Y:S03]  /*4f60*/  CS2R R6, SRZ ;  /* 0x0000000000067805 */ /* 0x008fe6000001ff00 */
[----:B------:R-:W-:Y:S04]  /*4f70*/  @!P0 IADD3 R0, P1, R100, UR50, RZ ;  /* 0x0000003264008c10 */ /* 0x000fe8000ff3e0ff */
[----:B------:R-:W-:Y:S02]  /*4f80*/  @!P0 IADD3.X R2, R116, UR41, RZ, P1, !PT ;  /* 0x0000002974028c10 */ /* 0x000fe40008ffe4ff */
[C---:B------:R-:W-:Y:S04]  /*4f90*/  @!P0 LEA R14, P1, R0.reuse, c[0x0][0x270], 0x1 ;  /* 0x00009c00000e8a11 */ /* 0x040fe800078208ff */
[----:B------:R-:W-:Y:S02]  /*4fa0*/  @!P0 LEA.HI.X R15, R0, c[0x0][0x274], R2, 0x1, P1 ;  /* 0x00009d00000f8a11 */ /* 0x000fe400008f0c02 */
[----:B------:R-:W-:Y:S03]  /*4fb0*/  @!P0 IADD3 R0, P1, R98, UR48, RZ ;  /* 0x0000003062008c10 */ /* 0x000fe6000ff3e0ff */
[----:B------:R1:W5:Y:S01]  /*4fc0*/  @!P0 LDG.E.128 R40, [R14.64] ;  /* 0x0000001c0e288981 */ /* 0x000362000c1e1d00 */
[----:B------:R-:W-:Y:S02]  /*4fd0*/  @!P0 IADD3.X R3, R115, UR9, RZ, P1, !PT ;  /* 0x0000000973038c10 */ /* 0x000fe40008ffe4ff */
[C---:B------:R-:W-:Y:S04]  /*4fe0*/  @!P0 LEA R2, P1, R0.reuse, c[0x0][0x288], 0x1 ;  /* 0x0000a20000028a11 */ /* 0x040fe800078208ff */
[----:B------:R-:W-:Y:S02]  /*4ff0*/  @!P0 LEA.HI.X R3, R0, c[0x0][0x28c], R3, 0x1, P1 ;  /* 0x0000a30000038a11 */ /* 0x000fe400008f0c03 */
[----:B------:R-:W-:Y:S03]  /*5000*/  ISETP.GE.OR P1, PT, R93, UR8, P5 ;  /* 0x000000085d007c0c */ /* 0x000fe6000af26670 */
        /* <DEDUP_REMOVED lines=40> */
[----:B------:R-:W-:Y:S01]  /*5290*/  IADD3 R0, P1, R166, UR52, RZ ;  /* 0x00000034a6007c10 */ /* 0x000fe2000ff3e0ff */
[----:B------:R-:W1:Y:S01]  /*52a0*/  LDS.128 R56, [R139+0x4100] ;  /* 0x004100008b387984 */ /* 0x000e620000000c00 */
[----:B------:R-:W-:Y:S01]  /*52b0*/  @!P0 SHF.R.U32.HI R9, RZ, 0x10, R5 ;  /* 0x00000010ff098819 */ /* 0x000fe20000011605 */
[----:B------:R-:W-:Y:S01]  /*52c0*/  IMAD.MOV.U32 R50, RZ, RZ, R42 ;  /* 0x000000ffff327224 */ /* 0x000fe200078e002a */
[----:B------:R-:W-:Y:S02]  /*52d0*/  IADD3.X R2, R133, UR42, RZ, P1, !PT ;  /* 0x0000002a85027c10 */ /* 0x000fe40008ffe4ff */
[----:B------:R-:W-:Y:S02]  /*52e0*/  IADD3 R3, P2, P1, R88, R0, R110 ;  /* 0x0000000058037210 */ /* 0x000fe4000795e06e */
[--C-:B------:R-:W-:Y:S01]  /*52f0*/  @!P0 SHF.R.U64 R10, R6, 0x10, R7.reuse ;  /* 0x00000010060a8819 */ /* 0x100fe20000001207 */
[----:B------:R-:W2:Y:S01]  /*5300*/  LDS.128 R12, [R144+0x4100] ;  /* 0x00410000900c7984 */ /* 0x000ea20000000c00 */
[C---:B------:R-:W-:Y:S02]  /*5310*/  IADD3.X R8, R91.reuse, R2, R120, P2, P1 ;  /* 0x000000025b087210 */ /* 0x040fe400017e2478 */
[----:B------:R-:W-:Y:S02]  /*5320*/  ISETP.GE.AND P1, PT, R92, c[0x0][0x1d4], PT ;  /* 0x000075005c007a0c */ /* 0x000fe40003f26270 */
[----:B------:R-:W-:Y:S02]  /*5330*/  MOV R11, R7 ;  /* 0x00000007000b7202 */ /* 0x000fe40000000f00 */
[----:B------:R-:W-:Y:S02]  /*5340*/  @!P0 SHF.R.U32.HI R30, RZ, 0x10, R7 ;  /* 0x00000010ff1e8819 */ /* 0x000fe40000011607 */
[--C-:B------:R-:W-:Y:S02]  /*5350*/  @!P0 SHF.R.U64 R48, R40, 0x10, R41.reuse ;  /* 0x0000001028308819 */ /* 0x100fe40000001229 */
[----:B------:R-:W-:Y:S02]  /*5360*/  @!P0 SHF.R.U32.HI R47, RZ, 0x10, R41 ;  /* 0x00000010ff2f8819 */ /* 0x000fe40000011629 */
[--C-:B------:R-:W-:Y:S02]  /*5370*/  @!P0 SHF.R.U64 R49, R42, 0x10, R43.reuse ;  /* 0x000000102a318819 */ /* 0x100fe4000000122b */
[----:B------:R-:W-:Y:S02]  /*5380*/  MOV R51, R43 ;  /* 0x0000002b00337202 */ /* 0x000fe40000000f00 */
[----:B------:R-:W-:Y:S01]  /*5390*/  @!P1 IADD3 R0, P3, P2, R88, R0, R92 ;  /* 0x0000000058009210 */ /* 0x000fe20007a7e05c */
[----:B------:R-:W-:Y:S01]  /*53a0*/  @!P0 HADD2.F32 R49, -RZ, R49.H0_H0 ;  /* 0x20000031ff318230 */ /* 0x000fe20000004100 */
[----:B------:R-:W-:Y:S01]  /*53b0*/  @!P0 SHF.R.U32.HI R52, RZ, 0x10, R43 ;  /* 0x00000010ff348819 */ /* 0x000fe2000001162b */
[----:B------:R-:W-:Y:S01]  /*53c0*/  @!P0 HADD2.F32 R43, -RZ, R45.H0_H0 ;  /* 0x2000002dff2b8230 */ /* 0x000fe20000004100 */
[----:B------:R-:W-:Y:S02]  /*53d0*/  @!P1 IADD3.X R2, R91, R2, R119, P3, P2 ;  /* 0x000000025b029210 */ /* 0x000fe40001fe4477 */
[C---:B------:R-:W-:Y:S01]  /*53e0*/  LEA R80, P2, R3.reuse, c[0x0][0x1c8], 0x1 ;  /* 0x0000720003507a11 */ /* 0x040fe200078408ff */
[----:B------:R-:W-:Y:S03]  /*53f0*/  @!P0 HADD2.F32 R52, -RZ, R52.H0_H0 ;  /* 0x20000034ff348230 */ /* 0x000fe60000004100 */
[----:B------:R-:W-:Y:S01]  /*5400*/  LEA.HI.X R81, R3, c[0x0][0x1cc], R8, 0x1, P2 ;  /* 0x0000730003517a11 */ /* 0x000fe200010f0c08 */
[--C-:B------:R-:W-:Y:S01]  /*5410*/  IMAD.MOV.U32 R3, RZ, RZ, R5.reuse ;  /* 0x000000ffff037224 */ /* 0x100fe200078e0005 */
[----:B------:R-:W-:Y:S02]  /*5420*/  @!P1 LEA R78, P2, R0, c[0x0][0x1c8], 0x1 ;  /* 0x00007200004e9a11 */ /* 0x000fe400078408ff */
[----:B------:R-:W-:Y:S01]  /*5430*/  @!P0 SHF.R.U64 R5, R4, 0x10, R5 ;  /* 0x0000001004058819 */ /* 0x000fe20000001205 */
[----:B-1----:R-:W-:Y:S01]  /*5440*/  @!P0 IMAD.MOV.U32 R46, RZ, RZ, R56 ;  /* 0x000000ffff2e8224 */ /* 0x002fe200078e0038 */
[----:B------:R-:W-:Y:S01]  /*5450*/  @!P1 LEA.HI.X R79, R0, c[0x0][0x1cc], R2, 0x1, P2 ;  /* 0x00007300004f9a11 */ /* 0x000fe200010f0c02 */
[----:B------:R-:W-:Y:S01]  /*5460*/  @!P0 IMAD.MOV.U32 R44, RZ, RZ, R57 ;  /* 0x000000ffff2c8224 */ /* 0x000fe200078e0039 */
[----:B------:R-:W-:Y:S01]  /*5470*/  MOV R0, R4 ;  /* 0x0000000400007202 */ /* 0x000fe20000000f00 */
[----:B------:R-:W-:Y:S01]  /*5480*/  @!P0 HADD2.F32 R3, -RZ, R3.H0_H0 ;  /* 0x20000003ff038230 */ /* 0x000fe20000004100 */
[----:B------:R-:W-:Y:S01]  /*5490*/  MOV R4, R40 ;  /* 0x0000002800047202 */ /* 0x000fe20000000f00 */
[----:B------:R-:W-:Y:S01]  /*54a0*/  @!P0 HADD2.F32 R40, -RZ, R46.H0_H0 ;  /* 0x2000002eff288230 */ /* 0x000fe20000004100 */
[----:B--2---:R-:W-:Y:S01]  /*54b0*/  @!P0 MOV R8, R12 ;  /* 0x0000000c00088202 */ /* 0x004fe20000000f00 */
[----:B------:R-:W-:Y:S01]  /*54c0*/  @!P0 HADD2.F32 R0, -RZ, R0.H0_H0 ;  /* 0x20000000ff008230 */ /* 0x000fe20000004100 */
[----:B------:R-:W-:Y:S01]  /*54d0*/  @!P0 MOV R7, R13 ;  /* 0x0000000d00078202 */ /* 0x000fe20000000f00 */
[----:B------:R-:W-:Y:S02]  /*54e0*/  @!P0 HADD2.F32 R41, -RZ, R4.H0_H0 ;  /* 0x20000004ff298230 */ /* 0x000fe40000004100 */
[----:B------:R-:W-:Y:S01]  /*54f0*/  @!P0 HADD2.F32 R2, -RZ, R8.H0_H0 ;  /* 0x20000008ff028230 */ /* 0x000fe20000004100 */
[-C--:B------:R-:W-:Y:S01]  /*5500*/  @!P0 FMUL.FTZ R76, R40, R0.reuse ;  /* 0x00000000284c8220 */ /* 0x080fe20000410000 */
[--C-:B------:R-:W-:Y:S02]  /*5510*/  @!P0 HADD2.F32 R42, -RZ, R44.reuse.H0_H0 ;  /* 0x2000002cff2a8230 */ /* 0x100fe40000004100 */
        /* <DEDUP_REMOVED lines=12> */
[----:B------:R-:W-:Y:S01]  /*55e0*/  @!P0 HADD2.F32 R5, -RZ, R5.H0_H0 ;  /* 0x20000005ff058230 */ /* 0x000fe20000004100 */
[----:B------:R-:W-:Y:S01]  /*55f0*/  @!P0 IMAD.MOV.U32 R46, RZ, RZ, R58 ;  /* 0x000000ffff2e8224 */ /* 0x000fe200078e003a */
[----:B------:R-:W-:Y:S01]  /*5600*/  @!P0 HADD2.F32 R8, -RZ, R8.H1_H1 ;  /* 0x30000008ff088230 */ /* 0x000fe20000004100 */
[----:B------:R-:W-:Y:S01]  /*5610*/  @!P0 FMUL.FTZ R3, R4, R3 ;  /* 0x0000000304038220 */ /* 0x000fe20000410000 */
[----:B------:R-:W-:Y:S01]  /*5620*/  @!P0 HADD2.F32 R41, -RZ, R48.H0_H0 ;  /* 0x20000030ff298230 */ /* 0x000fe20000004100 */
        /* <DEDUP_REMOVED lines=40> */
[C---:B------:R-:W-:Y:S02]  /*58b0*/  @!P0 FFMA.FTZ R76, R10.reuse, R52, -R76 ;  /* 0x000000340a4c8223 */ /* 0x040fe4000001084c */
[C---:B------:R-:W-:Y:S02]  /*58c0*/  @!P0 FFMA.FTZ R77, R11.reuse, R50, -R8 ;  /* 0x000000320b4d8223 */ /* 0x040fe40000010808 */
        /* <DEDUP_REMOVED lines=17> */
.L_x_1566:
[----:B-1----:R-:W-:Y:S05]  /*59e0*/  BSYNC B0 ;  /* 0x0000000000007941 */ /* 0x002fea0003800000 */
.L_x_1565:
[----:B------:R-:W-:Y:S01]  /*59f0*/  ISETP.GE.OR P1, PT, R158, UR8, P5 ;  /* 0x000000089e007c0c */ /* 0x000fe2000af26670 */
[----:B------:R-:W-:Y:S01]  /*5a00*/  @!UPT UIADD3 URZ, URZ, URZ, URZ ;  /* 0x0000003f3f3ff290 */ /* 0x000fe2000fffe03f */
[----:B------:R-:W-:Y:S11]  /*5a10*/  BSSY B0, `(.L_x_1567) ;  /* 0x0000071000007945 */ /* 0x000ff60003800000 */
[----:B------:R-:W-:-:S05]  /*5a20*/  @P1 BRA `(.L_x_1568) ;  /* 0x000006f000001947 */ /* 0x000fca0003800000 */
[----:B------:R-:W-:Y:S01]  /*5a30*/  IADD3 R0, P1, R172, UR52, RZ ;  /* 0x00000034ac007c10 */ /* 0x000fe2000ff3e0ff */
[----:B------:R-:W1:Y:S01]  /*5a40*/  LDS.128 R48, [R138+0x4100] ;  /* 0x004100008a307984 */ /* 0x000e620000000c00 */
[--C-:B------:R-:W-:Y:S01]  /*5a50*/  @!P0 SHF.R.U32.HI R8, RZ, 0x10, R17.reuse ;  /* 0x00000010ff088819 */ /* 0x100fe20000011611 */
[----:B------:R-:W-:Y:S01]  /*5a60*/  @!P0 HADD2.F32 R44, -RZ, R54.H0_H0 ;  /* 0x20000036ff2c8230 */ /* 0x000fe20000004100 */
[----:B------:R-:W-:Y:S02]  /*5a70*/  IADD3.X R2, R148, UR42, RZ, P1, !PT ;  /* 0x0000002a94027c10 */ /* 0x000fe40008ffe4ff */
[----:B------:R-:W-:Y:S02]  /*5a80*/  IADD3 R3, P2, P1, R88, R0, R110 ;  /* 0x0000000058037210 */ /* 0x000fe4000795e06e */
[----:B-----5:R-:W-:Y:S01]  /*5a90*/  @!P0 SHF.R.U64 R5, R16, 0x10, R17 ;  /* 0x0000001010058819 */ /* 0x020fe20000001211 */
[----:B------:R-:W2:Y:S01]  /*5aa0*/  LDS.128 R12, [R143+0x4100] ;  /* 0x004100008f0c7984 */ /* 0x000ea20000000c00 */
[C---:B------:R-:W-:Y:S01]  /*5ab0*/  IADD3.X R4, R91.reuse, R2, R120, P2, P1 ;  /* 0x000000025b047210 */ /* 0x040fe200017e2478 */
        /* <DEDUP_REMOVED lines=16> */
[C---:B------:R-:W-:Y:S01]  /*5bc0*/  @!P1 LEA R56, P2, R0.reuse, c[0x0][0x1c8], 0x1 ;  /* 0x0000720000389a11 */ /* 0x040fe200078408ff */
[----:B-1----:R-:W-:Y:S01]  /*5bd0*/  @!P0 IMAD.MOV.U32 R17, RZ, RZ, R49 ;  /* 0x000000ffff118224 */ /* 0x002fe200078e0031 */
[----:B------:R-:W-:Y:S02]  /*5be0*/  @!P0 MOV R40, R48 ;  /* 0x0000003000288202 */ /* 0x000fe40000000f00 */
[----:B------:R-:W-:Y:S01]  /*5bf0*/  @!P1 LEA.HI.X R57, R0, c[0x0][0x1cc], R2, 0x1, P2 ;  /* 0x0000730000399a11 */ /* 0x000fe200010f0c02 */
[----:B------:R-:W-:Y:S02]  /*5c00*/  @!P0 HADD2.F32 R0, -RZ, R34.H0_H0 ;  /* 0x20000022ff008230 */ /* 0x000fe40000004100 */
[----:B------:R-:W-:Y:S01]  /*5c10*/  @!P0 HADD2.F32 R11, -RZ, R40.H0_H0 ;  /* 0x20000028ff0b8230 */ /* 0x000fe20000004100 */
[----:B--2---:R-:W-:Y:S01]  /*5c20*/  @!P0 MOV R7, R12 ;  /* 0x0000000c00078202 */ /* 0x004fe20000000f00 */
[----:B------:R-:W-:Y:S01]  /*5c30*/  @!P0 HADD2.F32 R18, -RZ, R17.H0_H0 ;  /* 0x20000011ff128230 */ /* 0x000fe20000004100 */
[----:B------:R-:W-:Y:S02]  /*5c40*/  @!P0 MOV R6, R13 ;  /* 0x0000000d00068202 */ /* 0x000fe40000000f00 */
[CC--:B------:R-:W-:Y:S01]  /*5c50*/  @!P0 FMUL.FTZ R34, R11.reuse, R0.reuse ;  /* 0x000000000b228220 */ /* 0x0c0fe20000410000 */
[--C-:B------:R-:W-:Y:S01]  /*5c60*/  @!P0 HADD2.F32 R2, -RZ, R7.reuse.H0_H0 ;  /* 0x20000007ff028230 */ /* 0x100fe20000004100 */
[----:B------:R-:W-:Y:S01]  /*5c70*/  @!P0 FMUL.FTZ R30, R18, R3 ;  /* 0x00000003121e8220 */ /* 0x000fe20000410000 */
[--C-:B------:R-:W-:Y:S02]  /*5c80*/  @!P0 HADD2.F32 R4, -RZ, R6.reuse.H0_H0 ;  /* 0x20000006ff048230 */ /* 0x100fe40000004100 */
[----:B------:R-:W-:Y:S01]  /*5c90*/  @!P0 HADD2.F32 R6, -RZ, R6.H1_H1 ;  /* 0x30000006ff068230 */ /* 0x000fe20000004100 */
[C---:B------:R-:W-:Y:S01]  /*5ca0*/  @!P0 FMUL.FTZ R0, R2.reuse, R0 ;  /* 0x0000000002008220 */ /* 0x040fe20000410000 */
[----:B------:R-:W-:Y:S01]  /*5cb0*/  @!P0 HADD2.F32 R7, -RZ, R7.H1_H1 ;  /* 0x30000007ff078230 */ /* 0x000fe20000004100 */
        /* <DEDUP_REMOVED lines=70> */
.L_x_1568:
[----:B------:R-:W-:Y:S05]  /*6120*/  BSYNC B0 ;  /* 0x0000000000007941 */ /* 0x000fea0003800000 */
.L_x_1567:
[----:B------:R-:W-:Y:S01]  /*6130*/  ISETP.GE.OR P1, PT, R157, UR8, P5 ;  /* 0x000000089d007c0c */ /* 0x000fe2000af26670 */
[----:B------:R-:W-:Y:S01]  /*6140*/  @!UPT UIADD3 URZ, URZ, URZ, URZ ;  /* 0x0000003f3f3ff290 */ /* 0x000fe2000fffe03f */
[----:B------:R-:W-:Y:S11]  /*6150*/  BSSY B0, `(.L_x_1569) ;  /* 0x0000071000007945 */ /* 0x000ff60003800000 */
[----:B------:R-:W-:-:S05]  /*6160*/  @P1 BRA `(.L_x_1570) ;  /* 0x000006f000001947 */ /* 0x000fca0003800000 */
[----:B------:R-:W-:Y:S01]  /*6170*/  IADD3 R0, P1, R170, UR52, RZ ;  /* 0x00000034aa007c10 */ /* 0x000fe2000ff3e0ff */
[----:B------:R-:W2:Y:S01]  /*6180*/  LDS.128 R44, [R137+0x4100] ;  /* 0x00410000892c7984 */ /* 0x000ea20000000c00 */
[----:B------:R-:W-:Y:S01]  /*6190*/  @!P0 SHF.R.U64 R10, R22, 0x10, R23 ;  /* 0x00000010160a8819 */ /* 0x000fe20000001217 */
[--C-:B------:R-:W-:Y:S01]  /*61a0*/  @!P0 HADD2.F32 R16, -RZ, R55.reuse.H0_H0 ;  /* 0x20000037ff108230 */ /* 0x100fe20000004100 */
[----:B------:R-:W-:Y:S01]  /*61b0*/  IADD3.X R2, R147, UR42, RZ, P1, !PT ;  /* 0x0000002a93027c10 */ /* 0x000fe20008ffe4ff */
[----:B------:R-:W-:Y:S01]  /*61c0*/  @!P0 HADD2.F32 R19, -RZ, R55.H1_H1 ;  /* 0x30000037ff138230 */ /* 0x000fe20000004100 */
[----:B------:R-:W-:Y:S02]  /*61d0*/  IADD3 R3, P2, P1, R88, R0, R110 ;  /* 0x0000000058037210 */ /* 0x000fe4000795e06e */
[--C-:B-----5:R-:W-:Y:S01]  /*61e0*/  @!P0 SHF.R.U32.HI R5, RZ, 0x10, R21.reuse ;  /* 0x00000010ff058819 */ /* 0x120fe20000011615 */
[----:B-1----:R-:W1:Y:S01]  /*61f0*/  LDS.128 R12, [R142+0x4100] ;  /* 0x004100008e0c7984 */ /* 0x002e620000000c00 */
[C---:B------:R-:W-:Y:S02]  /*6200*/  IADD3.X R4, R91.reuse, R2, R120, P2, P1 ;  /* 0x000000025b047210 */ /* 0x040fe400017e2478 */
        /* <DEDUP_REMOVED lines=16> */
[C---:B------:R-:W-:Y:S01]  /*6310*/  @!P1 LEA R50, P2, R0.reuse, c[0x0][0x1c8], 0x1 ;  /* 0x0000720000329a11 */ /* 0x040fe200078408ff */
[----:B--2---:R-:W-:Y:S01]  /*6320*/  @!P0 IMAD.MOV.U32 R17, RZ, RZ, R45 ;  /* 0x000000ffff118224 */ /* 0x004fe200078e002d */
[----:B------:R-:W-:Y:S02]  /*6330*/  @!P0 MOV R22, R44 ;  /* 0x0000002c00168202 */ /* 0x000fe40000000f00 */
[----:B------:R-:W-:Y:S01]  /*6340*/  @!P1 LEA.HI.X R51, R0, c[0x0][0x1cc], R2, 0x1, P2 ;  /* 0x0000730000339a11 */ /* 0x000fe200010f0c02 */
[----:B------:R-:W-:Y:S02]  /*6350*/  @!P0 HADD2.F32 R0, -RZ, R36.H0_H0 ;  /* 0x20000024ff008230 */ /* 0x000fe40000004100 */
[----:B------:R-:W-:Y:S01]  /*6360*/  @!P0 HADD2.F32 R11, -RZ, R22.H0_H0 ;  /* 0x20000016ff0b8230 */ /* 0x000fe20000004100 */
[----:B-1----:R-:W-:Y:S01]  /*6370*/  @!P0 MOV R7, R12 ;  /* 0x0000000c00078202 */ /* 0x002fe20000000f00 */
[----:B------:R-:W-:Y:S01]  /*6380*/  @!P0 HADD2.F32 R18, -RZ, R17.H0_H0 ;  /* 0x20000011ff128230 */ /* 0x000fe20000004100 */
[----:B------:R-:W-:Y:S02]  /*6390*/  @!P0 MOV R6, R13 ;  /* 0x0000000d00068202 */ /* 0x000fe40000000f00 */
[CC--:B------:R-:W-:Y:S01]  /*63a0*/  @!P0 FMUL.FTZ R35, R11.reuse, R0.reuse ;  /* 0x000000000b238220 */ /* 0x0c0fe20000410000 */
[----:B------:R-:W-:Y:S01]  /*63b0*/  @!P0 HADD2.F32 R36, -RZ, R72.H0_H0 ;  /* 0x20000048ff248230 */ /* 0x000fe20000004100 */
[----:B------:R-:W-:Y:S01]  /*63c0*/  @!P0 FMUL.FTZ R20, R18, R3 ;  /* 0x0000000312148220 */ /* 0x000fe20000410000 */
[--C-:B------:R-:W-:Y:S02]  /*63d0*/  @!P0 HADD2.F32 R2, -RZ, R7.reuse.H0_H0 ;  /* 0x20000007ff028230 */ /* 0x100fe40000004100 */
[--C-:B------:R-:W-:Y:S02]  /*63e0*/  @!P0 HADD2.F32 R4, -RZ, R6.reuse.H0_H0 ;  /* 0x20000006ff048230 */ /* 0x100fe40000004100 */
[----:B------:R-:W-:Y:S01]  /*63f0*/  @!P0 HADD2.F32 R6, -RZ, R6.H1_H1 ;  /* 0x30000006ff068230 */ /* 0x000fe20000004100 */
[C---:B------:R-:W-:Y:S01]  /*6400*/  @!P0 FMUL.FTZ R0, R2.reuse, R0 ;  /* 0x0000000002008220 */ /* 0x040fe20000410000 */
[----:B------:R-:W-:Y:S01]  /*6410*/  @!P0 HADD2.F32 R7, -RZ, R7.H1_H1 ;  /* 0x30000007ff078230 */ /* 0x000fe20000004100 */
        /* <DEDUP_REMOVED lines=68> */
.L_x_1570:
[----:B------:R-:W-:Y:S05]  /*6860*/  BSYNC B0 ;  /* 0x0000000000007941 */ /* 0x000fea0003800000 */
.L_x_1569:
[----:B-1----:R-:W-:Y:S04]  /*6870*/  IADD3 R53, P1, R168, UR52, RZ ;  /* 0x00000034a8357c10 */ /* 0x002fe8000ff3e0ff */
[----:B------:R-:W-:Y:S02]  /*6880*/  IADD3.X R54, R145, UR42, RZ, P1, !PT ;  /* 0x0000002a91367c10 */ /* 0x000fe40008ffe4ff */
[----:B------:R-:W-:Y:S11]  /*6890*/  ISETP.GE.OR P1, PT, R156, UR8, P5 ;  /* 0x000000089c007c0c */ /* 0x000ff6000af26670 */
[----:B------:R-:W-:Y:S02]  /*68a0*/  @!UPT UIADD3 URZ, URZ, URZ, URZ ;  /* 0x0000003f3f3ff290 */ /* 0x000fe4000fffe03f */
[----:B------:R-:W-:-:S05]  /*68b0*/  @P1 BRA `(.L_x_1562) ;  /* 0x00000c0000001947 */ /* 0x000fca0003800000 */
[----:B------:R-:W-:Y:S01]  /*68c0*/  IADD3 R0, P2, P1, R88, R53, R110 ;  /* 0x0000003558007210 */ /* 0x000fe2000795e06e */
[----:B-----5:R-:W1:Y:S01]  /*68d0*/  LDS.128 R40, [R136+0x4100] ;  /* 0x0041000088287984 */ /* 0x020e620000000c00 */
[----:B------:R-:W-:Y:S01]  /*68e0*/  @!P0 SHF.R.U32.HI R2, RZ, 0x10, R25 ;  /* 0x00000010ff028819 */ /* 0x000fe20000011619 */
[--C-:B------:R-:W-:Y:S01]  /*68f0*/  @!P0 HADD2.F32 R22, -RZ, R73.reuse.H0_H0 ;  /* 0x20000049ff168230 */ /* 0x100fe20000004100 */
[----:B------:R-:W-:Y:S01]  /*6900*/  IADD3.X R3, R91, R54, R120, P2, P1 ;  /* 0x000000365b037210 */ /* 0x000fe200017e2478 */
[----:B------:R-:W-:Y:S01]  /*6910*/  @!P0 HADD2.F32 R18, -RZ, R73.H1_H1 ;  /* 0x30000049ff128230 */ /* 0x000fe20000004100 */
[C---:B------:R-:W-:Y:S01]  /*6920*/  LEA R48, P1, R0.reuse, c[0x0][0x1c8], 0x1 ;  /* 0x0000720000307a11 */ /* 0x040fe200078208ff */
[----:B------:R-:W-:Y:S01]  /*6930*/  @!P0 HADD2.F32 R2, -RZ, R2.H0_H0 ;  /* 0x20000002ff028230 */ /* 0x000fe20000004100 */
[----:B------:R-:W-:Y:S01]  /*6940*/  @!P0 SHF.R.U32.HI R7, RZ, 0x10, R69 ;  /* 0x00000010ff078819 */ /* 0x000fe20000011645 */
[----:B------:R-:W2:Y:S01]  /*6950*/  LDS.128 R12, [R141+0x4100] ;  /* 0x004100008d0c7984 */ /* 0x000ea20000000c00 */
[----:B------:R-:W-:Y:S01]  /*6960*/  LEA.HI.X R49, R0, c[0x0][0x1cc], R3, 0x1, P1 ;  /* 0x0000730000317a11 */ /* 0x000fe200008f0c03 */
[----:B------:R-:W-:Y:S01]  /*6970*/  @!P0 HADD2.F32 R3, -RZ, R38.H0_H0 ;  /* 0x20000026ff038230 */ /* 0x000fe20000004100 */
[----:B------:R-:W-:Y:S01]  /*6980*/  @!P0 SHF.R.U64 R5, R24, 0x10, R25 ;  /* 0x0000001018058819 */ /* 0x000fe20000001219 */
[----:B------:R-:W-:Y:S01]  /*6990*/  @!P0 HADD2.F32 R24, -RZ, R7.H0_H0 ;  /* 0x20000007ff188230 */ /* 0x000fe20000004100 */
[----:B------:R-:W-:Y:S01]  /*69a0*/  @!P0 SHF.R.U64 R20, R68, 0x10, R69 ;  /* 0x0000001044148819 */ /* 0x000fe20000001245 */
[----:B------:R-:W-:Y:S01]  /*69b0*/  @!P0 HADD2.F32 R35, -RZ, R74.H0_H0 ;  /* 0x2000004aff238230 */ /* 0x000fe20000004100 */
[--C-:B------:R-:W-:Y:S01]  /*69c0*/  @!P0 SHF.R.U32.HI R8, RZ, 0x10, R27.reuse ;  /* 0x00000010ff088819 */ /* 0x100fe2000001161b */
[----:B------:R-:W-:Y:S01]  /*69d0*/  @!P0 HADD2.F32 R5, -RZ, R5.H0_H0 ;  /* 0x20000005ff058230 */ /* 0x000fe20000004100 */
[----:B------:R-:W-:Y:S01]  /*69e0*/  @!P0 SHF.R.U64 R10, R26, 0x10, R27 ;  /* 0x000000101a0a8819 */ /* 0x000fe2000000121b */
[----:B------:R-:W-:Y:S01]  /*69f0*/  @!P0 HADD2.F32 R20, -RZ, R20.H0_H0 ;  /* 0x20000014ff148230 */ /* 0x000fe20000004100 */
[--C-:B------:R-:W-:Y:S01]  /*6a00*/  @!P0 SHF.R.U32.HI R37, RZ, 0x10, R71.reuse ;  /* 0x00000010ff258819 */ /* 0x100fe20000011647 */
[----:B------:R-:W-:Y:S01]  /*6a10*/  @!P0 HADD2.F32 R26, -RZ, R74.H1_H1 ;  /* 0x3000004aff1a8230 */ /* 0x000fe20000004100 */
[----:B------:R-:W-:Y:S01]  /*6a20*/  @!P0 SHF.R.U64 R30, R70, 0x10, R71 ;  /* 0x00000010461e8819 */ /* 0x000fe20000001247 */
[----:B------:R-:W-:Y:S01]  /*6a30*/  @!P0 HADD2.F32 R16, -RZ, R8.H0_H0 ;  /* 0x20000008ff108230 */ /* 0x000fe20000004100 */
[----:B------:R-:W-:Y:S01]  /*6a40*/  ISETP.GE.AND P1, PT, R92, c[0x0][0x1d4], PT ;  /* 0x000075005c007a0c */ /* 0x000fe20003f26270 */
[----:B------:R-:W-:Y:S02]  /*6a50*/  @!P0 HADD2.F32 R8, -RZ, R10.H0_H0 ;  /* 0x2000000aff088230 */ /* 0x000fe40000004100 */
[----:B------:R-:W-:Y:S02]  /*6a60*/  @!P0 HADD2.F32 R37, -RZ, R37.H0_H0 ;  /* 0x20000025ff258230 */ /* 0x000fe40000004100 */
[----:B------:R-:W-:Y:S01]  /*6a70*/  @!P0 HADD2.F32 R30, -RZ, R30.H0_H0 ;  /* 0x2000001eff1e8230 */ /* 0x000fe20000004100 */
[----:B-1----:R-:W-:Y:S01]  /*6a80*/  @!P0 IMAD.MOV.U32 R27, RZ, RZ, R42 ;  /* 0x000000ffff1b8224 */ /* 0x002fe200078e002a */
[----:B------:R-:W-:Y:S02]  /*6a90*/  @!P0 MOV R6, R41 ;  /* 0x0000002900068202 */ /* 0x000fe40000000f00 */
[----:B------:R-:W-:Y:S03]  /*6aa0*/  @!P0 MOV R25, R43 ;  /* 0x0000002b00198202 */ /* 0x000fe60000000f00 */
[--C-:B------:R-:W-:Y:S01]  /*6ab0*/  @!P0 HADD2.F32 R21, -RZ, R6.reuse.H0_H0 ;  /* 0x20000006ff158230 */ /* 0x100fe20000004100 */
[----:B--2---:R-:W-:Y:S01]  /*6ac0*/  @!P0 MOV R0, R13 ;  /* 0x0000000d00008202 */ /* 0x004fe20000000f00 */
[----:B------:R-:W-:Y:S03]  /*6ad0*/  @!P0 HADD2.F32 R23, -RZ, R6.H1_H1 ;  /* 0x30000006ff178230 */ /* 0x000fe60000004100 */
[-C--:B------:R-:W-:Y:S01]  /*6ae0*/  @!P0 FMUL.FTZ R6, R21, R3.reuse ;  /* 0x0000000315068220 */ /* 0x080fe20000410000 */
[--C-:B------:R-:W-:Y:S01]  /*6af0*/  @!P0 HADD2.F32 R34, -RZ, R25.reuse.H0_H0 ;  /* 0x20000019ff228230 */ /* 0x100fe20000004100 */
[----:B------:R-:W-:Y:S01]  /*6b00*/  @!P0 FMUL.FTZ R7, R23, R2 ;  /* 0x0000000217078220 */ /* 0x000fe20000410000 */
[--C-:B------:R-:W-:Y:S02]  /*6b10*/  @!P0 HADD2.F32 R4, -RZ, R0.reuse.H0_H0 ;  /* 0x20000000ff048230 */ /* 0x100fe40000004100 */
[----:B------:R-:W-:Y:S02]  /*6b20*/  @!P0 HADD2.F32 R0, -RZ, R0.H1_H1 ;  /* 0x30000000ff008230 */ /* 0x000fe40000004100 */
[----:B------:R-:W-:Y:S01]  /*6b30*/  @!P0 HADD2.F32 R36, -RZ, R25.H1_H1 ;  /* 0x30000019ff248230 */ /* 0x000fe20000004100 */
[C---:B------:R-:W-:Y:S01]  /*6b40*/  @!P0 FFMA.FTZ R55, R4.reuse, R22, -R6 ;  /* 0x0000001604378223 */ /* 0x040fe20000010806 */
[----:B------:R-:W-:Y:S01]  /*6b50*/  @!P0 MOV R6, R40 ;  /* 0x0000002800068202 */ /* 0x000fe20000000f00 */
[----:B------:R-:W-:Y:S01]  /*6b60*/  @!P0 FMUL.FTZ R3, R4, R3 ;  /* 0x0000000304038220 */ /* 0x000fe20000410000 */
[--C-:B------:R-:W-:Y:S01]  /*6b70*/  @!P0 HADD2.F32 R25, -RZ, R27.reuse.H0_H0 ;  /* 0x2000001bff198230 */ /* 0x100fe20000004100 */
[C---:B------:R-:W-:Y:S01]  /*6b80*/  @!P0 FMUL.FTZ R4, R0.reuse, R2 ;  /* 0x0000000200048220 */ /* 0x040fe20000410000 */
[----:B------:R-:W-:Y:S01]  /*6b90*/  @!P0 MOV R2, R12 ;  /* 0x0000000c00028202 */ /* 0x000fe20000000f00 */
[----:B------:R-:W-:Y:S01]  /*6ba0*/  @!P0 FFMA.FTZ R52, R0, R24, -R7 ;  /* 0x0000001800348223 */ /* 0x000fe20000010807 */
[----:B------:R-:W-:Y:S02]  /*6bb0*/  @!P0 HADD2.F32 R17, -RZ, R6.H0_H0 ;  /* 0x20000006ff118230 */ /* 0x000fe40000004100 */
[----:B------:R-:W-:Y:S01]  /*6bc0*/  @!P0 HADD2.F32 R0, -RZ, R38.H1_H1 ;  /* 0x30000026ff008230 */ /* 0x000fe20000004100 */
[----:B------:R-:W-:Y:S01]  /*6bd0*/  @!P0 FMUL.FTZ R38, R36, R16 ;  /* 0x0000001024268220 */ /* 0x000fe20000410000 */
[----:B------:R-:W-:Y:S02]  /*6be0*/  @!P0 HADD2.F32 R19, -RZ, R6.H1_H1 ;  /* 0x30000006ff138230 */ /* 0x000fe40000004100 */
[--C-:B------:R-:W-:Y:S02]  /*6bf0*/  @!P0 HADD2.F32 R6, -RZ, R2.reuse.H1_H1 ;  /* 0x30000002ff068230 */ /* 0x100fe40000004100 */
[----:B------:R-:W-:Y:S01]  /*6c00*/  @!P0 HADD2.F32 R7, -RZ, R2.H0_H0 ;  /* 0x20000002ff078230 */ /* 0x000fe20000004100 */
[----:B------:R-:W-:Y:S01]  /*6c10*/  @!P0 FMUL.FTZ R2, R17, R0 ;  /* 0x0000000011028220 */ /* 0x000fe20000410000 */
[----:B------:R-:W-:Y:S01]  /*6c20*/  @!P0 HADD2.F32 R27, -RZ, R27.H1_H1 ;  /* 0x3000001bff1b8230 */ /* 0x000fe20000004100 */
[-C--:B------:R-:W-:Y:S02]  /*6c30*/  @!P0 FMUL.FTZ R9, R19, R5.reuse ;  /* 0x0000000513098220 */ /* 0x080fe40000410000 */
[C---:B------:R-:W-:Y:S02]  /*6c40*/  @!P0 FFMA.FTZ R51, R7.reuse, R18, -R2 ;  /* 0x0000001207338223 */ /* 0x040fe40000010802 */
[C---:B------:R-:W-:Y:S01]  /*6c50*/  @!P0 FMUL.FTZ R2, R6.reuse, R5 ;  /* 0x0000000506028220 */ /* 0x040fe20000410000 */
[----:B------:R-:W-:Y:S01]  /*6c60*/  @!P0 MOV R5, R15 ;  /* 0x0000000f00058202 */ /* 0x000fe20000000f00 */
[----:B------:R-:W-:Y:S01]  /*6c70*/  @!P0 FFMA.FTZ R50, R6, R20, -R9 ;  /* 0x0000001406328223 */ /* 0x000fe20000010809 */
[----:B------:R-:W-:Y:S01]  /*6c80*/  @!P0 MOV R6, R14 ;  /* 0x0000000e00068202 */ /* 0x000fe20000000f00 */
[----:B------:R-:W-:Y:S01]  /*6c90*/  @!P0 FMUL.FTZ R0, R7, R0 ;  /* 0x0000000007008220 */ /* 0x000fe20000410000 */
[--C-:B------:R-:W-:Y:S01]  /*6ca0*/  @!P0 HADD2.F32 R9, -RZ, R39.reuse.H0_H0 ;  /* 0x20000027ff098230 */ /* 0x100fe20000004100 */
[----:B------:R-:W-:Y:S01]  /*6cb0*/  @!P0 FMUL.FTZ R44, R27, R8 ;  /* 0x000000081b2c8220 */ /* 0x000fe20000410000 */
[----:B------:R-:W-:Y:S01]  /*6cc0*/  @!P0 HADD2.F32 R7, -RZ, R39.H1_H1 ;  /* 0x30000027ff078230 */ /* 0x000fe20000004100 */
[----:B------:R-:W-:Y:S01]  /*6cd0*/  @!P0 FFMA.FTZ R0, R17, R18, R0 ;  /* 0x0000001211008223 */ /* 0x000fe20000010000 */
[--C-:B------:R-:W-:Y:S01]  /*6ce0*/  @!P0 HADD2.F32 R11, -RZ, R5.reuse.H0_H0 ;  /* 0x20000005ff0b8230 */ /* 0x100fe20000004100 */
[----:B------:R-:W-:Y:S01]  /*6cf0*/  @!P0 FMUL.FTZ R39, R34, R9 ;  /* 0x0000000922278220 */ /* 0x000fe20000410000 */
[----:B------:R-:W-:Y:S01]  /*6d00*/  @!P0 HADD2.F32 R10, -RZ, R5.H1_H1 ;  /* 0x30000005ff0a8230 */ /* 0x000fe20000004100 */
[----:B------:R-:W-:Y:S01]  /*6d10*/  @!P0 FMUL.FTZ R45, R25, R7 ;  /* 0x00000007192d8220 */ /* 0x000fe20000410000 */
[--C-:B------:R-:W-:Y:S01]  /*6d20*/  @!P0 HADD2.F32 R5, -RZ, R6.reuse.H0_H0 ;  /* 0x20000006ff058230 */ /* 0x100fe20000004100 */
[----:B------:R-:W-:Y:S01]  /*6d30*/  @!P0 FFMA.FTZ R39, R11, R35, -R39 ;  /* 0x000000230b278223 */ /* 0x000fe20000010827 */
[----:B------:R-:W-:Y:S01]  /*6d40*/  @!P0 HADD2.F32 R6, -RZ, R6.H1_H1 ;  /* 0x30000006ff068230 */ /* 0x000fe20000004100 */
[----:B------:R-:W-:Y:S02]  /*6d50*/  @!P0 FFMA.FTZ R38, R10, R37, -R38 ;  /* 0x000000250a268223 */ /* 0x000fe40000010826 */
[----:B------:R-:W-:Y:S01]  /*6d60*/  @!P0 FFMA.FTZ R47, R5, R26, -R45 ;  /* 0x0000001a052f8223 */ /* 0x000fe2000001082d */
[----:B------:R-:W-:Y:S01]  /*6d70*/  @!P0 F2FP.PACK_AB R45, R52, R55 ;  /* 0x00000037342d823e */ /* 0x000fe200000000ff */
[----:B------:R-:W-:Y:S01]  /*6d80*/  @!P0 FFMA.FTZ R46, R6, R30, -R44 ;  /* 0x0000001e062e8223 */ /* 0x000fe2000001082c */
[----:B------:R-:W-:Y:S01]  /*6d90*/  @!P0 F2FP.PACK_AB R39, R38, R39 ;  /* 0x000000272627823e */ /* 0x000fe200000000ff */
[----:B------:R-:W-:Y:S01]  /*6da0*/  @!P0 FFMA.FTZ R2, R19, R20, R2 ;  /* 0x0000001413028223 */ /* 0x000fe20000010002 */
[----:B------:R-:W-:Y:S01]  /*6db0*/  @!P0 F2FP.PACK_AB R44, R50, R51 ;  /* 0x00000033322c823e */ /* 0x000fe200000000ff */
[----:B------:R-:W-:Y:S01]  /*6dc0*/  @!P0 FMUL.FTZ R5, R5, R7 ;  /* 0x0000000705058220 */ /* 0x000fe20000410000 */
[----:B------:R-:W-:Y:S01]  /*6dd0*/  @!P0 F2FP.PACK_AB R38, R46, R47 ;  /* 0x0000002f2e26823e */ /* 0x000fe200000000ff */
[----:B------:R-:W-:Y:S01]  /*6de0*/  @!P0 IMAD.MOV.U32 R15, RZ, RZ, R39 ;  /* 0x000000ffff0f8224 */ /* 0x000fe200078e0027 */
[----:B------:R-:W-:Y:S01]  /*6df0*/  @!P0 MOV R12, R44 ;  /* 0x0000002c000c8202 */ /* 0x000fe20000000f00 */
[----:B------:R-:W-:Y:S01]  /*6e00*/  @!P0 FFMA.FTZ R3, R21, R22, R3 ;  /* 0x0000001615038223 */ /* 0x000fe20000010003 */
[----:B------:R-:W-:Y:S01]  /*6e10*/  @!P0 MOV R13, R45 ;  /* 0x0000002d000d8202 */ /* 0x000fe20000000f00 */
[----:B------:R-:W-:Y:S01]  /*6e20*/  @!P0 FMUL.FTZ R6, R6, R8 ;  /* 0x0000000806068220 */ /* 0x000fe20000410000 */
[----:B------:R-:W-:Y:S01]  /*6e30*/  @!P0 MOV R14, R38 ;  /* 0x00000026000e8202 */ /* 0x000fe20000000f00 */
[----:B------:R-:W-:Y:S01]  /*6e40*/  @!P0 FFMA.FTZ R4, R23, R24, R4 ;  /* 0x0000001817048223 */ /* 0x000fe20000010004 */
[----:B------:R-:W-:Y:S01]  /*6e50*/  @!P0 F2FP.PACK_AB R0, R2, R0 ;  /* 0x000000000200823e */ /* 0x000fe200000000ff */
[----:B------:R-:W-:Y:S02]  /*6e60*/  @!P0 FMUL.FTZ R7, R11, R9 ;  /* 0x000000090b078220 */ /* 0x000fe40000410000 */
[----:B------:R1:W-:Y:S01]  /*6e70*/  STG.E.128 [R48.64], R12 ;  /* 0x0000000c30007986 */ /* 0x0003e2000c101d1c */
[----:B------:R-:W-:Y:S01]  /*6e80*/  @!P0 F2FP.PACK_AB R3, R4, R3 ;  /* 0x000000030403823e */ /* 0x000fe200000000ff */
[----:B------:R-:W-:Y:S01]  /*6e90*/  @!P0 FFMA.FTZ R5, R25, R26, R5 ;  /* 0x0000001a19058223 */ /* 0x000fe20000010005 */
[----:B------:R-:W-:Y:S01]  /*6ea0*/  @!P0 MOV R40, R0 ;  /* 0x0000000000288202 */ /* 0x000fe20000000f00 */
[----:B------:R-:W-:Y:S01]  /*6eb0*/  @!P0 FMUL.FTZ R8, R10, R16 ;  /* 0x000000100a088220 */ /* 0x000fe20000410000 */
[----:B------:R-:W-:Y:S01]  /*6ec0*/  @!P0 MOV R41, R3 ;  /* 0x0000000300298202 */ /* 0x000fe20000000f00 */
[----:B------:R-:W-:Y:S02]  /*6ed0*/  @!P0 FFMA.FTZ R6, R27, R30, R6 ;  /* 0x0000001e1b068223 */ /* 0x000fe40000010006 */
[----:B------:R-:W-:Y:S02]  /*6ee0*/  @!P0 FFMA.FTZ R7, R34, R35, R7 ;  /* 0x0000002322078223 */ /* 0x000fe40000010007 */
[----:B------:R-:W-:Y:S01]  /*6ef0*/  @!P0 FFMA.FTZ R8, R36, R37, R8 ;  /* 0x0000002524088223 */ /* 0x000fe20000010008 */
[----:B------:R-:W-:Y:S04]  /*6f00*/  @!P0 F2FP.PACK_AB R5, R6, R5 ;  /* 0x000000050605823e */ /* 0x000fe800000000ff */
        /* <DEDUP_REMOVED lines=10> */
.L_x_1540:
[----:B------:R-:W-:Y:S01]  /*6fb0*/  UIMAD UR8, UR17, -0x40, UR23 ;  /* 0xffffffc0110878a4 */ /* 0x000fe2000f8e0217 */
[----:B------:R-:W-:Y:S03]  /*6fc0*/  BSSY B0, `(.L_x_1571) ;  /* 0x0000013000007945 */ /* 0x000fe60003800000 */
[----:B------:R-:W-:Y:S04]  /*6fd0*/  UISETP.LT.AND UP0, UPT, UR8, 0x40, UPT ;  /* 0x000000400800788c */ /* 0x000fe8000bf01270 */
[----:B------:R-:W-:Y:S06]  /*6fe0*/  USEL UR8, UR8, 0x40, UP0 ;  /* 0x0000004008087887 */ /* 0x000fec0008000000 */
[----:B------:R-:W-:Y:S11]  /*6ff0*/  ISETP.GE.AND P0, PT, R93, UR8, PT ;  /* 0x000000085d007c0c */ /* 0x000ff6000bf06270 */
[----:B------:R-:W-:Y:S02]  /*7000*/  @!UPT UIADD3 URZ, URZ, URZ, URZ ;  /* 0x0000003f3f3ff290 */ /* 0x000fe4000fffe03f */
[----:B------:R-:W-:-:S05]  /*7010*/  @P0 BRA `(.L_x_1572) ;  /* 0x000000d000000947 */ /* 0x000fca0003800000 */
[----:B------:R-:W-:Y:S01]  /*7020*/  ISETP.GE.AND P1, PT, R90, c[0x0][0x1d4], PT ;  /* 0x000075005a007a0c */ /* 0x000fe20003f26270 */
[----:B------:R-:W1:Y:S01]  /*7030*/  @!P5 LDS.128 R12, [R75+0x4100] ;  /* 0x004100004b0cd984 */ /* 0x000e620000000c00 */
[----:B------:R-:W-:Y:S04]  /*7040*/  @!P5 IADD3 R0, P0, R109, UR52, RZ ;  /* 0x000000346d00dc10 */ /* 0x000fe8000ff1e0ff */
[----:B------:R-:W-:Y:S02]  /*7050*/  @!P5 IADD3.X R2, R108, UR42, RZ, P0, !PT ;  /* 0x0000002a6c02dc10 */ /* 0x000fe400087fe4ff */
[C---:B------:R-:W-:Y:S04]  /*7060*/  @!P5 LEA R4, P0, R0.reuse, c[0x0][0x1c8], 0x1 ;  /* 0x000072000004da11 */ /* 0x040fe800078008ff */
[----:B------:R-:W-:Y:S01]  /*7070*/  @!P5 LEA.HI.X R5, R0, c[0x0][0x1cc], R2, 0x1, P0 ;  /* 0x000073000005da11 */ /* 0x000fe200000f0c02 */
[----:B------:R-:W2:Y:S01]  /*7080*/  @!P1 LDS.128 R8, [R75+0x6100] ;  /* 0x006100004b089984 */ /* 0x000ea20000000c00 */
[----:B------:R-:W-:Y:S04]  /*7090*/  @!P1 IADD3 R0, P0, R114, UR52, RZ ;  /* 0x0000003472009c10 */ /* 0x000fe8000ff1e0ff */
[----:B------:R-:W-:Y:S02]  /*70a0*/  @!P1 IADD3.X R3, R113, UR42, RZ, P0, !PT ;  /* 0x0000002a71039c10 */ /* 0x000fe400087fe4ff */
[C---:B------:R-:W-:Y:S04]  /*70b0*/  @!P1 LEA R2, P0, R0.reuse, c[0x0][0x1c8], 0x1 ;  /* 0x0000720000029a11 */ /* 0x040fe800078008ff */
[----:B------:R-:W-:Y:S01]  /*70c0*/  @!P1 LEA.HI.X R3, R0, c[0x0][0x1cc], R3, 0x1, P0 ;  /* 0x0000730000039a11 */ /* 0x000fe200000f0c03 */
[----:B-1----:R1:W-:Y:S04]  /*70d0*/  @!P5 STG.E.128 [R4.64], R12 ;  /* 0x0000000c0400d986 */ /* 0x0023e8000c101d1c */
[----:B--2---:R1:W-:Y:S04]  /*70e0*/  @!P1 STG.E.128 [R2.64], R8 ;  /* 0x0000000802009986 */ /* 0x0043e8000c101d1c */
.L_x_1572:
[----:B------:R-:W-:Y:S05]  /*70f0*/  BSYNC B0 ;  /* 0x0000000000007941 */ /* 0x000fea0003800000 */
.L_x_1571:
[----:B------:R-:W-:Y:S01]  /*7100*/  ISETP.GE.AND P0, PT, R158, UR8, PT ;  /* 0x000000089e007c0c */ /* 0x000fe2000bf06270 */
[----:B------:R-:W-:Y:S01]  /*7110*/  @!UPT UIADD3 URZ, URZ, URZ, URZ ;  /* 0x0000003f3f3ff290 */ /* 0x000fe2000fffe03f */
[----:B------:R-:W-:Y:S11]  /*7120*/  BSSY B0, `(.L_x_1573) ;  /* 0x0000012000007945 */ /* 0x000ff60003800000 */
[----:B------:R-:W-:-:S05]  /*7130*/  @P0 BRA `(.L_x_1574) ;  /* 0x0000010000000947 */ /* 0x000fca0003800000 */
[----:B------:R-:W-:Y:S01]  /*7140*/  ISETP.GE.AND P1, PT, R90, c[0x0][0x1d4], PT ;  /* 0x000075005a007a0c */ /* 0x000fe20003f26270 */
[----:B-1----:R-:W1:Y:S01]  /*7150*/  @!P5 LDS.128 R12, [R75+0x4900] ;  /* 0x004900004b0cd984 */ /* 0x002e620000000c00 */
[----:B------:R-:W-:Y:S06]  /*7160*/  UIADD3 UR9, UP0, UR30, UR52, URZ ;  /* 0x000000341e097290 */ /* 0x000fec000ff1e03f */
[----:B------:R-:W-:Y:S04]  /*7170*/  PLOP3.LUT P0, PT, PT, PT, UP0, 0x80, 0x0 ;  /* 0x000000000000781c */ /* 0x000fe80003f0f008 */
[----:B------:R-:W-:Y:S01]  /*7180*/  IADD3.X R0, R165, UR42, RZ, P0, !PT ;  /* 0x0000002aa5007c10 */ /* 0x000fe200087fe4ff */
[----:B------:R-:W2:Y:S01]  /*7190*/  @!P1 LDS.128 R8, [R75+0x6900] ;  /* 0x006900004b089984 */ /* 0x000ea20000000c00 */
[----:B------:R-:W-:Y:S05]  /*71a0*/  @!P5 IADD3 R2, P0, R109, UR9, RZ ;  /* 0x000000096d02dc10 */ /* 0x000fea000ff1e0ff */
[----:B------:R-:W-:Y:S01]  /*71b0*/  @!P5 IMAD.X R3, R108, 0x1, R0, P0 ;  /* 0x000000016c03d824 */ /* 0x000fe200000e0600 */
[C---:B------:R-:W-:Y:S04]  /*71c0*/  @!P5 LEA R4, P0, R2.reuse, c[0x0][0x1c8], 0x1 ;  /* 0x000072000204da11 */ /* 0x040fe800078008ff */
[----:B------:R-:W-:Y:S02]  /*71d0*/  @!P5 LEA.HI.X R5, R2, c[0x0][0x1cc], R3, 0x1, P0 ;  /* 0x000073000205da11 */ /* 0x000fe400000f0c03 */
[----:B------:R-:W-:Y:S05]  /*71e0*/  @!P1 IADD3 R3, P0, R114, UR9, RZ ;  /* 0x0000000972039c10 */ /* 0x000fea000ff1e0ff */
[----:B------:R-:W-:Y:S01]  /*71f0*/  @!P1 IMAD.X R0, R0, 0x1, R113, P0 ;  /* 0x0000000100009824 */ /* 0x000fe200000e0671 */
[C---:B------:R-:W-:Y:S04]  /*7200*/  @!P1 LEA R2, P0, R3.reuse, c[0x0][0x1c8], 0x1 ;  /* 0x0000720003029a11 */ /* 0x040fe800078008ff */
[----:B------:R-:W-:Y:S01]  /*7210*/  @!P1 LEA.HI.X R3, R3, c[0x0][0x1cc], R0, 0x1, P0 ;  /* 0x0000730003039a11 */ /* 0x000fe200000f0c00 */
[----:B-1----:R1:W-:Y:S04]  /*7220*/  @!P5 STG.E.128 [R4.64], R12 ;  /* 0x0000000c0400d986 */ /* 0x0023e8000c101d1c */
[----:B--2---:R1:W-:Y:S04]  /*7230*/  @!P1 STG.E.128 [R2.64], R8 ;  /* 0x0000000802009986 */ /* 0x0043e8000c101d1c */
.L_x_1574:
[----:B------:R-:W-:Y:S05]  /*7240*/  BSYNC B0 ;  /* 0x0000000000007941 */ /* 0x000fea0003800000 */
.L_x_1573:
        /* <DEDUP_REMOVED lines=20> */
.L_x_1576:
[----:B------:R-:W-:Y:S05]  /*7390*/  BSYNC B0 ;  /* 0x0000000000007941 */ /* 0x000fea0003800000 */
.L_x_1575:
[----:B------:R-:W-:Y:S11]  /*73a0*/  ISETP.GE.AND P0, PT, R156, UR8, PT ;  /* 0x000000089c007c0c */ /* 0x000ff6000bf06270 */
[----:B------:R-:W-:Y:S02]  /*73b0*/  @!UPT UIADD3 URZ, URZ, URZ, URZ ;  /* 0x0000003f3f3ff290 */ /* 0x000fe4000fffe03f */
[----:B------:R-:W-:-:S05]  /*73c0*/  @P0 BRA `(.L_x_1562) ;  /* 0x000000f000000947 */ /* 0x000fca0003800000 */
[----:B------:R-:W-:Y:S01]  /*73d0*/  ISETP.GE.AND P1, PT, R90, c[0x0][0x1d4], PT ;  /* 0x000075005a007a0c */ /* 0x000fe20003f26270 */
[----:B-1----:R-:W1:Y:S01]  /*73e0*/  @!P5 LDS.128 R12, [R75+0x5900] ;  /* 0x005900004b0cd984 */ /* 0x002e620000000c00 */
[----:B------:R-:W-:Y:S04]  /*73f0*/  UIADD3 UR9, UP0, UR32, UR52, URZ ;  /* 0x0000003420097290 */ /* 0x000fe8000ff1e03f */
[----:B------:R-:W-:Y:S02]  /*7400*/  UIADD3.X UR8, UR42, UR4, URZ, UP0, !UPT ;  /* 0x000000042a087290 */ /* 0x000fe400087fe43f */
[----:B------:R-:W-:Y:S04]  /*7410*/  @!P5 IADD3 R0, P0, R109, UR9, RZ ;  /* 0x000000096d00dc10 */ /* 0x000fe8000ff1e0ff */
[----:B------:R-:W-:Y:S01]  /*7420*/  @!P5 IADD3.X R2, R108, UR8, RZ, P0, !PT ;  /* 0x000000086c02dc10 */ /* 0x000fe200087fe4ff */
[----:B------:R-:W2:Y:S01]  /*7430*/  @!P1 LDS.128 R8, [R75+0x7900] ;  /* 0x007900004b089984 */ /* 0x000ea20000000c00 */
[C---:B------:R-:W-:Y:S04]  /*7440*/  @!P5 LEA R4, P0, R0.reuse, c[0x0][0x1c8], 0x1 ;  /* 0x000072000004da11 */ /* 0x040fe800078008ff */
[----:B------:R-:W-:Y:S02]  /*7450*/  @!P5 LEA.HI.X R5, R0, c[0x0][0x1cc], R2, 0x1, P0 ;  /* 0x000073000005da11 */ /* 0x000fe400000f0c02 */
[----:B------:R-:W-:Y:S04]  /*7460*/  @!P1 IADD3 R0, P0, R114, UR9, RZ ;  /* 0x0000000972009c10 */ /* 0x000fe8000ff1e0ff */
[----:B------:R-:W-:Y:S02]  /*7470*/  @!P1 IADD3.X R3, R113, UR8, RZ, P0, !PT ;  /* 0x0000000871039c10 */ /* 0x000fe400087fe4ff */
[C---:B------:R-:W-:Y:S04]  /*7480*/  @!P1 LEA R2, P0, R0.reuse, c[0x0][0x1c8], 0x1 ;  /* 0x0000720000029a11 */ /* 0x040fe800078008ff */
[----:B------:R-:W-:Y:S01]  /*7490*/  @!P1 LEA.HI.X R3, R0, c[0x0][0x1cc], R3, 0x1, P0 ;  /* 0x0000730000039a11 */ /* 0x000fe200000f0c03 */
[----:B-1----:R1:W-:Y:S04]  /*74a0*/  @!P5 STG.E.128 [R4.64], R12 ;  /* 0x0000000c0400d986 */ /* 0x0023e8000c101d1c */
[----:B--2---:R1:W-:Y:S04]  /*74b0*/  @!P1 STG.E.128 [R2.64], R8 ;  /* 0x0000000802009986 */ /* 0x0043e8000c101d1c */
.L_x_1562:
[----:B------:R-:W-:Y:S05]  /*74c0*/  BSYNC B2 ;  /* 0x0000000000027941 */ /* 0x000fea0003800000 */
.L_x_1539:
[----:B------:R-:W-:Y:S01]  /*74d0*/  USHF.L.U32 UR8, UR17, 0x6, URZ ;  /* 0x0000000611087899 */ /* 0x000fe2000800063f */
[----:B------:R-:W-:Y:S01]  /*74e0*/  ISETP.NE.AND P6, PT, R154, RZ, PT ;  /* 0x000000ff9a00720c */ /* 0x000fe20003fc5270 */
[----:B------:R-:W-:Y:S01]  /*74f0*/  USHF.L.U64.HI UR43, UR17, 0x6, UR43 ;  /* 0x00000006112b7899 */ /* 0x000fe2000801022b */
[----:B------:R-:W-:Y:S01]  /*7500*/  BSSY B0, `(.L_x_1577) ;  /* 0x0000052000007945 */ /* 0x000fe20003800000 */
[----:B------:R-:W-:Y:S02]  /*7510*/  UIADD3 UR9, -UR8, UR23, URZ ;  /* 0x0000001708097290 */ /* 0x000fe4000fffe13f */
[----:B-1---5:R-:W-:Y:S02]  /*7520*/  IADD3 R5, R123, -UR8, RZ ;  /* 0x800000087b057c10 */ /* 0x022fe4000fffe0ff */
[----:B------:R-:W-:Y:S01]  /*7530*/  IADD3 R0, P0, R140, UR8, RZ ;  /* 0x000000088c007c10 */ /* 0x000fe2000ff1e0ff */
[----:B------:R-:W-:Y:S01]  /*7540*/  UISETP.LT.AND UP0, UPT, UR9, 0x40, UPT ;  /* 0x000000400900788c */ /* 0x000fe2000bf01270 */
[C---:B------:R-:W-:Y:S02]  /*7550*/  ISETP.GE.AND P2, PT, R5.reuse, 0x11, PT ;  /* 0x000000110500780c */ /* 0x040fe40003f46270 */
[C---:B------:R-:W-:Y:S01]  /*7560*/  ISETP.GE.AND P3, PT, R5.reuse, 0x1, PT ;  /* 0x000000010500780c */ /* 0x040fe20003f66270 */
[----:B------:R-:W-:Y:S01]  /*7570*/  USEL UR9, UR9, 0x40, UP0 ;  /* 0x0000004009097887 */ /* 0x000fe20008000000 */
[----:B------:R-:W-:Y:S02]  /*7580*/  ISETP.GE.AND P1, PT, R5, 0x21, PT ;  /* 0x000000210500780c */ /* 0x000fe40003f26270 */
[----:B------:R-:W-:Y:S07]  /*7590*/  IADD3.X R4, R153, UR43, RZ, P0, !PT ;  /* 0x0000002b99047c10 */ /* 0x000fee00087fe4ff */
[----:B------:R-:W-:Y:S02]  /*75a0*/  @P2 IADD3 R7, P0, R0, 0x10, RZ ;  /* 0x0000001000072810 */ /* 0x000fe40007f1e0ff */
[----:B------:R-:W-:Y:S02]  /*75b0*/  @P3 IMAD R6, R4, c[0x0][0x258], RZ ;  /* 0x0000960004063a24 */ /* 0x000fe400078e02ff */
[----:B--2---:R-:W-:Y:S02]  /*75c0*/  @P3 IMAD.MOV.U32 R2, RZ, RZ, R96 ;  /* 0x000000ffff023224 */ /* 0x004fe400078e0060 */
[----:B------:R-:W-:Y:S02]  /*75d0*/  @P3 IMAD.MOV.U32 R3, RZ, RZ, R107 ;  /* 0x000000ffff033224 */ /* 0x000fe400078e006b */
[----:B------:R-:W-:Y:S01]  /*75e0*/  @P2 IMAD.X R8, RZ, RZ, R4, P0 ;  /* 0x000000ffff082224 */ /* 0x000fe200000e0604 */
[C---:B------:R-:W-:Y:S01]  /*75f0*/  @P1 IADD3 R12, P0, R0.reuse, 0x20, RZ ;  /* 0x00000020000c1810 */ /* 0x040fe20007f1e0ff */
[C---:B------:R-:W-:Y:S04]  /*7600*/  @P3 IMAD.WIDE.U32 R2, R0.reuse, c[0x0][0x258], R2 ;  /* 0x0000960000023a25 */ /* 0x040fe800078e0002 */
[----:B------:R-:W-:Y:S02]  /*7610*/  @P3 IMAD R6, R0, c[0x0][0x25c], R6 ;  /* 0x0000970000063a24 */ /* 0x000fe400078e0206 */
[----:B------:R-:W-:Y:S01]  /*7620*/  @P1 IMAD.X R13, RZ, RZ, R4, P0 ;  /* 0x000000ffff0d1224 */ /* 0x000fe200000e0604 */
[C---:B------:R-:W-:Y:S01]  /*7630*/  @P3 LEA R10, P0, R2.reuse, c[0x0][0x250], 0x1 ;  /* 0x00009400020a3a11 */ /* 0x040fe200078008ff */
[----:B------:R-:W-:Y:S02]  /*7640*/  @P3 IMAD.IADD R6, R3, 0x1, R6 ;  /* 0x0000000103063824 */ /* 0x000fe400078e0206 */
[----:B------:R-:W-:Y:S03]  /*7650*/  @P2 IMAD.MOV.U32 R3, RZ, RZ, R107 ;  /* 0x000000ffff032224 */ /* 0x000fe600078e006b */
[----:B------:R-:W-:Y:S01]  /*7660*/  @P3 LEA.HI.X R11, R2, c[0x0][0x254], R6, 0x1, P0 ;  /* 0x00009500020b3a11 */ /* 0x000fe200000f0c06 */
[----:B------:R-:W-:Y:S01]  /*7670*/  @P2 IMAD R6, R8, c[0x0][0x258], RZ ;  /* 0x0000960008062a24 */ /* 0x000fe200078e02ff */
[-C--:B------:R-:W-:Y:S03]  /*7680*/  @P2 MOV R2, R96.reuse ;  /* 0x0000006000022202 */ /* 0x080fe60000000f00 */
[C---:B------:R-:W-:Y:S02]  /*7690*/  @P2 IMAD R6, R7.reuse, c[0x0][0x25c], R6 ;  /* 0x0000970007062a24 */ /* 0x040fe400078e0206 */
[----:B------:R-:W-:Y:S04]  /*76a0*/  @P2 IMAD.WIDE.U32 R2, R7, c[0x0][0x258], R2 ;  /* 0x0000960007022a25 */ /* 0x000fe800078e0002 */
[----:B------:R-:W-:Y:S01]  /*76b0*/  @P2 IMAD.IADD R6, R3, 0x1, R6 ;  /* 0x0000000103062824 */ /* 0x000fe200078e0206 */
[C---:B------:R-:W-:Y:S01]  /*76c0*/  @P2 LEA R8, P0, R2.reuse, c[0x0][0x250], 0x1 ;  /* 0x0000940002082a11 */ /* 0x040fe200078008ff */
[----:B------:R-:W-:Y:S03]  /*76d0*/  @P1 IMAD.MOV.U32 R3, RZ, RZ, R107 ;  /* 0x000000ffff031224 */ /* 0x000fe600078e006b */
[----:B------:R-:W-:Y:S02]  /*76e0*/  @P2 LEA.HI.X R9, R2, c[0x0][0x254], R6, 0x1, P0 ;  /* 0x0000950002092a11 */ /* 0x000fe400000f0c06 */
[----:B------:R-:W-:Y:S02]  /*76f0*/  ISETP.GE.AND P0, PT, R5, 0x31, PT ;  /* 0x000000310500780c */ /* 0x000fe40003f06270 */
[----:B------:R-:W-:Y:S05]  /*7700*/  @P1 MOV R2, R96 ;  /* 0x0000006000021202 */ /* 0x000fea0000000f00 */
[----:B------:R-:W-:Y:S06]  /*7710*/  @P1 IMAD.WIDE.U32 R2, R12, c[0x0][0x258], R2 ;  /* 0x000096000c021a25 */ /* 0x000fec00078e0002 */
[----:B------:R-:W-:Y:S01]  /*7720*/  @P0 IADD3 R5, P4, R0, 0x30, RZ ;  /* 0x0000003000050810 */ /* 0x000fe20007f9e0ff */
[----:B------:R-:W-:Y:S04]  /*7730*/  @P1 IMAD R0, R13, c[0x0][0x258], RZ ;  /* 0x000096000d001a24 */ /* 0x000fe800078e02ff */
[----:B------:R-:W-:Y:S02]  /*7740*/  @P1 IMAD R0, R12, c[0x0][0x25c], R0 ;  /* 0x000097000c001a24 */ /* 0x000fe400078e0200 */
[----:B------:R-:W-:Y:S01]  /*7750*/  @P0 IMAD.X R4, RZ, RZ, R4, P4 ;  /* 0x000000ffff040224 */ /* 0x000fe200020e0604 */
[C---:B------:R-:W-:Y:S01]  /*7760*/  @P1 LEA R6, P4, R2.reuse, c[0x0][0x250], 0x1 ;  /* 0x0000940002061a11 */ /* 0x040fe200078808ff */
[----:B------:R-:W-:Y:S01]  /*7770*/  @P1 IMAD.IADD R0, R3, 0x1, R0 ;  /* 0x0000000103001824 */ /* 0x000fe200078e0200 */
[----:B------:R-:W-:Y:S04]  /*7780*/  @P0 MOV R3, R107 ;  /* 0x0000006b00030202 */ /* 0x000fe80000000f00 */
[----:B------:R-:W-:Y:S01]  /*7790*/  @P1 LEA.HI.X R7, R2, c[0x0][0x254], R0, 0x1, P4 ;  /* 0x0000950002071a11 */ /* 0x000fe200020f0c00 */
[----:B------:R-:W-:Y:S02]  /*77a0*/  @P0 IMAD R0, R4, c[0x0][0x258], RZ ;  /* 0x0000960004000a24 */ /* 0x000fe400078e02ff */
[----:B------:R-:W-:Y:S02]  /*77b0*/  @P0 IMAD.MOV.U32 R2, RZ, RZ, R96 ;  /* 0x000000ffff020224 */ /* 0x000fe400078e0060 */
[C---:B------:R-:W-:Y:S02]  /*77c0*/  @P0 IMAD R0, R5.reuse, c[0x0][0x25c], R0 ;  /* 0x0000970005000a24 */ /* 0x040fe400078e0200 */
[----:B------:R-:W-:Y:S04]  /*77d0*/  @P0 IMAD.WIDE.U32 R2, R5, c[0x0][0x258], R2 ;  /* 0x0000960005020a25 */ /* 0x000fe800078e0002 */
[----:B------:R-:W-:Y:S01]  /*77e0*/  @P0 IMAD.IADD R0, R3, 0x1, R0 ;  /* 0x0000000103000824 */ /* 0x000fe200078e0200 */
[C---:B------:R-:W-:Y:S04]  /*77f0*/  @P0 LEA R4, P4, R2.reuse, c[0x0][0x250], 0x1 ;  /* 0x0000940002040a11 */ /* 0x040fe800078808ff */
[----:B------:R-:W-:Y:S02]  /*7800*/  @P0 LEA.HI.X R5, R2, c[0x0][0x254], R0, 0x1, P4 ;  /* 0x0000950002050a11 */ /* 0x000fe400020f0c00 */
[----:B------:R-:W-:Y:S11]  /*7810*/  ISETP.NE.AND P4, PT, R155, RZ, PT ;  /* 0x000000ff9b00720c */ /* 0x000ff60003f85270 */
[----:B------:R-:W-:Y:S02]  /*7820*/  @!UPT UIADD3 URZ, URZ, URZ, URZ ;  /* 0x0000003f3f3ff290 */ /* 0x000fe4000fffe03f */
        /* <DEDUP_REMOVED lines=8> */
[----:B------:R2:W-:Y:S01]  /*78b0*/  @P1 LDGSTS.E.BYPASS.LTC128B.128 [R75+0x3100], [R6.64+0x80], !P6 ;  /* 0x03100080064b1fae */ /* 0x0005e2000f101d5c */
[----:B------:R-:W-:Y:S04]  /*78c0*/  ISETP.GE.AND P1, PT, R93, UR9, PT ;  /* 0x000000095d007c0c */ /* 0x000fe8000bf26270 */
[----:B------:R1:W-:Y:S05]  /*78d0*/  @P0 LDGSTS.E.BYPASS.LTC128B.128 [R75+0x1900], [R4.64], !P4 ;  /* 0x01900000044b0fae */ /* 0x0003ea000e101d5c */
[----:B------:R1:W-:Y:S05]  /*78e0*/  @P0 LDGSTS.E.BYPASS.LTC128B.128 [R75+0x3900], [R4.64+0x80], !P6 ;  /* 0x03900080044b0fae */ /* 0x0003ea000f101d5c */
[----:B------:R-:W0:Y:S01]  /*78f0*/  LDGDEPBAR ;  /* 0x00000000000079af */ /* 0x000e220000000000 */
[----:B--2---:R-:W-:Y:S04]  /*7900*/  IADD3 R6, P0, R151, UR8, RZ ;  /* 0x0000000897067c10 */ /* 0x004fe8000ff1e0ff */
[----:B------:R-:W-:Y:S01]  /*7910*/  IADD3.X R7, R150, UR43, RZ, P0, !PT ;  /* 0x0000002b96077c10 */ /* 0x000fe200087fe4ff */
        /* <DEDUP_REMOVED lines=16> */
.L_x_1578:
[----:B-1----:R-:W-:Y:S05]  /*7a20*/  BSYNC B0 ;  /* 0x0000000000007941 */ /* 0x002fea0003800000 */
.L_x_1577:
[----:B------:R-:W-:Y:S01]  /*7a30*/  ISETP.GE.AND P0, PT, R158, UR9, PT ;  /* 0x000000099e007c0c */ /* 0x000fe2000bf06270 */
        /* <DEDUP_REMOVED lines=18> */
.L_x_1580:
[----:B------:R-:W-:Y:S05]  /*7b60*/  BSYNC B0 ;  /* 0x0000000000007941 */ /* 0x000fea0003800000 */
.L_x_1579:
[----:B------:R-:W-:Y:S01]  /*7b70*/  ISETP.GE.AND P0, PT, R157, UR9, PT ;  /* 0x000000099d007c0c */ /* 0x000fe2000bf06270 */
        /* <DEDUP_REMOVED lines=18> */
.L_x_1582:
[----:B------:R-:W-:Y:S05]  /*7ca0*/  BSYNC B0 ;  /* 0x0000000000007941 */ /* 0x000fea0003800000 */
.L_x_1581:
        /* <DEDUP_REMOVED lines=19> */
.L_x_1584:
[----:B------:R-:W-:Y:S05]  /*7de0*/  BSYNC B0 ;  /* 0x0000000000007941 */ /* 0x000fea0003800000 */
.L_x_1583:
[----:B------:R-:W-:Y:S02]  /*7df0*/  UISETP.GT.AND UP0, UPT, UR17, UR10, UPT ;  /* 0x0000000a1100728c */ /* 0x000fe4000bf04270 */
[----:B------:R-:W-:Y:S04]  /*7e00*/  UIADD3 UR17, UR17, -0x1, URZ ;  /* 0xffffffff11117890 */ /* 0x000fe8000fffe03f */
[----:B------:R-:W-:Y:S02]  /*7e10*/  PLOP3.LUT P0, PT, PT, PT, UP0, 0x80, 0x0 ;  /* 0x000000000000781c */ /* 0x000fe40003f0f008 */
[----:B------:R-:W-:Y:S02]  /*7e20*/  PLOP3.LUT P1, PT, PT, PT, UP0, 0x80, 0x0 ;  /* 0x000000000000781c */ /* 0x000fe40003f2f008 */
[----:B------:R-:W-:Y:S01]  /*7e30*/  PLOP3.LUT P2, PT, PT, PT, UP0, 0x80, 0x0 ;  /* 0x000000000000781c */ /* 0x000fe20003f4f008 */
[----:B------:R-:W-:Y:S02]  /*7e40*/  @UP0 UIMAD UR8, UR14, UR17, URZ ;  /* 0x000000110e0802a4 */ /* 0x000fe4000f8e023f */
[----:B------:R-:W-:Y:S04]  /*7e50*/  @UP0 USHF.R.S32.HI UR9, URZ, 0x1f, UR17 ;  /* 0x0000001f3f090899 */ /* 0x000fe80008011411 */
[----:B------:R-:W-:Y:S02]  /*7e60*/  IMAD.U32 R0, RZ, RZ, UR8 ;  /* 0x00000008ff007e24 */ /* 0x000fe4000f8e00ff */
[----:B-1----:R-:W-:Y:S02]  /*7e70*/  @P0 IMAD.MOV.U32 R2, RZ, RZ, R128 ;  /* 0x000000ffff020224 */ /* 0x002fe400078e0080 */
[----:B------:R-:W-:Y:S01]  /*7e80*/  @P0 IMAD.MOV.U32 R3, RZ, RZ, R127 ;  /* 0x000000ffff030224 */ /* 0x000fe200078e007f */
[----:B------:R-:W-:Y:S03]  /*7e90*/  PLOP3.LUT P0, PT, PT, PT, UP0, 0x80, 0x0 ;  /* 0x000000000000781c */ /* 0x000fe60003f0f008 */
[C---:B------:R-:W-:Y:S01]  /*7ea0*/  @P1 IMAD.WIDE.U32 R2, R175.reuse, UR17, R2 ;  /* 0x00000011af021c25 */ /* 0x040fe2000f8e0002 */
[----:B------:R-:W-:Y:S09]  /*7eb0*/  PLOP3.LUT P1, PT, PT, PT, UP0, 0x80, 0x0 ;  /* 0x000000000000781c */ /* 0x000ff20003f2f008 */
[----:B------:R-:W-:Y:S01]  /*7ec0*/  @P0 IMAD R0, R175, UR9, R0 ;  /* 0x00000009af000c24 */ /* 0x000fe2000f8e0200 */
[----:B------:R-:W-:Y:S03]  /*7ed0*/  PLOP3.LUT P0, PT, PT, PT, UP0, 0x80, 0x0 ;  /* 0x000000000000781c */ /* 0x000fe60003f0f008 */
[----:B------:R-:W-:Y:S01]  /*7ee0*/  @P1 IMAD.IADD R3, R3, 0x1, R0 ;  /* 0x0000000103031824 */ /* 0x000fe200078e0200 */
[----:B------:R-:W-:Y:S09]  /*7ef0*/  PLOP3.LUT P1, PT, PT, PT, UP0, 0x80, 0x0 ;  /* 0x000000000000781c */ /* 0x000ff20003f2f008 */
[C---:B------:R-:W-:Y:S11]  /*7f00*/  @P0 LEA R0, P0, R2.reuse, c[0x0][0x220], 0x1 ;  /* 0x0000880002000a11 */ /* 0x040ff600078008ff */
[----:B------:R-:W-:Y:S02]  /*7f10*/  @!UPT UIADD3 URZ, URZ, URZ, URZ ;  /* 0x0000003f3f3ff290 */ /* 0x000fe4000fffe03f */
[----:B------:R-:W-:Y:S02]  /*7f20*/  @P1 LEA.HI.X R3, R2, c[0x0][0x224], R3, 0x1, P0 ;  /* 0x0000890002031a11 */ /* 0x000fe400000f0c03 */
[----:B------:R-:W-:Y:S11]  /*7f30*/  PLOP3.LUT P0, PT, PT, PT, UP0, 0x80, 0x0 ;  /* 0x000000000000781c */ /* 0x000ff60003f0f008 */
[----:B------:R-:W-:Y:S02]  /*7f40*/  @!UPT UIADD3 URZ, URZ, URZ, URZ ;  /* 0x0000003f3f3ff290 */ /* 0x000fe4000fffe03f */
[--C-:B------:R-:W-:Y:S11]  /*7f50*/  @P0 IADD3 R11, P1, P0, R160, 0x80, R0.reuse ;  /* 0x00000080a00b0810 */ /* 0x100ff6000783e000 */
[----:B------:R-:W-:Y:S02]  /*7f60*/  @!UPT UIADD3 URZ, URZ, URZ, URZ ;  /* 0x0000003f3f3ff290 */ /* 0x000fe4000fffe03f */
[----:B------:R-:W-:Y:S02]  /*7f70*/  @P2 IADD3.X R10, R159, RZ, R3, P1, P0 ;  /* 0x000000ff9f0a2210 */ /* 0x000fe40000fe0403 */
[----:B------:R-:W-:Y:S02]  /*7f80*/  PLOP3.LUT P0, PT, PT, PT, UP0, 0x80, 0x0 ;  /* 0x000000000000781c */ /* 0x000fe40003f0f008 */
[----:B------:R-:W-:Y:S11]  /*7f90*/  PLOP3.LUT P1, PT, PT, PT, UP0, 0x80, 0x0 ;  /* 0x000000000000781c */ /* 0x000ff60003f2f008 */
[-C--:B------:R-:W-:Y:S11]  /*7fa0*/  @P0 IADD3 R7, P0, R0, R160.reuse, RZ ;  /* 0x000000a000070210 */ /* 0x080ff60007f1e0ff */
[----:B------:R-:W-:Y:S02]  /*7fb0*/  @!UPT UIADD3 URZ, URZ, URZ, URZ ;  /* 0x0000003f3f3ff290 */ /* 0x000fe4000fffe03f */
[--C-:B------:R-:W-:Y:S01]  /*7fc0*/  @P1 IMAD.X R6, R3, 0x1, R159.reuse, P0 ;  /* 0x0000000103061824 */ /* 0x100fe200000e069f */
[----:B------:R-:W-:Y:S02]  /*7fd0*/  PLOP3.LUT P0, PT, PT, PT, UP0, 0x80, 0x0 ;  /* 0x000000000000781c */ /* 0x000fe40003f0f008 */
[----:B------:R-:W-:Y:S11]  /*7fe0*/  PLOP3.LUT P1, PT, PT, PT, UP0, 0x80, 0x0 ;  /* 0x000000000000781c */ /* 0x000ff60003f2f008 */
[C---:B------:R-:W-:Y:S11]  /*7ff0*/  @P0 IADD3 R9, P0, R7.reuse, R160, RZ ;  /* 0x000000a007090210 */ /* 0x040ff60007f1e0ff */
[----:B------:R-:W-:Y:S02]  /*8000*/  @!UPT UIADD3 URZ, URZ, URZ, URZ ;  /* 0x0000003f3f3ff290 */ /* 0x000fe4000fffe03f */
[C---:B------:R-:W-:Y:S01]  /*8010*/  @P1 IMAD.X R8, R6.reuse, 0x1, R159, P0 ;  /* 0x0000000106081824 */ /* 0x040fe200000e069f */
[----:B------:R-:W-:Y:S02]  /*8020*/  PLOP3.LUT P0, PT, PT, PT, UP0, 0x80, 0x0 ;  /* 0x000000000000781c */ /* 0x000fe40003f0f008 */
[----:B------:R-:W-:Y:S11]  /*8030*/  PLOP3.LUT P1, PT, PT, PT, UP0, 0x80, 0x0 ;  /* 0x000000000000781c */ /* 0x000ff60003f2f008 */
[----:B------:R-:W-:Y:S11]  /*8040*/  @P0 IADD3 R13, P0, R7, R122, RZ ;  /* 0x0000007a070d0210 */ /* 0x000ff60007f1e0ff */
[----:B------:R-:W-:Y:S02]  /*8050*/  @!UPT UIADD3 URZ, URZ, URZ, URZ ;  /* 0x0000003f3f3ff290 */ /* 0x000fe4000fffe03f */
[----:B------:R-:W-:Y:S01]  /*8060*/  @P1 IMAD.X R12, R6, 0x1, R121, P0 ;  /* 0x00000001060c1824 */ /* 0x000fe200000e0679 */
        /* <DEDUP_REMOVED lines=12> */
[----:B------:R-:W-:Y:S01]  /*8130*/  @P0 IMAD.MOV.U32 R2, RZ, RZ, R0 ;  /* 0x000000ffff020224 */ /* 0x000fe200078e0000 */
[----:B------:R-:W-:Y:S04]  /*8140*/  PLOP3.LUT P0, PT, PT, PT, UP0, 0x80, 0x0 ;  /* 0x000000000000781c */ /* 0x000fe80003f0f008 */
[----:B------:R-:W-:Y:S01]  /*8150*/  @!PT LDS RZ, [RZ] ;  /* 0x00000000fffff984 */ /* 0x000fe20000000800 */
[----:B------:R-:W-:Y:S01]  /*8160*/  @!PT LDS RZ, [RZ] ;  /* 0x00000000fffff984 */ /* 0x000fe20000000800 */
[----:B------:R-:W-:Y:S01]  /*8170*/  @!PT LDS RZ, [RZ] ;  /* 0x00000000fffff984 */ /* 0x000fe20000000800 */
[----:B------:R1:W-:Y:S01]  /*8180*/  @P1 LDGSTS.E.BYPASS.LTC128B.128 [R75+0x4100], [R2.64], !P4 ;  /* 0x04100000024b1fae */ /* 0x0003e2000e101d5c */
[----:B------:R-:W-:Y:S08]  /*8190*/  PLOP3.LUT P1, PT, PT, PT, UP0, 0x80, 0x0 ;  /* 0x000000000000781c */ /* 0x000ff00003f2f008 */
[----:B------:R1:W-:Y:S01]  /*81a0*/  @P0 LDGSTS.E.BYPASS.LTC128B.128 [R75+0x6100], [R2.64+0x80], !P6 ;  /* 0x06100080024b0fae */ /* 0x0003e2000f101d5c */
[----:B------:R-:W-:Y:S04]  /*81b0*/  PLOP3.LUT P0, PT, PT, PT, UP0, 0x80, 0x0 ;  /* 0x000000000000781c */ /* 0x000fe80003f0f008 */
[----:B-1----:R-:W-:Y:S02]  /*81c0*/  @P1 IMAD.MOV.U32 R2, RZ, RZ, R7 ;  /* 0x000000ffff021224 */ /* 0x002fe400078e0007 */
[----:B------:R-:W-:Y:S01]  /*81d0*/  @P1 IMAD.MOV.U32 R3, RZ, RZ, R6 ;  /* 0x000000ffff031224 */ /* 0x000fe200078e0006 */
[----:B------:R-:W-:Y:S06]  /*81e0*/  PLOP3.LUT P1, PT, PT, PT, UP0, 0x80, 0x0 ;  /* 0x000000000000781c */ /* 0x000fec0003f2f008 */
[----:B------:R1:W-:Y:S01]  /*81f0*/  @P0 LDGSTS.E.BYPASS.LTC128B.128 [R75+0x4900], [R2.64], !P4 ;  /* 0x04900000024b0fae */ /* 0x0003e2000e101d5c */
[----:B------:R-:W-:Y:S06]  /*8200*/  PLOP3.LUT P0, PT, PT, PT, UP0, 0x80, 0x0 ;  /* 0x000000000000781c */ /* 0x000fec0003f0f008 */
[----:B-1----:R-:W-:Y:S02]  /*8210*/  @P1 IMAD.MOV.U32 R2, RZ, RZ, R11 ;  /* 0x000000ffff021224 */ /* 0x002fe400078e000b */
[----:B------:R-:W-:Y:S01]  /*8220*/  @P1 IMAD.MOV.U32 R3, RZ, RZ, R10 ;  /* 0x000000ffff031224 */ /* 0x000fe200078e000a */
[----:B------:R-:W-:Y:S04]  /*8230*/  PLOP3.LUT P1, PT, PT, PT, UP0, 0x80, 0x0 ;  /* 0x000000000000781c */ /* 0x000fe80003f2f008 */
[----:B------:R1:W-:Y:S01]  /*8240*/  @P0 LDGSTS.E.BYPASS.LTC128B.128 [R75+0x6900], [R2.64], !P6 ;  /* 0x06900000024b0fae */ /* 0x0003e2000f101d5c */
[----:B------:R-:W-:Y:S08]  /*8250*/  PLOP3.LUT P0, PT, PT, PT, UP0, 0x80, 0x0 ;  /* 0x000000000000781c */ /* 0x000ff00003f0f008 */
[----:B-1----:R-:W-:Y:S02]  /*8260*/  @P1 IMAD.MOV.U32 R2, RZ, RZ, R9 ;  /* 0x000000ffff021224 */ /* 0x002fe400078e0009 */
[----:B------:R-:W-:Y:S01]  /*8270*/  @P1 IMAD.MOV.U32 R3, RZ, RZ, R8 ;  /* 0x000000ffff031224 */ /* 0x000fe200078e0008 */
[----:B------:R-:W-:Y:S04]  /*8280*/  PLOP3.LUT P1, PT, PT, PT, UP0, 0x80, 0x0 ;  /* 0x000000000000781c */ /* 0x000fe80003f2f008 */
[----:B------:R1:W-:Y:S01]  /*8290*/  @P0 LDGSTS.E.BYPASS.LTC128B.128 [R75+0x5100], [R2.64], !P4 ;  /* 0x05100000024b0fae */ /* 0x0003e2000e101d5c */
[----:B------:R-:W-:Y:S08]  /*82a0*/  PLOP3.LUT P0, PT, PT, PT, UP0, 0x80, 0x0 ;  /* 0x000000000000781c */ /* 0x000ff00003f0f008 */
[----:B-1----:R-:W-:Y:S02]  /*82b0*/  @P1 IMAD.MOV.U32 R2, RZ, RZ, R13 ;  /* 0x000000ffff021224 */ /* 0x002fe400078e000d */
[----:B------:R-:W-:Y:S01]  /*82c0*/  @P1 IMAD.MOV.U32 R3, RZ, RZ, R12 ;  /* 0x000000ffff031224 */ /* 0x000fe200078e000c */
[----:B------:R-:W-:Y:S02]  /*82d0*/  PLOP3.LUT P1, PT, PT, PT, UP0, 0x80, 0x0 ;  /* 0x000000000000781c */ /* 0x000fe40003f2f008 */
[----:B------:R-:W-:Y:S02]  /*82e0*/  PLOP3.LUT P1, PT, PT, PT, UP0, 0x80, 0x0 ;  /* 0x000000000000781c */ /* 0x000fe40003f2f008 */
[----:B------:R1:W-:Y:S01]  /*82f0*/  @P0 LDGSTS.E.BYPASS.LTC128B.128 [R75+0x7100], [R2.64], !P6 ;  /* 0x07100000024b0fae */ /* 0x0003e2000f101d5c */
[----:B------:R-:W-:Y:S10]  /*8300*/  PLOP3.LUT P0, PT, PT, PT, UP0, 0x80, 0x0 ;  /* 0x000000000000781c */ /* 0x000ff40003f0f008 */
[----:B------:R2:W-:Y:S03]  /*8310*/  @P1 LDGSTS.E.BYPASS.LTC128B.128 [R75+0x5900], [R4.64], !P4 ;  /* 0x05900000044b1fae */ /* 0x0005e6000e101d5c */
[----:B-1----:R-:W-:Y:S02]  /*8320*/  @P0 IMAD.MOV.U32 R2, RZ, RZ, R15 ;  /* 0x000000ffff020224 */ /* 0x002fe400078e000f */
[----:B------:R-:W-:Y:S01]  /*8330*/  @P0 IMAD.MOV.U32 R3, RZ, RZ, R14 ;  /* 0x000000ffff030224 */ /* 0x000fe200078e000e */
[----:B------:R-:W-:Y:S11]  /*8340*/  PLOP3.LUT P0, PT, PT, PT, UP0, 0x80, 0x0 ;  /* 0x000000000000781c */ /* 0x000ff60003f0f008 */
[----:B------:R-:W-:Y:S02]  /*8350*/  @!UPT UIADD3 URZ, URZ, URZ, URZ ;  /* 0x0000003f3f3ff290 */ /* 0x000fe4000fffe03f */
[----:B------:R2:W-:Y:S01]  /*8360*/  @P0 LDGSTS.E.BYPASS.LTC128B.128 [R75+0x7900], [R2.64], !P6 ;  /* 0x07900000024b0fae */ /* 0x0005e2000f101d5c */
[----:B------:R-:W-:Y:S05]  /*8370*/  PLOP3.LUT P0, PT, PT, PT, UP0, 0x80, 0x0 ;  /* 0x000000000000781c */ /* 0x000fea0003f0f008 */
[----:B------:R-:W0:Y:S08]  /*8380*/  LDGDEPBAR ;  /* 0x00000000000079af */ /* 0x000e300000000000 */
[----:B------:R-:W-:-:S05]  /*8390*/  @P0 BRA `(.L_x_1585) ;  /* 0xffff9ce000000947 */ /* 0x000fca000383ffff */
[----:B------:R-:W-:Y:S06]  /*83a0*/  BAR.SYNC.DEFER_BLOCKING 0x0 ;  /* 0x0000000000007b1d */ /* 0x000fec0000010000 */
.L_x_1538:
[----:B--23--:R-:W-:Y:S01]  /*83b0*/  UIADD3 UR6, UR18, 0x7f, URZ ;  /* 0x0000007f12067890 */ /* 0x00cfe2000fffe03f */
[----:B------:R-:W-:Y:S01]  /*83c0*/  PLOP3.LUT P4, PT, PT, PT, PT, 0x80, 0x0 ;  /* 0x000000000000781c */ /* 0x000fe20003f8f070 */
[----:B------:R-:W-:Y:S01]  /*83d0*/  ULDC.64 UR4, c[0x0][0x2c8] ;  /* 0x0000b20000047ab9 */ /* 0x000fe20000000a00 */
[----:B------:R-:W-:Y:S01]  /*83e0*/  CS2R R126, SRZ ;  /* 0x00000000007e7805 */ /* 0x000fe2000001ff00 */
[----:B------:R-:W-:Y:S01]  /*83f0*/  UIMAD.WIDE.U32 UR8, UR6, UR4, URZ ;  /* 0x00000004060872a5 */ /* 0x000fe2000f8e003f */
[----:B------:R-:W-:Y:S01]  /*8400*/  CS2R R124, SRZ ;  /* 0x00000000007c7805 */ /* 0x000fe2000001ff00 */
[----:B------:R-:W-:Y:S01]  /*8410*/  UIADD3 UR20, UR20, UR21, URZ ;  /* 0x0000001514147290 */ /* 0x000fe2000fffe03f */
[----:B------:R-:W-:Y:S01]  /*8420*/  IMAD.MOV.U32 R11, RZ, RZ, RZ ;  /* 0x000000ffff0b7224 */ /* 0x000fe200078e00ff */
[----:B------:R-:W-:Y:S01]  /*8430*/  @UP2 USHF.R.U32.HI UR6, URZ, UR5, UR9 ;  /* 0x000000053f062299 */ /* 0x000fe20008011609 */
[----:B------:R-:W-:Y:S01]  /*8440*/  IMAD.MOV.U32 R130, RZ, RZ, RZ ;  /* 0x000000ffff827224 */ /* 0x000fe200078e00ff */
[----:B------:R-:W-:Y:S01]  /*8450*/  CS2R R12, SRZ ;  /* 0x00000000000c7805 */ /* 0x000fe2000001ff00 */
[----:B------:R-:W-:Y:S01]  /*8460*/  MOV R128, RZ ;  /* 0x000000ff00807202 */ /* 0x000fe20000000f00 */
[----:B------:R-:W-:Y:S01]  /*8470*/  UIADD3 UR6, UR11, UR6, URZ ;  /* 0x000000060b067290 */ /* 0x000fe2000fffe03f */
[----:B------:R-:W-:Y:S01]  /*8480*/  IMAD.MOV.U32 R122, RZ, RZ, RZ ;  /* 0x000000ffff7a7224 */ /* 0x000fe200078e00ff */
[----:B------:R-:W-:Y:S01]  /*8490*/  CS2R R14, SRZ ;  /* 0x00000000000e7805 */ /* 0x000fe2000001ff00 */
[----:B------:R-:W-:Y:S01]  /*84a0*/  MOV R120, RZ ;  /* 0x000000ff00787202 */ /* 0x000fe20000000f00 */
[----:B------:R-:W-:Y:S01]  /*84b0*/  USHF.R.S32.HI UR4, URZ, 0x1f, UR6 ;  /* 0x0000001f3f047899 */ /* 0x000fe20008011406 */
[----:B------:R-:W-:Y:S01]  /*84c0*/  IMAD.MOV.U32 R118, RZ, RZ, RZ ;  /* 0x000000ffff767224 */ /* 0x000fe200078e00ff */
[----:B------:R-:W-:Y:S01]  /*84d0*/  CS2R R16, SRZ ;  /* 0x0000000000107805 */ /* 0x000fe2000001ff00 */
[----:B------:R-:W-:Y:S01]  /*84e0*/  MOV R116, RZ ;  /* 0x000000ff00747202 */ /* 0x000fe20000000f00 */
[----:B------:R-:W-:Y:S01]  /*84f0*/  ULEA.HI UR4, UR4, UR6, URZ, 0x6 ;  /* 0x0000000604047291 */ /* 0x000fe2000f8f303f */
[----:B------:R-:W-:Y:S01]  /*8500*/  IMAD.MOV.U32 R110, RZ, RZ, RZ ;  /* 0x000000ffff6e7224 */ /* 0x000fe200078e00ff */
[----:B------:R-:W-:Y:S01]  /*8510*/  CS2R R18, SRZ ;  /* 0x0000000000127805 */ /* 0x000fe2000001ff00 */
[----:B------:R-:W-:Y:S01]  /*8520*/  MOV R108, RZ ;  /* 0x000000ff006c7202 */ /* 0x000fe20000000f00 */
[----:B------:R-:W-:Y:S01]  /*8530*/  USHF.R.S32.HI UR4, URZ, 0x6, UR4 ;  /* 0x000000063f047899 */ /* 0x000fe20008011404 */
[----:B------:R-:W-:Y:S01]  /*8540*/  IMAD.MOV.U32 R114, RZ, RZ, RZ ;  /* 0x000000ffff727224 */ /* 0x000fe200078e00ff */
[----:B------:R-:W-:Y:S01]  /*8550*/  CS2R R20, SRZ ;  /* 0x0000000000147805 */ /* 0x000fe2000001ff00 */
[----:B------:R-:W-:Y:S01]  /*8560*/  MOV R112, RZ ;  /* 0x000000ff00707202 */ /* 0x000fe20000000f00 */
[----:B------:R-:W-:Y:S01]  /*8570*/  UISETP.LT.AND UP0, UPT, UR12, UR4, UPT ;  /* 0x000000040c00728c */ /* 0x000fe2000bf01270 */
[----:B------:R-:W-:Y:S01]  /*8580*/  IMAD.MOV.U32 R106, RZ, RZ, RZ ;  /* 0x000000ffff6a7224 */ /* 0x000fe200078e00ff */
[----:B------:R-:W-:Y:S01]  /*8590*/  CS2R R22, SRZ ;  /* 0x0000000000167805 */ /* 0x000fe2000001ff00 */
[----:B------:R-:W-:Y:S01]  /*85a0*/  MOV R104, RZ ;  /* 0x000000ff00687202 */ /* 0x000fe20000000f00 */
[----:B------:R-:W-:Y:S01]  /*85b0*/  USEL UR12, UR12, UR4, UP0 ;  /* 0x000000040c0c7287 */ /* 0x000fe20008000000 */
[----:B------:R-:W-:Y:S01]  /*85c0*/  IMAD.MOV.U32 R102, RZ, RZ, RZ ;  /* 0x000000ffff667224 */ /* 0x000fe200078e00ff */
[----:B------:R-:W-:Y:S01]  /*85d0*/  CS2R R24, SRZ ;  /* 0x0000000000187805 */ /* 0x000fe2000001ff00 */
[----:B------:R-:W-:Y:S01]  /*85e0*/  MOV R100, RZ ;  /* 0x000000ff00647202 */ /* 0x000fe20000000f00 */
[----:B------:R-:W-:Y:S01]  /*85f0*/  UISETP.GE.AND UP0, UPT, UR12, 0x1, UPT ;  /* 0x000000010c00788c */ /* 0x000fe2000bf06270 */
[----:B------:R-:W-:Y:S01]  /*8600*/  IMAD.MOV.U32 R94, RZ, RZ, RZ ;  /* 0x000000ffff5e7224 */ /* 0x000fe200078e00ff */
[----:B------:R-:W-:Y:S01]  /*8610*/  CS2R R26, SRZ ;  /* 0x00000000001a7805 */ /* 0x000fe2000001ff00 */
[----:B------:R-:W-:Y:S01]  /*8620*/  MOV R92, RZ ;  /* 0x000000ff005c7202 */ /* 0x000fe20000000f00 */
[----:B------:R-:W-:Y:S01]  /*8630*/  IMAD.MOV.U32 R98, RZ, RZ, RZ ;  /* 0x000000ffff627224 */ /* 0x000fe200078e00ff */
[----:B------:R-:W-:Y:S01]  /*8640*/  CS2R R28, SRZ ;  /* 0x00000000001c7805 */ /* 0x000fe2000001ff00 */
[----:B------:R-:W-:Y:S01]  /*8650*/  PLOP3.LUT P0, PT, PT, PT, UP0, 0x80, 0x0 ;  /* 0x000000000000781c */ /* 0x000fe20003f0f008 */
        /* <DEDUP_REMOVED lines=64> */
[----:B------:R-:W2:Y:S01]  /*8a60*/  LDL.LU R161, [R1+0x18] ;  /* 0x0000180001a17983 */ /* 0x000ea20000300800 */
[----:B------:R-:W-:-:S02]  /*8a70*/  ULDC.64 UR4, c[0x0][0x340] ;  /* 0x0000d00000047ab9 */ /* 0x000fc40000000a00 */
[----:B------:R-:W-:Y:S02]  /*8a80*/  UISETP.NE.U32.AND UP1, UPT, URZ, UR4, UPT ;  /* 0x000000043f00728c */ /* 0x000fe4000bf25070 */
[----:B------:R-:W-:Y:S02]  /*8a90*/  ULDC.64 UR6, c[0x0][0x340] ;  /* 0x0000d00000067ab9 */ /* 0x000fe40000000a00 */
[----:B------:R-:W-:-:S06]  /*8aa0*/  UISETP.NE.AND.EX UP1, UPT, URZ, UR5, UPT, UP1 ;  /* 0x000000053f00728c */ /* 0x000fcc000bf25310 */
[----:B------:R-:W-:-:S05]  /*8ab0*/  PLOP3.LUT P0, PT, PT, PT, UP1, 0x80, 0x0 ;  /* 0x000000000000781c */ /* 0x000fca0003f0f018 */
[----:B------:R-:W-:Y:S02]  /*8ac0*/  @UP1 UMOV UR4, 0x4 ;  /* 0x0000000400041882 */ /* 0x000fe40000000000 */
[----:B------:R-:W-:-:S06]  /*8ad0*/  @UP1 UIMAD.WIDE UR4, UR26, UR4, UR6 ;  /* 0x000000041a0412a5 */ /* 0x000fcc000f8e0206 */
[----:B------:R-:W-:Y:S02]  /*8ae0*/  IMAD.U32 R2, RZ, RZ, UR4 ;  /* 0x00000004ff027e24 */ /* 0x000fe4000f8e00ff */
[----:B------:R-:W-:Y:S01]  /*8af0*/  IMAD.U32 R3, RZ, RZ, UR5 ;  /* 0x00000005ff037e24 */ /* 0x000fe2000f8e00ff */
[----:B------:R-:W-:Y:S01]  /*8b00*/  SHF.R.S32.HI R157, RZ, 0x1f, R177 ;  /* 0x0000001fff9d7819 */ /* 0x000fe200000114b1 */
[----:B------:R-:W-:Y:S02]  /*8b10*/  USHF.R.S32.HI UR6, URZ, 0x1f, UR22 ;  /* 0x0000001f3f067899 */ /* 0x000fe40008011416 */
[----:B------:R-:W-:Y:S01]  /*8b20*/  ULDC.64 UR4, c[0x0][0x178] ;  /* 0x00005e0000047ab9 */ /* 0x000fe20000000a00 */
[----:B------:R1:W3:Y:S01]  /*8b30*/  @P0 LDG.E R13, [R2.64] ;  /* 0x0000001c020d0981 */ /* 0x0002e2000c1e1900 */
[----:B------:R-:W-:Y:S01]  /*8b40*/  UIMAD UR6, UR6, UR4, URZ ;  /* 0x00000004060672a4 */ /* 0x000fe2000f8e023f */
[----:B------:R-:W-:Y:S01]  /*8b50*/  PLOP3.LUT P2, PT, PT, PT, UP2, 0x80, 0x0 ;  /* 0x000000000000781c */ /* 0x000fe20003f4f028 */
[----:B------:R-:W-:Y:S01]  /*8b60*/  UIMAD.WIDE.U32 UR8, UR22, UR4, URZ ;  /* 0x00000004160872a5 */ /* 0x000fe2000f8e003f */
[----:B------:R-:W-:Y:S01]  /*8b70*/  LEA.HI R134, R157, R177, RZ, 0x4 ;  /* 0x000000b19d867211 */ /* 0x000fe200078f20ff */
[----:B------:R-:W-:Y:S01]  /*8b80*/  UIMAD UR22, UR22, UR5, UR6 ;  /* 0x00000005161672a4 */ /* 0x000fe2000f8e0206 */
[----:B------:R-:W-:Y:S01]  /*8b90*/  IMAD.MOV.U32 R18, RZ, RZ, 0x10 ;  /* 0x00000010ff127424 */ /* 0x000fe200078e00ff */
[----:B------:R-:W-:Y:S01]  /*8ba0*/  USHF.R.S32.HI UR10, URZ, 0x1f, UR20 ;  /* 0x0000001f3f0a7899 */ /* 0x000fe20008011414 */
[----:B------:R-:W-:Y:S01]  /*8bb0*/  IMAD.MOV.U32 R17, RZ, RZ, 0x20 ;  /* 0x00000020ff117424 */ /* 0x000fe200078e00ff */
[----:B------:R-:W-:Y:S01]  /*8bc0*/  ULDC.64 UR6, c[0x0][0x348] ;  /* 0x0000d20000067ab9 */ /* 0x000fe20000000a00 */
[----:B------:R-:W-:Y:S01]  /*8bd0*/  BSSY B0, `(.L_x_1587) ;  /* 0x000008b000007945 */ /* 0x000fe20003800000 */
[----:B------:R-:W-:-:S02]  /*8be0*/  UISETP.NE.U32.AND UP0, UPT, URZ, UR6, UPT ;  /* 0x000000063f00728c */ /* 0x000fc4000bf05070 */
[----:B------:R-:W-:Y:S02]  /*8bf0*/  ULDC.64 UR4, c[0x0][0x1b8] ;  /* 0x00006e0000047ab9 */ /* 0x000fe40000000a00 */
[----:B------:R-:W-:Y:S02]  /*8c00*/  UIADD3 UR23, UR9, UR22, URZ ;  /* 0x0000001609177290 */ /* 0x000fe4000fffe03f */
[----:B------:R-:W-:Y:S02]  /*8c10*/  UIMAD UR6, UR15, UR4, URZ ;  /* 0x000000040f0672a4 */ /* 0x000fe4000f8e023f */
[----:B------:R-:W-:Y:S02]  /*8c20*/  UISETP.NE.AND.EX UP0, UPT, URZ, UR7, UPT, UP0 ;  /* 0x000000073f00728c */ /* 0x000fe4000bf05300 */
[----:B------:R-:W-:Y:S02]  /*8c30*/  USHF.R.S32.HI UR9, URZ, 0x1f, UR26 ;  /* 0x0000001f3f097899 */ /* 0x000fe4000801141a */
[----:B------:R-:W-:Y:S01]  /*8c40*/  UMOV UR22, UR8 ;  /* 0x0000000800167c82 */ /* 0x000fe20008000000 */
[----:B-1----:R-:W-:Y:S01]  /*8c50*/  LEA.HI R2, R157, R177, RZ, 0x3 ;  /* 0x000000b19d027211 */ /* 0x002fe200078f18ff */
[----:B------:R-:W-:-:S02]  /*8c60*/  UIMAD UR6, UR16, UR5, UR6 ;  /* 0x00000005100672a4 */ /* 0x000fc4000f8e0206 */
[----:B------:R-:W-:Y:S01]  /*8c70*/  UIMAD.WIDE.U32 UR22, UR16, UR4, UR22 ;  /* 0x00000004101672a5 */ /* 0x000fe2000f8e0016 */
[----:B------:R-:W-:Y:S01]  /*8c80*/  LOP3.LUT R0, R2, 0xfffffff8, RZ, 0xc0, !PT ;  /* 0xfffffff802007812 */ /* 0x000fe200078ec0ff */
[----:B------:R-:W-:Y:S01]  /*8c90*/  USEL UR7, UR9, URZ, !UP0 ;  /* 0x0000003f09077287 */ /* 0x000fe2000c000000 */
[----:B------:R-:W-:Y:S01]  /*8ca0*/  SHF.R.S32.HI R76, RZ, 0x3, R2 ;  /* 0x00000003ff4c7819 */ /* 0x000fe20000011402 */
[----:B------:R-:W-:Y:S02]  /*8cb0*/  ULDC.64 UR4, c[0x0][0x1c0] ;  /* 0x0000700000047ab9 */ /* 0x000fe40000000a00 */
[----:B------:R-:W-:Y:S01]  /*8cc0*/  IMAD.IADD R53, R177, 0x1, -R0 ;  /* 0x00000001b1357824 */ /* 0x000fe200078e0a00 */
[C---:B------:R-:W-:Y:S01]  /*8cd0*/  IADD3 R2, P3, R76.reuse, UR20, RZ ;  /* 0x000000144c027c10 */ /* 0x040fe2000ff7e0ff */
[----:B------:R-:W-:Y:S01]  /*8ce0*/  USEL UR8, UR26, URZ, !UP0 ;  /* 0x0000003f1a087287 */ /* 0x000fe2000c000000 */
[----:B------:R-:W-:Y:S01]  /*8cf0*/  IADD3 R14, R76, UR18, RZ ;  /* 0x000000124c0e7c10 */ /* 0x000fe2000fffe0ff */
[C---:B------:R-:W-:Y:S01]  /*8d00*/  IMAD.SHL.U32 R38, R53.reuse, 0x8, RZ ;  /* 0x0000000835267824 */ /* 0x040fe200078e00ff */
[----:B------:R-:W-:Y:S01]  /*8d10*/  UIMAD UR7, UR7, UR4, URZ ;  /* 0x00000004070772a4 */ /* 0x000fe2000f8e023f */
[----:B------:R-:W-:Y:S01]  /*8d20*/  IMAD.SHL.U32 R16, R53, 0x8, RZ ;  /* 0x0000000835107824 */ /* 0x000fe200078e00ff */
[----:B------:R-:W-:-:S02]  /*8d30*/  UIADD3 UR23, UR23, UR6, URZ ;  /* 0x0000000617177290 */ /* 0x000fc4000fffe03f */
[----:B------:R-:W-:Y:S01]  /*8d40*/  IADD3 R0, R38, 0x40, RZ ;  /* 0x0000004026007810 */ /* 0x000fe20007ffe0ff */
[----:B------:R-:W-:Y:S01]  /*8d50*/  UIMAD UR5, UR8, UR5, UR7 ;  /* 0x00000005080572a4 */ /* 0x000fe2000f8e0207 */
[----:B------:R-:W-:Y:S01]  /*8d60*/  SHF.R.S32.HI R39, RZ, 0x1f, R38 ;  /* 0x0000001fff277819 */ /* 0x000fe20000011426 */
[----:B------:R-:W-:Y:S01]  /*8d70*/  UIMAD.WIDE.U32 UR22, UR8, UR4, UR22 ;  /* 0x00000004081672a5 */ /* 0x000fe2000f8e0016 */
[----:B------:R-:W-:Y:S01]  /*8d80*/  ISETP.GE.AND P1, PT, R0, c[0x0][0x1d4], PT ;  /* 0x0000750000007a0c */ /* 0x000fe20003f26270 */
[----:B------:R-:W-:Y:S01]  /*8d90*/  IMAD R0, R53, 0x10, R76 ;  /* 0x0000001035007824 */ /* 0x000fe200078e024c */
[----:B------:R-:W-:Y:S01]  /*8da0*/  ULDC.64 UR6, c[0x0][0x1e8] ;  /* 0x00007a0000067ab9 */ /* 0x000fe20000000a00 */
[----:B------:R-:W-:Y:S01]  /*8db0*/  IADD3 R15, R16, 0x40, RZ ;  /* 0x00000040100f7810 */ /* 0x000fe20007ffe0ff */
[----:B------:R-:W-:Y:S02]  /*8dc0*/  UIADD3 UR5, UR23, UR5, URZ ;  /* 0x0000000517057290 */ /* 0x000fe4000fffe03f */
[----:B------:R-:W-:Y:S01]  /*8dd0*/  IADD3 R7, R0, UR18, RZ ;  /* 0x0000001200077c10 */ /* 0x000fe2000fffe0ff */
[----:B------:R-:W-:Y:S01]  /*8de0*/  @!UP1 UMOV UR8, UR26 ;  /* 0x0000001a00089c82 */ /* 0x000fe20008000000 */
[----:B------:R-:W-:Y:S01]  /*8df0*/  LOP3.LUT R0, R134, 0xfffffff0, RZ, 0xc0, !PT ;  /* 0xfffffff086007812 */ /* 0x000fe200078ec0ff */
[----:B------:R-:W-:Y:S01]  /*8e00*/  UIMAD UR6, UR15, UR6, URZ ;  /* 0x000000060f0672a4 */ /* 0x000fe2000f8e023f */
[----:B------:R-:W-:Y:S01]  /*8e10*/  ISETP.GE.AND P4, PT, R15, c[0x0][0x198], PT ;  /* 0x000066000f007a0c */ /* 0x000fe20003f86270 */
[----:B------:R-:W-:Y:S01]  /*8e20*/  @P2 IMAD.HI.U32 R3, R7, c[0x0][0x2c8], RZ ;  /* 0x0000b20007032a27 */ /* 0x000fe200078e00ff */
[----:B------:R-:W-:Y:S01]  /*8e30*/  ISETP.NE.U32.AND P2, PT, RZ, c[0x0][0x350], PT ;  /* 0x0000d400ff007a0c */ /* 0x000fe20003f45070 */
[----:B------:R-:W-:-:S02]  /*8e40*/  UIMAD UR6, UR16, UR7, UR6 ;  /* 0x00000007100672a4 */ /* 0x000fc4000f8e0206 */
[----:B------:R-:W-:Y:S01]  /*8e50*/  IMAD.IADD R6, R177, 0x1, -R0 ;  /* 0x00000001b1067824 */ /* 0x000fe200078e0a00 */
[----:B------:R-:W-:Y:S01]  /*8e60*/  LEA.HI.X.SX32 R0, R76, UR10, 0x1, P3 ;  /* 0x0000000a4c007c11 */ /* 0x000fe200098f0eff */
[----:B-----5:R-:W-:Y:S01]  /*8e70*/  IMAD.MOV.U32 R10, RZ, RZ, R7 ;  /* 0x000000ffff0a7224 */ /* 0x020fe200078e0007 */
[----:B------:R-:W-:Y:S01]  /*8e80*/  ISETP.NE.AND.EX P2, PT, RZ, c[0x0][0x354], PT, P2 ;  /* 0x0000d500ff007a0c */ /* 0x000fe20003f45320 */
[----:B------:R-:W-:Y:S01]  /*8e90*/  ULDC UR20, c[0x0][0x2c4] ;  /* 0x0000b10000147ab9 */ /* 0x000fe20000000800 */
[----:B------:R-:W-:Y:S01]  /*8ea0*/  SHF.R.S32.HI R4, RZ, 0x1f, R6 ;  /* 0x0000001fff047819 */ /* 0x000fe20000011406 */
[----:B------:R-:W-:Y:S01]  /*8eb0*/  UIMAD UR20, UR24, UR20, URZ ;  /* 0x00000014181472a4 */ /* 0x000fe2000f8e023f */
[----:B------:R-:W-:Y:S02]  /*8ec0*/  ISETP.GE.AND P3, PT, R16, c[0x0][0x198], PT ;  /* 0x0000660010007a0c */ /* 0x000fe40003f66270 */
[----:B------:R-:W-:Y:S01]  /*8ed0*/  LEA.HI R133, R4, R6, RZ, 0x3 ;  /* 0x0000000604857211 */ /* 0x000fe200078f18ff */
[----:B------:R-:W-:-:S02]  /*8ee0*/  IMAD.WIDE.U32 R4, R2, c[0x0][0x1e0], R38 ;  /* 0x0000780002047a25 */ /* 0x000fc400078e0026 */
[----:B------:R-:W-:Y:S02]  /*8ef0*/  ISETP.GE.AND P6, PT, R14, UR20, PT ;  /* 0x000000140e007c0c */ /* 0x000fe4000bfc6270 */
[----:B------:R-:W-:-:S05]  /*8f00*/  LOP3.LUT R8, R133, 0xfffffff8, RZ, 0xc0, !PT ;  /* 0xfffffff885087812 */ /* 0x000fca00078ec0ff */
[----:B------:R-:W-:Y:S02]  /*8f10*/  IMAD.IADD R132, R6, 0x1, -R8 ;  /* 0x0000000106847824 */ /* 0x000fe400078e0a08 */
[----:B------:R-:W-:Y:S02]  /*8f20*/  IMAD.U32 R8, RZ, RZ, UR22 ;  /* 0x00000016ff087e24 */ /* 0x000fe4000f8e00ff */
[----:B------:R-:W-:Y:S01]  /*8f30*/  IMAD.MOV.U32 R6, RZ, RZ, R4 ;  /* 0x000000ffff067224 */ /* 0x000fe200078e0004 */
[----:B--2---:R-:W-:-:S04]  /*8f40*/  LOP3.LUT R161, R161, 0xfffffffd, RZ, 0xc0, !PT ;  /* 0xfffffffda1a17812 */ /* 0x004fc800078ec0ff */
[----:B------:R-:W-:Y:S02]  /*8f50*/  @P1 LOP3.LUT R161, R161, 0x2, RZ, 0xfc, !PT ;  /* 0x00000002a1a11812 */ /* 0x000fe400078efcff */
[----:B------:R-:W-:Y:S02]  /*8f60*/  PLOP3.LUT P1, PT, PT, PT, UP2, 0x80, 0x0 ;  /* 0x000000000000781c */ /* 0x000fe40003f2f028 */
[----:B------:R-:W-:-:S11]  /*8f70*/  LOP3.LUT R161, R161, 0xfffffffe, RZ, 0xc0, !PT ;  /* 0xfffffffea1a17812 */ /* 0x000fd600078ec0ff */
[----:B------:R-:W-:Y:S01]  /*8f80*/  @P1 SHF.R.U32.HI R10, RZ, c[0x0][0x2cc], R3 ;  /* 0x0000b300ff0a1a19 */ /* 0x000fe20000011603 */
[C---:B------:R-:W-:Y:S02]  /*8f90*/  IMAD R3, R0.reuse, c[0x0][0x1e0], RZ ;  /* 0x0000780000037a24 */ /* 0x040fe400078e02ff */
[----:B------:R-:W-:Y:S02]  /*8fa0*/  IMAD R0, R0, c[0x0][0x208], RZ ;  /* 0x0000820000007a24 */ /* 0x000fe400078e02ff */
[C---:B------:R-:W-:Y:S02]  /*8fb0*/  IMAD R9, R2.reuse, c[0x0][0x1e4], R3 ;  /* 0x0000790002097a24 */ /* 0x040fe400078e0203 */
[C---:B------:R-:W-:Y:S02]  /*8fc0*/  IMAD R11, R2.reuse, c[0x0][0x20c], R0 ;  /* 0x00008300020b7a24 */ /* 0x040fe400078e0200 */
[----:B------:R-:W-:Y:S02]  /*8fd0*/  IMAD.MOV R0, RZ, RZ, -R10 ;  /* 0x000000ffff007224 */ /* 0x000fe400078e0a0a */
[----:B------:R-:W-:-:S04]  /*8fe0*/  IMAD.WIDE.U32 R2, R2, c[0x0][0x208], R38 ;  /* 0x0000820002027a25 */ /* 0x000fc800078e0026 */
[----:B------:R-:W-:Y:S01]  /*8ff0*/  IMAD R12, R0, c[0x0][0x2c4], R7 ;  /* 0x0000b100000c7a24 */ /* 0x000fe200078e0207 */
[----:B------:R-:W-:Y:S01]  /*9000*/  SHF.R.S32.HI R0, RZ, 0x1f, R10 ;  /* 0x0000001fff007819 */ /* 0x000fe2000001140a */
[----:B------:R-:W-:Y:S01]  /*9010*/  IMAD.IADD R7, R5, 0x1, R9 ;  /* 0x0000000105077824 */ /* 0x000fe200078e0209 */
[----:B------:R-:W-:Y:S01]  /*9020*/  IADD3 R5, R3, R11, RZ ;  /* 0x0000000b03057210 */ /* 0x000fe20007ffe0ff */
[----:B------:R-:W-:Y:S02]  /*9030*/  IMAD.MOV.U32 R4, RZ, RZ, R2 ;  /* 0x000000ffff047224 */ /* 0x000fe400078e0002 */
[----:B------:R-:W-:Y:S01]  /*9040*/  IMAD.U32 R3, RZ, RZ, UR5 ;  /* 0x00000005ff037e24 */ /* 0x000fe2000f8e00ff */
[----:B------:R-:W-:Y:S01]  /*9050*/  ULDC.64 UR4, c[0x0][0x210] ;  /* 0x0000840000047ab9 */ /* 0x000fe20000000a00 */
[----:B------:R-:W-:Y:S01]  /*9060*/  IMAD R0, R0, c[0x0][0x1b0], RZ ;  /* 0x00006c0000007a24 */ /* 0x000fe200078e02ff */
[----:B------:R-:W-:Y:S01]  /*9070*/  UIMAD UR4, UR15, UR4, URZ ;  /* 0x000000040f0472a4 */ /* 0x000fe2000f8e023f */
[----:B------:R-:W-:-:S02]  /*9080*/  IMAD.MOV.U32 R2, RZ, RZ, R8 ;  /* 0x000000ffff027224 */ /* 0x000fc400078e0008 */
[C---:B------:R-:W-:Y:S01]  /*9090*/  IMAD R0, R10.reuse, c[0x0][0x1b4], R0 ;  /* 0x00006d000a007a24 */ /* 0x040fe200078e0200 */
[----:B------:R-:W-:Y:S01]  /*90a0*/  UIMAD UR4, UR16, UR5, UR4 ;  /* 0x00000005100472a4 */ /* 0x000fe2000f8e0204 */
[----:B------:R-:W-:-:S04]  /*90b0*/  IMAD.WIDE.U32 R2, R10, c[0x0][0x1b0], R2 ;  /* 0x00006c000a027a25 */ /* 0x000fc800078e0002 */
[----:B------:R-:W-:Y:S01]  /*90c0*/  IMAD.IADD R3, R3, 0x1, R0 ;  /* 0x0000000103037824 */ /* 0x000fe200078e0200 */
[----:B------:R-:W-:Y:S01]  /*90d0*/  SHF.R.S32.HI R0, RZ, 0x1f, R12 ;  /* 0x0000001fff007819 */ /* 0x000fe2000001140c */
[----:B------:R-:W-:Y:S02]  /*90e0*/  IMAD.U32 R9, RZ, RZ, UR23 ;  /* 0x00000017ff097e24 */ /* 0x000fe4000f8e00ff */
[----:B------:R-:W-:Y:S02]  /*90f0*/  IMAD.U32 R9, RZ, RZ, UR16 ;  /* 0x00000010ff097e24 */ /* 0x000fe4000f8e00ff */
[----:B------:R-:W-:Y:S02]  /*9100*/  IMAD R0, R0, c[0x0][0x1a8], RZ ;  /* 0x00006a0000007a24 */ /* 0x000fe400078e02ff */
[----:B------:R-:W-:Y:S01]  /*9110*/  IMAD.WIDE.U32 R8, R9, c[0x0][0x1e8], R6 ;  /* 0x00007a0009087a25 */ /* 0x000fe200078e0006 */
[----:B------:R-:W-:-:S03]  /*9120*/  MOV R6, UR16 ;  /* 0x0000001000067c02 */ /* 0x000fc60008000f00 */
[C---:B------:R-:W-:Y:S01]  /*9130*/  IMAD R0, R12.reuse, c[0x0][0x1ac], R0 ;  /* 0x00006b000c007a24 */ /* 0x040fe200078e0200 */
[----:B------:R-:W-:Y:S01]  /*9140*/  IADD3 R9, R9, UR6, RZ ;  /* 0x0000000609097c10 */ /* 0x000fe2000fffe0ff */
[----:B------:R-:W-:-:S04]  /*9150*/  IMAD.WIDE.U32 R2, R12, c[0x0][0x1a8], R2 ;  /* 0x00006a000c027a25 */ /* 0x000fc800078e0002 */
[----:B------:R-:W-:Y:S01]  /*9160*/  IMAD.WIDE.U32 R6, R6, c[0x0][0x210], R4 ;  /* 0x0000840006067a25 */ /* 0x000fe200078e0004 */
[----:B---3--:R-:W-:-:S03]  /*9170*/  @P0 SHF.R.S32.HI R5, RZ, 0x1f, R13 ;  /* 0x0000001fff050819 */ /* 0x008fc6000001140d */
[----:B------:R-:W-:Y:S01]  /*9180*/  @P0 IMAD.MOV.U32 R4, RZ, RZ, R13 ;  /* 0x000000ffff040224 */ /* 0x000fe200078e000d */
[C---:B------:R-:W-:Y:S01]  /*9190*/  LEA R13, P1, R2.reuse, c[0x0][0x160], 0x1 ;  /* 0x00005800020d7a11 */ /* 0x040fe200078208ff */
[----:B------:R-:W-:Y:S01]  /*91a0*/  IMAD.IADD R0, R3, 0x1, R0 ;  /* 0x0000000103007824 */ /* 0x000fe200078e0200 */
[----:B------:R-:W-:Y:S01]  /*91b0*/  IADD3 R7, R7, UR4, RZ ;  /* 0x0000000407077c10 */ /* 0x000fe2000fffe0ff */
[----:B------:R-:W-:Y:S02]  /*91c0*/  @!P0 IMAD.U32 R5, RZ, RZ, UR9 ;  /* 0x00000009ff058e24 */ /* 0x000fe4000f8e00ff */
[----:B------:R-:W-:Y:S01]  /*91d0*/  @!P0 IMAD.U32 R4, RZ, RZ, UR8 ;  /* 0x00000008ff048e24 */ /* 0x000fe2000f8e00ff */
[----:B------:R-:W-:Y:S01]  /*91e0*/  LEA.HI.X R12, R2, c[0x0][0x164], R0, 0x1, P1 ;  /* 0x00005900020c7a11 */ /* 0x000fe200008f0c00 */
[----:B------:R-:W-:Y:S01]  /*91f0*/  IMAD.SHL.U32 R3, R76, 0x40, RZ ;  /* 0x000000404c037824 */ /* 0x000fe200078e00ff */
[----:B------:R-:W-:Y:S02]  /*9200*/  LEA.HI R2, R157, R177, RZ, 0x6 ;  /* 0x000000b19d027211 */ /* 0x000fe400078f30ff */
[----:B------:R-:W-:-:S02]  /*9210*/  ISETP.GE.AND P0, PT, R38, c[0x0][0x1d4], PT ;  /* 0x0000750026007a0c */ /* 0x000fc40003f06270 */
[----:B------:R-:W-:Y:S02]  /*9220*/  SEL R0, R5, RZ, !P2 ;  /* 0x000000ff05007207 */ /* 0x000fe40005000000 */
[----:B------:R-:W-:Y:S01]  /*9230*/  SHF.L.U32 R2, R2, 0x3, RZ ;  /* 0x0000000302027819 */ /* 0x000fe200000006ff */
[----:B------:R1:W2:Y:S01]  /*9240*/  SHFL.IDX PT, R5, R12, RZ, 0x181f ;  /* 0x00181fff0c057589 */ /* 0x0002a200000e0000 */
[----:B------:R-:W-:Y:S02]  /*9250*/  SEL R10, R4, RZ, !P2 ;  /* 0x000000ff040a7207 */ /* 0x000fe40005000000 */
[----:B------:R-:W-:Y:S01]  /*9260*/  LOP3.LUT R29, R2, 0xfffffe00, RZ, 0xc0, !PT ;  /* 0xfffffe00021d7812 */ /* 0x000fe200078ec0ff */
[C---:B------:R-:W-:Y:S01]  /*9270*/  IMAD R2, R0.reuse, c[0x0][0x1f0], RZ ;  /* 0x00007c0000027a24 */ /* 0x040fe200078e02ff */
[----:B------:R-:W-:Y:S01]  /*9280*/  LOP3.LUT R19, R3, 0x1c0, RZ, 0xc0, !PT ;  /* 0x000001c003137812 */ /* 0x000fe200078ec0ff */
[----:B------:R-:W-:Y:S01]  /*9290*/  IMAD R0, R0, c[0x0][0x218], RZ ;  /* 0x0000860000007a24 */ /* 0x000fe200078e02ff */
[----:B------:R-:W-:Y:S01]  /*92a0*/  R2P PR, R132, 0x6 ;  /* 0x0000000684007804 */ /* 0x000fe20000000000 */
[C---:B------:R-:W-:Y:S01]  /*92b0*/  IMAD R11, R10.reuse, c[0x0][0x1f4], R2 ;  /* 0x00007d000a0b7a24 */ /* 0x040fe200078e0202 */
[----:B------:R-:W-:Y:S01]  /*92c0*/  @P0 LOP3.LUT R161, R161, 0x1, RZ, 0xfc, !PT ;  /* 0x00000001a1a10812 */ /* 0x000fe200078efcff */
[C---:B------:R-:W-:Y:S01]  /*92d0*/  IMAD R2, R10.reuse, c[0x0][0x21c], R0 ;  /* 0x000087000a027a24 */ /* 0x040fe200078e0200 */
[----:B------:R-:W-:Y:S01]  /*92e0*/  LOP3.LUT R3, R19, 0x38, R38, 0xf8, !PT ;  /* 0x0000003813037812 */ /* 0x000fe200078ef826 */
[C---:B------:R-:W-:Y:S01]  /*92f0*/  IMAD.WIDE.U32 R138, R10.reuse, c[0x0][0x218], R6 ;  /* 0x000086000a8a7a25 */ /* 0x040fe200078e0006 */
[----:B------:R-:W-:Y:S01]  /*9300*/  SHF.R.U32.HI R30, RZ, 0x3, R19 ;  /* 0x00000003ff1e7819 */ /* 0x000fe20000011613 */
[----:B------:R1:W-:Y:S01]  /*9310*/  STL [R1+0x18], R161 ;  /* 0x000018a101007387 */ /* 0x0003e20000100800 */
[----:B------:R-:W-:Y:S01]  /*9320*/  SEL R0, R17, 0xffffffe0, !P2 ;  /* 0xffffffe011007807 */ /* 0x000fe20005000000 */
[----:B------:R-:W-:Y:S01]  /*9330*/  IMAD.WIDE.U32 R20, R10, c[0x0][0x1f0], R8 ;  /* 0x00007c000a147a25 */ /* 0x000fe200078e0008 */
[----:B------:R-:W-:Y:S01]  /*9340*/  LOP3.LUT R244, R29, R3, R30, 0xf6, !PT ;  /* 0x000000031df47212 */ /* 0x000fe200078ef61e */
[----:B------:R1:W3:Y:S01]  /*9350*/  SHFL.IDX PT, R4, R13, RZ, 0x181f ;  /* 0x00181fff0d047589 */ /* 0x0002e200000e0000 */
[----:B------:R-:W-:Y:S01]  /*9360*/  SEL R3, R18, 0xfffffff0, !P1 ;  /* 0xfffffff012037807 */ /* 0x000fe20004800000 */
[----:B------:R-:W-:-:S02]  /*9370*/  IMAD.IADD R137, R139, 0x1, R2 ;  /* 0x000000018b897824 */ /* 0x000fc400078e0202 */
[----:B------:R-:W-:Y:S01]  /*9380*/  IMAD.IADD R23, R21, 0x1, R11 ;  /* 0x0000000115177824 */ /* 0x000fe200078e020b */
[----:B------:R1:W-:Y:S04]  /*9390*/  STL.64 [R1+0x48], R20 ;  /* 0x0000481401007387 */ /* 0x0003e80000100a00 */
[----:B------:R1:W-:Y:S04]  /*93a0*/  STL.64 [R1+0x58], R138 ;  /* 0x0000588a01007387 */ /* 0x0003e80000100a00 */
[----:B------:R1:W-:Y:S04]  /*93b0*/  STL [R1+0x54], R137 ;  /* 0x0000548901007387 */ /* 0x0003e80000100800 */
[----:B------:R1:W-:Y:S01]  /*93c0*/  STL [R1+0x44], R23 ;  /* 0x0000441701007387 */ /* 0x0003e20000100800 */
[----:B------:R-:W-:Y:S05]  /*93d0*/  @P6 BRA `(.L_x_1588) ;  /* 0x000000a000006947 */ /* 0x000fea0003800000 */
[----:B--2---:R-:W-:Y:S02]  /*93e0*/  SHF.R.S32.HI R2, RZ, 0x1f, R15 ;  /* 0x0000001fff027819 */ /* 0x004fe4000001140f */
[----:B---3--:R-:W-:-:S02]  /*93f0*/  LEA R6, P0, R16, R4, 0x1 ;  /* 0x0000000410067211 */ /* 0x008fc400078008ff */
        /* <DEDUP_REMOVED lines=8> */
.L_x_1588:
[----:B--2---:R-:W-:Y:S05]  /*9480*/  BSYNC B0 ;  /* 0x0000000000007941 */ /* 0x004fea0003800000 */
.L_x_1587:
[----:B------:R-:W-:Y:S01]  /*9490*/  IADD3 R2, R14, 0x10, RZ ;  /* 0x000000100e027810 */ /* 0x000fe20007ffe0ff */
[----:B------:R2:W4:Y:S01]  /*94a0*/  SHFL.IDX PT, R5, R12, 0x1, 0x181f ;  /* 0x00381f000c057f89 */ /* 0x00052200000e0000 */
[----:B------:R-:W-:Y:S02]  /*94b0*/  BSSY B0, `(.L_x_1589) ;  /* 0x000000f000007945 */ /* 0x000fe40003800000 */
[----:B------:R-:W-:Y:S01]  /*94c0*/  ISETP.GE.AND P0, PT, R2, UR20, PT ;  /* 0x0000001402007c0c */ /* 0x000fe2000bf06270 */
[----:B---3--:R2:W3:Y:S03]  /*94d0*/  SHFL.IDX PT, R4, R13, 0x1, 0x181f ;  /* 0x00381f000d047f89 */ /* 0x0084e600000e0000 */
[----:B------:R-:W-:-:S09]  /*94e0*/  P2R R18, PR, RZ, 0x1 ;  /* 0x00000001ff127803 */ /* 0x000fd20000000000 */
[----:B------:R-:W-:Y:S05]  /*94f0*/  @P0 BRA `(.L_x_1590) ;  /* 0x000000a000000947 */ /* 0x000fea0003800000 */
[----:B------:R-:W-:Y:S02]  /*9500*/  SHF.R.S32.HI R2, RZ, 0x1f, R15 ;  /* 0x0000001fff027819 */ /* 0x000fe4000001140f */
[----:B---3--:R-:W-:Y:S02]  /*9510*/  LEA R6, P0, R16, R4, 0x1 ;  /* 0x0000000410067211 */ /* 0x008fe400078008ff */
[----:B------:R-:W-:Y:S02]  /*9520*/  LEA.HI R2, R2, R15, RZ, 0x3 ;  /* 0x0000000f02027211 */ /* 0x000fe400078f18ff */
[----:B----4-:R-:W-:Y:S02]  /*9530*/  LEA.HI.X R7, R16, R5, R39, 0x1, P0 ;  /* 0x0000000510077211 */ /* 0x010fe400000f0c27 */
[----:B------:R-:W-:Y:S01]  /*9540*/  LOP3.LUT R8, R2, 0xfffffff8, RZ, 0xc0, !PT ;  /* 0xfffffff802087812 */ /* 0x000fe200078ec0ff */
[----:B------:R-:W-:-:S04]  /*9550*/  IMAD.SHL.U32 R2, R244, 0x2, RZ ;  /* 0x00000002f4027824 */ /* 0x000fc800078e00ff */
[----:B------:R-:W-:Y:S01]  /*9560*/  IMAD.WIDE R4, R8, 0x2, R4 ;  /* 0x0000000208047825 */ /* 0x000fe200078e0204 */
[----:B------:R-:W-:Y:S01]  /*9570*/  @!PT LDS RZ, [RZ] ;  /* 0x00000000fffff984 */ /* 0x000fe20000000800 */
[----:B------:R3:W-:Y:S04]  /*9580*/  LDGSTS.E.BYPASS.LTC128B.128 [R2+0x8900], [R6.64], !P3 ;  /* 0x0890000006027fae */ /* 0x0007e8000d901d5c */
[----:B------:R3:W-:Y:S02]  /*9590*/  LDGSTS.E.BYPASS.LTC128B.128 [R2+0xc900], [R4.64], !P4 ;  /* 0x0c90000004027fae */ /* 0x0007e4000e101d5c */
.L_x_1590:
[----:B------:R-:W-:Y:S05]  /*95a0*/  BSYNC B0 ;  /* 0x0000000000007941 */ /* 0x000fea0003800000 */
.L_x_1589:
[----:B---3--:R-:W-:Y:S01]  /*95b0*/  IADD3 R2, R14, 0x20, RZ ;  /* 0x000000200e027810 */ /* 0x008fe20007ffe0ff */
[----:B----4-:R3:W4:Y:S01]  /*95c0*/  SHFL.IDX PT, R5, R12, 0x2, 0x181f ;  /* 0x00581f000c057f89 */ /* 0x01072200000e0000 */
[----:B------:R-:W-:Y:S02]  /*95d0*/  BSSY B0, `(.L_x_1591) ;  /* 0x000000f000007945 */ /* 0x000fe40003800000 */
[----:B------:R-:W-:Y:S01]  /*95e0*/  ISETP.GE.AND P0, PT, R2, UR20, PT ;  /* 0x0000001402007c0c */ /* 0x000fe2000bf06270 */
[----:B------:R3:W1:Y:S03]  /*95f0*/  SHFL.IDX PT, R4, R13, 0x2, 0x181f ;  /* 0x00581f000d047f89 */ /* 0x00066600000e0000 */
[----:B------:R-:W-:-:S09]  /*9600*/  P2R R48, PR, RZ, 0x1 ;  /* 0x00000001ff307803 */ /* 0x000fd20000000000 */
[----:B------:R-:W-:Y:S05]  /*9610*/  @P0 BRA `(.L_x_1592) ;  /* 0x000000a000000947 */ /* 0x000fea0003800000 */
[----:B------:R-:W-:Y:S02]  /*9620*/  SHF.R.S32.HI R2, RZ, 0x1f, R15 ;  /* 0x0000001fff027819 */ /* 0x000fe4000001140f */
[----:B-1----:R-:W-:Y:S02]  /*9630*/  LEA R6, P0, R16, R4, 0x1 ;  /* 0x0000000410067211 */ /* 0x002fe400078008ff */
        /* <DEDUP_REMOVED lines=8> */
.L_x_1592:
[----:B------:R-:W-:Y:S05]  /*96c0*/  BSYNC B0 ;  /* 0x0000000000007941 */ /* 0x000fea0003800000 */
.L_x_1591:
[----:B-1----:R-:W-:Y:S01]  /*96d0*/  IADD3 R2, R14, 0x30, RZ ;  /* 0x000000300e027810 */ /* 0x002fe20007ffe0ff */
[----:B----4-:R1:W4:Y:S01]  /*96e0*/  SHFL.IDX PT, R5, R12, 0x3, 0x181f ;  /* 0x00781f000c057f89 */ /* 0x01032200000e0000 */
[----:B------:R-:W-:Y:S02]  /*96f0*/  BSSY B0, `(.L_x_1593) ;  /* 0x000000f000007945 */ /* 0x000fe40003800000 */
[----:B------:R-:W-:Y:S01]  /*9700*/  ISETP.GE.AND P0, PT, R2, UR20, PT ;  /* 0x0000001402007c0c */ /* 0x000fe2000bf06270 */
[----:B------:R1:W2:Y:S03]  /*9710*/  SHFL.IDX PT, R4, R13, 0x3, 0x181f ;  /* 0x00781f000d047f89 */ /* 0x0002a600000e0000 */
[----:B------:R-:W-:-:S09]  /*9720*/  P2R R49, PR, RZ, 0x1 ;  /* 0x00000001ff317803 */ /* 0x000fd20000000000 */
[----:B------:R-:W-:Y:S05]  /*9730*/  @P0 BRA `(.L_x_1594) ;  /* 0x000000a000000947 */ /* 0x000fea0003800000 */
[----:B------:R-:W-:Y:S02]  /*9740*/  SHF.R.S32.HI R2, RZ, 0x1f, R15 ;  /* 0x0000001fff027819 */ /* 0x000fe4000001140f */
[----:B--2---:R-:W-:Y:S02]  /*9750*/  LEA R6, P0, R16, R4, 0x1 ;  /* 0x0000000410067211 */ /* 0x004fe400078008ff */
        /* <DEDUP_REMOVED lines=8> */
.L_x_1594:
[----:B------:R-:W-:Y:S05]  /*97e0*/  BSYNC B0 ;  /* 0x0000000000007941 */ /* 0x000fea0003800000 */
.L_x_1593:
[----:B--2---:R-:W-:Y:S01]  /*97f0*/  IADD3 R2, R14, 0x40, RZ ;  /* 0x000000400e027810 */ /* 0x004fe20007ffe0ff */
        /* <DEDUP_REMOVED lines=16> */
.L_x_1596:
[----:B------:R-:W-:Y:S05]  /*9900*/  BSYNC B0 ;  /* 0x0000000000007941 */ /* 0x000fea0003800000 */
.L_x_1595:
        /* <DEDUP_REMOVED lines=17> */
.L_x_1598:
[----:B------:R-:W-:Y:S05]  /*9a20*/  BSYNC B0 ;  /* 0x0000000000007941 */ /* 0x000fea0003800000 */
.L_x_1597:
        /* <DEDUP_REMOVED lines=17> */
.L_x_1600:
[----:B------:R-:W-:Y:S05]  /*9b40*/  BSYNC B0 ;  /* 0x0000000000007941 */ /* 0x000fea0003800000 */
.L_x_1599:
[----:B-1----:R-:W1:Y:S01]  /*9b50*/  SHFL.IDX PT, R6, R13, 0x7, 0x181f ;  /* 0x00f81f000d067f89 */ /* 0x002e6200000e0000 */
[----:B------:R-:W-:Y:S01]  /*9b60*/  IADD3 R2, R14, 0x70, RZ ;  /* 0x000000700e027810 */ /* 0x000fe20007ffe0ff */
[----:B------:R-:W-:Y:S01]  /*9b70*/  UIADD3 UR15, UR12, -0x1, URZ ;  /* 0xffffffff0c0f7890 */ /* 0x000fe2000fffe03f */
[----:B------:R-:W-:Y:S01]  /*9b80*/  IADD3 R8, -R76, UR13, RZ ;  /* 0x0000000d4c087c10 */ /* 0x000fe2000fffe1ff */
[----:B------:R5:W2:Y:S01]  /*9b90*/  SHFL.IDX PT, R7, R12, 0x7, 0x181f ;  /* 0x00f81f000c077f89 */ /* 0x000aa200000e0000 */
[----:B------:R-:W-:Y:S01]  /*9ba0*/  ISETP.GE.AND P5, PT, R2, UR20, PT ;  /* 0x0000001402007c0c */ /* 0x000fe2000bfa6270 */
[----:B------:R-:W-:Y:S01]  /*9bb0*/  ULDC.64 UR8, c[0x0][0x1e0] ;  /* 0x0000780000087ab9 */ /* 0x000fe20000000a00 */
[----:B------:R-:W-:Y:S01]  /*9bc0*/  IMAD.MOV.U32 R158, RZ, RZ, R22 ;  /* 0x000000ffff9e7224 */ /* 0x000fe200078e0016 */
[----:B------:R-:W-:Y:S01]  /*9bd0*/  UMOV UR11, 0x6 ;  /* 0x00000006000b7882 */ /* 0x000fe20000000000 */
[----:B------:R-:W-:Y:S01]  /*9be0*/  IMAD.U32 R2, RZ, RZ, UR15 ;  /* 0x0000000fff027e24 */ /* 0x000fe2000f8e00ff */
[----:B------:R-:W-:Y:S01]  /*9bf0*/  USHF.L.U32 UR10, UR8, 0x6, URZ ;  /* 0x00000006080a7899 */ /* 0x000fe2000800063f */
[----:B------:R-:W-:Y:S01]  /*9c00*/  IMAD.MOV.U32 R159, RZ, RZ, R23 ;  /* 0x000000ffff9f7224 */ /* 0x000fe200078e0017 */
[----:B------:R-:W-:Y:S01]  /*9c10*/  USHF.L.U64.HI UR11, UR8, UR11, UR9 ;  /* 0x0000000b080b7299 */ /* 0x000fe20008010209 */
[----:B------:R-:W-:Y:S01]  /*9c20*/  IMAD R2, R2, -0x40, R8 ;  /* 0xffffffc002027824 */ /* 0x000fe200078e0208 */
[----:B------:R-:W-:Y:S01]  /*9c30*/  USHF.R.S32.HI UR14, URZ, 0x1f, UR15 ;  /* 0x0000001f3f0e7899 */ /* 0x000fe2000801140f */
[----:B------:R-:W-:Y:S01]  /*9c40*/  IMAD.MOV.U32 R158, RZ, RZ, R20 ;  /* 0x000000ffff9e7224 */ /* 0x000fe200078e0014 */
[----:B------:R-:W-:Y:S01]  /*9c50*/  UIMAD UR4, UR11, UR15, URZ ;  /* 0x0000000f0b0472a4 */ /* 0x000fe2000f8e023f */
[----:B------:R-:W-:Y:S01]  /*9c60*/  IMAD.U32 R154, RZ, RZ, UR10 ;  /* 0x0000000aff9a7e24 */ /* 0x000fe2000f8e00ff */
[----:B------:R-:W-:Y:S01]  /*9c70*/  ISETP.GE.AND P2, PT, R2, 0x11, PT ;  /* 0x000000110200780c */ /* 0x000fe20003f46270 */
[----:B------:R-:W-:Y:S01]  /*9c80*/  @!P5 IMAD.SHL.U32 R10, R244, 0x2, RZ ;  /* 0x00000002f40ad824 */ /* 0x000fe200078e00ff */
[----:B------:R-:W-:Y:S01]  /*9c90*/  ISETP.GE.AND P1, PT, R2, 0x21, PT ;  /* 0x000000210200780c */ /* 0x000fe20003f26270 */
[----:B------:R-:W-:Y:S01]  /*9ca0*/  UIMAD UR4, UR14, UR10, UR4 ;  /* 0x0000000a0e0472a4 */ /* 0x000fe2000f8e0204 */
[----:B------:R-:W-:Y:S01]  /*9cb0*/  IMAD.MOV.U32 R20, RZ, RZ, c[0x0][0x1e0] ;  /* 0x00007800ff147624 */ /* 0x000fe200078e00ff */
[----:B------:R-:W-:Y:S01]  /*9cc0*/  @!P5 SHF.R.S32.HI R8, RZ, 0x1f, R15 ;  /* 0x0000001fff08d819 */ /* 0x000fe2000001140f */
[----:B------:R-:W-:Y:S01]  /*9cd0*/  UIMAD.WIDE.U32 UR22, UR8, 0x20, URZ ;  /* 0x00000020081678a5 */ /* 0x000fe2000f8e003f */
[----:B-1----:R-:W-:Y:S01]  /*9ce0*/  @!P5 LEA R4, P0, R16, R6, 0x1 ;  /* 0x000000061004d211 */ /* 0x002fe200078008ff */
[----:B------:R-:W-:Y:S01]  /*9cf0*/  USHF.L.U32 UR17, UR9, 0x5, URZ ;  /* 0x0000000509117899 */ /* 0x000fe2000800063f */
[----:B--23-5:R-:W-:Y:S01]  /*9d00*/  IMAD.U32 R12, RZ, RZ, UR9 ;  /* 0x00000009ff0c7e24 */ /* 0x02cfe2000f8e00ff */
[----:B------:R-:W-:Y:S01]  /*9d10*/  @!P5 LEA.HI R8, R8, R15, RZ, 0x3 ;  /* 0x0000000f0808d211 */ /* 0x000fe200078f18ff */
[----:B------:R1:W-:Y:S01]  /*9d20*/  STL.64 [R1+0x40], R158 ;  /* 0x0000409e01007387 */ /* 0x0003e20000100a00 */
[----:B----4-:R-:W-:Y:S01]  /*9d30*/  @!P5 LEA.HI.X R5, R16, R7, R39, 0x1, P0 ;  /* 0x000000071005d211 */ /* 0x010fe200000f0c27 */
[----:B------:R-:W-:Y:S01]  /*9d40*/  UIADD3 UR17, UR23, UR17, URZ ;  /* 0x0000001117117290 */ /* 0x000fe2000fffe03f */
[----:B------:R-:W-:-:S02]  /*9d50*/  @!P5 LOP3.LUT R8, R8, 0xfffffff8, RZ, 0xc0, !PT ;  /* 0xfffffff80808d812 */ /* 0x000fc400078ec0ff */
[----:B------:R-:W-:Y:S01]  /*9d60*/  P2R R17, PR, RZ, 0x40 ;  /* 0x00000040ff117803 */ /* 0x000fe20000000000 */
[----:B------:R-:W-:Y:S01]  /*9d70*/  @!PT LDS RZ, [RZ] ;  /* 0x00000000fffff984 */ /* 0x000fe20000000800 */
[----:B------:R2:W-:Y:S01]  /*9d80*/  @!P5 LDGSTS.E.BYPASS.LTC128B.128 [R10+0xb900], [R4.64], !P3 ;  /* 0x0b900000040adfae */ /* 0x0005e2000d901d5c */
[----:B------:R-:W-:Y:S01]  /*9d90*/  ISETP.GE.AND P3, PT, R2, 0x1, PT ;  /* 0x000000010200780c */ /* 0x000fe20003f66270 */
[----:B------:R-:W-:Y:S01]  /*9da0*/  @!P5 IMAD.WIDE R6, R8, 0x2, R6 ;  /* 0x000000020806d825 */ /* 0x000fe200078e0206 */
[----:B------:R-:W-:Y:S02]  /*9db0*/  LOP3.LUT P6, RZ, R161, 0x1, RZ, 0xc0, !PT ;  /* 0x00000001a1ff7812 */ /* 0x000fe400078cc0ff */
[----:B------:R-:W-:Y:S02]  /*9dc0*/  LEA.HI R155, R157, R177, RZ, 0x5 ;  /* 0x000000b19d9b7211 */ /* 0x000fe400078f28ff */
[----:B------:R3:W-:Y:S02]  /*9dd0*/  @!P5 LDGSTS.E.BYPASS.LTC128B.128 [R10+0xf900], [R6.64], !P4 ;  /* 0x0f900000060adfae */ /* 0x0007e4000e101d5c */
[----:B------:R-:W-:-:S02]  /*9de0*/  SHF.R.S32.HI R156, RZ, 0x5, R155 ;  /* 0x00000005ff9c7819 */ /* 0x000fc4000001149b */
[----:B------:R-:W0:Y:S01]  /*9df0*/  LDGDEPBAR ;  /* 0x00000000000079af */ /* 0x000e220000000000 */
[----:B--2---:R-:W-:-:S05]  /*9e00*/  IMAD.WIDE.U32 R4, R154, UR15, R158 ;  /* 0x0000000f9a047c25 */ /* 0x004fca000f8e009e */
[----:B------:R-:W-:Y:S01]  /*9e10*/  IADD3 R5, R5, UR4, RZ ;  /* 0x0000000405057c10 */ /* 0x000fe2000fffe0ff */
[----:B------:R-:W-:Y:S01]  /*9e20*/  BAR.SYNC.DEFER_BLOCKING 0x0 ;  /* 0x0000000000007b1d */ /* 0x000fe20000010000 */
[----:B------:R-:W-:-:S04]  /*9e30*/  @P2 LEA R9, P0, R20, R4, 0x4 ;  /* 0x0000000414092211 */ /* 0x000fc800078020ff */
[----:B------:R-:W-:Y:S02]  /*9e40*/  @P2 LEA.HI.X R12, R20, R5, R12, 0x4, P0 ;  /* 0x00000005140c2211 */ /* 0x000fe400000f240c */
[----:B------:R-:W-:-:S04]  /*9e50*/  @P1 IADD3 R11, P0, R4, UR22, RZ ;  /* 0x00000016040b1c10 */ /* 0x000fc8000ff1e0ff */
[----:B------:R-:W-:Y:S02]  /*9e60*/  @P1 IADD3.X R13, R5, UR17, RZ, P0, !PT ;  /* 0x00000011050d1c10 */ /* 0x000fe400087fe4ff */
[----:B------:R-:W-:-:S04]  /*9e70*/  @P2 LEA R8, P0, R9, c[0x0][0x1c8], 0x1 ;  /* 0x0000720009082a11 */ /* 0x000fc800078008ff */
[----:B------:R-:W-:Y:S02]  /*9e80*/  @P2 LEA.HI.X R9, R9, c[0x0][0x1cc], R12, 0x1, P0 ;  /* 0x0000730009092a11 */ /* 0x000fe400000f0c0c */
[----:B------:R-:W-:-:S04]  /*9e90*/  @P1 LEA R12, P0, R11, c[0x0][0x1c8], 0x1 ;  /* 0x000072000b0c1a11 */ /* 0x000fc800078008ff */
[----:B------:R-:W-:Y:S02]  /*9ea0*/  @P1 LEA.HI.X R13, R11, c[0x0][0x1cc], R13, 0x1, P0 ;  /* 0x000073000b0d1a11 */ /* 0x000fe400000f0c0d */
[----:B---3--:R-:W-:-:S04]  /*9eb0*/  @P3 LEA R10, P0, R4, c[0x0][0x1c8], 0x1 ;  /* 0x00007200040a3a11 */ /* 0x008fc800078008ff */
[----:B------:R-:W-:Y:S02]  /*9ec0*/  @P3 LEA.HI.X R11, R4, c[0x0][0x1cc], R5, 0x1, P0 ;  /* 0x00007300040b3a11 */ /* 0x000fe400000f0c05 */
[----:B------:R-:W-:-:S13]  /*9ed0*/  ISETP.GE.AND P0, PT, R2, 0x31, PT ;  /* 0x000000310200780c */ /* 0x000fda0003f06270 */
[----:B------:R-:W-:Y:S01]  /*9ee0*/  VOTEU.ANY UP0, P0 ;  /* 0x00000000003f7886 */ /* 0x000fe20000000100 */
[----:B------:R-:W-:-:S04]  /*9ef0*/  @P0 IMAD.WIDE.U32 R4, R20, 0x30, R4 ;  /* 0x0000003014040825 */ /* 0x000fc800078e0004 */
[----:B------:R-:W-:Y:S01]  /*9f00*/  @UP0 UIMAD UR9, UR9, 0x30, URZ ;  /* 0x00000030090908a4 */ /* 0x000fe2000f8e023f */
[----:B------:R-:W-:-:S05]  /*9f10*/  @P0 LEA R6, P4, R4, c[0x0][0x1c8], 0x1 ;  /* 0x0000720004060a11 */ /* 0x000fca00078808ff */
[----:B------:R-:W-:-:S04]  /*9f20*/  @P0 IADD3 R2, R5, UR9, RZ ;  /* 0x0000000905020c10 */ /* 0x000fc8000fffe0ff */
[----:B------:R-:W-:Y:S01]  /*9f30*/  @P0 LEA.HI.X R7, R4, c[0x0][0x1cc], R2, 0x1, P4 ;  /* 0x0000730004070a11 */ /* 0x000fe200020f0c02 */
[----:B------:R-:W-:Y:S01]  /*9f40*/  @P3 IMAD.SHL.U32 R2, R244, 0x2, RZ ;  /* 0x00000002f4023824 */ /* 0x000fe200078e00ff */
[----:B------:R-:W-:-:S04]  /*9f50*/  LOP3.LUT P4, RZ, R161, 0x2, RZ, 0xc0, !PT ;  /* 0x00000002a1ff7812 */ /* 0x000fc8000788c0ff */
[----:B------:R-:W-:Y:S01]  /*9f60*/  @!PT LDS RZ, [RZ] ;  /* 0x00000000fffff984 */ /* 0x000fe20000000800 */
[----:B------:R-:W-:Y:S01]  /*9f70*/  @!PT LDS RZ, [RZ] ;  /* 0x00000000fffff984 */ /* 0x000fe20000000800 */
[----:B------:R-:W-:Y:S01]  /*9f80*/  @!PT LDS RZ, [RZ] ;  /* 0x00000000fffff984 */ /* 0x000fe20000000800 */
[----:B------:R2:W-:Y:S01]  /*9f90*/  @P3 LDGSTS.E.BYPASS.LTC128B.128 [R2+0x4100], [R10.64], !P6 ;  /* 0x041000000a023fae */ /* 0x0005e2000f101d5c */
[----:B------:R-:W-:-:S08]  /*9fa0*/  ISETP.NE.AND P6, PT, R17, RZ, PT ;  /* 0x000000ff1100720c */ /* 0x000fd00003fc5270 */
[----:B------:R2:W-:Y:S01]  /*9fb0*/  @P3 LDGSTS.E.BYPASS.LTC128B.128 [R2+0x6100], [R10.64+0x80], !P4 ;  /* 0x061000800a023fae */ /* 0x0005e2000e101d5c */
[----:B------:R-:W-:Y:S01]  /*9fc0*/  LOP3.LUT P3, RZ, R161, 0x1, RZ, 0xc0, !PT ;  /* 0x00000001a1ff7812 */ /* 0x000fe2000786c0ff */
[----:B--2---:R-:W-:-:S12]  /*9fd0*/  @P2 IMAD.SHL.U32 R2, R244, 0x2, RZ ;  /* 0x00000002f4022824 */ /* 0x004fd800078e00ff */
[----:B------:R2:W-:Y:S04]  /*9fe0*/  @P2 LDGSTS.E.BYPASS.LTC128B.128 [R2+0x4900], [R8.64], !P3 ;  /* 0x0490000008022fae */ /* 0x0005e8000d901d5c */
[----:B------:R2:W-:Y:S02]  /*9ff0*/  @P2 LDGSTS.E.BYPASS.LTC128B.128 [R2+0x6900], [R8.64+0x80], !P4 ;  /* 0x0690008008022fae */ /* 0x0005e4000e101d5c */
[----:B--2---:R-:W-:-:S05]  /*a000*/  @P1 IMAD.SHL.U32 R2, R244, 0x2, RZ ;  /* 0x00000002f4021824 */ /* 0x004fca00078e00ff */
[----:B------:R2:W-:Y:S04]  /*a010*/  @P1 LDGSTS.E.BYPASS.LTC128B.128 [R2+0x5100], [R12.64], !P3 ;  /* 0x051000000c021fae */ /* 0x0005e8000d901d5c */
[----:B------:R2:W-:Y:S02]  /*a020*/  @P1 LDGSTS.E.BYPASS.LTC128B.128 [R2+0x7100], [R12.64+0x80], !P4 ;  /* 0x071000800c021fae */ /* 0x0005e4000e101d5c */
[----:B--2---:R-:W-:-:S05]  /*a030*/  @P0 IMAD.SHL.U32 R2, R244, 0x2, RZ ;  /* 0x00000002f4020824 */ /* 0x004fca00078e00ff */
[----:B------:R1:W-:Y:S04]  /*a040*/  @P0 LDGSTS.E.BYPASS.LTC128B.128 [R2+0x5900], [R6.64], !P3 ;  /* 0x0590000006020fae */ /* 0x0003e8000d901d5c */
[----:B------:R1:W-:Y:S01]  /*a050*/  @P0 LDGSTS.E.BYPASS.LTC128B.128 [R2+0x7900], [R6.64+0x80], !P4 ;  /* 0x0790008006020fae */ /* 0x0003e2000e101d5c */
[----:B------:R-:W-:-:S03]  /*a060*/  ISETP.LT.AND P0, PT, RZ, c[0x0][0x27c], PT ;  /* 0x00009f00ff007a0c */ /* 0x000fc60003f01270 */
[----:B------:R-:W0:Y:S10]  /*a070*/  LDGDEPBAR ;  /* 0x00000000000079af */ /* 0x000e340000000000 */
[----:B------:R-:W-:Y:S05]  /*a080*/  @P0 BRA `(.L_x_1601) ;  /* 0x0000002000000947 */ /* 0x000fea0003800000 */
[----:B------:R-:W-:-:S04]  /*a090*/  DEPBAR.LE SB0, 0x1 ;  /* 0x000080400000791a */ /* 0x000fc80000000000 */
[----:B------:R-:W-:Y:S05]  /*a0a0*/  BRA `(.L_x_1602) ;  /* 0x0000942000007947 */ /* 0x000fea0003800000 */
.L_x_1601:
[----:B------:R-:W-:Y:S01]  /*a0b0*/  USHF.R.S32.HI UR9, URZ, 0x1f, UR19 ;  /* 0x0000001f3f097899 */ /* 0x000fe20008011413 */
[----:B------:R-:W-:Y:S01]  /*a0c0*/  BSSY B2, `(.L_x_1602) ;  /* 0x0000940000027945 */ /* 0x000fe20003800000 */
[----:B------:R-:W-:Y:S01]  /*a0d0*/  ULDC.64 UR6, c[0x0][0x280] ;  /* 0x0000a00000067ab9 */ /* 0x000fe20000000a00 */
[----:B-1----:R-:W-:Y:S01]  /*a0e0*/  IMAD R2, R53, 0x10, R14 ;  /* 0x0000001035027824 */ /* 0x002fe200078e020e */
[----:B------:R-:W-:Y:S01]  /*a0f0*/  ULDC.64 UR4, c[0x0][0x290] ;  /* 0x0000a40000047ab9 */ /* 0x000fe20000000a00 */
[----:B------:R-:W-:Y:S01]  /*a100*/  SHF.L.U32 R36, R244, 0x1, RZ ;  /* 0x00000001f4247819 */ /* 0x000fe200000006ff */
[----:B------:R-:W-:Y:S02]  /*a110*/  UIMAD.WIDE.U32 UR30, UR19, UR6, URZ ;  /* 0x00000006131e72a5 */ /* 0x000fe4000f8e003f */
[----:B------:R-:W-:Y:S02]  /*a120*/  UIMAD UR6, UR9, UR6, URZ ;  /* 0x00000006090672a4 */ /* 0x000fe4000f8e023f */
[----:B------:R-:W-:-:S02]  /*a130*/  UIMAD UR9, UR9, UR4, URZ ;  /* 0x00000004090972a4 */ /* 0x000fc4000f8e023f */
[----:B------:R-:W-:Y:S02]  /*a140*/  UIMAD.WIDE.U32 UR32, UR19, UR4, URZ ;  /* 0x00000004132072a5 */ /* 0x000fe4000f8e003f */
[----:B------:R-:W-:Y:S02]  /*a150*/  UIMAD UR6, UR19, UR7, UR6 ;  /* 0x00000007130672a4 */ /* 0x000fe4000f8e0206 */
[----:B------:R-:W-:Y:S02]  /*a160*/  ULDC.U8 UR4, c[0x0][0x298] ;  /* 0x0000a60000047ab9 */ /* 0x000fe40000000000 */
[----:B------:R-:W-:Y:S01]  /*a170*/  ISETP.NE.AND P0, PT, RZ, UR4, PT ;  /* 0x00000004ff007c0c */ /* 0x000fe2000bf05270 */
[----:B------:R-:W-:Y:S02]  /*a180*/  UIMAD UR5, UR19, UR5, UR9 ;  /* 0x00000005130572a4 */ /* 0x000fe4000f8e0209 */
[----:B------:R-:W-:Y:S02]  /*a190*/  UIADD3 UR6, UR6, UR31, URZ ;  /* 0x0000001f06067290 */ /* 0x000fe4000fffe03f */
[----:B------:R-:W-:-:S08]  /*a1a0*/  UIADD3 UR5, UR5, UR33, URZ ;  /* 0x0000002105057290 */ /* 0x000fd0000fffe03f */
[----:B------:R-:W-:Y:S05]  /*a1b0*/  @!P0 BRA `(.L_x_1603) ;  /* 0x000048a000008947 */ /* 0x000fea0003800000 */
[----:B------:R-:W-:Y:S01]  /*a1c0*/  PLOP3.LUT P0, PT, PT, PT, UP2, 0x80, 0x0 ;  /* 0x000000000000781c */ /* 0x000fe20003f0f028 */
[----:B------:R-:W-:Y:S01]  /*a1d0*/  IMAD.U32 R6, RZ, RZ, UR30 ;  /* 0x0000001eff067e24 */ /* 0x000fe2000f8e00ff */
[----:B------:R-:W-:Y:S01]  /*a1e0*/  MOV R7, UR31 ;  /* 0x0000001f00077c02 */ /* 0x000fe20008000f00 */
[----:B------:R-:W-:Y:S01]  /*a1f0*/  IMAD.SHL.U32 R37, R53, 0x4, RZ ;  /* 0x0000000435257824 */ /* 0x000fe200078e00ff */
[----:B------:R-:W-:Y:S01]  /*a200*/  BSSY B0, `(.L_x_1604) ;  /* 0x000003a000007945 */ /* 0x000fe20003800000 */
[----:B------:R-:W-:Y:S01]  /*a210*/  IMAD.U32 R5, RZ, RZ, UR6 ;  /* 0x00000006ff057e24 */ /* 0x000fe2000f8e00ff */
[----:B------:R-:W-:Y:S01]  /*a220*/  CS2R R34, SRZ ;  /* 0x0000000000227805 */ /* 0x000fe2000001ff00 */
[----:B------:R-:W-:Y:S01]  /*a230*/  CS2R R24, SRZ ;  /* 0x0000000000187805 */ /* 0x000fe2000001ff00 */
[----:B------:R-:W-:Y:S01]  /*a240*/  IADD3 R90, R37, 0x20, RZ ;  /* 0x00000020255a7810 */ /* 0x000fe20007ffe0ff */
[----:B------:R-:W-:Y:S01]  /*a250*/  CS2R R20, SRZ ;  /* 0x0000000000147805 */ /* 0x000fe2000001ff00 */
[----:B------:R-:W-:Y:S01]  /*a260*/  CS2R R26, SRZ ;  /* 0x00000000001a7805 */ /* 0x000fe2000001ff00 */
[----:B------:R-:W-:-:S02]  /*a270*/  CS2R R22, SRZ ;  /* 0x0000000000167805 */ /* 0x000fc4000001ff00 */
[----:B------:R-:W-:Y:S01]  /*a280*/  @P0 IMAD.HI.U32 R4, R2, c[0x0][0x2c8], RZ ;  /* 0x0000b20002040a27 */ /* 0x000fe200078e00ff */
[----:B------:R-:W-:-:S13]  /*a290*/  PLOP3.LUT P0, PT, PT, PT, UP2, 0x80, 0x0 ;  /* 0x000000000000781c */ /* 0x000fda0003f0f028 */
[----:B------:R-:W-:Y:S01]  /*a2a0*/  @P0 SHF.R.U32.HI R2, RZ, c[0x0][0x2cc], R4 ;  /* 0x0000b300ff020a19 */ /* 0x000fe20000011604 */
[----:B------:R-:W-:Y:S01]  /*a2b0*/  IMAD.MOV.U32 R4, RZ, RZ, R6 ;  /* 0x000000ffff047224 */ /* 0x000fe200078e0006 */
[----:B------:R-:W-:Y:S02]  /*a2c0*/  ISETP.GE.AND P0, PT, R37, c[0x0][0x27c], PT ;  /* 0x00009f0025007a0c */ /* 0x000fe40003f06270 */
[----:B------:R-:W-:Y:S01]  /*a2d0*/  SHF.R.S32.HI R8, RZ, 0x1f, R2 ;  /* 0x0000001fff087819 */ /* 0x000fe20000011402 */
[----:B------:R-:W-:Y:S01]  /*a2e0*/  IMAD.WIDE.U32 R4, R2, c[0x0][0x280], R4 ;  /* 0x0000a00002047a25 */ /* 0x000fe200078e0004 */
[----:B------:R-:W-:-:S03]  /*a2f0*/  SEL R12, RZ, 0x1, P0 ;  /* 0x00000001ff0c7807 */ /* 0x000fc60000000000 */
[----:B------:R-:W-:Y:S01]  /*a300*/  IMAD R7, R8, c[0x0][0x280], RZ ;  /* 0x0000a00008077a24 */ /* 0x000fe200078e02ff */
[----:B------:R-:W-:-:S03]  /*a310*/  LEA R16, P0, R4, c[0x0][0x270], 0x1 ;  /* 0x00009c0004107a11 */ /* 0x000fc600078008ff */
[----:B------:R-:W-:Y:S02]  /*a320*/  IMAD R6, R2, c[0x0][0x284], R7 ;  /* 0x0000a10002067a24 */ /* 0x000fe400078e0207 */
[----:B------:R-:W-:Y:S02]  /*a330*/  IMAD.U32 R7, RZ, RZ, UR33 ;  /* 0x00000021ff077e24 */ /* 0x000fe4000f8e00ff */
[----:B------:R-:W-:Y:S01]  /*a340*/  IMAD.IADD R6, R5, 0x1, R6 ;  /* 0x0000000105067824 */ /* 0x000fe200078e0206 */
[----:B------:R-:W-:Y:S01]  /*a350*/  MOV R5, UR5 ;  /* 0x0000000500057c02 */ /* 0x000fe20008000f00 */
[----:B------:R-:W-:-:S03]  /*a360*/  IMAD R7, R8, c[0x0][0x290], RZ ;  /* 0x0000a40008077a24 */ /* 0x000fc600078e02ff */
[----:B------:R-:W-:Y:S01]  /*a370*/  LEA.HI.X R15, R4, c[0x0][0x274], R6, 0x1, P0 ;  /* 0x00009d00040f7a11 */ /* 0x000fe200000f0c06 */
[----:B------:R-:W-:-:S05]  /*a380*/  IMAD.U32 R6, RZ, RZ, UR32 ;  /* 0x00000020ff067e24 */ /* 0x000fca000f8e00ff */
[----:B------:R-:W-:Y:S02]  /*a390*/  MOV R4, R6 ;  /* 0x0000000600047202 */ /* 0x000fe40000000f00 */
[----:B------:R1:W2:Y:S03]  /*a3a0*/  SHFL.IDX PT, R6, R16, RZ, 0x181f ;  /* 0x00181fff10067589 */ /* 0x0002a600000e0000 */
[----:B------:R-:W-:-:S04]  /*a3b0*/  IMAD.WIDE.U32 R4, R2, c[0x0][0x290], R4 ;  /* 0x0000a40002047a25 */ /* 0x000fc800078e0004 */
[----:B------:R-:W-:Y:S01]  /*a3c0*/  IMAD R2, R2, c[0x0][0x294], R7 ;  /* 0x0000a50002027a24 */ /* 0x000fe200078e0207 */
[----:B------:R-:W-:Y:S01]  /*a3d0*/  LEA R14, P0, R4, c[0x0][0x288], 0x1 ;  /* 0x0000a200040e7a11 */ /* 0x000fe200078008ff */
[----:B------:R1:W3:Y:S02]  /*a3e0*/  SHFL.IDX PT, R7, R15, RZ, 0x181f ;  /* 0x00181fff0f077589 */ /* 0x0002e400000e0000 */
[----:B------:R-:W-:-:S05]  /*a3f0*/  IMAD.IADD R2, R5, 0x1, R2 ;  /* 0x0000000105027824 */ /* 0x000fca00078e0202 */
[----:B------:R-:W-:Y:S02]  /*a400*/  LEA.HI.X R13, R4, c[0x0][0x28c], R2, 0x1, P0 ;  /* 0x0000a300040d7a11 */ /* 0x000fe400000f0c02 */
[----:B------:R-:W-:Y:S01]  /*a410*/  ISETP.GE.AND P0, PT, R90, c[0x0][0x27c], PT ;  /* 0x00009f005a007a0c */ /* 0x000fe20003f06270 */
[----:B------:R1:W4:Y:S03]  /*a420*/  SHFL.IDX PT, R4, R14, RZ, 0x181f ;  /* 0x00181fff0e047589 */ /* 0x00032600000e0000 */
[----:B------:R-:W-:Y:S01]  /*a430*/  SEL R2, RZ, 0xffffffff, P0 ;  /* 0xffffffffff027807 */ /* 0x000fe20000000000 */
[----:B------:R1:W1:Y:S03]  /*a440*/  SHFL.IDX PT, R5, R13, RZ, 0x181f ;  /* 0x00181fff0d057589 */ /* 0x00026600000e0000 */
[----:B------:R-:W-:-:S04]  /*a450*/  SHF.L.U32 R2, R2, 0x1, RZ ;  /* 0x0000000102027819 */ /* 0x000fc800000006ff */
[----:B------:R-:W-:Y:S01]  /*a460*/  LOP3.LUT R12, R2, 0x2, R12, 0xe2, !PT ;  /* 0x00000002020c7812 */ /* 0x000fe200078ee20c */
[----:B------:R-:W-:Y:S05]  /*a470*/  @P6 BRA `(.L_x_1605) ;  /* 0x0000012000006947 */ /* 0x000fea0003800000 */
[----:B--2---:R-:W-:Y:S01]  /*a480*/  LOP3.LUT R2, R12, 0x1, RZ, 0xc0, !PT ;  /* 0x000000010c027812 */ /* 0x004fe200078ec0ff */
[----:B------:R-:W-:Y:S01]  /*a490*/  CS2R R20, SRZ ;  /* 0x0000000000147805 */ /* 0x000fe2000001ff00 */
[----:B------:R-:W-:Y:S02]  /*a4a0*/  CS2R R22, SRZ ;  /* 0x0000000000167805 */ /* 0x000fe4000001ff00 */
[----:B------:R-:W-:-:S13]  /*a4b0*/  ISETP.NE.U32.AND P0, PT, R2, 0x1, PT ;  /* 0x000000010200780c */ /* 0x000fda0003f05070 */
[----:B---3--:R-:W-:-:S04]  /*a4c0*/  @!P0 IMAD.WIDE R10, R37, 0x2, R6 ;  /* 0x00000002250a8825 */ /* 0x008fc800078e0206 */
        /* <DEDUP_REMOVED lines=13> */
.L_x_1605:
[----:B--2---:R-:W-:Y:S05]  /*a5a0*/  BSYNC B0 ;  /* 0x0000000000007941 */ /* 0x004fea0003800000 */
.L_x_1604:
[----:B------:R-:W-:Y:S01]  /*a5b0*/  ISETP.NE.AND P0, PT, R18, RZ, PT ;  /* 0x000000ff1200720c */ /* 0x000fe20003f05270 */
[----:B-1---5:R-:W-:Y:S01]  /*a5c0*/  IMAD.MOV.U32 R10, RZ, RZ, R24 ;  /* 0x000000ffff0a7224 */ /* 0x022fe200078e0018 */
[----:B---3--:R1:W2:Y:S01]  /*a5d0*/  SHFL.IDX PT, R7, R15, 0x1, 0x181f ;  /* 0x00381f000f077f89 */ /* 0x0082a200000e0000 */
        /* <DEDUP_REMOVED lines=41> */
.L_x_1607:
[----:B------:R-:W-:Y:S05]  /*a870*/  BSYNC B0 ;  /* 0x0000000000007941 */ /* 0x000fea0003800000 */
.L_x_1606:
        /* <DEDUP_REMOVED lines=46> */
.L_x_1609:
[----:B-1----:R-:W-:Y:S05]  /*ab60*/  BSYNC B0 ;  /* 0x0000000000007941 */ /* 0x002fea0003800000 */
.L_x_1608:
        /* <DEDUP_REMOVED lines=44> */
.L_x_1611:
[----:B------:R-:W-:Y:S05]  /*ae30*/  BSYNC B0 ;  /* 0x0000000000007941 */ /* 0x000fea0003800000 */
.L_x_1610:
        /* <DEDUP_REMOVED lines=46> */
.L_x_1613:
[----:B-1----:R-:W-:Y:S05]  /*b120*/  BSYNC B0 ;  /* 0x0000000000007941 */ /* 0x002fea0003800000 */
.L_x_1612:
        /* <DEDUP_REMOVED lines=44> */
.L_x_1615:
[----:B------:R-:W-:Y:S05]  /*b3f0*/  BSYNC B0 ;  /* 0x0000000000007941 */ /* 0x000fea0003800000 */
.L_x_1614:
        /* <DEDUP_REMOVED lines=46> */
.L_x_1617:
[----:B-1----:R-:W-:Y:S05]  /*b6e0*/  BSYNC B0 ;  /* 0x0000000000007941 */ /* 0x002fea0003800000 */
.L_x_1616:
        /* <DEDUP_REMOVED lines=43> */
.L_x_1619:
[----:B------:R-:W-:Y:S05]  /*b9a0*/  BSYNC B0 ;  /* 0x0000000000007941 */ /* 0x000fea0003800000 */
.L_x_1618:
[----:B------:R-:W-:Y:S01]  /*b9b0*/  UIADD3 UR4, -UR18, UR20, URZ ;  /* 0x0000001412047290 */ /* 0x000fe2000fffe13f */
[----:B-----5:R-:W-:Y:S01]  /*b9c0*/  IMAD.MOV.U32 R2, RZ, RZ, R88 ;  /* 0x000000ffff027224 */ /* 0x020fe200078e0058 */
[----:B------:R-:W-:-:S04]  /*b9d0*/  DEPBAR.LE SB0, 0x1 ;  /* 0x000080400000791a */ /* 0x000fc80000000000 */
[----:B------:R-:W-:Y:S01]  /*b9e0*/  UISETP.LT.AND UP0, UPT, UR4, 0x80, UPT ;  /* 0x000000800400788c */ /* 0x000fe2000bf01270 */
[----:B------:R-:W-:Y:S01]  /*b9f0*/  PRMT R118, R118, 0x5410, R2 ;  /* 0x0000541076767816 */ /* 0x000fe20000000002 */
[----:B--2---:R-:W-:Y:S01]  /*ba00*/  IMAD.MOV.U32 R5, RZ, RZ, R89 ;  /* 0x000000ffff057224 */ /* 0x004fe200078e0059 */
[----:B------:R-:W-:Y:S01]  /*ba10*/  BSSY B1, `(.L_x_1620) ;  /* 0x000006c000017945 */ /* 0x000fe20003800000 */
[----:B------:R-:W-:Y:S01]  /*ba20*/  USEL UR4, UR4, 0x80, UP0 ;  /* 0x0000008004047887 */ /* 0x000fe20008000000 */
[----:B----4-:R-:W-:Y:S02]  /*ba30*/  IMAD.MOV.U32 R4, RZ, RZ, R82 ;  /* 0x000000ffff047224 */ /* 0x010fe400078e0052 */
[----:B------:R-:W-:Y:S01]  /*ba40*/  IMAD.MOV.U32 R2, RZ, RZ, R83 ;  /* 0x000000ffff027224 */ /* 0x000fe200078e0053 */
[----:B------:R-:W-:Y:S01]  /*ba50*/  PRMT R119, R119, 0x5410, R5 ;  /* 0x0000541077777816 */ /* 0x000fe20000000005 */
[----:B---3--:R-:W-:Y:S01]  /*ba60*/  IMAD.MOV.U32 R6, RZ, RZ, R86 ;  /* 0x000000ffff067224 */ /* 0x008fe200078e0056 */
[----:B------:R-:W-:Y:S01]  /*ba70*/  BAR.SYNC.DEFER_BLOCKING 0x0 ;  /* 0x0000000000007b1d */ /* 0x000fe20000010000 */
[----:B------:R-:W-:Y:S01]  /*ba80*/  ISETP.GE.AND P0, PT, R76, UR4, PT ;  /* 0x000000044c007c0c */ /* 0x000fe2000bf06270 */
[----:B------:R-:W-:Y:S01]  /*ba90*/  IMAD.MOV.U32 R5, RZ, RZ, R87 ;  /* 0x000000ffff057224 */ /* 0x000fe200078e0057 */
[----:B------:R-:W-:Y:S01]  /*baa0*/  PRMT R116, R116, 0x5410, R4 ;  /* 0x0000541074747816 */ /* 0x000fe20000000004 */
[----:B------:R-:W-:Y:S01]  /*bab0*/  IMAD.MOV.U32 R4, RZ, RZ, R84 ;  /* 0x000000ffff047224 */ /* 0x000fe200078e0054 */
[----:B------:R-:W-:Y:S01]  /*bac0*/  PRMT R117, R117, 0x5410, R2 ;  /* 0x0000541075757816 */ /* 0x000fe20000000002 */
[----:B------:R-:W-:Y:S01]  /*bad0*/  IMAD.MOV.U32 R2, RZ, RZ, R85 ;  /* 0x000000ffff027224 */ /* 0x000fe200078e0055 */
[----:B------:R-:W-:-:S02]  /*bae0*/  PRMT R118, R6, 0x7610, R118 ;  /* 0x0000761006767816 */ /* 0x000fc40000000076 */
        /* <DEDUP_REMOVED lines=21> */
[-C--:B------:R-:W-:Y:S01]  /*bc40*/  FMUL.FTZ R5, R7, R6.reuse ;  /* 0x0000000607057220 */ /* 0x080fe20000410000 */
[--C-:B------:R-:W-:Y:S01]  /*bc50*/  HADD2.F32 R10, -RZ, R4.reuse.H0_H0 ;  /* 0x20000004ff0a7230 */ /* 0x100fe20000004100 */
[C---:B------:R-:W-:Y:S01]  /*bc60*/  FMUL.FTZ R6, R8.reuse, R6 ;  /* 0x0000000608067220 */ /* 0x040fe20000410000 */
[----:B------:R-:W-:Y:S02]  /*bc70*/  HADD2.F32 R9, -RZ, R4.H1_H1 ;  /* 0x30000004ff097230 */ /* 0x000fe40000004100 */
[--C-:B------:R-:W-:Y:S02]  /*bc80*/  HADD2.F32 R2, -RZ, R18.reuse.H0_H0 ;  /* 0x20000012ff027230 */ /* 0x100fe40000004100 */
[----:B------:R-:W-:Y:S01]  /*bc90*/  HADD2.F32 R4, -RZ, R18.H1_H1 ;  /* 0x30000012ff047230 */ /* 0x000fe20000004100 */
[----:B------:R-:W-:-:S02]  /*bca0*/  FFMA.FTZ R18, R8, R16, -R5 ;  /* 0x0000001008127223 */ /* 0x000fc40000010805 */
[-C--:B------:R-:W-:Y:S02]  /*bcb0*/  FMUL.FTZ R11, R9, R2.reuse ;  /* 0x00000002090b7220 */ /* 0x080fe40000410000 */
[C---:B------:R-:W-:Y:S01]  /*bcc0*/  FMUL.FTZ R5, R10.reuse, R2 ;  /* 0x000000020a057220 */ /* 0x040fe20000410000 */
[----:B------:R-:W-:Y:S01]  /*bcd0*/  HADD2.F32 R2, -RZ, R77.H0_H0 ;  /* 0x2000004dff027230 */ /* 0x000fe20000004100 */
[----:B------:R-:W-:Y:S01]  /*bce0*/  FFMA.FTZ R16, R7, R16, R6 ;  /* 0x0000001007107223 */ /* 0x000fe20000010006 */
[----:B------:R-:W-:Y:S01]  /*bcf0*/  HADD2.F32 R6, -RZ, R17.H0_H0 ;  /* 0x20000011ff067230 */ /* 0x000fe20000004100 */
[-C--:B------:R-:W-:Y:S02]  /*bd00*/  FFMA.FTZ R11, R10, R4.reuse, -R11 ;  /* 0x000000040a0b7223 */ /* 0x080fe4000001080b */
[----:B------:R-:W-:Y:S01]  /*bd10*/  FFMA.FTZ R9, R9, R4, R5 ;  /* 0x0000000409097223 */ /* 0x000fe20000010005 */
[----:B------:R-:W-:Y:S01]  /*bd20*/  HADD2.F32 R4, -RZ, R77.H1_H1 ;  /* 0x3000004dff047230 */ /* 0x000fe20000004100 */
[----:B------:R-:W-:-:S02]  /*bd30*/  FMUL.FTZ R5, R12, R2 ;  /* 0x000000020c057220 */ /* 0x000fc40000410000 */
[----:B------:R-:W-:Y:S02]  /*bd40*/  FMUL.FTZ R2, R13, R2 ;  /* 0x000000020d027220 */ /* 0x000fe40000410000 */
        /* <DEDUP_REMOVED lines=11> */
.L_x_1623:
[----:B------:R-:W-:Y:S05]  /*be00*/  BSYNC B0 ;  /* 0x0000000000007941 */ /* 0x000fea0003800000 */
.L_x_1622:
        /* <DEDUP_REMOVED lines=44> */
.L_x_1621:
[----:B------:R-:W-:Y:S05]  /*c0d0*/  BSYNC B1 ;  /* 0x0000000000017941 */ /* 0x000fea0003800000 */
.L_x_1620:
[----:B------:R-:W-:Y:S01]  /*c0e0*/  IADD3 R2, R76, 0x10, RZ ;  /* 0x000000104c027810 */ /* 0x000fe20007ffe0ff */
[----:B------:R-:W-:Y:S03]  /*c0f0*/  BSSY B1, `(.L_x_1624) ;  /* 0x000005d000017945 */ /* 0x000fe60003800000 */
[----:B------:R-:W-:-:S13]  /*c100*/  ISETP.GE.AND P0, PT, R2, UR4, PT ;  /* 0x0000000402007c0c */ /* 0x000fda000bf06270 */
        /* <DEDUP_REMOVED lines=46> */
.L_x_1627:
[----:B------:R-:W-:Y:S05]  /*c3f0*/  BSYNC B0 ;  /* 0x0000000000007941 */ /* 0x000fea0003800000 */
.L_x_1626:
        /* <DEDUP_REMOVED lines=44> */
.L_x_1625:
[----:B------:R-:W-:Y:S05]  /*c6c0*/  BSYNC B1 ;  /* 0x0000000000017941 */ /* 0x000fea0003800000 */
.L_x_1624:
        /* <DEDUP_REMOVED lines=49> */
.L_x_1631:
[----:B------:R-:W-:Y:S05]  /*c9e0*/  BSYNC B0 ;  /* 0x0000000000007941 */ /* 0x000fea0003800000 */
.L_x_1630:
        /* <DEDUP_REMOVED lines=44> */
.L_x_1629:
[----:B------:R-:W-:Y:S05]  /*ccb0*/  BSYNC B1 ;  /* 0x0000000000017941 */ /* 0x000fea0003800000 */
.L_x_1628:
        /* <DEDUP_REMOVED lines=49> */
.L_x_1635:
[----:B------:R-:W-:Y:S05]  /*cfd0*/  BSYNC B0 ;  /* 0x0000000000007941 */ /* 0x000fea0003800000 */
.L_x_1634:
        /* <DEDUP_REMOVED lines=44> */
.L_x_1633:
[----:B------:R-:W-:Y:S05]  /*d2a0*/  BSYNC B1 ;  /* 0x0000000000017941 */ /* 0x000fea0003800000 */
.L_x_1632:
        /* <DEDUP_REMOVED lines=49> */
.L_x_1639:
[----:B------:R-:W-:Y:S05]  /*d5c0*/  BSYNC B0 ;  /* 0x0000000000007941 */ /* 0x000fea0003800000 */
.L_x_1638:
        /* <DEDUP_REMOVED lines=44> */
.L_x_1637:
[----:B------:R-:W-:Y:S05]  /*d890*/  BSYNC B1 ;  /* 0x0000000000017941 */ /* 0x000fea0003800000 */
.L_x_1636:
        /* <DEDUP_REMOVED lines=49> */
.L_x_1643:
[----:B------:R-:W-:Y:S05]  /*dbb0*/  BSYNC B0 ;  /* 0x0000000000007941 */ /* 0x000fea0003800000 */
.L_x_1642:
        /* <DEDUP_REMOVED lines=44> */
.L_x_1641:
[----:B------:R-:W-:Y:S05]  /*de80*/  BSYNC B1 ;  /* 0x0000000000017941 */ /* 0x000fea0003800000 */
.L_x_1640:
        /* <DEDUP_REMOVED lines=49> */
.L_x_1647:
[----:B------:R-:W-:Y:S05]  /*e1a0*/  BSYNC B0 ;  /* 0x0000000000007941 */ /* 0x000fea0003800000 */
.L_x_1646:
        /* <DEDUP_REMOVED lines=44> */
.L_x_1645:
[----:B------:R-:W-:Y:S05]  /*e470*/  BSYNC B1 ;  /* 0x0000000000017941 */ /* 0x000fea0003800000 */
.L_x_1644:
[----:B------:R-:W-:-:S04]  /*e480*/  IADD3 R2, R76, 0x70, RZ ;  /* 0x000000704c027810 */ /* 0x000fc80007ffe0ff */
        /* <DEDUP_REMOVED lines=47> */
.L_x_1650:
[----:B------:R-:W-:Y:S05]  /*e780*/  BSYNC B0 ;  /* 0x0000000000007941 */ /* 0x000fea0003800000 */
.L_x_1649:
        /* <DEDUP_REMOVED lines=45> */
.L_x_1603:
[----:B------:R-:W-:Y:S01]  /*ea60*/  PLOP3.LUT P0, PT, PT, PT, UP2, 0x80, 0x0 ;  /* 0x000000000000781c */ /* 0x000fe20003f0f028 */
[----:B------:R-:W-:Y:S01]  /*ea70*/  IMAD.U32 R6, RZ, RZ, UR30 ;  /* 0x0000001eff067e24 */ /* 0x000fe2000f8e00ff */
[----:B------:R-:W-:Y:S01]  /*ea80*/  CS2R R26, SRZ ;  /* 0x00000000001a7805 */ /* 0x000fe2000001ff00 */
[----:B------:R-:W-:Y:S01]  /*ea90*/  IMAD.U32 R7, RZ, RZ, UR31 ;  /* 0x0000001fff077e24 */ /* 0x000fe2000f8e00ff */
[----:B------:R-:W-:Y:S01]  /*eaa0*/  CS2R R24, SRZ ;  /* 0x0000000000187805 */ /* 0x000fe2000001ff00 */
[----:B------:R-:W-:Y:S01]  /*eab0*/  IMAD.U32 R5, RZ, RZ, UR6 ;  /* 0x00000006ff057e24 */ /* 0x000fe2000f8e00ff */
[----:B------:R-:W-:-:S07]  /*eac0*/  ISETP.NE.AND P3, PT, R18, RZ, PT ;  /* 0x000000ff1200720c */ /* 0x000fce0003f65270 */
[----:B------:R-:W-:Y:S01]  /*ead0*/  @P0 IMAD.HI.U32 R4, R2, c[0x0][0x2c8], RZ ;  /* 0x0000b20002040a27 */ /* 0x000fe200078e00ff */
[----:B------:R-:W-:-:S13]  /*eae0*/  PLOP3.LUT P0, PT, PT, PT, UP2, 0x80, 0x0 ;  /* 0x000000000000781c */ /* 0x000fda0003f0f028 */
[----:B------:R-:W-:Y:S01]  /*eaf0*/  @P0 SHF.R.U32.HI R2, RZ, c[0x0][0x2cc], R4 ;  /* 0x0000b300ff020a19 */ /* 0x000fe20000011604 */
[----:B------:R-:W-:-:S03]  /*eb00*/  IMAD.MOV.U32 R4, RZ, RZ, R6 ;  /* 0x000000ffff047224 */ /* 0x000fc600078e0006 */
[----:B------:R-:W-:Y:S01]  /*eb10*/  SHF.R.S32.HI R8, RZ, 0x1f, R2 ;  /* 0x0000001fff087819 */ /* 0x000fe20000011402 */
[----:B------:R-:W-:-:S04]  /*eb20*/  IMAD.WIDE.U32 R4, R2, c[0x0][0x280], R4 ;  /* 0x0000a00002047a25 */ /* 0x000fc800078e0004 */
[----:B------:R-:W-:Y:S01]  /*eb30*/  IMAD R7, R8, c[0x0][0x280], RZ ;  /* 0x0000a00008077a24 */ /* 0x000fe200078e02ff */
[----:B------:R-:W-:-:S03]  /*eb40*/  LEA R14, P0, R4, c[0x0][0x270], 0x1 ;  /* 0x00009c00040e7a11 */ /* 0x000fc600078008ff */
[----:B------:R-:W-:Y:S02]  /*eb50*/  IMAD R6, R2, c[0x0][0x284], R7 ;  /* 0x0000a10002067a24 */ /* 0x000fe400078e0207 */
[----:B------:R-:W-:Y:S02]  /*eb60*/  IMAD.U32 R7, RZ, RZ, UR33 ;  /* 0x00000021ff077e24 */ /* 0x000fe4000f8e00ff */
[----:B------:R-:W-:Y:S02]  /*eb70*/  IMAD.IADD R5, R5, 0x1, R6 ;  /* 0x0000000105057824 */ /* 0x000fe400078e0206 */
[----:B------:R-:W-:Y:S02]  /*eb80*/  IMAD.U32 R6, RZ, RZ, UR32 ;  /* 0x00000020ff067e24 */ /* 0x000fe4000f8e00ff */
[----:B------:R-:W-:Y:S01]  /*eb90*/  IMAD R7, R8, c[0x0][0x290], RZ ;  /* 0x0000a40008077a24 */ /* 0x000fe200078e02ff */
[----:B------:R-:W-:Y:S01]  /*eba0*/  LEA.HI.X R13, R4, c[0x0][0x274], R5, 0x1, P0 ;  /* 0x00009d00040d7a11 */ /* 0x000fe200000f0c05 */
[----:B------:R-:W-:Y:S01]  /*ebb0*/  IMAD.MOV.U32 R4, RZ, RZ, R6 ;  /* 0x000000ffff047224 */ /* 0x000fe200078e0006 */
[----:B------:R-:W-:Y:S01]  /*ebc0*/  MOV R5, UR5 ;  /* 0x0000000500057c02 */ /* 0x000fe20008000f00 */
[----:B------:R-:W1:Y:S04]  /*ebd0*/  SHFL.IDX PT, R6, R14, RZ, 0x181f ;  /* 0x00181fff0e067589 */ /* 0x000e6800000e0000 */
        /* <DEDUP_REMOVED lines=8> */
[----:B------:R-:W-:-:S02]  /*ec60*/  @!P0 SHF.L.U32 R4, R16, 0x1, RZ ;  /* 0x0000000110048819 */ /* 0x000fc400000006ff */
[----:B------:R-:W-:Y:S02]  /*ec70*/  @!P0 SHF.L.U64.HI R2, R16, 0x1, R39 ;  /* 0x0000000110028819 */ /* 0x000fe40000010227 */
        /* <DEDUP_REMOVED lines=10> */
[----:B--2---:R2:W1:Y:S01]  /*ed20*/  SHFL.IDX PT, R7, R14, 0x1, 0x181f ;  /* 0x00381f000e077f89 */ /* 0x00446200000e0000 */
        /* <DEDUP_REMOVED lines=8> */
[----:B---3--:R-:W-:Y:S02]  /*edb0*/  IMAD.MOV.U32 R6, RZ, RZ, R26 ;  /* 0x000000ffff067224 */ /* 0x008fe400078e001a */
[----:B-1----:R-:W-:Y:S02]  /*edc0*/  IMAD.MOV.U32 R4, RZ, RZ, R24 ;  /* 0x000000ffff047224 */ /* 0x002fe400078e0018 */
[----:B------:R-:W-:Y:S01]  /*edd0*/  IMAD.MOV.U32 R2, RZ, RZ, R25 ;  /* 0x000000ffff027224 */ /* 0x000fe200078e0019 */
[----:B------:R-:W-:Y:S02]  /*ede0*/  MOV R5, R27 ;  /* 0x0000001b00057202 */ /* 0x000fe40000000f00 */
[----:B------:R-:W-:-:S02]  /*edf0*/  PRMT R51, R6, 0x7610, R51 ;  /* 0x0000761006337816 */ /* 0x000fc40000000033 */
[----:B------:R-:W-:Y:S02]  /*ee00*/  PRMT R31, R4, 0x7610, R31 ;  /* 0x00007610041f7816 */ /* 0x000fe4000000001f */
[----:B------:R-:W-:Y:S02]  /*ee10*/  PRMT R28, R28, 0x5410, R2 ;  /* 0x000054101c1c7816 */ /* 0x000fe40000000002 */
[----:B------:R-:W-:Y:S01]  /*ee20*/  PRMT R32, R32, 0x5410, R5 ;  /* 0x0000541020207816 */ /* 0x000fe20000000005 */
[----:B----4-:R-:W-:Y:S01]  /*ee30*/  IMAD.MOV.U32 R6, RZ, RZ, R22 ;  /* 0x000000ffff067224 */ /* 0x010fe200078e0016 */
[----:B------:R-:W-:Y:S01]  /*ee40*/  MOV R5, R23 ;  /* 0x0000001700057202 */ /* 0x000fe20000000f00 */
[----:B------:R-:W-:Y:S02]  /*ee50*/  IMAD.MOV.U32 R4, RZ, RZ, R20 ;  /* 0x000000ffff047224 */ /* 0x000fe400078e0014 */
[----:B------:R-:W-:Y:S01]  /*ee60*/  IMAD.MOV.U32 R2, RZ, RZ, R21 ;  /* 0x000000ffff027224 */ /* 0x000fe200078e0015 */
[----:B------:R-:W-:-:S02]  /*ee70*/  PRMT R31, R31, 0x5410, R6 ;  /* 0x000054101f1f7816 */ /* 0x000fc40000000006 */
[----:B------:R-:W-:Y:S02]  /*ee80*/  PRMT R32, R5, 0x7610, R32 ;  /* 0x0000761005207816 */ /* 0x000fe40000000020 */
[----:B------:R-:W-:Y:S02]  /*ee90*/  PRMT R28, R4, 0x7610, R28 ;  /* 0x00007610041c7816 */ /* 0x000fe4000000001c */
[----:B------:R-:W-:Y:S01]  /*eea0*/  PRMT R15, R2, 0x7610, R15 ;  /* 0x00007610020f7816 */ /* 0x000fe2000000000f */
[----:B------:R-:W-:Y:S05]  /*eeb0*/  @P3 BRA `(.L_x_1652) ;  /* 0x000000c000003947 */ /* 0x000fea0003800000 */
[----:B--2---:R-:W-:Y:S01]  /*eec0*/  CS2R R44, SRZ ;  /* 0x00000000002c7805 */ /* 0x004fe2000001ff00 */
        /* <DEDUP_REMOVED lines=11> */
.L_x_1652:
[----:B--2---:R-:W-:Y:S05]  /*ef80*/  BSYNC B0 ;  /* 0x0000000000007941 */ /* 0x004fea0003800000 */
.L_x_1651:
[----:B-1----:R-:W1:Y:S01]  /*ef90*/  SHFL.IDX PT, R6, R14, 0x2, 0x181f ;  /* 0x00581f000e067f89 */ /* 0x002e6200000e0000 */
        /* <DEDUP_REMOVED lines=72> */
.L_x_1654:
[----:B-12---:R-:W-:Y:S05]  /*f420*/  BSYNC B0 ;  /* 0x0000000000007941 */ /* 0x006fea0003800000 */
.L_x_1653:
[----:B------:R-:W1:Y:S01]  /*f430*/  SHFL.IDX PT, R6, R14, 0x4, 0x181f ;  /* 0x00981f000e067f89 */ /* 0x000e6200000e0000 */
[----:B------:R-:W-:Y:S01]  /*f440*/  ISETP.NE.AND P0, PT, R52, RZ, PT ;  /* 0x000000ff3400720c */ /* 0x000fe20003f05270 */
[----:B------:R-:W-:Y:S01]  /*f450*/  CS2R R82, SRZ ;  /* 0x0000000000527805 */ /* 0x000fe2000001ff00 */
[----:B------:R-:W-:Y:S01]  /*f460*/  CS2R R80, SRZ ;  /* 0x0000000000507805 */ /* 0x000fe2000001ff00 */
[----:B------:R-:W2:Y:S01]  /*f470*/  SHFL.IDX PT, R4, R13, 0x4, 0x181f ;  /* 0x00981f000d047f89 */ /* 0x000ea200000e0000 */
[----:B------:R-:W-:Y:S02]  /*f480*/  ISETP.GE.OR P0, PT, R16, c[0x0][0x27c], P0 ;  /* 0x00009f0010007a0c */ /* 0x000fe40000706670 */
        /* <DEDUP_REMOVED lines=67> */
.L_x_1656:
[----:B-12---:R-:W-:Y:S05]  /*f8c0*/  BSYNC B0 ;  /* 0x0000000000007941 */ /* 0x006fea0003800000 */
.L_x_1655:
[----:B------:R-:W1:Y:S01]  /*f8d0*/  SHFL.IDX PT, R6, R14, 0x6, 0x181f ;  /* 0x00d81f000e067f89 */ /* 0x000e6200000e0000 */
[----:B------:R-:W-:Y:S01]  /*f8e0*/  ISETP.NE.AND P0, PT, R78, RZ, PT ;  /* 0x000000ff4e00720c */ /* 0x000fe20003f05270 */
[----:B------:R-:W-:Y:S01]  /*f8f0*/  CS2R R102, SRZ ;  /* 0x0000000000667805 */ /* 0x000fe2000001ff00 */
[----:B------:R-:W-:Y:S01]  /*f900*/  CS2R R100, SRZ ;  /* 0x0000000000647805 */ /* 0x000fe2000001ff00 */
[----:B------:R-:W2:Y:S01]  /*f910*/  SHFL.IDX PT, R7, R13, 0x6, 0x181f ;  /* 0x00d81f000d077f89 */ /* 0x000ea200000e0000 */
[----:B------:R-:W-:-:S03]  /*f920*/  ISETP.GE.OR P0, PT, R16, c[0x0][0x27c], P0 ;  /* 0x00009f0010007a0c */ /* 0x000fc60000706670 */
[----:B------:R-:W3:Y:S04]  /*f930*/  SHFL.IDX PT, R4, R12, 0x6, 0x181f ;  /* 0x00d81f000c047f89 */ /* 0x000ee800000e0000 */
[----:B------:R-:W4:Y:S06]  /*f940*/  SHFL.IDX PT, R8, R11, 0x6, 0x181f ;  /* 0x00d81f000b087f89 */ /* 0x000f2c00000e0000 */
        /* <DEDUP_REMOVED lines=12> */
[----:B------:R-:W-:Y:S01]  /*fa10*/  CS2R R106, SRZ ;  /* 0x00000000006a7805 */ /* 0x000fe2000001ff00 */
[----:B------:R2:W2:Y:S01]  /*fa20*/  SHFL.IDX PT, R10, R13, 0x7, 0x181f ;  /* 0x00f81f000d0a7f89 */ /* 0x0004a200000e0000 */
[----:B------:R-:W-:Y:S01]  /*fa30*/  CS2R R104, SRZ ;  /* 0x0000000000687805 */ /* 0x000fe2000001ff00 */
[----:B------:R-:W-:Y:S01]  /*fa40*/  PRMT R78, R78, 0x5410, R2 ;  /* 0x000054104e4e7816 */ /* 0x000fe20000000002 */
[----:B------:R-:W-:Y:S01]  /*fa50*/  IMAD.MOV.U32 R2, RZ, RZ, R73 ;  /* 0x000000ffff027224 */ /* 0x000fe200078e0049 */
[----:B------:R2:W2:Y:S01]  /*fa60*/  SHFL.IDX PT, R8, R12, 0x7, 0x181f ;  /* 0x00f81f000c087f89 */ /* 0x0004a200000e0000 */
[----:B------:R-:W-:Y:S01]  /*fa70*/  CS2R R94, SRZ ;  /* 0x00000000005e7805 */ /* 0x000fe2000001ff00 */
[----:B------:R-:W-:-:S02]  /*fa80*/  CS2R R92, SRZ ;  /* 0x00000000005c7805 */ /* 0x000fc4000001ff00 */
[----:B------:R-:W-:Y:S01]  /*fa90*/  PRMT R78, R2, 0x7610, R78 ;  /* 0x00007610024e7816 */ /* 0x000fe2000000004e */
[----:B------:R2:W2:Y:S01]  /*faa0*/  SHFL.IDX PT, R9, R11, 0x7, 0x181f ;  /* 0x00f81f000b097f89 */ /* 0x0004a200000e0000 */
[----:B-1----:R-:W-:-:S03]  /*fab0*/  IMAD.MOV.U32 R6, RZ, RZ, R90 ;  /* 0x000000ffff067224 */ /* 0x002fc600078e005a */
[----:B------:R1:W1:Y:S02]  /*fac0*/  SHFL.IDX PT, R7, R14, 0x7, 0x181f ;  /* 0x00f81f000e077f89 */ /* 0x00026400000e0000 */
[----:B------:R-:W-:Y:S01]  /*fad0*/  PRMT R123, R123, 0x5410, R6 ;  /* 0x000054107b7b7816 */ /* 0x000fe20000000006 */
[----:B------:R-:W-:Y:S02]  /*fae0*/  IMAD.MOV.U32 R6, RZ, RZ, R74 ;  /* 0x000000ffff067224 */ /* 0x000fe400078e004a */
[----:B---3--:R-:W-:Y:S02]  /*faf0*/  IMAD.MOV.U32 R5, RZ, RZ, R91 ;  /* 0x000000ffff057224 */ /* 0x008fe400078e005b */
[----:B------:R-:W-:Y:S01]  /*fb00*/  IMAD.MOV.U32 R4, RZ, RZ, R88 ;  /* 0x000000ffff047224 */ /* 0x000fe200078e0058 */
[----:B------:R-:W-:Y:S02]  /*fb10*/  PRMT R123, R6, 0x7610, R123 ;  /* 0x00007610067b7816 */ /* 0x000fe4000000007b */
        /* <DEDUP_REMOVED lines=35> */
.L_x_1658:
[----:B-1----:R-:W-:Y:S05]  /*fd50*/  BSYNC B0 ;  /* 0x0000000000007941 */ /* 0x002fea0003800000 */
.L_x_1657:
[----:B------:R-:W-:Y:S01]  /*fd60*/  UIADD3 UR4, -UR18, UR20, URZ ;  /* 0x0000001412047290 */ /* 0x000fe2000fffe13f */
[----:B-----5:R-:W-:Y:S01]  /*fd70*/  IMAD.MOV.U32 R2, RZ, RZ, R106 ;  /* 0x000000ffff027224 */ /* 0x020fe200078e006a */
[----:B------:R-:W-:-:S04]  /*fd80*/  DEPBAR.LE SB0, 0x1 ;  /* 0x000080400000791a */ /* 0x000fc80000000000 */
[----:B------:R-:W-:Y:S01]  /*fd90*/  UISETP.LT.AND UP0, UPT, UR4, 0x80, UPT ;  /* 0x000000800400788c */ /* 0x000fe2000bf01270 */
[----:B------:R-:W-:Y:S01]  /*fda0*/  PRMT R131, R131, 0x5410, R2 ;  /* 0x0000541083837816 */ /* 0x000fe20000000002 */
[----:B------:R-:W-:Y:S01]  /*fdb0*/  IMAD.MOV.U32 R5, RZ, RZ, R107 ;  /* 0x000000ffff057224 */ /* 0x000fe200078e006b */
[----:B------:R-:W-:Y:S01]  /*fdc0*/  MOV R6, R94 ;  /* 0x0000005e00067202 */ /* 0x000fe20000000f00 */
[----:B------:R-:W-:Y:S01]  /*fdd0*/  USEL UR4, UR4, 0x80, UP0 ;  /* 0x0000008004047887 */ /* 0x000fe20008000000 */
[----:B------:R-:W-:Y:S01]  /*fde0*/  IMAD.MOV.U32 R4, RZ, RZ, R104 ;  /* 0x000000ffff047224 */ /* 0x000fe200078e0068 */
[----:B------:R-:W-:Y:S01]  /*fdf0*/  BSSY B0, `(.L_x_1659) ;  /* 0x000006c000007945 */ /* 0x000fe20003800000 */
[----:B------:R-:W-:Y:S01]  /*fe00*/  IMAD.MOV.U32 R2, RZ, RZ, R105 ;  /* 0x000000ffff027224 */ /* 0x000fe200078e0069 */
[----:B------:R-:W-:Y:S01]  /*fe10*/  PRMT R131, R6, 0x7610, R131 ;  /* 0x0000761006837816 */ /* 0x000fe20000000083 */
[----:B------:R-:W-:Y:S01]  /*fe20*/  BAR.SYNC.DEFER_BLOCKING 0x0 ;  /* 0x0000000000007b1d */ /* 0x000fe20000010000 */
[----:B------:R-:W-:-:S02]  /*fe30*/  ISETP.GE.OR P0, PT, R76, UR4, P2 ;  /* 0x000000044c007c0c */ /* 0x000fc40009706670 */
[----:B------:R-:W-:Y:S01]  /*fe40*/  PRMT R129, R5, 0x5410, R2 ;  /* 0x0000541005817816 */ /* 0x000fe20000000002 */
[----:B------:R-:W-:Y:S01]  /*fe50*/  IMAD.MOV.U32 R5, RZ, RZ, R95 ;  /* 0x000000ffff057224 */ /* 0x000fe200078e005f */
[----:B------:R-:W-:Y:S01]  /*fe60*/  PRMT R130, R130, 0x5410, R4 ;  /* 0x0000541082827816 */ /* 0x000fe20000000004 */
[----:B------:R-:W-:Y:S01]  /*fe70*/  IMAD.MOV.U32 R4, RZ, RZ, R92 ;  /* 0x000000ffff047224 */ /* 0x000fe200078e005c */
[----:B------:R-:W-:-:S04]  /*fe80*/  MOV R2, R93 ;  /* 0x0000005d00027202 */ /* 0x000fc80000000f00 */
        /* <DEDUP_REMOVED lines=98> */
.L_x_1660:
[----:B------:R-:W-:Y:S05]  /*104b0*/  BSYNC B0 ;  /* 0x0000000000007941 */ /* 0x000fea0003800000 */
.L_x_1659:
[----:B------:R-:W-:Y:S01]  /*104c0*/  IADD3 R2, R76, 0x10, RZ ;  /* 0x000000104c027810 */ /* 0x000fe20007ffe0ff */
[----:B------:R-:W-:Y:S03]  /*104d0*/  BSSY B0, `(.L_x_1661) ;  /* 0x000006c000007945 */ /* 0x000fe60003800000 */
[----:B------:R-:W-:-:S13]  /*104e0*/  ISETP.GE.OR P0, PT, R2, UR4, P2 ;  /* 0x0000000402007c0c */ /* 0x000fda0009706670 */
        /* <DEDUP_REMOVED lines=106> */
.L_x_1662:
[----:B------:R-:W-:Y:S05]  /*10b90*/  BSYNC B0 ;  /* 0x0000000000007941 */ /* 0x000fea0003800000 */
.L_x_1661:
        /* <DEDUP_REMOVED lines=109> */
.L_x_1664:
[----:B------:R-:W-:Y:S05]  /*11270*/  BSYNC B0 ;  /* 0x0000000000007941 */ /* 0x000fea0003800000 */
.L_x_1663:
        /* <DEDUP_REMOVED lines=109> */
.L_x_1666:
[----:B------:R-:W-:Y:S05]  /*11950*/  BSYNC B0 ;  /* 0x0000000000007941 */ /* 0x000fea0003800000 */
.L_x_1665:
[----:B------:R-:W-:Y:S01]  /*11960*/  IADD3 R2, R76, 0x40, RZ ;  /* 0x000000404c027810 */ /* 0x000fe20007ffe0ff */
[----:B------:R-:W-:Y:S03]  /*11970*/  BSSY B0, `(.L_x_1667) ;  /* 0x000006c000007945 */ /* 0x000fe60003800000 */
[----:B------:R-:W-:-:S13]  /*11980*/  ISETP.GE.OR P0, PT, R2, UR4, P2 ;  /* 0x0000000402007c0c */ /* 0x000fda0009706670 */
        /* <DEDUP_REMOVED lines=106> */
.L_x_1668:
[----:B------:R-:W-:Y:S05]  /*12030*/  BSYNC B0 ;  /* 0x0000000000007941 */ /* 0x000fea0003800000 */
.L_x_1667:
        /* <DEDUP_REMOVED lines=109> */
.L_x_1670:
[----:B------:R-:W-:Y:S05]  /*12710*/  BSYNC B0 ;  /* 0x0000000000007941 */ /* 0x000fea0003800000 */
.L_x_1669:
        /* <DEDUP_REMOVED lines=109> */
.L_x_1672:
[----:B------:R-:W-:Y:S05]  /*12df0*/  BSYNC B0 ;  /* 0x0000000000007941 */ /* 0x000fea0003800000 */
.L_x_1671:
[----:B-1----:R-:W-:-:S04]  /*12e00*/  IADD3 R4, R76, 0x70, RZ ;  /* 0x000000704c047810 */ /* 0x002fc80007ffe0ff */
[----:B------:R-:W-:-:S13]  /*12e10*/  ISETP.GE.OR P0, PT, R4, UR4, P2 ;  /* 0x0000000404007c0c */ /* 0x000fda0009706670 */
        /* <DEDUP_REMOVED lines=69> */
[----:B------:R-:W-:Y:S01]  /*13270*/  HADD2.F32 R7, -RZ, R130.H1_H1 ;  /* 0x30000082ff077230 */ /* 0x000fe20000004100 */
[-C--:B------:R-:W-:Y:S01]  /*13280*/  FMUL.FTZ R6, R24, R4.reuse ;  /* 0x0000000418067220 */ /* 0x080fe20000410000 */
[----:B------:R-:W-:Y:S01]  /*13290*/  HADD2.F32 R2, -RZ, R131.H0_H0 ;  /* 0x20000083ff027230 */ /* 0x000fe20000004100 */
        /* <DEDUP_REMOVED lines=34> */
.L_x_1648:
[----:B------:R-:W-:Y:S05]  /*134c0*/  BSYNC B2 ;  /* 0x0000000000027941 */ /* 0x000fea0003800000 */
.L_x_1602:
[----:B-1----:R-:W-:Y:S01]  /*134d0*/  SHF.R.S32.HI R7, RZ, 0x4, R134 ;  /* 0x00000004ff077819 */ /* 0x002fe20000011486 */
[----:B------:R-:W-:Y:S01]  /*134e0*/  IMAD.SHL.U32 R6, R53, 0x40, RZ ;  /* 0x0000004035067824 */ /* 0x000fe200078e00ff */
[----:B------:R-:W-:-:S04]  /*134f0*/  DEPBAR.LE SB0, 0x0 ;  /* 0x000080000000791a */ /* 0x000fc80000000000 */
[----:B------:R-:W-:Y:S01]  /*13500*/  LEA.HI R2, R134, R7, RZ, 0x1 ;  /* 0x0000000786027211 */ /* 0x000fe200078f08ff */
[----:B------:R-:W-:Y:S01]  /*13510*/  IMAD.SHL.U32 R4, R132, 0x40, RZ ;  /* 0x0000004084047824 */ /* 0x000fe200078e00ff */
[----:B------:R-:W-:Y:S01]  /*13520*/  ULDC.64 UR4, c[0x0][0x208] ;  /* 0x0000820000047ab9 */ /* 0x000fe20000000a00 */
[----:B------:R-:W-:Y:S01]  /*13530*/  IMAD.SHL.U32 R5, R133, 0x40, RZ ;  /* 0x0000004085057824 */ /* 0x000fe200078e00ff */
[----:B------:R-:W-:Y:S01]  /*13540*/  LOP3.LUT R2, R2, 0xfffffffe, RZ, 0xc0, !PT ;  /* 0xfffffffe02027812 */ /* 0x000fe200078ec0ff */
[----:B------:R-:W-:Y:S01]  /*13550*/  IMAD.SHL.U32 R8, R76, 0x8, RZ ;  /* 0x000000084c087824 */ /* 0x000fe200078e00ff */
[----:B------:R-:W-:Y:S01]  /*13560*/  LOP3.LUT R4, R4, 0x1c0, RZ, 0xc0, !PT ;  /* 0x000001c004047812 */ /* 0x000fe200078ec0ff */
[----:B------:R-:W-:Y:S01]  /*13570*/  UIMAD UR6, UR14, UR4, URZ ;  /* 0x000000040e0672a4 */ /* 0x000fe2000f8e023f */
[----:B------:R-:W-:Y:S01]  /*13580*/  LOP3.LUT R153, R5, 0xfffffe00, RZ, 0xc0, !PT ;  /* 0xfffffe0005997812 */ /* 0x000fe200078ec0ff */
[----:B------:R-:W-:Y:S01]  /*13590*/  IMAD.IADD R7, R7, 0x1, -R2 ;  /* 0x0000000107077824 */ /* 0x000fe200078e0a02 */
[----:B------:R-:W-:Y:S01]  /*135a0*/  LOP3.LUT R2, R6, 0x1c0, RZ, 0xc0, !PT ;  /* 0x000001c006027812 */ /* 0x000fe200078ec0ff */
[----:B------:R-:W-:Y:S01]  /*135b0*/  UIMAD.WIDE.U32 UR20, UR15, UR4, URZ ;  /* 0x000000040f1472a5 */ /* 0x000fe2000f8e003f */
[----:B------:R-:W-:Y:S01]  /*135c0*/  LOP3.LUT P1, RZ, R53, 0x2, RZ, 0xc0, !PT ;  /* 0x0000000235ff7812 */ /* 0x000fe2000782c0ff */
[----:B------:R-:W-:Y:S01]  /*135d0*/  IMAD.SHL.U32 R6, R7, 0x8, RZ ;  /* 0x0000000807067824 */ /* 0x000fe200078e00ff */
[----:B------:R-:W-:Y:S01]  /*135e0*/  LOP3.LUT R5, R2, 0x8, R8, 0xf8, !PT ;  /* 0x0000000802057812 */ /* 0x000fe200078ef808 */
[----:B------:R-:W-:Y:S01]  /*135f0*/  UIMAD UR6, UR15, UR5, UR6 ;  /* 0x000000050f0672a4 */ /* 0x000fe2000f8e0206 */
[----:B------:R-:W-:Y:S01]  /*13600*/  SHF.R.U32.HI R2, RZ, 0x3, R2 ;  /* 0x00000003ff027819 */ /* 0x000fe20000011602 */
[----:B------:R-:W-:Y:S01]  /*13610*/  UIMAD UR19, UR15, -0x40, UR13 ;  /* 0xffffffc00f1378a4 */ /* 0x000fe2000f8e020d */
[----:B------:R-:W-:Y:S01]  /*13620*/  LOP3.LUT R8, R4, 0x8, R6, 0xf8, !PT ;  /* 0x0000000804087812 */ /* 0x000fe200078ef806 */
[----:B------:R-:W-:Y:S01]  /*13630*/  UMOV UR9, 0x5 ;  /* 0x0000000500097882 */ /* 0x000fe20000000000 */
[----:B------:R-:W-:Y:S01]  /*13640*/  SHF.R.U32.HI R6, RZ, 0x3, R4 ;  /* 0x00000003ff067819 */ /* 0x000fe20000011604 */
[----:B------:R-:W-:Y:S01]  /*13650*/  IMAD R4, R156, 0x400, R153 ;  /* 0x000004009c047824 */ /* 0x000fe200078e0299 */
[----:B------:R-:W-:Y:S01]  /*13660*/  LOP3.LUT R2, R5, R2, RZ, 0x3c, !PT ;  /* 0x0000000205027212 */ /* 0x000fe200078e3cff */
[----:B------:R-:W-:Y:S01]  /*13670*/  USHF.L.U64.HI UR7, UR4, UR9, UR5 ;  /* 0x0000000904077299 */ /* 0x000fe20008010205 */
[----:B------:R-:W-:Y:S01]  /*13680*/  LOP3.LUT R152, R8, R6, RZ, 0x3c, !PT ;  /* 0x0000000608987212 */ /* 0x000fe200078e3cff */
[----:B------:R-:W-:Y:S01]  /*13690*/  IMAD.SHL.U32 R244, R244, 0x2, RZ ;  /* 0x00000002f4f47824 */ /* 0x000fe200078e00ff */
[----:B------:R-:W-:Y:S01]  /*136a0*/  BAR.SYNC.DEFER_BLOCKING 0x0 ;  /* 0x0000000000007b1d */ /* 0x000fe20000010000 */
[----:B------:R-:W-:Y:S01]  /*136b0*/  IMAD R2, R7, 0x200, R2 ;  /* 0x0000020007027824 */ /* 0x000fe200078e0202 */
[C---:B------:R-:W-:Y:S01]  /*136c0*/  LOP3.LUT P4, RZ, R161.reuse, 0x1, RZ, 0xc0, !PT ;  /* 0x00000001a1ff7812 */ /* 0x040fe2000788c0ff */
[----:B------:R-:W-:Y:S01]  /*136d0*/  IMAD.IADD R4, R152, 0x1, R4 ;  /* 0x0000000198047824 */ /* 0x000fe200078e0204 */
[----:B------:R-:W-:Y:S01]  /*136e0*/  LOP3.LUT P6, RZ, R161, 0x2, RZ, 0xc0, !PT ;  /* 0x00000002a1ff7812 */ /* 0x000fe200078cc0ff */
[----:B------:R-:W-:-:S02]  /*136f0*/  IMAD.SHL.U32 R224, R2, 0x2, RZ ;  /* 0x0000000202e07824 */ /* 0x000fc400078e00ff */
[----:B------:R-:W-:-:S03]  /*13700*/  IMAD.SHL.U32 R231, R4, 0x2, RZ ;  /* 0x0000000204e77824 */ /* 0x000fc600078e00ff */
[----:B------:R-:W-:Y:S01]  /*13710*/  IADD3 R235, R224, 0x4120, RZ ;  /* 0x00004120e0eb7810 */ /* 0x000fe20007ffe0ff */
[C-C-:B------:R-:W-:Y:S02]  /*13720*/  IMAD R233, R3.reuse, 0x2, R231.reuse ;  /* 0x0000000203e97824 */ /* 0x140fe400078e02e7 */
[C---:B------:R-:W-:Y:S02]  /*13730*/  IMAD R232, R0.reuse, 0x2, R231 ;  /* 0x0000000200e87824 */ /* 0x040fe400078e02e7 */
[----:B------:R-:W-:Y:S02]  /*13740*/  IMAD R234, R0, 0x2, R233 ;  /* 0x0000000200ea7824 */ /* 0x000fe400078e02e9 */
[----:B------:R-:W-:Y:S01]  /*13750*/  IMAD R236, R3, 0x2, R232 ;  /* 0x0000000203ec7824 */ /* 0x000fe200078e02e8 */
[----:B------:R-:W-:Y:S04]  /*13760*/  LDSM.16.M88.4 R16, [R224+0x4100] ;  /* 0x00410000e010783b */ /* 0x000fe80000000200 */
[----:B------:R-:W1:Y:S04]  /*13770*/  LDSM.16.M88.4 R4, [R231+0xa100] ;  /* 0x00a10000e704783b */ /* 0x000e680000000200 */
[----:B------:R-:W2:Y:S04]  /*13780*/  LDSM.16.M88.4 R12, [R224+0x4900] ;  /* 0x00490000e00c783b */ /* 0x000ea80000000200 */
[----:B------:R-:W3:Y:S04]  /*13790*/  LDSM.16.M88.4 R20, [R224+0x5100] ;  /* 0x00510000e014783b */ /* 0x000ee80000000200 */
[----:B------:R-:W4:Y:S04]  /*137a0*/  LDSM.16.M88.4 R24, [R224+0x5900] ;  /* 0x00590000e018783b */ /* 0x000f280000000200 */
[----:B------:R-:W5:Y:S01]  /*137b0*/  LDSM.16.M88.4 R8, [R231+0x8100] ;  /* 0x00810000e708783b */ /* 0x000f620000000200 */
[C---:B-1----:R-:W-:Y:S08]  /*137c0*/  HMMA.16816.F32 R36, R4.reuse, R16, RZ ;  /* 0x000000100424723c */ /* 0x042ff000000018ff */
[C---:B--2---:R-:W-:Y:S08]  /*137d0*/  HMMA.16816.F32 R56, R4.reuse, R12, RZ ;  /* 0x0000000c0438723c */ /* 0x044ff000000018ff */
[C---:B---3--:R-:W-:Y:S08]  /*137e0*/  HMMA.16816.F32 R60, R4.reuse, R20, RZ ;  /* 0x00000014043c723c */ /* 0x048ff000000018ff */
[C---:B----4-:R-:W-:Y:S08]  /*137f0*/  HMMA.16816.F32 R64, R4.reuse, R24, RZ ;  /* 0x000000180440723c */ /* 0x050ff000000018ff */
[C---:B------:R-:W-:Y:S08]  /*13800*/  HMMA.16816.F32 R40, R4.reuse, R18, RZ ;  /* 0x000000120428723c */ /* 0x040ff000000018ff */
[C---:B------:R-:W-:Y:S08]  /*13810*/  HMMA.16816.F32 R80, R4.reuse, R14, RZ ;  /* 0x0000000e0450723c */ /* 0x040ff000000018ff */
[C---:B------:R-:W-:Y:S08]  /*13820*/  HMMA.16816.F32 R84, R4.reuse, R22, RZ ;  /* 0x000000160454723c */ /* 0x040ff000000018ff */
[----:B------:R-:W-:Y:S07]  /*13830*/  HMMA.16816.F32 R96, R4, R26, RZ ;  /* 0x0000001a0460723c */ /* 0x000fee00000018ff */
[----:B------:R-:W-:Y:S01]  /*13840*/  IMAD.U32 R5, RZ, RZ, UR21 ;  /* 0x00000015ff057e24 */ /* 0x000fe2000f8e00ff */
[----:B------:R-:W-:Y:S01]  /*13850*/  IADD3 R6, R224, 0x4100, RZ ;  /* 0x00004100e0067810 */ /* 0x000fe20007ffe0ff */
[----:B------:R-:W-:Y:S01]  /*13860*/  IMAD.U32 R4, RZ, RZ, UR20 ;  /* 0x00000014ff047e24 */ /* 0x000fe2000f8e00ff */
[----:B-----5:R-:W-:Y:S01]  /*13870*/  HMMA.16816.F32 R108, R8, R16, RZ ;  /* 0x00000010086c723c */ /* 0x020fe200000018ff */
[----:B------:R-:W-:Y:S01]  /*13880*/  IMAD.U32 R5, RZ, RZ, UR6 ;  /* 0x00000006ff057e24 */ /* 0x000fe2000f8e00ff */
[----:B------:R-:W-:Y:S01]  /*13890*/  USHF.L.U32 UR6, UR4, 0x5, URZ ;  /* 0x0000000504067899 */ /* 0x000fe2000800063f */
[----:B------:R-:W-:-:S02]  /*138a0*/  @P1 IADD3 R235, R6, -0x20, RZ ;  /* 0xffffffe006eb1810 */ /* 0x000fc40007ffe0ff */
[C---:B------:R-:W-:Y:S01]  /*138b0*/  LEA R2, P0, R4.reuse, R138, 0x6 ;  /* 0x0000008a04027211 */ /* 0x040fe200078030ff */
[----:B------:R-:W-:Y:S01]  /*138c0*/  UIADD3 UR4, UP0, UR6, 0x80, URZ ;  /* 0x0000008006047890 */ /* 0x000fe2000ff1e03f */
[----:B------:R-:W-:Y:S01]  /*138d0*/  IADD3 R5, R5, UR21, RZ ;  /* 0x0000001505057c10 */ /* 0x000fe2000fffe0ff */
[C---:B------:R-:W-:Y:S01]  /*138e0*/  HMMA.16816.F32 R112, R8.reuse, R18, RZ ;  /* 0x000000120870723c */ /* 0x040fe200000018ff */
[----:B------:R-:W-:Y:S01]  /*138f0*/  LDSM.16.M88.4 R32, [R235] ;  /* 0x00000000eb20783b */ /* 0x000fe20000000200 */
[----:B------:R-:W-:Y:S01]  /*13900*/  UIADD3.X UR14, URZ, UR7, URZ, UP0, !UPT ;  /* 0x000000073f0e7290 */ /* 0x000fe200087fe43f */
[----:B------:R-:W-:Y:S01]  /*13910*/  LEA.HI.X R5, R4, R137, R5, 0x6, P0 ;  /* 0x0000008904057211 */ /* 0x000fe200000f3405 */
[----:B------:R-:W-:Y:S01]  /*13920*/  UISETP.GE.AND UP0, UPT, UR12, 0x2, UPT ;  /* 0x000000020c00788c */ /* 0x000fe2000bf06270 */
[C---:B------:R-:W-:Y:S01]  /*13930*/  LEA R4, P0, R2.reuse, c[0x0][0x1f8], 0x1 ;  /* 0x00007e0002047a11 */ /* 0x040fe200078008ff */
[----:B------:R-:W-:Y:S01]  /*13940*/  LDSM.16.M88.4 R28, [R235+0x800] ;  /* 0x00080000eb1c783b */ /* 0x000fe20000000200 */
[----:B------:R-:W-:Y:S01]  /*13950*/  IADD3 R243, R235, 0x800, RZ ;  /* 0x00000800ebf37810 */ /* 0x000fe20007ffe0ff */
[----:B------:R-:W-:Y:S01]  /*13960*/  HMMA.16816.F32 R92, R8, R12, RZ ;  /* 0x0000000c085c723c */ /* 0x000fe200000018ff */
[----:B------:R-:W-:-:S02]  /*13970*/  LEA.HI.X R5, R2, c[0x0][0x1fc], R5, 0x1, P0 ;  /* 0x00007f0002057a11 */ /* 0x000fc400000f0c05 */
[----:B------:R-:W-:Y:S02]  /*13980*/  IADD3 R2, -R76, UR19, RZ ;  /* 0x000000134c027c10 */ /* 0x000fe4000fffe1ff */
[----:B------:R-:W-:Y:S02]  /*13990*/  IADD3 R6, P0, R4, UR6, RZ ;  /* 0x0000000604067c10 */ /* 0x000fe4000ff1e0ff */
[C---:B------:R-:W-:Y:S01]  /*139a0*/  ISETP.LT.OR P3, PT, R2.reuse, 0x1, P4 ;  /* 0x000000010200780c */ /* 0x040fe20002761670 */
[----:B------:R-:W-:Y:S01]  /*139b0*/  HMMA.16816.F32 R100, R8, R14, RZ ;  /* 0x0000000e0864723c */ /* 0x000fe200000018ff */
[C---:B------:R-:W-:Y:S01]  /*139c0*/  ISETP.LT.OR P2, PT, R2.reuse, 0x1, P6 ;  /* 0x000000010200780c */ /* 0x040fe20003741670 */
[----:B------:R-:W1:Y:S01]  /*139d0*/  LDSM.16.M88.4 R12, [R233+0xa100] ;  /* 0x00a10000e90c783b */ /* 0x000e620000000200 */
[----:B------:R-:W-:Y:S02]  /*139e0*/  ISETP.LT.OR P1, PT, R2, 0x11, P4 ;  /* 0x000000110200780c */ /* 0x000fe40002721670 */
[----:B------:R-:W-:-:S02]  /*139f0*/  IADD3.X R7, R5, UR7, RZ, P0, !PT ;  /* 0x0000000705077c10 */ /* 0x000fc400087fe4ff */
[C---:B------:R-:W-:Y:S01]  /*13a00*/  IADD3 R242, R235.reuse, 0x1000, RZ ;  /* 0x00001000ebf27810 */ /* 0x040fe20007ffe0ff */
[C---:B------:R-:W-:Y:S01]  /*13a10*/  HMMA.16816.F32 R88, R8.reuse, R20, RZ ;  /* 0x000000140858723c */ /* 0x040fe200000018ff */
[C---:B------:R-:W-:Y:S02]  /*13a20*/  IADD3 R241, R235.reuse, 0x1800, RZ ;  /* 0x00001800ebf17810 */ /* 0x040fe40007ffe0ff */
[C---:B------:R-:W-:Y:S02]  /*13a30*/  IADD3 R240, R235.reuse, 0x2000, RZ ;  /* 0x00002000ebf07810 */ /* 0x040fe40007ffe0ff */
[C---:B------:R-:W-:Y:S02]  /*13a40*/  IADD3 R239, R235.reuse, 0x2800, RZ ;  /* 0x00002800ebef7810 */ /* 0x040fe40007ffe0ff */
[C---:B------:R-:W-:Y:S01]  /*13a50*/  IADD3 R238, R235.reuse, 0x3000, RZ ;  /* 0x00003000ebee7810 */ /* 0x040fe20007ffe0ff */
[----:B------:R-:W-:Y:S01]  /*13a60*/  HMMA.16816.F32 R104, R8, R22, RZ ;  /* 0x000000160868723c */ /* 0x000fe200000018ff */
[----:B------:R-:W-:Y:S01]  /*13a70*/  LDSM.16.M88.4 R20, [R235+0x1800] ;  /* 0x00180000eb14783b */ /* 0x000fe20000000200 */
[----:B------:R-:W-:-:S06]  /*13a80*/  IADD3 R237, R235, 0x3800, RZ ;  /* 0x00003800ebed7810 */ /* 0x000fcc0007ffe0ff */
[C---:B------:R-:W-:Y:S08]  /*13a90*/  HMMA.16816.F32 R72, R8.reuse, R24, RZ ;  /* 0x000000180848723c */ /* 0x040ff000000018ff */
[----:B------:R-:W-:Y:S01]  /*13aa0*/  HMMA.16816.F32 R68, R8, R26, RZ ;  /* 0x0000001a0844723c */ /* 0x000fe200000018ff */
[----:B------:R-:W2:Y:S06]  /*13ab0*/  LDSM.16.M88.4 R24, [R235+0x1000] ;  /* 0x00100000eb18783b */ /* 0x000eac0000000200 */
[----:B------:R-:W-:Y:S01]  /*13ac0*/  IMAD.U32 R8, RZ, RZ, UR6 ;  /* 0x00000006ff087e24 */ /* 0x000fe2000f8e00ff */
[----:B-1----:R-:W-:Y:S04]  /*13ad0*/  HMMA.16816.F32 R76, R12, R30, R80 ;  /* 0x0000001e0c4c723c */ /* 0x002fe80000001850 */
[----:B------:R-:W-:-:S02]  /*13ae0*/  IADD3 R18, P5, P4, R8, 0x80, R4 ;  /* 0x0000008008127810 */ /* 0x000fc40007cbe004 */
[----:B------:R-:W1:Y:S02]  /*13af0*/  LDSM.16.M88.4 R8, [R233+0x8100] ;  /* 0x00810000e908783b */ /* 0x000e640000000200 */
[----:B------:R-:W-:Y:S02]  /*13b00*/  IADD3.X R19, RZ, UR7, R5, P5, P4 ;  /* 0x00000007ff137c10 */ /* 0x000fe4000afe8405 */
[----:B------:R-:W-:Y:S01]  /*13b10*/  @!PT LDS RZ, [RZ] ;  /* 0x00000000fffff984 */ /* 0x000fe20000000800 */
[----:B------:R-:W-:Y:S01]  /*13b20*/  @!PT LDS RZ, [RZ] ;  /* 0x00000000fffff984 */ /* 0x000fe20000000800 */
[----:B------:R-:W-:Y:S01]  /*13b30*/  @!PT LDS RZ, [RZ] ;  /* 0x00000000fffff984 */ /* 0x000fe20000000800 */
[----:B------:R3:W-:Y:S01]  /*13b40*/  LDGSTS.E.BYPASS.LTC128B.128 [R244+0x100], [R4.64], !P3 ;  /* 0x0010000004f47fae */ /* 0x0007e2000d901d5c */
[----:B------:R-:W-:Y:S01]  /*13b50*/  LOP3.LUT P3, RZ, R161, 0x1, RZ, 0xc0, !PT ;  /* 0x00000001a1ff7812 */ /* 0x000fe2000786c0ff */
[C---:B------:R-:W-:Y:S01]  /*13b60*/  HMMA.16816.F32 R36, R12.reuse, R32, R36 ;  /* 0x000000200c24723c */ /* 0x040fe20000001824 */
[C---:B------:R-:W-:Y:S01]  /*13b70*/  ISETP.LT.OR P4, PT, R2.reuse, 0x21, P6 ;  /* 0x000000210200780c */ /* 0x040fe20003781670 */
[----:B------:R3:W-:Y:S01]  /*13b80*/  LDGSTS.E.BYPASS.LTC128B.128 [R244+0x2100], [R4.64+0x80], !P2 ;  /* 0x0210008004f47fae */ /* 0x0007e2000d101d5c */
[C---:B------:R-:W-:Y:S02]  /*13b90*/  ISETP.LT.OR P2, PT, R2.reuse, 0x11, P6 ;  /* 0x000000110200780c */ /* 0x040fe40003741670 */
[----:B------:R-:W-:Y:S01]  /*13ba0*/  ISETP.LT.OR P5, PT, R2, 0x21, P3 ;  /* 0x000000210200780c */ /* 0x000fe20001fa1670 */
[----:B------:R4:W-:Y:S01]  /*13bb0*/  LDGSTS.E.BYPASS.LTC128B.128 [R244+0x900], [R6.64], !P1 ;  /* 0x0090000006f47fae */ /* 0x0009e2000c901d5c */
[----:B------:R-:W-:Y:S01]  /*13bc0*/  LOP3.LUT P3, RZ, R53, 0x4, RZ, 0xc0, !PT ;  /* 0x0000000435ff7812 */ /* 0x000fe2000786c0ff */
[C---:B------:R-:W-:Y:S08]  /*13bd0*/  HMMA.16816.F32 R124, R12.reuse, R34, R40 ;  /* 0x000000220c7c723c */ /* 0x040ff00000001828 */
[----:B------:R5:W-:Y:S01]  /*13be0*/  LDGSTS.E.BYPASS.LTC128B.128 [R244+0x2900], [R18.64], !P2 ;  /* 0x0290000012f47fae */ /* 0x000be2000d101d5c */
[C---:B------:R-:W-:Y:S08]  /*13bf0*/  HMMA.16816.F32 R56, R12.reuse, R28, R56 ;  /* 0x0000001c0c38723c */ /* 0x040ff00000001838 */
[----:B--2---:R-:W-:Y:S01]  /*13c00*/  HMMA.16816.F32 R84, R12, R26, R84 ;  /* 0x0000001a0c54723c */ /* 0x004fe20000001854 */
[----:B---3--:R-:W-:-:S04]  /*13c10*/  IADD3 R4, P1, R6, UR6, RZ ;  /* 0x0000000606047c10 */ /* 0x008fc8000ff3e0ff */
[----:B------:R-:W-:-:S03]  /*13c20*/  IADD3.X R5, R7, UR7, RZ, P1, !PT ;  /* 0x0000000707057c10 */ /* 0x000fc60008ffe4ff */
[C---:B-1----:R-:W-:Y:S01]  /*13c30*/  HMMA.16816.F32 R108, R8.reuse, R32, R108 ;  /* 0x00000020086c723c */ /* 0x042fe2000000186c */
[----:B------:R-:W-:Y:S02]  /*13c40*/  LOP3.LUT P1, RZ, R161, 0x1, RZ, 0xc0, !PT ;  /* 0x00000001a1ff7812 */ /* 0x000fe4000782c0ff */
[----:B----4-:R-:W-:Y:S01]  /*13c50*/  IADD3 R6, P0, R6, UR4, RZ ;  /* 0x0000000406067c10 */ /* 0x010fe2000ff1e0ff */
[----:B------:R1:W-:Y:S01]  /*13c60*/  LDGSTS.E.BYPASS.LTC128B.128 [R244+0x1100], [R4.64], !P5 ;  /* 0x0110000004f47fae */ /* 0x0003e2000e901d5c */
[C---:B------:R-:W-:Y:S02]  /*13c70*/  ISETP.LT.OR P2, PT, R2.reuse, 0x31, P1 ;  /* 0x000000310200780c */ /* 0x040fe40000f41670 */
[----:B------:R-:W-:Y:S01]  /*13c80*/  IADD3.X R7, R7, UR14, RZ, P0, !PT ;  /* 0x0000000e07077c10 */ /* 0x000fe200087fe4ff */
[C---:B------:R-:W-:Y:S01]  /*13c90*/  HMMA.16816.F32 R80, R8.reuse, R34, R112 ;  /* 0x000000220850723c */ /* 0x040fe20000001870 */
[----:B------:R-:W-:Y:S01]  /*13ca0*/  ISETP.LT.OR P1, PT, R2, 0x31, P6 ;  /* 0x000000310200780c */ /* 0x000fe20003721670 */
[----:B------:R-:W-:Y:S01]  /*13cb0*/  IMAD.MOV.U32 R2, RZ, RZ, 0x40 ;  /* 0x00000040ff027424 */ /* 0x000fe200078e00ff */
[----:B------:R-:W-:Y:S01]  /*13cc0*/  IADD3 R16, P0, R4, UR6, RZ ;  /* 0x0000000604107c10 */ /* 0x000fe2000ff1e0ff */
[----:B------:R2:W-:Y:S03]  /*13cd0*/  LDGSTS.E.BYPASS.LTC128B.128 [R244+0x3100], [R6.64], !P4 ;  /* 0x0310000006f47fae */ /* 0x0005e6000e101d5c */
[----:B------:R-:W-:Y:S01]  /*13ce0*/  IADD3.X R17, R5, UR7, RZ, P0, !PT ;  /* 0x0000000705117c10 */ /* 0x000fe200087fe4ff */
[----:B------:R-:W-:Y:S01]  /*13cf0*/  HMMA.16816.F32 R32, R8, R30, R100 ;  /* 0x0000001e0820723c */ /* 0x000fe20000001864 */
[----:B------:R-:W-:-:S03]  /*13d00*/  SEL R2, R2, 0xffffffc0, !P3 ;  /* 0xffffffc002027807 */ /* 0x000fc60005800000 */
[----:B------:R5:W-:Y:S02]  /*13d10*/  LDGSTS.E.BYPASS.LTC128B.128 [R244+0x1900], [R16.64], !P2 ;  /* 0x0190000010f47fae */ /* 0x000be4000d101d5c */
[----:B------:R-:W-:Y:S02]  /*13d20*/  IMAD.IADD R230, R224, 0x1, R2 ;  /* 0x00000001e0e67824 */ /* 0x000fe400078e0202 */
[----:B------:R-:W-:Y:S01]  /*13d30*/  HMMA.16816.F32 R120, R8, R28, R92 ;  /* 0x0000001c0878723c */ /* 0x000fe2000000185c */
[----:B------:R-:W-:Y:S01]  /*13d40*/  IMAD.IADD R229, R2, 0x1, R235 ;  /* 0x0000000102e57824 */ /* 0x000fe200078e02eb */
[----:B------:R-:W-:Y:S02]  /*13d50*/  LOP3.LUT R2, R152, R153, RZ, 0xfc, !PT ;  /* 0x0000009998027212 */ /* 0x000fe400078efcff */
[----:B-1----:R-:W-:-:S04]  /*13d60*/  IADD3 R4, P0, R4, UR4, RZ ;  /* 0x0000000404047c10 */ /* 0x002fc8000ff1e0ff */
[----:B------:R-:W-:Y:S01]  /*13d70*/  HMMA.16816.F32 R128, R8, R24, R88 ;  /* 0x000000180880723c */ /* 0x000fe20000001858 */
[----:B------:R-:W-:Y:S02]  /*13d80*/  IADD3.X R5, R5, UR14, RZ, P0, !PT ;  /* 0x0000000e05057c10 */ /* 0x000fe400087fe4ff */
[----:B------:R-:W-:-:S03]  /*13d90*/  PLOP3.LUT P0, PT, PT, PT, UP0, 0x80, 0x0 ;  /* 0x000000000000781c */ /* 0x000fc60003f0f008 */
[----:B------:R2:W-:Y:S02]  /*13da0*/  LDGSTS.E.BYPASS.LTC128B.128 [R244+0x3900], [R4.64], !P1 ;  /* 0x0390000004f47fae */ /* 0x0005e4000c901d5c */
[C---:B------:R-:W-:Y:S02]  /*13db0*/  HMMA.16816.F32 R132, R8.reuse, R20, R72 ;  /* 0x000000140884723c */ /* 0x040fe40000001848 */
[----:B------:R-:W-:Y:S04]  /*13dc0*/  LDSM.16.M88.4 R52, [R230+0x4100] ;  /* 0x00410000e634783b */ /* 0x000fe80000000200 */
[----:B-----5:R-:W1:Y:S02]  /*13dd0*/  LDSM.16.M88.4 R16, [R232+0xa100] ;  /* 0x00a10000e810783b */ /* 0x020e640000000200 */
[C---:B------:R-:W-:Y:S02]  /*13de0*/  HMMA.16816.F32 R104, R8.reuse, R26, R104 ;  /* 0x0000001a0868723c */ /* 0x040fe40000001868 */
[----:B------:R-:W3:Y:S04]  /*13df0*/  LDSM.16.M88.4 R44, [R230+0x5100] ;  /* 0x00510000e62c783b */ /* 0x000ee80000000200 */
[----:B------:R-:W4:Y:S02]  /*13e00*/  LDSM.16.M88.4 R48, [R230+0x4900] ;  /* 0x00490000e630783b */ /* 0x000f240000000200 */
[----:B------:R-:W-:Y:S02]  /*13e10*/  HMMA.16816.F32 R100, R8, R22, R68 ;  /* 0x000000160864723c */ /* 0x000fe40000001844 */
[----:B------:R-:W5:Y:S04]  /*13e20*/  LDSM.16.M88.4 R8, [R232+0x8100] ;  /* 0x00810000e808783b */ /* 0x000f680000000200 */
[----:B------:R-:W4:Y:S02]  /*13e30*/  LDSM.16.M88.4 R40, [R230+0x5900] ;  /* 0x00590000e628783b */ /* 0x000f240000000200 */
[C---:B------:R-:W-:Y:S02]  /*13e40*/  HMMA.16816.F32 R60, R12.reuse, R24, R60 ;  /* 0x000000180c3c723c */ /* 0x040fe4000000183c */
[----:B--2---:R-:W-:Y:S04]  /*13e50*/  LDSM.16.M88.4 R4, [R234+0xa100] ;  /* 0x00a10000ea04783b */ /* 0x004fe80000000200 */
[----:B------:R-:W2:Y:S02]  /*13e60*/  LDSM.16.M88.4 R28, [R229] ;  /* 0x00000000e51c783b */ /* 0x000ea40000000200 */
[C---:B------:R-:W-:Y:S02]  /*13e70*/  HMMA.16816.F32 R64, R12.reuse, R20, R64 ;  /* 0x000000140c40723c */ /* 0x040fe40000001840 */
[----:B------:R-:W2:Y:S04]  /*13e80*/  LDSM.16.M88.4 R24, [R229+0x800] ;  /* 0x00080000e518783b */ /* 0x000ea80000000200 */
[----:B------:R-:W0:Y:S02]  /*13e90*/  LDGDEPBAR ;  /* 0x00000000000079af */ /* 0x000e240000000000 */
[----:B------:R-:W-:Y:S02]  /*13ea0*/  HMMA.16816.F32 R96, R12, R22, R96 ;  /* 0x000000160c60723c */ /* 0x000fe40000001860 */
[----:B------:R-:W2:Y:S04]  /*13eb0*/  LDSM.16.M88.4 R20, [R229+0x1000] ;  /* 0x00100000e514783b */ /* 0x000ea80000000200 */
[----:B------:R-:W2:Y:S02]  /*13ec0*/  LDSM.16.M88.4 R12, [R234+0x8100] ;  /* 0x00810000ea0c783b */ /* 0x000ea40000000200 */
[C---:B-1----:R-:W-:Y:S02]  /*13ed0*/  HMMA.16816.F32 R72, R16.reuse, R52, R36 ;  /* 0x000000341048723c */ /* 0x042fe40000001824 */
[----:B------:R-:W1:Y:S06]  /*13ee0*/  LDSM.16.M88.4 R36, [R229+0x1800] ;  /* 0x00180000e524783b */ /* 0x000e6c0000000200 */
[C---:B---3--:R-:W-:Y:S08]  /*13ef0*/  HMMA.16816.F32 R68, R16.reuse, R46, R84 ;  /* 0x0000002e1044723c */ /* 0x048ff00000001854 */
[C---:B----4-:R-:W-:Y:S08]  /*13f00*/  HMMA.16816.F32 R112, R16.reuse, R48, R56 ;  /* 0x000000301070723c */ /* 0x050ff00000001838 */
[C---:B------:R-:W-:Y:S08]  /*13f10*/  HMMA.16816.F32 R116, R16.reuse, R44, R60 ;  /* 0x0000002c1074723c */ /* 0x040ff0000000183c */
[----:B------:R-:W-:Y:S08]  /*13f20*/  HMMA.16816.F32 R92, R16, R54, R124 ;  /* 0x00000036105c723c */ /* 0x000ff0000000187c */
[C---:B-----5:R-:W-:Y:S08]  /*13f30*/  HMMA.16816.F32 R84, R8.reuse, R52, R108 ;  /* 0x000000340854723c */ /* 0x060ff0000000186c */
[----:B------:R-:W-:Y:S08]  /*13f40*/  HMMA.16816.F32 R80, R8, R54, R80 ;  /* 0x000000360850723c */ /* 0x000ff00000001850 */
[C---:B------:R-:W-:Y:S08]  /*13f50*/  HMMA.16816.F32 R88, R16.reuse, R40, R64 ;  /* 0x000000281058723c */ /* 0x040ff00000001840 */
[C---:B------:R-:W-:Y:S08]  /*13f60*/  HMMA.16816.F32 R76, R16.reuse, R50, R76 ;  /* 0x00000032104c723c */ /* 0x040ff0000000184c */
[----:B------:R-:W-:Y:S08]  /*13f70*/  HMMA.16816.F32 R56, R16, R42, R96 ;  /* 0x0000002a1038723c */ /* 0x000ff00000001860 */
[C---:B------:R-:W-:Y:S08]  /*13f80*/  HMMA.16816.F32 R60, R8.reuse, R50, R32 ;  /* 0x00000032083c723c */ /* 0x040ff00000001820 */
[C---:B------:R-:W-:Y:S08]  /*13f90*/  HMMA.16816.F32 R52, R8.reuse, R44, R128 ;  /* 0x0000002c0834723c */ /* 0x040ff00000001880 */
[C---:B------:R-:W-:Y:S01]  /*13fa0*/  HMMA.16816.F32 R64, R8.reuse, R48, R120 ;  /* 0x000000300840723c */ /* 0x040fe20000001878 */
[----:B------:R-:W-:Y:S07]  /*13fb0*/  LDSM.16.M88.4 R48, [R224+0x6100] ;  /* 0x00610000e030783b */ /* 0x000fee0000000200 */
[C---:B------:R-:W-:Y:S08]  /*13fc0*/  HMMA.16816.F32 R44, R8.reuse, R46, R104 ;  /* 0x0000002e082c723c */ /* 0x040ff00000001868 */
[C---:B------:R-:W-:Y:S08]  /*13fd0*/  HMMA.16816.F32 R32, R8.reuse, R40, R132 ;  /* 0x000000280820723c */ /* 0x040ff00000001884 */
[----:B------:R-:W-:Y:S01]  /*13fe0*/  HMMA.16816.F32 R16, R8, R42, R100 ;  /* 0x0000002a0810723c */ /* 0x000fe20000001864 */
[----:B------:R-:W-:Y:S04]  /*13ff0*/  LDSM.16.M88.4 R8, [R231+0xe100] ;  /* 0x00e10000e708783b */ /* 0x000fe80000000200 */
[----:B------:R-:W3:Y:S03]  /*14000*/  LDSM.16.M88.4 R40, [R224+0x6900] ;  /* 0x00690000e028783b */ /* 0x000ee60000000200 */
[C---:B--2---:R-:W-:Y:S08]  /*14010*/  HMMA.16816.F32 R96, R4.reuse, R30, R92 ;  /* 0x0000001e0460723c */ /* 0x044ff0000000185c */
[C---:B------:R-:W-:Y:S08]  /*14020*/  HMMA.16816.F32 R100, R4.reuse, R24, R112 ;  /* 0x000000180464723c */ /* 0x040ff00000001870 */
[----:B------:R-:W-:Y:S08]  /*14030*/  HMMA.16816.F32 R140, R4, R20, R116 ;  /* 0x00000014048c723c */ /* 0x000ff00000001874 */
        /* <DEDUP_REMOVED lines=8> */
[C---:B-1----:R-:W-:Y:S01]  /*140c0*/  HMMA.16816.F32 R108, R12.reuse, R36, R32 ;  /* 0x000000240c6c723c */ /* 0x042fe20000001820 */
[----:B------:R-:W-:Y:S07]  /*140d0*/  LDSM.16.M88.4 R32, [R224+0x7100] ;  /* 0x00710000e020783b */ /* 0x000fee0000000200 */
[----:B------:R-:W-:Y:S01]  /*140e0*/  HMMA.16816.F32 R92, R12, R38, R16 ;  /* 0x000000260c5c723c */ /* 0x000fe20000001810 */
[----:B------:R-:W1:Y:S04]  /*140f0*/  LDSM.16.M88.4 R12, [R231+0xc100] ;  /* 0x00c10000e70c783b */ /* 0x000e680000000200 */
[----:B------:R-:W2:Y:S03]  /*14100*/  LDSM.16.M88.4 R16, [R224+0x7900] ;  /* 0x00790000e010783b */ /* 0x000ea60000000200 */
[C---:B------:R-:W-:Y:S01]  /*14110*/  HMMA.16816.F32 R76, R4.reuse, R26, R76 ;  /* 0x0000001a044c723c */ /* 0x040fe2000000184c */
[----:B------:R-:W-:Y:S07]  /*14120*/  LDSM.16.M88.4 R24, [R235+0x2800] ;  /* 0x00280000eb18783b */ /* 0x000fee0000000200 */
[C---:B------:R-:W-:Y:S01]  /*14130*/  HMMA.16816.F32 R104, R4.reuse, R22, R68 ;  /* 0x000000160468723c */ /* 0x040fe20000001844 */
[----:B------:R-:W4:Y:S07]  /*14140*/  LDSM.16.M88.4 R20, [R233+0xc100] ;  /* 0x00c10000e914783b */ /* 0x000f2e0000000200 */
[C---:B------:R-:W-:Y:S01]  /*14150*/  HMMA.16816.F32 R72, R4.reuse, R28, R72 ;  /* 0x0000001c0448723c */ /* 0x040fe20000001848 */
[----:B------:R-:W-:Y:S07]  /*14160*/  LDSM.16.M88.4 R28, [R235+0x2000] ;  /* 0x00200000eb1c783b */ /* 0x000fee0000000200 */
[C---:B------:R-:W-:Y:S08]  /*14170*/  HMMA.16816.F32 R136, R4.reuse, R36, R88 ;  /* 0x000000240488723c */ /* 0x040ff00000001858 */
[----:B------:R-:W-:Y:S01]  /*14180*/  HMMA.16816.F32 R132, R4, R38, R56 ;  /* 0x000000260484723c */ /* 0x000fe20000001838 */
[----:B------:R-:W5:Y:S07]  /*14190*/  LDSM.16.M88.4 R4, [R233+0xe100] ;  /* 0x00e10000e904783b */ /* 0x000f6e0000000200 */
[C---:B---3--:R-:W-:Y:S08]  /*141a0*/  HMMA.16816.F32 R60, R8.reuse, R40, R100 ;  /* 0x00000028083c723c */ /* 0x048ff00000001864 */
[----:B------:R-:W-:Y:S08]  /*141b0*/  HMMA.16816.F32 R56, R8, R42, R76 ;  /* 0x0000002a0838723c */ /* 0x000ff0000000184c */
[C---:B-1----:R-:W-:Y:S08]  /*141c0*/  HMMA.16816.F32 R36, R12.reuse, R40, R120 ;  /* 0x000000280c24723c */ /* 0x042ff00000001878 */
[----:B------:R-:W-:Y:S08]  /*141d0*/  HMMA.16816.F32 R40, R12, R42, R116 ;  /* 0x0000002a0c28723c */ /* 0x000ff00000001874 */
[C---:B------:R-:W-:Y:S08]  /*141e0*/  HMMA.16816.F32 R72, R8.reuse, R48, R72 ;  /* 0x000000300848723c */ /* 0x040ff00000001848 */
[----:B------:R-:W-:Y:S08]  /*141f0*/  HMMA.16816.F32 R68, R8, R50, R96 ;  /* 0x000000320844723c */ /* 0x000ff00000001860 */
[C---:B------:R-:W-:Y:S08]  /*14200*/  HMMA.16816.F32 R76, R12.reuse, R48, R128 ;  /* 0x000000300c4c723c */ /* 0x040ff00000001880 */
[----:B------:R-:W-:Y:S01]  /*14210*/  HMMA.16816.F32 R64, R12, R50, R124 ;  /* 0x000000320c40723c */ /* 0x000fe2000000187c */
[----:B------:R-:W-:Y:S07]  /*14220*/  LDSM.16.M88.4 R48, [R230+0x6100] ;  /* 0x00610000e630783b */ /* 0x000fee0000000200 */
[C---:B------:R-:W-:Y:S08]  /*14230*/  HMMA.16816.F32 R88, R8.reuse, R32, R140 ;  /* 0x000000200858723c */ /* 0x040ff0000000188c */
[C---:B------:R-:W-:Y:S08]  /*14240*/  HMMA.16816.F32 R104, R8.reuse, R34, R104 ;  /* 0x000000220868723c */ /* 0x040ff00000001868 */
[C---:B--2---:R-:W-:Y:S08]  /*14250*/  HMMA.16816.F32 R100, R8.reuse, R16, R136 ;  /* 0x000000100864723c */ /* 0x044ff00000001888 */
        /* <DEDUP_REMOVED lines=21> */
[C---:B------:R-:W-:Y:S08]  /*143b0*/  HMMA.16816.F32 R132, R4.reuse, R46, R104 ;  /* 0x0000002e0484723c */ /* 0x040ff00000001868 */
[C---:B------:R-:W-:Y:S08]  /*143c0*/  HMMA.16816.F32 R128, R4.reuse, R52, R100 ;  /* 0x000000340480723c */ /* 0x040ff00000001864 */
[----:B------:R-:W-:Y:S01]  /*143d0*/  HMMA.16816.F32 R124, R4, R54, R80 ;  /* 0x00000036047c723c */ /* 0x000fe20000001850 */
[----:B------:R-:W5:Y:S07]  /*143e0*/  LDSM.16.M88.4 R4, [R236+0xe100] ;  /* 0x00e10000ec04783b */ /* 0x000f6e0000000200 */
[C---:B------:R-:W-:Y:S01]  /*143f0*/  HMMA.16816.F32 R108, R20.reuse, R44, R8 ;  /* 0x0000002c146c723c */ /* 0x040fe20000001808 */
[----:B------:R-:W2:Y:S07]  /*14400*/  LDSM.16.M88.4 R8, [R234+0xc100] ;  /* 0x00c10000ea08783b */ /* 0x000eae0000000200 */
[C---:B------:R-:W-:Y:S01]  /*14410*/  HMMA.16816.F32 R104, R20.reuse, R46, R84 ;  /* 0x0000002e1468723c */ /* 0x040fe20000001854 */
[----:B------:R-:W-:Y:S07]  /*14420*/  LDSM.16.M88.4 R44, [R229+0x2000] ;  /* 0x00200000e52c783b */ /* 0x000fee0000000200 */
        /* <DEDUP_REMOVED lines=13> */
[C---:B------:R-:W-:Y:S08]  /*14500*/  HMMA.16816.F32 R80, R16.reuse, R38, R132 ;  /* 0x000000261050723c */ /* 0x040ff00000001884 */
[C---:B------:R-:W-:Y:S08]  /*14510*/  HMMA.16816.F32 R76, R16.reuse, R32, R128 ;  /* 0x00000020104c723c */ /* 0x040ff00000001880 */
[----:B------:R-:W-:Y:S08]  /*14520*/  HMMA.16816.F32 R64, R16, R34, R124 ;  /* 0x000000221040723c */ /* 0x000ff0000000187c */
[C---:B------:R-:W-:Y:S08]  /*14530*/  HMMA.16816.F32 R40, R12.reuse, R36, R108 ;  /* 0x000000240c28723c */ /* 0x040ff0000000186c */
        /* <DEDUP_REMOVED lines=9> */
[----:B------:R-:W-:Y:S08]  /*145d0*/  HMMA.16816.F32 R28, R8, R20, R16 ;  /* 0x00000014081c723c */ /* 0x000ff00000001810 */
        /* <DEDUP_REMOVED lines=8> */
[----:B------:R-:W-:Y:S01]  /*14660*/  HMMA.16816.F32 R20, R8, R22, R12 ;  /* 0x000000160814723c */ /* 0x000fe2000000180c */
[----:B------:R-:W-:Y:S06]  /*14670*/  BAR.SYNC.DEFER_BLOCKING 0x0 ;  /* 0x0000000000007b1d */ /* 0x000fec0000010000 */
[----:B------:R-:W-:Y:S05]  /*14680*/  @!P0 BRA `(.L_x_1673) ;  /* 0x0000026000008947 */ /* 0x000fea0003800000 */
[----:B------:R-:W-:Y:S01]  /*14690*/  UIADD3 UR5, UR12, -0x2, URZ ;  /* 0xfffffffe0c057890 */ /* 0x000fe2000fffe03f */
[----:B------:R-:W-:Y:S01]  /*146a0*/  LOP3.LUT P5, RZ, R161, 0x1, RZ, 0xc0, !PT ;  /* 0x00000001a1ff7812 */ /* 0x000fe200078ac0ff */
[----:B------:R-:W-:-:S02]  /*146b0*/  UIADD3 UR22, UP0, UR22, 0x80, URZ ;  /* 0x0000008016167890 */ /* 0x000fc4000ff1e03f */
[----:B------:R-:W-:Y:S02]  /*146c0*/  USHF.R.S32.HI UR4, URZ, 0x1f, UR5 ;  /* 0x0000001f3f047899 */ /* 0x000fe40008011405 */
[----:B------:R-:W-:Y:S01]  /*146d0*/  UIMAD UR11, UR11, UR5, URZ ;  /* 0x000000050b0b72a4 */ /* 0x000fe2000f8e023f */
[----:B------:R-:W-:Y:S01]  /*146e0*/  IMAD.WIDE.U32 R6, R154, UR5, R158 ;  /* 0x000000059a067c25 */ /* 0x000fe2000f8e009e */
[----:B------:R-:W-:Y:S02]  /*146f0*/  USHF.L.U32 UR5, UR8, 0x5, URZ ;  /* 0x0000000508057899 */ /* 0x000fe4000800063f */
[----:B------:R-:W-:Y:S02]  /*14700*/  UIMAD UR11, UR4, UR10, UR11 ;  /* 0x0000000a040b72a4 */ /* 0x000fe4000f8e020b */
[----:B------:R-:W-:Y:S01]  /*14710*/  LEA R4, P0, R6, c[0x0][0x1c8], 0x1 ;  /* 0x0000720006047a11 */ /* 0x000fe200078008ff */
[----:B------:R-:W-:Y:S02]  /*14720*/  ULDC UR4, c[0x0][0x1e4] ;  /* 0x0000790000047ab9 */ /* 0x000fe40000000800 */
[----:B------:R-:W-:Y:S01]  /*14730*/  USHF.L.U64.HI UR4, UR8, UR9, UR4 ;  /* 0x0000000908047299 */ /* 0x000fe20008010204 */
[----:B------:R-:W-:Y:S01]  /*14740*/  IADD3 R5, R7, UR11, RZ ;  /* 0x0000000b07057c10 */ /* 0x000fe2000fffe0ff */
[----:B------:R-:W-:Y:S01]  /*14750*/  IMAD.U32 R7, RZ, RZ, UR5 ;  /* 0x00000005ff077e24 */ /* 0x000fe2000f8e00ff */
[----:B------:R-:W-:-:S02]  /*14760*/  UIADD3.X UR8, URZ, UR17, URZ, UP0, !UPT ;  /* 0x000000113f087290 */ /* 0x000fc400087fe43f */
        /* <DEDUP_REMOVED lines=24> */
.L_x_1673:
[----:B---3--:R-:W-:Y:S01]  /*148f0*/  FMUL.FTZ R4, R41, c[0x0][0x320] ;  /* 0x0000c80029047a20 */ /* 0x008fe20000410000 */
[----:B------:R-:W-:Y:S01]  /*14900*/  SHF.R.S32.HI R7, RZ, 0x1f, R156 ;  /* 0x0000001fff077819 */ /* 0x000fe2000001149c */
[----:B------:R-:W-:Y:S01]  /*14910*/  FMUL.FTZ R5, R83, c[0x0][0x320] ;  /* 0x0000c80053057a20 */ /* 0x000fe20000410000 */
[----:B------:R-:W-:Y:S01]  /*14920*/  LEA.HI R6, R157, R177, RZ, 0x2 ;  /* 0x000000b19d067211 */ /* 0x000fe200078f10ff */
[----:B------:R1:W-:Y:S01]  /*14930*/  MUFU.TANH R166, R4 ;  /* 0x0000000400a67308 */ /* 0x0003e20000002400 */
[----:B------:R-:W-:Y:S01]  /*14940*/  FMUL.FTZ R8, R96, c[0x0][0x320] ;  /* 0x0000c80060087a20 */ /* 0x000fe20000410000 */
[----:B------:R-:W-:Y:S01]  /*14950*/  PLOP3.LUT P1, PT, PT, PT, UP2, 0x80, 0x0 ;  /* 0x000000000000781c */ /* 0x000fe20003f2f028 */
[----:B------:R-:W-:Y:S01]  /*14960*/  UMOV UR4, 0xffffffc0 ;  /* 0xffffffc000047882 */ /* 0x000fe20000000000 */
[----:B------:R-:W-:Y:S01]  /*14970*/  LOP3.LUT R6, R6, 0xfffffffc, RZ, 0xc0, !PT ;  /* 0xfffffffc06067812 */ /* 0x000fe200078ec0ff */
[----:B------:R-:W-:Y:S01]  /*14980*/  UIMAD UR4, UR15, UR4, 0x1 ;  /* 0x000000010f0474a4 */ /* 0x000fe2000f8e0204 */
[----:B------:R-:W-:Y:S01]  /*14990*/  PLOP3.LUT P0, PT, PT, PT, UP2, 0x80, 0x0 ;  /* 0x000000000000781c */ /* 0x000fe20003f0f028 */
[----:B------:R-:W-:Y:S01]  /*149a0*/  STL [R1+0x98], R242 ;  /* 0x000098f201007387 */ /* 0x000fe20000100800 */
[----:B------:R2:W-:Y:S01]  /*149b0*/  MUFU.TANH R41, R5 ;  /* 0x0000000500297308 */ /* 0x0005e20000002400 */
[----:B------:R-:W-:-:S02]  /*149c0*/  IMAD.IADD R6, R177, 0x1, -R6 ;  /* 0x00000001b1067824 */ /* 0x000fc400078e0a06 */
[----:B------:R-:W-:Y:S01]  /*149d0*/  STL [R1+0x94], R241 ;  /* 0x000094f101007387 */ /* 0x000fe20000100800 */
[----:B------:R-:W-:Y:S02]  /*149e0*/  FMUL.FTZ R10, R76, c[0x0][0x320] ;  /* 0x0000c8004c0a7a20 */ /* 0x000fe40000410000 */
[----:B------:R-:W-:Y:S01]  /*149f0*/  IMAD.SHL.U32 R225, R2, 0x2, RZ ;  /* 0x0000000202e17824 */ /* 0x000fe200078e00ff */
[----:B------:R-:W-:Y:S01]  /*14a00*/  STL [R1+0x90], R240 ;  /* 0x000090f001007387 */ /* 0x000fe20000100800 */
[----:B-1----:R-:W-:Y:S01]  /*14a10*/  FMUL.FTZ R4, R60, c[0x0][0x320] ;  /* 0x0000c8003c047a20 */ /* 0x002fe20000410000 */
[----:B------:R-:W-:Y:S01]  /*14a20*/  MUFU.TANH R15, R8 ;  /* 0x00000008000f7308 */ /* 0x000fe20000002400 */
[----:B------:R-:W-:Y:S01]  /*14a30*/  IMAD R228, R0, 0x2, R225 ;  /* 0x0000000200e47824 */ /* 0x000fe200078e02e1 */
[----:B------:R-:W-:Y:S01]  /*14a40*/  STL [R1+0x8c], R239 ;  /* 0x00008cef01007387 */ /* 0x000fe20000100800 */
[----:B------:R-:W-:-:S03]  /*14a50*/  LEA R226, R3, R225, 0x1 ;  /* 0x000000e103e27211 */ /* 0x000fc600078e08ff */
[----:B------:R-:W-:Y:S01]  /*14a60*/  STL [R1+0x88], R238 ;  /* 0x000088ee01007387 */ /* 0x000fe20000100800 */
[----:B--2---:R-:W-:Y:S01]  /*14a70*/  LEA.HI R5, R7, R156, RZ, 0x2 ;  /* 0x0000009c07057211 */ /* 0x004fe200078f10ff */
[----:B------:R1:W-:Y:S01]  /*14a80*/  MUFU.TANH R70, R4 ;  /* 0x0000000400467308 */ /* 0x0003e20000002400 */
[----:B------:R-:W-:Y:S01]  /*14a90*/  IMAD R227, R0, 0x2, R226 ;  /* 0x0000000200e37824 */ /* 0x000fe200078e02e2 */
[----:B------:R-:W-:Y:S01]  /*14aa0*/  STL [R1+0x84], R237 ;  /* 0x000084ed01007387 */ /* 0x000fe20000100800 */
[----:B------:R-:W-:-:S03]  /*14ab0*/  LOP3.LUT R5, R5, 0xffffffc, RZ, 0xc0, !PT ;  /* 0x0ffffffc05057812 */ /* 0x000fc600078ec0ff */
[----:B------:R-:W-:Y:S01]  /*14ac0*/  STL [R1+0x80], R236 ;  /* 0x000080ec01007387 */ /* 0x000fe20000100800 */
[----:B------:R-:W-:Y:S01]  /*14ad0*/  IADD3 R9, -R5, R156, RZ ;  /* 0x0000009c05097210 */ /* 0x000fe20007ffe1ff */
[----:B------:R2:W-:Y:S01]  /*14ae0*/  MUFU.TANH R18, R10 ;  /* 0x0000000a00127308 */ /* 0x0005e20000002400 */
[----:B------:R-:W-:Y:S01]  /*14af0*/  LEA.HI R5, R6, R6, RZ, 0x1 ;  /* 0x0000000606057211 */ /* 0x000fe200078f08ff */
[----:B------:R-:W-:Y:S04]  /*14b00*/  STL [R1+0x7c], R235 ;  /* 0x00007ceb01007387 */ /* 0x000fe80000100800 */
[----:B------:R-:W-:Y:S01]  /*14b10*/  STL [R1+0x78], R234 ;  /* 0x000078ea01007387 */ /* 0x000fe20000100800 */
[----:B-1----:R-:W-:-:S03]  /*14b20*/  FMUL.FTZ R4, R61, c[0x0][0x320] ;  /* 0x0000c8003d047a20 */ /* 0x002fc60000410000 */
[----:B------:R-:W-:Y:S01]  /*14b30*/  STL [R1+0x74], R233 ;  /* 0x000074e901007387 */ /* 0x000fe20000100800 */
[----:B------:R1:W-:Y:S03]  /*14b40*/  MUFU.TANH R69, R4 ;  /* 0x0000000400457308 */ /* 0x0003e60000002400 */
[----:B------:R-:W-:Y:S01]  /*14b50*/  STL [R1+0x70], R232 ;  /* 0x000070e801007387 */ /* 0x000fe20000100800 */
[----:B--2---:R-:W-:-:S03]  /*14b60*/  FMUL.FTZ R10, R77, c[0x0][0x320] ;  /* 0x0000c8004d0a7a20 */ /* 0x004fc60000410000 */
[----:B------:R-:W-:Y:S01]  /*14b70*/  STL [R1+0x6c], R231 ;  /* 0x00006ce701007387 */ /* 0x000fe20000100800 */
[----:B------:R-:W-:Y:S03]  /*14b80*/  MUFU.TANH R17, R10 ;  /* 0x0000000a00117308 */ /* 0x000fe60000002400 */
[----:B------:R-:W-:Y:S04]  /*14b90*/  STL [R1+0x68], R230 ;  /* 0x000068e601007387 */ /* 0x000fe80000100800 */
[----:B------:R-:W-:Y:S01]  /*14ba0*/  STL [R1+0x64], R229 ;  /* 0x000064e501007387 */ /* 0x000fe20000100800 */
[----:B-1----:R-:W-:-:S03]  /*14bb0*/  FMUL.FTZ R4, R56, c[0x0][0x320] ;  /* 0x0000c80038047a20 */ /* 0x002fc60000410000 */
[----:B------:R-:W-:Y:S01]  /*14bc0*/  STL [R1+0x60], R224 ;  /* 0x000060e001007387 */ /* 0x000fe20000100800 */
[----:B------:R1:W-:Y:S03]  /*14bd0*/  MUFU.TANH R68, R4 ;  /* 0x0000000400447308 */ /* 0x0003e60000002400 */
[----:B------:R-:W-:Y:S04]  /*14be0*/  LDSM.16.MT88.4 R116, [R226+0x2100] ;  /* 0x00210000e274783b */ /* 0x000fe80000004200 */
[----:B------:R-:W-:Y:S04]  /*14bf0*/  LDSM.16.MT88.4 R108, [R227+0x2100] ;  /* 0x00210000e36c783b */ /* 0x000fe80000004200 */
[----:B------:R-:W-:Y:S04]  /*14c00*/  LDSM.16.MT88.4 R112, [R225+0x2100] ;  /* 0x00210000e170783b */ /* 0x000fe80000004200 */
[----:B------:R-:W-:Y:S01]  /*14c10*/  LDSM.16.MT88.4 R104, [R228+0x2100] ;  /* 0x00210000e468783b */ /* 0x000fe20000004200 */
[----:B-1----:R-:W-:-:S03]  /*14c20*/  FMUL.FTZ R4, R57, c[0x0][0x320] ;  /* 0x0000c80039047a20 */ /* 0x002fc60000410000 */
[----:B------:R-:W0:Y:S01]  /*14c30*/  LDGDEPBAR ;  /* 0x00000000000079af */ /* 0x000e220000000000 */
        /* <DEDUP_REMOVED lines=78> */
[----:B-1----:R-:W-:-:S05]  /*15120*/  LOP3.LUT R4, R155, 0xffffffe0, RZ, 0xc0, !PT ;  /* 0xffffffe09b047812 */ /* 0x002fca00078ec0ff */
[----:B------:R-:W-:-:S05]  /*15130*/  IMAD.IADD R4, R177, 0x1, -R4 ;  /* 0x00000001b1047824 */ /* 0x000fca00078e0a04 */
[----:B------:R-:W-:-:S04]  /*15140*/  SHF.R.S32.HI R7, RZ, 0x1f, R4 ;  /* 0x0000001fff077819 */ /* 0x000fc80000011404 */
[----:B------:R-:W-:-:S04]  /*15150*/  LEA.HI R7, R7, R4, RZ, 0x2 ;  /* 0x0000000407077211 */ /* 0x000fc800078f10ff */
[----:B------:R-:W-:-:S05]  /*15160*/  LEA.HI.SX32 R8, R7, UR18, 0x1e ;  /* 0x0000001207087c11 */ /* 0x000fca000f8ff2ff */
[----:B------:R-:W-:Y:S01]  /*15170*/  IMAD R11, R9, 0x10, R8 ;  /* 0x00000010090b7824 */ /* 0x000fe200078e0208 */
[C---:B------:R-:W-:Y:S01]  /*15180*/  LOP3.LUT R9, R5.reuse, 0x1ffffffe, RZ, 0xc0, !PT ;  /* 0x1ffffffe05097812 */ /* 0x040fe200078ec0ff */
[----:B------:R-:W-:-:S03]  /*15190*/  IMAD.SHL.U32 R8, R5, 0x20, RZ ;  /* 0x0000002005087824 */ /* 0x000fc600078e00ff */
[----:B------:R-:W-:Y:S02]  /*151a0*/  IADD3 R6, R6, -R9, RZ ;  /* 0x8000000906067210 */ /* 0x000fe40007ffe0ff */
[----:B------:R-:W-:-:S05]  /*151b0*/  LOP3.LUT R5, R8, 0xffffffc0, RZ, 0xc0, !PT ;  /* 0xffffffc008057812 */ /* 0x000fca00078ec0ff */
[----:B------:R-:W-:-:S04]  /*151c0*/  IMAD.IADD R5, R5, 0x1, R11 ;  /* 0x0000000105057824 */ /* 0x000fc800078e020b */
[----:B------:R-:W-:Y:S02]  /*151d0*/  IMAD R13, R6, 0x8, R5 ;  /* 0x00000008060d7824 */ /* 0x000fe400078e0205 */
[----:B------:R-:W-:Y:S02]  /*151e0*/  FMUL.FTZ R5, R78, c[0x0][0x320] ;  /* 0x0000c8004e057a20 */ /* 0x000fe40000410000 */
[----:B------:R-:W-:Y:S01]  /*151f0*/  @P1 IMAD.HI.U32 R6, R13, c[0x0][0x2c8], RZ ;  /* 0x0000b2000d061a27 */ /* 0x000fe200078e00ff */
[----:B------:R-:W-:Y:S01]  /*15200*/  MOV R8, R13 ;  /* 0x0000000d00087202 */ /* 0x000fe20000000f00 */
[----:B------:R1:W-:Y:S01]  /*15210*/  MUFU.TANH R40, R5 ;  /* 0x0000000500287308 */ /* 0x0003e20000002400 */
[----:B------:R4:W-:Y:S02]  /*15220*/  STL [R1+0x20], R13 ;  /* 0x0000200d01007387 */ /* 0x0009e40000100800 */
[----:B------:R-:W-:Y:S01]  /*15230*/  @P0 SHF.R.U32.HI R8, RZ, c[0x0][0x2cc], R6 ;  /* 0x0000b300ff080a19 */ /* 0x000fe20000011606 */
[----:B------:R-:W-:-:S04]  /*15240*/  FMUL.FTZ R6, R97, c[0x0][0x320] ;  /* 0x0000c80061067a20 */ /* 0x000fc80000410000 */
[----:B------:R-:W-:Y:S01]  /*15250*/  SHFL.IDX PT, R9, R8, 0x2, 0x1c1f ;  /* 0x005c1f0008097f89 */ /* 0x000fe200000e0000 */
[----:B------:R2:W2:Y:S01]  /*15260*/  MUFU.TANH R16, R6 ;  /* 0x0000000600107308 */ /* 0x0004a20000002400 */
[----:B-1----:R-:W-:Y:S02]  /*15270*/  FMUL.FTZ R5, R79, c[0x0][0x320] ;  /* 0x0000c8004f057a20 */ /* 0x002fe40000410000 */
[----:B------:R-:W-:Y:S05]  /*15280*/  LDSM.16.MT88.4 R76, [R228+0x900] ;  /* 0x00090000e44c783b */ /* 0x000fea0000004200 */
[----:B------:R1:W-:Y:S01]  /*15290*/  MUFU.TANH R28, R5 ;  /* 0x00000005001c7308 */ /* 0x0003e20000002400 */
[----:B--2---:R-:W-:Y:S01]  /*152a0*/  IMAD.U32 R6, RZ, RZ, UR4 ;  /* 0x00000004ff067e24 */ /* 0x004fe2000f8e00ff */
[----:B------:R-:W-:Y:S01]  /*152b0*/  ULDC.64 UR4, c[0x0][0x2c8] ;  /* 0x0000b20000047ab9 */ /* 0x000fe20000000a00 */
[----:B----4-:R-:W-:-:S06]  /*152c0*/  FMUL.FTZ R13, R67, c[0x0][0x320] ;  /* 0x0000c800430d7a20 */ /* 0x010fcc0000410000 */
[----:B------:R-:W-:Y:S01]  /*152d0*/  MUFU.TANH R13, R13 ;  /* 0x0000000d000d7308 */ /* 0x000fe20000002400 */
[----:B-1----:R-:W-:Y:S02]  /*152e0*/  LOP3.LUT R5, R7, 0x7ffffffc, RZ, 0xc0, !PT ;  /* 0x7ffffffc07057812 */ /* 0x002fe400078ec0ff */
[----:B------:R-:W1:Y:S03]  /*152f0*/  SHFL.IDX PT, R7, R8, 0x3, 0x1c1f ;  /* 0x007c1f0008077f89 */ /* 0x000e6600000e0000 */
[----:B------:R-:W-:Y:S02]  /*15300*/  IMAD.IADD R5, R4, 0x1, -R5 ;  /* 0x0000000104057824 */ /* 0x000fe400078e0a05 */
[----:B------:R-:W-:Y:S02]  /*15310*/  FMUL.FTZ R4, R98, c[0x0][0x320] ;  /* 0x0000c80062047a20 */ /* 0x000fe40000410000 */
[----:B------:R-:W-:Y:S01]  /*15320*/  LDSM.16.MT88.4 R96, [R228+0x100] ;  /* 0x00010000e460783b */ /* 0x000fe20000004200 */
[----:B------:R-:W-:Y:S01]  /*15330*/  SHF.L.U32 R11, R5, 0x1, RZ ;  /* 0x00000001050b7819 */ /* 0x000fe200000006ff */
[----:B------:R2:W-:Y:S03]  /*15340*/  MUFU.TANH R19, R4 ;  /* 0x0000000400137308 */ /* 0x0005e60000002400 */
[----:B------:R-:W-:Y:S01]  /*15350*/  IADD3 R5, -R11, UR13, R6 ;  /* 0x0000000d0b057c10 */ /* 0x000fe2000fffe106 */
[----:B------:R4:W-:Y:S01]  /*15360*/  STL [R1+0x38], R11 ;  /* 0x0000380b01007387 */ /* 0x0009e20000100800 */
[----:B------:R-:W-:-:S02]  /*15370*/  FMUL.FTZ R6, R66, c[0x0][0x320] ;  /* 0x0000c80042067a20 */ /* 0x000fc40000410000 */
[----:B------:R-:W-:Y:S01]  /*15380*/  IADD3 R10, R5, -UR24, RZ ;  /* 0x80000018050a7c10 */ /* 0x000fe2000fffe0ff */
[----:B------:R-:W-:-:S04]  /*15390*/  FMUL.FTZ R5, R65, c[0x0][0x320] ;  /* 0x0000c80041057a20 */ /* 0x000fc80000410000 */
[----:B------:R1:W-:Y:S01]  /*153a0*/  MUFU.TANH R20, R5 ;  /* 0x0000000500147308 */ /* 0x0003e20000002400 */
[----:B--2---:R-:W-:Y:S02]  /*153b0*/  FMUL.FTZ R4, R64, c[0x0][0x320] ;  /* 0x0000c80040047a20 */ /* 0x004fe40000410000 */
[----:B------:R-:W-:Y:S05]  /*153c0*/  LDSM.16.MT88.4 R64, [R226+0x2900] ;  /* 0x00290000e240783b */ /* 0x000fea0000004200 */
[----:B------:R2:W2:Y:S01]  /*153d0*/  MUFU.TANH R14, R4 ;  /* 0x00000004000e7308 */ /* 0x0004a20000002400 */
[C---:B-1----:R-:W-:Y:S01]  /*153e0*/  IMAD.IADD R5, R10.reuse, 0x1, R7 ;  /* 0x000000010a057824 */ /* 0x042fe200078e0207 */
[----:B----4-:R-:W-:Y:S01]  /*153f0*/  IADD3 R11, -R11, UR19, RZ ;  /* 0x000000130b0b7c10 */ /* 0x010fe2000fffe1ff */
[----:B--2---:R-:W-:-:S05]  /*15400*/  IMAD.IADD R4, R10, 0x1, R9 ;  /* 0x000000010a047824 */ /* 0x004fca00078e0209 */
[----:B------:R-:W-:-:S04]  /*15410*/  IMNMX R4, R11, R4, PT ;  /* 0x000000040b047217 */ /* 0x000fc80003800200 */
[C---:B------:R-:W-:Y:S02]  /*15420*/  ISETP.GT.AND P1, PT, R4.reuse, RZ, PT ;  /* 0x000000ff0400720c */ /* 0x040fe40003f24270 */
[C---:B------:R-:W-:Y:S02]  /*15430*/  ISETP.GT.AND P0, PT, R4.reuse, 0x1, PT ;  /* 0x000000010400780c */ /* 0x040fe40003f04270 */
[C---:B------:R-:W-:Y:S02]  /*15440*/  ISETP.GT.AND P3, PT, R4.reuse, 0x9, PT ;  /* 0x000000090400780c */ /* 0x040fe40003f64270 */
[C---:B------:R-:W-:Y:S02]  /*15450*/  ISETP.GT.AND P5, PT, R4.reuse, 0x10, PT ;  /* 0x000000100400780c */ /* 0x040fe40003fa4270 */
[----:B------:R-:W-:Y:S02]  /*15460*/  ISETP.GT.AND P2, PT, R4, 0x8, PT ;  /* 0x000000080400780c */ /* 0x000fe40003f44270 */
[----:B------:R-:W-:-:S02]  /*15470*/  FSEL R9, R36, -INF , P1 ;  /* 0xff80000024097808 */ /* 0x000fc40000800000 */
[----:B---3--:R-:W-:Y:S02]  /*15480*/  FSEL R12, R12, -INF , P0 ;  /* 0xff8000000c0c7808 */ /* 0x008fe40000000000 */
[----:B------:R-:W-:Y:S02]  /*15490*/  FSEL R16, R16, -INF , P3 ;  /* 0xff80000010107808 */ /* 0x000fe40001800000 */
[----:B------:R-:W-:Y:S02]  /*154a0*/  FSEL R26, R26, -INF , P5 ;  /* 0xff8000001a1a7808 */ /* 0x000fe40002800000 */
[C---:B------:R-:W-:Y:S02]  /*154b0*/  ISETP.GT.AND P4, PT, R4.reuse, 0x11, PT ;  /* 0x000000110400780c */ /* 0x040fe40003f84270 */
[C---:B------:R-:W-:Y:S02]  /*154c0*/  ISETP.GT.AND P1, PT, R4.reuse, 0x18, PT ;  /* 0x000000180400780c */ /* 0x040fe40003f24270 */
[----:B------:R-:W-:-:S02]  /*154d0*/  ISETP.GT.AND P0, PT, R4, 0x19, PT ;  /* 0x000000190400780c */ /* 0x000fc40003f04270 */
[C---:B------:R-:W-:Y:S02]  /*154e0*/  ISETP.GT.AND P3, PT, R4.reuse, 0x20, PT ;  /* 0x000000200400780c */ /* 0x040fe40003f64270 */
[----:B------:R-:W-:Y:S02]  /*154f0*/  ISETP.GT.AND P5, PT, R4, 0x21, PT ;  /* 0x000000210400780c */ /* 0x000fe40003fa4270 */
[----:B------:R-:W-:Y:S02]  /*15500*/  FSEL R15, R15, -INF , P2 ;  /* 0xff8000000f0f7808 */ /* 0x000fe40001000000 */
[----:B------:R-:W-:Y:S02]  /*15510*/  FMNMX.FTZ R136, R9, R12, !PT ;  /* 0x0000000c09887209 */ /* 0x000fe40007810000 */
[----:B------:R-:W-:Y:S02]  /*15520*/  FSEL R29, R29, -INF , P4 ;  /* 0xff8000001d1d7808 */ /* 0x000fe40002000000 */
[----:B------:R-:W-:-:S02]  /*15530*/  FSEL R36, R33, -INF , P1 ;  /* 0xff80000021247808 */ /* 0x000fc40000800000 */
[----:B------:R-:W-:Y:S02]  /*15540*/  FSEL R37, R32, -INF , P0 ;  /* 0xff80000020257808 */ /* 0x000fe40000000000 */
[----:B------:R-:W-:Y:S02]  /*15550*/  FSEL R172, R27, -INF , P3 ;  /* 0xff8000001bac7808 */ /* 0x000fe40001800000 */
[----:B------:R-:W-:Y:S02]  /*15560*/  FSEL R174, R25, -INF , P5 ;  /* 0xff80000019ae7808 */ /* 0x000fe40002800000 */
[C---:B------:R-:W-:Y:S02]  /*15570*/  ISETP.GT.AND P4, PT, R4.reuse, 0x28, PT ;  /* 0x000000280400780c */ /* 0x040fe40003f84270 */
[C---:B------:R-:W-:Y:S02]  /*15580*/  ISETP.GT.AND P2, PT, R4.reuse, 0x29, PT ;  /* 0x000000290400780c */ /* 0x040fe40003f44270 */
[----:B------:R-:W-:-:S02]  /*15590*/  ISETP.GT.AND P0, PT, R4, 0x30, PT ;  /* 0x000000300400780c */ /* 0x000fc40003f04270 */
[C---:B------:R-:W-:Y:S02]  /*155a0*/  ISETP.GT.AND P1, PT, R4.reuse, 0x31, PT ;  /* 0x000000310400780c */ /* 0x040fe40003f24270 */
[C---:B------:R-:W-:Y:S02]  /*155b0*/  ISETP.GT.AND P3, PT, R4.reuse, 0x38, PT ;  /* 0x000000380400780c */ /* 0x040fe40003f64270 */
[----:B------:R-:W-:Y:S02]  /*155c0*/  ISETP.GT.AND P5, PT, R4, 0x39, PT ;  /* 0x000000390400780c */ /* 0x000fe40003fa4270 */
[----:B------:R-:W-:Y:S02]  /*155d0*/  FMNMX.FTZ R136, R15, R136, !PT ;  /* 0x000000880f887209 */ /* 0x000fe40007810000 */
[----:B------:R-:W-:Y:S02]  /*155e0*/  IMNMX R4, R11, R5, PT ;  /* 0x000000050b047217 */ /* 0x000fe40003800200 */
[----:B------:R-:W-:-:S02]  /*155f0*/  FSEL R173, R21, -INF , P4 ;  /* 0xff80000015ad7808 */ /* 0x000fc40002000000 */
[----:B------:R-:W-:Y:S01]  /*15600*/  FSEL R210, R18, -INF , P0 ;  /* 0xff80000012d27808 */ /* 0x000fe20000000000 */
[----:B------:R1:W2:Y:S01]  /*15610*/  MUFU.TANH R21, R6 ;  /* 0x0000000600157308 */ /* 0x0002a20000002400 */
[----:B------:R-:W-:Y:S02]  /*15620*/  FMNMX.FTZ R136, R16, R136, !PT ;  /* 0x0000008810887209 */ /* 0x000fe40007810000 */
[C---:B------:R-:W-:Y:S02]  /*15630*/  ISETP.GT.AND P4, PT, R4.reuse, RZ, PT ;  /* 0x000000ff0400720c */ /* 0x040fe40003f84270 */
[----:B------:R-:W-:Y:S02]  /*15640*/  ISETP.GT.AND P0, PT, R4, 0x1, PT ;  /* 0x000000010400780c */ /* 0x000fe40003f04270 */
[----:B------:R-:W-:Y:S02]  /*15650*/  FSEL R175, R24, -INF , P2 ;  /* 0xff80000018af7808 */ /* 0x000fe40001000000 */
[----:B------:R-:W-:-:S02]  /*15660*/  FSEL R238, R17, -INF , P1 ;  /* 0xff80000011ee7808 */ /* 0x000fc40000800000 */
[----:B------:R-:W-:Y:S02]  /*15670*/  FSEL R237, R14, -INF , P3 ;  /* 0xff8000000eed7808 */ /* 0x000fe40001800000 */
[----:B------:R-:W-:Y:S02]  /*15680*/  FMNMX.FTZ R136, R26, R136, !PT ;  /* 0x000000881a887209 */ /* 0x000fe40007810000 */
[----:B------:R-:W-:Y:S01]  /*15690*/  ISETP.GT.AND P2, PT, R4, 0x8, PT ;  /* 0x000000080400780c */ /* 0x000fe20003f44270 */
[----:B-1----:R-:W-:Y:S01]  /*156a0*/  FMUL.FTZ R6, R63, c[0x0][0x320] ;  /* 0x0000c8003f067a20 */ /* 0x002fe20000410000 */
[----:B------:R-:W-:Y:S02]  /*156b0*/  FSEL R14, R35, -INF , P4 ;  /* 0xff800000230e7808 */ /* 0x000fe40002000000 */
        /* <DEDUP_REMOVED lines=39> */
[C---:B------:R-:W-:Y:S02]  /*15930*/  ISETP.GT.AND P0, PT, R4.reuse, 0x30, PT ;  /* 0x000000300400780c */ /* 0x040fe40003f04270 */
[----:B------:R-:W-:Y:S02]  /*15940*/  FSEL R168, R41, -INF , P1 ;  /* 0xff80000029a87808 */ /* 0x000fe40000800000 */
[----:B------:R-:W-:Y:S02]  /*15950*/  FMNMX.FTZ R5, R169, R5, !PT ;  /* 0x00000005a9057209 */ /* 0x000fe40007810000 */
[----:B------:R-:W-:Y:S02]  /*15960*/  FMNMX.FTZ R136, R179, R136, !PT ;  /* 0x00000088b3887209 */ /* 0x000fe40007810000 */
[----:B------:R-:W-:-:S02]  /*15970*/  ISETP.GT.AND P2, PT, R4, 0x31, PT ;  /* 0x000000310400780c */ /* 0x000fc40003f44270 */
[----:B------:R-:W-:Y:S01]  /*15980*/  FSEL R209, R40, -INF , P0 ;  /* 0xff80000028d17808 */ /* 0x000fe20000000000 */
[----:B------:R-:W1:Y:S01]  /*15990*/  SHFL.BFLY PT, R7, R136, 0x2, 0x1f ;  /* 0x0c401f0088077f89 */ /* 0x000e6200000e0000 */
[----:B------:R-:W-:Y:S01]  /*159a0*/  FMNMX.FTZ R5, R168, R5, !PT ;  /* 0x00000005a8057209 */ /* 0x000fe20007810000 */
[----:B------:R-:W3:Y:S01]  /*159b0*/  MUFU.TANH R40, R6 ;  /* 0x0000000600287308 */ /* 0x000ee20000002400 */
[----:B------:R-:W-:Y:S02]  /*159c0*/  ISETP.GT.AND P1, PT, R4, 0x38, PT ;  /* 0x000000380400780c */ /* 0x000fe40003f24270 */
[----:B------:R-:W-:Y:S02]  /*159d0*/  FSEL R208, R28, -INF , P2 ;  /* 0xff8000001cd07808 */ /* 0x000fe40001000000 */
[----:B------:R-:W-:Y:S02]  /*159e0*/  FMNMX.FTZ R5, R209, R5, !PT ;  /* 0x00000005d1057209 */ /* 0x000fe40007810000 */
[----:B------:R-:W-:Y:S01]  /*159f0*/  ISETP.GT.AND P0, PT, R4, 0x39, PT ;  /* 0x000000390400780c */ /* 0x000fe20003f04270 */
[----:B------:R-:W-:Y:S01]  /*15a00*/  FMUL.FTZ R4, R58, c[0x0][0x320] ;  /* 0x0000c8003a047a20 */ /* 0x000fe20000410000 */
[----:B--2---:R-:W-:-:S02]  /*15a10*/  FSEL R240, R21, -INF , P1 ;  /* 0xff80000015f07808 */ /* 0x004fc40000800000 */
[----:B------:R-:W-:Y:S01]  /*15a20*/  FMNMX.FTZ R5, R208, R5, !PT ;  /* 0x00000005d0057209 */ /* 0x000fe20007810000 */
[----:B------:R2:W4:Y:S01]  /*15a30*/  MUFU.TANH R21, R4 ;  /* 0x0000000400157308 */ /* 0x0005220000002400 */
[----:B------:R-:W-:Y:S02]  /*15a40*/  FSEL R242, R13, -INF , P0 ;  /* 0xff8000000df27808 */ /* 0x000fe40000000000 */
[----:B-1----:R-:W-:-:S05]  /*15a50*/  FMNMX.FTZ R136, R136, R7, !PT ;  /* 0x0000000788887209 */ /* 0x002fca0007810000 */
[----:B------:R-:W1:Y:S01]  /*15a60*/  SHFL.BFLY PT, R7, R136, 0x1, 0x1f ;  /* 0x0c201f0088077f89 */ /* 0x000e6200000e0000 */
[----:B--2---:R-:W-:Y:S01]  /*15a70*/  FMNMX.FTZ R4, R240, R5, !PT ;  /* 0x00000005f0047209 */ /* 0x004fe20007810000 */
[----:B------:R-:W-:-:S03]  /*15a80*/  FMUL.FTZ R5, R38, c[0x0][0x320] ;  /* 0x0000c80026057a20 */ /* 0x000fc60000410000 */
[----:B------:R-:W-:Y:S01]  /*15a90*/  FMNMX.FTZ R4, R242, R4, !PT ;  /* 0x00000004f2047209 */ /* 0x000fe20007810000 */
[----:B------:R2:W-:Y:S04]  /*15aa0*/  MUFU.TANH R133, R5 ;  /* 0x0000000500857308 */ /* 0x0005e80000002400 */
[----:B------:R-:W3:Y:S01]  /*15ab0*/  SHFL.BFLY PT, R6, R4, 0x2, 0x1f ;  /* 0x0c401f0004067f89 */ /* 0x000ee200000e0000 */
[----:B--2---:R-:W-:Y:S01]  /*15ac0*/  FMUL.FTZ R5, R39, c[0x0][0x320] ;  /* 0x0000c80027057a20 */ /* 0x004fe20000410000 */
[----:B-1----:R-:W-:-:S03]  /*15ad0*/  FMNMX.FTZ R136, R136, R7, !PT ;  /* 0x0000000788887209 */ /* 0x002fc60007810000 */
[----:B------:R1:W-:Y:S01]  /*15ae0*/  MUFU.TANH R132, R5 ;  /* 0x0000000500847308 */ /* 0x0003e20000002400 */
[----:B------:R-:W2:Y:S01]  /*15af0*/  SHFL.IDX PT, R7, R8, RZ, 0x1c1f ;  /* 0x001c1fff08077589 */ /* 0x000ea200000e0000 */
[C---:B------:R-:W-:Y:S01]  /*15b00*/  FSETP.NEU.FTZ.AND P0, PT, R136.reuse, -INF , PT ;  /* 0xff8000008800780b */ /* 0x040fe20003f1d000 */
[----:B------:R-:W-:Y:S01]  /*15b10*/  FMUL.FTZ R13, R136, c[0x0][0x2d0] ;  /* 0x0000b400880d7a20 */ /* 0x000fe20000410000 */
[----:B---3--:R-:W-:-:S04]  /*15b20*/  FMNMX.FTZ R4, R4, R6, !PT ;  /* 0x0000000604047209 */ /* 0x008fc80007810000 */
[----:B------:R-:W-:Y:S01]  /*15b30*/  FSEL R13, R13, RZ, P0 ;  /* 0x000000ff0d0d7208 */ /* 0x000fe20000000000 */
[----:B------:R2:W-:Y:S04]  /*15b40*/  SHFL.IDX PT, R6, R8, 0x1, 0x1c1f ;  /* 0x003c1f0008067f89 */ /* 0x0005e800000e0000 */
[----:B------:R-:W3:Y:S01]  /*15b50*/  SHFL.BFLY PT, R134, R4, 0x1, 0x1f ;  /* 0x0c201f0004867f89 */ /* 0x000ee200000e0000 */
[----:B-1----:R-:W-:-:S04]  /*15b60*/  FMUL.FTZ R5, R59, c[0x0][0x320] ;  /* 0x0000c8003b057a20 */ /* 0x002fc80000410000 */
[----:B------:R1:W1:Y:S01]  /*15b70*/  MUFU.TANH R20, R5 ;  /* 0x0000000500147308 */ /* 0x0002620000002400 */
[----:B--2---:R-:W-:Y:S01]  /*15b80*/  IADD3 R8, R10, R7, RZ ;  /* 0x000000070a087210 */ /* 0x004fe20007ffe0ff */
[----:B-1----:R-:W-:-:S03]  /*15b90*/  FMUL.FTZ R5, R30, c[0x0][0x320] ;  /* 0x0000c8001e057a20 */ /* 0x002fc60000410000 */
[----:B------:R-:W-:-:S03]  /*15ba0*/  IMNMX R8, R11, R8, PT ;  /* 0x000000080b087217 */ /* 0x000fc60003800200 */
[----:B------:R1:W-:Y:S01]  /*15bb0*/  MUFU.TANH R191, R5 ;  /* 0x0000000500bf7308 */ /* 0x0003e20000002400 */
[----:B---3--:R-:W-:Y:S01]  /*15bc0*/  FMNMX.FTZ R134, R4, R134, !PT ;  /* 0x0000008604867209 */ /* 0x008fe20007810000 */
[----:B------:R-:W-:Y:S01]  /*15bd0*/  FFMA.FTZ R4, R15, c[0x0][0x2d0], -R13 ;  /* 0x0000b4000f047a23 */ /* 0x000fe2000001080d */
[----:B------:R-:W-:Y:S02]  /*15be0*/  ISETP.GT.AND P1, PT, R8, 0x1, PT ;  /* 0x000000010800780c */ /* 0x000fe40003f24270 */
[----:B------:R-:W-:Y:S02]  /*15bf0*/  FSETP.NEU.FTZ.AND P0, PT, R134, -INF , PT ;  /* 0xff8000008600780b */ /* 0x000fe40003f1d000 */
[C---:B------:R-:W-:Y:S01]  /*15c00*/  ISETP.GT.AND P3, PT, R8.reuse, 0x8, PT ;  /* 0x000000080800780c */ /* 0x040fe20003f64270 */
[----:B------:R2:W-:Y:S01]  /*15c10*/  MUFU.EX2 R177, R4 ;  /* 0x0000000400b17308 */ /* 0x0005e20000000800 */
[----:B------:R-:W-:Y:S02]  /*15c20*/  FSEL R24, R69, -INF , P1 ;  /* 0xff80000045187808 */ /* 0x000fe40000800000 */
[----:B------:R-:W-:-:S02]  /*15c30*/  ISETP.GT.AND P4, PT, R8, 0x9, PT ;  /* 0x000000090800780c */ /* 0x000fc40003f84270 */
[----:B------:R-:W-:Y:S02]  /*15c40*/  ISETP.GT.AND P5, PT, R8, 0x10, PT ;  /* 0x000000100800780c */ /* 0x000fe40003fa4270 */
[----:B------:R-:W-:Y:S01]  /*15c50*/  FSEL R25, R60, -INF , P4 ;  /* 0xff8000003c197808 */ /* 0x000fe20002000000 */
[----:B-1----:R-:W-:Y:S01]  /*15c60*/  FMUL.FTZ R5, R31, c[0x0][0x320] ;  /* 0x0000c8001f057a20 */ /* 0x002fe20000410000 */
[----:B------:R-:W-:Y:S02]  /*15c70*/  FSEL R27, R57, -INF , P5 ;  /* 0xff800000391b7808 */ /* 0x000fe40002800000 */
[C---:B------:R-:W-:Y:S01]  /*15c80*/  ISETP.GT.AND P2, PT, R8.reuse, 0x18, PT ;  /* 0x000000180800780c */ /* 0x040fe20003f44270 */
[----:B------:R1:W-:Y:S01]  /*15c90*/  MUFU.TANH R190, R5 ;  /* 0x0000000500be7308 */ /* 0x0003e20000002400 */
[----:B------:R-:W-:Y:S02]  /*15ca0*/  ISETP.GT.AND P4, PT, R8, 0x20, PT ;  /* 0x000000200800780c */ /* 0x000fe40003f84270 */
[----:B------:R-:W-:Y:S01]  /*15cb0*/  FSEL R30, R53, -INF , P2 ;  /* 0xff800000351e7808 */ /* 0x000fe20001000000 */
[----:B--2---:R-:W-:Y:S01]  /*15cc0*/  FFMA.FTZ R4, R16, c[0x0][0x2d0], -R13 ;  /* 0x0000b40010047a23 */ /* 0x004fe2000001080d */
[----:B------:R-:W-:-:S02]  /*15cd0*/  ISETP.GT.AND P1, PT, R8, 0x28, PT ;  /* 0x000000280800780c */ /* 0x000fc40003f24270 */
[C---:B------:R-:W-:Y:S01]  /*15ce0*/  ISETP.GT.AND P5, PT, R8.reuse, 0x21, PT ;  /* 0x000000210800780c */ /* 0x040fe20003fa4270 */
[----:B------:R-:W-:Y:S01]  /*15cf0*/  MUFU.EX2 R176, R4 ;  /* 0x0000000400b07308 */ /* 0x000fe20000000800 */
[----:B------:R-:W-:Y:S02]  /*15d00*/  FSEL R167, R167, -INF , P4 ;  /* 0xff800000a7a77808 */ /* 0x000fe40002000000 */
[----:B------:R-:W-:Y:S02]  /*15d10*/  ISETP.GT.AND P4, PT, R8, 0x31, PT ;  /* 0x000000310800780c */ /* 0x000fe40003f84270 */
[----:B------:R-:W-:Y:S02]  /*15d20*/  FSEL R165, R165, -INF , P1 ;  /* 0xff800000a5a57808 */ /* 0x000fe40000800000 */
[----:B------:R-:W-:Y:S01]  /*15d30*/  FSEL R166, R166, -INF , P5 ;  /* 0xff800000a6a67808 */ /* 0x000fe20002800000 */
[----:B-1----:R-:W-:Y:S01]  /*15d40*/  FMUL.FTZ R5, R22, c[0x0][0x320] ;  /* 0x0000c80016057a20 */ /* 0x002fe20000410000 */
[----:B------:R-:W-:-:S02]  /*15d50*/  ISETP.GT.AND P5, PT, R8, 0x38, PT ;  /* 0x000000380800780c */ /* 0x000fc40003fa4270 */
[----:B------:R-:W-:Y:S01]  /*15d60*/  FSEL R207, R207, -INF , P4 ;  /* 0xff800000cfcf7808 */ /* 0x000fe20002000000 */
[----:B------:R1:W-:Y:S01]  /*15d70*/  MUFU.TANH R189, R5 ;  /* 0x0000000500bd7308 */ /* 0x0003e20000002400 */
[----:B------:R-:W-:Y:S02]  /*15d80*/  FSEL R245, R245, -INF , P5 ;  /* 0xff800000f5f57808 */ /* 0x000fe40002800000 */
[----:B------:R-:W-:-:S04]  /*15d90*/  ISETP.GT.AND P2, PT, R8, 0x39, PT ;  /* 0x000000390800780c */ /* 0x000fc80003f44270 */
[----:B------:R-:W-:Y:S01]  /*15da0*/  FSEL R246, R246, -INF , P2 ;  /* 0xff800000f6f67808 */ /* 0x000fe20001000000 */
[----:B-1----:R-:W-:Y:S01]  /*15db0*/  FMUL.FTZ R5, R23, c[0x0][0x320] ;  /* 0x0000c80017057a20 */ /* 0x002fe20000410000 */
[----:B------:R-:W-:Y:S02]  /*15dc0*/  FSEL R23, R68, -INF , P3 ;  /* 0xff80000044177808 */ /* 0x000fe40001800000 */
[C---:B------:R-:W-:Y:S01]  /*15dd0*/  ISETP.GT.AND P3, PT, R8.reuse, 0x19, PT ;  /* 0x000000190800780c */ /* 0x040fe20003f64270 */
[----:B------:R1:W-:Y:S03]  /*15de0*/  MUFU.TANH R188, R5 ;  /* 0x0000000500bc7308 */ /* 0x0003e60000002400 */
[----:B------:R-:W-:Y:S02]  /*15df0*/  FSEL R31, R61, -INF , P3 ;  /* 0xff8000003d1f7808 */ /* 0x000fe40001800000 */
[----:B------:R-:W-:Y:S01]  /*15e00*/  ISETP.GT.AND P3, PT, R8, 0x30, PT ;  /* 0x000000300800780c */ /* 0x000fe20003f64270 */
[----:B------:R-:W-:Y:S03]  /*15e10*/  LDSM.16.MT88.4 R60, [R225+0x900] ;  /* 0x00090000e13c783b */ /* 0x000fe60000004200 */
[----:B------:R-:W-:Y:S01]  /*15e20*/  FSEL R206, R206, -INF , P3 ;  /* 0xff800000cece7808 */ /* 0x000fe20001800000 */
[----:B-1----:R-:W-:-:S02]  /*15e30*/  FFMA.FTZ R5, R9, c[0x0][0x2d0], -R13 ;  /* 0x0000b40009057a23 */ /* 0x002fc4000001080d */
[----:B------:R-:W-:Y:S02]  /*15e40*/  FMUL.FTZ R9, R42, c[0x0][0x320] ;  /* 0x0000c8002a097a20 */ /* 0x000fe40000410000 */
[----:B------:R1:W-:Y:S08]  /*15e50*/  MUFU.EX2 R241, R5 ;  /* 0x0000000500f17308 */ /* 0x0003f00000000800 */
[----:B------:R-:W2:Y:S01]  /*15e60*/  MUFU.TANH R139, R9 ;  /* 0x00000009008b7308 */ /* 0x000ea20000002400 */
[----:B-1----:R-:W-:-:S02]  /*15e70*/  FFMA.FTZ R5, R12, c[0x0][0x2d0], -R13 ;  /* 0x0000b4000c057a23 */ /* 0x002fc4000001080d */
[----:B------:R-:W-:-:S05]  /*15e80*/  FMUL.FTZ R12, R134, c[0x0][0x2d0] ;  /* 0x0000b400860c7a20 */ /* 0x000fca0000410000 */
[----:B------:R1:W3:Y:S01]  /*15e90*/  MUFU.EX2 R193, R5 ;  /* 0x0000000500c17308 */ /* 0x0002e20000000800 */
[----:B------:R-:W-:Y:S02]  /*15ea0*/  FSEL R12, R12, RZ, P0 ;  /* 0x000000ff0c0c7208 */ /* 0x000fe40000000000 */
[----:B------:R-:W-:-:S03]  /*15eb0*/  ISETP.GT.AND P0, PT, R8, RZ, PT ;  /* 0x000000ff0800720c */ /* 0x000fc60003f04270 */
[--C-:B------:R-:W-:Y:S02]  /*15ec0*/  FFMA.FTZ R0, R19, c[0x0][0x2d0], -R12.reuse ;  /* 0x0000b40013007a23 */ /* 0x100fe4000001080c */
[--C-:B------:R-:W-:Y:S01]  /*15ed0*/  FFMA.FTZ R3, R17, c[0x0][0x2d0], -R12.reuse ;  /* 0x0000b40011037a23 */ /* 0x100fe2000001080c */
[----:B------:R-:W-:Y:S01]  /*15ee0*/  FSEL R17, R70, -INF , P0 ;  /* 0xff80000046117808 */ /* 0x000fe20000000000 */
[----:B------:R2:W-:Y:S01]  /*15ef0*/  MUFU.EX2 R178, R0 ;  /* 0x0000000000b27308 */ /* 0x0005e20000000800 */
[----:B------:R-:W-:Y:S01]  /*15f00*/  ISETP.GT.AND P0, PT, R8, 0x11, PT ;  /* 0x000000110800780c */ /* 0x000fe20003f04270 */
[----:B------:R-:W-:Y:S02]  /*15f10*/  FFMA.FTZ R4, R14, c[0x0][0x2d0], -R12 ;  /* 0x0000b4000e047a23 */ /* 0x000fe4000001080c */
[----:B-1----:R-:W-:Y:S01]  /*15f20*/  IMAD.IADD R5, R10, 0x1, R6 ;  /* 0x000000010a057824 */ /* 0x002fe200078e0206 */
[----:B------:R-:W-:Y:S02]  /*15f30*/  FSEL R28, R56, -INF , P0 ;  /* 0xff800000381c7808 */ /* 0x000fe40000000000 */
[----:B------:R-:W-:Y:S01]  /*15f40*/  ISETP.GT.AND P0, PT, R8, 0x29, PT ;  /* 0x000000290800780c */ /* 0x000fe20003f04270 */
[----:B------:R1:W-:Y:S01]  /*15f50*/  MUFU.EX2 R192, R3 ;  /* 0x0000000300c07308 */ /* 0x0003e20000000800 */
[----:B------:R-:W-:Y:S01]  /*15f60*/  IMNMX R2, R11, R5, PT ;  /* 0x000000050b027217 */ /* 0x000fe20003800200 */
[----:B------:R-:W-:Y:S01]  /*15f70*/  FFMA.FTZ R8, R29, c[0x0][0x2d0], -R13 ;  /* 0x0000b4001d087a23 */ /* 0x000fe2000001080d */
[----:B------:R-:W-:Y:S01]  /*15f80*/  FSEL R164, R164, -INF , P0 ;  /* 0xff800000a4a47808 */ /* 0x000fe20000000000 */
[----:B------:R-:W-:Y:S01]  /*15f90*/  LDSM.16.MT88.4 R56, [R226+0x900] ;  /* 0x00090000e238783b */ /* 0x000fe20000004200 */
[----:B------:R-:W-:-:S02]  /*15fa0*/  ISETP.GT.AND P1, PT, R2, RZ, PT ;  /* 0x000000ff0200720c */ /* 0x000fc40003f24270 */
[----:B------:R-:W-:Y:S01]  /*15fb0*/  ISETP.GT.AND P0, PT, R2, 0x1, PT ;  /* 0x000000010200780c */ /* 0x000fe20003f04270 */
[----:B--2---:R-:W-:Y:S01]  /*15fc0*/  FFMA.FTZ R0, R18, c[0x0][0x2d0], -R12 ;  /* 0x0000b40012007a23 */ /* 0x004fe2000001080c */
[----:B------:R-:W-:Y:S01]  /*15fd0*/  ISETP.GT.AND P4, PT, R2, 0x8, PT ;  /* 0x000000080200780c */ /* 0x000fe20003f84270 */
[----:B------:R-:W2:Y:S01]  /*15fe0*/  MUFU.EX2 R194, R4 ;  /* 0x0000000400c27308 */ /* 0x000ea20000000800 */
[----:B------:R-:W-:Y:S02]  /*15ff0*/  FSEL R16, R50, -INF , P1 ;  /* 0xff80000032107808 */ /* 0x000fe40000800000 */
[----:B------:R-:W-:Y:S02]  /*16000*/  FSEL R22, R40, -INF , P0 ;  /* 0xff80000028167808 */ /* 0x000fe40000000000 */
[----:B------:R-:W-:Y:S01]  /*16010*/  ISETP.GT.AND P5, PT, R2, 0x9, PT ;  /* 0x000000090200780c */ /* 0x000fe20003fa4270 */
[----:B-1----:R-:W-:Y:S01]  /*16020*/  FFMA.FTZ R3, R26, c[0x0][0x2d0], -R13 ;  /* 0x0000b4001a037a23 */ /* 0x002fe2000001080d */
[----:B----4-:R-:W-:Y:S01]  /*16030*/  FSEL R21, R21, -INF , P4 ;  /* 0xff80000015157808 */ /* 0x010fe20002000000 */
[----:B------:R1:W4:Y:S01]  /*16040*/  MUFU.EX2 R195, R0 ;  /* 0x0000000000c37308 */ /* 0x0003220000000800 */
[----:B------:R-:W-:-:S02]  /*16050*/  ISETP.GT.AND P3, PT, R2, 0x10, PT ;  /* 0x000000100200780c */ /* 0x000fc40003f64270 */
[----:B------:R-:W-:Y:S02]  /*16060*/  FSEL R20, R20, -INF , P5 ;  /* 0xff80000014147808 */ /* 0x000fe40002800000 */
[C---:B------:R-:W-:Y:S02]  /*16070*/  ISETP.GT.AND P2, PT, R2.reuse, 0x11, PT ;  /* 0x000000110200780c */ /* 0x040fe40003f44270 */
[----:B------:R-:W-:Y:S01]  /*16080*/  FSEL R19, R71, -INF , P3 ;  /* 0xff80000047137808 */ /* 0x000fe20001800000 */
[----:B------:R2:W-:Y:S01]  /*16090*/  MUFU.EX2 R230, R3 ;  /* 0x0000000300e67308 */ /* 0x0005e20000000800 */
[C---:B------:R-:W-:Y:S01]  /*160a0*/  ISETP.GT.AND P1, PT, R2.reuse, 0x18, PT ;  /* 0x000000180200780c */ /* 0x040fe20003f24270 */
[----:B------:R-:W-:Y:S01]  /*160b0*/  LDSM.16.MT88.4 R68, [R225+0x2900] ;  /* 0x00290000e144783b */ /* 0x000fe20000004200 */
[----:B------:R-:W-:Y:S02]  /*160c0*/  FSEL R18, R55, -INF , P2 ;  /* 0xff80000037127808 */ /* 0x000fe40001000000 */
[----:B------:R-:W-:-:S02]  /*160d0*/  ISETP.GT.AND P0, PT, R2, 0x19, PT ;  /* 0x000000190200780c */ /* 0x000fc40003f04270 */
[----:B------:R-:W-:Y:S01]  /*160e0*/  ISETP.GT.AND P2, PT, R2, 0x20, PT ;  /* 0x000000200200780c */ /* 0x000fe20003f44270 */
[----:B------:R3:W3:Y:S01]  /*160f0*/  MUFU.EX2 R234, R8 ;  /* 0x0000000800ea7308 */ /* 0x0006e20000000800 */
[----:B-1----:R-:W-:Y:S02]  /*16100*/  FMNMX.FTZ R0, R17, R24, !PT ;  /* 0x0000001811007209 */ /* 0x002fe40007810000 */
[----:B------:R-:W-:Y:S02]  /*16110*/  FSEL R26, R54, -INF , P1 ;  /* 0xff800000361a7808 */ /* 0x000fe40000800000 */
[----:B------:R-:W-:Y:S01]  /*16120*/  FMNMX.FTZ R0, R23, R0, !PT ;  /* 0x0000000017007209 */ /* 0x000fe20007810000 */
[----:B------:R-:W-:Y:S01]  /*16130*/  LDSM.16.MT88.4 R52, [R227+0x900] ;  /* 0x00090000e334783b */ /* 0x000fe20000004200 */
[----:B------:R-:W-:Y:S02]  /*16140*/  FSEL R29, R51, -INF , P0 ;  /* 0xff800000331d7808 */ /* 0x000fe40000000000 */
[----:B------:R-:W-:Y:S01]  /*16150*/  FMNMX.FTZ R0, R25, R0, !PT ;  /* 0x0000000019007209 */ /* 0x000fe20007810000 */
[----:B------:R-:W-:Y:S01]  /*16160*/  LDSM.16.MT88.4 R48, [R228+0x2900] ;  /* 0x00290000e430783b */ /* 0x000fe20000004200 */
[----:B--2---:R-:W-:-:S02]  /*16170*/  FMNMX.FTZ R3, R16, R22, !PT ;  /* 0x0000001610037209 */ /* 0x004fc40007810000 */
[----:B------:R-:W-:Y:S02]  /*16180*/  FMNMX.FTZ R0, R27, R0, !PT ;  /* 0x000000001b007209 */ /* 0x000fe40007810000 */
[----:B------:R-:W-:Y:S01]  /*16190*/  FMNMX.FTZ R3, R21, R3, !PT ;  /* 0x0000000315037209 */ /* 0x000fe20007810000 */
[----:B---3--:R-:W-:Y:S01]  /*161a0*/  FFMA.FTZ R8, R36, c[0x0][0x2d0], -R13 ;  /* 0x0000b40024087a23 */ /* 0x008fe2000001080d */
[----:B------:R-:W-:Y:S02]  /*161b0*/  FMNMX.FTZ R0, R28, R0, !PT ;  /* 0x000000001c007209 */ /* 0x000fe40007810000 */
[----:B------:R-:W-:Y:S01]  /*161c0*/  FMNMX.FTZ R3, R20, R3, !PT ;  /* 0x0000000314037209 */ /* 0x000fe20007810000 */
[----:B------:R1:W-:Y:S01]  /*161d0*/  MUFU.EX2 R239, R8 ;  /* 0x0000000800ef7308 */ /* 0x0003e20000000800 */
[----:B------:R-:W-:Y:S02]  /*161e0*/  FMNMX.FTZ R0, R30, R0, !PT ;  /* 0x000000001e007209 */ /* 0x000fe40007810000 */
[----:B------:R-:W-:-:S02]  /*161f0*/  FMNMX.FTZ R3, R19, R3, !PT ;  /* 0x0000000313037209 */ /* 0x000fc40007810000 */
[----:B------:R-:W-:Y:S02]  /*16200*/  FMNMX.FTZ R0, R31, R0, !PT ;  /* 0x000000001f007209 */ /* 0x000fe40007810000 */
[----:B------:R-:W-:Y:S02]  /*16210*/  FMNMX.FTZ R3, R18, R3, !PT ;  /* 0x0000000312037209 */ /* 0x000fe40007810000 */
[----:B------:R-:W-:Y:S02]  /*16220*/  FMNMX.FTZ R0, R167, R0, !PT ;  /* 0x00000000a7007209 */ /* 0x000fe40007810000 */
[----:B------:R-:W-:Y:S02]  /*16230*/  FSEL R139, R139, -INF , P2 ;  /* 0xff8000008b8b7808 */ /* 0x000fe40001000000 */
[----:B------:R-:W-:Y:S02]  /*16240*/  FMNMX.FTZ R0, R166, R0, !PT ;  /* 0x00000000a6007209 */ /* 0x000fe40007810000 */
[----:B------:R-:W-:Y:S01]  /*16250*/  ISETP.GT.AND P6, PT, R2, 0x21, PT ;  /* 0x000000210200780c */ /* 0x000fe20003fc4270 */
[----:B-1----:R-:W-:Y:S01]  /*16260*/  FFMA.FTZ R8, R37, c[0x0][0x2d0], -R13 ;  /* 0x0000b40025087a23 */ /* 0x002fe2000001080d */
[----:B------:R-:W-:-:S02]  /*16270*/  FMNMX.FTZ R0, R165, R0, !PT ;  /* 0x00000000a5007209 */ /* 0x000fc40007810000 */
[----:B------:R-:W-:Y:S01]  /*16280*/  ISETP.GT.AND P5, PT, R2, 0x28, PT ;  /* 0x000000280200780c */ /* 0x000fe20003fa4270 */
[----:B------:R-:W-:Y:S01]  /*16290*/  MUFU.EX2 R232, R8 ;  /* 0x0000000800e87308 */ /* 0x000fe20000000800 */
[----:B------:R-:W-:Y:S02]  /*162a0*/  FMNMX.FTZ R0, R164, R0, !PT ;  /* 0x00000000a4007209 */ /* 0x000fe40007810000 */
[----:B------:R-:W-:Y:S02]  /*162b0*/  ISETP.GT.AND P4, PT, R2, 0x29, PT ;  /* 0x000000290200780c */ /* 0x000fe40003f84270 */
[----:B------:R-:W-:Y:S02]  /*162c0*/  FMNMX.FTZ R0, R206, R0, !PT ;  /* 0x00000000ce007209 */ /* 0x000fe40007810000 */
[----:B------:R-:W-:Y:S02]  /*162d0*/  ISETP.GT.AND P3, PT, R2, 0x30, PT ;  /* 0x000000300200780c */ /* 0x000fe40003f64270 */
[----:B------:R-:W-:-:S02]  /*162e0*/  FMNMX.FTZ R0, R207, R0, !PT ;  /* 0x00000000cf007209 */ /* 0x000fc40007810000 */
[C---:B------:R-:W-:Y:S02]  /*162f0*/  ISETP.GT.AND P2, PT, R2.reuse, 0x31, PT ;  /* 0x000000310200780c */ /* 0x040fe40003f44270 */
[----:B------:R-:W-:Y:S02]  /*16300*/  FMNMX.FTZ R0, R245, R0, !PT ;  /* 0x00000000f5007209 */ /* 0x000fe40007810000 */
[----:B------:R-:W-:Y:S02]  /*16310*/  ISETP.GT.AND P1, PT, R2, 0x38, PT ;  /* 0x000000380200780c */ /* 0x000fe40003f24270 */
[----:B------:R-:W-:Y:S02]  /*16320*/  FMNMX.FTZ R3, R26, R3, !PT ;  /* 0x000000031a037209 */ /* 0x000fe40007810000 */
[----:B------:R-:W-:Y:S01]  /*16330*/  ISETP.GT.AND P0, PT, R2, 0x39, PT ;  /* 0x000000390200780c */ /* 0x000fe20003f04270 */
[----:B------:R-:W-:Y:S01]  /*16340*/  FFMA.FTZ R2, R32, c[0x0][0x2d0], -R12 ;  /* 0x0000b40020027a23 */ /* 0x000fe2000001080c */
[----:B------:R-:W-:-:S02]  /*16350*/  FMNMX.FTZ R0, R246, R0, !PT ;  /* 0x00000000f6007209 */ /* 0x000fc40007810000 */
[----:B------:R-:W-:Y:S01]  /*16360*/  FMNMX.FTZ R3, R29, R3, !PT ;  /* 0x000000031d037209 */ /* 0x000fe20007810000 */
[----:B------:R1:W-:Y:S01]  /*16370*/  MUFU.EX2 R229, R2 ;  /* 0x0000000200e57308 */ /* 0x0003e20000000800 */
[----:B------:R-:W-:Y:S01]  /*16380*/  FSEL R135, R135, -INF , P6 ;  /* 0xff80000087877808 */ /* 0x000fe20003000000 */
[----:B------:R-:W2:Y:S01]  /*16390*/  SHFL.BFLY PT, R9, R0, 0x2, 0x1f ;  /* 0x0c401f0000097f89 */ /* 0x000ea200000e0000 */
[----:B------:R-:W-:Y:S02]  /*163a0*/  FMNMX.FTZ R3, R139, R3, !PT ;  /* 0x000000038b037209 */ /* 0x000fe40007810000 */
[----:B------:R-:W-:Y:S02]  /*163b0*/  F2FP.PACK_AB R4, R193, R241 ;  /* 0x000000f1c104723e */ /* 0x000fe400000000ff */
[----:B------:R-:W-:Y:S02]  /*163c0*/  F2FP.PACK_AB R6, R176, R177 ;  /* 0x000000b1b006723e */ /* 0x000fe400000000ff */
[----:B------:R-:W-:-:S02]  /*163d0*/  F2FP.PACK_AB R5, R192, R194 ;  /* 0x000000c2c005723e */ /* 0x000fc400000000ff */
[----:B----4-:R-:W-:Y:S02]  /*163e0*/  F2FP.PACK_AB R7, R195, R178 ;  /* 0x000000b2c307723e */ /* 0x010fe400000000ff */
[----:B------:R-:W-:Y:S02]  /*163f0*/  FSEL R133, R133, -INF , P5 ;  /* 0xff80000085857808 */ /* 0x000fe40002800000 */
[----:B------:R-:W-:Y:S01]  /*16400*/  FMNMX.FTZ R3, R135, R3, !PT ;  /* 0x0000000387037209 */ /* 0x000fe20007810000 */
[----:B-1----:R-:W-:Y:S01]  /*16410*/  FFMA.FTZ R2, R33, c[0x0][0x2d0], -R12 ;  /* 0x0000b40021027a23 */ /* 0x002fe2000001080c */
[----:B------:R-:W-:Y:S01]  /*16420*/  FSEL R132, R132, -INF , P4 ;  /* 0xff80000084847808 */ /* 0x000fe20002000000 */
[----:B------:R-:W-:Y:S01]  /*16430*/  HMMA.16816.F32 R44, R4, R84, RZ ;  /* 0x00000054042c723c */ /* 0x000fe200000018ff */
[----:B------:R-:W-:Y:S01]  /*16440*/  FMNMX.FTZ R3, R133, R3, !PT ;  /* 0x0000000385037209 */ /* 0x000fe20007810000 */
[----:B------:R1:W3:Y:S01]  /*16450*/  MUFU.EX2 R235, R2 ;  /* 0x0000000200eb7308 */ /* 0x0002e20000000800 */
[----:B------:R-:W-:-:S02]  /*16460*/  FSEL R191, R191, -INF , P3 ;  /* 0xff800000bfbf7808 */ /* 0x000fc40001800000 */
[----:B------:R-:W-:Y:S02]  /*16470*/  FMNMX.FTZ R3, R132, R3, !PT ;  /* 0x0000000384037209 */ /* 0x000fe40007810000 */
[----:B------:R-:W-:Y:S01]  /*16480*/  FSEL R190, R190, -INF , P2 ;  /* 0xff800000bebe7808 */ /* 0x000fe20001000000 */
[C---:B------:R-:W-:Y:S01]  /*16490*/  HMMA.16816.F32 R144, R4.reuse, R116, RZ ;  /* 0x000000740490723c */ /* 0x040fe200000018ff */
[----:B------:R-:W-:Y:S02]  /*164a0*/  FMNMX.FTZ R3, R191, R3, !PT ;  /* 0x00000003bf037209 */ /* 0x000fe40007810000 */
[----:B------:R-:W-:Y:S02]  /*164b0*/  FSEL R189, R189, -INF , P1 ;  /* 0xff800000bdbd7808 */ /* 0x000fe40000800000 */
[----:B------:R-:W-:Y:S02]  /*164c0*/  FMNMX.FTZ R3, R190, R3, !PT ;  /* 0x00000003be037209 */ /* 0x000fe40007810000 */
[----:B--2---:R-:W-:Y:S01]  /*164d0*/  FMNMX.FTZ R0, R0, R9, !PT ;  /* 0x0000000900007209 */ /* 0x004fe20007810000 */
[C---:B------:R-:W-:Y:S01]  /*164e0*/  HMMA.16816.F32 R128, R4.reuse, R108, RZ ;  /* 0x0000006c0480723c */ /* 0x040fe200000018ff */
[----:B------:R-:W-:Y:S01]  /*164f0*/  FSEL R188, R188, -INF , P0 ;  /* 0xff800000bcbc7808 */ /* 0x000fe20000000000 */
[----:B-1----:R-:W-:Y:S01]  /*16500*/  FFMA.FTZ R2, R34, c[0x0][0x2d0], -R12 ;  /* 0x0000b40022027a23 */ /* 0x002fe2000001080c */
[----:B------:R-:W-:Y:S01]  /*16510*/  FMNMX.FTZ R3, R189, R3, !PT ;  /* 0x00000003bd037209 */ /* 0x000fe20007810000 */
[----:B------:R-:W1:Y:S01]  /*16520*/  SHFL.BFLY PT, R15, R0, 0x1, 0x1f ;  /* 0x0c201f00000f7f89 */ /* 0x000e6200000e0000 */
[----:B------:R-:W-:Y:S01]  /*16530*/  F2FP.PACK_AB R8, R234, R230 ;  /* 0x000000e6ea08723e */ /* 0x000fe200000000ff */
[----:B------:R2:W-:Y:S01]  /*16540*/  MUFU.EX2 R231, R2 ;  /* 0x0000000200e77308 */ /* 0x0005e20000000800 */
[----:B------:R-:W-:Y:S01]  /*16550*/  FMNMX.FTZ R3, R188, R3, !PT ;  /* 0x00000003bc037209 */ /* 0x000fe20007810000 */
[----:B------:R-:W-:Y:S01]  /*16560*/  HMMA.16816.F32 R148, R4, R112, RZ ;  /* 0x000000700494723c */ /* 0x000fe200000018ff */
[----:B---3--:R-:W-:-:S02]  /*16570*/  F2FP.PACK_AB R9, R235, R229 ;  /* 0x000000e5eb09723e */ /* 0x008fc400000000ff */
[----:B------:R-:W-:Y:S01]  /*16580*/  F2FP.PACK_AB R10, R232, R239 ;  /* 0x000000efe80a723e */ /* 0x000fe200000000ff */
[----:B------:R-:W3:Y:S04]  /*16590*/  SHFL.BFLY PT, R14, R3, 0x2, 0x1f ;  /* 0x0c401f00030e7f89 */ /* 0x000ee800000e0000 */
[----:B------:R-:W-:Y:S01]  /*165a0*/  HMMA.16816.F32 R160, R4, R88, RZ ;  /* 0x0000005804a0723c */ /* 0x000fe200000018ff */
[----:B--2---:R-:W-:-:S07]  /*165b0*/  FFMA.FTZ R2, R35, c[0x0][0x2d0], -R12 ;  /* 0x0000b40023027a23 */ /* 0x004fce000001080c */
[----:B------:R-:W-:Y:S01]  /*165c0*/  HMMA.16816.F32 R156, R4, R96, RZ ;  /* 0x00000060049c723c */ /* 0x000fe200000018ff */
[----:B------:R-:W2:Y:S01]  /*165d0*/  MUFU.EX2 R233, R2 ;  /* 0x0000000200e97308 */ /* 0x000ea20000000800 */
[----:B-1----:R-:W-:-:S04]  /*165e0*/  FMNMX.FTZ R138, R0, R15, !PT ;  /* 0x0000000f008a7209 */ /* 0x002fc80007810000 */
[----:B------:R-:W-:Y:S02]  /*165f0*/  FSETP.NEU.FTZ.AND P0, PT, R138, -INF , PT ;  /* 0xff8000008a00780b */ /* 0x000fe40003f1d000 */
[----:B------:R-:W-:Y:S01]  /*16600*/  HMMA.16816.F32 R152, R4, R100, RZ ;  /* 0x000000640498723c */ /* 0x000fe200000018ff */
[----:B---3--:R-:W-:-:S07]  /*16610*/  FMNMX.FTZ R0, R3, R14, !PT ;  /* 0x0000000e03007209 */ /* 0x008fce0007810000 */
[----:B------:R-:W-:Y:S01]  /*16620*/  HMMA.16816.F32 R140, R4, R104, RZ ;  /* 0x00000068048c723c */ /* 0x000fe200000018ff */
[----:B--2---:R-:W-:Y:S01]  /*16630*/  F2FP.PACK_AB R11, R233, R231 ;  /* 0x000000e7e90b723e */ /* 0x004fe200000000ff */
[----:B------:R-:W-:-:S05]  /*16640*/  FMUL.FTZ R2, R138, c[0x0][0x2d0] ;  /* 0x0000b4008a027a20 */ /* 0x000fca0000410000 */
[----:B------:R-:W-:Y:S01]  /*16650*/  FSEL R2, R2, RZ, P0 ;  /* 0x000000ff02027208 */ /* 0x000fe20000000000 */
[----:B------:R-:W-:Y:S01]  /*16660*/  HMMA.16816.F32 R180, R8, R60, R44 ;  /* 0x0000003c08b4723c */ /* 0x000fe2000000182c */
[----:B------:R-:W1:Y:S03]  /*16670*/  LDSM.16.MT88.4 R44, [R227+0x2900] ;  /* 0x00290000e32c783b */ /* 0x000e660000004200 */
[----:B------:R-:W-:-:S04]  /*16680*/  FFMA.FTZ R3, R17, c[0x0][0x2d0], -R2 ;  /* 0x0000b40011037a23 */ /* 0x000fc80000010802 */
[C---:B------:R-:W-:Y:S01]  /*16690*/  HMMA.16816.F32 R124, R4.reuse, R86, RZ ;  /* 0x00000056047c723c */ /* 0x040fe200000018ff */
[----:B------:R2:W-:Y:S07]  /*166a0*/  MUFU.EX2 R205, R3 ;  /* 0x0000000300cd7308 */ /* 0x0005ee0000000800 */
[C---:B------:R-:W-:Y:S08]  /*166b0*/  HMMA.16816.F32 R120, R4.reuse, R90, RZ ;  /* 0x0000005a0478723c */ /* 0x040ff000000018ff */
[----:B------:R-:W-:Y:S01]  /*166c0*/  HMMA.16816.F32 R92, R4, R98, RZ ;  /* 0x00000062045c723c */ /* 0x000fe200000018ff */
[----:B--2---:R-:W-:-:S04]  /*166d0*/  FFMA.FTZ R3, R24, c[0x0][0x2d0], -R2 ;  /* 0x0000b40018037a23 */ /* 0x004fc80000010802 */
[----:B------:R2:W-:Y:S03]  /*166e0*/  MUFU.EX2 R204, R3 ;  /* 0x0000000300cc7308 */ /* 0x0005e60000000800 */
[C---:B------:R-:W-:Y:S08]  /*166f0*/  HMMA.16816.F32 R80, R4.reuse, R102, RZ ;  /* 0x000000660450723c */ /* 0x040ff000000018ff */
[----:B------:R-:W-:Y:S01]  /*16700*/  HMMA.16816.F32 R72, R4, R114, RZ ;  /* 0x000000720448723c */ /* 0x000fe200000018ff */
[----:B--2---:R-:W-:-:S07]  /*16710*/  FFMA.FTZ R3, R23, c[0x0][0x2d0], -R2 ;  /* 0x0000b40017037a23 */ /* 0x004fce0000010802 */
[C---:B------:R-:W-:Y:S01]  /*16720*/  HMMA.16816.F32 R40, R4.reuse, R118, RZ ;  /* 0x000000760428723c */ /* 0x040fe200000018ff */
[----:B------:R2:W-:Y:S07]  /*16730*/  MUFU.EX2 R15, R3 ;  /* 0x00000003000f7308 */ /* 0x0005ee0000000800 */
[C---:B------:R-:W-:Y:S08]  /*16740*/  HMMA.16816.F32 R36, R4.reuse, R106, RZ ;  /* 0x0000006a0424723c */ /* 0x040ff000000018ff */
[----:B------:R-:W-:Y:S01]  /*16750*/  HMMA.16816.F32 R32, R4, R110, RZ ;  /* 0x0000006e0420723c */ /* 0x000fe200000018ff */
[----:B------:R-:W3:Y:S01]  /*16760*/  SHFL.BFLY PT, R4, R0, 0x1, 0x1f ;  /* 0x0c201f0000047f89 */ /* 0x000ee200000e0000 */
[----:B--2---:R-:W-:-:S06]  /*16770*/  FFMA.FTZ R3, R25, c[0x0][0x2d0], -R2 ;  /* 0x0000b40019037a23 */ /* 0x004fcc0000010802 */
[C---:B------:R-:W-:Y:S08]  /*16780*/  HMMA.16816.F32 R144, R8.reuse, R64, R144 ;  /* 0x000000400890723c */ /* 0x040ff00000001890 */
[C---:B-1----:R-:W-:Y:S08]  /*16790*/  HMMA.16816.F32 R128, R8.reuse, R44, R128 ;  /* 0x0000002c0880723c */ /* 0x042ff00000001880 */
[----:B------:R-:W-:Y:S01]  /*167a0*/  HMMA.16816.F32 R184, R8, R68, R148 ;  /* 0x0000004408b8723c */ /* 0x000fe20000001894 */
[----:B---3--:R-:W-:Y:S01]  /*167b0*/  FMNMX.FTZ R137, R0, R4, !PT ;  /* 0x0000000400897209 */ /* 0x008fe20007810000 */
[----:B------:R-:W-:-:S03]  /*167c0*/  FFMA.FTZ R0, R28, c[0x0][0x2d0], -R2 ;  /* 0x0000b4001c007a23 */ /* 0x000fc60000010802 */
[----:B------:R-:W-:Y:S01]  /*167d0*/  FSETP.NEU.FTZ.AND P0, PT, R137, -INF , PT ;  /* 0xff8000008900780b */ /* 0x000fe20003f1d000 */
[----:B------:R1:W-:Y:S02]  /*167e0*/  MUFU.EX2 R4, R0 ;  /* 0x0000000000047308 */ /* 0x0003e40000000800 */
[----:B------:R-:W-:Y:S01]  /*167f0*/  HMMA.16816.F32 R196, R8, R56, R160 ;  /* 0x0000003808c4723c */ /* 0x000fe200000018a0 */
[----:B------:R-:W-:-:S06]  /*16800*/  IMAD.MOV.U32 R5, RZ, RZ, R144 ;  /* 0x000000ffff057224 */ /* 0x000fcc00078e0090 */
[----:B------:R-:W-:Y:S01]  /*16810*/  IMAD.MOV.U32 R160, RZ, RZ, R145 ;  /* 0x000000ffffa07224 */ /* 0x000fe200078e0091 */
[----:B------:R-:W-:Y:S01]  /*16820*/  MOV R24, R128 ;  /* 0x0000008000187202 */ /* 0x000fe20000000f00 */
[----:B------:R2:W3:Y:S01]  /*16830*/  MUFU.EX2 R145, R3 ;  /* 0x0000000300917308 */ /* 0x0004e20000000800 */
[C---:B------:R-:W-:Y:S01]  /*16840*/  HMMA.16816.F32 R148, R8.reuse, R48, R140 ;  /* 0x000000300894723c */ /* 0x040fe2000000188c */
[----:B------:R-:W-:Y:S01]  /*16850*/  IMAD.MOV.U32 R25, RZ, RZ, R131 ;  /* 0x000000ffff197224 */ /* 0x000fe200078e0083 */
[----:B------:R-:W-:Y:S01]  /*16860*/  MOV R28, R129 ;  /* 0x00000081001c7202 */ /* 0x000fe20000000f00 */
[----:B------:R-:W-:Y:S01]  /*16870*/  IMAD.MOV.U32 R131, RZ, RZ, R192 ;  /* 0x000000ffff837224 */ /* 0x000fe200078e00c0 */
[----:B------:R-:W-:Y:S01]  /*16880*/  MOV R161, R147 ;  /* 0x0000009300a17202 */ /* 0x000fe20000000f00 */
[----:B-1----:R-:W-:Y:S01]  /*16890*/  FMUL.FTZ R0, R137, c[0x0][0x2d0] ;  /* 0x0000b40089007a20 */ /* 0x002fe20000410000 */
[----:B------:R-:W-:Y:S01]  /*168a0*/  MOV R23, R184 ;  /* 0x000000b800177202 */ /* 0x000fe20000000f00 */
[----:B------:R-:W-:Y:S01]  /*168b0*/  IMAD.MOV.U32 R17, RZ, RZ, R185 ;  /* 0x000000ffff117224 */ /* 0x000fe200078e00b9 */
[----:B------:R-:W-:Y:S01]  /*168c0*/  MOV R6, R187 ;  /* 0x000000bb00067202 */ /* 0x000fe20000000f00 */
[----:B------:R-:W-:Y:S01]  /*168d0*/  IMAD.MOV.U32 R7, RZ, RZ, R186 ;  /* 0x000000ffff077224 */ /* 0x000fe200078e00ba */
[----:B------:R-:W-:Y:S01]  /*168e0*/  FSEL R0, R0, RZ, P0 ;  /* 0x000000ff00007208 */ /* 0x000fe20000000000 */
[----:B------:R-:W-:Y:S01]  /*168f0*/  HMMA.16816.F32 R184, R8, R78, R92 ;  /* 0x0000004e08b8723c */ /* 0x000fe2000000185c */
[----:B------:R-:W-:-:S02]  /*16900*/  IMAD.MOV.U32 R142, RZ, RZ, R193 ;  /* 0x000000ffff8e7224 */ /* 0x000fc400078e00c1 */
[----:B------:R-:W-:Y:S02]  /*16910*/  IMAD.MOV.U32 R162, RZ, RZ, R146 ;  /* 0x000000ffffa27224 */ /* 0x000fe400078e0092 */
[----:B--2---:R-:W-:Y:S02]  /*16920*/  FFMA.FTZ R3, R27, c[0x0][0x2d0], -R2 ;  /* 0x0000b4001b037a23 */ /* 0x004fe40000010802 */
[----:B------:R-:W-:Y:S01]  /*16930*/  IMAD.MOV.U32 R27, RZ, RZ, R130 ;  /* 0x000000ffff1b7224 */ /* 0x000fe200078e0082 */
[C---:B------:R-:W-:Y:S01]  /*16940*/  HMMA.16816.F32 R200, R8.reuse, R54, R80 ;  /* 0x0000003608c8723c */ /* 0x040fe20000001850 */
[----:B------:R1:W2:Y:S01]  /*16950*/  MUFU.EX2 R14, R3 ;  /* 0x00000003000e7308 */ /* 0x0002a20000000800 */
[----:B---3--:R-:W-:Y:S01]  /*16960*/  IMAD.MOV.U32 R130, RZ, RZ, R145 ;  /* 0x000000ffff827224 */ /* 0x008fe200078e0091 */
        /* <DEDUP_REMOVED lines=10> */
[----:B------:R-:W-:Y:S02]  /*16a10*/  IMAD.MOV.U32 R149, RZ, RZ, R208 ;  /* 0x000000ffff957224 */ /* 0x000fe400078e00d0 */
[----:B------:R-:W-:Y:S01]  /*16a20*/  IMAD.MOV.U32 R83, RZ, RZ, R4 ;  /* 0x000000ffff537224 */ /* 0x000fe200078e0004 */
[C---:B------:R-:W-:Y:S01]  /*16a30*/  HMMA.16816.F32 R248, R8.reuse, R52, R152 ;  /* 0x0000003408f8723c */ /* 0x040fe20000001898 */
[----:B-1----:R-:W-:Y:S01]  /*16a40*/  FFMA.FTZ R3, R30, c[0x0][0x2d0], -R2 ;  /* 0x0000b4001e037a23 */ /* 0x002fe20000010802 */
[----:B------:R-:W-:Y:S01]  /*16a50*/  MOV R30, R144 ;  /* 0x00000090001e7202 */ /* 0x000fe20000000f00 */
[----:B------:R-:W-:Y:S01]  /*16a60*/  IMAD.MOV.U32 R129, RZ, RZ, R141 ;  /* 0x000000ffff817224 */ /* 0x000fe200078e008d */
[----:B------:R-:W-:Y:S01]  /*16a70*/  MOV R141, R7 ;  /* 0x00000007008d7202 */ /* 0x000fe20000000f00 */
[----:B------:R1:W-:Y:S01]  /*16a80*/  MUFU.EX2 R236, R3 ;  /* 0x0000000300ec7308 */ /* 0x0003e20000000800 */
[----:B--2---:R-:W-:Y:S02]  /*16a90*/  F2FP.PACK_AB R4, R83, R14 ;  /* 0x0000000e5304723e */ /* 0x004fe400000000ff */
[C---:B------:R-:W-:Y:S07]  /*16aa0*/  HMMA.16816.F32 R152, R8.reuse, R62, R124 ;  /* 0x0000003e0898723c */ /* 0x040fee000000187c */
[----:B------:R-:W-:Y:S01]  /*16ab0*/  MOV R127, R140 ;  /* 0x0000008c007f7202 */ /* 0x000fe20000000f00 */
[----:B------:R-:W-:Y:S01]  /*16ac0*/  HMMA.16816.F32 R156, R8, R58, R120 ;  /* 0x0000003a089c723c */ /* 0x000fe20000001878 */
[----:B------:R-:W-:-:S02]  /*16ad0*/  IMAD.MOV.U32 R140, RZ, RZ, R17 ;  /* 0x000000ffff8c7224 */ /* 0x000fc400078e0011 */
[----:B-1----:R-:W-:-:S05]  /*16ae0*/  FFMA.FTZ R3, R31, c[0x0][0x2d0], -R2 ;  /* 0x0000b4001f037a23 */ /* 0x002fca0000010802 */
[C---:B------:R-:W-:Y:S01]  /*16af0*/  HMMA.16816.F32 R216, R8.reuse, R70, R72 ;  /* 0x0000004608d8723c */ /* 0x040fe20000001848 */
[----:B------:R1:W2:Y:S07]  /*16b00*/  MUFU.EX2 R128, R3 ;  /* 0x0000000300807308 */ /* 0x0002ae0000000800 */
[C---:B------:R-:W-:Y:S07]  /*16b10*/  HMMA.16816.F32 R212, R8.reuse, R66, R40 ;  /* 0x0000004208d4723c */ /* 0x040fee0000001828 */
[----:B------:R-:W-:Y:S01]  /*16b20*/  IMAD.MOV.U32 R40, RZ, RZ, R28 ;  /* 0x000000ffff287224 */ /* 0x000fe200078e001c */
[----:B------:R-:W-:Y:S01]  /*16b30*/  HMMA.16816.F32 R192, R8, R50, R36 ;  /* 0x0000003208c0723c */ /* 0x000fe20000001824 */
[----:B-1----:R-:W-:Y:S01]  /*16b40*/  FFMA.FTZ R3, R16, c[0x0][0x2d0], -R0 ;  /* 0x0000b40010037a23 */ /* 0x002fe20000010800 */
[----:B------:R-:W-:Y:S01]  /*16b50*/  MOV R42, R25 ;  /* 0x00000019002a7202 */ /* 0x000fe20000000f00 */
[----:B--2---:R-:W-:-:S02]  /*16b60*/  IMAD.MOV.U32 R94, RZ, RZ, R128 ;  /* 0x000000ffff5e7224 */ /* 0x004fc400078e0080 */
[----:B------:R1:W-:Y:S01]  /*16b70*/  MUFU.EX2 R92, R3 ;  /* 0x00000003005c7308 */ /* 0x0003e20000000800 */
[----:B------:R-:W-:Y:S02]  /*16b80*/  IMAD.MOV.U32 R128, RZ, RZ, R143 ;  /* 0x000000ffff807224 */ /* 0x000fe400078e008f */
[----:B------:R-:W-:Y:S01]  /*16b90*/  HMMA.16816.F32 R208, R8, R46, R32 ;  /* 0x0000002e08d0723c */ /* 0x000fe20000001820 */
[----:B------:R-:W-:Y:S02]  /*16ba0*/  IMAD.MOV.U32 R143, RZ, RZ, R23 ;  /* 0x000000ffff8f7224 */ /* 0x000fe400078e0017 */
[----:B------:R-:W-:Y:S02]  /*16bb0*/  IMAD.MOV.U32 R41, RZ, RZ, R27 ;  /* 0x000000ffff297224 */ /* 0x000fe400078e001b */
[----:B------:R-:W-:Y:S02]  /*16bc0*/  IMAD.MOV.U32 R43, RZ, RZ, R24 ;  /* 0x000000ffff2b7224 */ /* 0x000fe400078e0018 */
[----:B------:R-:W-:-:S02]  /*16bd0*/  F2FP.PACK_AB R8, R204, R205 ;  /* 0x000000cdcc08723e */ /* 0x000fc400000000ff */
[----:B------:R-:W-:Y:S01]  /*16be0*/  F2FP.PACK_AB R10, R130, R95 ;  /* 0x0000005f820a723e */ /* 0x000fe200000000ff */
        /* <DEDUP_REMOVED lines=10> */
[C---:B------:R-:W-:Y:S07]  /*16c90*/  HMMA.16816.F32 R20, R8.reuse, R84, RZ ;  /* 0x000000540814723c */ /* 0x040fee00000018ff */
[----:B------:R-:W-:Y:S01]  /*16ca0*/  MOV R85, R142 ;  /* 0x0000008e00557202 */ /* 0x000fe20000000f00 */
[----:B------:R-:W-:Y:S01]  /*16cb0*/  HMMA.16816.F32 R36, R8, R96, RZ ;  /* 0x000000600824723c */ /* 0x000fe200000018ff */
[----:B------:R-:W-:-:S02]  /*16cc0*/  IMAD.MOV.U32 R142, RZ, RZ, R143 ;  /* 0x000000ffff8e7224 */ /* 0x000fc400078e008f */
[----:B------:R-:W-:Y:S01]  /*16cd0*/  IMAD.MOV.U32 R143, RZ, RZ, R148 ;  /* 0x000000ffff8f7224 */ /* 0x000fe200078e0094 */
[----:B------:R-:W-:Y:S01]  /*16ce0*/  MOV R148, R149 ;  /* 0x0000009500947202 */ /* 0x000fe20000000f00 */
[----:B-1----:R-:W-:Y:S02]  /*16cf0*/  FFMA.FTZ R3, R18, c[0x0][0x2d0], -R0 ;  /* 0x0000b40012037a23 */ /* 0x002fe40000010800 */
[----:B------:R-:W-:Y:S01]  /*16d00*/  IMAD.MOV.U32 R149, RZ, RZ, R150 ;  /* 0x000000ffff957224 */ /* 0x000fe200078e0096 */
[----:B------:R-:W-:Y:S01]  /*16d10*/  HMMA.16816.F32 R16, R8, R88, RZ ;  /* 0x000000580810723c */ /* 0x000fe200000018ff */
[----:B------:R-:W1:Y:S01]  /*16d20*/  MUFU.EX2 R247, R3 ;  /* 0x0000000300f77308 */ /* 0x000e620000000800 */
[----:B------:R-:W-:Y:S01]  /*16d30*/  IMAD.MOV.U32 R84, RZ, RZ, R131 ;  /* 0x000000ffff547224 */ /* 0x000fe200078e0083 */
[----:B------:R-:W-:Y:S01]  /*16d40*/  MOV R96, R129 ;  /* 0x0000008100607202 */ /* 0x000fe20000000f00 */
[----:B------:R-:W-:Y:S01]  /*16d50*/  IMAD.MOV.U32 R150, RZ, RZ, R151 ;  /* 0x000000ffff967224 */ /* 0x000fe200078e0097 */
[----:B------:R-:W-:Y:S01]  /*16d60*/  MOV R151, R179 ;  /* 0x000000b300977202 */ /* 0x000fe20000000f00 */
[----:B------:R-:W-:-:S02]  /*16d70*/  IMAD.MOV.U32 R97, RZ, RZ, R128 ;  /* 0x000000ffff617224 */ /* 0x000fc400078e0080 */
[----:B------:R-:W-:Y:S01]  /*16d80*/  IMAD.MOV.U32 R88, RZ, RZ, R5 ;  /* 0x000000ffff587224 */ /* 0x000fe200078e0005 */
[----:B------:R-:W-:Y:S01]  /*16d90*/  HMMA.16816.F32 R32, R8, R100, RZ ;  /* 0x000000640820723c */ /* 0x000fe200000018ff */
[----:B------:R-:W-:-:S06]  /*16da0*/  IMAD.MOV.U32 R89, RZ, RZ, R160 ;  /* 0x000000ffff597224 */ /* 0x000fcc00078e00a0 */
[----:B------:R-:W-:Y:S01]  /*16db0*/  IMAD.MOV.U32 R100, RZ, RZ, R178 ;  /* 0x000000ffff647224 */ /* 0x000fe200078e00b2 */
[----:B-1----:R-:W-:Y:S01]  /*16dc0*/  F2FP.PACK_AB R5, R247, R82 ;  /* 0x00000052f705723e */ /* 0x002fe200000000ff */
[----:B------:R-:W-:Y:S02]  /*16dd0*/  FFMA.FTZ R3, R26, c[0x0][0x2d0], -R0 ;  /* 0x0000b4001a037a23 */ /* 0x000fe40000010800 */
[----:B------:R-:W-:Y:S01]  /*16de0*/  HMMA.16816.F32 R24, R8, R116, RZ ;  /* 0x000000740818723c */ /* 0x000fe200000018ff */
[----:B------:R-:W-:Y:S01]  /*16df0*/  IMAD.MOV.U32 R101, RZ, RZ, R130 ;  /* 0x000000ffff657224 */ /* 0x000fe200078e0082 */
[----:B------:R1:W-:Y:S02]  /*16e00*/  MUFU.EX2 R81, R3 ;  /* 0x0000000300517308 */ /* 0x0003e40000000800 */
[----:B-1----:R-:W-:-:S06]  /*16e10*/  FFMA.FTZ R3, R29, c[0x0][0x2d0], -R0 ;  /* 0x0000b4001d037a23 */ /* 0x002fcc0000010800 */
[----:B------:R1:W2:Y:S02]  /*16e20*/  MUFU.EX2 R252, R3 ;  /* 0x0000000300fc7308 */ /* 0x0002a40000000800 */
[----:B-1----:R-:W-:Y:S01]  /*16e30*/  IMAD.MOV.U32 R3, RZ, RZ, R6 ;  /* 0x000000ffff037224 */ /* 0x002fe200078e0006 */
[----:B------:R-:W-:Y:S02]  /*16e40*/  F2FP.PACK_AB R6, R94, R236 ;  /* 0x000000ec5e06723e */ /* 0x000fe400000000ff */
[----:B--2---:R-:W-:-:S07]  /*16e50*/  F2FP.PACK_AB R7, R252, R81 ;  /* 0x00000051fc07723e */ /* 0x004fce00000000ff */
[----:B------:R-:W-:Y:S07]  /*16e60*/  HMMA.16816.F32 R144, R4, R60, R20 ;  /* 0x0000003c0490723c */ /* 0x000fee0000001814 */
[----:B------:R-:W-:Y:S01]  /*16e70*/  MOV R60, R162 ;  /* 0x000000a2003c7202 */ /* 0x000fe20000000f00 */
[----:B------:R-:W-:Y:S01]  /*16e80*/  IMAD.MOV.U32 R61, RZ, RZ, R161 ;  /* 0x000000ffff3d7224 */ /* 0x000fe200078e00a1 */
[----:B------:R-:W-:Y:S07]  /*16e90*/  HMMA.16816.F32 R20, R8, R104, RZ ;  /* 0x000000680814723c */ /* 0x000fee00000018ff */
[----:B------:R-:W-:Y:S01]  /*16ea0*/  MOV R104, R40 ;  /* 0x0000002800687202 */ /* 0x000fe20000000f00 */
[----:B------:R-:W-:Y:S01]  /*16eb0*/  HMMA.16816.F32 R160, R4, R56, R16 ;  /* 0x0000003804a0723c */ /* 0x000fe20000001810 */
[----:B------:R-:W-:-:S06]  /*16ec0*/  MOV R105, R43 ;  /* 0x0000002b00697202 */ /* 0x000fcc0000000f00 */
[----:B------:R-:W-:Y:S01]  /*16ed0*/  IMAD.MOV.U32 R57, RZ, RZ, R30 ;  /* 0x000000ffff397224 */ /* 0x000fe200078e001e */
[----:B------:R-:W-:Y:S01]  /*16ee0*/  HMMA.16816.F32 R16, R8, R108, RZ ;  /* 0x0000006c0810723c */ /* 0x000fe200000018ff */
[----:B------:R-:W-:-:S06]  /*16ef0*/  MOV R56, R127 ;  /* 0x0000007f00387202 */ /* 0x000fcc0000000f00 */
[----:B------:R-:W-:Y:S01]  /*16f00*/  IMAD.MOV.U32 R108, RZ, RZ, R176 ;  /* 0x000000ffff6c7224 */ /* 0x000fe200078e00b0 */
[----:B------:R-:W-:Y:S01]  /*16f10*/  HMMA.16816.F32 R28, R8, R112, RZ ;  /* 0x00000070081c723c */ /* 0x000fe200000018ff */
[----:B------:R-:W-:Y:S02]  /*16f20*/  IMAD.MOV.U32 R109, RZ, RZ, R85 ;  /* 0x000000ffff6d7224 */ /* 0x000fe400078e0055 */
[----:B------:R-:W-:-:S04]  /*16f30*/  IMAD.MOV.U32 R85, RZ, RZ, R42 ;  /* 0x000000ffff557224 */ /* 0x000fc800078e002a */
[----:B------:R-:W-:Y:S01]  /*16f40*/  MOV R113, R177 ;  /* 0x000000b100717202 */ /* 0x000fe20000000f00 */
[----:B------:R-:W-:Y:S01]  /*16f50*/  IMAD.MOV.U32 R112, RZ, RZ, R84 ;  /* 0x000000ffff707224 */ /* 0x000fe200078e0054 */
[----:B------:R-:W-:Y:S01]  /*16f60*/  HMMA.16816.F32 R176, R4, R76, R36 ;  /* 0x0000004c04b0723c */ /* 0x000fe20000001824 */
[----:B------:R-:W-:-:S06]  /*16f70*/  IMAD.MOV.U32 R84, RZ, RZ, R41 ;  /* 0x000000ffff547224 */ /* 0x000fcc00078e0029 */
[----:B------:R-:W-:Y:S01]  /*16f80*/  IMAD.MOV.U32 R39, RZ, RZ, R242 ;  /* 0x000000ffff277224 */ /* 0x000fe200078e00f2 */
[----:B------:R-:W-:Y:S01]  /*16f90*/  HMMA.16816.F32 R16, R4, R44, R16 ;  /* 0x0000002c0410723c */ /* 0x000fe20000001810 */
[----:B------:R-:W-:-:S07]  /*16fa0*/  MOV R77, R143 ;  /* 0x0000008f004d7202 */ /* 0x000fce0000000f00 */
[----:B------:R-:W-:Y:S08]  /*16fb0*/  HMMA.16816.F32 R120, R4, R48, R20 ;  /* 0x000000300478723c */ /* 0x000ff00000001814 */
[C---:B------:R-:W-:Y:S07]  /*16fc0*/  HMMA.16816.F32 R40, R8.reuse, R86, RZ ;  /* 0x000000560828723c */ /* 0x040fee00000018ff */
[----:B------:R-:W-:Y:S01]  /*16fd0*/  IMAD.MOV.U32 R87, RZ, RZ, R39 ;  /* 0x000000ffff577224 */ /* 0x000fe200078e0027 */
[----:B------:R-:W-:Y:S01]  /*16fe0*/  HMMA.16816.F32 R20, R8, R118, RZ ;  /* 0x000000760814723c */ /* 0x000fe200000018ff */
[----:B------:R-:W-:Y:S01]  /*16ff0*/  MOV R242, R18 ;  /* 0x0000001200f27202 */ /* 0x000fe20000000f00 */
[----:B------:R-:W-:Y:S01]  /*17000*/  IMAD.MOV.U32 R76, RZ, RZ, R19 ;  /* 0x000000ffff4c7224 */ /* 0x000fe200078e0013 */
[----:B------:R-:W-:Y:S01]  /*17010*/  MOV R117, R17 ;  /* 0x0000001100757202 */ /* 0x000fe20000000f00 */
[----:B------:R-:W-:-:S02]  /*17020*/  IMAD.MOV.U32 R116, RZ, RZ, R16 ;  /* 0x000000ffff747224 */ /* 0x000fc400078e0010 */
[----:B------:R-:W-:Y:S02]  /*17030*/  IMAD.MOV.U32 R86, RZ, RZ, R108 ;  /* 0x000000ffff567224 */ /* 0x000fe400078e006c */
[C---:B------:R-:W-:Y:S01]  /*17040*/  HMMA.16816.F32 R36, R8.reuse, R90, RZ ;  /* 0x0000005a0824723c */ /* 0x040fe200000018ff */
[----:B------:R-:W-:Y:S02]  /*17050*/  IMAD.MOV.U32 R118, RZ, RZ, R3 ;  /* 0x000000ffff767224 */ /* 0x000fe400078e0003 */
[----:B------:R-:W-:Y:S02]  /*17060*/  FFMA.FTZ R3, R167, c[0x0][0x2d0], -R2 ;  /* 0x0000b400a7037a23 */ /* 0x000fe40000010802 */
[----:B------:R-:W-:Y:S02]  /*17070*/  IMAD.MOV.U32 R119, RZ, RZ, R56 ;  /* 0x000000ffff777224 */ /* 0x000fe400078e0038 */
        /* <DEDUP_REMOVED lines=8> */
[C---:B------:R-:W-:Y:S01]  /*17100*/  HMMA.16816.F32 R72, R4.reuse, R52, R32 ;  /* 0x000000340448723c */ /* 0x040fe20000001820 */
[----:B------:R1:W-:Y:S07]  /*17110*/  MUFU.EX2 R140, R3 ;  /* 0x00000003008c7308 */ /* 0x0003ee0000000800 */
[C---:B------:R-:W-:Y:S08]  /*17120*/  HMMA.16816.F32 R128, R4.reuse, R68, R28 ;  /* 0x000000440480723c */ /* 0x040ff0000000181c */
[----:B------:R-:W-:Y:S01]  /*17130*/  HMMA.16816.F32 R124, R4, R64, R24 ;  /* 0x00000040047c723c */ /* 0x000fe20000001818 */
[----:B-1----:R-:W-:-:S04]  /*17140*/  FFMA.FTZ R3, R166, c[0x0][0x2d0], -R2 ;  /* 0x0000b400a6037a23 */ /* 0x002fc80000010802 */
[----:B------:R1:W2:Y:S03]  /*17150*/  MUFU.EX2 R141, R3 ;  /* 0x00000003008d7308 */ /* 0x0002a60000000800 */
[C---:B------:R-:W-:Y:S07]  /*17160*/  HMMA.16816.F32 R32, R8.reuse, R98, RZ ;  /* 0x000000620820723c */ /* 0x040fee00000018ff */
[----:B------:R-:W-:Y:S01]  /*17170*/  MOV R99, R109 ;  /* 0x0000006d00637202 */ /* 0x000fe20000000f00 */
[----:B------:R-:W-:Y:S01]  /*17180*/  HMMA.16816.F32 R28, R8, R102, RZ ;  /* 0x00000066081c723c */ /* 0x000fe200000018ff */
[----:B------:R-:W-:Y:S01]  /*17190*/  IMAD.MOV.U32 R109, RZ, RZ, R104 ;  /* 0x000000ffff6d7224 */ /* 0x000fe200078e0068 */
[----:B------:R-:W-:Y:S01]  /*171a0*/  MOV R98, R112 ;  /* 0x0000007000627202 */ /* 0x000fe20000000f00 */
[----:B------:R-:W-:-:S02]  /*171b0*/  IMAD.MOV.U32 R104, RZ, RZ, R57 ;  /* 0x000000ffff687224 */ /* 0x000fc400078e0039 */
[----:B-1----:R-:W-:Y:S02]  /*171c0*/  FFMA.FTZ R3, R165, c[0x0][0x2d0], -R2 ;  /* 0x0000b400a5037a23 */ /* 0x002fe40000010802 */
[----:B------:R-:W-:Y:S01]  /*171d0*/  IMAD.MOV.U32 R103, RZ, RZ, R113 ;  /* 0x000000ffff677224 */ /* 0x000fe200078e0071 */
[C---:B------:R-:W-:Y:S01]  /*171e0*/  HMMA.16816.F32 R24, R8.reuse, R114, RZ ;  /* 0x000000720818723c */ /* 0x040fe200000018ff */
[----:B------:R-:W-:Y:S01]  /*171f0*/  MOV R102, R97 ;  /* 0x0000006100667202 */ /* 0x000fe20000000f00 */
[----:B------:R-:W-:Y:S02]  /*17200*/  IMAD.MOV.U32 R112, RZ, RZ, R82 ;  /* 0x000000ffff707224 */ /* 0x000fe400078e0052 */
[----:B------:R-:W-:Y:S02]  /*17210*/  IMAD.MOV.U32 R113, RZ, RZ, R148 ;  /* 0x000000ffff717224 */ /* 0x000fe400078e0094 */
[----:B------:R-:W-:Y:S02]  /*17220*/  IMAD.MOV.U32 R97, RZ, RZ, R150 ;  /* 0x000000ffff617224 */ /* 0x000fe400078e0096 */
[----:B------:R-:W-:Y:S01]  /*17230*/  HMMA.16816.F32 R8, R8, R110, RZ ;  /* 0x0000006e0808723c */ /* 0x000fe200000018ff */
[----:B------:R-:W-:-:S06]  /*17240*/  IMAD.MOV.U32 R82, RZ, RZ, R151 ;  /* 0x000000ffff527224 */ /* 0x000fcc00078e0097 */
[----:B------:R-:W-:Y:S01]  /*17250*/  IMAD.MOV.U32 R111, RZ, RZ, R142 ;  /* 0x000000ffff6f7224 */ /* 0x000fe200078e008e */
[C---:B------:R-:W-:Y:S01]  /*17260*/  HMMA.16816.F32 R36, R4.reuse, R58, R36 ;  /* 0x0000003a0424723c */ /* 0x040fe20000001824 */
[----:B------:R1:W-:Y:S07]  /*17270*/  MUFU.EX2 R142, R3 ;  /* 0x00000003008e7308 */ /* 0x0003ee0000000800 */
[C---:B------:R-:W-:Y:S08]  /*17280*/  HMMA.16816.F32 R40, R4.reuse, R62, R40 ;  /* 0x0000003e0428723c */ /* 0x040ff00000001828 */
[----:B------:R-:W-:Y:S01]  /*17290*/  HMMA.16816.F32 R28, R4, R54, R28 ;  /* 0x00000036041c723c */ /* 0x000fe2000000181c */
[----:B-1----:R-:W-:-:S04]  /*172a0*/  FFMA.FTZ R3, R164, c[0x0][0x2d0], -R2 ;  /* 0x0000b400a4037a23 */ /* 0x002fc80000010802 */
[----:B------:R1:W3:Y:S03]  /*172b0*/  MUFU.EX2 R143, R3 ;  /* 0x00000003008f7308 */ /* 0x0002e60000000800 */
[C---:B------:R-:W-:Y:S01]  /*172c0*/  HMMA.16816.F32 R48, R4.reuse, R50, R16 ;  /* 0x000000320430723c */ /* 0x040fe20000001810 */
[----:B------:R-:W4:Y:S07]  /*172d0*/  LDSM.16.MT88.4 R16, [R225+0x1100] ;  /* 0x00110000e110783b */ /* 0x000f2e0000004200 */
[----:B------:R-:W-:Y:S01]  /*172e0*/  HMMA.16816.F32 R32, R4, R78, R32 ;  /* 0x0000004e0420723c */ /* 0x000fe20000001820 */
[----:B-1----:R-:W-:-:S07]  /*172f0*/  FFMA.FTZ R3, R139, c[0x0][0x2d0], -R0 ;  /* 0x0000b4008b037a23 */ /* 0x002fce0000010800 */
[C---:B------:R-:W-:Y:S01]  /*17300*/  HMMA.16816.F32 R68, R4.reuse, R70, R24 ;  /* 0x000000460444723c */ /* 0x040fe20000001818 */
[----:B------:R1:W-:Y:S01]  /*17310*/  MUFU.EX2 R59, R3 ;  /* 0x00000003003b7308 */ /* 0x0003e20000000800 */
[----:B------:R-:W4:Y:S06]  /*17320*/  LDSM.16.MT88.4 R24, [R226+0x1100] ;  /* 0x00110000e218783b */ /* 0x000f2c0000004200 */
[C---:B------:R-:W-:Y:S01]  /*17330*/  HMMA.16816.F32 R64, R4.reuse, R66, R20 ;  /* 0x000000420440723c */ /* 0x040fe20000001814 */
[----:B------:R-:W4:Y:S07]  /*17340*/  LDSM.16.MT88.4 R20, [R228+0x1100] ;  /* 0x00110000e414783b */ /* 0x000f2e0000004200 */
[----:B------:R-:W-:Y:S01]  /*17350*/  HMMA.16816.F32 R44, R4, R46, R8 ;  /* 0x0000002e042c723c */ /* 0x000fe20000001808 */
[----:B-1----:R-:W-:-:S04]  /*17360*/  FFMA.FTZ R3, R135, c[0x0][0x2d0], -R0 ;  /* 0x0000b40087037a23 */ /* 0x002fc80000010800 */
[----:B------:R1:W1:Y:S02]  /*17370*/  MUFU.EX2 R60, R3 ;  /* 0x00000003003c7308 */ /* 0x0002640000000800 */
[----:B------:R-:W-:Y:S01]  /*17380*/  FFMA.FTZ R4, R173, c[0x0][0x2d0], -R13 ;  /* 0x0000b400ad047a23 */ /* 0x000fe2000001080d */
[----:B--2---:R-:W-:Y:S01]  /*17390*/  F2FP.PACK_AB R8, R141, R140 ;  /* 0x0000008c8d08723e */ /* 0x004fe200000000ff */
[----:B------:R-:W-:Y:S01]  /*173a0*/  IMAD.MOV.U32 R173, RZ, RZ, R106 ;  /* 0x000000ffffad7224 */ /* 0x000fe200078e006a */
[----:B---3--:R-:W-:Y:S01]  /*173b0*/  F2FP.PACK_AB R10, R143, R142 ;  /* 0x0000008e8f0a723e */ /* 0x008fe200000000ff */
[----:B------:R-:W-:Y:S01]  /*173c0*/  IMAD.MOV.U32 R106, RZ, RZ, R119 ;  /* 0x000000ffff6a7224 */ /* 0x000fe200078e0077 */
[----:B------:R-:W-:Y:S01]  /*173d0*/  MOV R119, R86 ;  /* 0x0000005600777202 */ /* 0x000fe20000000f00 */
[----:B------:R-:W-:Y:S01]  /*173e0*/  MUFU.EX2 R58, R4 ;  /* 0x00000004003a7308 */ /* 0x000fe20000000800 */
[----:B-1----:R-:W-:Y:S01]  /*173f0*/  FFMA.FTZ R3, R133, c[0x0][0x2d0], -R0 ;  /* 0x0000b40085037a23 */ /* 0x002fe20000010800 */
[----:B------:R-:W-:-:S06]  /*17400*/  F2FP.PACK_AB R9, R60, R59 ;  /* 0x0000003b3c09723e */ /* 0x000fcc00000000ff */
[----:B------:R1:W-:Y:S02]  /*17410*/  MUFU.EX2 R62, R3 ;  /* 0x00000003003e7308 */ /* 0x0003e40000000800 */
[----:B-1----:R-:W-:-:S06]  /*17420*/  FFMA.FTZ R3, R132, c[0x0][0x2d0], -R0 ;  /* 0x0000b40084037a23 */ /* 0x002fcc0000010800 */
[----:B------:R1:W2:Y:S02]  /*17430*/  MUFU.EX2 R63, R3 ;  /* 0x00000003003f7308 */ /* 0x0002a40000000800 */
[----:B-1----:R-:W-:Y:S01]  /*17440*/  FFMA.FTZ R3, R172, c[0x0][0x2d0], -R13 ;  /* 0x0000b400ac037a23 */ /* 0x002fe2000001080d */
[----:B--2---:R-:W-:Y:S01]  /*17450*/  F2FP.PACK_AB R11, R63, R62 ;  /* 0x0000003e3f0b723e */ /* 0x004fe200000000ff */
[----:B------:R-:W-:-:S04]  /*17460*/  IMAD.MOV.U32 R172, RZ, RZ, R111 ;  /* 0x000000ffffac7224 */ /* 0x000fc800078e006f */
[----:B------:R1:W-:Y:S02]  /*17470*/  MUFU.EX2 R54, R3 ;  /* 0x0000000300367308 */ /* 0x0003e40000000800 */
[C---:B----4-:R-:W-:Y:S08]  /*17480*/  HMMA.16816.F32 R144, R8.reuse, R16, R144 ;  /* 0x000000100890723c */ /* 0x050ff00000001890 */
[----:B------:R-:W-:Y:S01]  /*17490*/  HMMA.16816.F32 R40, R8, R18, R40 ;  /* 0x000000120828723c */ /* 0x000fe20000001828 */
[----:B-1----:R-:W-:Y:S01]  /*174a0*/  FFMA.FTZ R3, R174, c[0x0][0x2d0], -R13 ;  /* 0x0000b400ae037a23 */ /* 0x002fe2000001080d */
[----:B------:R-:W-:-:S02]  /*174b0*/  MOV R174, R107 ;  /* 0x0000006b00ae7202 */ /* 0x000fc40000000f00 */
[----:B------:R-:W-:Y:S01]  /*174c0*/  MOV R107, R102 ;  /* 0x00000066006b7202 */ /* 0x000fe20000000f00 */
[----:B------:R1:W2:Y:S03]  /*174d0*/  MUFU.EX2 R56, R3 ;  /* 0x0000000300387308 */ /* 0x0002a60000000800 */
[----:B------:R-:W-:Y:S01]  /*174e0*/  HMMA.16816.F32 R160, R8, R24, R160 ;  /* 0x0000001808a0723c */ /* 0x000fe200000018a0 */
[----:B------:R-:W-:Y:S01]  /*174f0*/  MOV R86, R76 ;  /* 0x0000004c00567202 */ /* 0x000fe20000000f00 */
[----:B------:R-:W-:-:S06]  /*17500*/  IMAD.MOV.U32 R102, RZ, RZ, R98 ;  /* 0x000000ffff667224 */ /* 0x000fcc00078e0062 */
[----:B------:R-:W-:Y:S01]  /*17510*/  HMMA.16816.F32 R36, R8, R26, R36 ;  /* 0x0000001a0824723c */ /* 0x000fe20000001824 */
[----:B-1----:R-:W-:Y:S01]  /*17520*/  FFMA.FTZ R3, R175, c[0x0][0x2d0], -R13 ;  /* 0x0000b400af037a23 */ /* 0x002fe2000001080d */
[----:B--2---:R-:W-:-:S06]  /*17530*/  F2FP.PACK_AB R4, R56, R54 ;  /* 0x000000363804723e */ /* 0x004fcc00000000ff */
[----:B------:R-:W-:Y:S01]  /*17540*/  HMMA.16816.F32 R176, R8, R20, R176 ;  /* 0x0000001408b0723c */ /* 0x000fe200000018b0 */
[----:B------:R-:W-:Y:S01]  /*17550*/  IMAD.MOV.U32 R175, RZ, RZ, R118 ;  /* 0x000000ffffaf7224 */ /* 0x000fe200078e0076 */
[----:B------:R1:W2:Y:S01]  /*17560*/  MUFU.EX2 R61, R3 ;  /* 0x00000003003d7308 */ /* 0x0002a20000000800 */
[----:B------:R-:W-:-:S05]  /*17570*/  IMAD.MOV.U32 R118, RZ, RZ, R99 ;  /* 0x000000ffff767224 */ /* 0x000fca00078e0063 */
[----:B------:R-:W-:Y:S01]  /*17580*/  HMMA.16816.F32 R32, R8, R22, R32 ;  /* 0x000000160820723c */ /* 0x000fe20000001820 */
[----:B------:R-:W-:Y:S02]  /*17590*/  IMAD.MOV.U32 R76, RZ, RZ, R240 ;  /* 0x000000ffff4c7224 */ /* 0x000fe400078e00f0 */
[----:B------:R-:W-:Y:S02]  /*175a0*/  IMAD.MOV.U32 R98, RZ, RZ, R87 ;  /* 0x000000ffff627224 */ /* 0x000fe400078e0057 */
[----:B-1----:R-:W-:Y:S01]  /*175b0*/  FFMA.FTZ R3, R171, c[0x0][0x2d0], -R12 ;  /* 0x0000b400ab037a23 */ /* 0x002fe2000001080c */
[----:B--2---:R-:W-:Y:S01]  /*175c0*/  F2FP.PACK_AB R6, R61, R58 ;  /* 0x0000003a3d06723e */ /* 0x004fe200000000ff */
[----:B------:R-:W-:Y:S02]  /*175d0*/  IMAD.MOV.U32 R110, RZ, RZ, R77 ;  /* 0x000000ffff6e7224 */ /* 0x000fe400078e004d */
[----:B------:R1:W-:Y:S01]  /*175e0*/  MUFU.EX2 R52, R3 ;  /* 0x0000000300347308 */ /* 0x0003e20000000800 */
[----:B------:R-:W-:-:S02]  /*175f0*/  IMAD.MOV.U32 R99, RZ, RZ, R242 ;  /* 0x000000ffff637224 */ /* 0x000fc400078e00f2 */
[----:B------:R-:W-:Y:S01]  /*17600*/  IMAD.MOV.U32 R87, RZ, RZ, R241 ;  /* 0x000000ffff577224 */ /* 0x000fe200078e00f1 */
[----:B------:R-:W-:Y:S01]  /*17610*/  MOV R79, R76 ;  /* 0x0000004c004f7202 */ /* 0x000fe20000000f00 */
[----:B-1----:R-:W-:Y:S01]  /*17620*/  FFMA.FTZ R3, R170, c[0x0][0x2d0], -R12 ;  /* 0x0000b400aa037a23 */ /* 0x002fe2000001080c */
[----:B------:R-:W-:Y:S01]  /*17630*/  MOV R77, R237 ;  /* 0x000000ed004d7202 */ /* 0x000fe20000000f00 */
[----:B------:R-:W-:Y:S01]  /*17640*/  IMAD.MOV.U32 R135, RZ, RZ, R119 ;  /* 0x000000ffff877224 */ /* 0x000fe200078e0077 */
[----:B------:R-:W-:Y:S01]  /*17650*/  UIMAD.WIDE.U32 UR8, UR18, UR4, URZ ;  /* 0x00000004120872a5 */ /* 0x000fe2000f8e003f */
[----:B------:R1:W2:Y:S01]  /*17660*/  MUFU.EX2 R53, R3 ;  /* 0x0000000300357308 */ /* 0x0002a20000000800 */
[----:B------:R-:W-:Y:S01]  /*17670*/  IMAD.MOV.U32 R139, RZ, RZ, R98 ;  /* 0x000000ffff8b7224 */ /* 0x000fe200078e0062 */
[----:B------:R3:W5:Y:S01]  /*17680*/  LDL.LU R242, [R1+0x98] ;  /* 0x0000980001f27983 */ /* 0x0007620000300800 */
[----:B-1----:R-:W-:Y:S01]  /*17690*/  FFMA.FTZ R3, R169, c[0x0][0x2d0], -R12 ;  /* 0x0000b400a9037a23 */ /* 0x002fe2000001080c */
[----:B--2---:R-:W-:Y:S01]  /*176a0*/  F2FP.PACK_AB R5, R53, R52 ;  /* 0x000000343505723e */ /* 0x004fe200000000ff */
[----:B------:R-:W-:-:S02]  /*176b0*/  IMAD.MOV.U32 R78, RZ, RZ, R87 ;  /* 0x000000ffff4e7224 */ /* 0x000fc400078e0057 */
[----:B------:R-:W-:Y:S01]  /*176c0*/  IMAD.MOV.U32 R76, RZ, RZ, R238 ;  /* 0x000000ffff4c7224 */ /* 0x000fe200078e00ee */
[----:B------:R1:W-:Y:S01]  /*176d0*/  MUFU.EX2 R55, R3 ;  /* 0x0000000300377308 */ /* 0x0003e20000000800 */
[----:B------:R-:W-:Y:S01]  /*176e0*/  IMAD.MOV.U32 R119, RZ, RZ, R86 ;  /* 0x000000ffff777224 */ /* 0x000fe200078e0056 */
[----:B------:R-:W-:Y:S01]  /*176f0*/  MOV R98, R113 ;  /* 0x0000007100627202 */ /* 0x000fe20000000f00 */
[----:B------:R-:W-:Y:S01]  /*17700*/  IMAD.MOV.U32 R111, RZ, RZ, R112 ;  /* 0x000000ffff6f7224 */ /* 0x000fe200078e0070 */
[----:B------:R-:W-:Y:S01]  /*17710*/  @UP2 USHF.R.U32.HI UR18, URZ, UR5, UR9 ;  /* 0x000000053f122299 */ /* 0x000fe20008011609 */
[----:B------:R3:W5:Y:S01]  /*17720*/  LDL.LU R241, [R1+0x94] ;  /* 0x0000940001f17983 */ /* 0x0007620000300800 */
[----:B-1----:R-:W-:Y:S01]  /*17730*/  FFMA.FTZ R3, R168, c[0x0][0x2d0], -R12 ;  /* 0x0000b400a8037a23 */ /* 0x002fe2000001080c */
[----:B------:R-:W-:Y:S01]  /*17740*/  MOV R87, R82 ;  /* 0x0000005200577202 */ /* 0x000fe20000000f00 */
[----:B------:R-:W-:Y:S01]  /*17750*/  IMAD.MOV.U32 R86, RZ, RZ, R97 ;  /* 0x000000ffff567224 */ /* 0x000fe200078e0061 */
[----:B------:R-:W-:Y:S01]  /*17760*/  MOV R113, R234 ;  /* 0x000000ea00717202 */ /* 0x000fe20000000f00 */
[----:B------:R-:W1:Y:S01]  /*17770*/  MUFU.EX2 R57, R3 ;  /* 0x0000000300397308 */ /* 0x000e620000000800 */
[----:B------:R-:W-:Y:S01]  /*17780*/  IMAD.MOV.U32 R112, RZ, RZ, R233 ;  /* 0x000000ffff707224 */ /* 0x000fe200078e00e9 */
[----:B------:R-:W-:Y:S01]  /*17790*/  UIADD3 UR18, UR18, UR13, -UR24 ;  /* 0x0000000d12127290 */ /* 0x000fe2000fffe818 */
[----:B------:R3:W5:Y:S01]  /*177a0*/  LDL.LU R240, [R1+0x90] ;  /* 0x0000900001f07983 */ /* 0x0007620000300800 */
[----:B-1----:R-:W-:-:S07]  /*177b0*/  F2FP.PACK_AB R7, R57, R55 ;  /* 0x000000373907723e */ /* 0x002fce00000000ff */
[C---:B------:R-:W-:Y:S08]  /*177c0*/  HMMA.16816.F32 R148, R4.reuse, R16, R180 ;  /* 0x000000100494723c */ /* 0x040ff000000018b4 */
        /* <DEDUP_REMOVED lines=8> */
[-C--:B-1----:R-:W-:Y:S08]  /*17850*/  HMMA.16816.F32 R196, R4, R16.reuse, R248 ;  /* 0x0000001004c4723c */ /* 0x082ff000000018f8 */
[----:B------:R-:W-:Y:S08]  /*17860*/  HMMA.16816.F32 R72, R8, R16, R72 ;  /* 0x000000100848723c */ /* 0x000ff00000001848 */
[-C--:B------:R-:W-:Y:S08]  /*17870*/  HMMA.16816.F32 R200, R4, R18.reuse, R200 ;  /* 0x0000001204c8723c */ /* 0x080ff000000018c8 */
[----:B------:R-:W-:Y:S01]  /*17880*/  HMMA.16816.F32 R248, R8, R18, R28 ;  /* 0x0000001208f8723c */ /* 0x000fe2000000181c */
[----:B------:R-:W1:Y:S04]  /*17890*/  LDSM.16.MT88.4 R16, [R228+0x3100] ;  /* 0x00310000e410783b */ /* 0x000e680000004200 */
[----:B------:R-:W4:Y:S03]  /*178a0*/  LDSM.16.MT88.4 R28, [R227+0x3100] ;  /* 0x00310000e31c783b */ /* 0x000f260000004200 */
[----:B------:R-:W-:Y:S01]  /*178b0*/  MOV R133, R72 ;  /* 0x0000004800857202 */ /* 0x000fe20000000f00 */
[----:B------:R-:W-:Y:S01]  /*178c0*/  IMAD.MOV.U32 R132, RZ, RZ, R73 ;  /* 0x000000ffff847224 */ /* 0x000fe200078e0049 */
[----:B------:R-:W-:Y:S01]  /*178d0*/  MOV R114, R75 ;  /* 0x0000004b00727202 */ /* 0x000fe20000000f00 */
[----:B------:R-:W-:-:S02]  /*178e0*/  IMAD.MOV.U32 R115, RZ, RZ, R74 ;  /* 0x000000ffff737224 */ /* 0x000fc400078e004a */
[----:B--2---:R-:W-:Y:S01]  /*178f0*/  HMMA.16816.F32 R72, R4, R24, R172 ;  /* 0x000000180448723c */ /* 0x004fe200000018ac */
[----:B------:R-:W-:-:S06]  /*17900*/  IMAD.MOV.U32 R221, RZ, RZ, R78 ;  /* 0x000000ffffdd7224 */ /* 0x000fcc00078e004e */
[----:B------:R-:W-:Y:S01]  /*17910*/  MOV R172, R118 ;  /* 0x0000007600ac7202 */ /* 0x000fe20000000f00 */
[----:B------:R-:W-:Y:S01]  /*17920*/  IMAD.MOV.U32 R174, RZ, RZ, R76 ;  /* 0x000000ffffae7224 */ /* 0x000fe200078e004c */
[----:B------:R-:W-:-:S03]  /*17930*/  MOV R222, R79 ;  /* 0x0000004f00de7202 */ /* 0x000fc60000000f00 */
[----:B------:R-:W-:Y:S01]  /*17940*/  IMAD.MOV.U32 R220, RZ, RZ, R172 ;  /* 0x000000ffffdc7224 */ /* 0x000fe200078e00ac */
[----:B------:R-:W-:Y:S01]  /*17950*/  MOV R118, R99 ;  /* 0x0000006300767202 */ /* 0x000fe20000000f00 */
[----:B------:R-:W-:Y:S02]  /*17960*/  IMAD.MOV.U32 R172, RZ, RZ, R77 ;  /* 0x000000ffffac7224 */ /* 0x000fe400078e004d */
[----:B------:R-:W-:Y:S01]  /*17970*/  HMMA.16816.F32 R76, R4, R26, R216 ;  /* 0x0000001a044c723c */ /* 0x000fe200000018d8 */
[----:B------:R-:W-:Y:S01]  /*17980*/  IMAD.MOV.U32 R99, RZ, RZ, R96 ;  /* 0x000000ffff637224 */ /* 0x000fe200078e0060 */
[----:B------:R-:W-:-:S05]  /*17990*/  MOV R159, R135 ;  /* 0x00000087009f7202 */ /* 0x000fca0000000f00 */
        /* <DEDUP_REMOVED lines=8> */
[----:B------:R-:W-:Y:S01]  /*17a20*/  IMAD.MOV.U32 R223, RZ, RZ, R110 ;  /* 0x000000ffffdf7224 */ /* 0x000fe200078e006e */
[----:B------:R-:W-:Y:S01]  /*17a30*/  MOV R135, R230 ;  /* 0x000000e600877202 */ /* 0x000fe20000000f00 */
[----:B------:R-:W-:-:S02]  /*17a40*/  IMAD.MOV.U32 R157, RZ, RZ, R111 ;  /* 0x000000ffff9d7224 */ /* 0x000fc400078e006f */
[----:B------:R-:W-:Y:S01]  /*17a50*/  IMAD.MOV.U32 R175, RZ, RZ, R86 ;  /* 0x000000ffffaf7224 */ /* 0x000fe200078e0056 */
[----:B-1----:R-:W-:Y:S01]  /*17a60*/  HMMA.16816.F32 R108, R4, R18, R192 ;  /* 0x00000012046c723c */ /* 0x002fe200000018c0 */
[----:B------:R-:W-:-:S07]  /*17a70*/  IMAD.MOV.U32 R139, RZ, RZ, R229 ;  /* 0x000000ffff8b7224 */ /* 0x000fce00078e00e5 */
[C---:B----4-:R-:W-:Y:S07]  /*17a80*/  HMMA.16816.F32 R192, R4.reuse, R28, R216 ;  /* 0x0000001c04c0723c */ /* 0x050fee00000018d8 */
        /* <DEDUP_REMOVED lines=13> */
[----:B------:R-:W-:-:S07]  /*17b60*/  IMAD.MOV.U32 R175, RZ, RZ, R101 ;  /* 0x000000ffffaf7224 */ /* 0x000fce00078e0065 */
[C---:B------:R-:W-:Y:S08]  /*17b70*/  HMMA.16816.F32 R104, R4.reuse, R16, R104 ;  /* 0x000000100468723c */ /* 0x040ff00000001868 */
[----:B------:R-:W-:Y:S07]  /*17b80*/  HMMA.16816.F32 R100, R4, R30, R208 ;  /* 0x0000001e0464723c */ /* 0x000fee00000018d0 */
[----:B------:R-:W-:Y:S01]  /*17b90*/  IMAD.MOV.U32 R7, RZ, RZ, R220 ;  /* 0x000000ffff077224 */ /* 0x000fe200078e00dc */
[----:B------:R-:W-:Y:S01]  /*17ba0*/  MOV R4, R222 ;  /* 0x000000de00047202 */ /* 0x000fe20000000f00 */
[----:B------:R-:W-:-:S02]  /*17bb0*/  IMAD.MOV.U32 R6, RZ, RZ, R221 ;  /* 0x000000ffff067224 */ /* 0x000fc400078e00dd */
[----:B------:R-:W-:Y:S02]  /*17bc0*/  IMAD.MOV.U32 R5, RZ, RZ, R223 ;  /* 0x000000ffff057224 */ /* 0x000fe400078e00df */
[----:B------:R-:W-:Y:S07]  /*17bd0*/  HMMA.16816.F32 R220, R8, R24, R128 ;  /* 0x0000001808dc723c */ /* 0x000fee0000001880 */
[----:B------:R-:W-:Y:S01]  /*17be0*/  IMAD.MOV.U32 R129, RZ, RZ, R216 ;  /* 0x000000ffff817224 */ /* 0x000fe200078e00d8 */
[----:B------:R-:W-:Y:S01]  /*17bf0*/  MOV R128, R217 ;  /* 0x000000d900807202 */ /* 0x000fe20000000f00 */
[----:B------:R-:W-:-:S02]  /*17c00*/  IMAD.MOV.U32 R130, RZ, RZ, R218 ;  /* 0x000000ffff827224 */ /* 0x000fc400078e00da */
[----:B------:R-:W-:Y:S02]  /*17c10*/  IMAD.MOV.U32 R131, RZ, RZ, R219 ;  /* 0x000000ffff837224 */ /* 0x000fe400078e00db */
[C---:B------:R-:W-:Y:S07]  /*17c20*/  HMMA.16816.F32 R216, R8.reuse, R26, R68 ;  /* 0x0000001a08d8723c */ /* 0x040fee0000001844 */
[----:B------:R-:W-:Y:S02]  /*17c30*/  IMAD.MOV.U32 R71, RZ, RZ, R3 ;  /* 0x000000ffff477224 */ /* 0x000fe400078e0003 */
[--C-:B------:R-:W-:Y:S01]  /*17c40*/  FFMA.FTZ R3, R206, c[0x0][0x2d0], -R2.reuse ;  /* 0x0000b400ce037a23 */ /* 0x100fe20000010802 */
[----:B------:R-:W-:Y:S03]  /*17c50*/  HMMA.16816.F32 R208, R8, R22, R64 ;  /* 0x0000001608d0723c */ /* 0x000fe60000001840 */
[----:B------:R1:W-:Y:S02]  /*17c60*/  MUFU.EX2 R22, R3 ;  /* 0x0000000300167308 */ /* 0x0003e40000000800 */
[----:B-1----:R-:W-:-:S06]  /*17c70*/  FFMA.FTZ R3, R207, c[0x0][0x2d0], -R2 ;  /* 0x0000b400cf037a23 */ /* 0x002fcc0000010802 */
[----:B------:R1:W2:Y:S01]  /*17c80*/  MUFU.EX2 R24, R3 ;  /* 0x0000000300187308 */ /* 0x0002a20000000800 */
[----:B------:R-:W-:Y:S01]  /*17c90*/  HMMA.16816.F32 R48, R8, R18, R48 ;  /* 0x000000120830723c */ /* 0x000fe20000001830 */
[--C-:B-1----:R-:W-:Y:S02]  /*17ca0*/  FFMA.FTZ R3, R245, c[0x0][0x2d0], -R2.reuse ;  /* 0x0000b400f5037a23 */ /* 0x102fe40000010802 */
[----:B------:R-:W-:-:S04]  /*17cb0*/  FFMA.FTZ R2, R246, c[0x0][0x2d0], -R2 ;  /* 0x0000b400f6027a23 */ /* 0x000fc80000010802 */
[----:B------:R1:W-:Y:S01]  /*17cc0*/  MUFU.EX2 R23, R2 ;  /* 0x0000000200177308 */ /* 0x0003e20000000800 */
[----:B------:R-:W-:Y:S01]  /*17cd0*/  MOV R70, R215 ;  /* 0x000000d700467202 */ /* 0x000fe20000000f00 */
[----:B-1----:R-:W-:-:S06]  /*17ce0*/  FFMA.FTZ R2, R191, c[0x0][0x2d0], -R0 ;  /* 0x0000b400bf027a23 */ /* 0x002fcc0000010800 */
[----:B------:R1:W-:Y:S01]  /*17cf0*/  MUFU.EX2 R18, R2 ;  /* 0x0000000200127308 */ /* 0x0003e20000000800 */
[----:B------:R-:W-:Y:S01]  /*17d00*/  HMMA.16816.F32 R212, R8, R20, R124 ;  /* 0x0000001408d4723c */ /* 0x000fe2000000187c */
[----:B------:R-:W-:Y:S01]  /*17d10*/  MOV R156, R224 ;  /* 0x000000e0009c7202 */ /* 0x000fe20000000f00 */
[----:B-1----:R-:W-:-:S05]  /*17d20*/  FFMA.FTZ R2, R190, c[0x0][0x2d0], -R0 ;  /* 0x0000b400be027a23 */ /* 0x002fca0000010800 */
[----:B------:R1:W4:Y:S02]  /*17d30*/  MUFU.EX2 R19, R2 ;  /* 0x0000000200137308 */ /* 0x0003240000000800 */
[--C-:B-1----:R-:W-:Y:S02]  /*17d40*/  FFMA.FTZ R2, R189, c[0x0][0x2d0], -R0.reuse ;  /* 0x0000b400bd027a23 */ /* 0x102fe40000010800 */
[----:B------:R-:W-:Y:S01]  /*17d50*/  FFMA.FTZ R0, R188, c[0x0][0x2d0], -R0 ;  /* 0x0000b400bc007a23 */ /* 0x000fe20000010800 */
[----:B------:R-:W-:Y:S01]  /*17d60*/  HMMA.16816.F32 R64, R8, R16, R120 ;  /* 0x000000100840723c */ /* 0x000fe20000001878 */
[----:B------:R-:W-:Y:S01]  /*17d70*/  IMAD.MOV.U32 R68, RZ, RZ, R128 ;  /* 0x000000ffff447224 */ /* 0x000fe200078e0080 */
[----:B------:R-:W-:Y:S01]  /*17d80*/  MOV R69, R129 ;  /* 0x0000008100457202 */ /* 0x000fe20000000f00 */
[----:B------:R1:W-:Y:S01]  /*17d90*/  MUFU.EX2 R20, R0 ;  /* 0x0000000000147308 */ /* 0x0003e20000000800 */
[----:B------:R-:W-:Y:S01]  /*17da0*/  MOV R26, R173 ;  /* 0x000000ad001a7202 */ /* 0x000fe20000000f00 */
[----:B------:R-:W-:Y:S01]  /*17db0*/  LDSM.16.MT88.4 R188, [R228+0x1900] ;  /* 0x00190000e4bc783b */ /* 0x000fe20000004200 */
[----:B-1----:R-:W-:-:S02]  /*17dc0*/  FFMA.FTZ R0, R130, c[0x0][0x2d0], -R13 ;  /* 0x0000b40082007a23 */ /* 0x002fc4000001080d */
        /* <DEDUP_REMOVED lines=9> */
[----:B------:R-:W-:Y:S02]  /*17e60*/  MOV R159, R15 ;  /* 0x0000000f009f7202 */ /* 0x000fe40000000f00 */
[----:B------:R1:W-:Y:S02]  /*17e70*/  MUFU.EX2 R15, R0 ;  /* 0x00000000000f7308 */ /* 0x0003e40000000800 */
[----:B-1----:R-:W-:-:S06]  /*17e80*/  FFMA.FTZ R0, R70, c[0x0][0x2d0], -R13 ;  /* 0x0000b40046007a23 */ /* 0x002fcc000001080d */
[----:B------:R1:W-:Y:S01]  /*17e90*/  MUFU.EX2 R16, R0 ;  /* 0x0000000000107308 */ /* 0x0003e20000000800 */
[----:B------:R-:W-:Y:S01]  /*17ea0*/  HMMA.16816.F32 R116, R8, R28, R116 ;  /* 0x0000001c0874723c */ /* 0x000fe20000001874 */
[----:B------:R-:W-:Y:S02]  /*17eb0*/  IMAD.MOV.U32 R126, RZ, RZ, R6 ;  /* 0x000000ffff7e7224 */ /* 0x000fe400078e0006 */
[----:B-1----:R-:W-:-:S04]  /*17ec0*/  FFMA.FTZ R0, R71, c[0x0][0x2d0], -R13 ;  /* 0x0000b40047007a23 */ /* 0x002fc8000001080d */
[----:B------:R1:W-:Y:S01]  /*17ed0*/  MUFU.EX2 R17, R0 ;  /* 0x0000000000117308 */ /* 0x0003e20000000800 */
[----:B------:R-:W-:Y:S01]  /*17ee0*/  HMMA.16816.F32 R44, R8, R30, R44 ;  /* 0x0000001e082c723c */ /* 0x000fe2000000182c */
[----:B------:R-:W-:Y:S01]  /*17ef0*/  MOV R6, R7 ;  /* 0x0000000700067202 */ /* 0x000fe20000000f00 */
[----:B------:R-:W-:Y:S02]  /*17f00*/  IMAD.MOV.U32 R7, RZ, RZ, R175 ;  /* 0x000000ffff077224 */ /* 0x000fe400078e00af */
[----:B-1----:R-:W-:Y:S01]  /*17f10*/  FFMA.FTZ R0, R130, c[0x0][0x2d0], -R13 ;  /* 0x0000b40082007a23 */ /* 0x002fe2000001080d */
[----:B------:R-:W-:-:S03]  /*17f20*/  MOV R130, R14 ;  /* 0x0000000e00827202 */ /* 0x000fc60000000f00 */
[----:B------:R1:W-:Y:S01]  /*17f30*/  MUFU.EX2 R14, R0 ;  /* 0x00000000000e7308 */ /* 0x0003e20000000800 */
[----:B------:R-:W-:Y:S01]  /*17f40*/  IMAD.MOV.U32 R70, RZ, RZ, R131 ;  /* 0x000000ffff467224 */ /* 0x000fe200078e0083 */
[----:B------:R-:W-:Y:S01]  /*17f50*/  MOV R71, R4 ;  /* 0x0000000400477202 */ /* 0x000fe20000000f00 */
[----:B------:R-:W-:Y:S01]  /*17f60*/  IMAD.MOV.U32 R128, RZ, RZ, R5 ;  /* 0x000000ffff807224 */ /* 0x000fe200078e0005 */
[----:B------:R-:W-:Y:S01]  /*17f70*/  MOV R131, R156 ;  /* 0x0000009c00837202 */ /* 0x000fe20000000f00 */
[----:B------:R-:W-:Y:S01]  /*17f80*/  IMAD.MOV.U32 R129, RZ, RZ, R157 ;  /* 0x000000ffff817224 */ /* 0x000fe200078e009d */
[----:B------:R-:W-:Y:S01]  /*17f90*/  MOV R5, R158 ;  /* 0x0000009e00057202 */ /* 0x000fe20000000f00 */
[----:B------:R-:W-:Y:S02]  /*17fa0*/  IMAD.MOV.U32 R4, RZ, RZ, R159 ;  /* 0x000000ffff047224 */ /* 0x000fe400078e009f */
[----:B------:R-:W-:Y:S01]  /*17fb0*/  LDSM.16.MT88.4 R156, [R225+0x1900] ;  /* 0x00190000e19c783b */ /* 0x000fe20000004200 */
[----:B-1----:R-:W-:-:S02]  /*17fc0*/  FFMA.FTZ R0, R68, c[0x0][0x2d0], -R12 ;  /* 0x0000b40044007a23 */ /* 0x002fc4000001080c */
[----:B------:R-:W-:Y:S02]  /*17fd0*/  IMAD.MOV.U32 R68, RZ, RZ, R174 ;  /* 0x000000ffff447224 */ /* 0x000fe400078e00ae */
[----:B------:R1:W-:Y:S02]  /*17fe0*/  MUFU.EX2 R10, R0 ;  /* 0x00000000000a7308 */ /* 0x0003e40000000800 */
[--C-:B-1----:R-:W-:Y:S01]  /*17ff0*/  FFMA.FTZ R0, R69, c[0x0][0x2d0], -R12.reuse ;  /* 0x0000b40045007a23 */ /* 0x102fe2000001080c */
[----:B------:R-:W-:Y:S02]  /*18000*/  MOV R69, R172 ;  /* 0x000000ac00457202 */ /* 0x000fe40000000f00 */
[----:B------:R-:W1:Y:S03]  /*18010*/  LDSM.16.MT88.4 R172, [R226+0x1900] ;  /* 0x00190000e2ac783b */ /* 0x000e660000004200 */
[----:B------:R2:W-:Y:S08]  /*18020*/  MUFU.EX2 R21, R2 ;  /* 0x0000000200157308 */ /* 0x0005f00000000800 */
[----:B------:R3:W-:Y:S01]  /*18030*/  MUFU.EX2 R11, R0 ;  /* 0x00000000000b7308 */ /* 0x0007e20000000800 */
[----:B--2---:R-:W-:-:S07]  /*18040*/  FFMA.FTZ R2, R70, c[0x0][0x2d0], -R12 ;  /* 0x0000b40046027a23 */ /* 0x004fce000001080c */
[----:B------:R-:W2:Y:S01]  /*18050*/  MUFU.EX2 R25, R3 ;  /* 0x0000000300197308 */ /* 0x000ea20000000800 */
[----:B---3--:R-:W-:-:S07]  /*18060*/  FFMA.FTZ R0, R129, c[0x0][0x2d0], -R12 ;  /* 0x0000b40081007a23 */ /* 0x008fce000001080c */
[----:B------:R-:W-:Y:S08]  /*18070*/  MUFU.EX2 R12, R2 ;  /* 0x00000002000c7308 */ /* 0x000ff00000000800 */
[----:B------:R-:W3:Y:S01]  /*18080*/  MUFU.EX2 R13, R0 ;  /* 0x00000000000d7308 */ /* 0x000ee20000000800 */
[----:B------:R-:W-:Y:S01]  /*18090*/  MOV R127, R128 ;  /* 0x00000080007f7202 */ /* 0x000fe20000000f00 */
[----:B------:R-:W-:Y:S01]  /*180a0*/  IMAD.MOV.U32 R27, RZ, RZ, R71 ;  /* 0x000000ffff1b7224 */ /* 0x000fe200078e0047 */
[----:B------:R-:W-:Y:S01]  /*180b0*/  MOV R70, R131 ;  /* 0x0000008300467202 */ /* 0x000fe20000000f00 */
[----:B------:R-:W-:Y:S01]  /*180c0*/  IMAD.MOV.U32 R71, RZ, RZ, R130 ;  /* 0x000000ffff477224 */ /* 0x000fe200078e0082 */
[----:B------:R-:W-:Y:S01]  /*180d0*/  F2FP.PACK_AB R128, R24, R22 ;  /* 0x000000161880723e */ /* 0x000fe200000000ff */
[----:B------:R-:W-:Y:S01]  /*180e0*/  FADD.FTZ R8, R127, R126 ;  /* 0x0000007e7f087221 */ /* 0x000fe20000010000 */
[----:B----4-:R-:W-:-:S02]  /*180f0*/  F2FP.PACK_AB R129, R19, R18 ;  /* 0x000000121381723e */ /* 0x010fc400000000ff */
[----:B--2---:R-:W-:Y:S02]  /*18100*/  F2FP.PACK_AB R130, R23, R25 ;  /* 0x000000191782723e */ /* 0x004fe400000000ff */
[----:B------:R-:W-:Y:S02]  /*18110*/  F2FP.PACK_AB R131, R20, R21 ;  /* 0x000000151483723e */ /* 0x000fe400000000ff */
[----:B------:R-:W-:Y:S02]  /*18120*/  F2FP.PACK_AB R124, R16, R15 ;  /* 0x0000000f107c723e */ /* 0x000fe400000000ff */
[----:B------:R-:W-:Y:S02]  /*18130*/  F2FP.PACK_AB R125, R11, R10 ;  /* 0x0000000a0b7d723e */ /* 0x000fe400000000ff */
[----:B------:R-:W-:Y:S02]  /*18140*/  F2FP.PACK_AB R126, R14, R17 ;  /* 0x000000110e7e723e */ /* 0x000fe400000000ff */
[----:B---3--:R-:W-:Y:S01]  /*18150*/  F2FP.PACK_AB R127, R13, R12 ;  /* 0x0000000c0d7f723e */ /* 0x008fe200000000ff */
[----:B------:R-:W-:Y:S01]  /*18160*/  IMAD.MOV.U32 R97, RZ, RZ, R236 ;  /* 0x000000ffff617224 */ /* 0x000fe200078e00ec */
[----:B------:R-:W-:Y:S01]  /*18170*/  MOV R99, R83 ;  /* 0x0000005300637202 */ /* 0x000fe20000000f00 */
[----:B------:R-:W-:-:S02]  /*18180*/  IMAD.MOV.U32 R96, RZ, RZ, R235 ;  /* 0x000000ffff607224 */ /* 0x000fc400078e00eb */
[----:B------:R-:W-:Y:S01]  /*18190*/  IMAD.MOV.U32 R98, RZ, RZ, R232 ;  /* 0x000000ffff627224 */ /* 0x000fe200078e00e8 */
[----:B-1----:R-:W-:Y:S01]  /*181a0*/  HMMA.16816.F32 R160, R128, R172, R160 ;  /* 0x000000ac80a0723c */ /* 0x002fe200000018a0 */
[----:B------:R-:W-:Y:S01]  /*181b0*/  FADD.FTZ R9, R27, R26 ;  /* 0x0000001a1b097221 */ /* 0x000fe20000010000 */
[----:B------:R-:W-:Y:S01]  /*181c0*/  MOV R30, R69 ;  /* 0x00000045001e7202 */ /* 0x000fe20000000f00 */
[----:B------:R-:W-:Y:S01]  /*181d0*/  IMAD.MOV.U32 R31, RZ, RZ, R68 ;  /* 0x000000ffff1f7224 */ /* 0x000fe200078e0044 */
[----:B------:R-:W-:Y:S01]  /*181e0*/  MOV R26, R99 ;  /* 0x00000063001a7202 */ /* 0x000fe20000000f00 */
[----:B------:R-:W-:-:S03]  /*181f0*/  IMAD.MOV.U32 R68, RZ, RZ, R96 ;  /* 0x000000ffff447224 */ /* 0x000fc600078e0060 */
[----:B------:R-:W-:Y:S01]  /*18200*/  HMMA.16816.F32 R164, R124, R172, R164 ;  /* 0x000000ac7ca4723c */ /* 0x000fe200000018a4 */
[----:B------:R-:W-:-:S07]  /*18210*/  MOV R69, R97 ;  /* 0x0000006100457202 */ /* 0x000fce0000000f00 */
[-C--:B------:R-:W-:Y:S08]  /*18220*/  HMMA.16816.F32 R168, R124, R174.reuse, R168 ;  /* 0x000000ae7ca8723c */ /* 0x080ff000000018a8 */
[C---:B------:R-:W-:Y:S07]  /*18230*/  HMMA.16816.F32 R172, R128.reuse, R174, R36 ;  /* 0x000000ae80ac723c */ /* 0x040fee0000001824 */
[----:B------:R-:W-:Y:S01]  /*18240*/  IMAD.MOV.U32 R37, RZ, RZ, R135 ;  /* 0x000000ffff257224 */ /* 0x000fe200078e0087 */
[----:B------:R-:W-:Y:S01]  /*18250*/  HMMA.16816.F32 R144, R128, R156, R144 ;  /* 0x0000009c8090723c */ /* 0x000fe20000001890 */
[----:B------:R-:W-:Y:S01]  /*18260*/  IMAD.MOV.U32 R135, RZ, RZ, R98 ;  /* 0x000000ffff877224 */ /* 0x000fe200078e0062 */
[----:B------:R-:W-:Y:S01]  /*18270*/  MOV R38, R7 ;  /* 0x0000000700267202 */ /* 0x000fe20000000f00 */
[----:B------:R-:W1:Y:S01]  /*18280*/  LDSM.16.MT88.4 R96, [R226+0x3900] ;  /* 0x00390000e260783b */ /* 0x000e620000004200 */
[----:B------:R-:W-:-:S04]  /*18290*/  IMAD.MOV.U32 R39, RZ, RZ, R6 ;  /* 0x000000ffff277224 */ /* 0x000fc800078e0006 */
[C---:B------:R-:W-:Y:S08]  /*182a0*/  HMMA.16816.F32 R148, R124.reuse, R156, R148 ;  /* 0x0000009c7c94723c */ /* 0x040ff00000001894 */
[-C--:B------:R-:W-:Y:S08]  /*182b0*/  HMMA.16816.F32 R152, R124, R158.reuse, R152 ;  /* 0x0000009e7c98723c */ /* 0x080ff00000001898 */
[----:B------:R-:W-:Y:S07]  /*182c0*/  HMMA.16816.F32 R156, R128, R158, R40 ;  /* 0x0000009e809c723c */ /* 0x000fee0000001828 */
[----:B------:R-:W-:Y:S01]  /*182d0*/  IMAD.MOV.U32 R41, RZ, RZ, R4 ;  /* 0x000000ffff297224 */ /* 0x000fe200078e0004 */
[----:B------:R-:W-:-:S02]  /*182e0*/  MOV R40, R5 ;  /* 0x0000000500287202 */ /* 0x000fc40000000f00 */
[----:B------:R-:W2:Y:S01]  /*182f0*/  LDSM.16.MT88.4 R4, [R227+0x3900] ;  /* 0x00390000e304783b */ /* 0x000ea20000004200 */
[----:B------:R-:W-:Y:S01]  /*18300*/  MOV R0, R95 ;  /* 0x0000005f00007202 */ /* 0x000fe20000000f00 */
[----:B------:R-:W-:Y:S01]  /*18310*/  FADD.FTZ R2, R205, R204 ;  /* 0x000000cccd027221 */ /* 0x000fe20000010000 */
[----:B------:R-:W-:Y:S01]  /*18320*/  MOV R36, R139 ;  /* 0x0000008b00247202 */ /* 0x000fe20000000f00 */
[----:B------:R-:W-:Y:S01]  /*18330*/  HMMA.16816.F32 R176, R128, R188, R176 ;  /* 0x000000bc80b0723c */ /* 0x000fe200000018b0 */
[----:B------:R-:W-:Y:S01]  /*18340*/  FADD.FTZ R3, R92, R80 ;  /* 0x000000505c037221 */ /* 0x000fe20000010000 */
[----:B------:R-:W-:Y:S01]  /*18350*/  MOV R42, R71 ;  /* 0x00000047002a7202 */ /* 0x000fe20000000f00 */
[----:B------:R-:W-:-:S05]  /*18360*/  FADD.FTZ R0, R0, R2 ;  /* 0x0000000200007221 */ /* 0x000fca0000010000 */
[----:B------:R-:W-:Y:S01]  /*18370*/  HMMA.16816.F32 R180, R124, R188, R180 ;  /* 0x000000bc7cb4723c */ /* 0x000fe200000018b4 */
[----:B------:R-:W-:Y:S01]  /*18380*/  FADD.FTZ R2, R36, R8 ;  /* 0x0000000824027221 */ /* 0x000fe20000010000 */
[----:B------:R-:W-:Y:S01]  /*18390*/  MOV R121, R132 ;  /* 0x0000008400797202 */ /* 0x000fe20000000f00 */
[----:B------:R-:W-:-:S05]  /*183a0*/  FADD.FTZ R9, R37, R9 ;  /* 0x0000000925097221 */ /* 0x000fca0000010000 */
[-C--:B------:R-:W-:Y:S01]  /*183b0*/  HMMA.16816.F32 R184, R124, R190.reuse, R184 ;  /* 0x000000be7cb8723c */ /* 0x080fe200000018b8 */
[----:B------:R-:W-:Y:S01]  /*183c0*/  FADD.FTZ R8, R38, R0 ;  /* 0x0000000026087221 */ /* 0x000fe20000010000 */
[----:B------:R-:W-:Y:S01]  /*183d0*/  MOV R123, R114 ;  /* 0x00000072007b7202 */ /* 0x000fe20000000f00 */
[----:B------:R-:W-:Y:S02]  /*183e0*/  IMAD.MOV.U32 R120, RZ, RZ, R133 ;  /* 0x000000ffff787224 */ /* 0x000fe400078e0085 */
[----:B------:R-:W-:Y:S02]  /*183f0*/  IMAD.MOV.U32 R122, RZ, RZ, R115 ;  /* 0x000000ffff7a7224 */ /* 0x000fe400078e0073 */
[----:B------:R-:W-:Y:S01]  /*18400*/  IMAD.MOV.U32 R28, RZ, RZ, R26 ;  /* 0x000000ffff1c7224 */ /* 0x000fe200078e001a */
[----:B------:R-:W-:Y:S01]  /*18410*/  HMMA.16816.F32 R188, R128, R190, R32 ;  /* 0x000000be80bc723c */ /* 0x000fe20000001820 */
[----:B------:R-:W-:Y:S01]  /*18420*/  MOV R133, R94 ;  /* 0x0000005e00857202 */ /* 0x000fe20000000f00 */
[----:B------:R-:W-:Y:S01]  /*18430*/  IMAD.MOV.U32 R82, RZ, RZ, R239 ;  /* 0x000000ffff527224 */ /* 0x000fe200078e00ef */
[----:B------:R-:W-:Y:S01]  /*18440*/  MOV R27, R113 ;  /* 0x00000071001b7202 */ /* 0x000fe20000000f00 */
[----:B------:R-:W-:Y:S01]  /*18450*/  FADD.FTZ R0, R41, R9 ;  /* 0x0000000929007221 */ /* 0x000fe20000010000 */
[----:B------:R-:W-:Y:S01]  /*18460*/  MOV R245, R69 ;  /* 0x0000004500f57202 */ /* 0x000fe20000000f00 */
[----:B------:R-:W-:Y:S01]  /*18470*/  FADD.FTZ R8, R42, R8 ;  /* 0x000000082a087221 */ /* 0x000fe20000010000 */
[----:B------:R-:W3:Y:S01]  /*18480*/  LDSM.16.MT88.4 R204, [R227+0x1900] ;  /* 0x00190000e3cc783b */ /* 0x000ee20000004200 */
[----:B------:R-:W-:-:S02]  /*18490*/  IMAD.MOV.U32 R35, RZ, RZ, R93 ;  /* 0x000000ffff237224 */ /* 0x000fc400078e005d */
[----:B------:R-:W-:Y:S01]  /*184a0*/  IMAD.MOV.U32 R43, RZ, RZ, R70 ;  /* 0x000000ffff2b7224 */ /* 0x000fe200078e0046 */
[----:B------:R-:W-:Y:S01]  /*184b0*/  USHF.R.S32.HI UR4, URZ, 0x1f, UR18 ;  /* 0x0000001f3f047899 */ /* 0x000fe20008011412 */
[----:B------:R-:W-:Y:S01]  /*184c0*/  FADD.FTZ R3, R35, R3 ;  /* 0x0000000323037221 */ /* 0x000fe20000010000 */
[----:B-1----:R-:W-:Y:S01]  /*184d0*/  HMMA.16816.F32 R92, R124, R98, R84 ;  /* 0x000000627c5c723c */ /* 0x002fe20000001854 */
[----:B------:R-:W-:Y:S01]  /*184e0*/  FADD.FTZ R2, R40, R2 ;  /* 0x0000000228027221 */ /* 0x000fe20000010000 */
[----:B------:R1:W5:Y:S01]  /*184f0*/  LDL.LU R239, [R1+0x8c] ;  /* 0x00008c0001ef7983 */ /* 0x0003620000300800 */
[----:B------:R-:W-:Y:S01]  /*18500*/  FADD.FTZ R3, R39, R3 ;  /* 0x0000000327037221 */ /* 0x000fe20000010000 */
[----:B------:R-:W-:Y:S01]  /*18510*/  MOV R71, R82 ;  /* 0x0000005200477202 */ /* 0x000fe20000000f00 */
[----:B------:R-:W-:-:S03]  /*18520*/  IMAD.MOV.U32 R70, RZ, RZ, R81 ;  /* 0x000000ffff467224 */ /* 0x000fc600078e0051 */
[-C--:B--2---:R-:W-:Y:S01]  /*18530*/  HMMA.16816.F32 R116, R128, R4.reuse, R116 ;  /* 0x000000048074723c */ /* 0x084fe20000001874 */
        /* <DEDUP_REMOVED lines=9> */
[----:B------:R-:W-:Y:S01]  /*185d0*/  IMAD.MOV.U32 R139, RZ, RZ, R112 ;  /* 0x000000ffff8b7224 */ /* 0x000fe200078e0070 */
[----:B------:R-:W-:Y:S01]  /*185e0*/  MOV R27, R71 ;  /* 0x00000047001b7202 */ /* 0x000fe20000000f00 */
[----:B------:R-:W-:Y:S01]  /*185f0*/  IMAD.MOV.U32 R132, RZ, RZ, R83 ;  /* 0x000000ffff847224 */ /* 0x000fe200078e0053 */
[----:B------:R-:W-:Y:S01]  /*18600*/  LDSM.16.MT88.4 R112, [R228+0x3900] ;  /* 0x00390000e470783b */ /* 0x000fe20000004200 */
[----:B------:R-:W-:-:S02]  /*18610*/  FADD.FTZ R4, R31, R0 ;  /* 0x000000001f047221 */ /* 0x000fc40000010000 */
[----:B------:R-:W-:Y:S01]  /*18620*/  FADD.FTZ R0, R28, R8 ;  /* 0x000000081c007221 */ /* 0x000fe20000010000 */
[----:B------:R-:W2:Y:S01]  /*18630*/  LDSM.16.MT88.4 R80, [R225+0x3900] ;  /* 0x00390000e150783b */ /* 0x000ea20000004200 */
[----:B------:R-:W-:Y:S02]  /*18640*/  FADD.FTZ R5, R43, R3 ;  /* 0x000000032b057221 */ /* 0x000fe40000010000 */
[----:B------:R-:W-:Y:S01]  /*18650*/  FADD.FTZ R3, R30, R2 ;  /* 0x000000021e037221 */ /* 0x000fe20000010000 */
[----:B------:R-:W-:Y:S01]  /*18660*/  ULEA.HI UR4, UR4, UR18, URZ, 0x6 ;  /* 0x0000001204047291 */ /* 0x000fe2000f8f303f */
[----:B------:R-:W-:Y:S01]  /*18670*/  FADD.FTZ R0, R245, R0 ;  /* 0x00000000f5007221 */ /* 0x000fe20000010000 */
[----:B------:R1:W5:Y:S01]  /*18680*/  LDL.LU R238, [R1+0x88] ;  /* 0x0000880001ee7983 */ /* 0x0003620000300800 */
[----:B------:R-:W-:Y:S02]  /*18690*/  FADD.FTZ R2, R247, R5 ;  /* 0x00000005f7027221 */ /* 0x000fe40000010000 */
[----:B------:R-:W-:-:S02]  /*186a0*/  FADD.FTZ R4, R246, R4 ;  /* 0x00000004f6047221 */ /* 0x000fc40000010000 */
[----:B------:R-:W-:Y:S01]  /*186b0*/  FADD.FTZ R3, R29, R3 ;  /* 0x000000031d037221 */ /* 0x000fe20000010000 */
[----:B------:R-:W-:Y:S01]  /*186c0*/  USHF.R.S32.HI UR4, URZ, 0x6, UR4 ;  /* 0x000000063f047899 */ /* 0x000fe20008011404 */
[----:B------:R-:W-:Y:S01]  /*186d0*/  FADD.FTZ R0, R133, R0 ;  /* 0x0000000085007221 */ /* 0x000fe20000010000 */
[----:B------:R1:W5:Y:S01]  /*186e0*/  LDL.LU R237, [R1+0x84] ;  /* 0x0000840001ed7983 */ /* 0x0003620000300800 */
[----:B------:R-:W-:Y:S02]  /*186f0*/  FADD.FTZ R2, R26, R2 ;  /* 0x000000021a027221 */ /* 0x000fe40000010000 */
[----:B------:R-:W-:Y:S01]  /*18700*/  FADD.FTZ R4, R132, R4 ;  /* 0x0000000484047221 */ /* 0x000fe20000010000 */
[----:B------:R1:W5:Y:S01]  /*18710*/  LDL.LU R236, [R1+0x80] ;  /* 0x0000800001ec7983 */ /* 0x0003620000300800 */
[----:B------:R-:W-:Y:S02]  /*18720*/  FADD.FTZ R3, R27, R3 ;  /* 0x000000031b037221 */ /* 0x000fe40000010000 */
[----:B------:R-:W-:Y:S01]  /*18730*/  FADD.FTZ R0, R140, R0 ;  /* 0x000000008c007221 */ /* 0x000fe20000010000 */
[----:B------:R1:W5:Y:S01]  /*18740*/  LDL.LU R235, [R1+0x7c] ;  /* 0x00007c0001eb7983 */ /* 0x0003620000300800 */
[----:B------:R-:W-:-:S02]  /*18750*/  FADD.FTZ R2, R252, R2 ;  /* 0x00000002fc027221 */ /* 0x000fc40000010000 */
[----:B------:R-:W-:Y:S01]  /*18760*/  FADD.FTZ R4, R139, R4 ;  /* 0x000000048b047221 */ /* 0x000fe20000010000 */
[----:B------:R1:W5:Y:S01]  /*18770*/  LDL.LU R234, [R1+0x78] ;  /* 0x0000780001ea7983 */ /* 0x0003620000300800 */
[----:B------:R-:W-:Y:S02]  /*18780*/  FADD.FTZ R3, R135, R3 ;  /* 0x0000000387037221 */ /* 0x000fe40000010000 */
[----:B------:R-:W-:Y:S01]  /*18790*/  FADD.FTZ R0, R141, R0 ;  /* 0x000000008d007221 */ /* 0x000fe20000010000 */
[----:B------:R1:W5:Y:S01]  /*187a0*/  LDL.LU R233, [R1+0x74] ;  /* 0x0000740001e97983 */ /* 0x0003620000300800 */
[----:B------:R-:W-:Y:S02]  /*187b0*/  FADD.FTZ R2, R59, R2 ;  /* 0x000000023b027221 */ /* 0x000fe40000010000 */
[----:B------:R-:W-:Y:S01]  /*187c0*/  FADD.FTZ R4, R52, R4 ;  /* 0x0000000434047221 */ /* 0x000fe20000010000 */
[----:B------:R-:W-:Y:S01]  /*187d0*/  UIADD3 UR21, UR12, -0x2, URZ ;  /* 0xfffffffe0c157890 */ /* 0x000fe2000fffe03f */
[----:B------:R-:W-:Y:S01]  /*187e0*/  FADD.FTZ R3, R54, R3 ;  /* 0x0000000336037221 */ /* 0x000fe20000010000 */
[----:B------:R1:W5:Y:S01]  /*187f0*/  LDL.LU R232, [R1+0x70] ;  /* 0x0000700001e87983 */ /* 0x0003620000300800 */
[----:B------:R-:W-:-:S02]  /*18800*/  FADD.FTZ R0, R142, R0 ;  /* 0x000000008e007221 */ /* 0x000fc40000010000 */
[----:B------:R-:W-:Y:S01]  /*18810*/  FADD.FTZ R2, R60, R2 ;  /* 0x000000023c027221 */ /* 0x000fe20000010000 */
[----:B------:R-:W-:Y:S01]  /*18820*/  IMNMX R5, RZ, UR4, !PT ;  /* 0x00000004ff057c17 */ /* 0x000fe2000f800200 */
        /* <DEDUP_REMOVED lines=24> */
[----:B------:R-:W-:Y:S01]  /*189b0*/  FADD.FTZ R4, R12, R4 ;  /* 0x000000040c047221 */ /* 0x000fe20000010000 */
[----:B------:R4:W-:Y:S01]  /*189c0*/  STL [R1+0x24], R5 ;  /* 0x0000240501007387 */ /* 0x0009e20000100800 */
[----:B------:R-:W-:Y:S01]  /*189d0*/  FADD.FTZ R3, R17, R3 ;  /* 0x0000000311037221 */ /* 0x000fe20000010000 */
[----:B------:R-:W-:Y:S02]  /*189e0*/  ISETP.LE.AND P0, PT, R5, UR21, PT ;  /* 0x0000001505007c0c */ /* 0x000fe4000bf03270 */
[----:B------:R1:W-:Y:S01]  /*189f0*/  STL [R1+0x8], R0 ;  /* 0x0000080001007387 */ /* 0x0003e20000100800 */
[----:B---3--:R-:W-:Y:S01]  /*18a00*/  HMMA.16816.F32 R196, R124, R204, R196 ;  /* 0x000000cc7cc4723c */ /* 0x008fe200000018c4 */
[----:B----4-:R-:W-:-:S02]  /*18a10*/  FADD.FTZ R5, R20, R2 ;  /* 0x0000000214057221 */ /* 0x010fc40000010000 */
[----:B------:R-:W-:Y:S02]  /*18a20*/  FADD.FTZ R2, R14, R3 ;  /* 0x000000030e027221 */ /* 0x000fe40000010000 */
[----:B-1----:R-:W-:Y:S01]  /*18a30*/  FADD.FTZ R0, R13, R4 ;  /* 0x000000040d007221 */ /* 0x002fe20000010000 */
[----:B------:R1:W-:Y:S04]  /*18a40*/  STL [R1+0xc], R5 ;  /* 0x00000c0501007387 */ /* 0x0003e80000100800 */
[----:B------:R1:W-:Y:S04]  /*18a50*/  STL [R1+0x10], R0 ;  /* 0x0000100001007387 */ /* 0x0003e80000100800 */
[----:B------:R1:W-:Y:S01]  /*18a60*/  STL [R1+0x14], R2 ;  /* 0x0000140201007387 */ /* 0x0003e20000100800 */
[C---:B------:R-:W-:Y:S08]  /*18a70*/  HMMA.16816.F32 R200, R124.reuse, R206, R200 ;  /* 0x000000ce7cc8723c */ /* 0x040ff000000018c8 */
        /* <DEDUP_REMOVED lines=15> */
[----:B------:R-:W-:Y:S07]  /*18b70*/  @!P0 BRA `(.L_x_1674) ;  /* 0x0000554000008947 */ /* 0x000fee0003800000 */
[----:B-1----:R-:W2:Y:S04]  /*18b80*/  LDL.64 R26, [R1+0x58] ;  /* 0x00005800011a7983 */ /* 0x002ea80000100a00 */
[----:B------:R-:W3:Y:S04]  /*18b90*/  LDL.64 R42, [R1+0x48] ;  /* 0x00004800012a7983 */ /* 0x000ee80000100a00 */
[----:B------:R-:W4:Y:S04]  /*18ba0*/  LDL.64 R132, [R1+0x40] ;  /* 0x0000400001847983 */ /* 0x000f280000100a00 */
[----:B------:R-:W4:Y:S01]  /*18bb0*/  LDL.64 R28, [R1+0x50] ;  /* 0x00005000011c7983 */ /* 0x000f220000100a00 */
[----:B------:R-:W-:Y:S01]  /*18bc0*/  MOV R140, R134 ;  /* 0x00000086008c7202 */ /* 0x000fe20000000f00 */
[----:B------:R-:W-:Y:S01]  /*18bd0*/  IMAD.MOV.U32 R139, RZ, RZ, R136 ;  /* 0x000000ffff8b7224 */ /* 0x000fe200078e0088 */
[----:B------:R-:W-:-:S02]  /*18be0*/  ULDC.64 UR8, c[0x0][0x1e0] ;  /* 0x0000780000087ab9 */ /* 0x000fc40000000a00 */
[----:B------:R-:W-:Y:S02]  /*18bf0*/  UIADD3 UR11, UR6, 0x80, URZ ;  /* 0x00000080060b7890 */ /* 0x000fe4000fffe03f */
[----:B------:R-:W-:Y:S02]  /*18c00*/  USHF.L.U32 UR10, UR8, 0x5, URZ ;  /* 0x00000005080a7899 */ /* 0x000fe4000800063f */
[----:B------:R-:W-:Y:S02]  /*18c10*/  UMOV UR22, UR21 ;  /* 0x0000001500167c82 */ /* 0x000fe40008000000 */
[----:B------:R-:W-:Y:S02]  /*18c20*/  UMOV UR12, 0xffffffc0 ;  /* 0xffffffc0000c7882 */ /* 0x000fe40000000000 */
[----:B------:R-:W-:Y:S01]  /*18c30*/  ULDC.64 UR4, c[0x0][0x208] ;  /* 0x0000820000047ab9 */ /* 0x000fe20000000a00 */
[----:B--2---:R-:W-:Y:S02]  /*18c40*/  IMAD.MOV.U32 R30, RZ, RZ, R26 ;  /* 0x000000ffff1e7224 */ /* 0x004fe400078e001a */
[----:B------:R-:W-:Y:S01]  /*18c50*/  IMAD.MOV.U32 R31, RZ, RZ, R27 ;  /* 0x000000ffff1f7224 */ /* 0x000fe200078e001b */
[----:B---3--:R-:W-:-:S02]  /*18c60*/  IADD3 R0, R42, 0x40, RZ ;  /* 0x000000402a007810 */ /* 0x008fc40007ffe0ff */
[----:B------:R-:W-:Y:S01]  /*18c70*/  IADD3 RZ, P0, R42, 0x40, RZ ;  /* 0x000000402aff7810 */ /* 0x000fe20007f1e0ff */
[----:B----4-:R-:W-:Y:S01]  /*18c80*/  IMAD.MOV.U32 R27, RZ, RZ, R133 ;  /* 0x000000ffff1b7224 */ /* 0x010fe200078e0085 */
[----:B------:R-:W-:Y:S01]  /*18c90*/  IADD3 R3, P1, R30, 0x40, RZ ;  /* 0x000000401e037810 */ /* 0x000fe20007f3e0ff */
[----:B------:R1:W-:Y:S03]  /*18ca0*/  STL [R1+0x34], R0 ;  /* 0x0000340001007387 */ /* 0x0003e60000100800 */
[----:B------:R-:W-:Y:S01]  /*18cb0*/  IADD3.X R2, RZ, R29, RZ, P1, !PT ;  /* 0x0000001dff027210 */ /* 0x000fe20000ffe4ff */
[----:B------:R2:W-:Y:S01]  /*18cc0*/  STL [R1+0x30], R3 ;  /* 0x0000300301007387 */ /* 0x0005e20000100800 */
[----:B-1----:R-:W-:-:S05]  /*18cd0*/  IMAD.X R0, RZ, RZ, R27, P0 ;  /* 0x000000ffff007224 */ /* 0x002fca00000e061b */
[----:B------:R2:W-:Y:S04]  /*18ce0*/  STL [R1+0x28], R0 ;  /* 0x0000280001007387 */ /* 0x0005e80000100800 */
[----:B------:R2:W-:Y:S01]  /*18cf0*/  STL [R1+0x2c], R2 ;  /* 0x00002c0201007387 */ /* 0x0005e20000100800 */
[----:B------:R-:W-:Y:S01]  /*18d00*/  MOV R26, R132 ;  /* 0x00000084001a7202 */ /* 0x000fe20000000f00 */
[----:B------:R-:W-:Y:S01]  /*18d10*/  IMAD.MOV.U32 R132, RZ, RZ, R138 ;  /* 0x000000ffff847224 */ /* 0x000fe200078e008a */
[----:B------:R-:W-:Y:S02]  /*18d20*/  MOV R133, R137 ;  /* 0x0000008900857202 */ /* 0x000fe40000000f00 */
.L_x_1675:
[----:B--2---:R-:W2:Y:S01]  /*18d30*/  LDL.64 R2, [R1+0x58] ;  /* 0x0000580001027983 */ /* 0x004ea20000100a00 */
[----:B------:R-:W-:Y:S04]  /*18d40*/  DEPBAR.LE SB0, 0x0 ;  /* 0x000080000000791a */ /* 0x000fe80000000000 */
[----:B------:R-:W-:Y:S01]  /*18d50*/  UISETP.GE.AND UP0, UPT, UR22, URZ, UPT ;  /* 0x0000003f1600728c */ /* 0x000fe2000bf06270 */
[----:B------:R-:W3:Y:S01]  /*18d60*/  LDL.64 R142, [R1+0x50] ;  /* 0x00005000018e7983 */ /* 0x000ee20000100a00 */
[----:B------:R-:W-:Y:S05]  /*18d70*/  UISETP.GE.AND UP1, UPT, UR22, 0x1, UPT ;  /* 0x000000011600788c */ /* 0x000fea000bf26270 */
[----:B------:R-:W-:Y:S01]  /*18d80*/  BAR.SYNC.DEFER_BLOCKING 0x0 ;  /* 0x0000000000007b1d */ /* 0x000fe20000010000 */
[----:B------:R-:W-:Y:S03]  /*18d90*/  PLOP3.LUT P0, PT, PT, PT, UP0, 0x80, 0x0 ;  /* 0x000000000000781c */ /* 0x000fe60003f0f008 */
[----:B------:R-:W-:Y:S02]  /*18da0*/  @UP0 USHF.R.S32.HI UR15, URZ, 0x1f, UR22 ;  /* 0x0000001f3f0f0899 */ /* 0x000fe40008011416 */
[----:B------:R-:W-:Y:S02]  /*18db0*/  @UP0 UIMAD.WIDE.U32 UR20, UR22, UR4, URZ ;  /* 0x00000004161402a5 */ /* 0x000fe4000f8e003f */
[----:B------:R-:W-:Y:S02]  /*18dc0*/  @UP0 UIMAD UR15, UR15, UR4, URZ ;  /* 0x000000040f0f02a4 */ /* 0x000fe4000f8e023f */
[----:B------:R-:W-:Y:S02]  /*18dd0*/  @UP0 USHF.L.U32 UR18, UR20, 0x6, URZ ;  /* 0x0000000614120899 */ /* 0x000fe4000800063f */
[----:B------:R-:W-:Y:S02]  /*18de0*/  @UP0 UIMAD UR15, UR22, UR5, UR15 ;  /* 0x00000005160f02a4 */ /* 0x000fe4000f8e020f */
[----:B------:R-:W-:Y:S02]  /*18df0*/  @UP1 USHF.L.U32 UR19, UR8, 0x5, URZ ;  /* 0x0000000508131899 */ /* 0x000fe4000800063f */
[----:B------:R-:W-:Y:S02]  /*18e00*/  @UP0 UIADD3 UR15, UR21, UR15, URZ ;  /* 0x0000000f150f0290 */ /* 0x000fe4000fffe03f */
[----:B------:R-:W-:Y:S02]  /*18e10*/  UIADD3 UR21, UR22, -0x1, URZ ;  /* 0xffffffff16157890 */ /* 0x000fe4000fffe03f */
[----:B------:R-:W-:Y:S02]  /*18e20*/  @UP0 USHF.L.U64.HI UR15, UR20, 0x6, UR15 ;  /* 0x00000006140f0899 */ /* 0x000fe4000801020f */
[----:B------:R-:W-:Y:S01]  /*18e30*/  @UP1 UIMAD.WIDE.U32 UR30, UR21, UR8, URZ ;  /* 0x00000008151e12a5 */ /* 0x000fe2000f8e003f */
[----:B-----5:R-:W-:Y:S01]  /*18e40*/  LDSM.16.M88.4 R64, [R231+0x8100] ;  /* 0x00810000e740783b */ /* 0x020fe20000000200 */
[----:B------:R-:W-:Y:S02]  /*18e50*/  @UP1 UMOV UR20, 0x5 ;  /* 0x0000000500141882 */ /* 0x000fe40000000000 */
[----:B------:R-:W-:Y:S05]  /*18e60*/  @UP1 USHF.L.U64.HI UR20, UR8, UR20, UR9 ;  /* 0x0000001408141299 */ /* 0x000fea0008010209 */
[----:B------:R-:W4:Y:S04]  /*18e70*/  LDL R134, [R1+0x30] ;  /* 0x0000300001867983 */ /* 0x000f280000100800 */
[----:B------:R-:W4:Y:S04]  /*18e80*/  LDL R136, [R1+0x2c] ;  /* 0x00002c0001887983 */ /* 0x000f280000100800 */
[----:B------:R1:W-:Y:S04]  /*18e90*/  STL [R1+0x8c], R131 ;  /* 0x00008c8301007387 */ /* 0x0003e80000100800 */
[----:B------:R-:W1:Y:S08]  /*18ea0*/  LDSM.16.M88.4 R16, [R224+0x4100] ;  /* 0x00410000e010783b */ /* 0x000e700000000200 */
[----:B------:R-:W1:Y:S08]  /*18eb0*/  LDSM.16.M88.4 R60, [R231+0xa100] ;  /* 0x00a10000e73c783b */ /* 0x000e700000000200 */
[----:B------:R-:W1:Y:S08]  /*18ec0*/  LDSM.16.M88.4 R32, [R224+0x4900] ;  /* 0x00490000e020783b */ /* 0x000e700000000200 */
[----:B-1----:R-:W4:Y:S04]  /*18ed0*/  LDL R131, [R1+0x18] ;  /* 0x0000180001837983 */ /* 0x002f280000100800 */
[----:B------:R-:W1:Y:S08]  /*18ee0*/  LDSM.16.M88.4 R48, [R224+0x5100] ;  /* 0x00510000e030783b */ /* 0x000e700000000200 */
[----:B------:R-:W1:Y:S01]  /*18ef0*/  LDSM.16.M88.4 R208, [R224+0x5900] ;  /* 0x00590000e0d0783b */ /* 0x000e620000000200 */
[-C--:B------:R-:W-:Y:S07]  /*18f00*/  HMMA.16816.F32 R4, R64, R16.reuse, RZ ;  /* 0x000000104004723c */ /* 0x080fee00000018ff */
[----:B------:R-:W-:Y:S01]  /*18f10*/  LDSM.16.M88.4 R212, [R233+0x8100] ;  /* 0x00810000e9d4783b */ /* 0x000fe20000000200 */
[C---:B------:R-:W-:Y:S07]  /*18f20*/  HMMA.16816.F32 R8, R60.reuse, R16, RZ ;  /* 0x000000103c08723c */ /* 0x040fee00000018ff */
[----:B------:R-:W1:Y:S01]  /*18f30*/  LDSM.16.M88.4 R216, [R235] ;  /* 0x00000000ebd8783b */ /* 0x000e620000000200 */
[-C--:B------:R-:W-:Y:S07]  /*18f40*/  HMMA.16816.F32 R12, R60, R18.reuse, RZ ;  /* 0x000000123c0c723c */ /* 0x080fee00000018ff */
[----:B------:R-:W1:Y:S01]  /*18f50*/  LDSM.16.M88.4 R220, [R233+0xa100] ;  /* 0x00a10000e9dc783b */ /* 0x000e620000000200 */
[C---:B------:R-:W-:Y:S07]  /*18f60*/  HMMA.16816.F32 R16, R64.reuse, R18, RZ ;  /* 0x000000124010723c */ /* 0x040fee00000018ff */
[----:B------:R1:W-:Y:S01]  /*18f70*/  STL [R1+0x60], R235 ;  /* 0x000060eb01007387 */ /* 0x0003e20000100800 */
[-C--:B------:R-:W-:Y:S03]  /*18f80*/  HMMA.16816.F32 R20, R64, R32.reuse, RZ ;  /* 0x000000204014723c */ /* 0x080fe600000018ff */
[----:B------:R-:W-:Y:S04]  /*18f90*/  STL [R1+0x64], R243 ;  /* 0x000064f301007387 */ /* 0x000fe80000100800 */
[----:B------:R-:W-:Y:S01]  /*18fa0*/  STL [R1+0x68], R242 ;  /* 0x000068f201007387 */ /* 0x000fe20000100800 */
[C---:B------:R-:W-:Y:S03]  /*18fb0*/  HMMA.16816.F32 R24, R60.reuse, R32, RZ ;  /* 0x000000203c18723c */ /* 0x040fe600000018ff */
[----:B------:R-:W-:Y:S05]  /*18fc0*/  STL [R1+0x6c], R241 ;  /* 0x00006cf101007387 */ /* 0x000fea0000100800 */
[-C--:B------:R-:W-:Y:S01]  /*18fd0*/  HMMA.16816.F32 R28, R60, R34.reuse, RZ ;  /* 0x000000223c1c723c */ /* 0x080fe200000018ff */
[----:B-1----:R-:W4:Y:S07]  /*18fe0*/  LDL R235, [R1+0x38] ;  /* 0x0000380001eb7983 */ /* 0x002f2e0000100800 */
        /* <DEDUP_REMOVED lines=19> */
[----:B------:R1:W3:Y:S07]  /*19120*/  LDSM.16.M88.4 R208, [R241] ;  /* 0x00000000f1d0783b */ /* 0x0002ee0000000200 */
[-C--:B--2---:R-:W-:Y:S08]  /*19130*/  HMMA.16816.F32 R36, R212, R216.reuse, R36 ;  /* 0x000000d8d424723c */ /* 0x084ff00000001824 */
[C---:B------:R-:W-:Y:S04]  /*19140*/  HMMA.16816.F32 R40, R220.reuse, R216, R40 ;  /* 0x000000d8dc28723c */ /* 0x040fe80000001828 */
[----:B------:R-:W-:Y:S04]  /*19150*/  @P0 IADD3 R0, P2, R2, UR18, RZ ;  /* 0x0000001202000c10 */ /* 0x000fe8000ff5e0ff */
[-C--:B------:R-:W-:Y:S01]  /*19160*/  HMMA.16816.F32 R44, R220, R218.reuse, R44 ;  /* 0x000000dadc2c723c */ /* 0x080fe2000000182c */
[----:B-1----:R-:W2:Y:S03]  /*19170*/  LDL R241, [R1+0x20] ;  /* 0x0000200001f17983 */ /* 0x002ea60000100800 */
[C---:B------:R-:W-:Y:S01]  /*19180*/  @P0 LEA R2, P1, R0.reuse, c[0x0][0x1f8], 0x1 ;  /* 0x00007e0000020a11 */ /* 0x040fe200078208ff */
[----:B------:R-:W-:Y:S01]  /*19190*/  STL [R1+0x70], R231 ;  /* 0x000070e701007387 */ /* 0x000fe20000100800 */
[----:B---3--:R-:W-:Y:S02]  /*191a0*/  @P0 IADD3.X R3, R143, UR15, RZ, P2, !PT ;  /* 0x0000000f8f030c10 */ /* 0x008fe400097fe4ff */
[C---:B------:R-:W-:Y:S01]  /*191b0*/  HMMA.16816.F32 R48, R212.reuse, R218, R48 ;  /* 0x000000dad430723c */ /* 0x040fe20000001830 */
[----:B------:R-:W-:Y:S03]  /*191c0*/  STL [R1+0x74], R224 ;  /* 0x000074e001007387 */ /* 0x000fe60000100800 */
[----:B------:R-:W-:Y:S01]  /*191d0*/  @P0 LEA.HI.X R3, R0, c[0x0][0x1fc], R3, 0x1, P1 ;  /* 0x00007f0000030a11 */ /* 0x000fe200008f0c03 */
[----:B------:R-:W-:Y:S03]  /*191e0*/  STL [R1+0x78], R240 ;  /* 0x000078f001007387 */ /* 0x000fe60000100800 */
[-C--:B------:R-:W-:Y:S01]  /*191f0*/  HMMA.16816.F32 R52, R212, R208.reuse, R52 ;  /* 0x000000d0d434723c */ /* 0x080fe20000001834 */
[----:B------:R-:W-:Y:S04]  /*19200*/  STL [R1+0x7c], R233 ;  /* 0x00007ce901007387 */ /* 0x000fe80000100800 */
[----:B------:R-:W-:Y:S03]  /*19210*/  STL [R1+0x80], R239 ;  /* 0x000080ef01007387 */ /* 0x000fe60000100800 */
[C---:B------:R-:W-:Y:S01]  /*19220*/  HMMA.16816.F32 R56, R220.reuse, R208, R56 ;  /* 0x000000d0dc38723c */ /* 0x040fe20000001838 */
[----:B------:R-:W-:Y:S04]  /*19230*/  STL [R1+0x84], R238 ;  /* 0x000084ee01007387 */ /* 0x000fe80000100800 */
[----:B------:R-:W-:Y:S03]  /*19240*/  STL [R1+0x88], R237 ;  /* 0x000088ed01007387 */ /* 0x000fe60000100800 */
[-C--:B------:R-:W-:Y:S04]  /*19250*/  HMMA.16816.F32 R60, R220, R210.reuse, R60 ;  /* 0x000000d2dc3c723c */ /* 0x080fe8000000183c */
[----:B----4-:R-:W-:Y:S01]  /*19260*/  @P0 IADD3 R0, P1, R134, UR18, RZ ;  /* 0x0000001286000c10 */ /* 0x010fe2000ff3e0ff */
[----:B------:R-:W-:Y:S03]  /*19270*/  @UP1 USHF.L.U32 UR18, UR30, 0x6, URZ ;  /* 0x000000061e121899 */ /* 0x000fe6000800063f */
[----:B------:R-:W-:Y:S04]  /*19280*/  HMMA.16816.F32 R64, R212, R210, R64 ;  /* 0x000000d2d440723c */ /* 0x000fe80000001840 */
[----:B------:R-:W-:Y:S02]  /*19290*/  @P0 LEA R134, P2, R0, c[0x0][0x1f8], 0x1 ;  /* 0x00007e0000860a11 */ /* 0x000fe400078408ff */
[----:B------:R-:W-:Y:S01]  /*192a0*/  @P0 IADD3.X R135, R136, UR15, RZ, P1, !PT ;  /* 0x0000000f88870c10 */ /* 0x000fe20008ffe4ff */
[----:B------:R-:W-:Y:S05]  /*192b0*/  UIMAD UR15, UR22, UR12, 0x1 ;  /* 0x00000001160f74a4 */ /* 0x000fea000f8e020c */
[----:B------:R-:W-:Y:S02]  /*192c0*/  @P0 LEA.HI.X R135, R0, c[0x0][0x1fc], R135, 0x1, P2 ;  /* 0x00007f0000870a11 */ /* 0x000fe400010f0c87 */
[C---:B------:R-:W-:Y:S02]  /*192d0*/  LOP3.LUT P5, RZ, R131.reuse, 0x1, RZ, 0xc0, !PT ;  /* 0x0000000183ff7812 */ /* 0x040fe400078ac0ff */
[----:B------:R-:W-:Y:S11]  /*192e0*/  LOP3.LUT P4, RZ, R131, 0x2, RZ, 0xc0, !PT ;  /* 0x0000000283ff7812 */ /* 0x000ff6000788c0ff */
[----:B------:R-:W-:Y:S01]  /*192f0*/  @!PT LDS RZ, [RZ] ;  /* 0x00000000fffff984 */ /* 0x000fe20000000800 */
[----:B------:R-:W-:Y:S01]  /*19300*/  @!PT LDS RZ, [RZ] ;  /* 0x00000000fffff984 */ /* 0x000fe20000000800 */
[----:B------:R-:W-:Y:S01]  /*19310*/  @!PT LDS RZ, [RZ] ;  /* 0x00000000fffff984 */ /* 0x000fe20000000800 */
[----:B------:R1:W-:Y:S08]  /*19320*/  @P0 LDGSTS.E.BYPASS.LTC128B.128 [R244+0x100], [R2.64], !P5 ;  /* 0x0010000002f40fae */ /* 0x0003f0000e901d5c */
[----:B------:R3:W-:Y:S01]  /*19330*/  @P0 LDGSTS.E.BYPASS.LTC128B.128 [R244+0x2100], [R134.64], !P4 ;  /* 0x0210000086f40fae */ /* 0x0007e2000e101d5c */
[----:B-1----:R-:W-:Y:S04]  /*19340*/  @P0 IADD3 R2, P1, R2, UR6, RZ ;  /* 0x0000000602020c10 */ /* 0x002fe8000ff3e0ff */
[----:B------:R-:W-:Y:S02]  /*19350*/  @P0 IADD3.X R3, R3, UR7, RZ, P1, !PT ;  /* 0x0000000703030c10 */ /* 0x000fe40008ffe4ff */
[C---:B------:R-:W-:Y:S02]  /*19360*/  @P0 IADD3 R142, P3, R2.reuse, UR11, RZ ;  /* 0x0000000b028e0c10 */ /* 0x040fe4000ff7e0ff */
[----:B---3--:R-:W-:Y:S01]  /*19370*/  @P0 IADD3 R134, P1, R2, UR6, RZ ;  /* 0x0000000602860c10 */ /* 0x008fe2000ff3e0ff */
[----:B------:R1:W-:Y:S01]  /*19380*/  @P0 LDGSTS.E.BYPASS.LTC128B.128 [R244+0x900], [R2.64], !P5 ;  /* 0x0090000002f40fae */ /* 0x0003e2000e901d5c */
[C---:B------:R-:W-:Y:S02]  /*19390*/  @P0 IADD3.X R143, R3.reuse, UR14, RZ, P3, !PT ;  /* 0x0000000e038f0c10 */ /* 0x040fe40009ffe4ff */
[----:B------:R-:W-:Y:S02]  /*193a0*/  @P0 IADD3.X R135, R3, UR7, RZ, P1, !PT ;  /* 0x0000000703870c10 */ /* 0x000fe40008ffe4ff */
[C---:B------:R-:W-:Y:S03]  /*193b0*/  @P0 IADD3 R136, P2, R134.reuse, UR6, RZ ;  /* 0x0000000686880c10 */ /* 0x040fe6000ff5e0ff */
[----:B------:R1:W-:Y:S01]  /*193c0*/  @P0 LDGSTS.E.BYPASS.LTC128B.128 [R244+0x2900], [R2.64+0x80], !P4 ;  /* 0x0290008002f40fae */ /* 0x0003e2000e101d5c */
[C---:B------:R-:W-:Y:S07]  /*193d0*/  @P0 IADD3.X R137, R135.reuse, UR7, RZ, P2, !PT ;  /* 0x0000000787890c10 */ /* 0x040fee00097fe4ff */
[----:B------:R3:W-:Y:S08]  /*193e0*/  @P0 LDGSTS.E.BYPASS.LTC128B.128 [R244+0x1100], [R134.64], !P5 ;  /* 0x0110000086f40fae */ /* 0x0007f0000e901d5c */
[----:B------:R4:W-:Y:S08]  /*193f0*/  @P0 LDGSTS.E.BYPASS.LTC128B.128 [R244+0x3100], [R142.64], !P4 ;  /* 0x031000008ef40fae */ /* 0x0009f0000e101d5c */
[----:B------:R2:W-:Y:S01]  /*19400*/  @P0 LDGSTS.E.BYPASS.LTC128B.128 [R244+0x1900], [R136.64], !P5 ;  /* 0x0190000088f40fae */ /* 0x0005e2000e901d5c */
[----:B-1----:R-:W-:Y:S04]  /*19410*/  @P0 IADD3 R2, P1, R134, UR11, RZ ;  /* 0x0000000b86020c10 */ /* 0x002fe8000ff3e0ff */
[----:B------:R-:W-:Y:S02]  /*19420*/  @P0 IADD3.X R3, R135, UR14, RZ, P1, !PT ;  /* 0x0000000e87030c10 */ /* 0x000fe40008ffe4ff */
[----:B------:R-:W-:Y:S03]  /*19430*/  PLOP3.LUT P1, PT, PT, PT, UP2, 0x80, 0x0 ;  /* 0x000000000000781c */ /* 0x000fe60003f2f028 */
[----:B------:R2:W-:Y:S01]  /*19440*/  @P0 LDGSTS.E.BYPASS.LTC128B.128 [R244+0x3900], [R2.64], !P4 ;  /* 0x0390000002f40fae */ /* 0x0005e2000e101d5c */
[----:B------:R-:W-:Y:S07]  /*19450*/  PLOP3.LUT P0, PT, PT, PT, UP2, 0x80, 0x0 ;  /* 0x000000000000781c */ /* 0x000fee0003f0f028 */
[----:B------:R-:W-:Y:S08]  /*19460*/  LDSM.16.M88.4 R216, [R232+0x8100] ;  /* 0x00810000e8d8783b */ /* 0x000ff00000000200 */
[----:B------:R-:W1:Y:S08]  /*19470*/  LDSM.16.M88.4 R220, [R230+0x4100] ;  /* 0x00410000e6dc783b */ /* 0x000e700000000200 */
[----:B------:R-:W3:Y:S08]  /*19480*/  LDSM.16.M88.4 R208, [R232+0xa100] ;  /* 0x00a10000e8d0783b */ /* 0x000ef00000000200 */
[----:B------:R-:W4:Y:S08]  /*19490*/  LDSM.16.M88.4 R212, [R230+0x4900] ;  /* 0x00490000e6d4783b */ /* 0x000f300000000200 */
[----:B------:R-:W0:Y:S01]  /*194a0*/  LDGDEPBAR ;  /* 0x00000000000079af */ /* 0x000e220000000000 */
        /* <DEDUP_REMOVED lines=11> */
[C---:B------:R-:W-:Y:S04]  /*19560*/  HMMA.16816.F32 R40, R208.reuse, R220, R40 ;  /* 0x000000dcd028723c */ /* 0x040fe80000001828 */
[----:B--2---:R-:W-:Y:S01]  /*19570*/  @P1 IMAD.HI.U32 R2, R241, c[0x0][0x2c8], RZ ;  /* 0x0000b200f1021a27 */ /* 0x004fe200078e00ff */
[----:B------:R-:W-:Y:S03]  /*19580*/  MOV R0, R241 ;  /* 0x000000f100007202 */ /* 0x000fe60000000f00 */
[-C--:B------:R-:W-:Y:S04]  /*19590*/  HMMA.16816.F32 R44, R208, R222.reuse, R44 ;  /* 0x000000ded02c723c */ /* 0x080fe8000000182c */
[----:B------:R-:W-:Y:S04]  /*195a0*/  @P0 SHF.R.U32.HI R0, RZ, c[0x0][0x2cc], R2 ;  /* 0x0000b300ff000a19 */ /* 0x000fe80000011602 */
[C---:B------:R-:W-:Y:S01]  /*195b0*/  HMMA.16816.F32 R48, R216.reuse, R222, R48 ;  /* 0x000000ded830723c */ /* 0x040fe20000001830 */
[----:B------:R-:W-:Y:S07]  /*195c0*/  LDSM.16.M88.4 R220, [R229] ;  /* 0x00000000e5dc783b */ /* 0x000fee0000000200 */
[-C--:B---3--:R-:W-:Y:S01]  /*195d0*/  HMMA.16816.F32 R52, R216, R212.reuse, R52 ;  /* 0x000000d4d834723c */ /* 0x088fe20000001834 */
[----:B------:R-:W-:Y:S07]  /*195e0*/  SHFL.IDX PT, R3, R0, RZ, 0x1c1f ;  /* 0x001c1fff00037589 */ /* 0x000fee00000e0000 */
[C---:B------:R-:W-:Y:S01]  /*195f0*/  HMMA.16816.F32 R56, R208.reuse, R212, R56 ;  /* 0x000000d4d038723c */ /* 0x040fe20000001838 */
[----:B------:R-:W-:Y:S07]  /*19600*/  SHFL.IDX PT, R2, R0, 0x2, 0x1c1f ;  /* 0x005c1f0000027f89 */ /* 0x000fee00000e0000 */
        /* <DEDUP_REMOVED lines=117> */
[----:B------:R-:W-:Y:S10]  /*19d60*/  MUFU.TANH R210, R15 ;  /* 0x0000000f00d27308 */ /* 0x000ff40000002400 */
[----:B------:R-:W-:Y:S01]  /*19d70*/  MUFU.TANH R134, R8 ;  /* 0x0000000800867308 */ /* 0x000fe20000002400 */
[----:B---3--:R-:W3:Y:S09]  /*19d80*/  LDSM.16.M88.4 R4, [R229+0x2800] ;  /* 0x00280000e504783b */ /* 0x008ef20000000200 */
[----:B------:R-:W-:Y:S10]  /*19d90*/  MUFU.TANH R13, R17 ;  /* 0x00000011000d7308 */ /* 0x000ff40000002400 */
[----:B------:R-:W-:Y:S10]  /*19da0*/  MUFU.TANH R141, R9 ;  /* 0x00000009008d7308 */ /* 0x000ff40000002400 */
[----:B------:R-:W-:Y:S10]  /*19db0*/  MUFU.TANH R135, R14 ;  /* 0x0000000e00877308 */ /* 0x000ff40000002400 */
[----:B------:R-:W-:Y:S01]  /*19dc0*/  MUFU.TANH R208, R10 ;  /* 0x0000000a00d07308 */ /* 0x000fe20000002400 */
[-C--:B---3--:R-:W-:Y:S09]  /*19dd0*/  HMMA.16816.F32 R20, R220, R4.reuse, R20 ;  /* 0x00000004dc14723c */ /* 0x088ff20000001814 */
[----:B------:R-:W-:Y:S01]  /*19de0*/  MUFU.TANH R17, R19 ;  /* 0x0000001300117308 */ /* 0x000fe20000002400 */
[C---:B------:R-:W-:Y:S01]  /*19df0*/  HMMA.16816.F32 R24, R212.reuse, R4, R24 ;  /* 0x00000004d418723c */ /* 0x040fe20000001818 */
[----:B------:R-:W-:Y:S08]  /*19e00*/  SHFL.IDX PT, R5, R0, 0x1, 0x1c1f ;  /* 0x003c1f0000057f89 */ /* 0x000ff000000e0000 */
[----:B------:R3:W-:Y:S01]  /*19e10*/  MUFU.TANH R209, R11 ;  /* 0x0000000b00d17308 */ /* 0x0007e20000002400 */
[-C--:B------:R-:W-:Y:S01]  /*19e20*/  HMMA.16816.F32 R28, R212, R6.reuse, R28 ;  /* 0x00000006d41c723c */ /* 0x080fe2000000181c */
[----:B------:R-:W-:Y:S03]  /*19e30*/  SHFL.IDX PT, R4, R0, 0x3, 0x1c1f ;  /* 0x007c1f0000047f89 */ /* 0x000fe600000e0000 */
[----:B------:R-:W-:Y:S04]  /*19e40*/  FMUL.FTZ R23, R23, c[0x0][0x320] ;  /* 0x0000c80017177a20 */ /* 0x000fe80000410000 */
[C---:B------:R-:W-:Y:S01]  /*19e50*/  HMMA.16816.F32 R32, R220.reuse, R6, R32 ;  /* 0x00000006dc20723c */ /* 0x040fe20000001820 */
[----:B------:R-:W-:Y:S03]  /*19e60*/  MUFU.TANH R142, R12 ;  /* 0x0000000c008e7308 */ /* 0x000fe60000002400 */
[----:B------:R-:W-:Y:S02]  /*19e70*/  FMUL.FTZ R20, R20, c[0x0][0x320] ;  /* 0x0000c80014147a20 */ /* 0x000fe40000410000 */
[----:B------:R-:W-:Y:S02]  /*19e80*/  FMUL.FTZ R21, R21, c[0x0][0x320] ;  /* 0x0000c80015157a20 */ /* 0x000fe40000410000 */
[----:B------:R-:W-:Y:S03]  /*19e90*/  FMUL.FTZ R26, R26, c[0x0][0x320] ;  /* 0x0000c8001a1a7a20 */ /* 0x000fe60000410000 */
[----:B------:R-:W4:Y:S01]  /*19ea0*/  MUFU.TANH R12, R16 ;  /* 0x00000010000c7308 */ /* 0x000f220000002400 */
[----:B------:R-:W-:Y:S02]  /*19eb0*/  FMUL.FTZ R27, R27, c[0x0][0x320] ;  /* 0x0000c8001b1b7a20 */ /* 0x000fe40000410000 */
[----:B------:R-:W-:Y:S01]  /*19ec0*/  FMUL.FTZ R22, R22, c[0x0][0x320] ;  /* 0x0000c80016167a20 */ /* 0x000fe20000410000 */
[----:B---3--:R-:W3:Y:S01]  /*19ed0*/  LDSM.16.M88.4 R8, [R229+0x3000] ;  /* 0x00300000e508783b */ /* 0x008ee20000000200 */
        /* <DEDUP_REMOVED lines=12> */
[----:B------:R-:W1:Y:S10]  /*19fa0*/  MUFU.TANH R21, R21 ;  /* 0x0000001500157308 */ /* 0x000e740000002400 */
[----:B------:R-:W-:Y:S01]  /*19fb0*/  MUFU.TANH R248, R23 ;  /* 0x0000001700f87308 */ /* 0x000fe20000002400 */
[-C--:B---3--:R-:W-:Y:S09]  /*19fc0*/  HMMA.16816.F32 R36, R220, R8.reuse, R36 ;  /* 0x00000008dc24723c */ /* 0x088ff20000001824 */
[----:B------:R-:W3:Y:S01]  /*19fd0*/  MUFU.TANH R32, R32 ;  /* 0x0000002000207308 */ /* 0x000ee20000002400 */
[C---:B------:R-:W-:Y:S07]  /*19fe0*/  HMMA.16816.F32 R40, R212.reuse, R8, R40 ;  /* 0x00000008d428723c */ /* 0x040fee0000001828 */
[----:B------:R-:W-:Y:S02]  /*19ff0*/  IMAD.U32 R8, RZ, RZ, UR13 ;  /* 0x0000000dff087e24 */ /* 0x000fe4000f8e00ff */
[----:B------:R-:W-:Y:S01]  /*1a000*/  MUFU.TANH R249, R28 ;  /* 0x0000001c00f97308 */ /* 0x000fe20000002400 */
[-C--:B------:R-:W-:Y:S03]  /*1a010*/  HMMA.16816.F32 R44, R212, R10.reuse, R44 ;  /* 0x0000000ad42c723c */ /* 0x080fe6000000182c */
[----:B------:R-:W-:Y:S01]  /*1a020*/  IADD3 R8, R8, UR15, -R235 ;  /* 0x0000000f08087c10 */ /* 0x000fe2000fffe8eb */
[----:B------:R-:W-:Y:S03]  /*1a030*/  @UP1 USHF.R.S32.HI UR15, URZ, 0x1f, UR21 ;  /* 0x0000001f3f0f1899 */ /* 0x000fe60008011415 */
[----:B------:R-:W-:Y:S01]  /*1a040*/  IADD3 R8, R8, -UR24, RZ ;  /* 0x8000001808087c10 */ /* 0x000fe2000fffe0ff */
[C---:B------:R-:W-:Y:S01]  /*1a050*/  HMMA.16816.F32 R48, R220.reuse, R10, R48 ;  /* 0x0000000adc30723c */ /* 0x040fe20000001830 */
[----:B------:R-:W3:Y:S01]  /*1a060*/  MUFU.TANH R22, R22 ;  /* 0x0000001600167308 */ /* 0x000ee20000002400 */
[----:B------:R-:W-:Y:S02]  /*1a070*/  @UP1 UIMAD UR15, UR15, UR8, URZ ;  /* 0x000000080f0f12a4 */ /* 0x000fe4000f8e023f */
[C---:B------:R-:W-:Y:S01]  /*1a080*/  IADD3 R0, R8.reuse, R3, RZ ;  /* 0x0000000308007210 */ /* 0x040fe20007ffe0ff */
[C---:B------:R-:W-:Y:S01]  /*1a090*/  IMAD.IADD R3, R8.reuse, 0x1, R5 ;  /* 0x0000000108037824 */ /* 0x040fe200078e0205 */
[C---:B------:R-:W-:Y:S01]  /*1a0a0*/  IADD3 R2, R8.reuse, R2, RZ ;  /* 0x0000000208027210 */ /* 0x040fe20007ffe0ff */
[----:B------:R-:W-:Y:S01]  /*1a0b0*/  IMAD.IADD R8, R8, 0x1, R4 ;  /* 0x0000000108087824 */ /* 0x000fe200078e0204 */
[C---:B------:R-:W-:Y:S01]  /*1a0c0*/  ISETP.GT.AND P1, PT, R0.reuse, RZ, PT ;  /* 0x000000ff0000720c */ /* 0x040fe20003f24270 */
[----:B------:R-:W3:Y:S01]  /*1a0d0*/  LDSM.16.M88.4 R4, [R229+0x3800] ;  /* 0x00380000e504783b */ /* 0x000ee20000000200 */
[----:B------:R-:W-:Y:S01]  /*1a0e0*/  ISETP.GT.AND P0, PT, R0, 0x1, PT ;  /* 0x000000010000780c */ /* 0x000fe20003f04270 */
[----:B------:R-:W3:Y:S01]  /*1a0f0*/  MUFU.TANH R33, R33 ;  /* 0x0000002100217308 */ /* 0x000ee20000002400 */
[----:B-1----:R-:W-:Y:S01]  /*1a100*/  FSEL R10, R216, -INF , P1 ;  /* 0xff800000d80a7808 */ /* 0x002fe20000800000 */
[----:B------:R-:W-:Y:S01]  /*1a110*/  FMUL.FTZ R36, R36, c[0x0][0x320] ;  /* 0x0000c80024247a20 */ /* 0x000fe20000410000 */
[----:B--2---:R-:W-:Y:S01]  /*1a120*/  FSEL R11, R138, -INF , P0 ;  /* 0xff8000008a0b7808 */ /* 0x004fe20000000000 */
[----:B------:R-:W-:Y:S01]  /*1a130*/  FMUL.FTZ R37, R37, c[0x0][0x320] ;  /* 0x0000c80025257a20 */ /* 0x000fe20000410000 */
[----:B------:R-:W-:Y:S01]  /*1a140*/  FMNMX.FTZ R138, R10, R132, !PT ;  /* 0x000000840a8a7209 */ /* 0x000fe20007810000 */
[----:B------:R-:W-:Y:S04]  /*1a150*/  DEPBAR.LE SB0, 0x0 ;  /* 0x000080000000791a */ /* 0x000fe80000000000 */
[----:B------:R-:W1:Y:S01]  /*1a160*/  MUFU.TANH R36, R36 ;  /* 0x0000002400247308 */ /* 0x000e620000002400 */
[----:B------:R-:W-:Y:S01]  /*1a170*/  ISETP.GT.AND P4, PT, R2, 0x1, PT ;  /* 0x000000010200780c */ /* 0x000fe20003f84270 */
[----:B------:R-:W-:Y:S01]  /*1a180*/  BAR.SYNC.DEFER_BLOCKING 0x0 ;  /* 0x0000000000007b1d */ /* 0x000fe20000010000 */
[----:B------:R-:W-:Y:S01]  /*1a190*/  ISETP.GT.AND P6, PT, R0, 0x8, PT ;  /* 0x000000080000780c */ /* 0x000fe20003fc4270 */
[----:B------:R-:W-:Y:S01]  /*1a1a0*/  FMUL.FTZ R216, R48, c[0x0][0x320] ;  /* 0x0000c80030d87a20 */ /* 0x000fe20000410000 */
[----:B------:R-:W-:Y:S01]  /*1a1b0*/  ISETP.GT.AND P0, PT, R8, 0x1, PT ;  /* 0x000000010800780c */ /* 0x000fe20003f04270 */
[----:B------:R-:W-:Y:S01]  /*1a1c0*/  FMUL.FTZ R51, R51, c[0x0][0x320] ;  /* 0x0000c80033337a20 */ /* 0x000fe20000410000 */
[----:B----4-:R-:W-:Y:S01]  /*1a1d0*/  FSEL R12, R12, -INF , P6 ;  /* 0xff8000000c0c7808 */ /* 0x010fe20003000000 */
[----:B------:R-:W-:Y:S01]  /*1a1e0*/  FMUL.FTZ R50, R50, c[0x0][0x320] ;  /* 0x0000c80032327a20 */ /* 0x000fe20000410000 */
[----:B------:R-:W-:Y:S01]  /*1a1f0*/  FSEL R141, R141, -INF , P4 ;  /* 0xff8000008d8d7808 */ /* 0x000fe20002000000 */
[----:B------:R-:W2:Y:S01]  /*1a200*/  MUFU.TANH R37, R37 ;  /* 0x0000002500257308 */ /* 0x000ea20000002400 */
[----:B------:R-:W-:Y:S01]  /*1a210*/  FMNMX.FTZ R138, R11, R138, !PT ;  /* 0x0000008a0b8a7209 */ /* 0x000fe20007810000 */
[----:B------:R-:W-:Y:S01]  /*1a220*/  FMUL.FTZ R44, R44, c[0x0][0x320] ;  /* 0x0000c8002c2c7a20 */ /* 0x000fe20000410000 */
[----:B------:R-:W-:Y:S01]  /*1a230*/  FSEL R209, R209, -INF , P0 ;  /* 0xff800000d1d17808 */ /* 0x000fe20000000000 */
[----:B------:R-:W-:Y:S01]  /*1a240*/  FMUL.FTZ R46, R46, c[0x0][0x320] ;  /* 0x0000c8002e2e7a20 */ /* 0x000fe20000410000 */
[----:B------:R-:W-:Y:S01]  /*1a250*/  ISETP.GT.AND P0, PT, R0, 0x9, PT ;  /* 0x000000090000780c */ /* 0x000fe20003f04270 */
[----:B------:R-:W-:Y:S01]  /*1a260*/  FMUL.FTZ R39, R39, c[0x0][0x320] ;  /* 0x0000c80027277a20 */ /* 0x000fe20000410000 */
[----:B------:R-:W-:Y:S01]  /*1a270*/  ISETP.GT.AND P5, PT, R2, RZ, PT ;  /* 0x000000ff0200720c */ /* 0x000fe20003fa4270 */
[----:B------:R-:W-:Y:S01]  /*1a280*/  FMUL.FTZ R47, R47, c[0x0][0x320] ;  /* 0x0000c8002f2f7a20 */ /* 0x000fe20000410000 */
[----:B------:R-:W-:Y:S01]  /*1a290*/  ISETP.GT.AND P4, PT, R8, 0x9, PT ;  /* 0x000000090800780c */ /* 0x000fe20003f84270 */
[----:B------:R-:W-:Y:S01]  /*1a2a0*/  MUFU.TANH R46, R46 ;  /* 0x0000002e002e7308 */ /* 0x000fe20000002400 */
[----:B------:R-:W-:Y:S01]  /*1a2b0*/  FSEL R13, R13, -INF , P0 ;  /* 0xff8000000d0d7808 */ /* 0x000fe20000000000 */
[----:B------:R-:W-:Y:S01]  /*1a2c0*/  FMUL.FTZ R49, R49, c[0x0][0x320] ;  /* 0x0000c80031317a20 */ /* 0x000fe20000410000 */
[----:B------:R-:W-:Y:S01]  /*1a2d0*/  FSEL R210, R210, -INF , P4 ;  /* 0xff800000d2d27808 */ /* 0x000fe20002000000 */
[----:B------:R-:W-:Y:S01]  /*1a2e0*/  FMUL.FTZ R42, R42, c[0x0][0x320] ;  /* 0x0000c8002a2a7a20 */ /* 0x000fe20000410000 */
[----:B------:R-:W-:Y:S01]  /*1a2f0*/  FMNMX.FTZ R138, R12, R138, !PT ;  /* 0x0000008a0c8a7209 */ /* 0x000fe20007810000 */
[----:B------:R-:W-:Y:S01]  /*1a300*/  FMUL.FTZ R40, R40, c[0x0][0x320] ;  /* 0x0000c80028287a20 */ /* 0x000fe20000410000 */
[----:B------:R-:W-:Y:S01]  /*1a310*/  ISETP.GT.AND P4, PT, R0, 0x10, PT ;  /* 0x000000100000780c */ /* 0x000fe20003f84270 */
[-C--:B---3--:R-:W-:Y:S01]  /*1a320*/  HMMA.16816.F32 R52, R220, R4.reuse, R52 ;  /* 0x00000004dc34723c */ /* 0x088fe20000001834 */
[----:B------:R-:W-:Y:S01]  /*1a330*/  @UP1 UIMAD UR15, UR21, UR9, UR15 ;  /* 0x00000009150f12a4 */ /* 0x000fe2000f8e020f */
[----:B------:R-:W3:Y:S03]  /*1a340*/  MUFU.TANH R216, R216 ;  /* 0x000000d800d87308 */ /* 0x000ee60000002400 */
[----:B------:R-:W-:Y:S01]  /*1a350*/  ISETP.GT.AND P2, PT, R3, RZ, PT ;  /* 0x000000ff0300720c */ /* 0x000fe20003f44270 */
[----:B------:R-:W-:Y:S01]  /*1a360*/  FMUL.FTZ R45, R45, c[0x0][0x320] ;  /* 0x0000c8002d2d7a20 */ /* 0x000fe20000410000 */
[----:B------:R-:W-:Y:S01]  /*1a370*/  ISETP.GT.AND P3, PT, R3, 0x1, PT ;  /* 0x000000010300780c */ /* 0x000fe20003f64270 */
[C---:B------:R-:W-:Y:S01]  /*1a380*/  HMMA.16816.F32 R56, R212.reuse, R4, R56 ;  /* 0x00000004d438723c */ /* 0x040fe20000001838 */
[----:B------:R-:W-:Y:S03]  /*1a390*/  @UP1 UIADD3 UR15, UR31, UR15, URZ ;  /* 0x0000000f1f0f1290 */ /* 0x000fe6000fffe03f */
[----:B------:R-:W-:Y:S01]  /*1a3a0*/  MUFU.TANH R47, R47 ;  /* 0x0000002f002f7308 */ /* 0x000fe20000002400 */
[----:B------:R-:W-:Y:S01]  /*1a3b0*/  FSEL R134, R134, -INF , P5 ;  /* 0xff80000086867808 */ /* 0x000fe20002800000 */
[----:B------:R-:W-:Y:S01]  /*1a3c0*/  @UP1 USHF.L.U64.HI UR15, UR30, 0x6, UR15 ;  /* 0x000000061e0f1899 */ /* 0x000fe2000801020f */
[C---:B------:R-:W-:Y:S01]  /*1a3d0*/  ISETP.GT.AND P5, PT, R8.reuse, 0x8, PT ;  /* 0x000000080800780c */ /* 0x040fe20003fa4270 */
[-C--:B------:R-:W-:Y:S03]  /*1a3e0*/  HMMA.16816.F32 R60, R212, R6.reuse, R60 ;  /* 0x00000006d43c723c */ /* 0x080fe6000000183c */
[----:B------:R-:W-:Y:S01]  /*1a3f0*/  ISETP.GT.AND P6, PT, R8, 0x28, PT ;  /* 0x000000280800780c */ /* 0x000fe20003fc4270 */
[----:B------:R-:W-:Y:S01]  /*1a400*/  FMUL.FTZ R38, R38, c[0x0][0x320] ;  /* 0x0000c80026267a20 */ /* 0x000fe20000410000 */
[----:B------:R-:W-:Y:S01]  /*1a410*/  FSEL R48, R135, -INF , P5 ;  /* 0xff80000087307808 */ /* 0x000fe20002800000 */
[----:B------:R-:W-:Y:S01]  /*1a420*/  MUFU.TANH R231, R26 ;  /* 0x0000001a00e77308 */ /* 0x000fe20000002400 */
[----:B------:R-:W-:Y:S01]  /*1a430*/  FSEL R14, R137, -INF , P2 ;  /* 0xff800000890e7808 */ /* 0x000fe20001000000 */
[----:B------:R-:W-:Y:S04]  /*1a440*/  HMMA.16816.F32 R64, R220, R6, R64 ;  /* 0x00000006dc40723c */ /* 0x000fe80000001840 */
[----:B------:R-:W-:Y:S01]  /*1a450*/  FSEL R211, R20, -INF , P4 ;  /* 0xff80000014d37808 */ /* 0x000fe20002000000 */
[----:B------:R-:W-:Y:S01]  /*1a460*/  FMUL.FTZ R52, R52, c[0x0][0x320] ;  /* 0x0000c80034347a20 */ /* 0x000fe20000410000 */
[----:B------:R-:W-:Y:S01]  /*1a470*/  FSEL R15, R136, -INF , P3 ;  /* 0xff800000880f7808 */ /* 0x000fe20001800000 */
[----:B------:R-:W-:Y:S01]  /*1a480*/  FMUL.FTZ R53, R53, c[0x0][0x320] ;  /* 0x0000c80035357a20 */ /* 0x000fe20000410000 */
[----:B------:R-:W-:Y:S01]  /*1a490*/  MUFU.TANH R26, R44 ;  /* 0x0000002c001a7308 */ /* 0x000fe20000002400 */
[----:B------:R-:W-:Y:S02]  /*1a4a0*/  FMNMX.FTZ R138, R13, R138, !PT ;  /* 0x0000008a0d8a7209 */ /* 0x000fe40007810000 */
[----:B------:R-:W-:Y:S01]  /*1a4b0*/  ISETP.GT.AND P2, PT, R2, 0x8, PT ;  /* 0x000000080200780c */ /* 0x000fe20003f44270 */
[----:B------:R-:W-:Y:S01]  /*1a4c0*/  FMUL.FTZ R54, R54, c[0x0][0x320] ;  /* 0x0000c80036367a20 */ /* 0x000fe20000410000 */
[----:B------:R-:W-:Y:S01]  /*1a4d0*/  ISETP.GT.AND P3, PT, R2, 0x9, PT ;  /* 0x000000090200780c */ /* 0x000fe20003f64270 */
[----:B------:R-:W-:Y:S01]  /*1a4e0*/  FMUL.FTZ R43, R43, c[0x0][0x320] ;  /* 0x0000c8002b2b7a20 */ /* 0x000fe20000410000 */
[----:B------:R-:W-:Y:S01]  /*1a4f0*/  ISETP.GT.AND P5, PT, R0, 0x11, PT ;  /* 0x000000110000780c */ /* 0x000fe20003fa4270 */
[----:B------:R-:W-:Y:S01]  /*1a500*/  FMUL.FTZ R55, R55, c[0x0][0x320] ;  /* 0x0000c80037377a20 */ /* 0x000fe20000410000 */
[----:B------:R-:W-:Y:S01]  /*1a510*/  FSEL R142, R142, -INF , P2 ;  /* 0xff8000008e8e7808 */ /* 0x000fe20001000000 */
[----:B------:R-:W4:Y:S01]  /*1a520*/  MUFU.TANH R44, R49 ;  /* 0x00000031002c7308 */ /* 0x000f220000002400 */
[----:B------:R-:W-:Y:S01]  /*1a530*/  FSEL R143, R143, -INF , P3 ;  /* 0xff8000008f8f7808 */ /* 0x000fe20001800000 */
[----:B------:R-:W-:Y:S01]  /*1a540*/  FMUL.FTZ R41, R41, c[0x0][0x320] ;  /* 0x0000c80029297a20 */ /* 0x000fe20000410000 */
[----:B------:R-:W-:Y:S01]  /*1a550*/  FMNMX.FTZ R138, R211, R138, !PT ;  /* 0x0000008ad38a7209 */ /* 0x000fe20007810000 */
[----:B------:R-:W-:Y:S01]  /*1a560*/  FMUL.FTZ R56, R56, c[0x0][0x320] ;  /* 0x0000c80038387a20 */ /* 0x000fe20000410000 */
[----:B------:R-:W-:Y:S01]  /*1a570*/  ISETP.GT.AND P2, PT, R3, 0x8, PT ;  /* 0x000000080300780c */ /* 0x000fe20003f44270 */
        /* <DEDUP_REMOVED lines=11> */
[----:B------:R-:W-:Y:S01]  /*1a630*/  ISETP.GT.AND P2, PT, R0, 0x19, PT ;  /* 0x000000190000780c */ /* 0x000fe20003f44270 */
[----:B------:R-:W-:Y:S01]  /*1a640*/  FMUL.FTZ R5, R62, c[0x0][0x320] ;  /* 0x0000c8003e057a20 */ /* 0x000fe20000410000 */
[----:B------:R-:W-:Y:S01]  /*1a650*/  FMNMX.FTZ R138, R245, R138, !PT ;  /* 0x0000008af58a7209 */ /* 0x000fe20007810000 */
[----:B------:R-:W-:Y:S01]  /*1a660*/  MUFU.TANH R21, R64 ;  /* 0x0000004000157308 */ /* 0x000fe20000002400 */
[----:B------:R-:W-:Y:S01]  /*1a670*/  FSEL R247, R22, -INF , P0 ;  /* 0xff80000016f77808 */ /* 0x000fe20000000000 */
[----:B------:R-:W-:Y:S01]  /*1a680*/  FMUL.FTZ R58, R58, c[0x0][0x320] ;  /* 0x0000c8003a3a7a20 */ /* 0x000fe20000410000 */
[----:B------:R-:W-:Y:S01]  /*1a690*/  FSEL R218, R33, -INF , P2 ;  /* 0xff80000021da7808 */ /* 0x000fe20001000000 */
[----:B------:R-:W-:Y:S01]  /*1a6a0*/  FMUL.FTZ R63, R63, c[0x0][0x320] ;  /* 0x0000c8003f3f7a20 */ /* 0x000fe20000410000 */
[----:B------:R-:W-:Y:S01]  /*1a6b0*/  FMNMX.FTZ R138, R219, R138, !PT ;  /* 0x0000008adb8a7209 */ /* 0x000fe20007810000 */
[----:B------:R-:W-:Y:S01]  /*1a6c0*/  FMUL.FTZ R59, R59, c[0x0][0x320] ;  /* 0x0000c8003b3b7a20 */ /* 0x000fe20000410000 */
[----:B------:R-:W-:Y:S02]  /*1a6d0*/  ISETP.GT.AND P1, PT, R8, RZ, PT ;  /* 0x000000ff0800720c */ /* 0x000fe40003f24270 */
[----:B------:R-:W-:Y:S01]  /*1a6e0*/  ISETP.GT.AND P4, PT, R0, 0x20, PT ;  /* 0x000000200000780c */ /* 0x000fe20003f84270 */
[----:B------:R-:W4:Y:S01]  /*1a6f0*/  MUFU.TANH R22, R53 ;  /* 0x0000003500167308 */ /* 0x000f220000002400 */
[----:B------:R-:W-:Y:S02]  /*1a700*/  FSEL R208, R208, -INF , P1 ;  /* 0xff800000d0d07808 */ /* 0x000fe40000800000 */
[----:B-1----:R-:W-:Y:S02]  /*1a710*/  FSEL R246, R36, -INF , P4 ;  /* 0xff80000024f67808 */ /* 0x002fe40002000000 */
[----:B------:R-:W-:Y:S02]  /*1a720*/  FMNMX.FTZ R138, R218, R138, !PT ;  /* 0x0000008ada8a7209 */ /* 0x000fe40007810000 */
[----:B------:R-:W-:Y:S02]  /*1a730*/  ISETP.GT.AND P1, PT, R3, 0x9, PT ;  /* 0x000000090300780c */ /* 0x000fe40003f24270 */
[C---:B------:R-:W-:Y:S01]  /*1a740*/  ISETP.GT.AND P5, PT, R0.reuse, 0x21, PT ;  /* 0x000000210000780c */ /* 0x040fe20003fa4270 */
[----:B------:R-:W1:Y:S01]  /*1a750*/  MUFU.TANH R20, R65 ;  /* 0x0000004100147308 */ /* 0x000e620000002400 */
[----:B------:R-:W-:Y:S02]  /*1a760*/  FSEL R17, R17, -INF , P1 ;  /* 0xff80000011117808 */ /* 0x000fe40000800000 */
[----:B--2---:R-:W-:Y:S02]  /*1a770*/  FSEL R217, R37, -INF , P5 ;  /* 0xff80000025d97808 */ /* 0x004fe40002800000 */
[----:B------:R-:W-:Y:S02]  /*1a780*/  ISETP.GT.AND P1, PT, R0, 0x28, PT ;  /* 0x000000280000780c */ /* 0x000fe40003f24270 */
[----:B------:R-:W-:Y:S02]  /*1a790*/  FMNMX.FTZ R138, R246, R138, !PT ;  /* 0x0000008af68a7209 */ /* 0x000fe40007810000 */
[----:B---3--:R-:W-:Y:S01]  /*1a7a0*/  FSEL R216, R216, -INF , P1 ;  /* 0xff800000d8d87808 */ /* 0x008fe20000800000 */
[----:B------:R2:W-:Y:S01]  /*1a7b0*/  MUFU.TANH R251, R42 ;  /* 0x0000002a00fb7308 */ /* 0x0005e20000002400 */
[----:B------:R-:W-:Y:S02]  /*1a7c0*/  FMNMX.FTZ R138, R217, R138, !PT ;  /* 0x0000008ad98a7209 */ /* 0x000fe40007810000 */
[C---:B------:R-:W-:Y:S02]  /*1a7d0*/  ISETP.GT.AND P0, PT, R0.reuse, 0x29, PT ;  /* 0x000000290000780c */ /* 0x040fe40003f04270 */
[----:B------:R-:W-:Y:S02]  /*1a7e0*/  ISETP.GT.AND P2, PT, R0, 0x30, PT ;  /* 0x000000300000780c */ /* 0x000fe40003f44270 */
[----:B------:R-:W-:Y:S02]  /*1a7f0*/  FMNMX.FTZ R138, R216, R138, !PT ;  /* 0x0000008ad88a7209 */ /* 0x000fe40007810000 */
[----:B----4-:R-:W-:Y:S01]  /*1a800*/  FSEL R44, R44, -INF , P0 ;  /* 0xff8000002c2c7808 */ /* 0x010fe20000000000 */
[----:B------:R-:W3:Y:S01]  /*1a810*/  MUFU.TANH R18, R34 ;  /* 0x0000002200127308 */ /* 0x000ee20000002400 */
[----:B------:R-:W-:Y:S02]  /*1a820*/  FSEL R23, R23, -INF , P2 ;  /* 0xff80000017177808 */ /* 0x000fe40001000000 */
[----:B------:R-:W-:Y:S02]  /*1a830*/  FMNMX.FTZ R137, R14, R133, !PT ;  /* 0x000000850e897209 */ /* 0x000fe40007810000 */
[----:B------:R-:W-:Y:S02]  /*1a840*/  ISETP.GT.AND P4, PT, R0, 0x31, PT ;  /* 0x000000310000780c */ /* 0x000fe40003f84270 */
[----:B------:R-:W-:Y:S02]  /*1a850*/  FMNMX.FTZ R138, R44, R138, !PT ;  /* 0x0000008a2c8a7209 */ /* 0x000fe40007810000 */
[----:B------:R-:W-:Y:S01]  /*1a860*/  FSEL R22, R22, -INF , P4 ;  /* 0xff80000016167808 */ /* 0x000fe20002000000 */
[----:B------:R3:W-:Y:S01]  /*1a870*/  MUFU.TANH R28, R40 ;  /* 0x00000028001c7308 */ /* 0x0007e20000002400 */
[----:B------:R-:W-:Y:S02]  /*1a880*/  FMNMX.FTZ R138, R23, R138, !PT ;  /* 0x0000008a178a7209 */ /* 0x000fe40007810000 */
[----:B------:R-:W-:Y:S02]  /*1a890*/  FMNMX.FTZ R137, R15, R137, !PT ;  /* 0x000000890f897209 */ /* 0x000fe40007810000 */
[----:B------:R-:W-:Y:S02]  /*1a8a0*/  ISETP.GT.AND P5, PT, R0, 0x38, PT ;  /* 0x000000380000780c */ /* 0x000fe40003fa4270 */
[----:B------:R-:W-:Y:S02]  /*1a8b0*/  FMNMX.FTZ R138, R22, R138, !PT ;  /* 0x0000008a168a7209 */ /* 0x000fe40007810000 */
[----:B------:R-:W-:Y:S01]  /*1a8c0*/  FSEL R21, R21, -INF , P5 ;  /* 0xff80000015157808 */ /* 0x000fe20002800000 */
[----:B------:R-:W4:Y:S01]  /*1a8d0*/  MUFU.TANH R9, R35 ;  /* 0x0000002300097308 */ /* 0x000f220000002400 */
[----:B------:R-:W-:Y:S02]  /*1a8e0*/  FMNMX.FTZ R137, R16, R137, !PT ;  /* 0x0000008910897209 */ /* 0x000fe40007810000 */
[----:B------:R-:W-:Y:S02]  /*1a8f0*/  ISETP.GT.AND P3, PT, R0, 0x39, PT ;  /* 0x000000390000780c */ /* 0x000fe40003f64270 */
[----:B------:R-:W-:Y:S02]  /*1a900*/  FMNMX.FTZ R138, R21, R138, !PT ;  /* 0x0000008a158a7209 */ /* 0x000fe40007810000 */
[----:B-1----:R-:W-:Y:S02]  /*1a910*/  FSEL R20, R20, -INF , P3 ;  /* 0xff80000014147808 */ /* 0x002fe40001800000 */
[----:B------:R-:W-:Y:S01]  /*1a920*/  FMNMX.FTZ R137, R17, R137, !PT ;  /* 0x0000008911897209 */ /* 0x000fe20007810000 */
[----:B------:R4:W1:Y:S01]  /*1a930*/  MUFU.TANH R37, R39 ;  /* 0x0000002700257308 */ /* 0x0008620000002400 */
[C---:B------:R-:W-:Y:S02]  /*1a940*/  ISETP.GT.AND P1, PT, R3.reuse, 0x11, PT ;  /* 0x000000110300780c */ /* 0x040fe40003f24270 */
[----:B------:R-:W-:Y:S02]  /*1a950*/  FMNMX.FTZ R138, R20, R138, !PT ;  /* 0x0000008a148a7209 */ /* 0x000fe40007810000 */
[----:B--2---:R-:W-:Y:S02]  /*1a960*/  FSEL R42, R248, -INF , P1 ;  /* 0xff800000f82a7808 */ /* 0x004fe40000800000 */
[----:B------:R-:W-:Y:S01]  /*1a970*/  ISETP.GT.AND P5, PT, R3, 0x18, PT ;  /* 0x000000180300780c */ /* 0x000fe20003fa4270 */
[----:B------:R-:W2:Y:S01]  /*1a980*/  SHFL.BFLY PT, R0, R138, 0x2, 0x1f ;  /* 0x0c401f008a007f89 */ /* 0x000ea200000e0000 */
[----:B------:R-:W-:Y:S01]  /*1a990*/  FMNMX.FTZ R137, R247, R137, !PT ;  /* 0x00000089f7897209 */ /* 0x000fe20007810000 */
[----:B------:R2:W-:Y:S01]  /*1a9a0*/  MUFU.TANH R135, R31 ;  /* 0x0000001f00877308 */ /* 0x0005e20000002400 */
[C---:B------:R-:W-:Y:S02]  /*1a9b0*/  ISETP.GT.AND P4, PT, R3.reuse, 0x19, PT ;  /* 0x000000190300780c */ /* 0x040fe40003f84270 */
[----:B---3--:R-:W-:Y:S02]  /*1a9c0*/  FSEL R40, R18, -INF , P5 ;  /* 0xff80000012287808 */ /* 0x008fe40002800000 */
[----:B------:R-:W-:Y:S02]  /*1a9d0*/  FMNMX.FTZ R137, R42, R137, !PT ;  /* 0x000000892a897209 */ /* 0x000fe40007810000 */
[C---:B------:R-:W-:Y:S02]  /*1a9e0*/  ISETP.GT.AND P3, PT, R3.reuse, 0x20, PT ;  /* 0x000000200300780c */ /* 0x040fe40003f64270 */
[----:B------:R-:W-:Y:S01]  /*1a9f0*/  FMNMX.FTZ R137, R40, R137, !PT ;  /* 0x0000008928897209 */ /* 0x000fe20007810000 */
[----:B------:R-:W3:Y:S01]  /*1aa00*/  MUFU.TANH R38, R38 ;  /* 0x0000002600267308 */ /* 0x000ee20000002400 */
[C---:B------:R-:W-:Y:S02]  /*1aa10*/  ISETP.GT.AND P5, PT, R3.reuse, 0x29, PT ;  /* 0x000000290300780c */ /* 0x040fe40003fa4270 */
[----:B------:R-:W-:Y:S02]  /*1aa20*/  ISETP.GT.AND P1, PT, R3, 0x21, PT ;  /* 0x000000210300780c */ /* 0x000fe40003f24270 */
[----:B----4-:R-:W-:Y:S01]  /*1aa30*/  FSEL R39, R9, -INF , P4 ;  /* 0xff80000009277808 */ /* 0x010fe20002000000 */
[----:B------:R-:W-:Y:S01]  /*1aa40*/  FMUL.FTZ R9, R61, c[0x0][0x320] ;  /* 0x0000c8003d097a20 */ /* 0x000fe20000410000 */
[----:B------:R-:W-:Y:S02]  /*1aa50*/  ISETP.GT.AND P4, PT, R3, 0x30, PT ;  /* 0x000000300300780c */ /* 0x000fe40003f84270 */
[----:B------:R-:W-:Y:S01]  /*1aa60*/  FMNMX.FTZ R137, R39, R137, !PT ;  /* 0x0000008927897209 */ /* 0x000fe20007810000 */
[----:B------:R-:W4:Y:S01]  /*1aa70*/  MUFU.TANH R35, R51 ;  /* 0x0000003300237308 */ /* 0x000f220000002400 */
[C---:B------:R-:W-:Y:S02]  /*1aa80*/  ISETP.GT.AND P0, PT, R2.reuse, 0x10, PT ;  /* 0x000000100200780c */ /* 0x040fe40003f04270 */
[----:B-1----:R-:W-:Y:S01]  /*1aa90*/  FSEL R37, R37, -INF , P1 ;  /* 0xff80000025257808 */ /* 0x002fe20000800000 */
[----:B--2---:R-:W-:Y:S01]  /*1aaa0*/  FMUL.FTZ R31, R67, c[0x0][0x320] ;  /* 0x0000c800431f7a20 */ /* 0x004fe20000410000 */
[----:B------:R-:W-:Y:S02]  /*1aab0*/  ISETP.GT.AND P2, PT, R2, 0x11, PT ;  /* 0x000000110200780c */ /* 0x000fe40003f44270 */
[----:B------:R-:W-:Y:S02]  /*1aac0*/  FMNMX.FTZ R138, R138, R0, !PT ;  /* 0x000000008a8a7209 */ /* 0x000fe40007810000 */
[C---:B------:R-:W-:Y:S01]  /*1aad0*/  ISETP.GT.AND P1, PT, R3.reuse, 0x39, PT ;  /* 0x000000390300780c */ /* 0x040fe20003f24270 */
[----:B------:R-:W1:Y:S01]  /*1aae0*/  MUFU.TANH R34, R54 ;  /* 0x0000003600227308 */ /* 0x000e620000002400 */
[----:B------:R-:W-:Y:S01]  /*1aaf0*/  FMNMX.FTZ R0, R134, R139, !PT ;  /* 0x0000008b86007209 */ /* 0x000fe20007810000 */
[----:B------:R-:W2:Y:S01]  /*1ab00*/  SHFL.BFLY PT, R4, R138, 0x1, 0x1f ;  /* 0x0c201f008a047f89 */ /* 0x000ea200000e0000 */
[----:B---3--:R-:W-:Y:S02]  /*1ab10*/  FSEL R38, R38, -INF , P3 ;  /* 0xff80000026267808 */ /* 0x008fe40001800000 */
[----:B------:R-:W-:Y:S02]  /*1ab20*/  ISETP.GT.AND P3, PT, R3, 0x31, PT ;  /* 0x000000310300780c */ /* 0x000fe40003f64270 */
[----:B------:R-:W-:Y:S03]  /*1ab30*/  FMNMX.FTZ R137, R38, R137, !PT ;  /* 0x0000008926897209 */ /* 0x000fe60007810000 */
[----:B------:R-:W-:Y:S01]  /*1ab40*/  MUFU.TANH R250, R43 ;  /* 0x0000002b00fa7308 */ /* 0x000fe20000002400 */
[----:B------:R-:W-:Y:S02]  /*1ab50*/  FMNMX.FTZ R0, R141, R0, !PT ;  /* 0x000000008d007209 */ /* 0x000fe40007810000 */
[----:B------:R-:W-:Y:S02]  /*1ab60*/  FMNMX.FTZ R137, R37, R137, !PT ;  /* 0x0000008925897209 */ /* 0x000fe40007810000 */
[----:B----4-:R-:W-:Y:S02]  /*1ab70*/  FSEL R35, R35, -INF , P5 ;  /* 0xff80000023237808 */ /* 0x010fe40002800000 */
[----:B------:R-:W-:Y:S02]  /*1ab80*/  ISETP.GT.AND P5, PT, R8, 0x29, PT ;  /* 0x000000290800780c */ /* 0x000fe40003fa4270 */
[----:B------:R-:W-:Y:S01]  /*1ab90*/  FMNMX.FTZ R0, R142, R0, !PT ;  /* 0x000000008e007209 */ /* 0x000fe20007810000 */
[----:B------:R-:W3:Y:S01]  /*1aba0*/  MUFU.TANH R24, R24 ;  /* 0x0000001800187308 */ /* 0x000ee20000002400 */
[----:B------:R-:W-:Y:S02]  /*1abb0*/  FSEL R248, R47, -INF , P5 ;  /* 0xff8000002ff87808 */ /* 0x000fe40002800000 */
[----:B------:R-:W-:Y:S02]  /*1abc0*/  LOP3.LUT P5, RZ, R131, 0x1, RZ, 0xc0, !PT ;  /* 0x0000000183ff7812 */ /* 0x000fe400078ac0ff */
[----:B-1----:R-:W-:Y:S02]  /*1abd0*/  FSEL R34, R34, -INF , P4 ;  /* 0xff80000022227808 */ /* 0x002fe40002000000 */
[----:B------:R-:W-:Y:S02]  /*1abe0*/  ISETP.GT.AND P4, PT, R2, 0x18, PT ;  /* 0x000000180200780c */ /* 0x000fe40003f84270 */
[----:B--2---:R-:W-:Y:S01]  /*1abf0*/  FMNMX.FTZ R138, R138, R4, !PT ;  /* 0x000000048a8a7209 */ /* 0x004fe20007810000 */
[----:B------:R1:W-:Y:S01]  /*1ac00*/  MUFU.TANH R252, R30 ;  /* 0x0000001e00fc7308 */ /* 0x0003e20000002400 */
[----:B------:R-:W-:Y:S03]  /*1ac10*/  FMNMX.FTZ R0, R143, R0, !PT ;  /* 0x000000008f007209 */ /* 0x000fe60007810000 */
[----:B------:R-:W-:Y:S06]  /*1ac20*/  FMUL.FTZ R6, R138, c[0x0][0x2d0] ;  /* 0x0000b4008a067a20 */ /* 0x000fec0000410000 */
[----:B------:R-:W2:Y:S01]  /*1ac30*/  MUFU.TANH R36, R50 ;  /* 0x0000003200247308 */ /* 0x000ea20000002400 */
[----:B---3--:R-:W-:Y:S02]  /*1ac40*/  FSEL R43, R24, -INF , P0 ;  /* 0xff800000182b7808 */ /* 0x008fe40000000000 */
[----:B------:R-:W-:Y:S02]  /*1ac50*/  ISETP.GT.AND P0, PT, R3, 0x28, PT ;  /* 0x000000280300780c */ /* 0x000fe40003f04270 */
[----:B------:R-:W-:Y:S05]  /*1ac60*/  FMNMX.FTZ R0, R43, R0, !PT ;  /* 0x000000002b007209 */ /* 0x000fea0007810000 */
[----:B------:R-:W-:Y:S01]  /*1ac70*/  MUFU.TANH R224, R27 ;  /* 0x0000001b00e07308 */ /* 0x000fe20000002400 */
[----:B-1----:R-:W-:Y:S02]  /*1ac80*/  FSEL R30, R249, -INF , P4 ;  /* 0xff800000f91e7808 */ /* 0x002fe40002000000 */
[----:B------:R-:W-:Y:S02]  /*1ac90*/  FSEL R249, R46, -INF , P6 ;  /* 0xff8000002ef97808 */ /* 0x000fe40003000000 */
[----:B------:R-:W-:Y:S05]  /*1aca0*/  LOP3.LUT P6, RZ, R131, 0x2, RZ, 0xc0, !PT ;  /* 0x0000000283ff7812 */ /* 0x000fea00078cc0ff */
[----:B------:R-:W1:Y:S01]  /*1acb0*/  MUFU.TANH R33, R55 ;  /* 0x0000003700217308 */ /* 0x000e620000002400 */
[----:B------:R-:W3:Y:S01]  /*1acc0*/  LDL.LU R131, [R1+0x8c] ;  /* 0x00008c0001837983 */ /* 0x000ee20000300800 */
[----:B------:R-:W-:Y:S02]  /*1acd0*/  ISETP.GT.AND P4, PT, R2, 0x29, PT ;  /* 0x000000290200780c */ /* 0x000fe40003f84270 */
[----:B--2---:R-:W-:Y:S01]  /*1ace0*/  FSEL R36, R36, -INF , P0 ;  /* 0xff80000024247808 */ /* 0x004fe20000000000 */
[----:B------:R-:W2:Y:S01]  /*1acf0*/  LDL.64 R50, [R1+0x48] ;  /* 0x0000480001327983 */ /* 0x000ea20000100a00 */
[----:B------:R-:W-:Y:S02]  /*1ad00*/  ISETP.GT.AND P0, PT, R8, 0x10, PT ;  /* 0x000000100800780c */ /* 0x000fe40003f04270 */
[----:B------:R-:W-:Y:S02]  /*1ad10*/  FMNMX.FTZ R137, R36, R137, !PT ;  /* 0x0000008924897209 */ /* 0x000fe40007810000 */
[----:B------:R-:W4:Y:S01]  /*1ad20*/  MUFU.TANH R19, R25 ;  /* 0x0000001900137308 */ /* 0x000f220000002400 */
[----:B------:R-:W3:Y:S01]  /*1ad30*/  LDL.64 R46, [R1+0x40] ;  /* 0x00004000012e7983 */ /* 0x000ee20000100a00 */
[----:B------:R-:W-:Y:S02]  /*1ad40*/  FMNMX.FTZ R137, R35, R137, !PT ;  /* 0x0000008923897209 */ /* 0x000fe40007810000 */
[----:B------:R-:W-:Y:S02]  /*1ad50*/  FSEL R64, R231, -INF , P0 ;  /* 0xff800000e7407808 */ /* 0x000fe40000000000 */
[----:B------:R-:W-:Y:S01]  /*1ad60*/  FMNMX.FTZ R137, R34, R137, !PT ;  /* 0x0000008922897209 */ /* 0x000fe20007810000 */
[----:B------:R-:W3:Y:S01]  /*1ad70*/  LDL R7, [R1+0x28] ;  /* 0x0000280001077983 */ /* 0x000ee20000100800 */
[----:B------:R-:W-:Y:S02]  /*1ad80*/  ISETP.GT.AND P0, PT, R2, 0x28, PT ;  /* 0x000000280200780c */ /* 0x000fe40003f04270 */
[----:B------:R4:W-:Y:S02]  /*1ad90*/  MUFU.TANH R27, R41 ;  /* 0x00000029001b7308 */ /* 0x0009e40000002400 */
[----:B------:R-:W-:Y:S02]  /*1ada0*/  FSEL R26, R26, -INF , P0 ;  /* 0xff8000001a1a7808 */ /* 0x000fe40000000000 */
[----:B-1----:R-:W-:Y:S02]  /*1adb0*/  FSEL R33, R33, -INF , P3 ;  /* 0xff80000021217808 */ /* 0x002fe40001800000 */
[C---:B------:R-:W-:Y:S02]  /*1adc0*/  ISETP.GT.AND P3, PT, R2.reuse, 0x19, PT ;  /* 0x000000190200780c */ /* 0x040fe40003f64270 */
[----:B------:R-:W-:Y:S02]  /*1add0*/  FMNMX.FTZ R137, R33, R137, !PT ;  /* 0x0000008921897209 */ /* 0x000fe40007810000 */
[----:B------:R-:W1:Y:S01]  /*1ade0*/  MUFU.TANH R32, R32 ;  /* 0x0000002000207308 */ /* 0x000e620000002400 */
[----:B------:R-:W-:Y:S09]  /*1adf0*/  ISETP.GT.AND P0, PT, R2, 0x39, PT ;  /* 0x000000390200780c */ /* 0x000ff20003f04270 */
[----:B------:R-:W1:Y:S01]  /*1ae00*/  MUFU.TANH R31, R31 ;  /* 0x0000001f001f7308 */ /* 0x000e620000002400 */
[----:B----4-:R-:W-:Y:S02]  /*1ae10*/  FSEL R41, R19, -INF , P2 ;  /* 0xff80000013297808 */ /* 0x010fe40001000000 */
[----:B------:R-:W-:Y:S02]  /*1ae20*/  ISETP.GT.AND P2, PT, R3, 0x38, PT ;  /* 0x000000380300780c */ /* 0x000fe40003f44270 */
[----:B------:R-:W-:Y:S05]  /*1ae30*/  FMNMX.FTZ R0, R41, R0, !PT ;  /* 0x0000000029007209 */ /* 0x000fea0007810000 */
[----:B------:R-:W4:Y:S01]  /*1ae40*/  MUFU.TANH R29, R29 ;  /* 0x0000001d001d7308 */ /* 0x000f220000002400 */
[----:B------:R-:W-:Y:S02]  /*1ae50*/  FMNMX.FTZ R0, R30, R0, !PT ;  /* 0x000000001e007209 */ /* 0x000fe40007810000 */
[----:B-1----:R-:W-:Y:S02]  /*1ae60*/  FSEL R32, R32, -INF , P2 ;  /* 0xff80000020207808 */ /* 0x002fe40001000000 */
[----:B------:R-:W-:Y:S02]  /*1ae70*/  ISETP.GT.AND P2, PT, R2, 0x20, PT ;  /* 0x000000200200780c */ /* 0x000fe40003f44270 */
[----:B------:R-:W-:Y:S03]  /*1ae80*/  FMNMX.FTZ R137, R32, R137, !PT ;  /* 0x0000008920897209 */ /* 0x000fe60007810000 */
[----:B------:R-:W1:Y:S01]  /*1ae90*/  MUFU.TANH R24, R56 ;  /* 0x0000003800187308 */ /* 0x000e620000002400 */
[----:B------:R-:W-:Y:S02]  /*1aea0*/  FSEL R28, R28, -INF , P2 ;  /* 0xff8000001c1c7808 */ /* 0x000fe40001000000 */
[C---:B------:R-:W-:Y:S02]  /*1aeb0*/  ISETP.GT.AND P2, PT, R2.reuse, 0x31, PT ;  /* 0x000000310200780c */ /* 0x040fe40003f44270 */
[----:B------:R-:W-:Y:S02]  /*1aec0*/  FSEL R31, R31, -INF , P1 ;  /* 0xff8000001f1f7808 */ /* 0x000fe40000800000 */
[C---:B------:R-:W-:Y:S02]  /*1aed0*/  ISETP.GT.AND P1, PT, R2.reuse, 0x21, PT ;  /* 0x000000210200780c */ /* 0x040fe40003f24270 */
[----:B------:R-:W-:Y:S01]  /*1aee0*/  FMNMX.FTZ R137, R31, R137, !PT ;  /* 0x000000891f897209 */ /* 0x000fe20007810000 */
[----:B------:R-:W1:Y:S01]  /*1aef0*/  MUFU.TANH R25, R45 ;  /* 0x0000002d00197308 */ /* 0x000e620000002400 */
[----:B------:R-:W-:Y:S02]  /*1af00*/  FSEL R27, R27, -INF , P1 ;  /* 0xff8000001b1b7808 */ /* 0x000fe40000800000 */
[C---:B------:R-:W-:Y:S01]  /*1af10*/  ISETP.GT.AND P1, PT, R2.reuse, 0x38, PT ;  /* 0x000000380200780c */ /* 0x040fe20003f24270 */
[----:B------:R-:W1:Y:S01]  /*1af20*/  SHFL.BFLY PT, R3, R137, 0x2, 0x1f ;  /* 0x0c401f0089037f89 */ /* 0x000e6200000e0000 */
[----:B----4-:R-:W-:Y:S02]  /*1af30*/  FSEL R29, R29, -INF , P3 ;  /* 0xff8000001d1d7808 */ /* 0x010fe40001800000 */
[----:B------:R-:W-:Y:S02]  /*1af40*/  ISETP.GT.AND P3, PT, R2, 0x30, PT ;  /* 0x000000300200780c */ /* 0x000fe40003f64270 */
[----:B------:R-:W-:Y:S01]  /*1af50*/  FMNMX.FTZ R0, R29, R0, !PT ;  /* 0x000000001d007209 */ /* 0x000fe20007810000 */
[----:B------:R-:W4:Y:S01]  /*1af60*/  MUFU.TANH R19, R57 ;  /* 0x0000003900137308 */ /* 0x000f220000002400 */
[----:B------:R-:W-:Y:S02]  /*1af70*/  FMNMX.FTZ R2, R208, R140, !PT ;  /* 0x0000008cd0027209 */ /* 0x000fe40007810000 */
[----:B------:R-:W-:Y:S02]  /*1af80*/  FMNMX.FTZ R0, R28, R0, !PT ;  /* 0x000000001c007209 */ /* 0x000fe40007810000 */
[----:B-1----:R-:W-:Y:S02]  /*1af90*/  FSEL R24, R24, -INF , P3 ;  /* 0xff80000018187808 */ /* 0x002fe40001800000 */
[----:B------:R-:W-:Y:S02]  /*1afa0*/  ISETP.GT.AND P3, PT, R8, 0x18, PT ;  /* 0x000000180800780c */ /* 0x000fe40003f64270 */
[----:B------:R-:W-:Y:S01]  /*1afb0*/  FMNMX.FTZ R0, R27, R0, !PT ;  /* 0x000000001b007209 */ /* 0x000fe20007810000 */
[----:B------:R-:W1:Y:S01]  /*1afc0*/  MUFU.TANH R18, R60 ;  /* 0x0000003c00127308 */ /* 0x000e620000002400 */
[----:B------:R-:W-:Y:S02]  /*1afd0*/  FSEL R252, R252, -INF , P3 ;  /* 0xff800000fcfc7808 */ /* 0x000fe40001800000 */
[----:B------:R-:W-:Y:S02]  /*1afe0*/  FSETP.NEU.FTZ.AND P3, PT, R138, -INF , PT ;  /* 0xff8000008a00780b */ /* 0x000fe40003f7d000 */
[----:B------:R-:W-:Y:S02]  /*1aff0*/  FSEL R25, R25, -INF , P4 ;  /* 0xff80000019197808 */ /* 0x000fe40002000000 */
[----:B------:R-:W-:Y:S02]  /*1b000*/  FSEL R6, R6, RZ, P3 ;  /* 0x000000ff06067208 */ /* 0x000fe40001800000 */
[----:B------:R-:W-:Y:S01]  /*1b010*/  FMNMX.FTZ R137, R137, R3, !PT ;  /* 0x0000000389897209 */ /* 0x000fe20007810000 */
[----:B------:R-:W1:Y:S01]  /*1b020*/  MUFU.TANH R9, R9 ;  /* 0x0000000900097308 */ /* 0x000e620000002400 */
[----:B------:R-:W-:Y:S01]  /*1b030*/  FMNMX.FTZ R0, R26, R0, !PT ;  /* 0x000000001a007209 */ /* 0x000fe20007810000 */
[--C-:B------:R-:W-:Y:S01]  /*1b040*/  FFMA.FTZ R3, R10, c[0x0][0x2d0], -R6.reuse ;  /* 0x0000b4000a037a23 */ /* 0x100fe20000010806 */
[----:B------:R-:W-:Y:S01]  /*1b050*/  ISETP.GT.AND P4, PT, R8, 0x11, PT ;  /* 0x000000110800780c */ /* 0x000fe20003f84270 */
[----:B------:R-:W3:Y:S01]  /*1b060*/  LDL R10, [R1+0x34] ;  /* 0x00003400010a7983 */ /* 0x000ee20000100800 */
[----:B------:R-:W-:Y:S01]  /*1b070*/  FMNMX.FTZ R0, R25, R0, !PT ;  /* 0x0000000019007209 */ /* 0x000fe20007810000 */
[--C-:B------:R-:W-:Y:S01]  /*1b080*/  FFMA.FTZ R237, R21, c[0x0][0x2d0], -R6.reuse ;  /* 0x0000b40015ed7a23 */ /* 0x100fe20000010806 */
[----:B----4-:R-:W-:Y:S01]  /*1b090*/  FSEL R19, R19, -INF , P2 ;  /* 0xff80000013137808 */ /* 0x010fe20001000000 */
[----:B------:R-:W4:Y:S01]  /*1b0a0*/  SHFL.BFLY PT, R4, R137, 0x1, 0x1f ;  /* 0x0c201f0089047f89 */ /* 0x000f2200000e0000 */
[----:B------:R-:W-:Y:S01]  /*1b0b0*/  FMNMX.FTZ R0, R24, R0, !PT ;  /* 0x0000000018007209 */ /* 0x000fe20007810000 */
[----:B------:R4:W-:Y:S01]  /*1b0c0*/  MUFU.EX2 R66, R3 ;  /* 0x0000000300427308 */ /* 0x0009e20000000800 */
[----:B------:R-:W-:Y:S01]  /*1b0d0*/  ISETP.GT.AND P2, PT, R8, 0x19, PT ;  /* 0x000000190800780c */ /* 0x000fe20003f44270 */
[--C-:B------:R-:W-:Y:S01]  /*1b0e0*/  FFMA.FTZ R238, R20, c[0x0][0x2d0], -R6.reuse ;  /* 0x0000b40014ee7a23 */ /* 0x100fe20000010806 */
[----:B------:R-:W-:Y:S01]  /*1b0f0*/  FMNMX.FTZ R0, R19, R0, !PT ;  /* 0x0000000013007209 */ /* 0x000fe20007810000 */
[--C-:B------:R-:W-:Y:S01]  /*1b100*/  FFMA.FTZ R45, R211, c[0x0][0x2d0], -R6.reuse ;  /* 0x0000b400d32d7a23 */ /* 0x100fe20000010806 */
[----:B-1----:R-:W-:Y:S01]  /*1b110*/  FSEL R18, R18, -INF , P1 ;  /* 0xff80000012127808 */ /* 0x002fe20000800000 */
[--C-:B------:R-:W-:Y:S01]  /*1b120*/  FFMA.FTZ R245, R245, c[0x0][0x2d0], -R6.reuse ;  /* 0x0000b400f5f57a23 */ /* 0x100fe20000010806 */
[----:B------:R-:W-:Y:S01]  /*1b130*/  ISETP.GT.AND P1, PT, R8, 0x20, PT ;  /* 0x000000200800780c */ /* 0x000fe20003f24270 */
[--C-:B------:R-:W-:Y:S01]  /*1b140*/  FFMA.FTZ R49, R219, c[0x0][0x2d0], -R6.reuse ;  /* 0x0000b400db317a23 */ /* 0x100fe20000010806 */
[----:B------:R-:W-:Y:S01]  /*1b150*/  FMNMX.FTZ R0, R18, R0, !PT ;  /* 0x0000000012007209 */ /* 0x000fe20007810000 */
[----:B------:R-:W1:Y:S01]  /*1b160*/  MUFU.TANH R5, R5 ;  /* 0x0000000500057308 */ /* 0x000e620000002400 */
[----:B------:R-:W-:Y:S01]  /*1b170*/  FMNMX.FTZ R2, R209, R2, !PT ;  /* 0x00000002d1027209 */ /* 0x000fe20007810000 */
[--C-:B------:R-:W-:Y:S01]  /*1b180*/  FFMA.FTZ R65, R246, c[0x0][0x2d0], -R6.reuse ;  /* 0x0000b400f6417a23 */ /* 0x100fe20000010806 */
[----:B------:R-:W-:Y:S01]  /*1b190*/  FSEL R67, R135, -INF , P2 ;  /* 0xff80000087437808 */ /* 0x000fe20001000000 */
[--C-:B------:R-:W-:Y:S01]  /*1b1a0*/  FFMA.FTZ R44, R44, c[0x0][0x2d0], -R6.reuse ;  /* 0x0000b4002c2c7a23 */ /* 0x100fe20000010806 */
[----:B------:R-:W-:Y:S02]  /*1b1b0*/  FSEL R9, R9, -INF , P0 ;  /* 0xff80000009097808 */ /* 0x000fe40000000000 */
[C---:B------:R-:W-:Y:S02]  /*1b1c0*/  ISETP.GT.AND P0, PT, R8.reuse, 0x21, PT ;  /* 0x000000210800780c */ /* 0x040fe40003f04270 */
[----:B------:R-:W-:Y:S01]  /*1b1d0*/  FMNMX.FTZ R0, R9, R0, !PT ;  /* 0x0000000009007209 */ /* 0x000fe20007810000 */
[----:B------:R-:W1:Y:S01]  /*1b1e0*/  MUFU.TANH R58, R58 ;  /* 0x0000003a003a7308 */ /* 0x000e620000002400 */
[----:B------:R-:W-:Y:S02]  /*1b1f0*/  ISETP.GT.AND P2, PT, R8, 0x38, PT ;  /* 0x000000380800780c */ /* 0x000fe40003f44270 */
[----:B----4-:R-:W-:Y:S01]  /*1b200*/  FMNMX.FTZ R137, R137, R4, !PT ;  /* 0x0000000489897209 */ /* 0x010fe20007810000 */
[----:B------:R-:W-:Y:S01]  /*1b210*/  FFMA.FTZ R3, R11, c[0x0][0x2d0], -R6 ;  /* 0x0000b4000b037a23 */ /* 0x000fe20000010806 */
[----:B------:R-:W4:Y:S01]  /*1b220*/  SHFL.BFLY PT, R136, R0, 0x2, 0x1f ;  /* 0x0c401f0000887f89 */ /* 0x000f2200000e0000 */
[----:B------:R-:W-:Y:S02]  /*1b230*/  FSEL R220, R224, -INF , P4 ;  /* 0xff800000e0dc7808 */ /* 0x000fe40002000000 */
[----:B------:R-:W-:Y:S02]  /*1b240*/  ISETP.GT.AND P4, PT, R8, 0x30, PT ;  /* 0x000000300800780c */ /* 0x000fe40003f84270 */
[----:B------:R4:W-:Y:S01]  /*1b250*/  MUFU.EX2 R62, R3 ;  /* 0x00000003003e7308 */ /* 0x0009e20000000800 */
[----:B------:R-:W-:Y:S02]  /*1b260*/  FSEL R251, R251, -INF , P1 ;  /* 0xff800000fbfb7808 */ /* 0x000fe40000800000 */
[----:B------:R-:W-:Y:S02]  /*1b270*/  FSEL R250, R250, -INF , P0 ;  /* 0xff800000fafa7808 */ /* 0x000fe40000000000 */
[C---:B------:R-:W-:Y:S02]  /*1b280*/  ISETP.GT.AND P0, PT, R8.reuse, 0x31, PT ;  /* 0x000000310800780c */ /* 0x040fe40003f04270 */
[----:B------:R-:W-:Y:S01]  /*1b290*/  ISETP.GT.AND P1, PT, R8, 0x39, PT ;  /* 0x000000390800780c */ /* 0x000fe20003f24270 */
[----:B------:R-:W-:Y:S01]  /*1b2a0*/  FMUL.FTZ R8, R137, c[0x0][0x2d0] ;  /* 0x0000b40089087a20 */ /* 0x000fe20000410000 */
[----:B------:R-:W-:Y:S01]  /*1b2b0*/  FMNMX.FTZ R2, R48, R2, !PT ;  /* 0x0000000230027209 */ /* 0x000fe20007810000 */
[----:B------:R-:W4:Y:S01]  /*1b2c0*/  MUFU.TANH R135, R63 ;  /* 0x0000003f00877308 */ /* 0x000f220000002400 */
[----:B-1----:R-:W-:Y:S02]  /*1b2d0*/  FSEL R221, R5, -INF , P2 ;  /* 0xff80000005dd7808 */ /* 0x002fe40001000000 */
[----:B------:R-:W-:Y:S02]  /*1b2e0*/  FSETP.NEU.FTZ.AND P2, PT, R137, -INF , PT ;  /* 0xff8000008900780b */ /* 0x000fe40003f5d000 */
[----:B------:R-:W-:Y:S02]  /*1b2f0*/  FMNMX.FTZ R2, R210, R2, !PT ;  /* 0x00000002d2027209 */ /* 0x000fe40007810000 */
[----:B------:R-:W-:Y:S02]  /*1b300*/  FSEL R8, R8, RZ, P2 ;  /* 0x000000ff08087208 */ /* 0x000fe40001000000 */
[----:B------:R-:W-:Y:S01]  /*1b310*/  FMNMX.FTZ R2, R64, R2, !PT ;  /* 0x0000000240027209 */ /* 0x000fe20007810000 */
[----:B------:R-:W1:Y:S01]  /*1b320*/  MUFU.TANH R59, R59 ;  /* 0x0000003b003b7308 */ /* 0x000e620000002400 */
[----:B----4-:R-:W-:Y:S01]  /*1b330*/  FMNMX.FTZ R136, R0, R136, !PT ;  /* 0x0000008800887209 */ /* 0x010fe20007810000 */
[--C-:B------:R-:W-:Y:S01]  /*1b340*/  FFMA.FTZ R4, R15, c[0x0][0x2d0], -R8.reuse ;  /* 0x0000b4000f047a23 */ /* 0x100fe20000010808 */
[----:B------:R-:W-:Y:S01]  /*1b350*/  FMNMX.FTZ R2, R220, R2, !PT ;  /* 0x00000002dc027209 */ /* 0x000fe20007810000 */
[----:B------:R-:W-:Y:S01]  /*1b360*/  FFMA.FTZ R3, R14, c[0x0][0x2d0], -R8 ;  /* 0x0000b4000e037a23 */ /* 0x000fe20000010808 */
[----:B------:R-:W-:Y:S01]  /*1b370*/  FSEL R222, R58, -INF , P4 ;  /* 0xff8000003ade7808 */ /* 0x000fe20002000000 */
[----:B------:R-:W-:Y:S01]  /*1b380*/  FFMA.FTZ R0, R12, c[0x0][0x2d0], -R6 ;  /* 0x0000b4000c007a23 */ /* 0x000fe20000010806 */
[----:B------:R-:W-:Y:S01]  /*1b390*/  FMNMX.FTZ R2, R252, R2, !PT ;  /* 0x00000002fc027209 */ /* 0x000fe20007810000 */
[----:B------:R-:W4:Y:S01]  /*1b3a0*/  SHFL.BFLY PT, R5, R136, 0x1, 0x1f ;  /* 0x0c201f0088057f89 */ /* 0x000f2200000e0000 */
[----:B------:R-:W-:Y:S01]  /*1b3b0*/  PLOP3.LUT P4, PT, PT, PT, UP1, 0x80, 0x0 ;  /* 0x000000000000781c */ /* 0x000fe20003f8f018 */
[----:B------:R-:W-:Y:S01]  /*1b3c0*/  MUFU.EX2 R215, R3 ;  /* 0x0000000300d77308 */ /* 0x000fe20000000800 */
[----:B------:R-:W-:Y:S01]  /*1b3d0*/  FMNMX.FTZ R2, R67, R2, !PT ;  /* 0x0000000243027209 */ /* 0x000fe20007810000 */
[--C-:B------:R-:W-:Y:S01]  /*1b3e0*/  FFMA.FTZ R38, R38, c[0x0][0x2d0], -R8.reuse ;  /* 0x0000b40026267a23 */ /* 0x100fe20000010808 */
[----:B------:R-:W-:Y:S01]  /*1b3f0*/  FSEL R135, R135, -INF , P1 ;  /* 0xff80000087877808 */ /* 0x000fe20000800000 */
[--C-:B------:R-:W-:Y:S01]  /*1b400*/  FFMA.FTZ R36, R36, c[0x0][0x2d0], -R8.reuse ;  /* 0x0000b40024247a23 */ /* 0x100fe20000010808 */
[----:B------:R-:W-:Y:S01]  /*1b410*/  FMNMX.FTZ R2, R251, R2, !PT ;  /* 0x00000002fb027209 */ /* 0x000fe20007810000 */
[--C-:B------:R-:W-:Y:S02]  /*1b420*/  FFMA.FTZ R53, R34, c[0x0][0x2d0], -R8.reuse ;  /* 0x0000b40022357a23 */ /* 0x100fe40000010808 */
[--C-:B------:R-:W-:Y:S02]  /*1b430*/  FFMA.FTZ R239, R32, c[0x0][0x2d0], -R8.reuse ;  /* 0x0000b40020ef7a23 */ /* 0x100fe40000010808 */
[----:B------:R4:W-:Y:S01]  /*1b440*/  MUFU.EX2 R55, R0 ;  /* 0x0000000000377308 */ /* 0x0009e20000000800 */
[----:B------:R-:W-:Y:S01]  /*1b450*/  FMNMX.FTZ R2, R250, R2, !PT ;  /* 0x00000002fa027209 */ /* 0x000fe20007810000 */
[--C-:B------:R-:W-:Y:S01]  /*1b460*/  FFMA.FTZ R233, R31, c[0x0][0x2d0], -R8.reuse ;  /* 0x0000b4001fe97a23 */ /* 0x100fe20000010808 */
[----:B-1----:R-:W-:Y:S01]  /*1b470*/  FSEL R223, R59, -INF , P0 ;  /* 0xff8000003bdf7808 */ /* 0x002fe20000000000 */
[--C-:B------:R-:W-:Y:S01]  /*1b480*/  FFMA.FTZ R247, R247, c[0x0][0x2d0], -R8.reuse ;  /* 0x0000b400f7f77a23 */ /* 0x100fe20000010808 */
[----:B------:R-:W-:Y:S01]  /*1b490*/  FMNMX.FTZ R2, R249, R2, !PT ;  /* 0x00000002f9027209 */ /* 0x000fe20007810000 */
[--C-:B------:R-:W-:Y:S02]  /*1b4a0*/  FFMA.FTZ R35, R35, c[0x0][0x2d0], -R8.reuse ;  /* 0x0000b40023237a23 */ /* 0x100fe40000010808 */
[----:B------:R-:W-:Y:S01]  /*1b4b0*/  FFMA.FTZ R57, R33, c[0x0][0x2d0], -R8 ;  /* 0x0000b40021397a23 */ /* 0x000fe20000010808 */
[----:B------:R-:W-:Y:S02]  /*1b4c0*/  FMNMX.FTZ R2, R248, R2, !PT ;  /* 0x00000002f8027209 */ /* 0x000fe40007810000 */
[----:B----4-:R-:W-:Y:S02]  /*1b4d0*/  FMNMX.FTZ R136, R136, R5, !PT ;  /* 0x0000000588887209 */ /* 0x010fe40007810000 */
[----:B------:R-:W-:Y:S04]  /*1b4e0*/  FMNMX.FTZ R2, R222, R2, !PT ;  /* 0x00000002de027209 */ /* 0x000fe80007810000 */
[----:B------:R-:W-:Y:S01]  /*1b4f0*/  FMNMX.FTZ R0, R223, R2, !PT ;  /* 0x00000002df007209 */ /* 0x000fe20007810000 */
[----:B------:R-:W-:Y:S03]  /*1b500*/  FFMA.FTZ R2, R13, c[0x0][0x2d0], -R6 ;  /* 0x0000b4000d027a23 */ /* 0x000fe60000010806 */
[----:B------:R-:W-:Y:S01]  /*1b510*/  FMNMX.FTZ R0, R221, R0, !PT ;  /* 0x00000000dd007209 */ /* 0x000fe20007810000 */
[----:B------:R1:W-:Y:S03]  /*1b520*/  MUFU.EX2 R60, R2 ;  /* 0x00000002003c7308 */ /* 0x0003e60000000800 */
[----:B------:R-:W-:Y:S05]  /*1b530*/  FMNMX.FTZ R0, R135, R0, !PT ;  /* 0x0000000087007209 */ /* 0x000fea0007810000 */
[----:B-1----:R-:W1:Y:S02]  /*1b540*/  SHFL.BFLY PT, R2, R0, 0x2, 0x1f ;  /* 0x0c401f0000027f89 */ /* 0x002e6400000e0000 */
[----:B-1----:R-:W-:Y:S01]  /*1b550*/  FMNMX.FTZ R0, R0, R2, !PT ;  /* 0x0000000200007209 */ /* 0x002fe20007810000 */
[----:B------:R-:W-:Y:S04]  /*1b560*/  FFMA.FTZ R2, R17, c[0x0][0x2d0], -R8 ;  /* 0x0000b40011027a23 */ /* 0x000fe80000010808 */
[----:B------:R1:W-:Y:S02]  /*1b570*/  MUFU.EX2 R242, R2 ;  /* 0x0000000200f27308 */ /* 0x0003e40000000800 */
[----:B-1----:R-:W1:Y:S08]  /*1b580*/  SHFL.BFLY PT, R2, R0, 0x1, 0x1f ;  /* 0x0c201f0000027f89 */ /* 0x002e7000000e0000 */
[----:B--2---:R2:W-:Y:S01]  /*1b590*/  MUFU.EX2 R51, R4 ;  /* 0x0000000400337308 */ /* 0x0045e20000000800 */
[----:B------:R-:W-:Y:S01]  /*1b5a0*/  @P4 IADD3 R3, P1, R50, UR18, RZ ;  /* 0x0000001232034c10 */ /* 0x000fe2000ff3e0ff */
[----:B------:R-:W-:Y:S02]  /*1b5b0*/  FFMA.FTZ R50, R218, c[0x0][0x2d0], -R6 ;  /* 0x0000b400da327a23 */ /* 0x000fe40000010806 */
[----:B------:R-:W-:Y:S01]  /*1b5c0*/  FFMA.FTZ R218, R42, c[0x0][0x2d0], -R8 ;  /* 0x0000b4002ada7a23 */ /* 0x000fe20000010808 */
[----:B------:R-:W-:Y:S01]  /*1b5d0*/  @P4 LEA R12, P0, R3, c[0x0][0x1c8], 0x1 ;  /* 0x00007200030c4a11 */ /* 0x000fe200078008ff */
[----:B---3--:R-:W-:Y:S02]  /*1b5e0*/  FFMA.FTZ R46, R216, c[0x0][0x2d0], -R6 ;  /* 0x0000b400d82e7a23 */ /* 0x008fe40000010806 */
[--C-:B------:R-:W-:Y:S01]  /*1b5f0*/  FFMA.FTZ R216, R39, c[0x0][0x2d0], -R8.reuse ;  /* 0x0000b40027d87a23 */ /* 0x100fe20000010808 */
[----:B--2---:R-:W-:Y:S01]  /*1b600*/  @P4 IADD3.X R4, R47, UR15, RZ, P1, !PT ;  /* 0x0000000f2f044c10 */ /* 0x004fe20008ffe4ff */
[----:B------:R-:W-:Y:S01]  /*1b610*/  FFMA.FTZ R47, R37, c[0x0][0x2d0], -R8 ;  /* 0x0000b400252f7a23 */ /* 0x000fe20000010808 */
[----:B------:R-:W-:Y:S02]  /*1b620*/  FSETP.NEU.FTZ.AND P1, PT, R136, -INF , PT ;  /* 0xff8000008800780b */ /* 0x000fe40003f3d000 */
[----:B------:R-:W-:Y:S01]  /*1b630*/  @P4 LEA.HI.X R13, R3, c[0x0][0x1cc], R4, 0x1, P0 ;  /* 0x00007300030d4a11 */ /* 0x000fe200000f0c04 */
[----:B------:R-:W-:Y:S04]  /*1b640*/  FFMA.FTZ R4, R16, c[0x0][0x2d0], -R8 ;  /* 0x0000b40010047a23 */ /* 0x000fe80000010808 */
[----:B------:R2:W3:Y:S01]  /*1b650*/  MUFU.EX2 R56, R4 ;  /* 0x0000000400387308 */ /* 0x0004e20000000800 */
[----:B------:R4:W-:Y:S01]  /*1b660*/  @P4 LDGSTS.E.BYPASS.LTC128B.128 [R244+0x4100], [R12.64], !P5 ;  /* 0x041000000cf44fae */ /* 0x0009e2000e901d5c */
[----:B------:R-:W-:Y:S01]  /*1b670*/  @P4 IADD3 R3, P0, R10, UR18, RZ ;  /* 0x000000120a034c10 */ /* 0x000fe2000ff1e0ff */
[----:B------:R-:W-:Y:S03]  /*1b680*/  @UP1 UIADD3 UR18, UP0, UR10, 0x80, URZ ;  /* 0x000000800a121890 */ /* 0x000fe6000ff1e03f */
[----:B--2---:R-:W-:Y:S01]  /*1b690*/  @P4 IADD3.X R4, R7, UR15, RZ, P0, !PT ;  /* 0x0000000f07044c10 */ /* 0x004fe200087fe4ff */
[----:B------:R-:W-:Y:S01]  /*1b6a0*/  FMUL.FTZ R7, R136, c[0x0][0x2d0] ;  /* 0x0000b40088077a20 */ /* 0x000fe20000410000 */
[----:B------:R-:W-:Y:S01]  /*1b6b0*/  @P4 LEA R14, P0, R3, c[0x0][0x1c8], 0x1 ;  /* 0x00007200030e4a11 */ /* 0x000fe200078008ff */
[----:B------:R-:W-:Y:S03]  /*1b6c0*/  @UP1 UIADD3.X UR15, URZ, UR17, URZ, UP0, !UPT ;  /* 0x000000113f0f1290 */ /* 0x000fe600087fe43f */
[----:B------:R-:W-:Y:S02]  /*1b6d0*/  FSEL R7, R7, RZ, P1 ;  /* 0x000000ff07077208 */ /* 0x000fe40000800000 */
[----:B------:R-:W-:Y:S02]  /*1b6e0*/  @P4 LEA.HI.X R15, R3, c[0x0][0x1cc], R4, 0x1, P0 ;  /* 0x00007300030f4a11 */ /* 0x000fe400000f0c04 */
[----:B------:R-:W-:Y:S01]  /*1b6f0*/  @P4 IADD3 R4, P0, R12, UR19, RZ ;  /* 0x000000130c044c10 */ /* 0x000fe2000ff1e0ff */
[--C-:B------:R-:W-:Y:S01]  /*1b700*/  FFMA.FTZ R3, R134, c[0x0][0x2d0], -R7.reuse ;  /* 0x0000b40086037a23 */ /* 0x100fe20000010807 */
[----:B-1----:R-:W-:Y:S01]  /*1b710*/  FMNMX.FTZ R134, R0, R2, !PT ;  /* 0x0000000200867209 */ /* 0x002fe20007810000 */
[--C-:B------:R-:W-:Y:S01]  /*1b720*/  FFMA.FTZ R0, R143, c[0x0][0x2d0], -R7.reuse ;  /* 0x0000b4008f007a23 */ /* 0x100fe20000010807 */
[----:B------:R-:W-:Y:S01]  /*1b730*/  @P4 IADD3.X R5, R13, UR20, RZ, P0, !PT ;  /* 0x000000140d054c10 */ /* 0x000fe200087fe4ff */
[----:B------:R1:W-:Y:S01]  /*1b740*/  MUFU.EX2 R214, R3 ;  /* 0x0000000300d67308 */ /* 0x0003e20000000800 */
[----:B------:R-:W-:Y:S01]  /*1b750*/  @P4 IADD3 R10, P0, R4, UR19, RZ ;  /* 0x00000013040a4c10 */ /* 0x000fe2000ff1e0ff */
[----:B------:R-:W-:Y:S01]  /*1b760*/  FMUL.FTZ R212, R134, c[0x0][0x2d0] ;  /* 0x0000b40086d47a20 */ /* 0x000fe20000410000 */
[----:B------:R2:W-:Y:S01]  /*1b770*/  @P4 LDGSTS.E.BYPASS.LTC128B.128 [R244+0x6100], [R14.64], !P6 ;  /* 0x061000000ef44fae */ /* 0x0005e2000f101d5c */
[----:B---3--:R-:W-:Y:S01]  /*1b780*/  F2FP.PACK_AB R143, R242, R56 ;  /* 0x00000038f28f723e */ /* 0x008fe200000000ff */
[--C-:B------:R-:W-:Y:S01]  /*1b790*/  FFMA.FTZ R219, R30, c[0x0][0x2d0], -R7.reuse ;  /* 0x0000b4001edb7a23 */ /* 0x100fe20000010807 */
[----:B------:R-:W-:Y:S01]  /*1b7a0*/  @P4 IADD3.X R11, R5, UR20, RZ, P0, !PT ;  /* 0x00000014050b4c10 */ /* 0x000fe200087fe4ff */
[--C-:B------:R-:W-:Y:S01]  /*1b7b0*/  FFMA.FTZ R240, R24, c[0x0][0x2d0], -R7.reuse ;  /* 0x0000b40018f07a23 */ /* 0x100fe20000010807 */
[----:B------:R-:W-:Y:S01]  /*1b7c0*/  @P4 IADD3 R16, P0, R4, UR18, RZ ;  /* 0x0000001204104c10 */ /* 0x000fe2000ff1e0ff */
[--C-:B------:R-:W-:Y:S01]  /*1b7d0*/  FFMA.FTZ R224, R19, c[0x0][0x2d0], -R7.reuse ;  /* 0x0000b40013e07a23 */ /* 0x100fe20000010807 */
[----:B------:R-:W-:Y:S01]  /*1b7e0*/  MUFU.EX2 R243, R0 ;  /* 0x0000000000f37308 */ /* 0x000fe20000000800 */
[----:B------:R3:W-:Y:S01]  /*1b7f0*/  @P4 LDGSTS.E.BYPASS.LTC128B.128 [R244+0x4900], [R4.64], !P5 ;  /* 0x0490000004f44fae */ /* 0x0007e2000e901d5c */
[----:B------:R-:W-:Y:S01]  /*1b800*/  @P4 IADD3.X R17, R5, UR15, RZ, P0, !PT ;  /* 0x0000000f05114c10 */ /* 0x000fe200087fe4ff */
[--C-:B------:R-:W-:Y:S01]  /*1b810*/  FFMA.FTZ R231, R18, c[0x0][0x2d0], -R7.reuse ;  /* 0x0000b40012e77a23 */ /* 0x100fe20000010807 */
[C---:B----4-:R-:W-:Y:S01]  /*1b820*/  @P4 IADD3 R12, P0, R10.reuse, UR19, RZ ;  /* 0x000000130a0c4c10 */ /* 0x050fe2000ff1e0ff */
[--C-:B------:R-:W-:Y:S02]  /*1b830*/  FFMA.FTZ R241, R9, c[0x0][0x2d0], -R7.reuse ;  /* 0x0000b40009f17a23 */ /* 0x100fe40000010807 */
[--C-:B------:R-:W-:Y:S01]  /*1b840*/  FFMA.FTZ R246, R29, c[0x0][0x2d0], -R7.reuse ;  /* 0x0000b4001df67a23 */ /* 0x100fe20000010807 */
[----:B------:R-:W-:Y:S01]  /*1b850*/  @P4 IADD3.X R13, R11, UR20, RZ, P0, !PT ;  /* 0x000000140b0d4c10 */ /* 0x000fe200087fe4ff */
[----:B------:R3:W-:Y:S01]  /*1b860*/  @P4 LDGSTS.E.BYPASS.LTC128B.128 [R244+0x6900], [R4.64+0x80], !P6 ;  /* 0x0690008004f44fae */ /* 0x0007e2000f101d5c */
[----:B------:R-:W-:Y:S01]  /*1b870*/  @P4 IADD3 R2, P0, R10, UR18, RZ ;  /* 0x000000120a024c10 */ /* 0x000fe2000ff1e0ff */
[--C-:B------:R-:W-:Y:S02]  /*1b880*/  FFMA.FTZ R28, R28, c[0x0][0x2d0], -R7.reuse ;  /* 0x0000b4001c1c7a23 */ /* 0x100fe40000010807 */
[--C-:B------:R-:W-:Y:S02]  /*1b890*/  FFMA.FTZ R63, R27, c[0x0][0x2d0], -R7.reuse ;  /* 0x0000b4001b3f7a23 */ /* 0x100fe40000010807 */
[--C-:B-1----:R-:W-:Y:S01]  /*1b8a0*/  FFMA.FTZ R3, R141, c[0x0][0x2d0], -R7.reuse ;  /* 0x0000b4008d037a23 */ /* 0x102fe20000010807 */
[----:B------:R-:W-:Y:S01]  /*1b8b0*/  F2FP.PACK_AB R141, R51, R215 ;  /* 0x000000d7338d723e */ /* 0x000fe200000000ff */
[----:B------:R1:W-:Y:S01]  /*1b8c0*/  @P4 LDGSTS.E.BYPASS.LTC128B.128 [R244+0x5100], [R10.64], !P5 ;  /* 0x051000000af44fae */ /* 0x0003e2000e901d5c */
[--C-:B------:R-:W-:Y:S01]  /*1b8d0*/  FFMA.FTZ R61, R26, c[0x0][0x2d0], -R7.reuse ;  /* 0x0000b4001a3d7a23 */ /* 0x100fe20000010807 */
[----:B------:R4:W1:Y:S01]  /*1b8e0*/  MUFU.EX2 R52, R3 ;  /* 0x0000000300347308 */ /* 0x0008620000000800 */
[--C-:B--2---:R-:W-:Y:S02]  /*1b8f0*/  FFMA.FTZ R15, R22, c[0x0][0x2d0], -R6.reuse ;  /* 0x0000b400160f7a23 */ /* 0x104fe40000010806 */
[--C-:B------:R-:W-:Y:S03]  /*1b900*/  FFMA.FTZ R25, R25, c[0x0][0x2d0], -R7.reuse ;  /* 0x0000b40019197a23 */ /* 0x100fe60000010807 */
[----:B------:R2:W-:Y:S08]  /*1b910*/  @P4 LDGSTS.E.BYPASS.LTC128B.128 [R244+0x7100], [R16.64], !P6 ;  /* 0x0710000010f44fae */ /* 0x0005f0000f101d5c */
[----:B------:R1:W-:Y:S01]  /*1b920*/  @P4 LDGSTS.E.BYPASS.LTC128B.128 [R244+0x5900], [R12.64], !P5 ;  /* 0x059000000cf44fae */ /* 0x0003e2000e901d5c */
[----:B---3--:R-:W-:Y:S01]  /*1b930*/  FSEL R4, R138, RZ, P3 ;  /* 0x000000ff8a047208 */ /* 0x008fe20001800000 */
[----:B----4-:R-:W-:Y:S01]  /*1b940*/  FFMA.FTZ R3, R142, c[0x0][0x2d0], -R7 ;  /* 0x0000b4008e037a23 */ /* 0x010fe20000010807 */
[----:B------:R-:W-:Y:S03]  /*1b950*/  F2FP.PACK_AB R142, R60, R55 ;  /* 0x000000373c8e723e */ /* 0x000fe600000000ff */
[----:B------:R3:W4:Y:S01]  /*1b960*/  MUFU.EX2 R59, R3 ;  /* 0x00000003003b7308 */ /* 0x0007220000000800 */
[----:B--2---:R-:W-:Y:S02]  /*1b970*/  FFMA.FTZ R17, R217, c[0x0][0x2d0], -R6 ;  /* 0x0000b400d9117a23 */ /* 0x004fe40000010806 */
[----:B------:R-:W-:Y:S01]  /*1b980*/  FFMA.FTZ R217, R40, c[0x0][0x2d0], -R8 ;  /* 0x0000b40028d97a23 */ /* 0x000fe20000010808 */
[----:B---3--:R-:W-:Y:S02]  /*1b990*/  @P4 IADD3.X R3, R11, UR15, RZ, P0, !PT ;  /* 0x0000000f0b034c10 */ /* 0x008fe400087fe4ff */
[----:B------:R-:W-:Y:S03]  /*1b9a0*/  FSETP.NEU.FTZ.AND P0, PT, R134, -INF , PT ;  /* 0xff8000008600780b */ /* 0x000fe60003f1d000 */
[----:B------:R2:W-:Y:S01]  /*1b9b0*/  @P4 LDGSTS.E.BYPASS.LTC128B.128 [R244+0x7900], [R2.64], !P6 ;  /* 0x0790000002f44fae */ /* 0x0005e2000f101d5c */
[----:B------:R-:W-:Y:S05]  /*1b9c0*/  FSEL R212, R212, RZ, P0 ;  /* 0x000000ffd4d47208 */ /* 0x000fea0000000000 */
[--C-:B------:R-:W-:Y:S01]  /*1b9d0*/  FFMA.FTZ R0, R208, c[0x0][0x2d0], -R212.reuse ;  /* 0x0000b400d0007a23 */ /* 0x100fe200000108d4 */
[----:B-1----:R-:W-:Y:S01]  /*1b9e0*/  F2FP.PACK_AB R208, R52, R214 ;  /* 0x000000d634d0723e */ /* 0x002fe200000000ff */
[--C-:B------:R-:W-:Y:S01]  /*1b9f0*/  FFMA.FTZ R5, R210, c[0x0][0x2d0], -R212.reuse ;  /* 0x0000b400d2057a23 */ /* 0x100fe200000108d4 */
[----:B----4-:R-:W-:Y:S01]  /*1ba00*/  F2FP.PACK_AB R210, R243, R59 ;  /* 0x0000003bf3d2723e */ /* 0x010fe200000000ff */
[----:B------:R1:W-:Y:S01]  /*1ba10*/  MUFU.EX2 R213, R0 ;  /* 0x0000000000d57308 */ /* 0x0003e20000000800 */
[--C-:B------:R-:W-:Y:S01]  /*1ba20*/  FFMA.FTZ R221, R221, c[0x0][0x2d0], -R212.reuse ;  /* 0x0000b400dddd7a23 */ /* 0x100fe200000108d4 */
[----:B------:R-:W0:Y:S08]  /*1ba30*/  LDGDEPBAR ;  /* 0x00000000000079af */ /* 0x000e300000000000 */
[----:B------:R3:W-:Y:S01]  /*1ba40*/  MUFU.EX2 R235, R5 ;  /* 0x0000000500eb7308 */ /* 0x0007e20000000800 */
[----:B--2---:R-:W-:Y:S02]  /*1ba50*/  FSEL R3, R137, RZ, P2 ;  /* 0x000000ff89037208 */ /* 0x004fe40001000000 */
[----:B------:R-:W-:Y:S01]  /*1ba60*/  FSEL R2, R136, RZ, P1 ;  /* 0x000000ff88027208 */ /* 0x000fe20000800000 */
[----:B-1----:R-:W-:Y:S06]  /*1ba70*/  FFMA.FTZ R0, R209, c[0x0][0x2d0], -R212 ;  /* 0x0000b400d1007a23 */ /* 0x002fec00000108d4 */
[----:B------:R1:W2:Y:S01]  /*1ba80*/  MUFU.EX2 R54, R0 ;  /* 0x0000000000367308 */ /* 0x0002a20000000800 */
[----:B---3--:R-:W-:Y:S02]  /*1ba90*/  FADD.FTZ R5, -R4, R132 ;  /* 0x0000008404057221 */ /* 0x008fe40000010100 */
[----:B------:R-:W-:Y:S02]  /*1baa0*/  FADD.FTZ R4, -R3, R133 ;  /* 0x0000008503047221 */ /* 0x000fe40000010100 */
[----:B------:R-:W-:Y:S02]  /*1bab0*/  FADD.FTZ R3, -R2, R139 ;  /* 0x0000008b02037221 */ /* 0x000fe40000010100 */
[----:B------:R-:W-:Y:S02]  /*1bac0*/  FFMA.FTZ R139, R43, c[0x0][0x2d0], -R7 ;  /* 0x0000b4002b8b7a23 */ /* 0x000fe40000010807 */
[----:B-1----:R-:W-:Y:S01]  /*1bad0*/  FFMA.FTZ R0, R48, c[0x0][0x2d0], -R212 ;  /* 0x0000b40030007a23 */ /* 0x002fe200000108d4 */
[----:B--2---:R-:W-:Y:S01]  /*1bae0*/  F2FP.PACK_AB R209, R54, R213 ;  /* 0x000000d536d1723e */ /* 0x004fe200000000ff */
[----:B------:R-:W-:Y:S02]  /*1baf0*/  FFMA.FTZ R48, R23, c[0x0][0x2d0], -R6 ;  /* 0x0000b40017307a23 */ /* 0x000fe40000010806 */
[----:B------:R1:W2:Y:S01]  /*1bb00*/  MUFU.EX2 R58, R0 ;  /* 0x00000000003a7308 */ /* 0x0002a20000000800 */
[----:B------:R-:W3:Y:S01]  /*1bb10*/  LDSM.16.MT88.4 R20, [R225+0x100] ;  /* 0x00010000e114783b */ /* 0x000ee20000004200 */
[----:B-1----:R-:W-:Y:S02]  /*1bb20*/  FSEL R0, R134, RZ, P0 ;  /* 0x000000ff86007208 */ /* 0x002fe40000000000 */
[----:B--2---:R-:W-:Y:S03]  /*1bb30*/  F2FP.PACK_AB R211, R235, R58 ;  /* 0x0000003aebd3723e */ /* 0x004fe600000000ff */
[----:B------:R-:W-:Y:S01]  /*1bb40*/  FADD.FTZ R2, -R0, R140 ;  /* 0x0000008c00027221 */ /* 0x000fe20000010100 */
[----:B------:R-:W-:Y:S01]  /*1bb50*/  F2FP.PACK_AB R140, R62, R66 ;  /* 0x000000423e8c723e */ /* 0x000fe200000000ff */
[----:B------:R-:W-:Y:S04]  /*1bb60*/  FMUL.FTZ R0, R5, c[0x0][0x2d0] ;  /* 0x0000b40005007a20 */ /* 0x000fe80000410000 */
[----:B------:R1:W2:Y:S02]  /*1bb70*/  MUFU.EX2 R133, R0 ;  /* 0x0000000000857308 */ /* 0x0002a40000000800 */
[----:B-1----:R-:W-:Y:S02]  /*1bb80*/  FMUL.FTZ R0, R4, c[0x0][0x2d0] ;  /* 0x0000b40004007a20 */ /* 0x002fe40000410000 */
[C---:B--2---:R-:W-:Y:S06]  /*1bb90*/  FMUL.FTZ R4, R133.reuse, R144 ;  /* 0x0000009085047220 */ /* 0x044fec0000410000 */
[----:B------:R1:W2:Y:S01]  /*1bba0*/  MUFU.EX2 R132, R0 ;  /* 0x0000000000847308 */ /* 0x0002a20000000800 */
[C---:B------:R-:W-:Y:S02]  /*1bbb0*/  FMUL.FTZ R5, R133.reuse, R145 ;  /* 0x0000009185057220 */ /* 0x040fe40000410000 */
[C---:B------:R-:W-:Y:S01]  /*1bbc0*/  FMUL.FTZ R16, R133.reuse, R156 ;  /* 0x0000009c85107220 */ /* 0x040fe20000410000 */
[----:B------:R-:W-:Y:S01]  /*1bbd0*/  MOV R156, R65 ;  /* 0x00000041009c7202 */ /* 0x000fe20000000f00 */
[C---:B------:R-:W-:Y:S02]  /*1bbe0*/  FMUL.FTZ R32, R133.reuse, R172 ;  /* 0x000000ac85207220 */ /* 0x040fe40000410000 */
[C---:B------:R-:W-:Y:S01]  /*1bbf0*/  FMUL.FTZ R33, R133.reuse, R173 ;  /* 0x000000ad85217220 */ /* 0x040fe20000410000 */
[----:B------:R-:W-:Y:S01]  /*1bc00*/  MOV R173, R56 ;  /* 0x0000003800ad7202 */ /* 0x000fe20000000f00 */
[----:B------:R-:W-:Y:S02]  /*1bc10*/  IMAD.MOV.U32 R172, RZ, RZ, R57 ;  /* 0x000000ffffac7224 */ /* 0x000fe400078e0039 */
[C---:B------:R-:W-:Y:S02]  /*1bc20*/  FMUL.FTZ R65, R133.reuse, R205 ;  /* 0x000000cd85417220 */ /* 0x040fe40000410000 */
[C---:B------:R-:W-:Y:S02]  /*1bc30*/  FMUL.FTZ R68, R133.reuse, R68 ;  /* 0x0000004485447220 */ /* 0x040fe40000410000 */
[C---:B------:R-:W-:Y:S02]  /*1bc40*/  FMUL.FTZ R69, R133.reuse, R69 ;  /* 0x0000004585457220 */ /* 0x040fe40000410000 */
[C---:B------:R-:W-:Y:S02]  /*1bc50*/  FMUL.FTZ R80, R133.reuse, R80 ;  /* 0x0000005085507220 */ /* 0x040fe40000410000 */
[C---:B------:R-:W-:Y:S02]  /*1bc60*/  FMUL.FTZ R81, R133.reuse, R81 ;  /* 0x0000005185517220 */ /* 0x040fe40000410000 */
[C---:B------:R-:W-:Y:S02]  /*1bc70*/  FMUL.FTZ R84, R133.reuse, R84 ;  /* 0x0000005485547220 */ /* 0x040fe40000410000 */
[----:B------:R-:W-:Y:S02]  /*1bc80*/  FMUL.FTZ R85, R133, R85 ;  /* 0x0000005585557220 */ /* 0x000fe40000410000 */
[----:B-1----:R-:W-:Y:S02]  /*1bc90*/  FMUL.FTZ R0, R3, c[0x0][0x2d0] ;  /* 0x0000b40003007a20 */ /* 0x002fe40000410000 */
[C---:B--2---:R-:W-:Y:S02]  /*1bca0*/  FMUL.FTZ R6, R132.reuse, R146 ;  /* 0x0000009284067220 */ /* 0x044fe40000410000 */
[----:B------:R1:W2:Y:S01]  /*1bcb0*/  MUFU.EX2 R3, R0 ;  /* 0x0000000000037308 */ /* 0x0002a20000000800 */
[C---:B------:R-:W-:Y:S02]  /*1bcc0*/  FMUL.FTZ R18, R132.reuse, R158 ;  /* 0x0000009e84127220 */ /* 0x040fe40000410000 */
[----:B------:R-:W-:Y:S02]  /*1bcd0*/  IMAD.MOV.U32 R158, RZ, RZ, R36 ;  /* 0x000000ffff9e7224 */ /* 0x000fe400078e0024 */
        /* <DEDUP_REMOVED lines=14> */
[----:B------:R-:W-:Y:S02]  /*1bdc0*/  FFMA.FTZ R2, R41, c[0x0][0x2d0], -R7 ;  /* 0x0000b40029027a23 */ /* 0x000fe40000010807 */
[C---:B------:R-:W-:Y:S02]  /*1bdd0*/  FMUL.FTZ R7, R132.reuse, R147 ;  /* 0x0000009384077220 */ /* 0x040fe40000410000 */
[----:B------:R-:W1:Y:S01]  /*1bde0*/  MUFU.EX2 R0, R0 ;  /* 0x0000000000007308 */ /* 0x000e620000000800 */
[----:B------:R-:W-:Y:S01]  /*1bdf0*/  LDSM.16.MT88.4 R144, [R227+0x100] ;  /* 0x00010000e390783b */ /* 0x000fe20000004200 */
[C---:B------:R-:W-:Y:S02]  /*1be00*/  FMUL.FTZ R99, R132.reuse, R99 ;  /* 0x0000006384637220 */ /* 0x040fe40000410000 */
[----:B------:R-:W-:Y:S01]  /*1be10*/  FMUL.FTZ R102, R132, R102 ;  /* 0x0000006684667220 */ /* 0x000fe20000410000 */
[-C--:B---3--:R-:W-:Y:S05]  /*1be20*/  HMMA.16816.F32 R4, R140, R20.reuse, R4 ;  /* 0x000000148c04723c */ /* 0x088fea0000001804 */
[C---:B--2---:R-:W-:Y:S01]  /*1be30*/  FMUL.FTZ R8, R3.reuse, R148 ;  /* 0x0000009403087220 */ /* 0x044fe20000410000 */
[----:B------:R-:W-:Y:S01]  /*1be40*/  MOV R148, R44 ;  /* 0x0000002c00947202 */ /* 0x000fe20000000f00 */
[C---:B------:R-:W-:Y:S02]  /*1be50*/  FMUL.FTZ R9, R3.reuse, R149 ;  /* 0x0000009503097220 */ /* 0x040fe40000410000 */
[C---:B------:R-:W-:Y:S03]  /*1be60*/  FMUL.FTZ R12, R3.reuse, R152 ;  /* 0x00000098030c7220 */ /* 0x040fe60000410000 */
[----:B------:R-:W-:Y:S02]  /*1be70*/  IMAD.MOV.U32 R152, RZ, RZ, R15 ;  /* 0x000000ffff987224 */ /* 0x000fe400078e000f */
[C---:B------:R-:W-:Y:S01]  /*1be80*/  FMUL.FTZ R13, R3.reuse, R153 ;  /* 0x00000099030d7220 */ /* 0x040fe20000410000 */
[----:B------:R-:W-:Y:S01]  /*1be90*/  MOV R153, R48 ;  /* 0x0000003000997202 */ /* 0x000fe20000000f00 */
[----:B------:R-:W-:Y:S02]  /*1bea0*/  FMUL.FTZ R24, R3, R164 ;  /* 0x000000a403187220 */ /* 0x000fe40000410000 */
[----:B------:R-:W-:Y:S02]  /*1beb0*/  IMAD.MOV.U32 R164, RZ, RZ, R54 ;  /* 0x000000ffffa47224 */ /* 0x000fe400078e0036 */
[C---:B-1----:R-:W-:Y:S01]  /*1bec0*/  FMUL.FTZ R11, R0.reuse, R151 ;  /* 0x00000097000b7220 */ /* 0x042fe20000410000 */
[----:B------:R-:W-:Y:S01]  /*1bed0*/  MOV R151, R38 ;  /* 0x0000002600977202 */ /* 0x000fe20000000f00 */
[----:B------:R-:W-:Y:S01]  /*1bee0*/  FMUL.FTZ R10, R0, R150 ;  /* 0x00000096000a7220 */ /* 0x000fe20000410000 */
[----:B------:R-:W1:Y:S01]  /*1bef0*/  LDSM.16.MT88.4 R36, [R226+0x100] ;  /* 0x00010000e224783b */ /* 0x000e620000004200 */
[----:B------:R-:W-:Y:S01]  /*1bf00*/  MOV R150, R47 ;  /* 0x0000002f00967202 */ /* 0x000fe20000000f00 */
[----:B------:R-:W-:Y:S02]  /*1bf10*/  IMAD.MOV.U32 R149, RZ, RZ, R46 ;  /* 0x000000ffff957224 */ /* 0x000fe400078e002e */
[----:B------:R-:W-:Y:S02]  /*1bf20*/  FMUL.FTZ R103, R132, R103 ;  /* 0x0000006784677220 */ /* 0x000fe40000410000 */
[C---:B------:R-:W-:Y:S04]  /*1bf30*/  HMMA.16816.F32 R8, R208.reuse, R20, R8 ;  /* 0x00000014d008723c */ /* 0x040fe80000001808 */
[C---:B------:R-:W-:Y:S02]  /*1bf40*/  FMUL.FTZ R14, R0.reuse, R154 ;  /* 0x0000009a000e7220 */ /* 0x040fe40000410000 */
[----:B------:R-:W-:Y:S01]  /*1bf50*/  FMUL.FTZ R15, R0, R155 ;  /* 0x0000009b000f7220 */ /* 0x000fe20000410000 */
[----:B------:R-:W-:Y:S01]  /*1bf60*/  MOV R155, R67 ;  /* 0x00000043009b7202 */ /* 0x000fe20000000f00 */
[----:B------:R-:W-:Y:S04]  /*1bf70*/  IMAD.MOV.U32 R154, RZ, RZ, R17 ;  /* 0x000000ffff9a7224 */ /* 0x000fe800078e0011 */
[C---:B------:R-:W-:Y:S01]  /*1bf80*/  FMUL.FTZ R67, R132.reuse, R207 ;  /* 0x000000cf84437220 */ /* 0x040fe20000410000 */
[-C--:B------:R-:W-:Y:S03]  /*1bf90*/  HMMA.16816.F32 R12, R208, R22.reuse, R12 ;  /* 0x00000016d00c723c */ /* 0x080fe6000000180c */
[C---:B------:R-:W-:Y:S02]  /*1bfa0*/  FMUL.FTZ R17, R133.reuse, R157 ;  /* 0x0000009d85117220 */ /* 0x040fe40000410000 */
[----:B------:R-:W-:Y:S02]  /*1bfb0*/  IMAD.MOV.U32 R157, RZ, RZ, R25 ;  /* 0x000000ffff9d7224 */ /* 0x000fe400078e0019 */
[C---:B------:R-:W-:Y:S02]  /*1bfc0*/  FMUL.FTZ R114, R132.reuse, R114 ;  /* 0x0000007284727220 */ /* 0x040fe40000410000 */
[C---:B------:R-:W-:Y:S01]  /*1bfd0*/  FMUL.FTZ R115, R132.reuse, R115 ;  /* 0x0000007384737220 */ /* 0x040fe20000410000 */
[C---:B------:R-:W-:Y:S04]  /*1bfe0*/  HMMA.16816.F32 R16, R140.reuse, R22, R16 ;  /* 0x000000168c10723c */ /* 0x040fe80000001810 */
[C---:B------:R-:W-:Y:S01]  /*1bff0*/  FMUL.FTZ R21, R133.reuse, R161 ;  /* 0x000000a185157220 */ /* 0x040fe20000410000 */
[----:B------:R-:W-:Y:S01]  /*1c000*/  MOV R161, R52 ;  /* 0x0000003400a17202 */ /* 0x000fe20000000f00 */
[----:B------:R-:W-:Y:S02]  /*1c010*/  FMUL.FTZ R20, R133, R160 ;  /* 0x000000a085147220 */ /* 0x000fe40000410000 */
[C---:B------:R-:W-:Y:S01]  /*1c020*/  FMUL.FTZ R22, R132.reuse, R162 ;  /* 0x000000a284167220 */ /* 0x040fe20000410000 */
[----:B------:R-:W-:Y:S02]  /*1c030*/  MOV R162, R53 ;  /* 0x0000003500a27202 */ /* 0x000fe40000000f00 */
[----:B------:R-:W2:Y:S01]  /*1c040*/  LDSM.16.MT88.4 R52, [R228+0x100] ;  /* 0x00010000e434783b */ /* 0x000ea20000004200 */
[C---:B------:R-:W-:Y:S02]  /*1c050*/  FMUL.FTZ R23, R132.reuse, R163 ;  /* 0x000000a384177220 */ /* 0x040fe40000410000 */
[C---:B------:R-:W-:Y:S02]  /*1c060*/  FMUL.FTZ R118, R132.reuse, R118 ;  /* 0x0000007684767220 */ /* 0x040fe40000410000 */
[C---:B------:R-:W-:Y:S02]  /*1c070*/  FMUL.FTZ R119, R132.reuse, R119 ;  /* 0x0000007784777220 */ /* 0x040fe40000410000 */
[----:B------:R-:W-:Y:S01]  /*1c080*/  FMUL.FTZ R130, R132, R130 ;  /* 0x0000008284827220 */ /* 0x000fe20000410000 */
[-C--:B-1----:R-:W-:Y:S03]  /*1c090*/  HMMA.16816.F32 R20, R140, R36.reuse, R20 ;  /* 0x000000248c14723c */ /* 0x082fe60000001814 */
[C---:B------:R-:W-:Y:S01]  /*1c0a0*/  FMUL.FTZ R25, R3.reuse, R165 ;  /* 0x000000a503197220 */ /* 0x040fe20000410000 */
[----:B------:R-:W-:Y:S01]  /*1c0b0*/  MOV R165, R28 ;  /* 0x0000001c00a57202 */ /* 0x000fe20000000f00 */
[C---:B------:R-:W-:Y:S01]  /*1c0c0*/  FMUL.FTZ R26, R0.reuse, R166 ;  /* 0x000000a6001a7220 */ /* 0x040fe20000410000 */
[----:B------:R-:W-:Y:S01]  /*1c0d0*/  MOV R166, R60 ;  /* 0x0000003c00a67202 */ /* 0x000fe20000000f00 */
[----:B------:R-:W-:Y:S01]  /*1c0e0*/  FMUL.FTZ R27, R0, R167 ;  /* 0x000000a7001b7220 */ /* 0x000fe20000410000 */
[----:B------:R-:W-:Y:S01]  /*1c0f0*/  MOV R167, R58 ;  /* 0x0000003a00a77202 */ /* 0x000fe20000000f00 */
[----:B------:R-:W-:Y:S03]  /*1c100*/  FMUL.FTZ R131, R132, R131 ;  /* 0x0000008384837220 */ /* 0x000fe60000410000 */
[C---:B------:R-:W-:Y:S02]  /*1c110*/  FMUL.FTZ R28, R3.reuse, R168 ;  /* 0x000000a8031c7220 */ /* 0x040fe40000410000 */
[C---:B------:R-:W-:Y:S04]  /*1c120*/  HMMA.16816.F32 R24, R208.reuse, R36, R24 ;  /* 0x00000024d018723c */ /* 0x040fe80000001818 */
[C---:B------:R-:W-:Y:S01]  /*1c130*/  FMUL.FTZ R29, R3.reuse, R169 ;  /* 0x000000a9031d7220 */ /* 0x040fe20000410000 */
[----:B------:R-:W-:Y:S01]  /*1c140*/  MOV R169, R45 ;  /* 0x0000002d00a97202 */ /* 0x000fe20000000f00 */
[C---:B------:R-:W-:Y:S02]  /*1c150*/  FMUL.FTZ R30, R0.reuse, R170 ;  /* 0x000000aa001e7220 */ /* 0x040fe40000410000 */
[C---:B------:R-:W-:Y:S01]  /*1c160*/  FMUL.FTZ R31, R0.reuse, R171 ;  /* 0x000000ab001f7220 */ /* 0x040fe20000410000 */
[----:B------:R-:W-:Y:S02]  /*1c170*/  MOV R171, R62 ;  /* 0x0000003e00ab7202 */ /* 0x000fe40000000f00 */
[----:B------:R-:W-:Y:S01]  /*1c180*/  MUFU.EX2 R169, R169 ;  /* 0x000000a900a97308 */ /* 0x000fe20000000800 */
[C---:B------:R-:W-:Y:S02]  /*1c190*/  FMUL.FTZ R40, R3.reuse, R180 ;  /* 0x000000b403287220 */ /* 0x040fe40000410000 */
[C---:B------:R-:W-:Y:S01]  /*1c1a0*/  FMUL.FTZ R41, R3.reuse, R181 ;  /* 0x000000b503297220 */ /* 0x040fe20000410000 */
[-C--:B------:R-:W-:Y:S03]  /*1c1b0*/  HMMA.16816.F32 R28, R208, R38.reuse, R28 ;  /* 0x00000026d01c723c */ /* 0x080fe6000000181c */
[----:B------:R-:W-:Y:S02]  /*1c1c0*/  FMUL.FTZ R43, R0, R183 ;  /* 0x000000b7002b7220 */ /* 0x000fe40000410000 */
[C---:B------:R-:W-:Y:S01]  /*1c1d0*/  FMUL.FTZ R44, R3.reuse, R184 ;  /* 0x000000b8032c7220 */ /* 0x040fe20000410000 */
[----:B------:R-:W-:Y:S01]  /*1c1e0*/  MUFU.EX2 R183, R217 ;  /* 0x000000d900b77308 */ /* 0x000fe20000000800 */
[----:B------:R-:W-:Y:S01]  /*1c1f0*/  FMUL.FTZ R45, R3, R185 ;  /* 0x000000b9032d7220 */ /* 0x000fe20000410000 */
[C---:B------:R-:W-:Y:S04]  /*1c200*/  HMMA.16816.F32 R32, R140.reuse, R38, R32 ;  /* 0x000000268c20723c */ /* 0x040fe80000001820 */
[C---:B------:R-:W-:Y:S01]  /*1c210*/  FMUL.FTZ R36, R133.reuse, R176 ;  /* 0x000000b085247220 */ /* 0x040fe20000410000 */
[----:B------:R-:W-:Y:S01]  /*1c220*/  MOV R176, R64 ;  /* 0x0000004000b07202 */ /* 0x000fe20000000f00 */
[C---:B------:R-:W-:Y:S02]  /*1c230*/  FMUL.FTZ R37, R133.reuse, R177 ;  /* 0x000000b185257220 */ /* 0x040fe40000410000 */
[C---:B------:R-:W-:Y:S01]  /*1c240*/  FMUL.FTZ R38, R132.reuse, R178 ;  /* 0x000000b284267220 */ /* 0x040fe20000410000 */
[----:B------:R-:W-:Y:S03]  /*1c250*/  MOV R178, R49 ;  /* 0x0000003100b27202 */ /* 0x000fe60000000f00 */
[C---:B------:R-:W-:Y:S01]  /*1c260*/  FMUL.FTZ R39, R132.reuse, R179 ;  /* 0x000000b384277220 */ /* 0x040fe20000410000 */
[----:B------:R-:W-:Y:S01]  /*1c270*/  MOV R181, R178 ;  /* 0x000000b200b57202 */ /* 0x000fe20000000f00 */
[----:B------:R-:W-:Y:S01]  /*1c280*/  IMAD.MOV.U32 R160, RZ, RZ, R51 ;  /* 0x000000ffffa07224 */ /* 0x000fe200078e0033 */
[----:B------:R-:W-:Y:S01]  /*1c290*/  MUFU.EX2 R178, R218 ;  /* 0x000000da00b27308 */ /* 0x000fe20000000800 */
[----:B------:R-:W-:Y:S01]  /*1c2a0*/  FMUL.FTZ R51, R132, R191 ;  /* 0x000000bf84337220 */ /* 0x000fe20000410000 */
[----:B------:R-:W-:Y:S01]  /*1c2b0*/  MOV R179, R176 ;  /* 0x000000b000b37202 */ /* 0x000fe20000000f00 */
[----:B------:R-:W-:Y:S01]  /*1c2c0*/  IMAD.MOV.U32 R177, RZ, RZ, R50 ;  /* 0x000000ffffb17224 */ /* 0x000fe200078e0032 */
[-C--:B--2---:R-:W-:Y:S03]  /*1c2d0*/  HMMA.16816.F32 R36, R140, R52.reuse, R36 ;  /* 0x000000348c24723c */ /* 0x084fe60000001824 */
[----:B------:R-:W-:Y:S01]  /*1c2e0*/  FMUL.FTZ R42, R0, R182 ;  /* 0x000000b6002a7220 */ /* 0x000fe20000410000 */
[----:B------:R-:W-:Y:S01]  /*1c2f0*/  MOV R184, R179 ;  /* 0x000000b300b87202 */ /* 0x000fe20000000f00 */
[----:B------:R-:W-:Y:S01]  /*1c300*/  FMUL.FTZ R50, R132, R190 ;  /* 0x000000be84327220 */ /* 0x000fe20000410000 */
[----:B------:R-:W-:Y:S01]  /*1c310*/  MOV R190, R175 ;  /* 0x000000af00be7202 */ /* 0x000fe20000000f00 */
[C---:B------:R-:W-:Y:S01]  /*1c320*/  FMUL.FTZ R48, R133.reuse, R188 ;  /* 0x000000bc85307220 */ /* 0x040fe20000410000 */
[----:B------:R-:W-:Y:S01]  /*1c330*/  MOV R175, R164 ;  /* 0x000000a400af7202 */ /* 0x000fe20000000f00 */
[----:B------:R1:W-:Y:S01]  /*1c340*/  MUFU.EX2 R188, R246 ;  /* 0x000000f600bc7308 */ /* 0x0003e20000000800 */
[C---:B------:R-:W-:Y:S04]  /*1c350*/  HMMA.16816.F32 R40, R208.reuse, R52, R40 ;  /* 0x00000034d028723c */ /* 0x040fe80000001828 */
[C---:B------:R-:W-:Y:S01]  /*1c360*/  FMUL.FTZ R46, R0.reuse, R186 ;  /* 0x000000ba002e7220 */ /* 0x040fe20000410000 */
[----:B------:R-:W-:Y:S01]  /*1c370*/  MOV R176, R171 ;  /* 0x000000ab00b07202 */ /* 0x000fe20000000f00 */
[----:B------:R-:W-:Y:S01]  /*1c380*/  FMUL.FTZ R47, R0, R187 ;  /* 0x000000bb002f7220 */ /* 0x000fe20000410000 */
[----:B------:R-:W-:Y:S01]  /*1c390*/  MOV R186, R165 ;  /* 0x000000a500ba7202 */ /* 0x000fe20000000f00 */
[----:B------:R-:W-:Y:S01]  /*1c3a0*/  IMAD.MOV.U32 R164, RZ, RZ, R162 ;  /* 0x000000ffffa47224 */ /* 0x000fe200078e00a2 */
[----:B------:R-:W-:Y:S01]  /*1c3b0*/  MOV R165, R158 ;  /* 0x0000009e00a57202 */ /* 0x000fe20000000f00 */
[----:B------:R2:W-:Y:S02]  /*1c3c0*/  MUFU.EX2 R179, R2 ;  /* 0x0000000200b37308 */ /* 0x0005e40000000800 */
[--C-:B------:R-:W-:Y:S01]  /*1c3d0*/  FFMA.FTZ R162, R248, c[0x0][0x2d0], -R212.reuse ;  /* 0x0000b400f8a27a23 */ /* 0x100fe200000108d4 */
[-C--:B------:R-:W-:Y:S03]  /*1c3e0*/  HMMA.16816.F32 R44, R208, R54.reuse, R44 ;  /* 0x00000036d02c723c */ /* 0x080fe6000000182c */
[C---:B------:R-:W-:Y:S01]  /*1c3f0*/  FMUL.FTZ R49, R133.reuse, R189 ;  /* 0x000000bd85317220 */ /* 0x040fe20000410000 */
[----:B------:R-:W-:Y:S01]  /*1c400*/  MOV R158, R150 ;  /* 0x00000096009e7202 */ /* 0x000fe20000000f00 */
[C---:B------:R-:W-:Y:S01]  /*1c410*/  FMUL.FTZ R52, R133.reuse, R192 ;  /* 0x000000c085347220 */ /* 0x040fe20000410000 */
[----:B------:R-:W-:Y:S01]  /*1c420*/  MOV R182, R176 ;  /* 0x000000b000b67202 */ /* 0x000fe20000000f00 */
[----:B------:R-:W-:Y:S01]  /*1c430*/  MUFU.EX2 R248, R224 ;  /* 0x000000e000f87308 */ /* 0x000fe20000000800 */
[----:B------:R-:W-:Y:S02]  /*1c440*/  FMUL.FTZ R53, R133, R193 ;  /* 0x000000c185357220 */ /* 0x000fe40000410000 */
[C---:B------:R-:W-:Y:S04]  /*1c450*/  HMMA.16816.F32 R48, R140.reuse, R54, R48 ;  /* 0x000000368c30723c */ /* 0x040fe80000001830 */
[----:B------:R-:W-:Y:S02]  /*1c460*/  IMAD.MOV.U32 R168, RZ, RZ, R59 ;  /* 0x000000ffffa87224 */ /* 0x000fe400078e003b */
[----:B------:R-:W-:Y:S01]  /*1c470*/  FMUL.FTZ R56, R3, R196 ;  /* 0x000000c403387220 */ /* 0x000fe20000410000 */
[----:B------:R3:W-:Y:S01]  /*1c480*/  MUFU.EX2 R176, R139 ;  /* 0x0000008b00b07308 */ /* 0x0007e20000000800 */
[C---:B------:R-:W-:Y:S01]  /*1c490*/  FMUL.FTZ R54, R132.reuse, R194 ;  /* 0x000000c284367220 */ /* 0x040fe20000410000 */
[----:B------:R-:W-:Y:S03]  /*1c4a0*/  MOV R194, R190 ;  /* 0x000000be00c27202 */ /* 0x000fe60000000f00 */
[----:B------:R-:W-:Y:S01]  /*1c4b0*/  FMUL.FTZ R55, R132, R195 ;  /* 0x000000c384377220 */ /* 0x000fe20000410000 */
[----:B------:R-:W-:Y:S01]  /*1c4c0*/  MOV R190, R165 ;  /* 0x000000a500be7202 */ /* 0x000fe20000000f00 */
[----:B-1----:R-:W-:Y:S02]  /*1c4d0*/  FFMA.FTZ R246, R223, c[0x0][0x2d0], -R212 ;  /* 0x0000b400dff67a23 */ /* 0x002fe400000108d4 */
[C---:B------:R-:W-:Y:S02]  /*1c4e0*/  FMUL.FTZ R57, R3.reuse, R197 ;  /* 0x000000c503397220 */ /* 0x040fe40000410000 */
[C---:B------:R-:W-:Y:S01]  /*1c4f0*/  FMUL.FTZ R58, R0.reuse, R198 ;  /* 0x000000c6003a7220 */ /* 0x040fe20000410000 */
[-C--:B------:R-:W-:Y:S01]  /*1c500*/  HMMA.16816.F32 R52, R140, R144.reuse, R52 ;  /* 0x000000908c34723c */ /* 0x080fe20000001834 */
[----:B------:R-:W-:Y:S02]  /*1c510*/  MUFU.EX2 R197, R181 ;  /* 0x000000b500c57308 */ /* 0x000fe40000000800 */
[C---:B------:R-:W-:Y:S01]  /*1c520*/  FMUL.FTZ R59, R0.reuse, R199 ;  /* 0x000000c7003b7220 */ /* 0x040fe20000410000 */
[----:B------:R-:W-:Y:S01]  /*1c530*/  MOV R199, R194 ;  /* 0x000000c200c77202 */ /* 0x000fe20000000f00 */
[C---:B------:R-:W-:Y:S01]  /*1c540*/  FMUL.FTZ R60, R3.reuse, R200 ;  /* 0x000000c8033c7220 */ /* 0x040fe20000410000 */
[----:B------:R-:W-:Y:S01]  /*1c550*/  MOV R200, R157 ;  /* 0x0000009d00c87202 */ /* 0x000fe20000000f00 */
[----:B------:R-:W-:Y:S01]  /*1c560*/  FMUL.FTZ R61, R3, R201 ;  /* 0x000000c9033d7220 */ /* 0x000fe20000410000 */
[----:B------:R-:W-:Y:S01]  /*1c570*/  MOV R194, R190 ;  /* 0x000000be00c27202 */ /* 0x000fe20000000f00 */
[----:B------:R-:W-:Y:S01]  /*1c580*/  IMAD.MOV.U32 R190, RZ, RZ, R156 ;  /* 0x000000ffffbe7224 */ /* 0x000fe200078e009c */
[C---:B------:R-:W-:Y:S01]  /*1c590*/  HMMA.16816.F32 R56, R208.reuse, R144, R56 ;  /* 0x00000090d038723c */ /* 0x040fe20000001838 */
[----:B------:R-:W-:Y:S03]  /*1c5a0*/  MUFU.EX2 R246, R246 ;  /* 0x000000f600f67308 */ /* 0x000fe60000000800 */
[C---:B------:R-:W-:Y:S02]  /*1c5b0*/  FMUL.FTZ R62, R0.reuse, R202 ;  /* 0x000000ca003e7220 */ /* 0x040fe40000410000 */
[----:B------:R-:W-:Y:S02]  /*1c5c0*/  IMAD.MOV.U32 R170, RZ, RZ, R63 ;  /* 0x000000ffffaa7224 */ /* 0x000fe400078e003f */
[----:B------:R-:W-:Y:S03]  /*1c5d0*/  FMUL.FTZ R63, R0, R203 ;  /* 0x000000cb003f7220 */ /* 0x000fe60000410000 */
[----:B------:R-:W-:Y:S01]  /*1c5e0*/  MUFU.EX2 R190, R190 ;  /* 0x000000be00be7308 */ /* 0x000fe20000000800 */
[----:B------:R-:W-:Y:S02]  /*1c5f0*/  IMAD.MOV.U32 R163, RZ, RZ, R66 ;  /* 0x000000ffffa37224 */ /* 0x000fe400078e0042 */
[----:B------:R-:W-:Y:S01]  /*1c600*/  FMUL.FTZ R66, R132, R206 ;  /* 0x000000ce84427220 */ /* 0x000fe20000410000 */
[-C--:B------:R-:W-:Y:S03]  /*1c610*/  HMMA.16816.F32 R60, R208, R146.reuse, R60 ;  /* 0x00000092d03c723c */ /* 0x080fe6000000183c */
[----:B------:R-:W-:Y:S02]  /*1c620*/  FMUL.FTZ R64, R133, R204 ;  /* 0x000000cc85407220 */ /* 0x000fe40000410000 */
[C---:B------:R-:W-:Y:S01]  /*1c630*/  FMUL.FTZ R72, R3.reuse, R72 ;  /* 0x0000004803487220 */ /* 0x040fe20000410000 */
[----:B------:R-:W-:Y:S01]  /*1c640*/  MUFU.EX2 R204, R219 ;  /* 0x000000db00cc7308 */ /* 0x000fe20000000800 */
[C---:B------:R-:W-:Y:S02]  /*1c650*/  FMUL.FTZ R73, R3.reuse, R73 ;  /* 0x0000004903497220 */ /* 0x040fe40000410000 */
[C---:B------:R-:W-:Y:S01]  /*1c660*/  FMUL.FTZ R74, R0.reuse, R74 ;  /* 0x0000004a004a7220 */ /* 0x040fe20000410000 */
[C---:B------:R-:W-:Y:S01]  /*1c670*/  HMMA.16816.F32 R64, R140.reuse, R146, R64 ;  /* 0x000000928c40723c */ /* 0x040fe20000001840 */
[----:B------:R-:W1:Y:S03]  /*1c680*/  LDSM.16.MT88.4 R144, [R225+0x2100] ;  /* 0x00210000e190783b */ /* 0x000e660000004200 */
[C---:B------:R-:W-:Y:S02]  /*1c690*/  FMUL.FTZ R75, R0.reuse, R75 ;  /* 0x0000004b004b7220 */ /* 0x040fe40000410000 */
[----:B------:R-:W-:Y:S01]  /*1c6a0*/  MUFU.EX2 R206, R162 ;  /* 0x000000a200ce7308 */ /* 0x000fe20000000800 */
[C---:B------:R-:W-:Y:S02]  /*1c6b0*/  FMUL.FTZ R76, R3.reuse, R76 ;  /* 0x0000004c034c7220 */ /* 0x040fe40000410000 */
[C---:B------:R-:W-:Y:S03]  /*1c6c0*/  FMUL.FTZ R77, R3.reuse, R77 ;  /* 0x0000004d034d7220 */ /* 0x040fe60000410000 */
[C---:B------:R-:W-:Y:S02]  /*1c6d0*/  FMUL.FTZ R78, R0.reuse, R78 ;  /* 0x0000004e004e7220 */ /* 0x040fe40000410000 */
[C---:B------:R-:W-:Y:S02]  /*1c6e0*/  FMUL.FTZ R79, R0.reuse, R79 ;  /* 0x0000004f004f7220 */ /* 0x040fe40000410000 */
[C---:B------:R-:W-:Y:S01]  /*1c6f0*/  FMUL.FTZ R88, R3.reuse, R88 ;  /* 0x0000005803587220 */ /* 0x040fe20000410000 */
[----:B------:R-:W-:Y:S01]  /*1c700*/  MUFU.EX2 R203, R200 ;  /* 0x000000c800cb7308 */ /* 0x000fe20000000800 */
[C---:B------:R-:W-:Y:S02]  /*1c710*/  FMUL.FTZ R89, R3.reuse, R89 ;  /* 0x0000005903597220 */ /* 0x040fe40000410000 */
[C---:B------:R-:W-:Y:S02]  /*1c720*/  FMUL.FTZ R90, R0.reuse, R90 ;  /* 0x0000005a005a7220 */ /* 0x040fe40000410000 */
[C---:B------:R-:W-:Y:S02]  /*1c730*/  FMUL.FTZ R91, R0.reuse, R91 ;  /* 0x0000005b005b7220 */ /* 0x040fe40000410000 */
[C---:B------:R-:W-:Y:S02]  /*1c740*/  FMUL.FTZ R92, R3.reuse, R92 ;  /* 0x0000005c035c7220 */ /* 0x040fe40000410000 */
[----:B------:R-:W-:Y:S01]  /*1c750*/  FMUL.FTZ R93, R3, R93 ;  /* 0x0000005d035d7220 */ /* 0x000fe20000410000 */
[----:B------:R-:W-:Y:S01]  /*1c760*/  MUFU.EX2 R199, R199 ;  /* 0x000000c700c77308 */ /* 0x000fe20000000800 */
[C---:B------:R-:W-:Y:S02]  /*1c770*/  FMUL.FTZ R94, R0.reuse, R94 ;  /* 0x0000005e005e7220 */ /* 0x040fe40000410000 */
[C---:B------:R-:W-:Y:S02]  /*1c780*/  FMUL.FTZ R95, R0.reuse, R95 ;  /* 0x0000005f005f7220 */ /* 0x040fe40000410000 */
[C---:B------:R-:W-:Y:S02]  /*1c790*/  FMUL.FTZ R96, R133.reuse, R96 ;  /* 0x0000006085607220 */ /* 0x040fe40000410000 */
[C---:B------:R-:W-:Y:S02]  /*1c7a0*/  FMUL.FTZ R97, R133.reuse, R97 ;  /* 0x0000006185617220 */ /* 0x040fe40000410000 */
        /* <DEDUP_REMOVED lines=12> */
[C---:B------:R-:W-:Y:S02]  /*1c870*/  FMUL.FTZ R111, R0.reuse, R111 ;  /* 0x0000006f006f7220 */ /* 0x040fe40000410000 */
[C---:B------:R-:W-:Y:S01]  /*1c880*/  HMMA.16816.F32 R80, R140.reuse, R146, R80 ;  /* 0x000000928c50723c */ /* 0x040fe20000001850 */
[----:B------:R-:W1:Y:S03]  /*1c890*/  LDSM.16.MT88.4 R144, [R226+0x2100] ;  /* 0x00210000e290783b */ /* 0x000e660000004200 */
[C---:B------:R-:W-:Y:S02]  /*1c8a0*/  FMUL.FTZ R112, R133.reuse, R112 ;  /* 0x0000007085707220 */ /* 0x040fe40000410000 */
[C---:B------:R-:W-:Y:S02]  /*1c8b0*/  FMUL.FTZ R113, R133.reuse, R113 ;  /* 0x0000007185717220 */ /* 0x040fe40000410000 */
[C---:B------:R-:W-:Y:S04]  /*1c8c0*/  FMUL.FTZ R116, R133.reuse, R116 ;  /* 0x0000007485747220 */ /* 0x040fe80000410000 */
[----:B------:R-:W-:Y:S02]  /*1c8d0*/  FMUL.FTZ R117, R133, R117 ;  /* 0x0000007585757220 */ /* 0x000fe40000410000 */
[C---:B------:R-:W-:Y:S02]  /*1c8e0*/  FMUL.FTZ R120, R3.reuse, R120 ;  /* 0x0000007803787220 */ /* 0x040fe40000410000 */
[----:B------:R-:W-:Y:S02]  /*1c8f0*/  FMUL.FTZ R121, R3, R121 ;  /* 0x0000007903797220 */ /* 0x000fe40000410000 */
[C---:B------:R-:W-:Y:S02]  /*1c900*/  FMUL.FTZ R122, R0.reuse, R122 ;  /* 0x0000007a007a7220 */ /* 0x040fe40000410000 */
[----:B------:R-:W-:Y:S02]  /*1c910*/  FMUL.FTZ R123, R0, R123 ;  /* 0x0000007b007b7220 */ /* 0x000fe40000410000 */
[--C-:B--2---:R-:W-:Y:S02]  /*1c920*/  FFMA.FTZ R2, R184, c[0x0][0x2d0], -R212.reuse ;  /* 0x0000b400b8027a23 */ /* 0x104fe400000108d4 */
[----:B------:R-:W-:Y:S01]  /*1c930*/  IMAD.MOV.U32 R189, RZ, RZ, R155 ;  /* 0x000000ffffbd7224 */ /* 0x000fe200078e009b */
[----:B------:R-:W-:Y:S01]  /*1c940*/  MOV R155, R151 ;  /* 0x00000097009b7202 */ /* 0x000fe20000000f00 */
[----:B------:R-:W-:Y:S01]  /*1c950*/  IMAD.MOV.U32 R187, RZ, RZ, R163 ;  /* 0x000000ffffbb7224 */ /* 0x000fe200078e00a3 */
[----:B------:R-:W-:Y:S01]  /*1c960*/  MOV R163, R148 ;  /* 0x0000009400a37202 */ /* 0x000fe20000000f00 */
[--C-:B---3--:R-:W-:Y:S02]  /*1c970*/  FFMA.FTZ R139, R251, c[0x0][0x2d0], -R212.reuse ;  /* 0x0000b400fb8b7a23 */ /* 0x108fe400000108d4 */
[----:B------:R-:W-:Y:S01]  /*1c980*/  IMAD.MOV.U32 R165, RZ, RZ, R155 ;  /* 0x000000ffffa57224 */ /* 0x000fe200078e009b */
[----:B------:R-:W-:Y:S01]  /*1c990*/  MUFU.EX2 R251, R237 ;  /* 0x000000ed00fb7308 */ /* 0x000fe20000000800 */
[C---:B------:R-:W-:Y:S01]  /*1c9a0*/  FMUL.FTZ R124, R3.reuse, R124 ;  /* 0x0000007c037c7220 */ /* 0x040fe20000410000 */
[----:B------:R-:W-:Y:S01]  /*1c9b0*/  MOV R192, R187 ;  /* 0x000000bb00c07202 */ /* 0x000fe20000000f00 */
[----:B------:R-:W-:Y:S01]  /*1c9c0*/  FMUL.FTZ R125, R3, R125 ;  /* 0x0000007d037d7220 */ /* 0x000fe20000410000 */
[----:B------:R-:W-:Y:S01]  /*1c9d0*/  MOV R187, R160 ;  /* 0x000000a000bb7202 */ /* 0x000fe20000000f00 */
[----:B------:R-:W-:Y:S02]  /*1c9e0*/  FFMA.FTZ R160, R250, c[0x0][0x2d0], -R212 ;  /* 0x0000b400faa07a23 */ /* 0x000fe400000108d4 */
[----:B------:R-:W-:Y:S02]  /*1c9f0*/  IMAD.MOV.U32 R171, RZ, RZ, R170 ;  /* 0x000000ffffab7224 */ /* 0x000fe400078e00aa */
[----:B------:R-:W-:Y:S01]  /*1ca00*/  IMAD.MOV.U32 R180, RZ, RZ, R177 ;  /* 0x000000ffffb47224 */ /* 0x000fe200078e00b1 */
[-C--:B-1----:R-:W-:Y:S01]  /*1ca10*/  HMMA.16816.F32 R84, R140, R144.reuse, R84 ;  /* 0x000000908c54723c */ /* 0x082fe20000001854 */
[----:B------:R-:W-:Y:S02]  /*1ca20*/  MUFU.EX2 R250, R233 ;  /* 0x000000e900fa7308 */ /* 0x000fe40000000800 */
[----:B------:R-:W-:Y:S01]  /*1ca30*/  MOV R185, R171 ;  /* 0x000000ab00b97202 */ /* 0x000fe20000000f00 */
[----:B------:R-:W-:Y:S01]  /*1ca40*/  IMAD.MOV.U32 R184, RZ, RZ, R182 ;  /* 0x000000ffffb87224 */ /* 0x000fe200078e00b6 */
[----:B------:R-:W-:Y:S01]  /*1ca50*/  MOV R182, R159 ;  /* 0x0000009f00b67202 */ /* 0x000fe20000000f00 */
[----:B------:R-:W-:Y:S02]  /*1ca60*/  IMAD.MOV.U32 R159, RZ, RZ, R149 ;  /* 0x000000ffff9f7224 */ /* 0x000fe400078e0095 */
[C---:B------:R-:W-:Y:S01]  /*1ca70*/  HMMA.16816.F32 R88, R208.reuse, R144, R88 ;  /* 0x00000090d058723c */ /* 0x040fe20000001858 */
[----:B------:R-:W-:Y:S02]  /*1ca80*/  LDSM.16.MT88.4 R148, [R225+0x900] ;  /* 0x00090000e194783b */ /* 0x000fe40000004200 */
[----:B------:R1:W-:Y:S01]  /*1ca90*/  MUFU.EX2 R171, R2 ;  /* 0x0000000200ab7308 */ /* 0x0003e20000000800 */
[----:B------:R-:W-:Y:S01]  /*1caa0*/  IMAD.MOV.U32 R191, RZ, RZ, R184 ;  /* 0x000000ffffbf7224 */ /* 0x000fe200078e00b8 */
[----:B------:R-:W-:Y:S01]  /*1cab0*/  MOV R184, R161 ;  /* 0x000000a100b87202 */ /* 0x000fe20000000f00 */
[--C-:B------:R-:W-:Y:S01]  /*1cac0*/  FFMA.FTZ R161, R249, c[0x0][0x2d0], -R212.reuse ;  /* 0x0000b400f9a17a23 */ /* 0x100fe200000108d4 */
[----:B------:R-:W-:Y:S01]  /*1cad0*/  MOV R193, R182 ;  /* 0x000000b600c17202 */ /* 0x000fe20000000f00 */
[-C--:B------:R-:W-:Y:S04]  /*1cae0*/  HMMA.16816.F32 R92, R208, R146.reuse, R92 ;  /* 0x00000092d05c723c */ /* 0x080fe8000000185c */
[----:B------:R-:W-:Y:S01]  /*1caf0*/  MOV R182, R159 ;  /* 0x0000009f00b67202 */ /* 0x000fe20000000f00 */
[----:B------:R-:W-:Y:S01]  /*1cb00*/  MUFU.EX2 R249, R240 ;  /* 0x000000f000f97308 */ /* 0x000fe20000000800 */
[----:B------:R-:W-:Y:S01]  /*1cb10*/  MOV R159, R153 ;  /* 0x00000099009f7202 */ /* 0x000fe20000000f00 */
[C---:B------:R-:W-:Y:S01]  /*1cb20*/  FMUL.FTZ R126, R0.reuse, R126 ;  /* 0x0000007e007e7220 */ /* 0x040fe20000410000 */
[C---:B------:R-:W-:Y:S01]  /*1cb30*/  HMMA.16816.F32 R96, R140.reuse, R146, R96 ;  /* 0x000000928c60723c */ /* 0x040fe20000001860 */
[----:B------:R-:W2:Y:S03]  /*1cb40*/  LDSM.16.MT88.4 R144, [R228+0x2100] ;  /* 0x00210000e490783b */ /* 0x000ea60000004200 */
[----:B------:R-:W-:Y:S02]  /*1cb50*/  FMUL.FTZ R127, R0, R127 ;  /* 0x0000007f007f7220 */ /* 0x000fe40000410000 */
[C---:B------:R-:W-:Y:S01]  /*1cb60*/  FMUL.FTZ R128, R133.reuse, R128 ;  /* 0x0000008085807220 */ /* 0x040fe20000410000 */
[----:B------:R-:W-:Y:S01]  /*1cb70*/  MUFU.EX2 R200, R161 ;  /* 0x000000a100c87308 */ /* 0x000fe20000000800 */
[----:B------:R-:W-:Y:S04]  /*1cb80*/  FMUL.FTZ R129, R133, R129 ;  /* 0x0000008185817220 */ /* 0x000fe80000410000 */
[--C-:B-1----:R-:W-:Y:S02]  /*1cb90*/  FFMA.FTZ R2, R220, c[0x0][0x2d0], -R212.reuse ;  /* 0x0000b400dc027a23 */ /* 0x102fe400000108d4 */
[----:B------:R-:W-:Y:S01]  /*1cba0*/  IMAD.MOV.U32 R195, RZ, RZ, R191 ;  /* 0x000000ffffc37224 */ /* 0x000fe200078e00bf */
[----:B------:R-:W-:Y:S01]  /*1cbb0*/  MOV R191, R187 ;  /* 0x000000bb00bf7202 */ /* 0x000fe20000000f00 */
[----:B------:R-:W-:Y:S01]  /*1cbc0*/  IMAD.MOV.U32 R187, RZ, RZ, R163 ;  /* 0x000000ffffbb7224 */ /* 0x000fe200078e00a3 */
[----:B------:R-:W-:Y:S01]  /*1cbd0*/  MOV R163, R154 ;  /* 0x0000009a00a37202 */ /* 0x000fe20000000f00 */
[----:B------:R1:W-:Y:S02]  /*1cbe0*/  MUFU.EX2 R170, R247 ;  /* 0x000000f700aa7308 */ /* 0x0003e40000000800 */
[----:B------:R-:W-:Y:S01]  /*1cbf0*/  IMAD.MOV.U32 R198, RZ, RZ, R187 ;  /* 0x000000ffffc67224 */ /* 0x000fe200078e00bb */
[----:B------:R-:W-:Y:S07]  /*1cc00*/  MOV R187, R163 ;  /* 0x000000a300bb7202 */ /* 0x000fee0000000f00 */
[----:B------:R-:W3:Y:S10]  /*1cc10*/  MUFU.EX2 R177, R245 ;  /* 0x000000f500b17308 */ /* 0x000ef40000000800 */
[----:B------:R-:W-:Y:S01]  /*1cc20*/  MUFU.EX2 R245, R231 ;  /* 0x000000e700f57308 */ /* 0x000fe20000000800 */
[-C--:B--2---:R-:W-:Y:S03]  /*1cc30*/  HMMA.16816.F32 R100, R140, R144.reuse, R100 ;  /* 0x000000908c64723c */ /* 0x084fe60000001864 */
[--C-:B-1----:R-:W-:Y:S06]  /*1cc40*/  FFMA.FTZ R247, R222, c[0x0][0x2d0], -R212.reuse ;  /* 0x0000b400def77a23 */ /* 0x102fec00000108d4 */
[----:B------:R-:W-:Y:S01]  /*1cc50*/  MUFU.EX2 R187, R187 ;  /* 0x000000bb00bb7308 */ /* 0x000fe20000000800 */
[C---:B------:R-:W-:Y:S08]  /*1cc60*/  HMMA.16816.F32 R104, R208.reuse, R144, R104 ;  /* 0x00000090d068723c */ /* 0x040ff00000001868 */
[-C--:B------:R-:W-:Y:S01]  /*1cc70*/  HMMA.16816.F32 R108, R208, R146.reuse, R108 ;  /* 0x00000092d06c723c */ /* 0x080fe2000000186c */
[----:B------:R1:W-:Y:S07]  /*1cc80*/  MUFU.EX2 R196, R2 ;  /* 0x0000000200c47308 */ /* 0x0003ee0000000800 */
[C---:B------:R-:W-:Y:S01]  /*1cc90*/  HMMA.16816.F32 R112, R140.reuse, R146, R112 ;  /* 0x000000928c70723c */ /* 0x040fe20000001870 */
[----:B------:R-:W2:Y:S02]  /*1cca0*/  LDSM.16.MT88.4 R144, [R227+0x2100] ;  /* 0x00210000e390783b */ /* 0x000ea40000004200 */
[----:B------:R-:W2:Y:S10]  /*1ccb0*/  MUFU.EX2 R181, R180 ;  /* 0x000000b400b57308 */ /* 0x000eb40000000800 */
[----:B------:R-:W2:Y:S01]  /*1ccc0*/  MUFU.EX2 R180, R216 ;  /* 0x000000d800b47308 */ /* 0x000ea20000000800 */
[--C-:B-1----:R-:W-:Y:S09]  /*1ccd0*/  FFMA.FTZ R2, R252, c[0x0][0x2d0], -R212.reuse ;  /* 0x0000b400fc027a23 */ /* 0x102ff200000108d4 */
[----:B------:R1:W-:Y:S10]  /*1cce0*/  MUFU.EX2 R216, R2 ;  /* 0x0000000200d87308 */ /* 0x0003f40000000800 */
[----:B------:R-:W-:Y:S01]  /*1ccf0*/  MUFU.EX2 R252, R239 ;  /* 0x000000ef00fc7308 */ /* 0x000fe20000000800 */
[-C--:B--2---:R-:W-:Y:S09]  /*1cd00*/  HMMA.16816.F32 R116, R140, R144.reuse, R116 ;  /* 0x000000908c74723c */ /* 0x084ff20000001874 */
[----:B------:R2:W-:Y:S03]  /*1cd10*/  MUFU.EX2 R202, R193 ;  /* 0x000000c100ca7308 */ /* 0x0005e60000000800 */
[--C-:B-1----:R-:W-:Y:S01]  /*1cd20*/  FFMA.FTZ R2, R189, c[0x0][0x2d0], -R212.reuse ;  /* 0x0000b400bd027a23 */ /* 0x102fe200000108d4 */
[C---:B------:R-:W-:Y:S01]  /*1cd30*/  HMMA.16816.F32 R120, R208.reuse, R144, R120 ;  /* 0x00000090d078723c */ /* 0x040fe20000001878 */
[----:B------:R-:W4:Y:S05]  /*1cd40*/  LDL.LU R145, [R1+0x8] ;  /* 0x0000080001917983 */ /* 0x000f2a0000300800 */
[----:B------:R-:W1:Y:S01]  /*1cd50*/  MUFU.EX2 R189, R2 ;  /* 0x0000000200bd7308 */ /* 0x000e620000000800 */
[----:B------:R-:W4:Y:S01]  /*1cd60*/  LDL.LU R144, [R1+0xc] ;  /* 0x00000c0001907983 */ /* 0x000f220000300800 */
[----:B------:R-:W-:Y:S01]  /*1cd70*/  FFMA.FTZ R212, R135, c[0x0][0x2d0], -R212 ;  /* 0x0000b40087d47a23 */ /* 0x000fe200000108d4 */
[-C--:B------:R-:W-:Y:S07]  /*1cd80*/  HMMA.16816.F32 R124, R208, R146.reuse, R124 ;  /* 0x00000092d07c723c */ /* 0x080fee000000187c */
[----:B------:R-:W-:Y:S01]  /*1cd90*/  MUFU.EX2 R182, R182 ;  /* 0x000000b600b67308 */ /* 0x000fe20000000800 */
[----:B------:R-:W-:Y:S04]  /*1cda0*/  HMMA.16816.F32 R128, R140, R146, R128 ;  /* 0x000000928c80723c */ /* 0x000fe80000001880 */
[----:B--2---:R-:W-:Y:S02]  /*1cdb0*/  MOV R193, R191 ;  /* 0x000000bf00c17202 */ /* 0x004fe40000000f00 */
[----:B------:R-:W-:Y:S02]  /*1cdc0*/  MOV R191, R184 ;  /* 0x000000b800bf7202 */ /* 0x000fe40000000f00 */
[----:B---3--:R-:W-:Y:S01]  /*1cdd0*/  F2FP.PACK_AB R140, R177, R169 ;  /* 0x000000a9b18c723e */ /* 0x008fe200000000ff */
[----:B------:R-:W-:Y:S03]  /*1cde0*/  MUFU.EX2 R184, R160 ;  /* 0x000000a000b87308 */ /* 0x000fe60000000800 */
[----:B------:R-:W-:Y:S02]  /*1cdf0*/  F2FP.PACK_AB R141, R178, R170 ;  /* 0x000000aab28d723e */ /* 0x000fe400000000ff */
[----:B------:R-:W-:Y:S02]  /*1ce00*/  F2FP.PACK_AB R142, R181, R197 ;  /* 0x000000c5b58e723e */ /* 0x000fe400000000ff */
[----:B------:R-:W-:Y:S02]  /*1ce10*/  F2FP.PACK_AB R143, R180, R183 ;  /* 0x000000b7b48f723e */ /* 0x000fe400000000ff */
[----:B------:R-:W-:Y:S01]  /*1ce20*/  F2FP.PACK_AB R146, R188, R204 ;  /* 0x000000ccbc92723e */ /* 0x000fe200000000ff */
[----:B------:R-:W-:Y:S01]  /*1ce30*/  MUFU.EX2 R201, R198 ;  /* 0x000000c600c97308 */ /* 0x000fe20000000800 */
[----:B-1----:R-:W-:Y:S03]  /*1ce40*/  F2FP.PACK_AB R147, R189, R216 ;  /* 0x000000d8bd93723e */ /* 0x002fe600000000ff */
[-C--:B------:R-:W-:Y:S06]  /*1ce50*/  HMMA.16816.F32 R4, R140, R148.reuse, R4 ;  /* 0x000000948c04723c */ /* 0x080fec0000001804 */
[----:B------:R-:W-:Y:S10]  /*1ce60*/  MUFU.EX2 R198, R194 ;  /* 0x000000c200c67308 */ /* 0x000ff40000000800 */
[----:B------:R-:W-:Y:S10]  /*1ce70*/  MUFU.EX2 R185, R185 ;  /* 0x000000b900b97308 */ /* 0x000ff40000000800 */
[----:B------:R-:W1:Y:S02]  /*1ce80*/  MUFU.EX2 R247, R247 ;  /* 0x000000f700f77308 */ /* 0x000e640000000800 */
[----:B-1----:R-:W-:Y:S01]  /*1ce90*/  F2FP.PACK_AB R209, R246, R247 ;  /* 0x000000f7f6d1723e */ /* 0x002fe200000000ff */
[----:B----4-:R-:W-:Y:S01]  /*1cea0*/  FFMA.FTZ R133, R133, R145, R192 ;  /* 0x0000009185857223 */ /* 0x010fe200000100c0 */
[----:B------:R-:W-:Y:S01]  /*1ceb0*/  F2FP.PACK_AB R145, R196, R171 ;  /* 0x000000abc491723e */ /* 0x000fe200000000ff */
[----:B------:R-:W-:Y:S01]  /*1cec0*/  IMAD.MOV.U32 R192, RZ, RZ, R186 ;  /* 0x000000ffffc07224 */ /* 0x000fe200078e00ba */
[----:B------:R-:W-:Y:S01]  /*1ced0*/  MOV R186, R158 ;  /* 0x0000009e00ba7202 */ /* 0x000fe20000000f00 */
[----:B------:R-:W-:Y:S01]  /*1cee0*/  FFMA.FTZ R135, R132, R144, R215 ;  /* 0x0000009084877223 */ /* 0x000fe200000100d7 */
[----:B------:R-:W-:Y:S01]  /*1cef0*/  F2FP.PACK_AB R144, R179, R176 ;  /* 0x000000b0b390723e */ /* 0x000fe200000000ff */
[----:B------:R-:W2:Y:S01]  /*1cf00*/  LDL.LU R132, [R1+0x14] ;  /* 0x0000140001847983 */ /* 0x000ea20000300800 */
[----:B------:R-:W-:Y:S01]  /*1cf10*/  IMAD.MOV.U32 R158, RZ, RZ, R152 ;  /* 0x000000ffff9e7224 */ /* 0x000fe200078e0098 */
[----:B------:R-:W-:Y:S02]  /*1cf20*/  MUFU.EX2 R194, R192 ;  /* 0x000000c000c27308 */ /* 0x000fe40000000800 */
[----:B------:R-:W3:Y:S02]  /*1cf30*/  LDL.LU R2, [R1+0x10] ;  /* 0x0000100001027983 */ /* 0x000ee40000300800 */
[C---:B------:R-:W-:Y:S02]  /*1cf40*/  HMMA.16816.F32 R8, R144.reuse, R148, R8 ;  /* 0x000000949008723c */ /* 0x040fe40000001808 */
[----:B------:R-:W1:Y:S02]  /*1cf50*/  LDSM.16.MT88.4 R152, [R226+0x900] ;  /* 0x00090000e298783b */ /* 0x000e640000004200 */
[----:B------:R-:W-:Y:S02]  /*1cf60*/  MOV R163, R158 ;  /* 0x0000009e00a37202 */ /* 0x000fe40000000f00 */
[----:B------:R-:W-:Y:S02]  /*1cf70*/  MUFU.EX2 R186, R186 ;  /* 0x000000ba00ba7308 */ /* 0x000fe40000000800 */
[-C--:B------:R-:W-:Y:S02]  /*1cf80*/  HMMA.16816.F32 R12, R144, R150.reuse, R12 ;  /* 0x00000096900c723c */ /* 0x080fe4000000180c */
[----:B------:R4:W5:Y:S06]  /*1cf90*/  LDL.LU R237, [R1+0x88] ;  /* 0x0000880001ed7983 */ /* 0x00096c0000300800 */
[C---:B------:R-:W-:Y:S01]  /*1cfa0*/  HMMA.16816.F32 R16, R140.reuse, R150, R16 ;  /* 0x000000968c10723c */ /* 0x040fe20000001810 */
[----:B------:R-:W-:Y:S01]  /*1cfb0*/  LDSM.16.MT88.4 R148, [R227+0x900] ;  /* 0x00090000e394783b */ /* 0x000fe20000004200 */
[----:B------:R1:W-:Y:S10]  /*1cfc0*/  MUFU.EX2 R208, R163 ;  /* 0x000000a300d07308 */ /* 0x0003f40000000800 */
[----:B------:R-:W-:Y:S10]  /*1cfd0*/  MUFU.EX2 R192, R139 ;  /* 0x0000008b00c07308 */ /* 0x000ff40000000800 */
[----:B------:R-:W4:Y:S01]  /*1cfe0*/  MUFU.EX2 R139, R241 ;  /* 0x000000f1008b7308 */ /* 0x000f220000000800 */
[-C--:B-1----:R-:W-:Y:S01]  /*1cff0*/  HMMA.16816.F32 R20, R140, R152.reuse, R20 ;  /* 0x000000988c14723c */ /* 0x082fe20000001814 */
[----:B------:R-:W-:Y:S07]  /*1d000*/  LDSM.16.MT88.4 R160, [R225+0x3100] ;  /* 0x00310000e1a0783b */ /* 0x000fee0000004200 */
[C---:B------:R-:W-:Y:S08]  /*1d010*/  HMMA.16816.F32 R24, R144.reuse, R152, R24 ;  /* 0x000000989018723c */ /* 0x040ff00000001818 */
[-C--:B------:R-:W-:Y:S04]  /*1d020*/  HMMA.16816.F32 R28, R144, R154.reuse, R28 ;  /* 0x0000009a901c723c */ /* 0x080fe8000000181c */
[----:B----4-:R-:W-:Y:S04]  /*1d030*/  F2FP.PACK_AB R210, R139, R245 ;  /* 0x000000f58bd2723e */ /* 0x010fe800000000ff */
[C---:B------:R-:W-:Y:S01]  /*1d040*/  HMMA.16816.F32 R32, R140.reuse, R154, R32 ;  /* 0x0000009a8c20723c */ /* 0x040fe20000001820 */
[----:B------:R-:W-:Y:S03]  /*1d050*/  LDSM.16.MT88.4 R152, [R225+0x2900] ;  /* 0x00290000e198783b */ /* 0x000fe60000004200 */
[----:B--2---:R-:W-:Y:S02]  /*1d060*/  FFMA.FTZ R132, R3, R132, R214 ;  /* 0x0000008403847223 */ /* 0x004fe400000100d6 */
[----:B---3--:R-:W-:Y:S02]  /*1d070*/  FFMA.FTZ R3, R0, R2, R213 ;  /* 0x0000000200037223 */ /* 0x008fe400000100d5 */
[----:B------:R-:W-:Y:S01]  /*1d080*/  FADD.FTZ R2, R195, R133 ;  /* 0x00000085c3027221 */ /* 0x000fe20000010000 */
[----:B------:R-:W-:Y:S03]  /*1d090*/  MOV R195, R165 ;  /* 0x000000a500c37202 */ /* 0x000fe60000000f00 */
[----:B------:R-:W-:Y:S01]  /*1d0a0*/  IMAD.MOV.U32 R165, RZ, RZ, R159 ;  /* 0x000000ffffa57224 */ /* 0x000fe200078e009f */
[----:B------:R1:W-:Y:S01]  /*1d0b0*/  MUFU.EX2 R133, R212 ;  /* 0x000000d400857308 */ /* 0x0003e20000000800 */
[----:B------:R-:W2:Y:S01]  /*1d0c0*/  LDSM.16.MT88.4 R156, [R228+0x900] ;  /* 0x00090000e49c783b */ /* 0x000ea20000004200 */
[----:B------:R-:W-:Y:S02]  /*1d0d0*/  FADD.FTZ R3, R175, R3 ;  /* 0x00000003af037221 */ /* 0x000fe40000010000 */
[----:B------:R-:W-:Y:S02]  /*1d0e0*/  FADD.FTZ R2, R174, R2 ;  /* 0x00000002ae027221 */ /* 0x000fe40000010000 */
[----:B------:R-:W-:Y:S02]  /*1d0f0*/  FADD.FTZ R132, R191, R132 ;  /* 0x00000084bf847221 */ /* 0x000fe40000010000 */
[----:B------:R-:W-:Y:S02]  /*1d100*/  FADD.FTZ R0, R193, R135 ;  /* 0x00000087c1007221 */ /* 0x000fe40000010000 */
[----:B------:R-:W-:Y:S01]  /*1d110*/  MUFU.EX2 R205, R165 ;  /* 0x000000a500cd7308 */ /* 0x000fe20000000800 */
[----:B------:R-:W-:Y:S02]  /*1d120*/  FADD.FTZ R132, R168, R132 ;  /* 0x00000084a8847221 */ /* 0x000fe40000010000 */
[----:B------:R-:W-:Y:S02]  /*1d130*/  FADD.FTZ R168, R167, R3 ;  /* 0x00000003a7a87221 */ /* 0x000fe40000010000 */
[----:B------:R-:W-:Y:S02]  /*1d140*/  FADD.FTZ R3, R166, R2 ;  /* 0x00000002a6037221 */ /* 0x000fe40000010000 */
[----:B------:R-:W-:Y:S02]  /*1d150*/  FADD.FTZ R0, R173, R0 ;  /* 0x00000000ad007221 */ /* 0x000fe40000010000 */
[----:B------:R-:W-:Y:S01]  /*1d160*/  FADD.FTZ R3, R169, R3 ;  /* 0x00000003a9037221 */ /* 0x000fe20000010000 */
[----:B------:R3:W-:Y:S01]  /*1d170*/  MUFU.EX2 R191, R164 ;  /* 0x000000a400bf7308 */ /* 0x0007e20000000800 */
[----:B------:R-:W-:Y:S01]  /*1d180*/  FADD.FTZ R0, R242, R0 ;  /* 0x00000000f2007221 */ /* 0x000fe20000010000 */
[----:B-1----:R-:W-:Y:S03]  /*1d190*/  LDSM.16.MT88.4 R212, [R225+0x3900] ;  /* 0x00390000e1d4783b */ /* 0x002fe60000004200 */
[----:B------:R-:W-:Y:S05]  /*1d1a0*/  FADD.FTZ R0, R170, R0 ;  /* 0x00000000aa007221 */ /* 0x000fea0000010000 */
[----:B------:R1:W-:Y:S10]  /*1d1b0*/  MUFU.EX2 R2, R172 ;  /* 0x000000ac00027308 */ /* 0x0003f40000000800 */
[----:B------:R4:W-:Y:S01]  /*1d1c0*/  MUFU.EX2 R193, R238 ;  /* 0x000000ee00c17308 */ /* 0x0009e20000000800 */
[-C--:B--2---:R-:W-:Y:S01]  /*1d1d0*/  HMMA.16816.F32 R36, R140, R156.reuse, R36 ;  /* 0x0000009c8c24723c */ /* 0x084fe20000001824 */
[----:B---3--:R-:W-:Y:S07]  /*1d1e0*/  LDSM.16.MT88.4 R164, [R228+0x3100] ;  /* 0x00310000e4a4783b */ /* 0x008fee0000004200 */
[C---:B------:R-:W-:Y:S01]  /*1d1f0*/  HMMA.16816.F32 R40, R144.reuse, R156, R40 ;  /* 0x0000009c9028723c */ /* 0x040fe20000001828 */
[----:B------:R2:W3:Y:S01]  /*1d200*/  MUFU.EX2 R135, R221 ;  /* 0x000000dd00877308 */ /* 0x0004e20000000800 */
[----:B-1----:R-:W-:Y:S06]  /*1d210*/  LDSM.16.MT88.4 R172, [R226+0x1900] ;  /* 0x00190000e2ac783b */ /* 0x002fec0000004200 */
[-C--:B------:R-:W-:Y:S03]  /*1d220*/  HMMA.16816.F32 R44, R144, R158.reuse, R44 ;  /* 0x0000009e902c723c */ /* 0x080fe6000000182c */
[----:B------:R-:W1:Y:S01]  /*1d230*/  MUFU.EX2 R195, R195 ;  /* 0x000000c300c37308 */ /* 0x000e620000000800 */
[----:B----4-:R4:W5:Y:S04]  /*1d240*/  LDL.LU R238, [R1+0x84] ;  /* 0x0000840001ee7983 */ /* 0x0109680000300800 */
[C---:B------:R-:W-:Y:S01]  /*1d250*/  HMMA.16816.F32 R48, R140.reuse, R158, R48 ;  /* 0x0000009e8c30723c */ /* 0x040fe20000001830 */
[----:B------:R-:W1:Y:S07]  /*1d260*/  LDSM.16.MT88.4 R156, [R226+0x2900] ;  /* 0x00290000e29c783b */ /* 0x000e6e0000004200 */
[-C--:B------:R-:W-:Y:S01]  /*1d270*/  HMMA.16816.F32 R52, R140, R148.reuse, R52 ;  /* 0x000000948c34723c */ /* 0x080fe20000001834 */
[----:B--2---:R-:W-:Y:S03]  /*1d280*/  LDSM.16.MT88.4 R220, [R228+0x3900] ;  /* 0x00390000e4dc783b */ /* 0x004fe60000004200 */
[----:B---3--:R-:W-:Y:S04]  /*1d290*/  F2FP.PACK_AB R211, R133, R135 ;  /* 0x0000008785d3723e */ /* 0x008fe800000000ff */
[C---:B------:R-:W-:Y:S01]  /*1d2a0*/  HMMA.16816.F32 R56, R144.reuse, R148, R56 ;  /* 0x000000949038723c */ /* 0x040fe20000001838 */
[----:B------:R4:W5:Y:S04]  /*1d2b0*/  LDL.LU R239, [R1+0x80] ;  /* 0x0000800001ef7983 */ /* 0x0009680000300800 */
[----:B------:R4:W5:Y:S03]  /*1d2c0*/  LDL.LU R233, [R1+0x7c] ;  /* 0x00007c0001e97983 */ /* 0x0009660000300800 */
[-C--:B------:R-:W-:Y:S01]  /*1d2d0*/  HMMA.16816.F32 R60, R144, R150.reuse, R60 ;  /* 0x00000096903c723c */ /* 0x080fe2000000183c */
[----:B------:R4:W5:Y:S04]  /*1d2e0*/  LDL.LU R240, [R1+0x78] ;  /* 0x0000780001f07983 */ /* 0x0009680000300800 */
[----:B------:R4:W5:Y:S03]  /*1d2f0*/  LDL.LU R224, [R1+0x74] ;  /* 0x0000740001e07983 */ /* 0x0009660000300800 */
[C---:B------:R-:W-:Y:S01]  /*1d300*/  HMMA.16816.F32 R64, R140.reuse, R150, R64 ;  /* 0x000000968c40723c */ /* 0x040fe20000001840 */
[----:B------:R-:W2:Y:S07]  /*1d310*/  LDSM.16.MT88.4 R148, [R228+0x2900] ;  /* 0x00290000e494783b */ /* 0x000eae0000004200 */
[-C--:B------:R-:W-:Y:S01]  /*1d320*/  HMMA.16816.F32 R68, R140, R152.reuse, R68 ;  /* 0x000000988c44723c */ /* 0x080fe20000001844 */
[----:B------:R4:W5:Y:S04]  /*1d330*/  LDL.LU R231, [R1+0x70] ;  /* 0x0000700001e77983 */ /* 0x0009680000300800 */
[----:B------:R4:W5:Y:S03]  /*1d340*/  LDL.LU R241, [R1+0x6c] ;  /* 0x00006c0001f17983 */ /* 0x0009660000300800 */
[C---:B------:R-:W-:Y:S01]  /*1d350*/  HMMA.16816.F32 R72, R144.reuse, R152, R72 ;  /* 0x000000989048723c */ /* 0x040fe20000001848 */
[----:B------:R4:W5:Y:S07]  /*1d360*/  LDL.LU R242, [R1+0x68] ;  /* 0x0000680001f27983 */ /* 0x00096e0000300800 */
        /* <DEDUP_REMOVED lines=8> */
[-C--:B--2---:R-:W-:Y:S08]  /*1d3f0*/  HMMA.16816.F32 R100, R140, R148.reuse, R100 ;  /* 0x000000948c64723c */ /* 0x084ff00000001864 */
[C---:B------:R-:W-:Y:S08]  /*1d400*/  HMMA.16816.F32 R104, R144.reuse, R148, R104 ;  /* 0x000000949068723c */ /* 0x040ff00000001868 */
[-C--:B------:R-:W-:Y:S08]  /*1d410*/  HMMA.16816.F32 R108, R144, R150.reuse, R108 ;  /* 0x00000096906c723c */ /* 0x080ff0000000186c */
[C---:B------:R-:W-:Y:S01]  /*1d420*/  HMMA.16816.F32 R112, R140.reuse, R150, R112 ;  /* 0x000000968c70723c */ /* 0x040fe20000001870 */
[----:B------:R-:W2:Y:S07]  /*1d430*/  LDSM.16.MT88.4 R148, [R226+0x1100] ;  /* 0x00110000e294783b */ /* 0x000eae0000004200 */
[-C--:B---3--:R-:W-:Y:S08]  /*1d440*/  HMMA.16816.F32 R116, R140, R152.reuse, R116 ;  /* 0x000000988c74723c */ /* 0x088ff00000001874 */
[C---:B------:R-:W-:Y:S08]  /*1d450*/  HMMA.16816.F32 R120, R144.reuse, R152, R120 ;  /* 0x000000989078723c */ /* 0x040ff00000001878 */
[-C--:B------:R-:W-:Y:S07]  /*1d460*/  HMMA.16816.F32 R124, R144, R154.reuse, R124 ;  /* 0x0000009a907c723c */ /* 0x080fee000000187c */
[----:B------:R-:W-:Y:S01]  /*1d470*/  F2FP.PACK_AB R147, R206, R200 ;  /* 0x000000c8ce93723e */ /* 0x000fe200000000ff */
[----:B------:R-:W-:Y:S01]  /*1d480*/  HMMA.16816.F32 R128, R140, R154, R128 ;  /* 0x0000009a8c80723c */ /* 0x000fe20000001880 */
[----:B------:R-:W3:Y:S03]  /*1d490*/  LDSM.16.MT88.4 R152, [R228+0x1100] ;  /* 0x00110000e498783b */ /* 0x000ee60000004200 */
[----:B------:R-:W-:Y:S02]  /*1d4a0*/  F2FP.PACK_AB R144, R185, R194 ;  /* 0x000000c2b990723e */ /* 0x000fe400000000ff */
[----:B------:R-:W-:Y:S02]  /*1d4b0*/  F2FP.PACK_AB R145, R184, R192 ;  /* 0x000000c0b891723e */ /* 0x000fe400000000ff */
[----:B------:R-:W-:Y:S04]  /*1d4c0*/  F2FP.PACK_AB R140, R187, R190 ;  /* 0x000000bebb8c723e */ /* 0x000fe800000000ff */
[----:B------:R-:W-:Y:S02]  /*1d4d0*/  F2FP.PACK_AB R141, R186, R195 ;  /* 0x000000c3ba8d723e */ /* 0x000fe400000000ff */
[----:B------:R-:W-:Y:S02]  /*1d4e0*/  F2FP.PACK_AB R142, R201, R182 ;  /* 0x000000b6c98e723e */ /* 0x000fe400000000ff */
[----:B------:R-:W-:Y:S02]  /*1d4f0*/  F2FP.PACK_AB R143, R202, R198 ;  /* 0x000000c6ca8f723e */ /* 0x000fe400000000ff */
[----:B------:R-:W-:Y:S05]  /*1d500*/  F2FP.PACK_AB R146, R203, R199 ;  /* 0x000000c7cb92723e */ /* 0x000fea00000000ff */
        /* <DEDUP_REMOVED lines=20> */
[-C--:B------:R-:W-:Y:S08]  /*1d650*/  HMMA.16816.F32 R68, R140, R160.reuse, R68 ;  /* 0x000000a08c44723c */ /* 0x080ff00000001844 */
[C---:B------:R-:W-:Y:S07]  /*1d660*/  HMMA.16816.F32 R72, R144.reuse, R160, R72 ;  /* 0x000000a09048723c */ /* 0x040fee0000001848 */
[----:B------:R-:W-:Y:S01]  /*1d670*/  IMAD.MOV.U32 R160, RZ, RZ, R180 ;  /* 0x000000ffffa07224 */ /* 0x000fe200078e00b4 */
[-C--:B------:R-:W-:Y:S04]  /*1d680*/  HMMA.16816.F32 R76, R144, R162.reuse, R76 ;  /* 0x000000a2904c723c */ /* 0x080fe8000000184c */
[----:B------:R-:W-:Y:S01]  /*1d690*/  FADD.FTZ R180, R177, R3 ;  /* 0x00000003b1b47221 */ /* 0x000fe20000010000 */
[----:B------:R-:W-:Y:S02]  /*1d6a0*/  MOV R177, R206 ;  /* 0x000000ce00b17202 */ /* 0x000fe40000000f00 */
[----:B------:R-:W-:Y:S01]  /*1d6b0*/  MOV R161, R181 ;  /* 0x000000b500a17202 */ /* 0x000fe20000000f00 */
[C---:B------:R-:W-:Y:S07]  /*1d6c0*/  HMMA.16816.F32 R80, R140.reuse, R162, R80 ;  /* 0x000000a28c50723c */ /* 0x040fee0000001850 */
[----:B------:R-:W-:Y:S01]  /*1d6d0*/  IMAD.MOV.U32 R162, RZ, RZ, R189 ;  /* 0x000000ffffa27224 */ /* 0x000fe200078e00bd */
[-C--:B--2---:R-:W-:Y:S04]  /*1d6e0*/  HMMA.16816.F32 R84, R140, R148.reuse, R84 ;  /* 0x000000948c54723c */ /* 0x084fe80000001854 */
[----:B------:R-:W-:Y:S04]  /*1d6f0*/  MOV R163, R188 ;  /* 0x000000bc00a37202 */ /* 0x000fe80000000f00 */
[C---:B------:R-:W-:Y:S08]  /*1d700*/  HMMA.16816.F32 R88, R144.reuse, R148, R88 ;  /* 0x000000949058723c */ /* 0x040ff00000001858 */
[-C--:B------:R-:W-:Y:S08]  /*1d710*/  HMMA.16816.F32 R92, R144, R150.reuse, R92 ;  /* 0x00000096905c723c */ /* 0x080ff0000000185c */
[C---:B------:R-:W-:Y:S08]  /*1d720*/  HMMA.16816.F32 R96, R140.reuse, R150, R96 ;  /* 0x000000968c60723c */ /* 0x040ff00000001860 */
[-C--:B------:R-:W-:Y:S08]  /*1d730*/  HMMA.16816.F32 R100, R140, R164.reuse, R100 ;  /* 0x000000a48c64723c */ /* 0x080ff00000001864 */
[C---:B------:R-:W-:Y:S07]  /*1d740*/  HMMA.16816.F32 R104, R144.reuse, R164, R104 ;  /* 0x000000a49068723c */ /* 0x040fee0000001868 */
[----:B------:R-:W-:Y:S01]  /*1d750*/  MOV R165, R190 ;  /* 0x000000be00a57202 */ /* 0x000fe20000000f00 */
[-C--:B------:R-:W-:Y:S04]  /*1d760*/  HMMA.16816.F32 R108, R144, R166.reuse, R108 ;  /* 0x000000a6906c723c */ /* 0x080fe8000000186c */
[----:B------:R-:W-:Y:S02]  /*1d770*/  IMAD.MOV.U32 R164, RZ, RZ, R2 ;  /* 0x000000ffffa47224 */ /* 0x000fe400078e0002 */
[----:B------:R-:W-:Y:S02]  /*1d780*/  FADD.FTZ R2, R243, R132 ;  /* 0x00000084f3027221 */ /* 0x000fe40000010000 */
[C---:B------:R-:W-:Y:S01]  /*1d790*/  HMMA.16816.F32 R112, R140.reuse, R166, R112 ;  /* 0x000000a68c70723c */ /* 0x040fe20000001870 */
[----:B------:R4:W5:Y:S03]  /*1d7a0*/  LDL.LU R243, [R1+0x64] ;  /* 0x0000640001f37983 */ /* 0x0009660000300800 */
[----:B------:R-:W-:Y:S02]  /*1d7b0*/  FADD.FTZ R132, R235, R168 ;  /* 0x000000a8eb847221 */ /* 0x000fe40000010000 */
[----:B------:R4:W5:Y:S01]  /*1d7c0*/  LDL.LU R235, [R1+0x60] ;  /* 0x0000600001eb7983 */ /* 0x0009620000300800 */
[----:B------:R-:W-:Y:S01]  /*1d7d0*/  FADD.FTZ R2, R176, R2 ;  /* 0x00000002b0027221 */ /* 0x000fe20000010000 */
[-C--:B---3--:R-:W-:Y:S04]  /*1d7e0*/  HMMA.16816.F32 R116, R140, R152.reuse, R116 ;  /* 0x000000988c74723c */ /* 0x088fe80000001874 */
[----:B------:R-:W-:Y:S01]  /*1d7f0*/  MOV R176, R191 ;  /* 0x000000bf00b07202 */ /* 0x000fe20000000f00 */
[----:B------:R-:W-:Y:S01]  /*1d800*/  FADD.FTZ R3, R179, R2 ;  /* 0x00000002b3037221 */ /* 0x000fe20000010000 */
[----:B------:R-:W2:Y:S01]  /*1d810*/  LDSM.16.MT88.4 R188, [R228+0x1900] ;  /* 0x00190000e4bc783b */ /* 0x000ea20000004200 */
[----:B------:R-:W-:Y:S01]  /*1d820*/  MOV R2, R216 ;  /* 0x000000d800027202 */ /* 0x000fe20000000f00 */
[C---:B------:R-:W-:Y:S04]  /*1d830*/  HMMA.16816.F32 R120, R144.reuse, R152, R120 ;  /* 0x000000989078723c */ /* 0x040fe80000001878 */
[----:B------:R-:W-:Y:S01]  /*1d840*/  FADD.FTZ R181, R171, R132 ;  /* 0x00000084abb57221 */ /* 0x000fe20000010000 */
[----:B------:R-:W-:Y:S01]  /*1d850*/  MOV R179, R208 ;  /* 0x000000d000b37202 */ /* 0x000fe20000000f00 */
[----:B------:R-:W-:Y:S01]  /*1d860*/  LDSM.16.MT88.4 R216, [R226+0x3900] ;  /* 0x00390000e2d8783b */ /* 0x000fe20000004200 */
[----:B------:R-:W-:Y:S01]  /*1d870*/  FADD.FTZ R132, R178, R0 ;  /* 0x00000000b2847221 */ /* 0x000fe20000010000 */
[-C--:B------:R-:W-:Y:S04]  /*1d880*/  HMMA.16816.F32 R124, R144, R154.reuse, R124 ;  /* 0x0000009a907c723c */ /* 0x080fe8000000187c */
[----:B------:R-:W-:Y:S01]  /*1d890*/  MOV R0, R205 ;  /* 0x000000cd00007202 */ /* 0x000fe20000000f00 */
[----:B------:R-:W-:Y:S02]  /*1d8a0*/  IMAD.MOV.U32 R178, RZ, RZ, R204 ;  /* 0x000000ffffb27224 */ /* 0x000fe400078e00cc */
[----:B------:R-:W3:Y:S01]  /*1d8b0*/  LDSM.16.MT88.4 R204, [R227+0x1900] ;  /* 0x00190000e3cc783b */ /* 0x000ee20000004200 */
        /* <DEDUP_REMOVED lines=19> */
[-C--:B------:R-:W-:Y:S04]  /*1d9f0*/  HMMA.16816.F32 R160, R140, R172.reuse, R20 ;  /* 0x000000ac8ca0723c */ /* 0x080fe80000001814 */
[----:B------:R-:W-:Y:S01]  /*1da00*/  MOV R12, R186 ;  /* 0x000000ba000c7202 */ /* 0x000fe20000000f00 */
[----:B------:R-:W-:Y:S01]  /*1da10*/  IMAD.MOV.U32 R16, RZ, RZ, R203 ;  /* 0x000000ffff107224 */ /* 0x000fe200078e00cb */
[----:B------:R-:W-:Y:S01]  /*1da20*/  MOV R17, R177 ;  /* 0x000000b100117202 */ /* 0x000fe20000000f00 */
[----:B------:R-:W-:Y:S01]  /*1da30*/  IMAD.MOV.U32 R21, RZ, RZ, R200 ;  /* 0x000000ffff157224 */ /* 0x000fe200078e00c8 */
[C---:B------:R-:W-:Y:S04]  /*1da40*/  HMMA.16816.F32 R164, R208.reuse, R172, R24 ;  /* 0x000000acd0a4723c */ /* 0x040fe80000001818 */
[----:B------:R-:W-:Y:S01]  /*1da50*/  MOV R19, R176 ;  /* 0x000000b000137202 */ /* 0x000fe20000000f00 */
[----:B------:R-:W-:Y:S01]  /*1da60*/  IMAD.MOV.U32 R0, RZ, RZ, R197 ;  /* 0x000000ffff007224 */ /* 0x000fe200078e00c5 */
[----:B------:R-:W-:Y:S01]  /*1da70*/  MOV R23, R202 ;  /* 0x000000ca00177202 */ /* 0x000fe20000000f00 */
[----:B------:R-:W-:Y:S01]  /*1da80*/  IMAD.MOV.U32 R25, RZ, RZ, R184 ;  /* 0x000000ffff197224 */ /* 0x000fe200078e00b8 */
[-C--:B------:R-:W-:Y:S04]  /*1da90*/  HMMA.16816.F32 R168, R208, R174.reuse, R28 ;  /* 0x000000aed0a8723c */ /* 0x080fe8000000181c */
[----:B------:R-:W-:Y:S02]  /*1daa0*/  MOV R26, R182 ;  /* 0x000000b6001a7202 */ /* 0x000fe40000000f00 */
[----:B------:R-:W-:Y:S01]  /*1dab0*/  MOV R20, R199 ;  /* 0x000000c700147202 */ /* 0x000fe20000000f00 */
[----:B------:R-:W-:Y:S01]  /*1dac0*/  IMAD.MOV.U32 R29, RZ, RZ, R194 ;  /* 0x000000ffff1d7224 */ /* 0x000fe200078e00c2 */
[C---:B------:R-:W-:Y:S04]  /*1dad0*/  HMMA.16816.F32 R172, R140.reuse, R174, R32 ;  /* 0x000000ae8cac723c */ /* 0x040fe80000001820 */
[----:B------:R-:W-:Y:S01]  /*1dae0*/  MOV R28, R195 ;  /* 0x000000c3001c7202 */ /* 0x000fe20000000f00 */
[----:B------:R-:W-:Y:S01]  /*1daf0*/  IMAD.MOV.U32 R31, RZ, RZ, R187 ;  /* 0x000000ffff1f7224 */ /* 0x000fe200078e00bb */
[----:B------:R-:W-:Y:S01]  /*1db00*/  MOV R24, R185 ;  /* 0x000000b900187202 */ /* 0x000fe20000000f00 */
[----:B------:R-:W-:Y:S01]  /*1db10*/  IMAD.MOV.U32 R35, RZ, RZ, R14 ;  /* 0x000000ffff237224 */ /* 0x000fe200078e000e */
[----:B------:R-:W-:Y:S02]  /*1db20*/  MOV R32, R178 ;  /* 0x000000b200207202 */ /* 0x000fe40000000f00 */
[-C--:B--2---:R-:W-:Y:S03]  /*1db30*/  HMMA.16816.F32 R176, R140, R188.reuse, R36 ;  /* 0x000000bc8cb0723c */ /* 0x084fe60000001824 */
[----:B------:R-:W-:Y:S01]  /*1db40*/  MOV R14, R11 ;  /* 0x0000000b000e7202 */ /* 0x000fe20000000f00 */
[----:B------:R-:W-:Y:S01]  /*1db50*/  FADD.FTZ R3, R32, R3 ;  /* 0x0000000320037221 */ /* 0x000fe20000010000 */
[----:B------:R-:W-:Y:S02]  /*1db60*/  MOV R11, R183 ;  /* 0x000000b7000b7202 */ /* 0x000fe40000000f00 */
[----:B------:R-:W-:Y:S01]  /*1db70*/  MOV R33, R2 ;  /* 0x0000000200217202 */ /* 0x000fe20000000f00 */
[----:B------:R-:W-:Y:S01]  /*1db80*/  IMAD.MOV.U32 R38, RZ, RZ, R181 ;  /* 0x000000ffff267224 */ /* 0x000fe200078e00b5 */
[----:B------:R-:W-:Y:S03]  /*1db90*/  MOV R2, R196 ;  /* 0x000000c400027202 */ /* 0x000fe60000000f00 */
[----:B------:R-:W-:Y:S01]  /*1dba0*/  FADD.FTZ R11, R11, R132 ;  /* 0x000000840b0b7221 */ /* 0x000fe20000010000 */
[----:B------:R-:W-:Y:S01]  /*1dbb0*/  MOV R39, R180 ;  /* 0x000000b400277202 */ /* 0x000fe20000000f00 */
[----:B------:R-:W-:Y:S01]  /*1dbc0*/  FADD.FTZ R2, R2, R38 ;  /* 0x0000002602027221 */ /* 0x000fe20000010000 */
[C---:B------:R-:W-:Y:S04]  /*1dbd0*/  HMMA.16816.F32 R180, R208.reuse, R188, R40 ;  /* 0x000000bcd0b4723c */ /* 0x040fe80000001828 */
[----:B------:R-:W-:Y:S01]  /*1dbe0*/  FADD.FTZ R11, R35, R11 ;  /* 0x0000000b230b7221 */ /* 0x000fe20000010000 */
[----:B------:R-:W-:Y:S01]  /*1dbf0*/  MOV R34, R15 ;  /* 0x0000000f00227202 */ /* 0x000fe20000000f00 */
[----:B------:R-:W-:Y:S01]  /*1dc00*/  FADD.FTZ R10, R10, R3 ;  /* 0x000000030a0a7221 */ /* 0x000fe20000010000 */
[----:B------:R-:W-:Y:S01]  /*1dc10*/  MOV R15, R193 ;  /* 0x000000c1000f7202 */ /* 0x000fe20000000f00 */
[-C--:B------:R-:W-:Y:S04]  /*1dc20*/  HMMA.16816.F32 R184, R208, R190.reuse, R44 ;  /* 0x000000bed0b8723c */ /* 0x080fe8000000182c */
[----:B------:R-:W-:Y:S01]  /*1dc30*/  FADD.FTZ R3, R28, R11 ;  /* 0x0000000b1c037221 */ /* 0x000fe20000010000 */
[----:B------:R-:W-:Y:S01]  /*1dc40*/  MOV R27, R198 ;  /* 0x000000c6001b7202 */ /* 0x000fe20000000f00 */
[----:B------:R-:W-:Y:S01]  /*1dc50*/  FADD.FTZ R2, R33, R2 ;  /* 0x0000000221027221 */ /* 0x000fe20000010000 */
[----:B------:R-:W-:Y:S01]  /*1dc60*/  MOV R22, R201 ;  /* 0x000000c900167202 */ /* 0x000fe20000000f00 */
[C---:B------:R-:W-:Y:S04]  /*1dc70*/  HMMA.16816.F32 R188, R140.reuse, R190, R48 ;  /* 0x000000be8cbc723c */ /* 0x040fe80000001830 */
[----:B------:R-:W-:Y:S01]  /*1dc80*/  FADD.FTZ R9, R9, R2 ;  /* 0x0000000209097221 */ /* 0x000fe20000010000 */
[----:B------:R-:W-:Y:S01]  /*1dc90*/  MOV R30, R192 ;  /* 0x000000c0001e7202 */ /* 0x000fe20000000f00 */
[----:B------:R-:W-:Y:S01]  /*1dca0*/  FADD.FTZ R2, R29, R10 ;  /* 0x0000000a1d027221 */ /* 0x000fe20000010000 */
[----:B------:R-:W-:Y:S01]  /*1dcb0*/  MOV R132, R138 ;  /* 0x0000008a00847202 */ /* 0x000fe20000000f00 */
[-C--:B---3--:R-:W-:Y:S04]  /*1dcc0*/  HMMA.16816.F32 R192, R140, R204.reuse, R52 ;  /* 0x000000cc8cc0723c */ /* 0x088fe80000001834 */
[----:B------:R-:W-:Y:S02]  /*1dcd0*/  FADD.FTZ R10, R12, R3 ;  /* 0x000000030c0a7221 */ /* 0x000fe40000010000 */
[----:B------:R-:W2:Y:S01]  /*1dce0*/  LDL R12, [R1+0x24] ;  /* 0x00002400010c7983 */ /* 0x000ea20000100800 */
[----:B------:R-:W-:Y:S01]  /*1dcf0*/  FADD.FTZ R0, R0, R39 ;  /* 0x0000002700007221 */ /* 0x000fe20000010000 */
        /* <DEDUP_REMOVED lines=18> */
[----:B------:R-:W-:Y:S04]  /*1de20*/  FADD.FTZ R3, R17, R9 ;  /* 0x0000000911037221 */ /* 0x000fe80000010000 */
        /* <DEDUP_REMOVED lines=19> */
[----:B------:R-:W-:Y:S01]  /*1df60*/  FADD.FTZ R2, R13, R2 ;  /* 0x000000020d027221 */ /* 0x000fe20000010000 */
[----:B------:R-:W-:Y:S01]  /*1df70*/  MOV R140, R134 ;  /* 0x00000086008c7202 */ /* 0x000fe20000000f00 */
        /* <DEDUP_REMOVED lines=10> */
[----:B------:R-:W-:Y:S01]  /*1e020*/  MOV R139, R136 ;  /* 0x00000088008b7202 */ /* 0x000fe20000000f00 */
[----:B------:R-:W-:Y:S01]  /*1e030*/  FADD.FTZ R0, R133, R0 ;  /* 0x0000000085007221 */ /* 0x000fe20000010000 */
[----:B------:R4:W-:Y:S01]  /*1e040*/  STL [R1+0xc], R3 ;  /* 0x00000c0301007387 */ /* 0x0009e20000100800 */
[----:B------:R-:W-:Y:S03]  /*1e050*/  IMAD.MOV.U32 R133, RZ, RZ, R137 ;  /* 0x000000ffff857224 */ /* 0x000fe600078e0089 */
[----:B------:R4:W-:Y:S04]  /*1e060*/  STL [R1+0x14], R2 ;  /* 0x0000140201007387 */ /* 0x0009e80000100800 */
[----:B------:R4:W-:Y:S01]  /*1e070*/  STL [R1+0x10], R0 ;  /* 0x0000100001007387 */ /* 0x0009e20000100800 */
[----:B--2---:R-:W-:Y:S01]  /*1e080*/  ISETP.LT.AND P0, PT, R12, UR22, PT ;  /* 0x000000160c007c0c */ /* 0x004fe2000bf01270 */
[----:B------:R-:W-:Y:S11]  /*1e090*/  UMOV UR22, UR21 ;  /* 0x0000001500167c82 */ /* 0x000ff60008000000 */
[----:B------:R-:W-:Y:S01]  /*1e0a0*/  @!UPT UIADD3 URZ, URZ, URZ, URZ ;  /* 0x0000003f3f3ff290 */ /* 0x000fe2000fffe03f */
[----:B----4-:R-:W-:-:S05]  /*1e0b0*/  @P0 BRA `(.L_x_1675) ;  /* 0xffffac7000000947 */ /* 0x010fca000383ffff */
.L_x_1674:
[----:B-1----:R-:W-:-:S13]  /*1e0c0*/  ISETP.LE.AND P0, PT, RZ, UR21, PT ;  /* 0x00000015ff007c0c */ /* 0x002fda000bf03270 */
[----:B------:R-:W-:Y:S05]  /*1e0d0*/  @!P0 BRA `(.L_x_1676) ;  /* 0x00004ba000008947 */ /* 0x000fea0003800000 */
[----:B------:R-:W2:Y:S01]  /*1e0e0*/  LDL.64 R8, [R1+0x48] ;  /* 0x0000480001087983 */ /* 0x000ea20000100a00 */
[----:B------:R-:W-:-:S03]  /*1e0f0*/  ULDC.64 UR4, c[0x0][0x1e0] ;  /* 0x0000780000047ab9 */ /* 0x000fc60000000a00 */
[----:B------:R-:W3:Y:S04]  /*1e100*/  LDL.64 R12, [R1+0x40] ;  /* 0x00004000010c7983 */ /* 0x000ee80000100a00 */
[----:B------:R-:W4:Y:S04]  /*1e110*/  LDL.LU.64 R6, [R1+0x58] ;  /* 0x0000580001067983 */ /* 0x000f280000300a00 */
[----:B------:R-:W4:Y:S01]  /*1e120*/  LDL.LU.64 R4, [R1+0x50] ;  /* 0x0000500001047983 */ /* 0x000f220000300a00 */
[----:B------:R-:W-:Y:S02]  /*1e130*/  USHF.L.U32 UR12, UR4, 0x5, URZ ;  /* 0x00000005040c7899 */ /* 0x000fe4000800063f */
[----:B------:R-:W-:Y:S01]  /*1e140*/  UMOV UR8, 0x5 ;  /* 0x0000000500087882 */ /* 0x000fe20000000000 */
[----:B------:R-:W-:Y:S01]  /*1e150*/  IMAD.MOV.U32 R3, RZ, RZ, R137 ;  /* 0x000000ffff037224 */ /* 0x000fe200078e0089 */
[----:B------:R-:W-:Y:S01]  /*1e160*/  USHF.L.U64.HI UR8, UR4, UR8, UR5 ;  /* 0x0000000804087299 */ /* 0x000fe20008010205 */
[----:B------:R-:W-:Y:S01]  /*1e170*/  IMAD.MOV.U32 R2, RZ, RZ, R138 ;  /* 0x000000ffff027224 */ /* 0x000fe200078e008a */
[----:B------:R-:W-:Y:S01]  /*1e180*/  USHF.L.U32 UR9, UR4, 0x5, URZ ;  /* 0x0000000504097899 */ /* 0x000fe2000800063f */
[----:B------:R-:W-:Y:S01]  /*1e190*/  MOV R139, R134 ;  /* 0x00000086008b7202 */ /* 0x000fe20000000f00 */
[----:B------:R-:W-:Y:S01]  /*1e1a0*/  UIADD3 UR12, UP0, UR12, 0x80, URZ ;  /* 0x000000800c0c7890 */ /* 0x000fe2000ff1e03f */
[----:B------:R-:W-:Y:S01]  /*1e1b0*/  IMAD.MOV.U32 R135, RZ, RZ, R136 ;  /* 0x000000ffff877224 */ /* 0x000fe200078e0088 */
[----:B------:R-:W-:-:S02]  /*1e1c0*/  UMOV UR10, 0x6 ;  /* 0x00000006000a7882 */ /* 0x000fc40000000000 */
[----:B------:R-:W-:Y:S02]  /*1e1d0*/  ULDC.64 UR4, c[0x0][0x208] ;  /* 0x0000820000047ab9 */ /* 0x000fe40000000a00 */
[----:B------:R-:W-:Y:S02]  /*1e1e0*/  USHF.L.U64.HI UR10, UR4, UR10, UR5 ;  /* 0x0000000a040a7299 */ /* 0x000fe40008010205 */
[----:B------:R-:W-:Y:S02]  /*1e1f0*/  USHF.L.U32 UR13, UR4, 0x6, URZ ;  /* 0x00000006040d7899 */ /* 0x000fe4000800063f */
[----:B------:R-:W-:Y:S02]  /*1e200*/  UIADD3 UR11, UR6, 0x80, URZ ;  /* 0x00000080060b7890 */ /* 0x000fe4000fffe03f */
[----:B------:R-:W-:Y:S02]  /*1e210*/  UIADD3.X UR17, URZ, UR17, URZ, UP0, !UPT ;  /* 0x000000113f117290 */ /* 0x000fe400087fe43f */
[----:B------:R-:W-:Y:S01]  /*1e220*/  ULDC.64 UR4, c[0x0][0x1e0] ;  /* 0x0000780000047ab9 */ /* 0x000fe20000000a00 */
[----:B--2---:R-:W-:-:S05]  /*1e230*/  IADD3 RZ, P0, R8, 0x40, RZ ;  /* 0x0000004008ff7810 */ /* 0x004fca0007f1e0ff */
[----:B---3--:R-:W-:Y:S01]  /*1e240*/  IMAD.X R0, RZ, RZ, R13, P0 ;  /* 0x000000ffff007224 */ /* 0x008fe200000e060d */
[C---:B----4-:R-:W-:Y:S02]  /*1e250*/  IADD3 RZ, P1, R6.reuse, 0x40, RZ ;  /* 0x0000004006ff7810 */ /* 0x050fe40007f3e0ff */
[----:B------:R-:W-:Y:S02]  /*1e260*/  IADD3 R10, R6, 0x40, RZ ;  /* 0x00000040060a7810 */ /* 0x000fe40007ffe0ff */
[----:B------:R1:W-:Y:S01]  /*1e270*/  STL [R1+0x4], R0 ;  /* 0x0000040001007387 */ /* 0x0003e20000100800 */
[----:B------:R-:W-:Y:S02]  /*1e280*/  MOV R4, R6 ;  /* 0x0000000600047202 */ /* 0x000fe40000000f00 */
[----:B------:R-:W-:-:S03]  /*1e290*/  IADD3.X R11, RZ, R5, RZ, P1, !PT ;  /* 0x00000005ff0b7210 */ /* 0x000fc60000ffe4ff */
[----:B------:R2:W-:Y:S04]  /*1e2a0*/  STL.64 [R1+0x50], R4 ;  /* 0x0000500401007387 */ /* 0x0005e80000100a00 */
[----:B------:R2:W-:Y:S01]  /*1e2b0*/  STL.64 [R1+0x20], R10 ;  /* 0x0000200a01007387 */ /* 0x0005e20000100a00 */
[----:B-1----:R-:W-:-:S05]  /*1e2c0*/  IADD3 R0, R8, 0x40, RZ ;  /* 0x0000004008007810 */ /* 0x002fca0007ffe0ff */
[----:B------:R2:W-:Y:S02]  /*1e2d0*/  STL [R1], R0 ;  /* 0x0000000001007387 */ /* 0x0005e40000100800 */
.L_x_1677:
[----:B---3--:R-:W3:Y:S01]  /*1e2e0*/  LDL.64 R132, [R1+0x50] ;  /* 0x0000500001847983 */ /* 0x008ee20000100a00 */
[----:B------:R-:W-:Y:S04]  /*1e2f0*/  DEPBAR.LE SB0, 0x0 ;  /* 0x000080000000791a */ /* 0x000fe80000000000 */
[----:B------:R-:W-:Y:S01]  /*1e300*/  MOV R134, UR13 ;  /* 0x0000000d00867c02 */ /* 0x000fe20008000f00 */
[----:B--2---:R-:W2:Y:S01]  /*1e310*/  LDL R0, [R1+0x18] ;  /* 0x0000180001007983 */ /* 0x004ea20000100800 */
[----:B------:R-:W-:Y:S02]  /*1e320*/  USHF.R.S32.HI UR18, URZ, 0x1f, UR21 ;  /* 0x0000001f3f127899 */ /* 0x000fe40008011415 */
[----:B------:R-:W-:Y:S01]  /*1e330*/  UIMAD UR15, UR10, UR21, URZ ;  /* 0x000000150a0f72a4 */ /* 0x000fe2000f8e023f */
[----:B------:R-:W4:Y:S01]  /*1e340*/  LDL.64 R246, [R1+0x20] ;  /* 0x0000200001f67983 */ /* 0x000f220000100a00 */
[----:B------:R-:W-:Y:S02]  /*1e350*/  UISETP.GT.AND UP0, UPT, UR21, URZ, UPT ;  /* 0x0000003f1500728c */ /* 0x000fe4000bf04270 */
[----:B------:R-:W-:Y:S03]  /*1e360*/  UIMAD UR15, UR18, UR13, UR15 ;  /* 0x0000000d120f72a4 */ /* 0x000fe6000f8e020f */
[----:B------:R-:W-:Y:S08]  /*1e370*/  BAR.SYNC.DEFER_BLOCKING 0x0 ;  /* 0x0000000000007b1d */ /* 0x000ff00000010000 */
[----:B-----5:R-:W-:Y:S04]  /*1e380*/  STL [R1+0x60], R235 ;  /* 0x000060eb01007387 */ /* 0x020fe80000100800 */
[----:B------:R-:W-:Y:S04]  /*1e390*/  STL [R1+0x64], R243 ;  /* 0x000064f301007387 */ /* 0x000fe80000100800 */
[----:B------:R-:W-:Y:S04]  /*1e3a0*/  STL [R1+0x68], R242 ;  /* 0x000068f201007387 */ /* 0x000fe80000100800 */
[----:B------:R-:W-:Y:S04]  /*1e3b0*/  STL [R1+0x6c], R241 ;  /* 0x00006cf101007387 */ /* 0x000fe80000100800 */
        /* <DEDUP_REMOVED lines=24> */
[----:B------:R-:W-:Y:S05]  /*1e540*/  STL [R1+0x88], R237 ;  /* 0x000088ed01007387 */ /* 0x000fea0000100800 */
        /* <DEDUP_REMOVED lines=21> */
[----:B---3--:R-:W-:Y:S04]  /*1e6a0*/  IMAD.WIDE.U32 R136, R134, UR21, R132 ;  /* 0x0000001586887c25 */ /* 0x008fe8000f8e0084 */
[C---:B------:R-:W-:Y:S04]  /*1e6b0*/  HMMA.16816.F32 R48, R208.reuse, R222, R48 ;  /* 0x000000ded030723c */ /* 0x040fe80000001830 */
[C---:B--2---:R-:W-:Y:S02]  /*1e6c0*/  LOP3.LUT P5, RZ, R0.reuse, 0x1, RZ, 0xc0, !PT ;  /* 0x0000000100ff7812 */ /* 0x044fe400078ac0ff */
[----:B------:R-:W-:Y:S02]  /*1e6d0*/  LOP3.LUT P4, RZ, R0, 0x2, RZ, 0xc0, !PT ;  /* 0x0000000200ff7812 */ /* 0x000fe4000788c0ff */
[C---:B------:R-:W-:Y:S01]  /*1e6e0*/  LEA R132, P0, R136.reuse, c[0x0][0x1f8], 0x1 ;  /* 0x00007e0088847a11 */ /* 0x040fe200078008ff */
[-C--:B-1----:R-:W-:Y:S03]  /*1e6f0*/  HMMA.16816.F32 R52, R208, R140.reuse, R52 ;  /* 0x0000008cd034723c */ /* 0x082fe60000001834 */
[----:B------:R-:W-:Y:S04]  /*1e700*/  IADD3 R0, R137, UR15, RZ ;  /* 0x0000000f89007c10 */ /* 0x000fe8000fffe0ff */
[----:B------:R-:W-:Y:S01]  /*1e710*/  LEA.HI.X R133, R136, c[0x0][0x1fc], R0, 0x1, P0 ;  /* 0x00007f0088857a11 */ /* 0x000fe200000f0c00 */
[C---:B------:R-:W-:Y:S04]  /*1e720*/  HMMA.16816.F32 R56, R216.reuse, R140, R56 ;  /* 0x0000008cd838723c */ /* 0x040fe80000001838 */
[----:B------:R-:W-:Y:S01]  /*1e730*/  @!PT LDS RZ, [RZ] ;  /* 0x00000000fffff984 */ /* 0x000fe20000000800 */
[----:B------:R-:W-:Y:S01]  /*1e740*/  @!PT LDS RZ, [RZ] ;  /* 0x00000000fffff984 */ /* 0x000fe20000000800 */
[----:B------:R-:W-:Y:S01]  /*1e750*/  @!PT LDS RZ, [RZ] ;  /* 0x00000000fffff984 */ /* 0x000fe20000000800 */
[----:B------:R1:W-:Y:S01]  /*1e760*/  LDGSTS.E.BYPASS.LTC128B.128 [R244+0x100], [R132.64], !P5 ;  /* 0x0010000084f47fae */ /* 0x0003e2000e901d5c */
[----:B----4-:R-:W-:Y:S01]  /*1e770*/  IMAD.WIDE.U32 R136, R134, UR21, R246 ;  /* 0x0000001586887c25 */ /* 0x010fe2000f8e00f6 */
[----:B------:R-:W-:Y:S02]  /*1e780*/  UIADD3 UR21, UR21, -0x1, URZ ;  /* 0xffffffff15157890 */ /* 0x000fe4000fffe03f */
[-C--:B------:R-:W-:Y:S02]  /*1e790*/  HMMA.16816.F32 R60, R216, R142.reuse, R60 ;  /* 0x0000008ed83c723c */ /* 0x080fe4000000183c */
[----:B------:R-:W-:Y:S02]  /*1e7a0*/  @UP0 UIMAD.WIDE.U32 UR22, UR21, UR4, URZ ;  /* 0x00000004151602a5 */ /* 0x000fe4000f8e003f */
[C---:B------:R-:W-:Y:S02]  /*1e7b0*/  LEA R212, P0, R136.reuse, c[0x0][0x1f8], 0x1 ;  /* 0x00007e0088d47a11 */ /* 0x040fe400078008ff */
[----:B------:R-:W-:Y:S01]  /*1e7c0*/  IADD3 R0, R137, UR15, RZ ;  /* 0x0000000f89007c10 */ /* 0x000fe2000fffe0ff */
[----:B------:R-:W-:Y:S01]  /*1e7d0*/  @UP0 USHF.L.U32 UR18, UR22, 0x6, URZ ;  /* 0x0000000616120899 */ /* 0x000fe2000800063f */
[----:B------:R-:W-:Y:S01]  /*1e7e0*/  HMMA.16816.F32 R64, R208, R142, R64 ;  /* 0x0000008ed040723c */ /* 0x000fe20000001840 */
[----:B------:R-:W-:Y:S03]  /*1e7f0*/  @UP0 USHF.R.S32.HI UR15, URZ, 0x1f, UR21 ;  /* 0x0000001f3f0f0899 */ /* 0x000fe60008011415 */
[----:B------:R-:W-:Y:S01]  /*1e800*/  LEA.HI.X R213, R136, c[0x0][0x1fc], R0, 0x1, P0 ;  /* 0x00007f0088d57a11 */ /* 0x000fe200000f0c00 */
[----:B------:R-:W-:Y:S04]  /*1e810*/  @UP0 UIMAD UR15, UR15, UR4, URZ ;  /* 0x000000040f0f02a4 */ /* 0x000fe8000f8e023f */
[----:B------:R2:W-:Y:S01]  /*1e820*/  LDGSTS.E.BYPASS.LTC128B.128 [R244+0x2100], [R212.64], !P4 ;  /* 0x02100000d4f47fae */ /* 0x0005e2000e101d5c */
[----:B------:R-:W-:Y:S04]  /*1e830*/  @UP0 UIMAD UR15, UR21, UR5, UR15 ;  /* 0x00000005150f02a4 */ /* 0x000fe8000f8e020f */
[----:B------:R-:W-:Y:S01]  /*1e840*/  @UP0 UIADD3 UR15, UR23, UR15, URZ ;  /* 0x0000000f170f0290 */ /* 0x000fe2000fffe03f */
[----:B-1----:R-:W-:Y:S03]  /*1e850*/  IADD3 R132, P0, R132, UR6, RZ ;  /* 0x0000000684847c10 */ /* 0x002fe6000ff1e0ff */
[----:B------:R-:W-:Y:S01]  /*1e860*/  @UP0 USHF.L.U64.HI UR15, UR22, 0x6, UR15 ;  /* 0x00000006160f0899 */ /* 0x000fe2000801020f */
[----:B------:R-:W-:Y:S02]  /*1e870*/  IADD3.X R133, R133, UR7, RZ, P0, !PT ;  /* 0x0000000785857c10 */ /* 0x000fe400087fe4ff */
[----:B------:R-:W-:Y:S03]  /*1e880*/  IADD3 R136, P1, R132, UR6, RZ ;  /* 0x0000000684887c10 */ /* 0x000fe6000ff3e0ff */
[----:B------:R1:W-:Y:S01]  /*1e890*/  LDGSTS.E.BYPASS.LTC128B.128 [R244+0x900], [R132.64], !P5 ;  /* 0x0090000084f47fae */ /* 0x0003e2000e901d5c */
[----:B------:R-:W-:Y:S02]  /*1e8a0*/  IADD3.X R137, R133, UR7, RZ, P1, !PT ;  /* 0x0000000785897c10 */ /* 0x000fe40008ffe4ff */
[----:B------:R-:W-:Y:S04]  /*1e8b0*/  IADD3 R140, P1, R136, UR6, RZ ;  /* 0x00000006888c7c10 */ /* 0x000fe8000ff3e0ff */
[----:B------:R-:W-:Y:S01]  /*1e8c0*/  IADD3.X R141, R137, UR7, RZ, P1, !PT ;  /* 0x00000007898d7c10 */ /* 0x000fe20008ffe4ff */
[----:B------:R1:W-:Y:S01]  /*1e8d0*/  LDGSTS.E.BYPASS.LTC128B.128 [R244+0x2900], [R132.64+0x80], !P4 ;  /* 0x0290008084f47fae */ /* 0x0003e2000e101d5c */
[----:B--2---:R-:W-:Y:S07]  /*1e8e0*/  IADD3 R212, P0, R132, UR11, RZ ;  /* 0x0000000b84d47c10 */ /* 0x004fee000ff1e0ff */
[----:B------:R2:W-:Y:S01]  /*1e8f0*/  LDGSTS.E.BYPASS.LTC128B.128 [R244+0x1100], [R136.64], !P5 ;  /* 0x0110000088f47fae */ /* 0x0005e2000e901d5c */
[----:B------:R-:W-:Y:S07]  /*1e900*/  IADD3.X R213, R133, UR14, RZ, P0, !PT ;  /* 0x0000000e85d57c10 */ /* 0x000fee00087fe4ff */
        /* <DEDUP_REMOVED lines=125> */
[----:B------:R-:W-:Y:S01]  /*1f0e0*/  MUFU.TANH R208, R4 ;  /* 0x0000000400d07308 */ /* 0x000fe20000002400 */
[----:B------:R-:W-:Y:S02]  /*1f0f0*/  FMUL.FTZ R5, R5, c[0x0][0x320] ;  /* 0x0000c80005057a20 */ /* 0x000fe40000410000 */
[----:B------:R-:W-:Y:S02]  /*1f100*/  FMUL.FTZ R6, R6, c[0x0][0x320] ;  /* 0x0000c80006067a20 */ /* 0x000fe40000410000 */
[----:B------:R-:W-:Y:S01]  /*1f110*/  FMUL.FTZ R7, R7, c[0x0][0x320] ;  /* 0x0000c80007077a20 */ /* 0x000fe20000410000 */
[-C--:B------:R-:W-:Y:S04]  /*1f120*/  HMMA.16816.F32 R12, R220, R214.reuse, R12 ;  /* 0x000000d6dc0c723c */ /* 0x080fe8000000180c */
[----:B------:R-:W-:Y:S04]  /*1f130*/  MUFU.TANH R134, R5 ;  /* 0x0000000500867308 */ /* 0x000fe80000002400 */
[C---:B------:R-:W-:Y:S06]  /*1f140*/  HMMA.16816.F32 R16, R140.reuse, R214, R16 ;  /* 0x000000d68c10723c */ /* 0x040fec0000001810 */
[----:B------:R-:W1:Y:S01]  /*1f150*/  MUFU.TANH R212, R6 ;  /* 0x0000000600d47308 */ /* 0x000e620000002400 */
        /* <DEDUP_REMOVED lines=15> */
[----:B--2---:R-:W2:Y:S09]  /*1f250*/  LDSM.16.M88.4 R4, [R229+0x2800] ;  /* 0x00280000e504783b */ /* 0x004eb20000000200 */
[----:B------:R-:W-:Y:S10]  /*1f260*/  MUFU.TANH R217, R10 ;  /* 0x0000000a00d97308 */ /* 0x000ff40000002400 */
[----:B------:R3:W-:Y:S10]  /*1f270*/  MUFU.TANH R218, R11 ;  /* 0x0000000b00da7308 */ /* 0x0007f40000002400 */
[----:B------:R-:W-:Y:S10]  /*1f280*/  MUFU.TANH R16, R16 ;  /* 0x0000001000107308 */ /* 0x000ff40000002400 */
[----:B------:R-:W-:Y:S01]  /*1f290*/  MUFU.TANH R17, R17 ;  /* 0x0000001100117308 */ /* 0x000fe20000002400 */
[----:B---3--:R-:W3:Y:S01]  /*1f2a0*/  LDSM.16.M88.4 R8, [R229+0x3000] ;  /* 0x00300000e508783b */ /* 0x008ee20000000200 */
[-C--:B--2---:R-:W-:Y:S08]  /*1f2b0*/  HMMA.16816.F32 R20, R140, R4.reuse, R20 ;  /* 0x000000048c14723c */ /* 0x084ff00000001814 */
[----:B------:R-:W-:Y:S01]  /*1f2c0*/  MUFU.TANH R18, R18 ;  /* 0x0000001200127308 */ /* 0x000fe20000002400 */
[C---:B------:R-:W-:Y:S09]  /*1f2d0*/  HMMA.16816.F32 R24, R220.reuse, R4, R24 ;  /* 0x00000004dc18723c */ /* 0x040ff20000001818 */
[----:B------:R-:W-:Y:S01]  /*1f2e0*/  MUFU.TANH R19, R19 ;  /* 0x0000001300137308 */ /* 0x000fe20000002400 */
[-C--:B------:R-:W-:Y:S08]  /*1f2f0*/  HMMA.16816.F32 R28, R220, R6.reuse, R28 ;  /* 0x00000006dc1c723c */ /* 0x080ff0000000181c */
[C---:B------:R-:W-:Y:S01]  /*1f300*/  HMMA.16816.F32 R32, R140.reuse, R6, R32 ;  /* 0x000000068c20723c */ /* 0x040fe20000001820 */
[----:B------:R-:W-:Y:S01]  /*1f310*/  MUFU.TANH R12, R12 ;  /* 0x0000000c000c7308 */ /* 0x000fe20000002400 */
[----:B------:R-:W2:Y:S01]  /*1f320*/  LDSM.16.M88.4 R4, [R229+0x3800] ;  /* 0x00380000e504783b */ /* 0x000ea20000000200 */
[----:B------:R-:W-:Y:S04]  /*1f330*/  DEPBAR.LE SB0, 0x0 ;  /* 0x000080000000791a */ /* 0x000fe80000000000 */
[----:B------:R-:W-:Y:S02]  /*1f340*/  FMUL.FTZ R22, R22, c[0x0][0x320] ;  /* 0x0000c80016167a20 */ /* 0x000fe40000410000 */
[----:B------:R-:W-:Y:S02]  /*1f350*/  FMUL.FTZ R20, R20, c[0x0][0x320] ;  /* 0x0000c80014147a20 */ /* 0x000fe40000410000 */
[----:B------:R-:W-:Y:S01]  /*1f360*/  MUFU.TANH R251, R22 ;  /* 0x0000001600fb7308 */ /* 0x000fe20000002400 */
[----:B------:R-:W-:Y:S01]  /*1f370*/  FMUL.FTZ R26, R26, c[0x0][0x320] ;  /* 0x0000c8001a1a7a20 */ /* 0x000fe20000410000 */
[----:B------:R-:W-:Y:S01]  /*1f380*/  BAR.SYNC.DEFER_BLOCKING 0x0 ;  /* 0x0000000000007b1d */ /* 0x000fe20000010000 */
[----:B------:R-:W-:Y:S01]  /*1f390*/  FMUL.FTZ R27, R27, c[0x0][0x320] ;  /* 0x0000c8001b1b7a20 */ /* 0x000fe20000410000 */
[-C--:B---3--:R-:W-:Y:S05]  /*1f3a0*/  HMMA.16816.F32 R36, R140, R8.reuse, R36 ;  /* 0x000000088c24723c */ /* 0x088fea0000001824 */
[----:B------:R-:W-:Y:S01]  /*1f3b0*/  FMUL.FTZ R29, R29, c[0x0][0x320] ;  /* 0x0000c8001d1d7a20 */ /* 0x000fe20000410000 */
[----:B------:R-:W-:Y:S01]  /*1f3c0*/  MUFU.TANH R248, R20 ;  /* 0x0000001400f87308 */ /* 0x000fe20000002400 */
[----:B------:R-:W-:Y:S01]  /*1f3d0*/  FMUL.FTZ R30, R30, c[0x0][0x320] ;  /* 0x0000c8001e1e7a20 */ /* 0x000fe20000410000 */
[C---:B------:R-:W-:Y:S01]  /*1f3e0*/  HMMA.16816.F32 R40, R220.reuse, R8, R40 ;  /* 0x00000008dc28723c */ /* 0x040fe20000001828 */
[----:B------:R-:W3:Y:S03]  /*1f3f0*/  LDL.64 R8, [R1+0x40] ;  /* 0x0000400001087983 */ /* 0x000ee60000100a00 */
[----:B------:R-:W-:Y:S02]  /*1f400*/  FMUL.FTZ R24, R24, c[0x0][0x320] ;  /* 0x0000c80018187a20 */ /* 0x000fe40000410000 */
[----:B------:R-:W-:Y:S02]  /*1f410*/  FMUL.FTZ R23, R23, c[0x0][0x320] ;  /* 0x0000c80017177a20 */ /* 0x000fe40000410000 */
[----:B------:R-:W4:Y:S01]  /*1f420*/  MUFU.TANH R138, R29 ;  /* 0x0000001d008a7308 */ /* 0x000f220000002400 */
[-C--:B------:R-:W-:Y:S03]  /*1f430*/  HMMA.16816.F32 R44, R220, R10.reuse, R44 ;  /* 0x0000000adc2c723c */ /* 0x080fe6000000182c */
[----:B------:R-:W-:Y:S02]  /*1f440*/  FMUL.FTZ R21, R21, c[0x0][0x320] ;  /* 0x0000c80015157a20 */ /* 0x000fe40000410000 */
[----:B------:R-:W-:Y:S02]  /*1f450*/  FMUL.FTZ R31, R31, c[0x0][0x320] ;  /* 0x0000c8001f1f7a20 */ /* 0x000fe40000410000 */
[----:B------:R-:W-:Y:S01]  /*1f460*/  FMUL.FTZ R37, R37, c[0x0][0x320] ;  /* 0x0000c80025257a20 */ /* 0x000fe20000410000 */
[C---:B------:R-:W-:Y:S01]  /*1f470*/  HMMA.16816.F32 R48, R140.reuse, R10, R48 ;  /* 0x0000000a8c30723c */ /* 0x040fe20000001830 */
[----:B------:R4:W-:Y:S03]  /*1f480*/  MUFU.TANH R214, R30 ;  /* 0x0000001e00d67308 */ /* 0x0009e60000002400 */
[----:B------:R-:W-:Y:S02]  /*1f490*/  FMUL.FTZ R36, R36, c[0x0][0x320] ;  /* 0x0000c80024247a20 */ /* 0x000fe40000410000 */
[----:B------:R-:W-:Y:S02]  /*1f4a0*/  FMUL.FTZ R38, R38, c[0x0][0x320] ;  /* 0x0000c80026267a20 */ /* 0x000fe40000410000 */
[-C--:B--2---:R-:W-:Y:S03]  /*1f4b0*/  HMMA.16816.F32 R52, R140, R4.reuse, R52 ;  /* 0x000000048c34723c */ /* 0x084fe60000001834 */
[----:B------:R-:W2:Y:S01]  /*1f4c0*/  MUFU.TANH R0, R37 ;  /* 0x0000002500007308 */ /* 0x000ea20000002400 */
[----:B------:R-:W-:Y:S02]  /*1f4d0*/  FMUL.FTZ R39, R39, c[0x0][0x320] ;  /* 0x0000c80027277a20 */ /* 0x000fe40000410000 */
[----:B------:R-:W-:Y:S02]  /*1f4e0*/  FMUL.FTZ R42, R42, c[0x0][0x320] ;  /* 0x0000c8002a2a7a20 */ /* 0x000fe40000410000 */
[C---:B------:R-:W-:Y:S04]  /*1f4f0*/  HMMA.16816.F32 R56, R220.reuse, R4, R56 ;  /* 0x00000004dc38723c */ /* 0x040fe80000001838 */
[----:B------:R-:W-:Y:S01]  /*1f500*/  FMUL.FTZ R43, R43, c[0x0][0x320] ;  /* 0x0000c8002b2b7a20 */ /* 0x000fe20000410000 */
[----:B------:R-:W-:Y:S01]  /*1f510*/  MUFU.TANH R20, R26 ;  /* 0x0000001a00147308 */ /* 0x000fe20000002400 */
[----:B------:R-:W-:Y:S01]  /*1f520*/  FMUL.FTZ R41, R41, c[0x0][0x320] ;  /* 0x0000c80029297a20 */ /* 0x000fe20000410000 */
[----:B-1----:R-:W-:Y:S01]  /*1f530*/  FMNMX.FTZ R4, R212, R3, !PT ;  /* 0x00000003d4047209 */ /* 0x002fe20007810000 */
[-C--:B------:R-:W-:Y:S04]  /*1f540*/  HMMA.16816.F32 R60, R220, R6.reuse, R60 ;  /* 0x00000006dc3c723c */ /* 0x080fe8000000183c */
[----:B----4-:R-:W-:Y:S01]  /*1f550*/  MOV R30, R138 ;  /* 0x0000008a001e7202 */ /* 0x010fe20000000f00 */
[----:B------:R-:W-:Y:S01]  /*1f560*/  FMUL.FTZ R48, R48, c[0x0][0x320] ;  /* 0x0000c80030307a20 */ /* 0x000fe20000410000 */
[----:B------:R-:W-:Y:S01]  /*1f570*/  FMNMX.FTZ R138, R208, R2, !PT ;  /* 0x00000002d08a7209 */ /* 0x000fe20007810000 */
[----:B------:R1:W-:Y:S01]  /*1f580*/  MUFU.TANH R235, R27 ;  /* 0x0000001b00eb7308 */ /* 0x0003e20000002400 */
[----:B------:R-:W-:Y:S01]  /*1f590*/  FMUL.FTZ R52, R52, c[0x0][0x320] ;  /* 0x0000c80034347a20 */ /* 0x000fe20000410000 */
[----:B------:R-:W-:Y:S04]  /*1f5a0*/  HMMA.16816.F32 R64, R140, R6, R64 ;  /* 0x000000068c40723c */ /* 0x000fe80000001840 */
[----:B------:R-:W-:Y:S01]  /*1f5b0*/  FMUL.FTZ R54, R54, c[0x0][0x320] ;  /* 0x0000c80036367a20 */ /* 0x000fe20000410000 */
[----:B------:R-:W-:Y:S01]  /*1f5c0*/  FMNMX.FTZ R5, R211, R4, !PT ;  /* 0x00000004d3057209 */ /* 0x000fe20007810000 */
[----:B------:R-:W-:Y:S01]  /*1f5d0*/  FMUL.FTZ R55, R55, c[0x0][0x320] ;  /* 0x0000c80037377a20 */ /* 0x000fe20000410000 */
[----:B------:R-:W-:Y:S01]  /*1f5e0*/  FMNMX.FTZ R138, R134, R138, !PT ;  /* 0x0000008a868a7209 */ /* 0x000fe20007810000 */
[----:B------:R2:W-:Y:S01]  /*1f5f0*/  MUFU.TANH R22, R52 ;  /* 0x0000003400167308 */ /* 0x0005e20000002400 */
[----:B------:R-:W-:Y:S03]  /*1f600*/  FMUL.FTZ R53, R53, c[0x0][0x320] ;  /* 0x0000c80035357a20 */ /* 0x000fe60000410000 */
[----:B------:R-:W-:Y:S01]  /*1f610*/  FMUL.FTZ R58, R58, c[0x0][0x320] ;  /* 0x0000c8003a3a7a20 */ /* 0x000fe20000410000 */
[----:B------:R-:W-:Y:S01]  /*1f620*/  FMNMX.FTZ R138, R16, R138, !PT ;  /* 0x0000008a108a7209 */ /* 0x000fe20007810000 */
[----:B------:R-:W-:Y:S02]  /*1f630*/  FMUL.FTZ R59, R59, c[0x0][0x320] ;  /* 0x0000c8003b3b7a20 */ /* 0x000fe40000410000 */
[----:B------:R-:W-:Y:S01]  /*1f640*/  FMUL.FTZ R61, R61, c[0x0][0x320] ;  /* 0x0000c8003d3d7a20 */ /* 0x000fe20000410000 */
[----:B------:R-:W-:Y:S01]  /*1f650*/  FMNMX.FTZ R138, R17, R138, !PT ;  /* 0x0000008a118a7209 */ /* 0x000fe20007810000 */
[----:B------:R-:W4:Y:S01]  /*1f660*/  MUFU.TANH R247, R21 ;  /* 0x0000001500f77308 */ /* 0x000f220000002400 */
[----:B------:R-:W-:Y:S02]  /*1f670*/  FMUL.FTZ R32, R32, c[0x0][0x320] ;  /* 0x0000c80020207a20 */ /* 0x000fe40000410000 */
[----:B------:R-:W-:Y:S01]  /*1f680*/  FMUL.FTZ R60, R60, c[0x0][0x320] ;  /* 0x0000c8003c3c7a20 */ /* 0x000fe20000410000 */
[----:B-1----:R-:W3:Y:S01]  /*1f690*/  LDL.64 R26, [R1+0x48] ;  /* 0x00004800011a7983 */ /* 0x002ee20000100a00 */
[----:B------:R-:W-:Y:S01]  /*1f6a0*/  FMUL.FTZ R49, R49, c[0x0][0x320] ;  /* 0x0000c80031317a20 */ /* 0x000fe20000410000 */
[----:B------:R-:W-:Y:S01]  /*1f6b0*/  FMNMX.FTZ R138, R248, R138, !PT ;  /* 0x0000008af88a7209 */ /* 0x000fe20007810000 */
[----:B------:R-:W-:Y:S02]  /*1f6c0*/  FMUL.FTZ R51, R51, c[0x0][0x320] ;  /* 0x0000c80033337a20 */ /* 0x000fe40000410000 */
[----:B------:R-:W-:Y:S01]  /*1f6d0*/  FMUL.FTZ R56, R56, c[0x0][0x320] ;  /* 0x0000c80038387a20 */ /* 0x000fe20000410000 */
[----:B------:R-:W-:Y:S01]  /*1f6e0*/  MUFU.TANH R11, R61 ;  /* 0x0000003d000b7308 */ /* 0x000fe20000002400 */
[----:B------:R-:W-:Y:S02]  /*1f6f0*/  FMUL.FTZ R64, R64, c[0x0][0x320] ;  /* 0x0000c80040407a20 */ /* 0x000fe40000410000 */
[----:B------:R-:W-:Y:S01]  /*1f700*/  FMUL.FTZ R66, R66, c[0x0][0x320] ;  /* 0x0000c80042427a20 */ /* 0x000fe20000410000 */
[----:B--2---:R-:W-:Y:S01]  /*1f710*/  MOV R52, R0 ;  /* 0x0000000000347202 */ /* 0x004fe20000000f00 */
[----:B------:R-:W-:Y:S01]  /*1f720*/  FMUL.FTZ R67, R67, c[0x0][0x320] ;  /* 0x0000c80043437a20 */ /* 0x000fe20000410000 */
[----:B------:R-:W-:Y:S01]  /*1f730*/  FMNMX.FTZ R0, R213, R135, !PT ;  /* 0x00000087d5007209 */ /* 0x000fe20007810000 */
[----:B------:R-:W-:Y:S02]  /*1f740*/  FMUL.FTZ R57, R57, c[0x0][0x320] ;  /* 0x0000c80039397a20 */ /* 0x000fe40000410000 */
[----:B------:R-:W-:Y:S01]  /*1f750*/  FMUL.FTZ R25, R25, c[0x0][0x320] ;  /* 0x0000c80019197a20 */ /* 0x000fe20000410000 */
[----:B------:R1:W-:Y:S01]  /*1f760*/  MUFU.TANH R231, R24 ;  /* 0x0000001800e77308 */ /* 0x0003e20000002400 */
        /* <DEDUP_REMOVED lines=8> */
[----:B----4-:R-:W-:Y:S01]  /*1f7f0*/  FMNMX.FTZ R138, R247, R138, !PT ;  /* 0x0000008af78a7209 */ /* 0x010fe20007810000 */
[----:B------:R-:W-:Y:S01]  /*1f800*/  MUFU.TANH R224, R51 ;  /* 0x0000003300e07308 */ /* 0x000fe20000002400 */
[----:B------:R-:W-:Y:S01]  /*1f810*/  FMNMX.FTZ R0, R251, R0, !PT ;  /* 0x00000000fb007209 */ /* 0x000fe20007810000 */
[----:B------:R-:W-:Y:S02]  /*1f820*/  FMUL.FTZ R33, R33, c[0x0][0x320] ;  /* 0x0000c80021217a20 */ /* 0x000fe40000410000 */
[----:B------:R-:W-:Y:S02]  /*1f830*/  FMUL.FTZ R40, R40, c[0x0][0x320] ;  /* 0x0000c80028287a20 */ /* 0x000fe40000410000 */
[----:B------:R-:W-:Y:S02]  /*1f840*/  FMUL.FTZ R34, R34, c[0x0][0x320] ;  /* 0x0000c80022227a20 */ /* 0x000fe40000410000 */
[----:B------:R-:W-:Y:S02]  /*1f850*/  FMUL.FTZ R35, R35, c[0x0][0x320] ;  /* 0x0000c80023237a20 */ /* 0x000fe40000410000 */
[----:B------:R-:W2:Y:S01]  /*1f860*/  MUFU.TANH R245, R32 ;  /* 0x0000002000f57308 */ /* 0x000ea20000002400 */
[----:B------:R-:W-:Y:S02]  /*1f870*/  FMUL.FTZ R50, R50, c[0x0][0x320] ;  /* 0x0000c80032327a20 */ /* 0x000fe40000410000 */
[----:B------:R-:W-:Y:S01]  /*1f880*/  FMUL.FTZ R65, R65, c[0x0][0x320] ;  /* 0x0000c80041417a20 */ /* 0x000fe20000410000 */
[----:B-1----:R-:W4:Y:S01]  /*1f890*/  LDL R24, [R1] ;  /* 0x0000000001187983 */ /* 0x002f220000100800 */
[----:B------:R-:W-:Y:S02]  /*1f8a0*/  FMUL.FTZ R46, R46, c[0x0][0x320] ;  /* 0x0000c8002e2e7a20 */ /* 0x000fe40000410000 */
[----:B------:R-:W-:Y:S03]  /*1f8b0*/  FMUL.FTZ R62, R62, c[0x0][0x320] ;  /* 0x0000c8003e3e7a20 */ /* 0x000fe60000410000 */
[----:B------:R-:W-:Y:S10]  /*1f8c0*/  MUFU.TANH R10, R60 ;  /* 0x0000003c000a7308 */ /* 0x000ff40000002400 */
[----:B------:R1:W1:Y:S01]  /*1f8d0*/  MUFU.TANH R241, R23 ;  /* 0x0000001700f17308 */ /* 0x0002620000002400 */
[----:B--2---:R-:W-:Y:S09]  /*1f8e0*/  FMNMX.FTZ R138, R245, R138, !PT ;  /* 0x0000008af58a7209 */ /* 0x004ff20007810000 */
[----:B------:R-:W2:Y:S10]  /*1f8f0*/  MUFU.TANH R246, R33 ;  /* 0x0000002100f67308 */ /* 0x000eb40000002400 */
[----:B------:R-:W2:Y:S01]  /*1f900*/  MUFU.TANH R133, R36 ;  /* 0x0000002400857308 */ /* 0x000ea20000002400 */
[----:B-1----:R-:W3:Y:S01]  /*1f910*/  LDL R23, [R1+0x4] ;  /* 0x0000040001177983 */ /* 0x002ee20000100800 */
[----:B------:R-:W-:Y:S08]  /*1f920*/  FMNMX.FTZ R0, R241, R0, !PT ;  /* 0x00000000f1007209 */ /* 0x000ff00007810000 */
[----:B------:R1:W-:Y:S01]  /*1f930*/  MUFU.TANH R32, R40 ;  /* 0x0000002800207308 */ /* 0x0003e20000002400 */
[----:B--2---:R-:W-:Y:S09]  /*1f940*/  FMNMX.FTZ R138, R246, R138, !PT ;  /* 0x0000008af68a7209 */ /* 0x004ff20007810000 */
[----:B------:R-:W2:Y:S10]  /*1f950*/  MUFU.TANH R250, R34 ;  /* 0x0000002200fa7308 */ /* 0x000eb40000002400 */
[----:B------:R-:W2:Y:S01]  /*1f960*/  MUFU.TANH R13, R13 ;  /* 0x0000000d000d7308 */ /* 0x000ea20000002400 */
[----:B-1----:R-:W-:Y:S04]  /*1f970*/  MOV R40, R133 ;  /* 0x0000008500287202 */ /* 0x002fe80000000f00 */
[----:B------:R-:W-:Y:S05]  /*1f980*/  FMNMX.FTZ R138, R40, R138, !PT ;  /* 0x0000008a288a7209 */ /* 0x000fea0007810000 */
[----:B------:R-:W1:Y:S01]  /*1f990*/  MUFU.TANH R240, R48 ;  /* 0x0000003000f07308 */ /* 0x000e620000002400 */
[----:B------:R-:W-:Y:S02]  /*1f9a0*/  FMNMX.FTZ R138, R52, R138, !PT ;  /* 0x0000008a348a7209 */ /* 0x000fe40007810000 */
[----:B--2---:R-:W-:Y:S07]  /*1f9b0*/  FMNMX.FTZ R0, R250, R0, !PT ;  /* 0x00000000fa007209 */ /* 0x004fee0007810000 */
[----:B------:R1:W2:Y:S01]  /*1f9c0*/  MUFU.TANH R239, R49 ;  /* 0x0000003100ef7308 */ /* 0x0002a20000002400 */
[----:B------:R-:W-:Y:S09]  /*1f9d0*/  FMNMX.FTZ R5, R13, R4, !PT ;  /* 0x000000040d057209 */ /* 0x000ff20007810000 */
[----:B------:R-:W2:Y:S10]  /*1f9e0*/  MUFU.TANH R249, R35 ;  /* 0x0000002300f97308 */ /* 0x000eb40000002400 */
[----:B------:R-:W2:Y:S01]  /*1f9f0*/  MUFU.TANH R233, R39 ;  /* 0x0000002700e97308 */ /* 0x000ea20000002400 */
[----:B-1----:R-:W-:Y:S02]  /*1fa00*/  MOV R49, R240 ;  /* 0x000000f000317202 */ /* 0x002fe40000000f00 */
[----:B--2---:R-:W-:Y:S02]  /*1fa10*/  MOV R142, R239 ;  /* 0x000000ef008e7202 */ /* 0x004fe40000000f00 */
[----:B------:R-:W-:Y:S05]  /*1fa20*/  FMNMX.FTZ R138, R49, R138, !PT ;  /* 0x0000008a318a7209 */ /* 0x000fea0007810000 */
[----:B------:R-:W-:Y:S01]  /*1fa30*/  MUFU.TANH R242, R31 ;  /* 0x0000001f00f27308 */ /* 0x000fe20000002400 */
[----:B------:R-:W-:Y:S02]  /*1fa40*/  FMNMX.FTZ R138, R142, R138, !PT ;  /* 0x0000008a8e8a7209 */ /* 0x000fe40007810000 */
[----:B------:R-:W-:Y:S02]  /*1fa50*/  FMNMX.FTZ R0, R249, R0, !PT ;  /* 0x00000000f9007209 */ /* 0x000fe40007810000 */
[----:B------:R-:W-:Y:S05]  /*1fa60*/  FMNMX.FTZ R138, R22, R138, !PT ;  /* 0x0000008a168a7209 */ /* 0x000fea0007810000 */
[----:B------:R-:W1:Y:S01]  /*1fa70*/  MUFU.TANH R31, R38 ;  /* 0x00000026001f7308 */ /* 0x000e620000002400 */
[----:B------:R-:W-:Y:S09]  /*1fa80*/  MOV R48, R233 ;  /* 0x000000e900307202 */ /* 0x000ff20000000f00 */
[----:B------:R-:W2:Y:S10]  /*1fa90*/  MUFU.TANH R50, R50 ;  /* 0x0000003200327308 */ /* 0x000eb40000002400 */
[----:B------:R2:W-:Y:S01]  /*1faa0*/  MUFU.TANH R34, R56 ;  /* 0x0000003800227308 */ /* 0x0005e20000002400 */
[----:B-1----:R-:W-:Y:S04]  /*1fab0*/  FMNMX.FTZ R0, R31, R0, !PT ;  /* 0x000000001f007209 */ /* 0x002fe80007810000 */
[----:B------:R-:W-:Y:S05]  /*1fac0*/  FMNMX.FTZ R0, R48, R0, !PT ;  /* 0x0000000030007209 */ /* 0x000fea0007810000 */
[----:B------:R-:W1:Y:S01]  /*1fad0*/  MUFU.TANH R21, R53 ;  /* 0x0000003500157308 */ /* 0x000e620000002400 */
[----:B--2---:R-:W-:Y:S09]  /*1fae0*/  FMNMX.FTZ R0, R50, R0, !PT ;  /* 0x0000000032007209 */ /* 0x004ff20007810000 */
[----:B------:R-:W-:Y:S01]  /*1faf0*/  MUFU.TANH R137, R54 ;  /* 0x0000003600897308 */ /* 0x000fe20000002400 */
[----:B------:R-:W-:Y:S04]  /*1fb00*/  MOV R56, R224 ;  /* 0x000000e000387202 */ /* 0x000fe80000000f00 */
[----:B------:R-:W-:Y:S05]  /*1fb10*/  FMNMX.FTZ R0, R56, R0, !PT ;  /* 0x0000000038007209 */ /* 0x000fea0007810000 */
[----:B------:R-:W-:Y:S01]  /*1fb20*/  MUFU.TANH R33, R41 ;  /* 0x0000002900217308 */ /* 0x000fe20000002400 */
[----:B-1----:R-:W-:Y:S02]  /*1fb30*/  FMNMX.FTZ R138, R21, R138, !PT ;  /* 0x0000008a158a7209 */ /* 0x002fe40007810000 */
[----:B------:R-:W-:Y:S07]  /*1fb40*/  MOV R53, R242 ;  /* 0x000000f200357202 */ /* 0x000fee0000000f00 */
[----:B------:R-:W1:Y:S10]  /*1fb50*/  MUFU.TANH R41, R64 ;  /* 0x0000004000297308 */ /* 0x000e740000002400 */
[----:B------:R2:W2:Y:S10]  /*1fb60*/  MUFU.TANH R64, R65 ;  /* 0x0000004100407308 */ /* 0x0004b40000002400 */
[----:B------:R-:W2:Y:S01]  /*1fb70*/  MUFU.TANH R7, R55 ;  /* 0x0000003700077308 */ /* 0x000ea20000002400 */
[----:B-1----:R-:W-:Y:S09]  /*1fb80*/  FMNMX.FTZ R138, R41, R138, !PT ;  /* 0x0000008a298a7209 */ /* 0x002ff20007810000 */
[----:B------:R1:W1:Y:S01]  /*1fb90*/  MUFU.TANH R6, R66 ;  /* 0x0000004200067308 */ /* 0x0002620000002400 */
[----:B--2---:R-:W-:Y:S02]  /*1fba0*/  MOV R65, R137 ;  /* 0x0000008900417202 */ /* 0x004fe40000000f00 */
[----:B------:R-:W-:Y:S02]  /*1fbb0*/  FMNMX.FTZ R138, R64, R138, !PT ;  /* 0x0000008a408a7209 */ /* 0x000fe40007810000 */
[----:B------:R-:W-:Y:S05]  /*1fbc0*/  FMNMX.FTZ R0, R65, R0, !PT ;  /* 0x0000000041007209 */ /* 0x000fea0007810000 */
[----:B------:R2:W2:Y:S10]  /*1fbd0*/  MUFU.TANH R4, R67 ;  /* 0x0000004300047308 */ /* 0x0004b40000002400 */
[----:B------:R2:W-:Y:S01]  /*1fbe0*/  MUFU.TANH R35, R57 ;  /* 0x0000003900237308 */ /* 0x0005e20000002400 */
[----:B-1----:R-:W-:Y:S02]  /*1fbf0*/  MOV R66, R7 ;  /* 0x0000000700427202 */ /* 0x002fe40000000f00 */
[----:B------:R-:W1:Y:S07]  /*1fc00*/  SHFL.BFLY PT, R7, R138, 0x2, 0x1f ;  /* 0x0c401f008a077f89 */ /* 0x000e6e00000e0000 */
[----:B------:R-:W1:Y:S01]  /*1fc10*/  MUFU.TANH R132, R25 ;  /* 0x0000001900847308 */ /* 0x000e620000002400 */
[----:B--2---:R-:W-:Y:S02]  /*1fc20*/  MOV R67, R6 ;  /* 0x0000000600437202 */ /* 0x004fe40000000f00 */
[----:B------:R-:W-:Y:S02]  /*1fc30*/  MOV R61, R4 ;  /* 0x00000004003d7202 */ /* 0x000fe40000000f00 */
[----:B------:R-:W-:Y:S05]  /*1fc40*/  FMNMX.FTZ R4, R66, R0, !PT ;  /* 0x0000000042047209 */ /* 0x000fea0007810000 */
[----:B------:R-:W2:Y:S01]  /*1fc50*/  MUFU.TANH R252, R28 ;  /* 0x0000001c00fc7308 */ /* 0x000ea20000002400 */
[----:B------:R-:W-:Y:S02]  /*1fc60*/  FMNMX.FTZ R4, R67, R4, !PT ;  /* 0x0000000443047209 */ /* 0x000fe40007810000 */
[----:B------:R-:W-:Y:S02]  /*1fc70*/  MOV R57, R231 ;  /* 0x000000e700397202 */ /* 0x000fe40000000f00 */
[----:B------:R-:W-:Y:S02]  /*1fc80*/  FMNMX.FTZ R4, R61, R4, !PT ;  /* 0x000000043d047209 */ /* 0x000fe40007810000 */
[----:B------:R-:W-:Y:S03]  /*1fc90*/  FMNMX.FTZ R5, R57, R5, !PT ;  /* 0x0000000539057209 */ /* 0x000fe60007810000 */
[----:B------:R-:W-:Y:S01]  /*1fca0*/  MUFU.TANH R243, R45 ;  /* 0x0000002d00f37308 */ /* 0x000fe20000002400 */
[----:B------:R-:W4:Y:S01]  /*1fcb0*/  SHFL.BFLY PT, R6, R4, 0x2, 0x1f ;  /* 0x0c401f0004067f89 */ /* 0x000f2200000e0000 */
[----:B-1----:R-:W-:Y:S02]  /*1fcc0*/  FMNMX.FTZ R138, R138, R7, !PT ;  /* 0x000000078a8a7209 */ /* 0x002fe40007810000 */
[----:B------:R-:W-:Y:S04]  /*1fcd0*/  MOV R60, R132 ;  /* 0x00000084003c7202 */ /* 0x000fe80000000f00 */
[----:B------:R-:W-:Y:S01]  /*1fce0*/  FMNMX.FTZ R5, R60, R5, !PT ;  /* 0x000000053c057209 */ /* 0x000fe20007810000 */
[----:B------:R-:W1:Y:S01]  /*1fcf0*/  SHFL.BFLY PT, R7, R138, 0x1, 0x1f ;  /* 0x0c201f008a077f89 */ /* 0x000e6200000e0000 */
[----:B------:R-:W4:Y:S02]  /*1fd00*/  MUFU.TANH R136, R44 ;  /* 0x0000002c00887308 */ /* 0x000f240000002400 */
[----:B--2---:R-:W-:Y:S04]  /*1fd10*/  FMNMX.FTZ R5, R252, R5, !PT ;  /* 0x00000005fc057209 */ /* 0x004fe80007810000 */
[----:B------:R-:W-:Y:S04]  /*1fd20*/  FMNMX.FTZ R5, R30, R5, !PT ;  /* 0x000000051e057209 */ /* 0x000fe80007810000 */
[----:B------:R-:W2:Y:S01]  /*1fd30*/  MUFU.TANH R14, R14 ;  /* 0x0000000e000e7308 */ /* 0x000ea20000002400 */
[----:B------:R-:W-:Y:S02]  /*1fd40*/  FMNMX.FTZ R5, R32, R5, !PT ;  /* 0x0000000520057209 */ /* 0x000fe40007810000 */
[----:B----4-:R-:W-:Y:S02]  /*1fd50*/  FMNMX.FTZ R4, R4, R6, !PT ;  /* 0x0000000604047209 */ /* 0x010fe40007810000 */
[----:B------:R-:W-:Y:S03]  /*1fd60*/  FMNMX.FTZ R5, R33, R5, !PT ;  /* 0x0000000521057209 */ /* 0x000fe60007810000 */
[----:B------:R-:W4:Y:S02]  /*1fd70*/  SHFL.BFLY PT, R137, R4, 0x1, 0x1f ;  /* 0x0c201f0004897f89 */ /* 0x000f2400000e0000 */
[----:B------:R-:W2:Y:S01]  /*1fd80*/  MUFU.TANH R15, R15 ;  /* 0x0000000f000f7308 */ /* 0x000ea20000002400 */
[----:B-1----:R-:W-:Y:S02]  /*1fd90*/  FMNMX.FTZ R138, R138, R7, !PT ;  /* 0x000000078a8a7209 */ /* 0x002fe40007810000 */
[----:B------:R-:W-:Y:S03]  /*1fda0*/  MOV R45, R136 ;  /* 0x00000088002d7202 */ /* 0x000fe60000000f00 */
[----:B------:R-:W-:Y:S01]  /*1fdb0*/  FMUL.FTZ R210, R138, c[0x0][0x2d0] ;  /* 0x0000b4008ad27a20 */ /* 0x000fe20000410000 */
[----:B------:R-:W-:Y:S03]  /*1fdc0*/  FMNMX.FTZ R5, R45, R5, !PT ;  /* 0x000000052d057209 */ /* 0x000fe60007810000 */
[----:B------:R1:W1:Y:S01]  /*1fdd0*/  MUFU.TANH R44, R42 ;  /* 0x0000002a002c7308 */ /* 0x0002620000002400 */
[--C-:B------:R-:W-:Y:S01]  /*1fde0*/  FFMA.FTZ R142, R142, c[0x0][0x2d0], -R210.reuse ;  /* 0x0000b4008e8e7a23 */ /* 0x100fe200000108d2 */
[----:B------:R-:W-:Y:S04]  /*1fdf0*/  FMNMX.FTZ R5, R243, R5, !PT ;  /* 0x00000005f3057209 */ /* 0x000fe80007810000 */
[----:B------:R-:W-:Y:S02]  /*1fe00*/  FMNMX.FTZ R0, R34, R5, !PT ;  /* 0x0000000522007209 */ /* 0x000fe40007810000 */
[----:B------:R-:W-:Y:S02]  /*1fe10*/  FMNMX.FTZ R5, R217, R139, !PT ;  /* 0x0000008bd9057209 */ /* 0x000fe40007810000 */
[----:B------:R-:W-:Y:S01]  /*1fe20*/  FMNMX.FTZ R0, R35, R0, !PT ;  /* 0x0000000023007209 */ /* 0x000fe20007810000 */
[----:B------:R3:W3:Y:S01]  /*1fe30*/  MUFU.TANH R242, R43 ;  /* 0x0000002b00f27308 */ /* 0x0006e20000002400 */
[----:B------:R-:W-:Y:S02]  /*1fe40*/  FMNMX.FTZ R5, R218, R5, !PT ;  /* 0x00000005da057209 */ /* 0x000fe40007810000 */
[----:B------:R-:W-:Y:S02]  /*1fe50*/  FMNMX.FTZ R0, R10, R0, !PT ;  /* 0x000000000a007209 */ /* 0x000fe40007810000 */
[----:B----4-:R-:W-:Y:S01]  /*1fe60*/  FMNMX.FTZ R137, R4, R137, !PT ;  /* 0x0000008904897209 */ /* 0x010fe20007810000 */
[--C-:B------:R-:W-:Y:S01]  /*1fe70*/  FFMA.FTZ R4, R208, c[0x0][0x2d0], -R210.reuse ;  /* 0x0000b400d0047a23 */ /* 0x100fe200000108d2 */
[----:B------:R-:W-:Y:S02]  /*1fe80*/  FMNMX.FTZ R0, R11, R0, !PT ;  /* 0x000000000b007209 */ /* 0x000fe40007810000 */
[----:B--2---:R-:W-:Y:S01]  /*1fe90*/  FMNMX.FTZ R5, R14, R5, !PT ;  /* 0x000000050e057209 */ /* 0x004fe20007810000 */
[----:B------:R2:W-:Y:S01]  /*1fea0*/  MUFU.EX2 R219, R4 ;  /* 0x0000000400db7308 */ /* 0x0005e20000000800 */
[----:B------:R-:W-:Y:S01]  /*1feb0*/  FMUL.FTZ R209, R137, c[0x0][0x2d0] ;  /* 0x0000b40089d17a20 */ /* 0x000fe20000410000 */
[----:B------:R-:W4:Y:S01]  /*1fec0*/  SHFL.BFLY PT, R136, R0, 0x2, 0x1f ;  /* 0x0c401f0000887f89 */ /* 0x000f2200000e0000 */
[----:B------:R-:W-:Y:S02]  /*1fed0*/  FMNMX.FTZ R5, R15, R5, !PT ;  /* 0x000000050f057209 */ /* 0x000fe40007810000 */
[----:B-1----:R-:W-:Y:S02]  /*1fee0*/  MOV R42, R22 ;  /* 0x00000016002a7202 */ /* 0x002fe40000000f00 */
[----:B------:R-:W-:Y:S03]  /*1fef0*/  FMNMX.FTZ R5, R20, R5, !PT ;  /* 0x0000000514057209 */ /* 0x000fe60007810000 */
[----:B------:R1:W1:Y:S01]  /*1ff00*/  MUFU.TANH R51, R46 ;  /* 0x0000002e00337308 */ /* 0x0002620000002400 */
[----:B------:R-:W-:Y:S02]  /*1ff10*/  FMNMX.FTZ R5, R235, R5, !PT ;  /* 0x00000005eb057209 */ /* 0x000fe40007810000 */
[----:B---3--:R-:W-:Y:S07]  /*1ff20*/  MOV R43, R21 ;  /* 0x00000015002b7202 */ /* 0x008fee0000000f00 */
[----:B------:R3:W3:Y:S01]  /*1ff30*/  MUFU.TANH R143, R47 ;  /* 0x0000002f008f7308 */ /* 0x0006e20000002400 */
[--C-:B--2---:R-:W-:Y:S01]  /*1ff40*/  FFMA.FTZ R4, R134, c[0x0][0x2d0], -R210.reuse ;  /* 0x0000b40086047a23 */ /* 0x104fe200000108d2 */
[----:B----4-:R-:W-:Y:S02]  /*1ff50*/  FMNMX.FTZ R136, R0, R136, !PT ;  /* 0x0000008800887209 */ /* 0x010fe40007810000 */
[----:B------:R-:W-:Y:S06]  /*1ff60*/  FMNMX.FTZ R0, R214, R5, !PT ;  /* 0x00000005d6007209 */ /* 0x000fec0007810000 */
[----:B------:R2:W-:Y:S01]  /*1ff70*/  MUFU.EX2 R239, R4 ;  /* 0x0000000400ef7308 */ /* 0x0005e20000000800 */
[----:B------:R-:W4:Y:S01]  /*1ff80*/  SHFL.BFLY PT, R6, R136, 0x1, 0x1f ;  /* 0x0c201f0088067f89 */ /* 0x000f2200000e0000 */
[----:B------:R-:W-:Y:S02]  /*1ff90*/  FMNMX.FTZ R0, R53, R0, !PT ;  /* 0x0000000035007209 */ /* 0x000fe40007810000 */
[----:B-1----:R-:W-:Y:S02]  /*1ffa0*/  MOV R46, R34 ;  /* 0x00000022002e7202 */ /* 0x002fe40000000f00 */
[----:B------:R-:W-:Y:S01]  /*1ffb0*/  FMNMX.FTZ R5, R44, R0, !PT ;  /* 0x000000002c057209 */ /* 0x000fe20007810000 */
[----:B------:R-:W-:Y:S01]  /*1ffc0*/  FMUL.FTZ R0, R63, c[0x0][0x320] ;  /* 0x0000c8003f007a20 */ /* 0x000fe20000410000 */
[----:B------:R-:W-:Y:S02]  /*1ffd0*/  MOV R63, R11 ;  /* 0x0000000b003f7202 */ /* 0x000fe40000000f00 */
[----:B------:R1:W1:Y:S01]  /*1ffe0*/  MUFU.TANH R237, R58 ;  /* 0x0000003a00ed7308 */ /* 0x0002620000002400 */
[----:B------:R-:W-:Y:S02]  /*1fff0*/  FMNMX.FTZ R5, R242, R5, !PT ;  /* 0x00000005f2057209 */ /* 0x000fe40007810000 */
[----:B---3--:R-:W-:Y:S07]  /*20000*/  MOV R47, R35 ;  /* 0x00000023002f7202 */ /* 0x008fee0000000f00 */
[----:B------:R3:W-:Y:S01]  /*20010*/  MUFU.TANH R141, R0 ;  /* 0x00000000008d7308 */ /* 0x0007e20000002400 */
[----:B--2---:R-:W-:Y:S01]  /*20020*/  FFMA.FTZ R4, R16, c[0x0][0x2d0], -R210 ;  /* 0x0000b40010047a23 */ /* 0x004fe200000108d2 */
[----:B----4-:R-:W-:Y:S08]  /*20030*/  FMNMX.FTZ R136, R136, R6, !PT ;  /* 0x0000000688887209 */ /* 0x010ff00007810000 */
[----:B------:R2:W-:Y:S01]  /*20040*/  MUFU.EX2 R233, R4 ;  /* 0x0000000400e97308 */ /* 0x0005e20000000800 */
[----:B------:R-:W-:Y:S01]  /*20050*/  FMUL.FTZ R208, R136, c[0x0][0x2d0] ;  /* 0x0000b40088d07a20 */ /* 0x000fe20000410000 */
[----:B-1----:R-:W-:Y:S03]  /*20060*/  MOV R58, R52 ;  /* 0x00000034003a7202 */ /* 0x002fe60000000f00 */
[----:B------:R-:W-:Y:S05]  /*20070*/  FFMA.FTZ R7, R213, c[0x0][0x2d0], -R208 ;  /* 0x0000b400d5077a23 */ /* 0x000fea00000108d0 */
[----:B------:R-:W1:Y:S01]  /*20080*/  MUFU.TANH R238, R59 ;  /* 0x0000003b00ee7308 */ /* 0x000e620000002400 */
[----:B---3--:R-:W-:Y:S01]  /*20090*/  FADD.FTZ R0, -R138, R2 ;  /* 0x000000028a007221 */ /* 0x008fe20000010100 */
[----:B------:R-:W-:Y:S01]  /*200a0*/  FMNMX.FTZ R2, R51, R5, !PT ;  /* 0x0000000533027209 */ /* 0x000fe20007810000 */
[----:B------:R-:W-:Y:S02]  /*200b0*/  FFMA.FTZ R5, R17, c[0x0][0x2d0], -R210 ;  /* 0x0000b40011057a23 */ /* 0x000fe400000108d2 */
[----:B------:R-:W-:Y:S01]  /*200c0*/  FMUL.FTZ R0, R0, c[0x0][0x2d0] ;  /* 0x0000b40000007a20 */ /* 0x000fe20000410000 */
[----:B------:R-:W-:Y:S04]  /*200d0*/  FMNMX.FTZ R2, R143, R2, !PT ;  /* 0x000000028f027209 */ /* 0x000fe80007810000 */
[----:B------:R3:W-:Y:S01]  /*200e0*/  MUFU.TANH R140, R62 ;  /* 0x0000003e008c7308 */ /* 0x0007e20000002400 */
[----:B------:R-:W-:Y:S01]  /*200f0*/  FMNMX.FTZ R2, R237, R2, !PT ;  /* 0x00000002ed027209 */ /* 0x000fe20007810000 */
[----:B--2---:R-:W-:Y:S08]  /*20100*/  FFMA.FTZ R4, R212, c[0x0][0x2d0], -R209 ;  /* 0x0000b400d4047a23 */ /* 0x004ff000000108d1 */
[----:B------:R2:W4:Y:S01]  /*20110*/  MUFU.EX2 R132, R0 ;  /* 0x0000000000847308 */ /* 0x0005220000000800 */
[----:B-1----:R-:W-:Y:S02]  /*20120*/  FMNMX.FTZ R2, R238, R2, !PT ;  /* 0x00000002ee027209 */ /* 0x002fe40007810000 */
[----:B------:R-:W-:Y:S07]  /*20130*/  MOV R59, R31 ;  /* 0x0000001f003b7202 */ /* 0x000fee0000000f00 */
[----:B------:R1:W-:Y:S01]  /*20140*/  MUFU.EX2 R220, R4 ;  /* 0x0000000400dc7308 */ /* 0x0003e20000000800 */
[----:B---3--:R-:W-:Y:S09]  /*20150*/  MOV R62, R30 ;  /* 0x0000001e003e7202 */ /* 0x008ff20000000f00 */
[----:B------:R-:W-:Y:S01]  /*20160*/  MUFU.EX2 R224, R5 ;  /* 0x0000000500e07308 */ /* 0x000fe20000000800 */
[----:B--2---:R-:W-:Y:S02]  /*20170*/  FADD.FTZ R0, -R137, R3 ;  /* 0x0000000389007221 */ /* 0x004fe40000010100 */
[----:B----4-:R-:W-:Y:S01]  /*20180*/  FMUL.FTZ R16, R132, R156 ;  /* 0x0000009c84107220 */ /* 0x010fe20000410000 */
[----:B------:R-:W-:Y:S01]  /*20190*/  MOV R156, R47 ;  /* 0x0000002f009c7202 */ /* 0x000fe20000000f00 */
[----:B------:R-:W-:Y:S01]  /*201a0*/  FMUL.FTZ R3, R0, c[0x0][0x2d0] ;  /* 0x0000b40000037a20 */ /* 0x000fe20000410000 */
[----:B------:R-:W-:Y:S01]  /*201b0*/  FMNMX.FTZ R0, R140, R2, !PT ;  /* 0x000000028c007209 */ /* 0x000fe20007810000 */
[----:B------:R-:W-:Y:S03]  /*201c0*/  FADD.FTZ R2, -R136, R135 ;  /* 0x0000008788027221 */ /* 0x000fe60000010100 */
[----:B------:R-:W-:Y:S01]  /*201d0*/  MUFU.EX2 R215, R7 ;  /* 0x0000000700d77308 */ /* 0x000fe20000000800 */
[----:B------:R-:W-:Y:S01]  /*201e0*/  MOV R135, R20 ;  /* 0x0000001400877202 */ /* 0x000fe20000000f00 */
[C---:B------:R-:W-:Y:S01]  /*201f0*/  FMUL.FTZ R17, R132.reuse, R157 ;  /* 0x0000009d84117220 */ /* 0x040fe20000410000 */
[----:B------:R-:W-:Y:S01]  /*20200*/  FMNMX.FTZ R0, R141, R0, !PT ;  /* 0x000000008d007209 */ /* 0x000fe20007810000 */
[--C-:B-1----:R-:W-:Y:S01]  /*20210*/  FFMA.FTZ R4, R211, c[0x0][0x2d0], -R209.reuse ;  /* 0x0000b400d3047a23 */ /* 0x102fe200000108d1 */
[----:B------:R-:W-:Y:S01]  /*20220*/  MOV R157, R46 ;  /* 0x0000002e009d7202 */ /* 0x000fe20000000f00 */
[C---:B------:R-:W-:Y:S02]  /*20230*/  FMUL.FTZ R68, R132.reuse, R68 ;  /* 0x0000004484447220 */ /* 0x040fe40000410000 */
[C---:B------:R-:W-:Y:S02]  /*20240*/  FMUL.FTZ R69, R132.reuse, R69 ;  /* 0x0000004584457220 */ /* 0x040fe40000410000 */
[----:B------:R1:W2:Y:S01]  /*20250*/  MUFU.EX2 R133, R3 ;  /* 0x0000000300857308 */ /* 0x0002a20000000800 */
[C---:B------:R-:W-:Y:S02]  /*20260*/  FMUL.FTZ R80, R132.reuse, R80 ;  /* 0x0000005084507220 */ /* 0x040fe40000410000 */
        /* <DEDUP_REMOVED lines=13> */
[----:B------:R-:W1:Y:S01]  /*20340*/  SHFL.BFLY PT, R2, R0, 0x2, 0x1f ;  /* 0x0c401f0000027f89 */ /* 0x000e6200000e0000 */
[C---:B--2---:R-:W-:Y:S01]  /*20350*/  FMUL.FTZ R34, R133.reuse, R174 ;  /* 0x000000ae85227220 */ /* 0x044fe20000410000 */
[----:B------:R-:W-:Y:S01]  /*20360*/  MOV R174, R50 ;  /* 0x0000003200ae7202 */ /* 0x000fe20000000f00 */
[C---:B------:R-:W-:Y:S01]  /*20370*/  FMUL.FTZ R35, R133.reuse, R175 ;  /* 0x000000af85237220 */ /* 0x040fe20000410000 */
[----:B------:R-:W2:Y:S01]  /*20380*/  MUFU.EX2 R3, R3 ;  /* 0x0000000300037308 */ /* 0x000ea20000000800 */
[C---:B------:R-:W-:Y:S01]  /*20390*/  FMUL.FTZ R50, R133.reuse, R190 ;  /* 0x000000be85327220 */ /* 0x040fe20000410000 */
[----:B------:R-:W-:Y:S01]  /*203a0*/  MOV R175, R49 ;  /* 0x0000003100af7202 */ /* 0x000fe20000000f00 */
[--C-:B---3--:R-:W-:Y:S02]  /*203b0*/  FFMA.FTZ R4, R18, c[0x0][0x2d0], -R209.reuse ;  /* 0x0000b40012047a23 */ /* 0x108fe400000108d1 */
[C---:B------:R-:W-:Y:S01]  /*203c0*/  FMUL.FTZ R18, R133.reuse, R158 ;  /* 0x0000009e85127220 */ /* 0x040fe20000410000 */
[----:B------:R-:W-:Y:S01]  /*203d0*/  MOV R158, R61 ;  /* 0x0000003d009e7202 */ /* 0x000fe20000000f00 */
        /* <DEDUP_REMOVED lines=8> */
[----:B-1----:R-:W-:Y:S01]  /*20460*/  FMNMX.FTZ R0, R0, R2, !PT ;  /* 0x0000000200007209 */ /* 0x002fe20007810000 */
[C---:B------:R-:W-:Y:S02]  /*20470*/  FMUL.FTZ R98, R133.reuse, R98 ;  /* 0x0000006285627220 */ /* 0x040fe40000410000 */
[----:B------:R-:W-:Y:S02]  /*20480*/  FMUL.FTZ R99, R133, R99 ;  /* 0x0000006385637220 */ /* 0x000fe40000410000 */
[----:B------:R-:W1:Y:S01]  /*20490*/  SHFL.BFLY PT, R2, R0, 0x1, 0x1f ;  /* 0x0c201f0000027f89 */ /* 0x000e6200000e0000 */
[C---:B--2---:R-:W-:Y:S01]  /*204a0*/  FMUL.FTZ R25, R3.reuse, R165 ;  /* 0x000000a503197220 */ /* 0x044fe20000410000 */
[----:B------:R-:W-:Y:S01]  /*204b0*/  MOV R165, R41 ;  /* 0x0000002900a57202 */ /* 0x000fe20000000f00 */
[C---:B------:R-:W-:Y:S01]  /*204c0*/  FMUL.FTZ R28, R3.reuse, R168 ;  /* 0x000000a8031c7220 */ /* 0x040fe20000410000 */
[----:B------:R-:W-:Y:S01]  /*204d0*/  MOV R168, R51 ;  /* 0x0000003300a87202 */ /* 0x000fe20000000f00 */
[----:B------:R-:W-:Y:S01]  /*204e0*/  FMUL.FTZ R29, R3, R169 ;  /* 0x000000a9031d7220 */ /* 0x000fe20000410000 */
[----:B------:R-:W-:Y:S01]  /*204f0*/  MOV R169, R32 ;  /* 0x0000002000a97202 */ /* 0x000fe20000000f00 */
[----:B------:R-:W-:Y:S01]  /*20500*/  FMUL.FTZ R32, R132, R172 ;  /* 0x000000ac84207220 */ /* 0x000fe20000410000 */
[----:B------:R-:W-:Y:S01]  /*20510*/  MOV R172, R53 ;  /* 0x0000003500ac7202 */ /* 0x000fe20000000f00 */
[----:B---3--:R-:W-:Y:S02]  /*20520*/  FFMA.FTZ R4, R19, c[0x0][0x2d0], -R209 ;  /* 0x0000b40013047a23 */ /* 0x008fe400000108d1 */
[----:B------:R-:W-:Y:S01]  /*20530*/  FMUL.FTZ R19, R133, R159 ;  /* 0x0000009f85137220 */ /* 0x000fe20000410000 */
[----:B------:R-:W-:Y:S01]  /*20540*/  MOV R159, R67 ;  /* 0x00000043009f7202 */ /* 0x000fe20000000f00 */
[----:B------:R2:W-:Y:S01]  /*20550*/  MUFU.EX2 R231, R4 ;  /* 0x0000000400e77308 */ /* 0x0005e20000000800 */
[----:B------:R-:W-:Y:S02]  /*20560*/  FMUL.FTZ R41, R3, R181 ;  /* 0x000000b503297220 */ /* 0x000fe40000410000 */
[----:B------:R-:W-:Y:S02]  /*20570*/  FMUL.FTZ R51, R133, R191 ;  /* 0x000000bf85337220 */ /* 0x000fe40000410000 */
[----:B------:R-:W-:Y:S02]  /*20580*/  FMUL.FTZ R61, R3, R201 ;  /* 0x000000c9033d7220 */ /* 0x000fe40000410000 */
[----:B------:R-:W-:Y:S02]  /*20590*/  FMUL.FTZ R67, R133, R207 ;  /* 0x000000cf85437220 */ /* 0x000fe40000410000 */
[C---:B------:R-:W-:Y:S01]  /*205a0*/  FMUL.FTZ R72, R3.reuse, R72 ;  /* 0x0000004803487220 */ /* 0x040fe20000410000 */
[----:B-1----:R-:W-:Y:S01]  /*205b0*/  FMNMX.FTZ R134, R0, R2, !PT ;  /* 0x0000000200867209 */ /* 0x002fe20007810000 */
[C---:B------:R-:W-:Y:S01]  /*205c0*/  FMUL.FTZ R73, R3.reuse, R73 ;  /* 0x0000004903497220 */ /* 0x040fe20000410000 */
[----:B------:R-:W-:Y:S01]  /*205d0*/  @P0 IADD3 R2, P1, R26, UR18, RZ ;  /* 0x000000121a020c10 */ /* 0x000fe2000ff3e0ff */
[C---:B------:R-:W-:Y:S02]  /*205e0*/  FMUL.FTZ R76, R3.reuse, R76 ;  /* 0x0000004c034c7220 */ /* 0x040fe40000410000 */
[----:B------:R-:W-:Y:S01]  /*205f0*/  FADD.FTZ R0, -R134, R139 ;  /* 0x0000008b86007221 */ /* 0x000fe20000010100 */
[----:B------:R-:W-:Y:S01]  /*20600*/  @P0 LEA R6, P3, R2, c[0x0][0x1c8], 0x1 ;  /* 0x0000720002060a11 */ /* 0x000fe200078608ff */
[----:B------:R-:W-:Y:S01]  /*20610*/  FMUL.FTZ R77, R3, R77 ;  /* 0x0000004d034d7220 */ /* 0x000fe20000410000 */
[----:B------:R-:W-:Y:S01]  /*20620*/  @P0 IADD3.X R5, R9, UR15, RZ, P1, !PT ;  /* 0x0000000f09050c10 */ /* 0x000fe20008ffe4ff */
[----:B------:R-:W-:Y:S01]  /*20630*/  FMUL.FTZ R0, R0, c[0x0][0x2d0] ;  /* 0x0000b40000007a20 */ /* 0x000fe20000410000 */
[----:B------:R-:W-:Y:S01]  /*20640*/  MOV R139, R10 ;  /* 0x0000000a008b7202 */ /* 0x000fe20000000f00 */
[C---:B------:R-:W-:Y:S01]  /*20650*/  FMUL.FTZ R88, R3.reuse, R88 ;  /* 0x0000005803587220 */ /* 0x040fe20000410000 */
[----:B------:R-:W-:Y:S01]  /*20660*/  @P0 LEA.HI.X R7, R2, c[0x0][0x1cc], R5, 0x1, P3 ;  /* 0x0000730002070a11 */ /* 0x000fe200018f0c05 */
[--C-:B------:R-:W-:Y:S01]  /*20670*/  FFMA.FTZ R2, R216, c[0x0][0x2d0], -R208.reuse ;  /* 0x0000b400d8027a23 */ /* 0x100fe200000108d0 */
[----:B--2---:R-:W-:Y:S01]  /*20680*/  @P0 IADD3 R4, P2, R24, UR18, RZ ;  /* 0x0000001218040c10 */ /* 0x004fe2000ff5e0ff */
[----:B------:R-:W1:Y:S01]  /*20690*/  MUFU.EX2 R0, R0 ;  /* 0x0000000000007308 */ /* 0x000e620000000800 */
[----:B------:R-:W-:Y:S01]  /*206a0*/  FMUL.FTZ R24, R3, R164 ;  /* 0x000000a403187220 */ /* 0x000fe20000410000 */
[----:B------:R2:W-:Y:S01]  /*206b0*/  @P0 LDGSTS.E.BYPASS.LTC128B.128 [R244+0x4100], [R6.64], !P5 ;  /* 0x0410000006f40fae */ /* 0x0005e2000e901d5c */
[----:B------:R-:W-:Y:S01]  /*206c0*/  @P0 IADD3.X R9, R23, UR15, RZ, P2, !PT ;  /* 0x0000000f17090c10 */ /* 0x000fe200097fe4ff */
[C---:B------:R-:W-:Y:S01]  /*206d0*/  FMUL.FTZ R89, R3.reuse, R89 ;  /* 0x0000005903597220 */ /* 0x040fe20000410000 */
[C---:B------:R-:W-:Y:S01]  /*206e0*/  @P0 LEA R8, P1, R4.reuse, c[0x0][0x1c8], 0x1 ;  /* 0x0000720004080a11 */ /* 0x040fe200078208ff */
[C---:B------:R-:W-:Y:S01]  /*206f0*/  FMUL.FTZ R92, R3.reuse, R92 ;  /* 0x0000005c035c7220 */ /* 0x040fe20000410000 */
[----:B------:R-:W-:Y:S01]  /*20700*/  MOV R164, R45 ;  /* 0x0000002d00a47202 */ /* 0x000fe20000000f00 */
[C---:B------:R-:W-:Y:S01]  /*20710*/  FMUL.FTZ R45, R3.reuse, R185 ;  /* 0x000000b9032d7220 */ /* 0x040fe20000410000 */
[----:B------:R-:W-:Y:S01]  /*20720*/  @P0 LEA.HI.X R9, R4, c[0x0][0x1cc], R9, 0x1, P1 ;  /* 0x0000730004090a11 */ /* 0x000fe200008f0c09 */
[----:B------:R3:W4:Y:S01]  /*20730*/  MUFU.EX2 R216, R2 ;  /* 0x0000000200d87308 */ /* 0x0007220000000800 */
[----:B------:R-:W-:Y:S01]  /*20740*/  @P0 IADD3 R4, P2, R6, UR9, RZ ;  /* 0x0000000906040c10 */ /* 0x000fe2000ff5e0ff */
[----:B------:R-:W-:Y:S01]  /*20750*/  FMUL.FTZ R93, R3, R93 ;  /* 0x0000005d035d7220 */ /* 0x000fe20000410000 */
[----:B------:R-:W-:Y:S01]  /*20760*/  MOV R185, R60 ;  /* 0x0000003c00b97202 */ /* 0x000fe20000000f00 */
[----:B------:R4:W-:Y:S01]  /*20770*/  @P0 LDGSTS.E.BYPASS.LTC128B.128 [R244+0x6100], [R8.64], !P4 ;  /* 0x0610000008f40fae */ /* 0x0009e2000e101d5c */
[----:B------:R-:W-:Y:S01]  /*20780*/  @P0 IADD3.X R5, R7, UR8, RZ, P2, !PT ;  /* 0x0000000807050c10 */ /* 0x000fe200097fe4ff */
[----:B------:R-:W-:Y:S02]  /*20790*/  FMUL.FTZ R60, R3, R200 ;  /* 0x000000c8033c7220 */ /* 0x000fe40000410000 */
[C---:B------:R-:W-:Y:S02]  /*207a0*/  FMUL.FTZ R102, R133.reuse, R102 ;  /* 0x0000006685667220 */ /* 0x040fe40000410000 */
[----:B------:R-:W-:Y:S02]  /*207b0*/  FMUL.FTZ R103, R133, R103 ;  /* 0x0000006785677220 */ /* 0x000fe40000410000 */
[----:B------:R4:W-:Y:S01]  /*207c0*/  @P0 LDGSTS.E.BYPASS.LTC128B.128 [R244+0x4900], [R4.64], !P5 ;  /* 0x0490000004f40fae */ /* 0x0009e2000e901d5c */
[----:B------:R-:W-:Y:S02]  /*207d0*/  FMUL.FTZ R104, R3, R104 ;  /* 0x0000006803687220 */ /* 0x000fe40000410000 */
[C---:B-1----:R-:W-:Y:S01]  /*207e0*/  FMUL.FTZ R26, R0.reuse, R166 ;  /* 0x000000a6001a7220 */ /* 0x042fe20000410000 */
[----:B------:R-:W-:Y:S01]  /*207f0*/  MOV R166, R43 ;  /* 0x0000002b00a67202 */ /* 0x000fe20000000f00 */
[C---:B------:R-:W-:Y:S01]  /*20800*/  FMUL.FTZ R27, R0.reuse, R167 ;  /* 0x000000a7001b7220 */ /* 0x040fe20000410000 */
[----:B------:R-:W-:Y:S01]  /*20810*/  MOV R167, R42 ;  /* 0x0000002a00a77202 */ /* 0x000fe20000000f00 */
[----:B------:R-:W-:Y:S01]  /*20820*/  FMUL.FTZ R30, R0, R170 ;  /* 0x000000aa001e7220 */ /* 0x000fe20000410000 */
[----:B------:R1:W-:Y:S01]  /*20830*/  @P0 LDGSTS.E.BYPASS.LTC128B.128 [R244+0x6900], [R4.64+0x80], !P4 ;  /* 0x0690008004f40fae */ /* 0x0003e2000e101d5c */
[----:B--2---:R-:W-:Y:S01]  /*20840*/  @P0 IADD3 R6, P1, R4, UR9, RZ ;  /* 0x0000000904060c10 */ /* 0x004fe2000ff3e0ff */
[----:B------:R-:W-:Y:S01]  /*20850*/  FMUL.FTZ R31, R0, R171 ;  /* 0x000000ab001f7220 */ /* 0x000fe20000410000 */
[----:B------:R-:W-:Y:S01]  /*20860*/  MOV R171, R33 ;  /* 0x0000002100ab7202 */ /* 0x000fe20000000f00 */
[--C-:B---3--:R-:W-:Y:S01]  /*20870*/  FFMA.FTZ R2, R12, c[0x0][0x2d0], -R208.reuse ;  /* 0x0000b4000c027a23 */ /* 0x108fe200000108d0 */
[----:B------:R-:W-:Y:S01]  /*20880*/  @P0 IADD3.X R7, R5, UR8, RZ, P1, !PT ;  /* 0x0000000805070c10 */ /* 0x000fe20008ffe4ff */
[----:B------:R-:W-:Y:S01]  /*20890*/  FMUL.FTZ R12, R3, R152 ;  /* 0x00000098030c7220 */ /* 0x000fe20000410000 */
[----:B------:R-:W-:Y:S01]  /*208a0*/  @P0 IADD3 R10, P1, R4, UR12, RZ ;  /* 0x0000000c040a0c10 */ /* 0x000fe2000ff3e0ff */
[----:B------:R2:W-:Y:S01]  /*208b0*/  MUFU.EX2 R221, R2 ;  /* 0x0000000200dd7308 */ /* 0x0005e20000000800 */
[----:B------:R-:W-:Y:S01]  /*208c0*/  FMUL.FTZ R33, R132, R173 ;  /* 0x000000ad84217220 */ /* 0x000fe20000410000 */
[----:B------:R3:W-:Y:S01]  /*208d0*/  @P0 LDGSTS.E.BYPASS.LTC128B.128 [R244+0x5100], [R6.64], !P5 ;  /* 0x0510000006f40fae */ /* 0x0007e2000e901d5c */
[----:B------:R-:W-:Y:S01]  /*208e0*/  @P0 IADD3.X R11, R5, UR17, RZ, P1, !PT ;  /* 0x00000011050b0c10 */ /* 0x000fe20008ffe4ff */
[----:B------:R-:W-:Y:S01]  /*208f0*/  FMUL.FTZ R42, R0, R182 ;  /* 0x000000b6002a7220 */ /* 0x000fe20000410000 */
[----:B----4-:R-:W-:Y:S01]  /*20900*/  @P0 IADD3 R8, P2, R6, UR9, RZ ;  /* 0x0000000906080c10 */ /* 0x010fe2000ff5e0ff */
[C---:B------:R-:W-:Y:S01]  /*20910*/  FMUL.FTZ R43, R0.reuse, R183 ;  /* 0x000000b7002b7220 */ /* 0x040fe20000410000 */
[----:B------:R-:W-:Y:S01]  /*20920*/  MOV R170, R48 ;  /* 0x0000003000aa7202 */ /* 0x000fe20000000f00 */
[C---:B------:R-:W-:Y:S01]  /*20930*/  FMUL.FTZ R46, R0.reuse, R186 ;  /* 0x000000ba002e7220 */ /* 0x040fe20000410000 */
[----:B------:R-:W-:Y:S01]  /*20940*/  @P0 IADD3.X R9, R7, UR8, RZ, P2, !PT ;  /* 0x0000000807090c10 */ /* 0x000fe200097fe4ff */
[----:B------:R4:W-:Y:S01]  /*20950*/  @P0 LDGSTS.E.BYPASS.LTC128B.128 [R244+0x7100], [R10.64], !P4 ;  /* 0x071000000af40fae */ /* 0x0009e2000e101d5c */
[----:B------:R-:W-:Y:S01]  /*20960*/  FMUL.FTZ R47, R0, R187 ;  /* 0x000000bb002f7220 */ /* 0x000fe20000410000 */
[----:B------:R-:W-:Y:S01]  /*20970*/  MOV R173, R56 ;  /* 0x0000003800ad7202 */ /* 0x000fe20000000f00 */
[----:B------:R-:W-:Y:S01]  /*20980*/  FMUL.FTZ R48, R132, R188 ;  /* 0x000000bc84307220 */ /* 0x000fe20000410000 */
[----:B------:R-:W-:Y:S01]  /*20990*/  MOV R182, R59 ;  /* 0x0000003b00b67202 */ /* 0x000fe20000000f00 */
[C---:B------:R-:W-:Y:S01]  /*209a0*/  FMUL.FTZ R56, R3.reuse, R196 ;  /* 0x000000c403387220 */ /* 0x040fe20000410000 */
[----:B------:R-:W-:Y:S01]  /*209b0*/  MOV R186, R57 ;  /* 0x0000003900ba7202 */ /* 0x000fe20000000f00 */
[----:B------:R-:W-:Y:S01]  /*209c0*/  FMUL.FTZ R57, R3, R197 ;  /* 0x000000c503397220 */ /* 0x000fe20000410000 */
[----:B------:R4:W-:Y:S01]  /*209d0*/  @P0 LDGSTS.E.BYPASS.LTC128B.128 [R244+0x5900], [R8.64], !P5 ;  /* 0x0590000008f40fae */ /* 0x0009e2000e901d5c */
[----:B-1----:R-:W-:Y:S01]  /*209e0*/  @P0 IADD3 R4, P1, R6, UR12, RZ ;  /* 0x0000000c06040c10 */ /* 0x002fe2000ff3e0ff */
[C---:B------:R-:W-:Y:S01]  /*209f0*/  FMUL.FTZ R59, R0.reuse, R199 ;  /* 0x000000c7003b7220 */ /* 0x040fe20000410000 */
[----:B------:R-:W-:Y:S01]  /*20a00*/  MOV R183, R62 ;  /* 0x0000003e00b77202 */ /* 0x000fe20000000f00 */
[C---:B------:R-:W-:Y:S01]  /*20a10*/  FMUL.FTZ R62, R0.reuse, R202 ;  /* 0x000000ca003e7220 */ /* 0x040fe20000410000 */
[----:B------:R-:W-:Y:S01]  /*20a20*/  @P0 IADD3.X R5, R7, UR17, RZ, P1, !PT ;  /* 0x0000001107050c10 */ /* 0x000fe20008ffe4ff */
[----:B--2---:R-:W-:Y:S01]  /*20a30*/  FFMA.FTZ R2, R13, c[0x0][0x2d0], -R208 ;  /* 0x0000b4000d027a23 */ /* 0x004fe200000108d0 */
[----:B------:R-:W-:Y:S01]  /*20a40*/  MOV R187, R185 ;  /* 0x000000b900bb7202 */ /* 0x000fe20000000f00 */
[----:B------:R-:W-:Y:S01]  /*20a50*/  FMUL.FTZ R13, R3, R153 ;  /* 0x00000099030d7220 */ /* 0x000fe20000410000 */
[----:B------:R-:W-:Y:S01]  /*20a60*/  MOV R188, R186 ;  /* 0x000000ba00bc7202 */ /* 0x000fe20000000f00 */
[----:B------:R1:W2:Y:S01]  /*20a70*/  MUFU.EX2 R222, R2 ;  /* 0x0000000200de7308 */ /* 0x0002a20000000800 */
[----:B------:R2:W-:Y:S01]  /*20a80*/  @P0 LDGSTS.E.BYPASS.LTC128B.128 [R244+0x7900], [R4.64], !P4 ;  /* 0x0790000004f40fae */ /* 0x0005e2000e101d5c */
[----:B---3--:R-:W-:Y:S01]  /*20a90*/  FMUL.FTZ R7, R133, R147 ;  /* 0x0000009385077220 */ /* 0x008fe20000410000 */
[----:B------:R-:W-:Y:S01]  /*20aa0*/  F2FP.PACK_AB R147, R231, R240 ;  /* 0x000000f0e793723e */ /* 0x000fe200000000ff */
[C---:B------:R-:W-:Y:S01]  /*20ab0*/  FMUL.FTZ R74, R0.reuse, R74 ;  /* 0x0000004a004a7220 */ /* 0x040fe20000410000 */
[----:B------:R-:W-:Y:S01]  /*20ac0*/  MOV R186, R183 ;  /* 0x000000b700ba7202 */ /* 0x000fe20000000f00 */
[C---:B------:R-:W-:Y:S02]  /*20ad0*/  FMUL.FTZ R75, R0.reuse, R75 ;  /* 0x0000004b004b7220 */ /* 0x040fe40000410000 */
[C---:B------:R-:W-:Y:S01]  /*20ae0*/  FMUL.FTZ R78, R0.reuse, R78 ;  /* 0x0000004e004e7220 */ /* 0x040fe20000410000 */
[----:B------:R-:W3:Y:S01]  /*20af0*/  LDSM.16.MT88.4 R20, [R225+0x100] ;  /* 0x00010000e114783b */ /* 0x000ee20000004200 */
[C---:B----4-:R-:W-:Y:S02]  /*20b00*/  FMUL.FTZ R10, R0.reuse, R150 ;  /* 0x00000096000a7220 */ /* 0x050fe40000410000 */
[C---:B------:R-:W-:Y:S02]  /*20b10*/  FMUL.FTZ R11, R0.reuse, R151 ;  /* 0x00000097000b7220 */ /* 0x040fe40000410000 */
[C---:B------:R-:W-:Y:S02]  /*20b20*/  FMUL.FTZ R79, R0.reuse, R79 ;  /* 0x0000004f004f7220 */ /* 0x040fe40000410000 */
[----:B------:R-:W-:Y:S01]  /*20b30*/  FMUL.FTZ R90, R0, R90 ;  /* 0x0000005a005a7220 */ /* 0x000fe20000410000 */
[----:B------:R-:W4:Y:S01]  /*20b40*/  LDSM.16.MT88.4 R36, [R226+0x100] ;  /* 0x00010000e224783b */ /* 0x000f220000004200 */
[C---:B------:R-:W-:Y:S01]  /*20b50*/  FMUL.FTZ R8, R3.reuse, R148 ;  /* 0x0000009403087220 */ /* 0x040fe20000410000 */
[----:B------:R-:W-:Y:S01]  /*20b60*/  F2FP.PACK_AB R148, R216, R215 ;  /* 0x000000d7d894723e */ /* 0x000fe200000000ff */
[----:B------:R-:W-:Y:S02]  /*20b70*/  FMUL.FTZ R9, R3, R149 ;  /* 0x0000009503097220 */ /* 0x000fe40000410000 */
[----:B------:R-:W-:Y:S02]  /*20b80*/  FMUL.FTZ R91, R0, R91 ;  /* 0x0000005b005b7220 */ /* 0x000fe40000410000 */
[----:B-1----:R-:W-:Y:S01]  /*20b90*/  FMUL.FTZ R2, R134, c[0x0][0x2d0] ;  /* 0x0000b40086027a20 */ /* 0x002fe20000410000 */
[----:B--2---:R-:W-:Y:S01]  /*20ba0*/  F2FP.PACK_AB R150, R222, R221 ;  /* 0x000000ddde96723e */ /* 0x004fe200000000ff */
[----:B------:R-:W1:Y:S01]  /*20bb0*/  LDSM.16.MT88.4 R52, [R228+0x100] ;  /* 0x00010000e434783b */ /* 0x000e620000004200 */
[----:B------:R-:W-:Y:S02]  /*20bc0*/  FMUL.FTZ R94, R0, R94 ;  /* 0x0000005e005e7220 */ /* 0x000fe40000410000 */
[--C-:B------:R-:W-:Y:S01]  /*20bd0*/  FFMA.FTZ R4, R218, c[0x0][0x2d0], -R2.reuse ;  /* 0x0000b400da047a23 */ /* 0x100fe20000010802 */
[----:B------:R-:W-:Y:S01]  /*20be0*/  MOV R218, R139 ;  /* 0x0000008b00da7202 */ /* 0x000fe20000000f00 */
[--C-:B------:R-:W-:Y:S01]  /*20bf0*/  FFMA.FTZ R6, R217, c[0x0][0x2d0], -R2.reuse ;  /* 0x0000b400d9067a23 */ /* 0x100fe20000010802 */
[----:B------:R-:W-:Y:S01]  /*20c00*/  MOV R217, R214 ;  /* 0x000000d600d97202 */ /* 0x000fe20000000f00 */
[----:B------:R2:W-:Y:S01]  /*20c10*/  MUFU.EX2 R212, R4 ;  /* 0x0000000400d47308 */ /* 0x0005e20000000800 */
[----:B------:R-:W-:Y:S01]  /*20c20*/  FMUL.FTZ R5, R132, R145 ;  /* 0x0000009184057220 */ /* 0x000fe20000410000 */
[----:B------:R-:W-:Y:S01]  /*20c30*/  F2FP.PACK_AB R145, R223, R220 ;  /* 0x000000dcdf91723e */ /* 0x000fe200000000ff */
[C---:B------:R-:W-:Y:S01]  /*20c40*/  FMUL.FTZ R95, R0.reuse, R95 ;  /* 0x0000005f005f7220 */ /* 0x040fe20000410000 */
[----:B------:R-:W-:Y:S01]  /*20c50*/  MOV R139, R241 ;  /* 0x000000f1008b7202 */ /* 0x000fe20000000f00 */
[C---:B------:R-:W-:Y:S01]  /*20c60*/  FMUL.FTZ R105, R3.reuse, R105 ;  /* 0x0000006903697220 */ /* 0x040fe20000410000 */
[----:B------:R-:W0:Y:S01]  /*20c70*/  LDGDEPBAR ;  /* 0x00000000000079af */ /* 0x000e220000000000 */
[C---:B------:R-:W-:Y:S02]  /*20c80*/  FMUL.FTZ R106, R0.reuse, R106 ;  /* 0x0000006a006a7220 */ /* 0x040fe40000410000 */
[C---:B------:R-:W-:Y:S01]  /*20c90*/  FMUL.FTZ R107, R0.reuse, R107 ;  /* 0x0000006b006b7220 */ /* 0x040fe20000410000 */
[----:B------:R1:W1:Y:S01]  /*20ca0*/  MUFU.EX2 R211, R6 ;  /* 0x0000000600d37308 */ /* 0x0002620000000800 */
[C---:B------:R-:W-:Y:S02]  /*20cb0*/  FMUL.FTZ R108, R3.reuse, R108 ;  /* 0x0000006c036c7220 */ /* 0x040fe40000410000 */
[----:B------:R-:W-:Y:S02]  /*20cc0*/  FMUL.FTZ R109, R3, R109 ;  /* 0x0000006d036d7220 */ /* 0x000fe40000410000 */
[C---:B------:R-:W-:Y:S02]  /*20cd0*/  FMUL.FTZ R110, R0.reuse, R110 ;  /* 0x0000006e006e7220 */ /* 0x040fe40000410000 */
[----:B------:R-:W-:Y:S02]  /*20ce0*/  FMUL.FTZ R111, R0, R111 ;  /* 0x0000006f006f7220 */ /* 0x000fe40000410000 */
[C---:B------:R-:W-:Y:S02]  /*20cf0*/  FMUL.FTZ R114, R133.reuse, R114 ;  /* 0x0000007285727220 */ /* 0x040fe40000410000 */
[C---:B------:R-:W-:Y:S02]  /*20d00*/  FMUL.FTZ R115, R133.reuse, R115 ;  /* 0x0000007385737220 */ /* 0x040fe40000410000 */
[C---:B------:R-:W-:Y:S02]  /*20d10*/  FMUL.FTZ R118, R133.reuse, R118 ;  /* 0x0000007685767220 */ /* 0x040fe40000410000 */
[--C-:B--2---:R-:W-:Y:S02]  /*20d20*/  FFMA.FTZ R4, R14, c[0x0][0x2d0], -R2.reuse ;  /* 0x0000b4000e047a23 */ /* 0x104fe40000010802 */
[----:B------:R-:W-:Y:S02]  /*20d30*/  FMUL.FTZ R14, R0, R154 ;  /* 0x0000009a000e7220 */ /* 0x000fe40000410000 */
[----:B------:R2:W-:Y:S01]  /*20d40*/  MUFU.EX2 R213, R4 ;  /* 0x0000000400d57308 */ /* 0x0005e20000000800 */
[----:B------:R-:W-:Y:S02]  /*20d50*/  FMUL.FTZ R119, R133, R119 ;  /* 0x0000007785777220 */ /* 0x000fe40000410000 */
[----:B------:R-:W-:Y:S02]  /*20d60*/  FMUL.FTZ R120, R3, R120 ;  /* 0x0000007803787220 */ /* 0x000fe40000410000 */
[----:B-1----:R-:W-:Y:S01]  /*20d70*/  FMUL.FTZ R6, R133, R146 ;  /* 0x0000009285067220 */ /* 0x002fe20000410000 */
[----:B------:R-:W-:Y:S01]  /*20d80*/  F2FP.PACK_AB R146, R224, R233 ;  /* 0x000000e9e092723e */ /* 0x000fe200000000ff */
[C---:B------:R-:W-:Y:S01]  /*20d90*/  FMUL.FTZ R121, R3.reuse, R121 ;  /* 0x0000007903797220 */ /* 0x040fe20000410000 */
[----:B------:R-:W-:Y:S01]  /*20da0*/  F2FP.PACK_AB R149, R212, R211 ;  /* 0x000000d3d495723e */ /* 0x000fe200000000ff */
[C---:B------:R-:W-:Y:S02]  /*20db0*/  FMUL.FTZ R122, R0.reuse, R122 ;  /* 0x0000007a007a7220 */ /* 0x040fe40000410000 */
[C---:B------:R-:W-:Y:S02]  /*20dc0*/  FMUL.FTZ R123, R0.reuse, R123 ;  /* 0x0000007b007b7220 */ /* 0x040fe40000410000 */
[C---:B------:R-:W-:Y:S02]  /*20dd0*/  FMUL.FTZ R124, R3.reuse, R124 ;  /* 0x0000007c037c7220 */ /* 0x040fe40000410000 */
[----:B------:R-:W-:Y:S02]  /*20de0*/  FMUL.FTZ R125, R3, R125 ;  /* 0x0000007d037d7220 */ /* 0x000fe40000410000 */
[C---:B------:R-:W-:Y:S02]  /*20df0*/  FMUL.FTZ R126, R0.reuse, R126 ;  /* 0x0000007e007e7220 */ /* 0x040fe40000410000 */
[----:B------:R-:W-:Y:S02]  /*20e00*/  FMUL.FTZ R127, R0, R127 ;  /* 0x0000007f007f7220 */ /* 0x000fe40000410000 */
[--C-:B------:R-:W-:Y:S02]  /*20e10*/  FFMA.FTZ R139, R139, c[0x0][0x2d0], -R209.reuse ;  /* 0x0000b4008b8b7a23 */ /* 0x100fe400000108d1 */
[----:B------:R-:W-:Y:S02]  /*20e20*/  FMUL.FTZ R128, R132, R128 ;  /* 0x0000008084807220 */ /* 0x000fe40000410000 */
[--C-:B--2---:R-:W-:Y:S02]  /*20e30*/  FFMA.FTZ R4, R15, c[0x0][0x2d0], -R2.reuse ;  /* 0x0000b4000f047a23 */ /* 0x104fe40000010802 */
[----:B------:R-:W-:Y:S02]  /*20e40*/  FMUL.FTZ R15, R0, R155 ;  /* 0x0000009b000f7220 */ /* 0x000fe40000410000 */
[----:B------:R1:W2:Y:S01]  /*20e50*/  MUFU.EX2 R214, R4 ;  /* 0x0000000400d67308 */ /* 0x0002a20000000800 */
[----:B------:R-:W4:Y:S01]  /*20e60*/  LDSM.16.MT88.4 R152, [R227+0x100] ;  /* 0x00010000e398783b */ /* 0x000f220000004200 */
[----:B------:R-:W-:Y:S02]  /*20e70*/  FMUL.FTZ R129, R132, R129 ;  /* 0x0000008184817220 */ /* 0x000fe40000410000 */
[C---:B------:R-:W-:Y:S02]  /*20e80*/  FMUL.FTZ R130, R133.reuse, R130 ;  /* 0x0000008285827220 */ /* 0x040fe40000410000 */
[----:B------:R-:W-:Y:S02]  /*20e90*/  FMUL.FTZ R131, R133, R131 ;  /* 0x0000008385837220 */ /* 0x000fe40000410000 */
[----:B------:R-:W-:Y:S02]  /*20ea0*/  FFMA.FTZ R140, R140, c[0x0][0x2d0], -R2 ;  /* 0x0000b4008c8c7a23 */ /* 0x000fe40000010802 */
[----:B-1----:R-:W-:Y:S01]  /*20eb0*/  FMUL.FTZ R4, R132, R144 ;  /* 0x0000009084047220 */ /* 0x002fe20000410000 */
[----:B------:R-:W-:Y:S02]  /*20ec0*/  F2FP.PACK_AB R144, R239, R219 ;  /* 0x000000dbef90723e */ /* 0x000fe400000000ff */
[----:B--2---:R-:W-:Y:S05]  /*20ed0*/  F2FP.PACK_AB R151, R214, R213 ;  /* 0x000000d5d697723e */ /* 0x004fea00000000ff */
[-C--:B---3--:R-:W-:Y:S08]  /*20ee0*/  HMMA.16816.F32 R4, R144, R20.reuse, R4 ;  /* 0x000000149004723c */ /* 0x088ff00000001804 */
        /* <DEDUP_REMOVED lines=8> */
[----:B------:R-:W-:Y:S01]  /*20f70*/  FMUL.FTZ R44, R3, R184 ;  /* 0x000000b8032c7220 */ /* 0x000fe20000410000 */
[----:B------:R-:W-:Y:S01]  /*20f80*/  MOV R184, R58 ;  /* 0x0000003a00b87202 */ /* 0x000fe20000000f00 */
[----:B------:R-:W-:Y:S02]  /*20f90*/  FMUL.FTZ R58, R0, R198 ;  /* 0x000000c6003a7220 */ /* 0x000fe40000410000 */
[C---:B------:R-:W-:Y:S01]  /*20fa0*/  FMUL.FTZ R22, R133.reuse, R162 ;  /* 0x000000a285167220 */ /* 0x040fe20000410000 */
[----:B------:R-:W-:Y:S03]  /*20fb0*/  MOV R162, R65 ;  /* 0x0000004100a27202 */ /* 0x000fe60000000f00 */
[C---:B------:R-:W-:Y:S01]  /*20fc0*/  FMUL.FTZ R23, R133.reuse, R163 ;  /* 0x000000a385177220 */ /* 0x040fe20000410000 */
[----:B------:R-:W-:Y:S01]  /*20fd0*/  MOV R163, R64 ;  /* 0x0000004000a37202 */ /* 0x000fe20000000f00 */
[C---:B------:R-:W-:Y:S02]  /*20fe0*/  FMUL.FTZ R64, R132.reuse, R204 ;  /* 0x000000cc84407220 */ /* 0x040fe40000410000 */
[C---:B------:R-:W-:Y:S03]  /*20ff0*/  FMUL.FTZ R65, R132.reuse, R205 ;  /* 0x000000cd84417220 */ /* 0x040fe60000410000 */
[-C--:B----4-:R-:W-:Y:S08]  /*21000*/  HMMA.16816.F32 R20, R144, R36.reuse, R20 ;  /* 0x000000249014723c */ /* 0x090ff00000001814 */
[C---:B------:R-:W-:Y:S07]  /*21010*/  HMMA.16816.F32 R24, R148.reuse, R36, R24 ;  /* 0x000000249418723c */ /* 0x040fee0000001818 */
[C---:B------:R-:W-:Y:S01]  /*21020*/  FMUL.FTZ R36, R132.reuse, R176 ;  /* 0x000000b084247220 */ /* 0x040fe20000410000 */
[-C--:B------:R-:W-:Y:S04]  /*21030*/  HMMA.16816.F32 R28, R148, R38.reuse, R28 ;  /* 0x00000026941c723c */ /* 0x080fe8000000181c */
[----:B------:R-:W-:Y:S01]  /*21040*/  FMUL.FTZ R37, R132, R177 ;  /* 0x000000b184257220 */ /* 0x000fe20000410000 */
[----:B------:R-:W-:Y:S02]  /*21050*/  MOV R177, R217 ;  /* 0x000000d900b17202 */ /* 0x000fe40000000f00 */
[----:B------:R-:W-:Y:S01]  /*21060*/  MOV R217, R63 ;  /* 0x0000003f00d97202 */ /* 0x000fe20000000f00 */
[C---:B------:R-:W-:Y:S04]  /*21070*/  HMMA.16816.F32 R32, R144.reuse, R38, R32 ;  /* 0x000000269020723c */ /* 0x040fe80000001820 */
[----:B------:R-:W-:Y:S03]  /*21080*/  FMUL.FTZ R63, R0, R203 ;  /* 0x000000cb003f7220 */ /* 0x000fe60000410000 */
[----:B------:R-:W-:Y:S01]  /*21090*/  FMUL.FTZ R39, R133, R179 ;  /* 0x000000b385277220 */ /* 0x000fe20000410000 */
[----:B------:R-:W-:Y:S01]  /*210a0*/  MOV R179, R40 ;  /* 0x0000002800b37202 */ /* 0x000fe20000000f00 */
[----:B------:R-:W-:Y:S03]  /*210b0*/  FMUL.FTZ R40, R3, R180 ;  /* 0x000000b403287220 */ /* 0x000fe60000410000 */
[----:B------:R-:W-:Y:S01]  /*210c0*/  MOV R180, R135 ;  /* 0x0000008700b47202 */ /* 0x000fe20000000f00 */
[--C-:B------:R-:W-:Y:S01]  /*210d0*/  FFMA.FTZ R135, R248, c[0x0][0x2d0], -R210.reuse ;  /* 0x0000b400f8877a23 */ /* 0x100fe200000108d2 */
[----:B------:R-:W-:Y:S01]  /*210e0*/  MOV R183, R179 ;  /* 0x000000b300b77202 */ /* 0x000fe20000000f00 */
[----:B------:R-:W-:Y:S01]  /*210f0*/  FMUL.FTZ R38, R133, R178 ;  /* 0x000000b285267220 */ /* 0x000fe20000410000 */
[----:B------:R-:W-:Y:S01]  /*21100*/  MOV R179, R177 ;  /* 0x000000b100b37202 */ /* 0x000fe20000000f00 */
[----:B------:R1:W-:Y:S01]  /*21110*/  MUFU.EX2 R178, R135 ;  /* 0x0000008700b27308 */ /* 0x0003e20000000800 */
[----:B------:R-:W-:Y:S02]  /*21120*/  MOV R177, R172 ;  /* 0x000000ac00b17202 */ /* 0x000fe40000000f00 */
[----:B------:R-:W-:Y:S02]  /*21130*/  MOV R172, R169 ;  /* 0x000000a900ac7202 */ /* 0x000fe40000000f00 */
[-C--:B------:R-:W-:Y:S03]  /*21140*/  HMMA.16816.F32 R36, R144, R52.reuse, R36 ;  /* 0x000000349024723c */ /* 0x080fe60000001824 */
[----:B------:R-:W-:Y:S02]  /*21150*/  MOV R169, R242 ;  /* 0x000000f200a97202 */ /* 0x000fe40000000f00 */
[----:B------:R2:W-:Y:S01]  /*21160*/  MUFU.EX2 R242, R139 ;  /* 0x0000008b00f27308 */ /* 0x0005e20000000800 */
[----:B------:R-:W-:Y:S02]  /*21170*/  MOV R185, R180 ;  /* 0x000000b400b97202 */ /* 0x000fe40000000f00 */
[C---:B------:R-:W-:Y:S07]  /*21180*/  HMMA.16816.F32 R40, R148.reuse, R52, R40 ;  /* 0x000000349428723c */ /* 0x040fee0000001828 */
[C---:B------:R-:W-:Y:S01]  /*21190*/  FMUL.FTZ R52, R132.reuse, R192 ;  /* 0x000000c084347220 */ /* 0x040fe20000410000 */
[-C--:B------:R-:W-:Y:S04]  /*211a0*/  HMMA.16816.F32 R44, R148, R54.reuse, R44 ;  /* 0x00000036942c723c */ /* 0x080fe8000000182c */
[--C-:B-1----:R-:W-:Y:S02]  /*211b0*/  FFMA.FTZ R135, R247, c[0x0][0x2d0], -R210.reuse ;  /* 0x0000b400f7877a23 */ /* 0x102fe400000108d2 */
[----:B------:R-:W-:Y:S02]  /*211c0*/  FMUL.FTZ R53, R132, R193 ;  /* 0x000000c184357220 */ /* 0x000fe40000410000 */
[C---:B------:R-:W-:Y:S01]  /*211d0*/  HMMA.16816.F32 R48, R144.reuse, R54, R48 ;  /* 0x000000369030723c */ /* 0x040fe20000001830 */
[----:B------:R1:W-:Y:S03]  /*211e0*/  MUFU.EX2 R241, R135 ;  /* 0x0000008700f17308 */ /* 0x0003e60000000800 */
[--C-:B--2---:R-:W-:Y:S03]  /*211f0*/  FFMA.FTZ R139, R174, c[0x0][0x2d0], -R209.reuse ;  /* 0x0000b400ae8b7a23 */ /* 0x104fe600000108d1 */
[C---:B------:R-:W-:Y:S02]  /*21200*/  FMUL.FTZ R55, R133.reuse, R195 ;  /* 0x000000c385377220 */ /* 0x040fe40000410000 */
[----:B------:R-:W-:Y:S02]  /*21210*/  FMUL.FTZ R54, R133, R194 ;  /* 0x000000c285367220 */ /* 0x000fe40000410000 */
[----:B------:R2:W-:Y:S05]  /*21220*/  MUFU.EX2 R194, R142 ;  /* 0x0000008e00c27308 */ /* 0x0005ea0000000800 */
[-C--:B------:R-:W-:Y:S08]  /*21230*/  HMMA.16816.F32 R52, R144, R152.reuse, R52 ;  /* 0x000000989034723c */ /* 0x080ff00000001834 */
[C---:B------:R-:W-:Y:S04]  /*21240*/  HMMA.16816.F32 R56, R148.reuse, R152, R56 ;  /* 0x000000989438723c */ /* 0x040fe80000001838 */
[--C-:B-1----:R-:W-:Y:S04]  /*21250*/  FFMA.FTZ R135, R245, c[0x0][0x2d0], -R210.reuse ;  /* 0x0000b400f5877a23 */ /* 0x102fe800000108d2 */
[-C--:B------:R-:W-:Y:S01]  /*21260*/  HMMA.16816.F32 R60, R148, R154.reuse, R60 ;  /* 0x0000009a943c723c */ /* 0x080fe2000000183c */
[----:B------:R1:W-:Y:S03]  /*21270*/  MUFU.EX2 R181, R135 ;  /* 0x0000008700b57308 */ /* 0x0003e60000000800 */
[--C-:B--2---:R-:W-:Y:S04]  /*21280*/  FFMA.FTZ R142, R166, c[0x0][0x2d0], -R210.reuse ;  /* 0x0000b400a68e7a23 */ /* 0x104fe800000108d2 */
[C---:B------:R-:W-:Y:S01]  /*21290*/  HMMA.16816.F32 R64, R144.reuse, R154, R64 ;  /* 0x0000009a9040723c */ /* 0x040fe20000001840 */
[----:B------:R-:W2:Y:S02]  /*212a0*/  LDSM.16.MT88.4 R152, [R225+0x2100] ;  /* 0x00210000e198783b */ /* 0x000ea40000004200 */
[----:B------:R-:W-:Y:S01]  /*212b0*/  MUFU.EX2 R142, R142 ;  /* 0x0000008e008e7308 */ /* 0x000fe20000000800 */
[----:B-1----:R-:W-:Y:S09]  /*212c0*/  FFMA.FTZ R135, R246, c[0x0][0x2d0], -R210 ;  /* 0x0000b400f6877a23 */ /* 0x002ff200000108d2 */
        /* <DEDUP_REMOVED lines=8> */
[--C-:B-1----:R-:W-:Y:S04]  /*21350*/  FFMA.FTZ R135, R250, c[0x0][0x2d0], -R209.reuse ;  /* 0x0000b400fa877a23 */ /* 0x102fe800000108d1 */
[----:B------:R1:W-:Y:S04]  /*21360*/  MUFU.EX2 R180, R135 ;  /* 0x0000008700b47308 */ /* 0x0003e80000000800 */
[--C-:B-1----:R-:W-:Y:S01]  /*21370*/  FFMA.FTZ R135, R249, c[0x0][0x2d0], -R209.reuse ;  /* 0x0000b400f9877a23 */ /* 0x102fe200000108d1 */
[-C--:B--2---:R-:W-:Y:S05]  /*21380*/  HMMA.16816.F32 R84, R144, R152.reuse, R84 ;  /* 0x000000989054723c */ /* 0x084fea0000001854 */
[----:B------:R1:W-:Y:S03]  /*21390*/  MUFU.EX2 R198, R135 ;  /* 0x0000008700c67308 */ /* 0x0003e60000000800 */
[C---:B------:R-:W-:Y:S08]  /*213a0*/  HMMA.16816.F32 R88, R148.reuse, R152, R88 ;  /* 0x000000989458723c */ /* 0x040ff00000001858 */
[-C--:B------:R-:W-:Y:S08]  /*213b0*/  HMMA.16816.F32 R92, R148, R154.reuse, R92 ;  /* 0x0000009a945c723c */ /* 0x080ff0000000185c */
[C---:B------:R-:W-:Y:S01]  /*213c0*/  HMMA.16816.F32 R96, R144.reuse, R154, R96 ;  /* 0x0000009a9060723c */ /* 0x040fe20000001860 */
[----:B------:R-:W2:Y:S03]  /*213d0*/  LDSM.16.MT88.4 R152, [R228+0x2100] ;  /* 0x00210000e498783b */ /* 0x000ea60000004200 */
[--C-:B-1----:R-:W-:Y:S01]  /*213e0*/  FFMA.FTZ R135, R188, c[0x0][0x2d0], -R208.reuse ;  /* 0x0000b400bc877a23 */ /* 0x102fe200000108d0 */
[----:B------:R-:W-:Y:S02]  /*213f0*/  MOV R188, R187 ;  /* 0x000000bb00bc7202 */ /* 0x000fe40000000f00 */
[----:B------:R-:W-:Y:S02]  /*21400*/  MOV R187, R186 ;  /* 0x000000ba00bb7202 */ /* 0x000fe40000000f00 */
[----:B------:R-:W-:Y:S03]  /*21410*/  MOV R186, R185 ;  /* 0x000000b900ba7202 */ /* 0x000fe60000000f00 */
        /* <DEDUP_REMOVED lines=8> */
[--C-:B-1----:R-:W-:Y:S01]  /*214a0*/  FFMA.FTZ R135, R188, c[0x0][0x2d0], -R208.reuse ;  /* 0x0000b400bc877a23 */ /* 0x102fe200000108d0 */
[-C--:B--2---:R-:W-:Y:S03]  /*214b0*/  HMMA.16816.F32 R100, R144, R152.reuse, R100 ;  /* 0x000000989064723c */ /* 0x084fe60000001864 */
[----:B------:R1:W2:Y:S01]  /*214c0*/  MUFU.EX2 R243, R135 ;  /* 0x0000008700f37308 */ /* 0x0002a20000000800 */
[----:B------:R-:W-:Y:S02]  /*214d0*/  MOV R188, R186 ;  /* 0x000000ba00bc7202 */ /* 0x000fe40000000f00 */
[----:B------:R-:W-:Y:S02]  /*214e0*/  MOV R186, R185 ;  /* 0x000000b900ba7202 */ /* 0x000fe40000000f00 */
[C---:B------:R-:W-:Y:S08]  /*214f0*/  HMMA.16816.F32 R104, R148.reuse, R152, R104 ;  /* 0x000000989468723c */ /* 0x040ff00000001868 */
[-C--:B------:R-:W-:Y:S08]  /*21500*/  HMMA.16816.F32 R108, R148, R154.reuse, R108 ;  /* 0x0000009a946c723c */ /* 0x080ff0000000186c */
[C---:B------:R-:W-:Y:S01]  /*21510*/  HMMA.16816.F32 R112, R144.reuse, R154, R112 ;  /* 0x0000009a9070723c */ /* 0x040fe20000001870 */
[----:B------:R-:W3:Y:S03]  /*21520*/  LDSM.16.MT88.4 R152, [R227+0x2100] ;  /* 0x00210000e398783b */ /* 0x000ee60000004200 */
[--C-:B-1----:R-:W-:Y:S04]  /*21530*/  FFMA.FTZ R135, R252, c[0x0][0x2d0], -R208.reuse ;  /* 0x0000b400fc877a23 */ /* 0x102fe800000108d0 */
[----:B------:R1:W-:Y:S04]  /*21540*/  MUFU.EX2 R185, R135 ;  /* 0x0000008700b97308 */ /* 0x0003e80000000800 */
[----:B-1----:R-:W-:Y:S06]  /*21550*/  FFMA.FTZ R135, R189, c[0x0][0x2d0], -R208 ;  /* 0x0000b400bd877a23 */ /* 0x002fec00000108d0 */
[----:B------:R1:W4:Y:S01]  /*21560*/  MUFU.EX2 R202, R135 ;  /* 0x0000008700ca7308 */ /* 0x0003220000000800 */
[-C--:B---3--:R-:W-:Y:S08]  /*21570*/  HMMA.16816.F32 R116, R144, R152.reuse, R116 ;  /* 0x000000989074723c */ /* 0x088ff00000001874 */
[C---:B------:R-:W-:Y:S07]  /*21580*/  HMMA.16816.F32 R120, R148.reuse, R152, R120 ;  /* 0x000000989478723c */ /* 0x040fee0000001878 */
[----:B--2---:R-:W-:Y:S01]  /*21590*/  F2FP.PACK_AB R152, R243, R177 ;  /* 0x000000b1f398723e */ /* 0x004fe200000000ff */
[-C--:B------:R-:W-:Y:S01]  /*215a0*/  HMMA.16816.F32 R124, R148, R154.reuse, R124 ;  /* 0x0000009a947c723c */ /* 0x080fe2000000187c */
[----:B------:R-:W2:Y:S03]  /*215b0*/  LDSM.16.MT88.4 R148, [R225+0x900] ;  /* 0x00090000e194783b */ /* 0x000ea60000004200 */
[--C-:B-1----:R-:W-:Y:S04]  /*215c0*/  FFMA.FTZ R135, R188, c[0x0][0x2d0], -R2.reuse ;  /* 0x0000b400bc877a23 */ /* 0x102fe80000010802 */
[----:B------:R-:W-:Y:S01]  /*215d0*/  HMMA.16816.F32 R128, R144, R154, R128 ;  /* 0x0000009a9080723c */ /* 0x000fe20000001880 */
[----:B------:R1:W-:Y:S06]  /*215e0*/  MUFU.EX2 R193, R135 ;  /* 0x0000008700c17308 */ /* 0x0003ec0000000800 */
[----:B------:R-:W-:Y:S02]  /*215f0*/  F2FP.PACK_AB R144, R241, R178 ;  /* 0x000000b2f190723e */ /* 0x000fe400000000ff */
[----:B------:R-:W-:Y:S03]  /*21600*/  F2FP.PACK_AB R145, R242, R176 ;  /* 0x000000b0f291723e */ /* 0x000fe600000000ff */
[----:B------:R-:W-:Y:S02]  /*21610*/  F2FP.PACK_AB R146, R195, R181 ;  /* 0x000000b5c392723e */ /* 0x000fe400000000ff */
[----:B------:R-:W-:Y:S02]  /*21620*/  F2FP.PACK_AB R147, R198, R180 ;  /* 0x000000b4c693723e */ /* 0x000fe400000000ff */
[----:B----4-:R-:W-:Y:S01]  /*21630*/  F2FP.PACK_AB R154, R202, R185 ;  /* 0x000000b9ca9a723e */ /* 0x010fe200000000ff */
[--C-:B-1----:R-:W-:Y:S04]  /*21640*/  FFMA.FTZ R135, R235, c[0x0][0x2d0], -R2.reuse ;  /* 0x0000b400eb877a23 */ /* 0x102fe80000010802 */
[----:B------:R1:W3:Y:S01]  /*21650*/  MUFU.EX2 R235, R135 ;  /* 0x0000008700eb7308 */ /* 0x0002e20000000800 */
[-C--:B--2---:R-:W-:Y:S03]  /*21660*/  HMMA.16816.F32 R4, R144, R148.reuse, R4 ;  /* 0x000000949004723c */ /* 0x084fe60000001804 */
[--C-:B-1----:R-:W-:Y:S01]  /*21670*/  FFMA.FTZ R135, R179, c[0x0][0x2d0], -R2.reuse ;  /* 0x0000b400b3877a23 */ /* 0x102fe20000010802 */
[----:B---3--:R-:W-:Y:S05]  /*21680*/  F2FP.PACK_AB R153, R235, R193 ;  /* 0x000000c1eb99723e */ /* 0x008fea00000000ff */
[----:B------:R1:W-:Y:S03]  /*21690*/  MUFU.EX2 R179, R135 ;  /* 0x0000008700b37308 */ /* 0x0003e60000000800 */
[----:B-1----:R-:W-:Y:S07]  /*216a0*/  FFMA.FTZ R135, R187, c[0x0][0x2d0], -R2 ;  /* 0x0000b400bb877a23 */ /* 0x002fee0000010802 */
[----:B------:R-:W1:Y:S02]  /*216b0*/  MUFU.EX2 R205, R135 ;  /* 0x0000008700cd7308 */ /* 0x000e640000000800 */
[----:B-1----:R-:W-:Y:S01]  /*216c0*/  F2FP.PACK_AB R155, R205, R179 ;  /* 0x000000b3cd9b723e */ /* 0x002fe200000000ff */
[--C-:B------:R-:W-:Y:S07]  /*216d0*/  FFMA.FTZ R135, R186, c[0x0][0x2d0], -R210.reuse ;  /* 0x0000b400ba877a23 */ /* 0x100fee00000108d2 */
[----:B------:R1:W-:Y:S01]  /*216e0*/  MUFU.EX2 R190, R135 ;  /* 0x0000008700be7308 */ /* 0x0003e20000000800 */
[C---:B------:R-:W-:Y:S08]  /*216f0*/  HMMA.16816.F32 R8, R152.reuse, R148, R8 ;  /* 0x000000949808723c */ /* 0x040ff00000001808 */
[-C--:B------:R-:W-:Y:S08]  /*21700*/  HMMA.16816.F32 R12, R152, R150.reuse, R12 ;  /* 0x00000096980c723c */ /* 0x080ff0000000180c */
[C---:B------:R-:W-:Y:S01]  /*21710*/  HMMA.16816.F32 R16, R144.reuse, R150, R16 ;  /* 0x000000969010723c */ /* 0x040fe20000001810 */
[----:B------:R-:W2:Y:S03]  /*21720*/  LDSM.16.MT88.4 R148, [R226+0x900] ;  /* 0x00090000e294783b */ /* 0x000ea60000004200 */
[--C-:B-1----:R-:W-:Y:S04]  /*21730*/  FFMA.FTZ R135, R184, c[0x0][0x2d0], -R210.reuse ;  /* 0x0000b400b8877a23 */ /* 0x102fe800000108d2 */
[----:B------:R1:W-:Y:S04]  /*21740*/  MUFU.EX2 R192, R135 ;  /* 0x0000008700c07308 */ /* 0x0003e80000000800 */
[--C-:B-1----:R-:W-:Y:S06]  /*21750*/  FFMA.FTZ R135, R183, c[0x0][0x2d0], -R210.reuse ;  /* 0x0000b400b7877a23 */ /* 0x102fec00000108d2 */
[----:B------:R1:W-:Y:S01]  /*21760*/  MUFU.EX2 R183, R139 ;  /* 0x0000008b00b77308 */ /* 0x0003e20000000800 */
[-C--:B--2---:R-:W-:Y:S09]  /*21770*/  HMMA.16816.F32 R20, R144, R148.reuse, R20 ;  /* 0x000000949014723c */ /* 0x084ff20000001814 */
[----:B------:R2:W-:Y:S01]  /*21780*/  MUFU.EX2 R184, R135 ;  /* 0x0000008700b87308 */ /* 0x0005e20000000800 */
[C---:B------:R-:W-:Y:S08]  /*21790*/  HMMA.16816.F32 R24, R152.reuse, R148, R24 ;  /* 0x000000949818723c */ /* 0x040ff00000001818 */
[-C--:B------:R-:W-:Y:S04]  /*217a0*/  HMMA.16816.F32 R28, R152, R150.reuse, R28 ;  /* 0x00000096981c723c */ /* 0x080fe8000000181c */
[----:B-1----:R-:W-:Y:S04]  /*217b0*/  FFMA.FTZ R139, R165, c[0x0][0x2d0], -R210 ;  /* 0x0000b400a58b7a23 */ /* 0x002fe800000108d2 */
[C---:B------:R-:W-:Y:S01]  /*217c0*/  HMMA.16816.F32 R32, R144.reuse, R150, R32 ;  /* 0x000000969020723c */ /* 0x040fe20000001820 */
[----:B------:R-:W1:Y:S01]  /*217d0*/  LDSM.16.MT88.4 R148, [R228+0x900] ;  /* 0x00090000e494783b */ /* 0x000e620000004200 */
[----:B------:R-:W-:Y:S02]  /*217e0*/  MUFU.EX2 R139, R139 ;  /* 0x0000008b008b7308 */ /* 0x000fe40000000800 */
[--C-:B--2---:R-:W-:Y:S08]  /*217f0*/  FFMA.FTZ R135, R182, c[0x0][0x2d0], -R209.reuse ;  /* 0x0000b400b6877a23 */ /* 0x104ff000000108d1 */
[----:B------:R2:W3:Y:S02]  /*21800*/  MUFU.EX2 R188, R135 ;  /* 0x0000008700bc7308 */ /* 0x0004e40000000800 */
[--C-:B--2---:R-:W-:Y:S02]  /*21810*/  FFMA.FTZ R135, R175, c[0x0][0x2d0], -R209.reuse ;  /* 0x0000b400af877a23 */ /* 0x104fe400000108d1 */
[--C-:B------:R-:W-:Y:S06]  /*21820*/  FFMA.FTZ R175, R218, c[0x0][0x2d0], -R208.reuse ;  /* 0x0000b400daaf7a23 */ /* 0x100fec00000108d0 */
[----:B------:R2:W-:Y:S01]  /*21830*/  MUFU.EX2 R187, R135 ;  /* 0x0000008700bb7308 */ /* 0x0005e20000000800 */
[-C--:B-1----:R-:W-:Y:S08]  /*21840*/  HMMA.16816.F32 R36, R144, R148.reuse, R36 ;  /* 0x000000949024723c */ /* 0x082ff00000001824 */
[C---:B------:R-:W-:Y:S01]  /*21850*/  HMMA.16816.F32 R40, R152.reuse, R148, R40 ;  /* 0x000000949828723c */ /* 0x040fe20000001828 */
[----:B------:R-:W-:Y:S07]  /*21860*/  MUFU.EX2 R252, R175 ;  /* 0x000000af00fc7308 */ /* 0x000fee0000000800 */
[-C--:B------:R-:W-:Y:S04]  /*21870*/  HMMA.16816.F32 R44, R152, R150.reuse, R44 ;  /* 0x00000096982c723c */ /* 0x080fe8000000182c */
[--C-:B--2---:R-:W-:Y:S04]  /*21880*/  FFMA.FTZ R135, R173, c[0x0][0x2d0], -R209.reuse ;  /* 0x0000b400ad877a23 */ /* 0x104fe800000108d1 */
[C---:B------:R-:W-:Y:S01]  /*21890*/  HMMA.16816.F32 R48, R144.reuse, R150, R48 ;  /* 0x000000969030723c */ /* 0x040fe20000001830 */
[----:B------:R-:W1:Y:S01]  /*218a0*/  LDSM.16.MT88.4 R148, [R227+0x900] ;  /* 0x00090000e394783b */ /* 0x000e620000004200 */
[----:B------:R2:W-:Y:S02]  /*218b0*/  MUFU.EX2 R196, R135 ;  /* 0x0000008700c47308 */ /* 0x0005e40000000800 */
[--C-:B--2---:R-:W-:Y:S08]  /*218c0*/  FFMA.FTZ R135, R172, c[0x0][0x2d0], -R208.reuse ;  /* 0x0000b400ac877a23 */ /* 0x104ff000000108d0 */
[----:B------:R2:W-:Y:S01]  /*218d0*/  MUFU.EX2 R189, R135 ;  /* 0x0000008700bd7308 */ /* 0x0005e20000000800 */
[-C--:B-1----:R-:W-:Y:S08]  /*218e0*/  HMMA.16816.F32 R52, R144, R148.reuse, R52 ;  /* 0x000000949034723c */ /* 0x082ff00000001834 */
[C---:B------:R-:W-:Y:S04]  /*218f0*/  HMMA.16816.F32 R56, R152.reuse, R148, R56 ;  /* 0x000000949838723c */ /* 0x040fe80000001838 */
[--C-:B--2---:R-:W-:Y:S04]  /*21900*/  FFMA.FTZ R135, R171, c[0x0][0x2d0], -R208.reuse ;  /* 0x0000b400ab877a23 */ /* 0x104fe800000108d0 */
        /* <DEDUP_REMOVED lines=8> */
[----:B------:R-:W-:Y:S03]  /*21990*/  MOV R162, R161 ;  /* 0x000000a100a27202 */ /* 0x000fe60000000f00 */
[----:B------:R-:W-:Y:S02]  /*219a0*/  MOV R161, R159 ;  /* 0x0000009f00a17202 */ /* 0x000fe40000000f00 */
[----:B------:R-:W-:Y:S01]  /*219b0*/  MOV R159, R158 ;  /* 0x0000009e009f7202 */ /* 0x000fe20000000f00 */
[--C-:B------:R-:W-:Y:S01]  /*219c0*/  FFMA.FTZ R173, R162, c[0x0][0x2d0], -R209.reuse ;  /* 0x0000b400a2ad7a23 */ /* 0x100fe200000108d1 */
[----:B------:R-:W-:Y:S01]  /*219d0*/  MOV R158, R157 ;  /* 0x0000009d009e7202 */ /* 0x000fe20000000f00 */
[--C-:B------:R-:W-:Y:S01]  /*219e0*/  FFMA.FTZ R172, R161, c[0x0][0x2d0], -R209.reuse ;  /* 0x0000b400a1ac7a23 */ /* 0x100fe200000108d1 */
[----:B------:R-:W-:Y:S01]  /*219f0*/  MOV R157, R156 ;  /* 0x0000009c009d7202 */ /* 0x000fe20000000f00 */
[--C-:B------:R-:W-:Y:S01]  /*21a00*/  FFMA.FTZ R171, R159, c[0x0][0x2d0], -R209.reuse ;  /* 0x0000b4009fab7a23 */ /* 0x100fe200000108d1 */
[----:B------:R-:W4:Y:S01]  /*21a10*/  LDL.LU R156, [R1+0x8] ;  /* 0x00000800019c7983 */ /* 0x000f220000300800 */
[----:B------:R-:W-:Y:S02]  /*21a20*/  MUFU.EX2 R204, R173 ;  /* 0x000000ad00cc7308 */ /* 0x000fe40000000800 */
[--C-:B------:R-:W-:Y:S01]  /*21a30*/  FFMA.FTZ R174, R157, c[0x0][0x2d0], -R208.reuse ;  /* 0x0000b4009dae7a23 */ /* 0x100fe200000108d0 */
[-C--:B--2---:R-:W-:Y:S07]  /*21a40*/  HMMA.16816.F32 R68, R144, R148.reuse, R68 ;  /* 0x000000949044723c */ /* 0x084fee0000001844 */
[----:B------:R3:W-:Y:S01]  /*21a50*/  MUFU.EX2 R203, R171 ;  /* 0x000000ab00cb7308 */ /* 0x0007e20000000800 */
[--C-:B-1----:R-:W-:Y:S04]  /*21a60*/  FFMA.FTZ R135, R170, c[0x0][0x2d0], -R208.reuse ;  /* 0x0000b400aa877a23 */ /* 0x102fe800000108d0 */
[--C-:B------:R-:W-:Y:S01]  /*21a70*/  FFMA.FTZ R170, R158, c[0x0][0x2d0], -R208.reuse ;  /* 0x0000b4009eaa7a23 */ /* 0x100fe200000108d0 */
[C---:B------:R-:W-:Y:S04]  /*21a80*/  HMMA.16816.F32 R72, R152.reuse, R148, R72 ;  /* 0x000000949848723c */ /* 0x040fe80000001848 */
[----:B------:R-:W-:Y:S01]  /*21a90*/  FFMA.FTZ R208, R217, c[0x0][0x2d0], -R208 ;  /* 0x0000b400d9d07a23 */ /* 0x000fe200000108d0 */
[----:B------:R1:W-:Y:S03]  /*21aa0*/  MUFU.EX2 R197, R135 ;  /* 0x0000008700c57308 */ /* 0x0003e60000000800 */
[-C--:B------:R-:W-:Y:S07]  /*21ab0*/  HMMA.16816.F32 R76, R152, R150.reuse, R76 ;  /* 0x00000096984c723c */ /* 0x080fee000000184c */
[----:B------:R-:W2:Y:S01]  /*21ac0*/  MUFU.EX2 R251, R208 ;  /* 0x000000d000fb7308 */ /* 0x000ea20000000800 */
[C---:B------:R-:W-:Y:S01]  /*21ad0*/  HMMA.16816.F32 R80, R144.reuse, R150, R80 ;  /* 0x000000969050723c */ /* 0x040fe20000001850 */
[----:B------:R-:W2:Y:S03]  /*21ae0*/  LDSM.16.MT88.4 R148, [R226+0x2900] ;  /* 0x00290000e294783b */ /* 0x000ea60000004200 */
[----:B---3--:R-:W-:Y:S05]  /*21af0*/  MOV R171, R188 ;  /* 0x000000bc00ab7202 */ /* 0x008fea0000000f00 */
[----:B------:R-:W-:Y:S03]  /*21b00*/  MUFU.EX2 R201, R170 ;  /* 0x000000aa00c97308 */ /* 0x000fe60000000800 */
[--C-:B-1----:R-:W-:Y:S02]  /*21b10*/  FFMA.FTZ R135, R160, c[0x0][0x2d0], -R2.reuse ;  /* 0x0000b400a0877a23 */ /* 0x102fe40000010802 */
[----:B------:R-:W3:Y:S05]  /*21b20*/  LDL.LU R160, [R1+0xc] ;  /* 0x00000c0001a07983 */ /* 0x000eea0000300800 */
[----:B------:R1:W-:Y:S01]  /*21b30*/  MUFU.EX2 R248, R135 ;  /* 0x0000008700f87308 */ /* 0x0003e20000000800 */
[-C--:B--2---:R-:W-:Y:S03]  /*21b40*/  HMMA.16816.F32 R84, R144, R148.reuse, R84 ;  /* 0x000000949054723c */ /* 0x084fe60000001854 */
[--C-:B-1----:R-:W-:Y:S02]  /*21b50*/  FFMA.FTZ R135, R169, c[0x0][0x2d0], -R2.reuse ;  /* 0x0000b400a9877a23 */ /* 0x102fe40000010802 */
[----:B------:R-:W-:Y:S04]  /*21b60*/  FFMA.FTZ R169, R163, c[0x0][0x2d0], -R209 ;  /* 0x0000b400a3a97a23 */ /* 0x000fe800000108d1 */
[----:B------:R-:W-:Y:S01]  /*21b70*/  MUFU.EX2 R209, R174 ;  /* 0x000000ae00d17308 */ /* 0x000fe20000000800 */
[C---:B------:R-:W-:Y:S08]  /*21b80*/  HMMA.16816.F32 R88, R152.reuse, R148, R88 ;  /* 0x000000949858723c */ /* 0x040ff00000001858 */
[-C--:B------:R-:W-:Y:S01]  /*21b90*/  HMMA.16816.F32 R92, R152, R150.reuse, R92 ;  /* 0x00000096985c723c */ /* 0x080fe2000000185c */
[----:B------:R-:W-:Y:S07]  /*21ba0*/  MUFU.EX2 R200, R169 ;  /* 0x000000a900c87308 */ /* 0x000fee0000000800 */
[C---:B------:R-:W-:Y:S01]  /*21bb0*/  HMMA.16816.F32 R96, R144.reuse, R150, R96 ;  /* 0x000000969060723c */ /* 0x040fe20000001860 */
[----:B------:R-:W1:Y:S02]  /*21bc0*/  LDSM.16.MT88.4 R148, [R228+0x2900] ;  /* 0x00290000e494783b */ /* 0x000e640000004200 */
[----:B------:R2:W1:Y:S10]  /*21bd0*/  MUFU.EX2 R169, R172 ;  /* 0x000000ac00a97308 */ /* 0x0004740000000800 */
[----:B------:R1:W-:Y:S01]  /*21be0*/  MUFU.EX2 R247, R135 ;  /* 0x0000008700f77308 */ /* 0x0003e20000000800 */
[----:B--2---:R-:W-:Y:S01]  /*21bf0*/  LDSM.16.MT88.4 R172, [R226+0x1900] ;  /* 0x00190000e2ac783b */ /* 0x004fe20000004200 */
[----:B-1----:R-:W-:Y:S02]  /*21c00*/  FFMA.FTZ R135, R168, c[0x0][0x2d0], -R2 ;  /* 0x0000b400a8877a23 */ /* 0x002fe40000010802 */
[----:B------:R-:W-:Y:S01]  /*21c10*/  FFMA.FTZ R168, R164, c[0x0][0x2d0], -R210 ;  /* 0x0000b400a4a87a23 */ /* 0x000fe200000108d2 */
[-C--:B------:R-:W-:Y:S05]  /*21c20*/  HMMA.16816.F32 R100, R144, R148.reuse, R100 ;  /* 0x000000949064723c */ /* 0x080fea0000001864 */
[----:B------:R1:W-:Y:S03]  /*21c30*/  MUFU.EX2 R249, R135 ;  /* 0x0000008700f97308 */ /* 0x0003e60000000800 */
[C---:B------:R-:W-:Y:S07]  /*21c40*/  HMMA.16816.F32 R104, R152.reuse, R148, R104 ;  /* 0x000000949868723c */ /* 0x040fee0000001868 */
[----:B------:R2:W-:Y:S01]  /*21c50*/  MUFU.EX2 R191, R168 ;  /* 0x000000a800bf7308 */ /* 0x0005e20000000800 */
[-C--:B------:R-:W-:Y:S08]  /*21c60*/  HMMA.16816.F32 R108, R152, R150.reuse, R108 ;  /* 0x00000096986c723c */ /* 0x080ff0000000186c */
[C---:B------:R-:W-:Y:S01]  /*21c70*/  HMMA.16816.F32 R112, R144.reuse, R150, R112 ;  /* 0x000000969070723c */ /* 0x040fe20000001870 */
[----:B------:R-:W2:Y:S03]  /*21c80*/  LDSM.16.MT88.4 R148, [R227+0x2900] ;  /* 0x00290000e394783b */ /* 0x000ea60000004200 */
[----:B-1----:R-:W-:Y:S02]  /*21c90*/  FFMA.FTZ R135, R143, c[0x0][0x2d0], -R2 ;  /* 0x0000b4008f877a23 */ /* 0x002fe40000010802 */
[----:B------:R-:W-:Y:S01]  /*21ca0*/  FFMA.FTZ R143, R167, c[0x0][0x2d0], -R210 ;  /* 0x0000b400a78f7a23 */ /* 0x000fe200000108d2 */
[----:B------:R-:W-:Y:S01]  /*21cb0*/  F2FP.PACK_AB R210, R251, R252 ;  /* 0x000000fcfbd2723e */ /* 0x000fe200000000ff */
[----:B------:R-:W1:Y:S01]  /*21cc0*/  MUFU.EX2 R250, R135 ;  /* 0x0000008700fa7308 */ /* 0x000e620000000800 */
[----:B------:R-:W-:Y:S03]  /*21cd0*/  LDSM.16.MT88.4 R164, [R227+0x1100] ;  /* 0x00110000e3a4783b */ /* 0x000fe60000004200 */
[----:B--2---:R-:W-:Y:S06]  /*21ce0*/  MOV R168, R139 ;  /* 0x0000008b00a87202 */ /* 0x004fec0000000f00 */
[----:B------:R2:W-:Y:S10]  /*21cf0*/  MUFU.EX2 R199, R143 ;  /* 0x0000008f00c77308 */ /* 0x0005f40000000800 */
[----:B------:R-:W-:Y:S01]  /*21d00*/  MUFU.EX2 R139, R140 ;  /* 0x0000008c008b7308 */ /* 0x000fe20000000800 */
[-C--:B------:R-:W-:Y:S03]  /*21d10*/  HMMA.16816.F32 R116, R144, R148.reuse, R116 ;  /* 0x000000949074723c */ /* 0x080fe60000001874 */
[----:B--2---:R-:W-:Y:S05]  /*21d20*/  F2FP.PACK_AB R143, R203, R169 ;  /* 0x000000a9cb8f723e */ /* 0x004fea00000000ff */
[C---:B------:R-:W-:Y:S01]  /*21d30*/  HMMA.16816.F32 R120, R152.reuse, R148, R120 ;  /* 0x000000949878723c */ /* 0x040fe20000001878 */
[----:B------:R-:W2:Y:S04]  /*21d40*/  LDL.LU R149, [R1+0x14] ;  /* 0x0000140001957983 */ /* 0x000ea80000300800 */
[----:B------:R-:W2:Y:S03]  /*21d50*/  LDL.LU R148, [R1+0x10] ;  /* 0x0000100001947983 */ /* 0x000ea60000300800 */
[-C--:B------:R-:W-:Y:S01]  /*21d60*/  HMMA.16816.F32 R124, R152, R150.reuse, R124 ;  /* 0x00000096987c723c */ /* 0x080fe2000000187c */
[----:B------:R-:W1:Y:S07]  /*21d70*/  LDSM.16.MT88.4 R152, [R225+0x1100] ;  /* 0x00110000e198783b */ /* 0x000e6e0000004200 */
[----:B------:R-:W-:Y:S07]  /*21d80*/  HMMA.16816.F32 R128, R144, R150, R128 ;  /* 0x000000969080723c */ /* 0x000fee0000001880 */
[----:B------:R-:W-:Y:S02]  /*21d90*/  F2FP.PACK_AB R144, R192, R190 ;  /* 0x000000bec090723e */ /* 0x000fe400000000ff */
[----:B------:R-:W-:Y:S03]  /*21da0*/  F2FP.PACK_AB R145, R187, R188 ;  /* 0x000000bcbb91723e */ /* 0x000fe600000000ff */
[----:B------:R-:W-:Y:S02]  /*21db0*/  F2FP.PACK_AB R146, R194, R184 ;  /* 0x000000b8c292723e */ /* 0x000fe400000000ff */
[----:B------:R-:W-:Y:S02]  /*21dc0*/  F2FP.PACK_AB R147, R196, R183 ;  /* 0x000000b7c493723e */ /* 0x000fe400000000ff */
[----:B------:R-:W-:Y:S02]  /*21dd0*/  F2FP.PACK_AB R150, R197, R182 ;  /* 0x000000b6c596723e */ /* 0x000fe400000000ff */
[----:B-1----:R-:W-:Y:S03]  /*21de0*/  F2FP.PACK_AB R151, R250, R249 ;  /* 0x000000f9fa97723e */ /* 0x002fe600000000ff */
[-C--:B------:R-:W-:Y:S03]  /*21df0*/  HMMA.16816.F32 R4, R144, R152.reuse, R4 ;  /* 0x000000989004723c */ /* 0x080fe60000001804 */
[----:B----4-:R-:W-:Y:S02]  /*21e00*/  FFMA.FTZ R135, R132, R156, R219 ;  /* 0x0000009c84877223 */ /* 0x010fe400000100db */
[----:B------:R-:W1:Y:S01]  /*21e10*/  LDSM.16.MT88.4 R156, [R226+0x1100] ;  /* 0x00110000e29c783b */ /* 0x000e620000004200 */
[----:B---3--:R-:W-:Y:S07]  /*21e20*/  FFMA.FTZ R132, R133, R160, R220 ;  /* 0x000000a085847223 */ /* 0x008fee00000100dc */
[----:B------:R-:W3:Y:S01]  /*21e30*/  LDSM.16.MT88.4 R160, [R228+0x1100] ;  /* 0x00110000e4a0783b */ /* 0x000ee20000004200 */
[----:B------:R-:W-:Y:S04]  /*21e40*/  FADD.FTZ R132, R223, R132 ;  /* 0x00000084df847221 */ /* 0x000fe80000010000 */
[----:B------:R-:W-:Y:S02]  /*21e50*/  FADD.FTZ R132, R240, R132 ;  /* 0x00000084f0847221 */ /* 0x000fe40000010000 */
[----:B--2---:R-:W-:Y:S01]  /*21e60*/  FFMA.FTZ R133, R3, R149, R215 ;  /* 0x0000009503857223 */ /* 0x004fe200000100d7 */
[----:B------:R-:W-:Y:S01]  /*21e70*/  F2FP.PACK_AB R149, R247, R248 ;  /* 0x000000f8f795723e */ /* 0x000fe200000000ff */
[----:B------:R-:W-:Y:S01]  /*21e80*/  FFMA.FTZ R3, R0, R148, R211 ;  /* 0x0000009400037223 */ /* 0x000fe200000100d3 */
[----:B------:R-:W-:Y:S01]  /*21e90*/  F2FP.PACK_AB R148, R186, R189 ;  /* 0x000000bdba94723e */ /* 0x000fe200000000ff */
[--C-:B------:R-:W-:Y:S01]  /*21ea0*/  FFMA.FTZ R0, R237, c[0x0][0x2d0], -R2.reuse ;  /* 0x0000b400ed007a23 */ /* 0x100fe20000010802 */
[----:B------:R-:W-:Y:S01]  /*21eb0*/  MOV R211, R190 ;  /* 0x000000be00d37202 */ /* 0x000fe20000000f00 */
[----:B------:R2:W5:Y:S01]  /*21ec0*/  LDL.LU R237, [R1+0x88] ;  /* 0x0000880001ed7983 */ /* 0x0005620000300800 */
[----:B------:R-:W-:Y:S01]  /*21ed0*/  FADD.FTZ R3, R212, R3 ;  /* 0x00000003d4037221 */ /* 0x000fe20000010000 */
[----:B------:R4:W-:Y:S01]  /*21ee0*/  MUFU.EX2 R246, R0 ;  /* 0x0000000000f67308 */ /* 0x0009e20000000800 */
[----:B------:R-:W-:Y:S01]  /*21ef0*/  FADD.FTZ R133, R216, R133 ;  /* 0x00000085d8857221 */ /* 0x000fe20000010000 */
[C---:B------:R-:W-:Y:S01]  /*21f00*/  HMMA.16816.F32 R8, R148.reuse, R152, R8 ;  /* 0x000000989408723c */ /* 0x040fe20000001808 */
[----:B------:R-:W-:Y:S03]  /*21f10*/  LDSM.16.MT88.4 R216, [R226+0x3900] ;  /* 0x00390000e2d8783b */ /* 0x000fe60000004200 */
[----:B------:R-:W-:Y:S02]  /*21f20*/  FADD.FTZ R3, R213, R3 ;  /* 0x00000003d5037221 */ /* 0x000fe40000010000 */
[----:B------:R-:W-:Y:S02]  /*21f30*/  FADD.FTZ R133, R221, R133 ;  /* 0x00000085dd857221 */ /* 0x000fe40000010000 */
[-C--:B------:R-:W-:Y:S04]  /*21f40*/  HMMA.16816.F32 R12, R148, R154.reuse, R12 ;  /* 0x0000009a940c723c */ /* 0x080fe8000000180c */
[----:B------:R-:W-:Y:S02]  /*21f50*/  FADD.FTZ R133, R222, R133 ;  /* 0x00000085de857221 */ /* 0x000fe40000010000 */
[----:B------:R-:W-:Y:S02]  /*21f60*/  LDSM.16.MT88.4 R220, [R228+0x3900] ;  /* 0x00390000e4dc783b */ /* 0x000fe40000004200 */
[C---:B------:R-:W-:Y:S04]  /*21f70*/  HMMA.16816.F32 R16, R144.reuse, R154, R16 ;  /* 0x0000009a9010723c */ /* 0x040fe80000001810 */
[----:B------:R-:W-:Y:S01]  /*21f80*/  FADD.FTZ R133, R177, R133 ;  /* 0x00000085b1857221 */ /* 0x000fe20000010000 */
[----:B------:R-:W-:Y:S01]  /*21f90*/  MOV R177, R209 ;  /* 0x000000d100b17202 */ /* 0x000fe20000000f00 */
[----:B------:R-:W2:Y:S01]  /*21fa0*/  LDSM.16.MT88.4 R152, [R225+0x3100] ;  /* 0x00310000e198783b */ /* 0x000ea20000004200 */
[--C-:B----4-:R-:W-:Y:S01]  /*21fb0*/  FFMA.FTZ R0, R238, c[0x0][0x2d0], -R2.reuse ;  /* 0x0000b400ee007a23 */ /* 0x110fe20000010802 */
[-C--:B-1----:R-:W-:Y:S03]  /*21fc0*/  HMMA.16816.F32 R20, R144, R156.reuse, R20 ;  /* 0x0000009c9014723c */ /* 0x082fe60000001814 */
[----:B------:R1:W4:Y:S01]  /*21fd0*/  MUFU.EX2 R245, R0 ;  /* 0x0000000000f57308 */ /* 0x0003220000000800 */
[----:B------:R-:W-:Y:S01]  /*21fe0*/  FFMA.FTZ R2, R141, c[0x0][0x2d0], -R2 ;  /* 0x0000b4008d027a23 */ /* 0x000fe20000010802 */
[----:B------:R-:W-:Y:S01]  /*21ff0*/  F2FP.PACK_AB R208, R177, R201 ;  /* 0x000000c9b1d0723e */ /* 0x000fe200000000ff */
[----:B------:R2:W5:Y:S02]  /*22000*/  LDL.LU R238, [R1+0x84] ;  /* 0x0000840001ee7983 */ /* 0x0005640000300800 */
[C---:B------:R-:W-:Y:S08]  /*22010*/  HMMA.16816.F32 R24, R148.reuse, R156, R24 ;  /* 0x0000009c9418723c */ /* 0x040ff00000001818 */
[-C--:B------:R-:W-:Y:S08]  /*22020*/  HMMA.16816.F32 R28, R148, R158.reuse, R28 ;  /* 0x0000009e941c723c */ /* 0x080ff0000000181c */
[C---:B------:R-:W-:Y:S01]  /*22030*/  HMMA.16816.F32 R32, R144.reuse, R158, R32 ;  /* 0x0000009e9020723c */ /* 0x040fe20000001820 */
[----:B------:R-:W2:Y:S03]  /*22040*/  LDSM.16.MT88.4 R156, [R226+0x3100] ;  /* 0x00310000e29c783b */ /* 0x000ea60000004200 */
[----:B-1----:R-:W-:Y:S01]  /*22050*/  FADD.FTZ R0, R239, R135 ;  /* 0x00000087ef007221 */ /* 0x002fe20000010000 */
[----:B----4-:R-:W-:Y:S01]  /*22060*/  F2FP.PACK_AB R209, R245, R246 ;  /* 0x000000f6f5d1723e */ /* 0x010fe200000000ff */
[----:B------:R1:W4:Y:S02]  /*22070*/  MUFU.EX2 R135, R2 ;  /* 0x0000000200877308 */ /* 0x0003240000000800 */
[-C--:B---3--:R-:W-:Y:S01]  /*22080*/  HMMA.16816.F32 R36, R144, R160.reuse, R36 ;  /* 0x000000a09024723c */ /* 0x088fe20000001824 */
[----:B------:R3:W5:Y:S03]  /*22090*/  LDL.LU R239, [R1+0x80] ;  /* 0x0000800001ef7983 */ /* 0x0007660000300800 */
[----:B------:R-:W-:Y:S02]  /*220a0*/  FADD.FTZ R0, R233, R0 ;  /* 0x00000000e9007221 */ /* 0x000fe40000010000 */
[----:B------:R3:W5:Y:S02]  /*220b0*/  LDL.LU R233, [R1+0x7c] ;  /* 0x00007c0001e97983 */ /* 0x0007640000300800 */
[C---:B------:R-:W-:Y:S02]  /*220c0*/  HMMA.16816.F32 R40, R148.reuse, R160, R40 ;  /* 0x000000a09428723c */ /* 0x040fe40000001828 */
[----:B------:R3:W5:Y:S06]  /*220d0*/  LDL.LU R240, [R1+0x78] ;  /* 0x0000780001f07983 */ /* 0x00076c0000300800 */
[-C--:B------:R-:W-:Y:S04]  /*220e0*/  HMMA.16816.F32 R44, R148, R162.reuse, R44 ;  /* 0x000000a2942c723c */ /* 0x080fe8000000182c */
[----:B-1----:R-:W-:Y:S04]  /*220f0*/  FADD.FTZ R2, R224, R0 ;  /* 0x00000000e0027221 */ /* 0x002fe80000010000 */
[C---:B------:R-:W-:Y:S01]  /*22100*/  HMMA.16816.F32 R48, R144.reuse, R162, R48 ;  /* 0x000000a29030723c */ /* 0x040fe20000001830 */
[----:B------:R-:W1:Y:S03]  /*22110*/  LDSM.16.MT88.4 R160, [R228+0x3100] ;  /* 0x00310000e4a0783b */ /* 0x000e660000004200 */
[----:B------:R-:W-:Y:S02]  /*22120*/  FADD.FTZ R0, R231, R132 ;  /* 0x00000084e7007221 */ /* 0x000fe40000010000 */
[----:B------:R-:W-:Y:S02]  /*22130*/  FADD.FTZ R132, R214, R3 ;  /* 0x00000003d6847221 */ /* 0x000fe40000010000 */
        /* <DEDUP_REMOVED lines=8> */
[----:B------:R-:W-:Y:S01]  /*221c0*/  FADD.FTZ R3, R241, R3 ;  /* 0x00000003f1037221 */ /* 0x000fe20000010000 */
[----:B------:R-:W-:Y:S01]  /*221d0*/  F2FP.PACK_AB R141, R176, R200 ;  /* 0x000000c8b08d723e */ /* 0x000fe200000000ff */
[----:B------:R-:W-:Y:S01]  /*221e0*/  FADD.FTZ R2, R242, R2 ;  /* 0x00000002f2027221 */ /* 0x000fe20000010000 */
[----:B------:R-:W-:Y:S01]  /*221f0*/  MOV R0, R142 ;  /* 0x0000008e00007202 */ /* 0x000fe20000000f00 */
[-C--:B------:R-:W-:Y:S01]  /*22200*/  HMMA.16816.F32 R60, R148, R166.reuse, R60 ;  /* 0x000000a6943c723c */ /* 0x080fe2000000183c */
[----:B------:R3:W5:Y:S03]  /*22210*/  LDL.LU R224, [R1+0x74] ;  /* 0x0000740001e07983 */ /* 0x0007660000300800 */
[----:B------:R-:W-:Y:S01]  /*22220*/  F2FP.PACK_AB R140, R0, R199 ;  /* 0x000000c7008c723e */ /* 0x000fe200000000ff */
[----:B------:R3:W5:Y:S03]  /*22230*/  LDL.LU R231, [R1+0x70] ;  /* 0x0000700001e77983 */ /* 0x0007660000300800 */
[C---:B------:R-:W-:Y:S01]  /*22240*/  HMMA.16816.F32 R64, R144.reuse, R166, R64 ;  /* 0x000000a69040723c */ /* 0x040fe20000001840 */
[----:B------:R-:W1:Y:S07]  /*22250*/  LDSM.16.MT88.4 R164, [R227+0x3100] ;  /* 0x00310000e3a4783b */ /* 0x000e6e0000004200 */
[-C--:B--2---:R-:W-:Y:S01]  /*22260*/  HMMA.16816.F32 R68, R144, R152.reuse, R68 ;  /* 0x000000989044723c */ /* 0x084fe20000001844 */
[----:B------:R3:W5:Y:S04]  /*22270*/  LDL.LU R241, [R1+0x6c] ;  /* 0x00006c0001f17983 */ /* 0x0007680000300800 */
[----:B------:R3:W5:Y:S03]  /*22280*/  LDL.LU R242, [R1+0x68] ;  /* 0x0000680001f27983 */ /* 0x0007660000300800 */
[C---:B------:R-:W-:Y:S07]  /*22290*/  HMMA.16816.F32 R72, R148.reuse, R152, R72 ;  /* 0x000000989448723c */ /* 0x040fee0000001848 */
[----:B------:R-:W-:Y:S01]  /*222a0*/  MOV R152, R191 ;  /* 0x000000bf00987202 */ /* 0x000fe20000000f00 */
[-C--:B------:R-:W-:Y:S04]  /*222b0*/  HMMA.16816.F32 R76, R148, R154.reuse, R76 ;  /* 0x0000009a944c723c */ /* 0x080fe8000000184c */
[----:B------:R-:W-:Y:S02]  /*222c0*/  MOV R153, R189 ;  /* 0x000000bd00997202 */ /* 0x000fe40000000f00 */
[----:B------:R-:W-:Y:S01]  /*222d0*/  LDSM.16.MT88.4 R188, [R228+0x1900] ;  /* 0x00190000e4bc783b */ /* 0x000fe20000004200 */
[----:B------:R-:W-:Y:S01]  /*222e0*/  F2FP.PACK_AB R142, R152, R168 ;  /* 0x000000a8988e723e */ /* 0x000fe200000000ff */
[C---:B------:R-:W-:Y:S08]  /*222f0*/  HMMA.16816.F32 R80, R144.reuse, R154, R80 ;  /* 0x0000009a9050723c */ /* 0x040ff00000001850 */
        /* <DEDUP_REMOVED lines=13> */
[-C--:B--2---:R-:W-:Y:S07]  /*223d0*/  HMMA.16816.F32 R144, R140, R156.reuse, R4 ;  /* 0x0000009c8c90723c */ /* 0x084fee0000001804 */
[----:B------:R-:W-:Y:S02]  /*223e0*/  MOV R7, R211 ;  /* 0x000000d300077202 */ /* 0x000fe40000000f00 */
[----:B----4-:R-:W-:Y:S07]  /*223f0*/  F2FP.PACK_AB R211, R135, R139 ;  /* 0x0000008b87d3723e */ /* 0x010fee00000000ff */
[C---:B------:R-:W-:Y:S07]  /*22400*/  HMMA.16816.F32 R148, R208.reuse, R156, R8 ;  /* 0x0000009cd094723c */ /* 0x040fee0000001808 */
        /* <DEDUP_REMOVED lines=19> */
[----:B------:R-:W-:Y:S01]  /*22540*/  MOV R28, R7 ;  /* 0x00000007001c7202 */ /* 0x000fe20000000f00 */
[----:B------:R-:W-:Y:S01]  /*22550*/  FADD.FTZ R0, R0, R132 ;  /* 0x0000008400007221 */ /* 0x000fe20000010000 */
[----:B------:R-:W-:Y:S01]  /*22560*/  MOV R26, R182 ;  /* 0x000000b6001a7202 */ /* 0x000fe20000000f00 */
[----:B------:R-:W1:Y:S01]  /*22570*/  LDSM.16.MT88.4 R4, [R227+0x3900] ;  /* 0x00390000e304783b */ /* 0x000e620000004200 */
[----:B------:R-:W-:Y:S04]  /*22580*/  MOV R35, R178 ;  /* 0x000000b200237202 */ /* 0x000fe80000000f00 */
[----:B------:R-:W-:Y:S02]  /*22590*/  MOV R33, R179 ;  /* 0x000000b300217202 */ /* 0x000fe40000000f00 */
[-C--:B------:R-:W-:Y:S03]  /*225a0*/  HMMA.16816.F32 R176, R140, R188.reuse, R36 ;  /* 0x000000bc8cb0723c */ /* 0x080fe60000001824 */
[----:B------:R-:W-:Y:S02]  /*225b0*/  MOV R34, R202 ;  /* 0x000000ca00227202 */ /* 0x000fe40000000f00 */
[----:B------:R-:W-:Y:S02]  /*225c0*/  MOV R32, R185 ;  /* 0x000000b900207202 */ /* 0x000fe40000000f00 */
        /* <DEDUP_REMOVED lines=27> */
[----:B------:R-:W-:Y:S01]  /*22780*/  MOV R28, R14 ;  /* 0x0000000e001c7202 */ /* 0x000fe20000000f00 */
[----:B------:R-:W-:Y:S01]  /*22790*/  FADD.FTZ R2, R34, R10 ;  /* 0x0000000a22027221 */ /* 0x000fe20000010000 */
        /* <DEDUP_REMOVED lines=68> */
[----:B------:R-:W-:Y:S01]  /*22be0*/  FADD.FTZ R0, R139, R6 ;  /* 0x000000068b007221 */ /* 0x000fe20000010000 */
[----:B------:R-:W-:Y:S02]  /*22bf0*/  MOV R139, R134 ;  /* 0x00000086008b7202 */ /* 0x000fe40000000f00 */
[----:B------:R1:W-:Y:S01]  /*22c00*/  STL [R1+0xc], R3 ;  /* 0x00000c0301007387 */ /* 0x0003e20000100800 */
[----:B------:R-:W-:Y:S01]  /*22c10*/  FADD.FTZ R0, R135, R0 ;  /* 0x0000000087007221 */ /* 0x000fe20000010000 */
[----:B------:R-:W-:Y:S02]  /*22c20*/  MOV R135, R136 ;  /* 0x0000008800877202 */ /* 0x000fe40000000f00 */
[----:B------:R2:W-:Y:S04]  /*22c30*/  STL [R1+0x14], R2 ;  /* 0x0000140201007387 */ /* 0x0005e80000100800 */
[----:B------:R3:W-:Y:S01]  /*22c40*/  STL [R1+0x10], R0 ;  /* 0x0000100001007387 */ /* 0x0007e20000100800 */
[----:B-1----:R-:W-:Y:S02]  /*22c50*/  MOV R3, R137 ;  /* 0x0000008900037202 */ /* 0x002fe40000000f00 */
[----:B--2---:R-:W-:Y:S01]  /*22c60*/  MOV R2, R138 ;  /* 0x0000008a00027202 */ /* 0x004fe20000000f00 */
[----:B------:R-:W-:-:S05]  /*22c70*/  @P0 BRA `(.L_x_1677) ;  /* 0xffffb66000000947 */ /* 0x000fca000383ffff */
.L_x_1676:
[----:B---3--:R-:W2:Y:S04]  /*22c80*/  LDL.LU R0, [R1+0x8] ;  /* 0x0000080001007983 */ /* 0x008ea80000300800 */
        /* <DEDUP_REMOVED lines=184> */
.L_x_1586:
[----:B------:R-:W-:Y:S01]  /*23810*/  USHF.R.S32.HI UR8, URZ, 0x1f, UR16 ;  /* 0x0000001f3f087899 */ /* 0x000fe20008011410 */
[----:B------:R-:W-:Y:S05]  /*23820*/  @P4 BRA `(.L_x_1678) ;  /* 0x00001dc000004947 */ /* 0x000fea0003800000 */
[----:B------:R-:W1:Y:S01]  /*23830*/  S2R R66, SR_TID.X ;  /* 0x0000000000427919 */ /* 0x000e620000002100 */
[----:B------:R-:W-:Y:S01]  /*23840*/  F2FP.PACK_AB R57, R57, R144 ;  /* 0x000000903939723e */ /* 0x000fe200000000ff */
[----:B------:R-:W-:Y:S01]  /*23850*/  ULDC.64 UR6, c[0x0][0x500] ;  /* 0x0001400000067ab9 */ /* 0x000fe20000000a00 */
[----:B------:R-:W-:Y:S01]  /*23860*/  F2FP.PACK_AB R56, R56, R146 ;  /* 0x000000923838723e */ /* 0x000fe200000000ff */
[----:B------:R-:W-:Y:S01]  /*23870*/  UISETP.NE.U32.AND UP1, UPT, URZ, UR6, UPT ;  /* 0x000000063f00728c */ /* 0x000fe2000bf25070 */
[----:B------:R-:W-:Y:S01]  /*23880*/  F2FP.PACK_AB R7, R157, R156 ;  /* 0x0000009c9d07723e */ /* 0x000fe200000000ff */
[----:B------:R-:W-:Y:S01]  /*23890*/  ULDC.64 UR4, c[0x0][0x508] ;  /* 0x0001420000047ab9 */ /* 0x000fe20000000a00 */
[----:B------:R-:W-:Y:S01]  /*238a0*/  F2FP.PACK_AB R52, R52, R158 ;  /* 0x0000009e3434723e */ /* 0x000fe200000000ff */
[----:B------:R-:W-:Y:S01]  /*238b0*/  UISETP.NE.AND.EX UP1, UPT, URZ, UR7, UPT, UP1 ;  /* 0x000000073f00728c */ /* 0x000fe2000bf25310 */
[----:B------:R-:W-:Y:S01]  /*238c0*/  F2FP.PACK_AB R58, R58, R148 ;  /* 0x000000943a3a723e */ /* 0x000fe200000000ff */
[----:B------:R-:W-:Y:S01]  /*238d0*/  UISETP.NE.U32.AND UP0, UPT, URZ, UR4, UPT ;  /* 0x000000043f00728c */ /* 0x000fe2000bf05070 */
[----:B------:R-:W-:Y:S01]  /*238e0*/  F2FP.PACK_AB R150, R151, R150 ;  /* 0x000000969796723e */ /* 0x000fe200000000ff */
[----:B------:R-:W-:Y:S01]  /*238f0*/  ULDC.64 UR6, c[0x0][0x500] ;  /* 0x0001400000067ab9 */ /* 0x000fe20000000a00 */
[----:B------:R-:W-:Y:S01]  /*23900*/  F2FP.PACK_AB R55, R55, R152 ;  /* 0x000000983737723e */ /* 0x000fe200000000ff */
[----:B------:R-:W-:Y:S01]  /*23910*/  UMOV UR4, 0x4 ;  /* 0x0000000400047882 */ /* 0x000fe20000000000 */
[----:B------:R-:W-:Y:S01]  /*23920*/  F2FP.PACK_AB R154, R155, R154 ;  /* 0x0000009a9b9a723e */ /* 0x000fe200000000ff */
[----:B------:R-:W-:Y:S01]  /*23930*/  UIMAD.WIDE UR6, UR26, UR4, UR6 ;  /* 0x000000041a0672a5 */ /* 0x000fe2000f8e0206 */
[----:B------:R-:W-:Y:S01]  /*23940*/  F2FP.PACK_AB R51, R51, R160 ;  /* 0x000000a03333723e */ /* 0x000fe200000000ff */
[----:B------:R-:W-:Y:S01]  /*23950*/  UISETP.NE.AND.EX UP0, UPT, URZ, UR5, UPT, UP0 ;  /* 0x000000053f00728c */ /* 0x000fe2000bf05300 */
        /* <DEDUP_REMOVED lines=99> */
[----:B--2---:R-:W-:Y:S01]  /*23f90*/  IMAD.IADD R8, R7, 0x1, R2 ;  /* 0x0000000107087824 */ /* 0x004fe200078e0202 */
[----:B------:R-:W-:Y:S01]  /*23fa0*/  STS [R6+0x80], R49 ;  /* 0x0000803106007388 */ /* 0x000fe20000000800 */
[----:B------:R-:W-:Y:S02]  /*23fb0*/  F2FP.PACK_AB R13, R13, R122 ;  /* 0x0000007a0d0d723e */ /* 0x000fe400000000ff */
[----:B-----5:R-:W-:Y:S01]  /*23fc0*/  F2FP.PACK_AB R10, R125, R124 ;  /* 0x0000007c7d0a723e */ /* 0x020fe200000000ff */
[----:B------:R-:W-:Y:S01]  /*23fd0*/  STS [R6+0x480], R48 ;  /* 0x0004803006007388 */ /* 0x000fe20000000800 */
[----:B------:R-:W-:-:S02]  /*23fe0*/  F2FP.PACK_AB R9, R127, R126 ;  /* 0x0000007e7f09723e */ /* 0x000fc400000000ff */
[----:B------:R-:W-:Y:S01]  /*23ff0*/  PLOP3.LUT P0, PT, PT, PT, UP1, 0x80, 0x0 ;  /* 0x000000000000781c */ /* 0x000fe20003f0f018 */
[----:B------:R1:W-:Y:S01]  /*24000*/  STS [R8+0x400], R5 ;  /* 0x0004000508007388 */ /* 0x0003e20000000800 */
[----:B------:R-:W-:-:S03]  /*24010*/  PLOP3.LUT P1, PT, PT, PT, UP0, 0x80, 0x0 ;  /* 0x000000000000781c */ /* 0x000fc60003f2f008 */
        /* <DEDUP_REMOVED lines=37> */
[----:B-1----:R-:W-:-:S03]  /*24270*/  IMAD.U32 R4, RZ, RZ, UR6 ;  /* 0x00000006ff047e24 */ /* 0x002fc6000f8e00ff */
        /* <DEDUP_REMOVED lines=9> */
[----:B------:R2:W-:Y:S01]  /*24310*/  STS [R7+0x6400], R9 ;  /* 0x0064000907007388 */ /* 0x0005e20000000800 */
[----:B-1----:R-:W-:-:S03]  /*24320*/  IMAD.U32 R5, RZ, RZ, UR7 ;  /* 0x00000007ff057e24 */ /* 0x002fc6000f8e00ff */
[----:B------:R-:W-:Y:S06]  /*24330*/  BAR.SYNC.DEFER_BLOCKING 0x1, 0x80 ;  /* 0x0042000000007b1d */ /* 0x000fec0000010000 */
[----:B------:R-:W-:Y:S02]  /*24340*/  ULDC.64 UR6, c[0x0][0x508] ;  /* 0x0001420000067ab9 */ /* 0x000fe40000000a00 */
[----:B------:R-:W-:Y:S01]  /*24350*/  @UP0 UIMAD.WIDE UR6, UR26, UR4, UR6 ;  /* 0x000000041a0602a5 */ /* 0x000fe2000f8e0206 */
[----:B------:R-:W3:Y:S01]  /*24360*/  @P0 LDG.E R0, [R4.64] ;  /* 0x0000001c04000981 */ /* 0x000ee2000c1e1900 */
[----:B------:R-:W-:-:S04]  /*24370*/  IMAD.MOV.U32 R17, RZ, RZ, c[0x0][0x388] ;  /* 0x0000e200ff117624 */ /* 0x000fc800078e00ff */
[----:B------:R-:W-:Y:S02]  /*24380*/  IMAD.U32 R2, RZ, RZ, UR6 ;  /* 0x00000006ff027e24 */ /* 0x000fe4000f8e00ff */
[----:B------:R-:W-:-:S05]  /*24390*/  IMAD.U32 R3, RZ, RZ, UR7 ;  /* 0x00000007ff037e24 */ /* 0x000fca000f8e00ff */
[----:B------:R1:W5:Y:S02]  /*243a0*/  @P1 LDG.E R17, [R2.64] ;  /* 0x0000001c02111981 */ /* 0x000364000c1e1900 */
[----:B-1----:R-:W-:Y:S02]  /*243b0*/  CS2R R2, SRZ ;  /* 0x0000000000027805 */ /* 0x002fe4000001ff00 */
[--C-:B---3--:R-:W-:Y:S01]  /*243c0*/  @P0 SHF.R.S32.HI R3, RZ, 0x1f, R0.reuse ;  /* 0x0000001fff030819 */ /* 0x108fe20000011400 */
[----:B------:R-:W-:Y:S01]  /*243d0*/  @P0 IMAD.MOV.U32 R2, RZ, RZ, R0 ;  /* 0x000000ffff020224 */ /* 0x000fe200078e0000 */
[----:B------:R-:W-:Y:S05]  /*243e0*/  @P1 BRA `(.L_x_1679) ;  /* 0x0000004000001947 */ /* 0x000fea0003800000 */
[----:B--2---:R-:W-:Y:S05]  /*243f0*/  @!P0 BRA `(.L_x_1679) ;  /* 0x0000003000008947 */ /* 0x004fea0003800000 */
[----:B------:R1:W2:Y:S04]  /*24400*/  LDG.E R0, [R4.64] ;  /* 0x0000001c04007981 */ /* 0x0002a8000c1e1900 */
[----:B-1----:R-:W2:Y:S02]  /*24410*/  LDG.E R4, [R4.64+0x4] ;  /* 0x0000041c04047981 */ /* 0x002ea4000c1e1900 */
[----:B--2--5:R-:W-:-:S02]  /*24420*/  IADD3 R17, -R0, R4, RZ ;  /* 0x0000000400117210 */ /* 0x024fc40007ffe1ff */
.L_x_1679:
[----:B--2---:R-:W-:Y:S01]  /*24430*/  LOP3.LUT R6, R60, 0xffffffe0, RZ, 0xc0, !PT ;  /* 0xffffffe03c067812 */ /* 0x004fe200078ec0ff */
[----:B------:R-:W1:Y:S01]  /*24440*/  R2UR UR5, R3 ;  /* 0x00000000030573c2 */ /* 0x000e6200000e0000 */
[----:B------:R-:W-:Y:S01]  /*24450*/  IMAD.MOV.U32 R5, RZ, RZ, c[0x0][0x4e8] ;  /* 0x00013a00ff057624 */ /* 0x000fe200078e00ff */
[----:B------:R-:W-:Y:S01]  /*24460*/  SHF.R.S32.HI R4, RZ, 0x1f, R59 ;  /* 0x0000001fff047819 */ /* 0x000fe2000001143b */
[----:B------:R-:W2:Y:S01]  /*24470*/  S2R R76, SR_CTAID.X ;  /* 0x00000000004c7919 */ /* 0x000ea20000002500 */
[----:B------:R-:W-:Y:S01]  /*24480*/  IMAD.IADD R6, R66, 0x1, -R6 ;  /* 0x0000000142067824 */ /* 0x000fe200078e0a06 */
[----:B------:R-:W-:Y:S01]  /*24490*/  LEA.HI R0, R32, R32, RZ, 0x1 ;  /* 0x0000002020007211 */ /* 0x000fe200078f08ff */
[----:B------:R-:W-:Y:S01]  /*244a0*/  ULDC.64 UR6, c[0x0][0x490] ;  /* 0x0001240000067ab9 */ /* 0x000fe20000000a00 */
[----:B------:R-:W-:Y:S01]  /*244b0*/  LEA.HI R4, R4, R59, RZ, 0x2 ;  /* 0x0000003b04047211 */ /* 0x000fe200078f10ff */
[----:B------:R-:W3:Y:S01]  /*244c0*/  R2UR UR10, R2 ;  /* 0x00000000020a73c2 */ /* 0x000ee200000e0000 */
[----:B------:R-:W-:Y:S01]  /*244d0*/  SHF.R.S32.HI R8, RZ, 0x1f, R6 ;  /* 0x0000001fff087819 */ /* 0x000fe20000011406 */
[----:B------:R-:W-:Y:S01]  /*244e0*/  ULDC UR9, c[0x0][0x3a4] ;  /* 0x0000e90000097ab9 */ /* 0x000fe20000000800 */
[----:B------:R-:W-:Y:S01]  /*244f0*/  ISETP.NE.AND P1, PT, R5, 0x1, PT ;  /* 0x000000010500780c */ /* 0x000fe20003f25270 */
[----:B-----5:R-:W-:Y:S01]  /*24500*/  IMAD R17, R17, c[0x0][0x4e8], RZ ;  /* 0x00013a0011117a24 */ /* 0x020fe200078e02ff */
[C---:B------:R-:W-:Y:S01]  /*24510*/  LOP3.LUT R5, R0.reuse, 0x1ffffffe, RZ, 0xc0, !PT ;  /* 0x1ffffffe00057812 */ /* 0x040fe200078ec0ff */
[----:B------:R-:W-:Y:S01]  /*24520*/  IMAD.SHL.U32 R0, R0, 0x20, RZ ;  /* 0x0000002000007824 */ /* 0x000fe200078e00ff */
[----:B------:R-:W-:Y:S01]  /*24530*/  LOP3.LUT R4, R4, 0xffffffc, RZ, 0xc0, !PT ;  /* 0x0ffffffc04047812 */ /* 0x000fe200078ec0ff */
[----:B------:R4:W1:Y:S01]  /*24540*/  R2UR UR11, R3 ;  /* 0x00000000030b73c2 */ /* 0x00086200000e0000 */
[----:B------:R-:W-:Y:S01]  /*24550*/  LEA.HI R8, R8, R6, RZ, 0x2 ;  /* 0x0000000608087211 */ /* 0x000fe200078f10ff */
[----:B------:R-:W-:Y:S01]  /*24560*/  IMAD.IADD R7, R32, 0x1, -R5 ;  /* 0x0000000120077824 */ /* 0x000fe200078e0a05 */
[----:B------:R-:W-:Y:S01]  /*24570*/  LOP3.LUT R0, R0, 0xffffffc0, RZ, 0xc0, !PT ;  /* 0xffffffc000007812 */ /* 0x000fe200078ec0ff */
[----:B------:R-:W-:Y:S01]  /*24580*/  IMAD.IADD R4, R59, 0x1, -R4 ;  /* 0x000000013b047824 */ /* 0x000fe200078e0a04 */
[----:B------:R-:W-:Y:S01]  /*24590*/  SHF.R.S32.HI R5, RZ, 0x2, R8 ;  /* 0x00000002ff057819 */ /* 0x000fe20000011408 */
[----:B------:R-:W-:Y:S01]  /*245a0*/  BSSY B0, `(.L_x_1680) ;  /* 0x000008d000007945 */ /* 0x000fe20003800000 */
[----:B------:R-:W-:Y:S01]  /*245b0*/  LOP3.LUT P0, RZ, R6, 0x3, RZ, 0xc0, !PT ;  /* 0x0000000306ff7812 */ /* 0x000fe2000780c0ff */
[----:B------:R-:W-:Y:S01]  /*245c0*/  IMAD R0, R7, 0x8, R0 ;  /* 0x0000000807007824 */ /* 0x000fe200078e0200 */
[----:B-1----:R-:W-:Y:S01]  /*245d0*/  UMOV UR11, UR5 ;  /* 0x00000005000b7c82 */ /* 0x002fe20008000000 */
[----:B------:R-:W-:Y:S01]  /*245e0*/  IMAD R15, R4, 0x10, R5 ;  /* 0x00000010040f7824 */ /* 0x000fe200078e0205 */
[----:B------:R1:W1:Y:S02]  /*245f0*/  R2UR UR4, R2 ;  /* 0x00000000020473c2 */ /* 0x00026400000e0000 */
[----:B-1----:R-:W-:Y:S01]  /*24600*/  UIMAD UR4, UR8, UR6, URZ ;  /* 0x00000006080472a4 */ /* 0x002fe2000f8e023f */
[-C--:B------:R-:W-:Y:S01]  /*24610*/  LEA.HI R5, R65, R66.reuse, RZ, 0x3 ;  /* 0x0000004241057211 */ /* 0x080fe200078f18ff */
[----:B------:R-:W-:Y:S01]  /*24620*/  IMAD.IADD R4, R15, 0x1, R0 ;  /* 0x000000010f047824 */ /* 0x000fe200078e0200 */
[----:B------:R-:W-:Y:S01]  /*24630*/  LEA.HI R21, R65, R66, RZ, 0x6 ;  /* 0x0000004241157211 */ /* 0x000fe200078f30ff */
[----:B---3--:R-:W-:Y:S01]  /*24640*/  UIMAD.WIDE.U32 UR10, UR16, UR6, UR10 ;  /* 0x00000006100a72a5 */ /* 0x008fe2000f8e000a */
[----:B------:R-:W-:Y:S01]  /*24650*/  LOP3.LUT R6, R5, 0xfffffff8, RZ, 0xc0, !PT ;  /* 0xfffffff805067812 */ /* 0x000fe200078ec0ff */
[----:B--2---:R-:W-:Y:S01]  /*24660*/  IMAD R4, R76, 0x80, R4 ;  /* 0x000000804c047824 */ /* 0x004fe200078e0204 */
[----:B------:R-:W1:Y:S01]  /*24670*/  R2UR UR14, R2 ;  /* 0x00000000020e73c2 */ /* 0x000e6200000e0000 */
[----:B------:R-:W-:Y:S01]  /*24680*/  USHF.R.S32.HI UR6, URZ, 0x1f, UR26 ;  /* 0x0000001f3f067899 */ /* 0x000fe2000801141a */
[----:B------:R-:W-:Y:S01]  /*24690*/  SHF.R.S32.HI R19, RZ, 0x3, R5 ;  /* 0x00000003ff137819 */ /* 0x000fe20000011405 */
[----:B------:R-:W-:Y:S01]  /*246a0*/  UIMAD UR7, UR16, UR7, UR4 ;  /* 0x00000007100772a4 */ /* 0x000fe2000f8e0204 */
[----:B------:R-:W-:Y:S01]  /*246b0*/  IMAD.MOV.U32 R0, RZ, RZ, R4 ;  /* 0x000000ffff007224 */ /* 0x000fe200078e0004 */
[----:B------:R-:W-:Y:S01]  /*246c0*/  USEL UR6, UR6, URZ, !UP1 ;  /* 0x0000003f06067287 */ /* 0x000fe2000c800000 */
[----:B------:R-:W-:Y:S01]  /*246d0*/  IMAD.IADD R6, R66, 0x1, -R6 ;  /* 0x0000000142067824 */ /* 0x000fe200078e0a06 */
[----:B------:R-:W-:Y:S01]  /*246e0*/  ULDC.64 UR4, c[0x0][0x498] ;  /* 0x0001260000047ab9 */ /* 0x000fe20000000a00 */
[----:B------:R-:W2:Y:S01]  /*246f0*/  R2UR UR13, R3 ;  /* 0x00000000030d73c2 */ /* 0x000ea200000e0000 */
[----:B------:R-:W-:Y:S01]  /*24700*/  UIADD3 UR11, UR11, UR7, URZ ;  /* 0x000000070b0b7290 */ /* 0x000fe2000fffe03f */
[----:B------:R-:W-:Y:S01]  /*24710*/  IMAD R15, R76, 0x80, R15 ;  /* 0x000000804c0f7824 */ /* 0x000fe200078e020f */
[----:B------:R-:W-:-:S02]  /*24720*/  USEL UR26, UR26, URZ, !UP1 ;  /* 0x0000003f1a1a7287 */ /* 0x000fc4000c800000 */
[----:B------:R-:W-:Y:S02]  /*24730*/  UIMAD UR7, UR6, UR4, URZ ;  /* 0x00000004060772a4 */ /* 0x000fe4000f8e023f */
[----:B------:R-:W-:Y:S01]  /*24740*/  UIMAD.WIDE.U32 UR18, UR26, UR4, UR10 ;  /* 0x000000041a1272a5 */ /* 0x000fe2000f8e000a */
[----:B------:R3:W4:Y:S01]  /*24750*/  R2UR UR12, R2 ;  /* 0x00000000020c73c2 */ /* 0x00072200000e0000 */
[----:B------:R-:W-:Y:S02]  /*24760*/  UIMAD UR7, UR26, UR5, UR7 ;  /* 0x000000051a0772a4 */ /* 0x000fe4000f8e0207 */
[----:B------:R-:W-:Y:S02]  /*24770*/  ULDC UR10, c[0x0][0x3a0] ;  /* 0x0000e800000a7ab9 */ /* 0x000fe40000000800 */
[----:B------:R-:W-:Y:S02]  /*24780*/  ULDC.64 UR4, c[0x0][0x3e8] ;  /* 0x0000fa0000047ab9 */ /* 0x000fe40000000a00 */
[----:B------:R-:W-:Y:S01]  /*24790*/  UIMAD UR8, UR8, UR4, URZ ;  /* 0x00000004080872a4 */ /* 0x000fe2000f8e023f */
[----:B------:R4:W1:Y:S02]  /*247a0*/  R2UR UR15, R3 ;  /* 0x00000000030f73c2 */ /* 0x00086400000e0000 */
[----:B-1----:R-:W-:-:S02]  /*247b0*/  UIMAD.WIDE.U32 UR14, UR14, UR10, URZ ;  /* 0x0000000a0e0e72a5 */ /* 0x002fc4000f8e003f */
[----:B------:R-:W-:Y:S02]  /*247c0*/  UIMAD UR5, UR16, UR5, UR8 ;  /* 0x00000005100572a4 */ /* 0x000fe4000f8e0208 */
[----:B--2---:R-:W-:Y:S01]  /*247d0*/  UIMAD UR10, UR13, UR10, URZ ;  /* 0x0000000a0d0a72a4 */ /* 0x004fe2000f8e023f */
[----:B---3--:R-:W-:-:S03]  /*247e0*/  @P1 IMAD.HI.U32 R2, R4, c[0x0][0x4ec], RZ ;  /* 0x00013b0004021a27 */ /* 0x008fc600078e00ff */
[----:B----4-:R-:W-:Y:S02]  /*247f0*/  UIMAD UR9, UR12, UR9, UR10 ;  /* 0x000000090c0972a4 */ /* 0x010fe4000f8e020a */
[----:B------:R-:W-:Y:S02]  /*24800*/  @P1 SHF.R.U32.HI R0, RZ, c[0x0][0x4f0], R2 ;  /* 0x00013c00ff001a19 */ /* 0x000fe40000011602 */
[----:B------:R-:W-:Y:S02]  /*24810*/  UIADD3 UR15, UR15, UR9, URZ ;  /* 0x000000090f0f7290 */ /* 0x000fe4000fffe03f */
[--C-:B------:R-:W-:Y:S01]  /*24820*/  SHF.R.S32.HI R3, RZ, 0x1f, R0.reuse ;  /* 0x0000001fff037819 */ /* 0x100fe20000011400 */
[----:B------:R-:W-:Y:S01]  /*24830*/  IMAD.MOV R2, RZ, RZ, -R0 ;  /* 0x000000ffff027224 */ /* 0x000fe200078e0a00 */
[----:B------:R-:W-:Y:S01]  /*24840*/  IADD3 R8, P2, R0, UR18, RZ ;  /* 0x0000001200087c10 */ /* 0x000fe2000ff5e0ff */
[----:B------:R-:W-:Y:S01]  /*24850*/  IMAD.SHL.U32 R0, R19, 0x40, RZ ;  /* 0x0000004013007824 */ /* 0x000fe200078e00ff */
[----:B------:R-:W-:Y:S01]  /*24860*/  UIMAD.WIDE.U32 UR16, UR16, UR4, UR14 ;  /* 0x00000004101072a5 */ /* 0x000fe2000f8e000e */
[----:B------:R-:W-:-:S02]  /*24870*/  IMAD R4, R2, c[0x0][0x4e8], R4 ;  /* 0x00013a0002047a24 */ /* 0x000fc400078e0204 */
[----:B------:R-:W-:Y:S01]  /*24880*/  IMAD.U32 R2, RZ, RZ, UR7 ;  /* 0x00000007ff027e24 */ /* 0x000fe2000f8e00ff */
[----:B------:R-:W-:Y:S01]  /*24890*/  LOP3.LUT R0, R0, 0x1c0, RZ, 0xc0, !PT ;  /* 0x000001c000007812 */ /* 0x000fe200078ec0ff */
[----:B------:R-:W-:-:S03]  /*248a0*/  UIADD3 UR17, UR17, UR5, URZ ;  /* 0x0000000511117290 */ /* 0x000fc6000fffe03f */
[----:B------:R-:W-:Y:S01]  /*248b0*/  IADD3.X R9, R3, UR19, R2, P2, !PT ;  /* 0x0000001303097c10 */ /* 0x000fe200097fe402 */
[----:B------:R-:W-:Y:S01]  /*248c0*/  ULDC.64 UR4, c[0x0][0x3f0] ;  /* 0x0000fc0000047ab9 */ /* 0x000fe20000000a00 */
[C---:B------:R-:W-:Y:S01]  /*248d0*/  LEA R2, R6.reuse, R19, 0x4 ;  /* 0x0000001306027211 */ /* 0x040fe200078e20ff */
[----:B------:R-:W-:Y:S01]  /*248e0*/  IMAD.SHL.U32 R6, R6, 0x8, RZ ;  /* 0x0000000806067824 */ /* 0x000fe200078e00ff */
[----:B------:R-:W-:Y:S01]  /*248f0*/  SHF.R.U32.HI R7, RZ, 0x3, R0 ;  /* 0x00000003ff077819 */ /* 0x000fe20000011600 */
[----:B------:R-:W-:Y:S01]  /*24900*/  UIMAD UR6, UR6, UR4, URZ ;  /* 0x00000004060672a4 */ /* 0x000fe2000f8e023f */
[----:B------:R-:W-:Y:S01]  /*24910*/  ISETP.GE.OR P2, PT, R15, R17, P0 ;  /* 0x000000110f00720c */ /* 0x000fe20000746670 */
[----:B------:R-:W-:Y:S01]  /*24920*/  IMAD R5, R76, 0x80, R2 ;  /* 0x000000804c057824 */ /* 0x000fe200078e0202 */
[----:B------:R-:W-:Y:S01]  /*24930*/  LOP3.LUT R0, R0, 0x38, R6, 0xf8, !PT ;  /* 0x0000003800007812 */ /* 0x000fe200078ef806 */
[----:B------:R-:W-:Y:S01]  /*24940*/  UIMAD.WIDE.U32 UR16, UR26, UR4, UR16 ;  /* 0x000000041a1072a5 */ /* 0x000fe2000f8e0010 */
[----:B------:R-:W-:Y:S01]  /*24950*/  SHF.R.S32.HI R2, RZ, 0x1f, R4 ;  /* 0x0000001fff027819 */ /* 0x000fe20000011404 */
[----:B------:R-:W-:Y:S01]  /*24960*/  @P1 IMAD.HI.U32 R3, R5, c[0x0][0x4ec], RZ ;  /* 0x00013b0005031a27 */ /* 0x000fe200078e00ff */
[----:B------:R-:W-:Y:S01]  /*24970*/  LOP3.LUT R20, R0, R7, RZ, 0x3c, !PT ;  /* 0x0000000700147212 */ /* 0x000fe200078e3cff */
[----:B------:R-:W-:-:S02]  /*24980*/  UIMAD UR5, UR26, UR5, UR6 ;  /* 0x000000051a0572a4 */ /* 0x000fc4000f8e0206 */
[----:B------:R-:W-:Y:S02]  /*24990*/  IMAD R0, R2, c[0x0][0x488], RZ ;  /* 0x0001220002007a24 */ /* 0x000fe400078e02ff */
[----:B------:R-:W-:Y:S01]  /*249a0*/  IMAD.MOV.U32 R14, RZ, RZ, R5 ;  /* 0x000000ffff0e7224 */ /* 0x000fe200078e0005 */
[----:B------:R-:W-:Y:S01]  /*249b0*/  @P1 SHF.R.U32.HI R14, RZ, c[0x0][0x4f0], R3 ;  /* 0x00013c00ff0e1a19 */ /* 0x000fe20000011603 */
[C---:B------:R-:W-:Y:S01]  /*249c0*/  IMAD.WIDE.U32 R2, R4.reuse, c[0x0][0x488], R8 ;  /* 0x0001220004027a25 */ /* 0x040fe200078e0008 */
[----:B------:R-:W-:Y:S01]  /*249d0*/  IADD3 R8, R15, 0x8, RZ ;  /* 0x000000080f087810 */ /* 0x000fe20007ffe0ff */
[----:B------:R-:W-:Y:S01]  /*249e0*/  UIADD3 UR5, UR17, UR5, URZ ;  /* 0x0000000511057290 */ /* 0x000fe2000fffe03f */
[----:B------:R-:W-:Y:S01]  /*249f0*/  SHF.R.S32.HI R9, RZ, 0x1f, R14 ;  /* 0x0000001fff097819 */ /* 0x000fe2000001140e */
[----:B------:R-:W-:Y:S01]  /*24a00*/  IMAD R0, R4, c[0x0][0x48c], R0 ;  /* 0x0001230004007a24 */ /* 0x000fe200078e0200 */
[----:B------:R-:W-:Y:S01]  /*24a10*/  LEA R4, P1, R2, c[0x0][0x450], 0x2 ;  /* 0x0001140002047a11 */ /* 0x000fe200078210ff */
[----:B------:R-:W-:Y:S01]  /*24a20*/  IMAD.MOV R7, RZ, RZ, -R14 ;  /* 0x000000ffff077224 */ /* 0x000fe200078e0a0e */
[----:B------:R-:W-:Y:S01]  /*24a30*/  ISETP.GE.OR P3, PT, R8, R17, P0 ;  /* 0x000000110800720c */ /* 0x000fe20000766670 */
[----:B------:R-:W-:Y:S01]  /*24a40*/  IMAD.IADD R0, R3, 0x1, R0 ;  /* 0x0000000103007824 */ /* 0x000fe200078e0200 */
[----:B------:R-:W-:Y:S01]  /*24a50*/  MOV R3, UR17 ;  /* 0x0000001100037c02 */ /* 0x000fe20008000f00 */
[----:B------:R-:W-:Y:S01]  /*24a60*/  IMAD R16, R9, c[0x0][0x3e0], RZ ;  /* 0x0000f80009107a24 */ /* 0x000fe200078e02ff */
[----:B------:R-:W-:Y:S01]  /*24a70*/  SHFL.IDX PT, R10, R4, RZ, 0x1c1f ;  /* 0x001c1fff040a7589 */ /* 0x000fe200000e0000 */
[----:B------:R-:W-:Y:S01]  /*24a80*/  IMAD R7, R7, c[0x0][0x4e8], R5 ;  /* 0x00013a0007077a24 */ /* 0x000fe200078e0205 */
[----:B------:R-:W-:Y:S01]  /*24a90*/  LEA.HI.X R0, R2, c[0x0][0x454], R0, 0x2, P1 ;  /* 0x0001150002007a11 */ /* 0x000fe200008f1400 */
[----:B------:R-:W-:Y:S01]  /*24aa0*/  IMAD.U32 R2, RZ, RZ, UR16 ;  /* 0x00000010ff027e24 */ /* 0x000fe2000f8e00ff */
[----:B------:R-:W-:Y:S01]  /*24ab0*/  SHFL.IDX PT, R8, R4, 0x1, 0x1c1f ;  /* 0x003c1f0004087f89 */ /* 0x000fe200000e0000 */
[----:B------:R-:W-:-:S02]  /*24ac0*/  IMAD.U32 R3, RZ, RZ, UR5 ;  /* 0x00000005ff037e24 */ /* 0x000fc4000f8e00ff */
[C---:B------:R-:W-:Y:S01]  /*24ad0*/  IMAD R18, R14.reuse, c[0x0][0x3e4], R16 ;  /* 0x0000f9000e127a24 */ /* 0x040fe200078e0210 */
[----:B------:R-:W1:Y:S01]  /*24ae0*/  SHFL.IDX PT, R11, R0, RZ, 0x1c1f ;  /* 0x001c1fff000b7589 */ /* 0x000e6200000e0000 */
[----:B------:R-:W-:Y:S01]  /*24af0*/  IMAD.WIDE.U32 R2, R14, c[0x0][0x3e0], R2 ;  /* 0x0000f8000e027a25 */ /* 0x000fe200078e0002 */
[C---:B------:R-:W-:Y:S02]  /*24b00*/  IADD3 R14, R15.reuse, 0x40, RZ ;  /* 0x000000400f0e7810 */ /* 0x040fe40007ffe0ff */
[----:B------:R-:W2:Y:S01]  /*24b10*/  SHFL.IDX PT, R9, R0, 0x1, 0x1c1f ;  /* 0x003c1f0000097f89 */ /* 0x000ea200000e0000 */
[----:B------:R-:W-:Y:S01]  /*24b20*/  IADD3 R15, R15, 0x48, RZ ;  /* 0x000000480f0f7810 */ /* 0x000fe20007ffe0ff */
[----:B------:R-:W-:Y:S01]  /*24b30*/  IMAD.SHL.U32 R16, R21, 0x8, RZ ;  /* 0x0000000815107824 */ /* 0x000fe200078e00ff */
[-C--:B------:R-:W-:Y:S01]  /*24b40*/  ISETP.GE.OR P1, PT, R14, R17.reuse, P0 ;  /* 0x000000110e00720c */ /* 0x080fe20000726670 */
[----:B------:R-:W-:Y:S01]  /*24b50*/  SHFL.IDX PT, R12, R4, 0x2, 0x1c1f ;  /* 0x005c1f00040c7f89 */ /* 0x000fe200000e0000 */
[----:B------:R-:W-:Y:S01]  /*24b60*/  ISETP.GE.OR P0, PT, R15, R17, P0 ;  /* 0x000000110f00720c */ /* 0x000fe20000706670 */
[----:B------:R-:W-:Y:S01]  /*24b70*/  IMAD.IADD R3, R3, 0x1, R18 ;  /* 0x0000000103037824 */ /* 0x000fe200078e0212 */
[----:B------:R-:W-:Y:S01]  /*24b80*/  LOP3.LUT R15, R20, 0x7ffffe00, R16, 0xf8, !PT ;  /* 0x7ffffe00140f7812 */ /* 0x000fe200078ef810 */
[----:B------:R-:W3:Y:S02]  /*24b90*/  SHFL.IDX PT, R13, R0, 0x2, 0x1c1f ;  /* 0x005c1f00000d7f89 */ /* 0x000ee400000e0000 */
[----:B------:R-:W-:-:S02]  /*24ba0*/  IMAD.WIDE.U32 R2, R7, c[0x0][0x3d8], R2 ;  /* 0x0000f60007027a25 */ /* 0x000fc400078e0002 */
[----:B------:R-:W-:Y:S04]  /*24bb0*/  SHFL.IDX PT, R4, R4, 0x3, 0x1c1f ;  /* 0x007c1f0004047f89 */ /* 0x000fe800000e0000 */
[----:B------:R4:W4:Y:S04]  /*24bc0*/  SHFL.IDX PT, R5, R0, 0x3, 0x1c1f ;  /* 0x007c1f0000057f89 */ /* 0x00092800000e0000 */
[----:B-1----:R1:W-:Y:S04]  /*24bd0*/  @!P2 ST.E [R10.64], R61 ;  /* 0x0000003d0a00a985 */ /* 0x0023e8000c10191c */
[----:B--2---:R1:W-:Y:S04]  /*24be0*/  @!P3 ST.E [R8.64], R62 ;  /* 0x0000003e0800b985 */ /* 0x0043e8000c10191c */
[----:B---3--:R1:W-:Y:S01]  /*24bf0*/  @!P1 ST.E [R12.64], R63 ;  /* 0x0000003f0c009985 */ /* 0x0083e2000c10191c */
[----:B----4-:R-:W-:-:S03]  /*24c00*/  SHF.R.S32.HI R0, RZ, 0x1f, R7 ;  /* 0x0000001fff007819 */ /* 0x010fc60000011407 */
[----:B------:R1:W-:Y:S01]  /*24c10*/  @!P0 ST.E [R4.64], R64 ;  /* 0x0000004004008985 */ /* 0x0003e2000c10191c */
[----:B------:R-:W-:Y:S01]  /*24c20*/  LEA R18, P0, R2, c[0x0][0x380], 0x1 ;  /* 0x0000e00002127a11 */ /* 0x000fe200078008ff */
[----:B------:R-:W-:-:S04]  /*24c30*/  IMAD R0, R0, c[0x0][0x3d8], RZ ;  /* 0x0000f60000007a24 */ /* 0x000fc800078e02ff */
[----:B------:R-:W-:Y:S02]  /*24c40*/  IMAD R14, R7, c[0x0][0x3dc], R0 ;  /* 0x0000f700070e7a24 */ /* 0x000fe400078e0200 */
[----:B------:R-:W-:Y:S02]  /*24c50*/  IMAD.SHL.U32 R0, R15, 0x2, RZ ;  /* 0x000000020f007824 */ /* 0x000fe400078e00ff */
[----:B------:R-:W-:Y:S02]  /*24c60*/  IMAD.IADD R3, R3, 0x1, R14 ;  /* 0x0000000103037824 */ /* 0x000fe400078e020e */
[----:B------:R-:W-:Y:S01]  /*24c70*/  IMAD R7, R76, 0x80, R19 ;  /* 0x000000804c077824 */ /* 0x000fe200078e0213 */
        /* <DEDUP_REMOVED lines=19> */
[----:B-1234-:R-:W1:Y:S01]  /*24db0*/  LDS.128 R12, [R0+0x80] ;  /* 0x00008000000c7984 */ /* 0x01ee620000000c00 */
[----:B------:R-:W-:-:S02]  /*24dc0*/  IADD3 R4, R6, 0x40, RZ ;  /* 0x0000004006047810 */ /* 0x000fc40007ffe0ff */
[----:B------:R-:W-:Y:S01]  /*24dd0*/  ISETP.GE.AND P1, PT, R6, c[0x0][0x3c8], PT ;  /* 0x0000f20006007a0c */ /* 0x000fe20003f26270 */
[----:B------:R2:W3:Y:S01]  /*24de0*/  LDS.128 R8, [R0+0x4080] ;  /* 0x0040800000087984 */ /* 0x0004e20000000c00 */
[----:B------:R-:W-:-:S13]  /*24df0*/  ISETP.GE.AND P0, PT, R4, c[0x0][0x3c8], PT ;  /* 0x0000f20004007a0c */ /* 0x000fda0003f06270 */
[----:B--2---:R-:W-:-:S04]  /*24e00*/  @!P0 SHF.R.S32.HI R0, RZ, 0x1f, R4 ;  /* 0x0000001fff008819 */ /* 0x004fc80000011404 */
[----:B------:R-:W-:Y:S01]  /*24e10*/  @!P0 LEA.HI R0, R0, R4, RZ, 0x3 ;  /* 0x0000000400008211 */ /* 0x000fe200078f18ff */
[----:B------:R-:W-:-:S03]  /*24e20*/  @!P1 IMAD.WIDE R4, R6, 0x2, R2 ;  /* 0x0000000206049825 */ /* 0x000fc600078e0202 */
[----:B------:R-:W-:-:S05]  /*24e30*/  @!P0 LOP3.LUT R0, R0, 0xfffffff8, RZ, 0xc0, !PT ;  /* 0xfffffff800008812 */ /* 0x000fca00078ec0ff */
[----:B------:R-:W-:Y:S01]  /*24e40*/  @!P0 IMAD.WIDE R2, R0, 0x2, R2 ;  /* 0x0000000200028825 */ /* 0x000fe200078e0202 */
[----:B-1----:R1:W-:Y:S04]  /*24e50*/  @!P1 ST.E.128 [R4.64], R12 ;  /* 0x0000000c04009985 */ /* 0x0023e8000c101d1c */
[----:B---3--:R1:W-:Y:S02]  /*24e60*/  @!P0 ST.E.128 [R2.64], R8 ;  /* 0x0000000802008985 */ /* 0x0083e4000c101d1c */
.L_x_1681:
[----:B--234-:R-:W-:Y:S05]  /*24e70*/  BSYNC B0 ;  /* 0x0000000000007941 */ /* 0x01cfea0003800000 */
.L_x_1680:
        /* <DEDUP_REMOVED lines=16> */
.L_x_1683:
[----:B------:R-:W-:Y:S05]  /*24f80*/  BSYNC B0 ;  /* 0x0000000000007941 */ /* 0x000fea0003800000 */
.L_x_1682:
        /* <DEDUP_REMOVED lines=16> */
.L_x_1685:
[----:B------:R-:W-:Y:S05]  /*25090*/  BSYNC B0 ;  /* 0x0000000000007941 */ /* 0x000fea0003800000 */
.L_x_1684:
        /* <DEDUP_REMOVED lines=16> */
.L_x_1687:
[----:B------:R-:W-:Y:S05]  /*251a0*/  BSYNC B0 ;  /* 0x0000000000007941 */ /* 0x000fea0003800000 */
.L_x_1686:
        /* <DEDUP_REMOVED lines=16> */
.L_x_1689:
[----:B------:R-:W-:Y:S05]  /*252b0*/  BSYNC B0 ;  /* 0x0000000000007941 */ /* 0x000fea0003800000 */
.L_x_1688:
        /* <DEDUP_REMOVED lines=16> */
.L_x_1691:
[----:B------:R-:W-:Y:S05]  /*253c0*/  BSYNC B0 ;  /* 0x0000000000007941 */ /* 0x000fea0003800000 */
.L_x_1690:
        /* <DEDUP_REMOVED lines=16> */
.L_x_1693:
[----:B------:R-:W-:Y:S05]  /*254d0*/  BSYNC B0 ;  /* 0x0000000000007941 */ /* 0x000fea0003800000 */
.L_x_1692:
        /* <DEDUP_REMOVED lines=17> */
.L_x_1678:
[----:B------:R-:W-:Y:S02]  /*255f0*/  ULDC.64 UR6, c[0x0][0x500] ;  /* 0x0001400000067ab9 */ /* 0x000fe40000000a00 */
[----:B------:R-:W-:Y:S02]  /*25600*/  UISETP.NE.U32.AND UP1, UPT, URZ, UR6, UPT ;  /* 0x000000063f00728c */ /* 0x000fe4000bf25070 */
[----:B------:R-:W-:Y:S02]  /*25610*/  ULDC.64 UR4, c[0x0][0x508] ;  /* 0x0001420000047ab9 */ /* 0x000fe40000000a00 */
[----:B------:R-:W-:Y:S02]  /*25620*/  UISETP.NE.AND.EX UP1, UPT, URZ, UR7, UPT, UP1 ;  /* 0x000000073f00728c */ /* 0x000fe4000bf25310 */
[----:B------:R-:W-:Y:S02]  /*25630*/  UISETP.NE.U32.AND UP0, UPT, URZ, UR4, UPT ;  /* 0x000000043f00728c */ /* 0x000fe4000bf05070 */
[----:B------:R-:W-:-:S02]  /*25640*/  ULDC.64 UR6, c[0x0][0x500] ;  /* 0x0001400000067ab9 */ /* 0x000fc40000000a00 */
[----:B------:R-:W-:Y:S01]  /*25650*/  UMOV UR4, 0x4 ;  /* 0x0000000400047882 */ /* 0x000fe20000000000 */
[----:B------:R-:W-:Y:S01]  /*25660*/  PLOP3.LUT P0, PT, PT, PT, UP1, 0x80, 0x0 ;  /* 0x000000000000781c */ /* 0x000fe20003f0f018 */
[----:B------:R-:W-:Y:S02]  /*25670*/  UIMAD.WIDE UR6, UR26, UR4, UR6 ;  /* 0x000000041a0672a5 */ /* 0x000fe4000f8e0206 */
[----:B------:R-:W-:-:S04]  /*25680*/  UISETP.NE.AND.EX UP0, UPT, URZ, UR5, UPT, UP0 ;  /* 0x000000053f00728c */ /* 0x000fc8000bf05300 */
[----:B------:R-:W-:Y:S02]  /*25690*/  IMAD.U32 R4, RZ, RZ, UR6 ;  /* 0x00000006ff047e24 */ /* 0x000fe4000f8e00ff */
[----:B------:R-:W-:Y:S01]  /*256a0*/  IMAD.U32 R5, RZ, RZ, UR7 ;  /* 0x00000007ff057e24 */ /* 0x000fe2000f8e00ff */
[----:B------:R-:W-:Y:S01]  /*256b0*/  ULDC.64 UR6, c[0x0][0x508] ;  /* 0x0001420000067ab9 */ /* 0x000fe20000000a00 */
[----:B------:R-:W-:-:S03]  /*256c0*/  PLOP3.LUT P1, PT, PT, PT, UP0, 0x80, 0x0 ;  /* 0x000000000000781c */ /* 0x000fc60003f2f008 */
[----:B------:R-:W2:Y:S01]  /*256d0*/  @P0 LDG.E R0, [R4.64] ;  /* 0x0000001c04000981 */ /* 0x000ea2000c1e1900 */
[----:B------:R-:W-:Y:S01]  /*256e0*/  @UP0 UIMAD.WIDE UR6, UR26, UR4, UR6 ;  /* 0x000000041a0602a5 */ /* 0x000fe2000f8e0206 */
[----:B-----5:R-:W-:-:S05]  /*256f0*/  MOV R10, c[0x0][0x388] ;  /* 0x0000e200000a7a02 */ /* 0x020fca0000000f00 */
[----:B------:R-:W-:Y:S01]  /*25700*/  IMAD.U32 R2, RZ, RZ, UR6 ;  /* 0x00000006ff027e24 */ /* 0x000fe2000f8e00ff */
[----:B------:R-:W-:-:S05]  /*25710*/  MOV R3, UR7 ;  /* 0x0000000700037c02 */ /* 0x000fca0008000f00 */
[----:B------:R1:W5:Y:S02]  /*25720*/  @P1 LDG.E R10, [R2.64] ;  /* 0x0000001c020a1981 */ /* 0x000364000c1e1900 */
[----:B-1----:R-:W-:Y:S02]  /*25730*/  CS2R R2, SRZ ;  /* 0x0000000000027805 */ /* 0x002fe4000001ff00 */
[--C-:B--2---:R-:W-:Y:S01]  /*25740*/  @P0 SHF.R.S32.HI R3, RZ, 0x1f, R0.reuse ;  /* 0x0000001fff030819 */ /* 0x104fe20000011400 */
[----:B------:R-:W-:Y:S01]  /*25750*/  @P0 IMAD.MOV.U32 R2, RZ, RZ, R0 ;  /* 0x000000ffff020224 */ /* 0x000fe200078e0000 */
[----:B------:R-:W-:Y:S05]  /*25760*/  @P1 BRA `(.L_x_1694) ;  /* 0x0000004000001947 */ /* 0x000fea0003800000 */
[----:B------:R-:W-:Y:S05]  /*25770*/  @!P0 BRA `(.L_x_1694) ;  /* 0x0000003000008947 */ /* 0x000fea0003800000 */
[----:B------:R1:W2:Y:S04]  /*25780*/  LDG.E R0, [R4.64] ;  /* 0x0000001c04007981 */ /* 0x0002a8000c1e1900 */
[----:B-1----:R-:W2:Y:S02]  /*25790*/  LDG.E R4, [R4.64+0x4] ;  /* 0x0000041c04047981 */ /* 0x002ea4000c1e1900 */
[----:B--2--5:R-:W-:-:S02]  /*257a0*/  IADD3 R10, -R0, R4, RZ ;  /* 0x00000004000a7210 */ /* 0x024fc40007ffe1ff */
.L_x_1694:
[----:B------:R-:W1:Y:S01]  /*257b0*/  S2R R8, SR_TID.X ;  /* 0x0000000000087919 */ /* 0x000e620000002100 */
[----:B------:R-:W-:Y:S01]  /*257c0*/  USHF.R.S32.HI UR6, URZ, 0x1f, UR26 ;  /* 0x0000001f3f067899 */ /* 0x000fe2000801141a */
[----:B------:R-:W-:Y:S01]  /*257d0*/  BSSY B0, `(.L_x_1695) ;  /* 0x000002d000007945 */ /* 0x000fe20003800000 */
[----:B------:R-:W-:-:S02]  /*257e0*/  USEL UR26, UR26, URZ, !UP1 ;  /* 0x0000003f1a1a7287 */ /* 0x000fc4000c800000 */
[----:B------:R-:W-:Y:S01]  /*257f0*/  USEL UR6, UR6, URZ, !UP1 ;  /* 0x0000003f06067287 */ /* 0x000fe2000c800000 */
[----:B-1----:R-:W-:-:S13]  /*25800*/  ISETP.GT.AND P0, PT, R8, 0x7f, PT ;  /* 0x0000007f0800780c */ /* 0x002fda0003f04270 */
[----:B------:R-:W-:Y:S05]  /*25810*/  @P0 BRA `(.L_x_1696) ;  /* 0x0000028000000947 */ /* 0x000fea0003800000 */
[----:B------:R-:W1:Y:S01]  /*25820*/  S2R R4, SR_CTAID.X ;  /* 0x0000000000047919 */ /* 0x000e620000002500 */
[----:B-----5:R-:W-:Y:S01]  /*25830*/  IMAD R0, R10, c[0x0][0x4e8], RZ ;  /* 0x00013a000a007a24 */ /* 0x020fe200078e02ff */
[----:B-1----:R-:W-:-:S04]  /*25840*/  LEA R4, R4, R8, 0x7 ;  /* 0x0000000804047211 */ /* 0x002fc800078e38ff */
[----:B------:R-:W-:-:S13]  /*25850*/  ISETP.GE.AND P0, PT, R4, R0, PT ;  /* 0x000000000400720c */ /* 0x000fda0003f06270 */
[----:B------:R-:W-:Y:S05]  /*25860*/  @P0 BRA `(.L_x_1696) ;  /* 0x0000023000000947 */ /* 0x000fea0003800000 */
[----:B------:R-:W1:Y:S01]  /*25870*/  R2UR UR12, R2 ;  /* 0x00000000020c73c2 */ /* 0x000e6200000e0000 */
[----:B------:R-:W-:Y:S01]  /*25880*/  IMAD.MOV.U32 R0, RZ, RZ, c[0x0][0x4e8] ;  /* 0x00013a00ff007624 */ /* 0x000fe200078e00ff */
[----:B------:R-:W-:Y:S02]  /*25890*/  ULDC.64 UR4, c[0x0][0x490] ;  /* 0x0001240000047ab9 */ /* 0x000fe40000000a00 */
[----:B------:R-:W-:Y:S02]  /*258a0*/  UIMAD UR7, UR8, UR4, URZ ;  /* 0x00000004080772a4 */ /* 0x000fe4000f8e023f */
[----:B------:R-:W-:Y:S01]  /*258b0*/  ISETP.NE.AND P0, PT, R0, 0x1, PT ;  /* 0x000000010000780c */ /* 0x000fe20003f05270 */
[----:B------:R-:W-:Y:S01]  /*258c0*/  IMAD.MOV.U32 R0, RZ, RZ, R4 ;  /* 0x000000ffff007224 */ /* 0x000fe200078e0004 */
[----:B------:R-:W2:Y:S01]  /*258d0*/  R2UR UR11, R3 ;  /* 0x00000000030b73c2 */ /* 0x000ea200000e0000 */
[----:B------:R-:W-:-:S07]  /*258e0*/  UIMAD UR7, UR16, UR5, UR7 ;  /* 0x00000005100772a4 */ /* 0x000fce000f8e0207 */
[----:B------:R3:W1:Y:S03]  /*258f0*/  R2UR UR10, R2 ;  /* 0x00000000020a73c2 */ /* 0x00066600000e0000 */
[----:B------:R-:W-:Y:S01]  /*25900*/  @P0 IMAD.HI.U32 R5, R4, c[0x0][0x4ec], RZ ;  /* 0x00013b0004050a27 */ /* 0x000fe200078e00ff */
[----:B-1----:R-:W-:-:S04]  /*25910*/  UMOV UR10, UR12 ;  /* 0x0000000c000a7c82 */ /* 0x002fc80008000000 */
[----:B------:R-:W-:Y:S01]  /*25920*/  @P0 SHF.R.U32.HI R0, RZ, c[0x0][0x4f0], R5 ;  /* 0x00013c00ff000a19 */ /* 0x000fe20000011605 */
[----:B------:R3:W1:Y:S03]  /*25930*/  R2UR UR13, R3 ;  /* 0x00000000030d73c2 */ /* 0x00066600000e0000 */
[----:B------:R-:W-:Y:S02]  /*25940*/  IADD3 R6, -R0, RZ, RZ ;  /* 0x000000ff00067210 */ /* 0x000fe40007ffe1ff */
[----:B------:R-:W-:Y:S01]  /*25950*/  SHF.R.S32.HI R5, RZ, 0x1f, R0 ;  /* 0x0000001fff057819 */ /* 0x000fe20000011400 */
[----:B--2---:R-:W-:Y:S02]  /*25960*/  UIMAD.WIDE.U32 UR10, UR16, UR4, UR10 ;  /* 0x00000004100a72a5 */ /* 0x004fe4000f8e000a */
[----:B------:R-:W-:Y:S01]  /*25970*/  IMAD R6, R6, c[0x0][0x4e8], R4 ;  /* 0x00013a0006067a24 */ /* 0x000fe200078e0204 */
[----:B------:R-:W-:-:S02]  /*25980*/  ULDC.64 UR4, c[0x0][0x498] ;  /* 0x0001260000047ab9 */ /* 0x000fc40000000a00 */
[----:B------:R-:W-:Y:S02]  /*25990*/  UIADD3 UR11, UR7, UR11, URZ ;  /* 0x0000000b070b7290 */ /* 0x000fe4000fffe03f */
[----:B------:R-:W-:Y:S02]  /*259a0*/  UIMAD UR7, UR6, UR4, URZ ;  /* 0x00000004060772a4 */ /* 0x000fe4000f8e023f */
[----:B------:R-:W-:Y:S02]  /*259b0*/  UIMAD.WIDE.U32 UR10, UR26, UR4, UR10 ;  /* 0x000000041a0a72a5 */ /* 0x000fe4000f8e000a */
[----:B------:R-:W-:-:S04]  /*259c0*/  UIMAD UR5, UR26, UR5, UR7 ;  /* 0x000000051a0572a4 */ /* 0x000fc8000f8e0207 */
[----:B------:R-:W-:Y:S02]  /*259d0*/  IADD3 R4, P0, R0, UR10, RZ ;  /* 0x0000000a00047c10 */ /* 0x000fe4000ff1e0ff */
[----:B------:R-:W-:Y:S01]  /*259e0*/  IMAD.U32 R7, RZ, RZ, UR5 ;  /* 0x00000005ff077e24 */ /* 0x000fe2000f8e00ff */
[----:B------:R-:W-:-:S04]  /*259f0*/  SHF.R.S32.HI R0, RZ, 0x1f, R6 ;  /* 0x0000001fff007819 */ /* 0x000fc80000011406 */
[----:B------:R-:W-:Y:S01]  /*25a00*/  IADD3.X R5, R5, UR11, R7, P0, !PT ;  /* 0x0000000b05057c10 */ /* 0x000fe200087fe407 */
[----:B------:R-:W-:-:S04]  /*25a10*/  IMAD R0, R0, c[0x0][0x488], RZ ;  /* 0x0001220000007a24 */ /* 0x000fc800078e02ff */
[C---:B------:R-:W-:Y:S02]  /*25a20*/  IMAD R0, R6.reuse, c[0x0][0x48c], R0 ;  /* 0x0001230006007a24 */ /* 0x040fe400078e0200 */
[----:B------:R-:W-:-:S05]  /*25a30*/  IMAD.WIDE.U32 R4, R6, c[0x0][0x488], R4 ;  /* 0x0001220006047a25 */ /* 0x000fca00078e0004 */
[----:B------:R-:W-:Y:S02]  /*25a40*/  IADD3 R0, R5, R0, RZ ;  /* 0x0000000005007210 */ /* 0x000fe40007ffe0ff */
[----:B------:R-:W-:-:S04]  /*25a50*/  LEA R6, P0, R4, c[0x0][0x450], 0x2 ;  /* 0x0001140004067a11 */ /* 0x000fc800078010ff */
[----:B------:R-:W-:Y:S01]  /*25a60*/  LEA.HI.X R7, R4, c[0x0][0x454], R0, 0x2, P0 ;  /* 0x0001150004077a11 */ /* 0x000fe200000f1400 */
[----:B------:R-:W-:-:S05]  /*25a70*/  IMAD.MOV.U32 R0, RZ, RZ, -0x800000 ;  /* 0xff800000ff007424 */ /* 0x000fca00078e00ff */
[----:B------:R3:W-:Y:S01]  /*25a80*/  STG.E [R6.64], R0 ;  /* 0x0000000006007986 */ /* 0x0007e2000c10191c */
[----:B------:R-:W-:-:S04]  /*25a90*/  DEPBAR.LE SB1, 0x0, {3} ;  /* 0x000090080000791a */ /* 0x000fc80000000000 */
.L_x_1696:
[----:B------:R-:W-:Y:S05]  /*25aa0*/  BSYNC B0 ;  /* 0x0000000000007941 */ /* 0x000fea0003800000 */
.L_x_1695:
[----:B------:R-:W1:Y:S01]  /*25ab0*/  R2UR UR13, R3 ;  /* 0x00000000030d73c2 */ /* 0x000e6200000e0000 */
[----:B------:R-:W2:Y:S01]  /*25ac0*/  S2R R12, SR_CTAID.X ;  /* 0x00000000000c7919 */ /* 0x000ea20000002500 */
[----:B------:R-:W-:Y:S01]  /*25ad0*/  SHF.R.S32.HI R0, RZ, 0x1f, R8 ;  /* 0x0000001fff007819 */ /* 0x000fe20000011408 */
[----:B------:R-:W-:Y:S01]  /*25ae0*/  ULDC UR10, c[0x0][0x3a0] ;  /* 0x0000e800000a7ab9 */ /* 0x000fe20000000800 */
[----:B-----5:R-:W-:Y:S01]  /*25af0*/  IMAD R10, R10, c[0x0][0x4e8], RZ ;  /* 0x00013a000a0a7a24 */ /* 0x020fe200078e02ff */
[----:B------:R-:W-:Y:S01]  /*25b00*/  ULDC UR7, c[0x0][0x3a4] ;  /* 0x0000e90000077ab9 */ /* 0x000fe20000000800 */
[----:B------:R-:W-:Y:S01]  /*25b10*/  LEA.HI R0, R0, R8, RZ, 0x3 ;  /* 0x0000000800007211 */ /* 0x000fe200078f18ff */
[----:B------:R-:W-:Y:S01]  /*25b20*/  BSSY B0, `(.L_x_1697) ;  /* 0x000003d000007945 */ /* 0x000fe20003800000 */
[----:B------:R-:W3:Y:S08]  /*25b30*/  R2UR UR12, R2 ;  /* 0x00000000020c73c2 */ /* 0x000ef000000e0000 */
[----:B------:R4:W2:Y:S08]  /*25b40*/  R2UR UR14, R2 ;  /* 0x00000000020e73c2 */ /* 0x0008b000000e0000 */
[----:B------:R2:W2:Y:S01]  /*25b50*/  R2UR UR15, R3 ;  /* 0x00000000030f73c2 */ /* 0x0004a200000e0000 */
[----:B-1----:R-:W-:-:S04]  /*25b60*/  UIMAD UR4, UR13, UR10, URZ ;  /* 0x0000000a0d0472a4 */ /* 0x002fc8000f8e023f */
[----:B---3--:R-:W-:-:S03]  /*25b70*/  UIMAD UR7, UR12, UR7, UR4 ;  /* 0x000000070c0772a4 */ /* 0x008fc6000f8e0204 */
[----:B------:R-:W-:Y:S01]  /*25b80*/  ULDC.64 UR4, c[0x0][0x3e8] ;  /* 0x0000fa0000047ab9 */ /* 0x000fe20000000a00 */
[----:B----4-:R-:W-:Y:S01]  /*25b90*/  LOP3.LUT R2, R0, 0xfffffff8, RZ, 0xc0, !PT ;  /* 0xfffffff800027812 */ /* 0x010fe200078ec0ff */
[----:B--2---:R-:W-:-:S04]  /*25ba0*/  UIMAD.WIDE.U32 UR10, UR14, UR10, URZ ;  /* 0x0000000a0e0a72a5 */ /* 0x004fc8000f8e003f */
[----:B------:R-:W-:Y:S01]  /*25bb0*/  IMAD.IADD R7, R8, 0x1, -R2 ;  /* 0x0000000108077824 */ /* 0x000fe200078e0a02 */
[----:B------:R-:W-:Y:S01]  /*25bc0*/  SHF.R.S32.HI R8, RZ, 0x3, R0 ;  /* 0x00000003ff087819 */ /* 0x000fe20000011400 */
[----:B------:R-:W-:Y:S01]  /*25bd0*/  UIADD3 UR11, UR11, UR7, URZ ;  /* 0x000000070b0b7290 */ /* 0x000fe2000fffe03f */
[----:B------:R-:W-:Y:S01]  /*25be0*/  IMAD.MOV.U32 R3, RZ, RZ, c[0x0][0x4e8] ;  /* 0x00013a00ff037624 */ /* 0x000fe200078e00ff */
[----:B------:R-:W-:Y:S01]  /*25bf0*/  UIMAD UR7, UR8, UR4, URZ ;  /* 0x00000004080772a4 */ /* 0x000fe2000f8e023f */
[----:B------:R-:W-:Y:S01]  /*25c00*/  LEA R0, R7, R8, 0x4 ;  /* 0x0000000807007211 */ /* 0x000fe200078e20ff */
[----:B------:R-:W-:Y:S01]  /*25c10*/  UIMAD.WIDE.U32 UR10, UR16, UR4, UR10 ;  /* 0x00000004100a72a5 */ /* 0x000fe2000f8e000a */
[C---:B------:R-:W-:Y:S01]  /*25c20*/  IMAD R8, R12.reuse, 0x80, R8 ;  /* 0x000000800c087824 */ /* 0x040fe200078e0208 */
[----:B------:R-:W-:Y:S01]  /*25c30*/  ISETP.NE.AND P0, PT, R3, 0x1, PT ;  /* 0x000000010300780c */ /* 0x000fe20003f05270 */
[----:B------:R-:W-:Y:S01]  /*25c40*/  UIMAD UR7, UR16, UR5, UR7 ;  /* 0x00000005100772a4 */ /* 0x000fe2000f8e0207 */
[----:B------:R-:W-:-:S02]  /*25c50*/  IMAD R0, R12, 0x80, R0 ;  /* 0x000000800c007824 */ /* 0x000fc400078e0200 */
[----:B------:R-:W-:Y:S02]  /*25c60*/  ULDC.64 UR4, c[0x0][0x3f0] ;  /* 0x0000fc0000047ab9 */ /* 0x000fe40000000a00 */
[----:B------:R-:W-:Y:S01]  /*25c70*/  UIMAD UR6, UR6, UR4, URZ ;  /* 0x00000004060672a4 */ /* 0x000fe2000f8e023f */
[----:B------:R-:W-:Y:S01]  /*25c80*/  MOV R4, R0 ;  /* 0x0000000000047202 */ /* 0x000fe20000000f00 */
[----:B------:R-:W-:Y:S02]  /*25c90*/  UIADD3 UR11, UR7, UR11, URZ ;  /* 0x0000000b070b7290 */ /* 0x000fe4000fffe03f */
[----:B------:R-:W-:Y:S02]  /*25ca0*/  UIMAD UR5, UR26, UR5, UR6 ;  /* 0x000000051a0572a4 */ /* 0x000fe4000f8e0206 */
[----:B------:R-:W-:Y:S01]  /*25cb0*/  UIMAD.WIDE.U32 UR10, UR26, UR4, UR10 ;  /* 0x000000041a0a72a5 */ /* 0x000fe2000f8e000a */
[----:B------:R-:W-:-:S03]  /*25cc0*/  @P0 IMAD.HI.U32 R2, R0, c[0x0][0x4ec], RZ ;  /* 0x00013b0000020a27 */ /* 0x000fc600078e00ff */
[----:B------:R-:W-:Y:S02]  /*25cd0*/  UIADD3 UR5, UR11, UR5, URZ ;  /* 0x000000050b057290 */ /* 0x000fe4000fffe03f */
[----:B------:R-:W-:-:S04]  /*25ce0*/  @P0 SHF.R.U32.HI R4, RZ, c[0x0][0x4f0], R2 ;  /* 0x00013c00ff040a19 */ /* 0x000fc80000011602 */
[--C-:B------:R-:W-:Y:S01]  /*25cf0*/  SHF.R.S32.HI R3, RZ, 0x1f, R4.reuse ;  /* 0x0000001fff037819 */ /* 0x100fe20000011404 */
[----:B------:R-:W-:-:S04]  /*25d00*/  IMAD.MOV R2, RZ, RZ, -R4 ;  /* 0x000000ffff027224 */ /* 0x000fc800078e0a04 */
[----:B------:R-:W-:Y:S01]  /*25d10*/  IMAD R5, R2, c[0x0][0x4e8], R0 ;  /* 0x00013a0002057a24 */ /* 0x000fe200078e0200 */
[----:B------:R-:W-:Y:S01]  /*25d20*/  MOV R2, UR10 ;  /* 0x0000000a00027c02 */ /* 0x000fe20008000f00 */
[----:B------:R-:W-:Y:S02]  /*25d30*/  IMAD R0, R3, c[0x0][0x3e0], RZ ;  /* 0x0000f80003007a24 */ /* 0x000fe400078e02ff */
[----:B------:R-:W-:Y:S01]  /*25d40*/  IMAD.U32 R3, RZ, RZ, UR11 ;  /* 0x0000000bff037e24 */ /* 0x000fe2000f8e00ff */
[----:B------:R-:W-:Y:S01]  /*25d50*/  MOV R3, UR5 ;  /* 0x0000000500037c02 */ /* 0x000fe20008000f00 */
[----:B------:R-:W-:Y:S01]  /*25d60*/  IMAD R6, R4, c[0x0][0x3e4], R0 ;  /* 0x0000f90004067a24 */ /* 0x000fe200078e0200 */
[----:B------:R-:W-:-:S03]  /*25d70*/  SHF.R.S32.HI R0, RZ, 0x1f, R5 ;  /* 0x0000001fff007819 */ /* 0x000fc60000011405 */
[----:B------:R-:W-:-:S04]  /*25d80*/  IMAD.WIDE.U32 R2, R4, c[0x0][0x3e0], R2 ;  /* 0x0000f80004027a25 */ /* 0x000fc800078e0002 */
[----:B------:R-:W-:Y:S02]  /*25d90*/  IMAD R0, R0, c[0x0][0x3d8], RZ ;  /* 0x0000f60000007a24 */ /* 0x000fe400078e02ff */
[----:B------:R-:W-:Y:S01]  /*25da0*/  IMAD.IADD R3, R3, 0x1, R6 ;  /* 0x0000000103037824 */ /* 0x000fe200078e0206 */
[----:B------:R-:W-:Y:S01]  /*25db0*/  SHF.L.U32 R6, R7, 0x3, RZ ;  /* 0x0000000307067819 */ /* 0x000fe200000006ff */
[C---:B------:R-:W-:Y:S02]  /*25dc0*/  IMAD R0, R5.reuse, c[0x0][0x3dc], R0 ;  /* 0x0000f70005007a24 */ /* 0x040fe400078e0200 */
[----:B------:R-:W-:Y:S01]  /*25dd0*/  IMAD.WIDE.U32 R2, R5, c[0x0][0x3d8], R2 ;  /* 0x0000f60005027a25 */ /* 0x000fe200078e0002 */
[----:B------:R-:W-:-:S04]  /*25de0*/  IADD3 R7, R6, 0x40, RZ ;  /* 0x0000004006077810 */ /* 0x000fc80007ffe0ff */
[----:B------:R-:W-:Y:S02]  /*25df0*/  IADD3 R0, R3, R0, RZ ;  /* 0x0000000003007210 */ /* 0x000fe40007ffe0ff */
        /* <DEDUP_REMOVED lines=15> */
.L_x_1698:
[----:B------:R-:W-:Y:S05]  /*25ef0*/  BSYNC B0 ;  /* 0x0000000000007941 */ /* 0x000fea0003800000 */
.L_x_1697:
        /* <DEDUP_REMOVED lines=15> */
.L_x_1700:
[----:B------:R-:W-:Y:S05]  /*25ff0*/  BSYNC B0 ;  /* 0x0000000000007941 */ /* 0x000fea0003800000 */
.L_x_1699:
        /* <DEDUP_REMOVED lines=15> */
.L_x_1702:
[----:B------:R-:W-:Y:S05]  /*260f0*/  BSYNC B0 ;  /* 0x0000000000007941 */ /* 0x000fea0003800000 */
.L_x_1701:
        /* <DEDUP_REMOVED lines=15> */
.L_x_1704:
[----:B------:R-:W-:Y:S05]  /*261f0*/  BSYNC B0 ;  /* 0x0000000000007941 */ /* 0x000fea0003800000 */
.L_x_1703:
        /* <DEDUP_REMOVED lines=15> */
.L_x_1706:
[----:B------:R-:W-:Y:S05]  /*262f0*/  BSYNC B0 ;  /* 0x0000000000007941 */ /* 0x000fea0003800000 */
.L_x_1705:
        /* <DEDUP_REMOVED lines=15> */
.L_x_1708:
[----:B------:R-:W-:Y:S05]  /*263f0*/  BSYNC B0 ;  /* 0x0000000000007941 */ /* 0x000fea0003800000 */
.L_x_1707:
        /* <DEDUP_REMOVED lines=15> */
.L_x_1710:
[----:B------:R-:W-:Y:S05]  /*264f0*/  BSYNC B0 ;  /* 0x0000000000007941 */ /* 0x000fea0003800000 */
.L_x_1709:
        /* <DEDUP_REMOVED lines=16> */
.L_x_1711:
        /* <DEDUP_REMOVED lines=16> */
.L_x_1733:


//--------------------- .nv.shared._ZN7cutlass13device_kernelIN5flash19enable_sm80_to_sm89INS1_16FlashAttnFwdSm80INS1_25CollectiveMainloopFwdSm80ILi8ELi1ELb1EN4cute5tupleIJNS5_1CILi128EEES8_S8_EEELi128ENS_6half_tEfNS_4arch4Sm80ELb0ELb0ELb1ELb0ELb0ELb0ELb1ELb0EEENS1_21CollectiveEpilogueFwdIS9_NS6_IJNS7_ILi1EEESF_SF_EEESA_SC_Li256ELb0ELb1ELb0ELb0EEENS1_19SingleTileSchedulerILb0ELb0ELb1ELi128EEEEEEEEEvNT_6ParamsE --------------------------
	.section	.nv.shared._ZN7cutlass13device_kernelIN5flash19enable_sm80_to_sm89INS1_16FlashAttnFwdSm80INS1_25CollectiveMainloopFwdSm80ILi8ELi1ELb1EN4cute5tupleIJNS5_1CILi128EEES8_S8_EEELi128ENS_6half_tEfNS_4arch4Sm80ELb0ELb0ELb1ELb0ELb0ELb0ELb1ELb0EEENS1_21CollectiveEpilogueFwdIS9_NS6_IJNS7_ILi1EEESF_SF_EEESA_SC_Li256ELb0ELb1ELb0ELb0EEENS1_19SingleTileSchedulerILb0ELb0ELb1ELi128EEEEEEEEEvNT_6ParamsE,"aw",@nobits
	.sectionflags	@""
	.align	16


//--------------------- .nv.global                --------------------------
	.section	.nv.global,"aw",@nobits
.nv.global:
	.type		_ZN74_INTERNAL_d3484f62_38_flash_fwd_hdim128_fp16_softcap_sm80_cu_c0233546_30384cute1_E,@object
	.size		_ZN74_INTERNAL_d3484f62_38_flash_fwd_hdim128_fp16_softcap_sm80_cu_c0233546_30384cute1_E,(_ZN74_INTERNAL_d3484f62_38_flash_fwd_hdim128_fp16_softcap_sm80_cu_c0233546_30384cuda3std3__45__cpo6cbeginE - _ZN74_INTERNAL_d3484f62_38_flash_fwd_hdim128_fp16_softcap_sm80_cu_c0233546_30384cute1_E)
_ZN74_INTERNAL_d3484f62_38_flash_fwd_hdim128_fp16_softcap_sm80_cu_c0233546_30384cute1_E:
	.zero		1
	.type		_ZN74_INTERNAL_d3484f62_38_flash_fwd_hdim128_fp16_softcap_sm80_cu_c0233546_30384cuda3std3__45__cpo6cbeginE,@object
	.size		_ZN74_INTERNAL_d3484f62_38_flash_fwd_hdim128_fp16_softcap_sm80_cu_c0233546_30384cuda3std3__45__cpo6cbeginE,(_ZN74_INTERNAL_d3484f62_38_flash_fwd_hdim128_fp16_softcap_sm80_cu_c0233546_30384cuda3std3__48in_placeE - _ZN74_INTERNAL_d3484f62_38_flash_fwd_hdim128_fp16_softcap_sm80_cu_c0233546_30384cuda3std3__45__cpo6cbeginE)
_ZN74_INTERNAL_d3484f62_38_flash_fwd_hdim128_fp16_softcap_sm80_cu_c0233546_30384cuda3std3__45__cpo6cbeginE:
	.zero		1
	.type		_ZN74_INTERNAL_d3484f62_38_flash_fwd_hdim128_fp16_softcap_sm80_cu_c0233546_30384cuda3std3__48in_placeE,@object
	.size		_ZN74_INTERNAL_d3484f62_38_flash_fwd_hdim128_fp16_softcap_sm80_cu_c0233546_30384cuda3std3__48in_placeE,(_ZN74_INTERNAL_d3484f62_38_flash_fwd_hdim128_fp16_softcap_sm80_cu_c0233546_30384cuda3std6ranges3__45__cpo9iter_moveE - _ZN74_INTERNAL_d3484f62_38_flash_fwd_hdim128_fp16_softcap_sm80_cu_c0233546_30384cuda3std3__48in_placeE)
_ZN74_INTERNAL_d3484f62_38_flash_fwd_hdim128_fp16_softcap_sm80_cu_c0233546_30384cuda3std3__48in_placeE:
	.zero		1
	.type		_ZN74_INTERNAL_d3484f62_38_flash_fwd_hdim128_fp16_softcap_sm80_cu_c0233546_30384cuda3std6ranges3__45__cpo9iter_moveE,@object
	.size		_ZN74_INTERNAL_d3484f62_38_flash_fwd_hdim128_fp16_softcap_sm80_cu_c0233546_30384cuda3std6ranges3__45__cpo9iter_moveE,(_ZN74_INTERNAL_d3484f62_38_flash_fwd_hdim128_fp16_softcap_sm80_cu_c0233546_30384cuda3std3__45__cpo5beginE - _ZN74_INTERNAL_d3484f62_38_flash_fwd_hdim128_fp16_softcap_sm80_cu_c0233546_30384cuda3std6ranges3__45__cpo9iter_moveE)
_ZN74_INTERNAL_d3484f62_38_flash_fwd_hdim128_fp16_softcap_sm80_cu_c0233546_30384cuda3std6ranges3__45__cpo9iter_moveE:
	.zero		1
	.type		_ZN74_INTERNAL_d3484f62_38_flash_fwd_hdim128_fp16_softcap_sm80_cu_c0233546_30384cuda3std3__45__cpo5beginE,@object
	.size		_ZN74_INTERNAL_d3484f62_38_flash_fwd_hdim128_fp16_softcap_sm80_cu_c0233546_30384cuda3std3__45__cpo5beginE,(_ZN74_INTERNAL_d3484f62_38_flash_fwd_hdim128_fp16_softcap_sm80_cu_c0233546_30384cuda3std3__476_GLOBAL__N__d3484f62_38_flash_fwd_hdim128_fp16_softcap_sm80_cu_c0233546_30386ignoreE - _ZN74_INTERNAL_d3484f62_38_flash_fwd_hdim128_fp16_softcap_sm80_cu_c0233546_30384cuda3std3__45__cpo5beginE)
_ZN74_INTERNAL_d3484f62_38_flash_fwd_hdim128_fp16_softcap_sm80_cu_c0233546_30384cuda3std3__45__cpo5beginE:
	.zero		1
	.type		_ZN74_INTERNAL_d3484f62_38_flash_fwd_hdim128_fp16_softcap_sm80_cu_c0233546_30384cuda3std3__476_GLOBAL__N__d3484f62_38_flash_fwd_hdim128_fp16_softcap_sm80_cu_c0233546_30386ignoreE,@object
	.size		_ZN74_INTERNAL_d3484f62_38_flash_fwd_hdim128_fp16_softcap_sm80_cu_c0233546_30384cuda3std3__476_GLOBAL__N__d3484f62_38_flash_fwd_hdim128_fp16_softcap_sm80_cu_c0233546_30386ignoreE,(_ZN74_INTERNAL_d3484f62_38_flash_fwd_hdim128_fp16_softcap_sm80_cu_c0233546_30384cute7productE - _ZN74_INTERNAL_d3484f62_38_flash_fwd_hdim128_fp16_softcap_sm80_cu_c0233546_30384cuda3std3__476_GLOBAL__N__d3484f62_38_flash_fwd_hdim128_fp16_softcap_sm80_cu_c0233546_30386ignoreE)
_ZN74_INTERNAL_d3484f62_38_flash_fwd_hdim128_fp16_softcap_sm80_cu_c0233546_30384cuda3std3__476_GLOBAL__N__d3484f62_38_flash_fwd_hdim128_fp16_softcap_sm80_cu_c0233546_30386ignoreE:
	.zero		1
	.type		_ZN74_INTERNAL_d3484f62_38_flash_fwd_hdim128_fp16_softcap_sm80_cu_c0233546_30384cute7productE,@object
	.size		_ZN74_INTERNAL_d3484f62_38_flash_fwd_hdim128_fp16_softcap_sm80_cu_c0233546_30384cute7productE,(_ZN74_INTERNAL_d3484f62_38_flash_fwd_hdim128_fp16_softcap_sm80_cu_c0233546_30384cuda3std3__45__cpo3endE - _ZN74_INTERNAL_d3484f62_38_flash_fwd_hdim128_fp16_softcap_sm80_cu_c0233546_30384cute7productE)
_ZN74_INTERNAL_d3484f62_38_flash_fwd_hdim128_fp16_softcap_sm80_cu_c0233546_30384cute7productE:
	.zero		1
	.type		_ZN74_INTERNAL_d3484f62_38_flash_fwd_hdim128_fp16_softcap_sm80_cu_c0233546_30384cuda3std3__45__cpo3endE,@object
	.size		_ZN74_INTERNAL_d3484f62_38_flash_fwd_hdim128_fp16_softcap_sm80_cu_c0233546_30384cuda3std3__45__cpo3endE,(_ZN74_INTERNAL_d3484f62_38_flash_fwd_hdim128_fp16_softcap_sm80_cu_c0233546_30384cuda3std3__419piecewise_constructE - _ZN74_INTERNAL_d3484f62_38_flash_fwd_hdim128_fp16_softcap_sm80_cu_c0233546_30384cuda3std3__45__cpo3endE)
_ZN74_INTERNAL_d3484f62_38_flash_fwd_hdim128_fp16_softcap_sm80_cu_c0233546_30384cuda3std3__45__cpo3endE:
	.zero		1
	.type		_ZN74_INTERNAL_d3484f62_38_flash_fwd_hdim128_fp16_softcap_sm80_cu_c0233546_30384cuda3std3__419piecewise_constructE,@object
	.size		_ZN74_INTERNAL_d3484f62_38_flash_fwd_hdim128_fp16_softcap_sm80_cu_c0233546_30384cuda3std3__419piecewise_constructE,(_ZN74_INTERNAL_d3484f62_38_flash_fwd_hdim128_fp16_softcap_sm80_cu_c0233546_30384cuda3std3__45__cpo4cendE - _ZN74_INTERNAL_d3484f62_38_flash_fwd_hdim128_fp16_softcap_sm80_cu_c0233546_30384cuda3std3__419piecewise_constructE)
_ZN74_INTERNAL_d3484f62_38_flash_fwd_hdim128_fp16_softcap_sm80_cu_c0233546_30384cuda3std3__419piecewise_constructE:
	.zero		1
	.type		_ZN74_INTERNAL_d3484f62_38_flash_fwd_hdim128_fp16_softcap_sm80_cu_c0233546_30384cuda3std3__45__cpo4cendE,@object
	.size		_ZN74_INTERNAL_d3484f62_38_flash_fwd_hdim128_fp16_softcap_sm80_cu_c0233546_30384cuda3std3__45__cpo4cendE,(_ZN74_INTERNAL_d3484f62_38_flash_fwd_hdim128_fp16_softcap_sm80_cu_c0233546_30384cuda3std6ranges3__45__cpo4swapE - _ZN74_INTERNAL_d3484f62_38_flash_fwd_hdim128_fp16_softcap_sm80_cu_c0233546_30384cuda3std3__45__cpo4cendE)
_ZN74_INTERNAL_d3484f62_38_flash_fwd_hdim128_fp16_softcap_sm80_cu_c0233546_30384cuda3std3__45__cpo4cendE:
	.zero		1
	.type		_ZN74_INTERNAL_d3484f62_38_flash_fwd_hdim128_fp16_softcap_sm80_cu_c0233546_30384cuda3std6ranges3__45__cpo4swapE,@object
	.size		_ZN74_INTERNAL_d3484f62_38_flash_fwd_hdim128_fp16_softcap_sm80_cu_c0233546_30384cuda3std6ranges3__45__cpo4swapE,(.L_7 - _ZN74_INTERNAL_d3484f62_38_flash_fwd_hdim128_fp16_softcap_sm80_cu_c0233546_30384cuda3std6ranges3__45__cpo4swapE)
_ZN74_INTERNAL_d3484f62_38_flash_fwd_hdim128_fp16_softcap_sm80_cu_c0233546_30384cuda3std6ranges3__45__cpo4swapE:
	.zero		1
.L_7:


//--------------------- .nv.shared._ZN7cutlass13device_kernelIN5flash19enable_sm80_to_sm89INS1_16FlashAttnFwdSm80INS1_25CollectiveMainloopFwdSm80ILi8ELi1ELb1EN4cute5tupleIJNS5_1CILi128EEES8_S8_EEELi128ENS_6half_tEfNS_4arch4Sm80ELb0ELb0ELb1ELb1ELb0ELb0ELb1ELb0EEENS1_21CollectiveEpilogueFwdIS9_NS6_IJNS7_ILi1EEESF_SF_EEESA_SC_Li256ELb1ELb1ELb0ELb0EEENS1_19SingleTileSchedulerILb1ELb0ELb1ELi128EEEEEEEEEvNT_6ParamsE --------------------------
	.section	.nv.shared._ZN7cutlass13device_kernelIN5flash19enable_sm80_to_sm89INS1_16FlashAttnFwdSm80INS1_25CollectiveMainloopFwdSm80ILi8ELi1ELb1EN4cute5tupleIJNS5_1CILi128EEES8_S8_EEELi128ENS_6half_tEfNS_4arch4Sm80ELb0ELb0ELb1ELb1ELb0ELb0ELb1ELb0EEENS1_21CollectiveEpilogueFwdIS9_NS6_IJNS7_ILi1EEESF_SF_EEESA_SC_Li256ELb1ELb1ELb0ELb0EEENS1_19SingleTileSchedulerILb1ELb0ELb1ELi128EEEEEEEEEvNT_6ParamsE,"aw",@nobits
	.sectionflags	@""
	.align	16


//--------------------- .nv.shared._ZN7cutlass13device_kernelIN5flash19enable_sm80_to_sm89INS1_16FlashAttnFwdSm80INS1_25CollectiveMainloopFwdSm80ILi8ELi1ELb1EN4cute5tupleIJNS5_1CILi128EEES8_S8_EEELi128ENS_6half_tEfNS_4arch4Sm80ELb0ELb0ELb1ELb1ELb0ELb1ELb1ELb0EEENS1_21CollectiveEpilogueFwdIS9_NS6_IJNS7_ILi1EEESF_SF_EEESA_SC_Li256ELb1ELb1ELb0ELb0EEENS1_19SingleTileSchedulerILb1ELb0ELb1ELi128EEEEEEEEEvNT_6ParamsE --------------------------
	.section	.nv.shared._ZN7cutlass13device_kernelIN5flash19enable_sm80_to_sm89INS1_16FlashAttnFwdSm80INS1_25CollectiveMainloopFwdSm80ILi8ELi1ELb1EN4cute5tupleIJNS5_1CILi128EEES8_S8_EEELi128ENS_6half_tEfNS_4arch4Sm80ELb0ELb0ELb1ELb1ELb0ELb1ELb1ELb0EEENS1_21CollectiveEpilogueFwdIS9_NS6_IJNS7_ILi1EEESF_SF_EEESA_SC_Li256ELb1ELb1ELb0ELb0EEENS1_19SingleTileSchedulerILb1ELb0ELb1ELi128EEEEEEEEEvNT_6ParamsE,"aw",@nobits
	.sectionflags	@""
	.align	16


//--------------------- .nv.shared._ZN7cutlass13device_kernelIN5flash19enable_sm80_to_sm89INS1_16FlashAttnFwdSm80INS1_25CollectiveMainloopFwdSm80ILi8ELi1ELb1EN4cute5tupleIJNS5_1CILi128EEENS7_ILi96EEES8_EEELi128ENS_6half_tEfNS_4arch4Sm80ELb0ELb1ELb1ELb0ELb0ELb0ELb1ELb0EEENS1_21CollectiveEpilogueFwdINS6_IJS8_S8_S9_EEENS6_IJNS7_ILi1EEESH_SH_EEESB_SD_Li256ELb0ELb1ELb0ELb0EEENS1_19SingleTileSchedulerILb0ELb0ELb1ELi128EEEEEEEEEvNT_6ParamsE --------------------------
	.section	.nv.shared._ZN7cutlass13device_kernelIN5flash19enable_sm80_to_sm89INS1_16FlashAttnFwdSm80INS1_25CollectiveMainloopFwdSm80ILi8ELi1ELb1EN4cute5tupleIJNS5_1CILi128EEENS7_ILi96EEES8_EEELi128ENS_6half_tEfNS_4arch4Sm80ELb0ELb1ELb1ELb0ELb0ELb0ELb1ELb0EEENS1_21CollectiveEpilogueFwdINS6_IJS8_S8_S9_EEENS6_IJNS7_ILi1EEESH_SH_EEESB_SD_Li256ELb0ELb1ELb0ELb0EEENS1_19SingleTileSchedulerILb0ELb0ELb1ELi128EEEEEEEEEvNT_6ParamsE,"aw",@nobits
	.sectionflags	@""
	.align	16


//--------------------- .nv.shared._ZN7cutlass13device_kernelIN5flash19enable_sm80_to_sm89INS1_16FlashAttnFwdSm80INS1_25CollectiveMainloopFwdSm80ILi8ELi1ELb1EN4cute5tupleIJNS5_1CILi128EEENS7_ILi96EEES8_EEELi128ENS_6half_tEfNS_4arch4Sm80ELb0ELb1ELb1ELb1ELb0ELb0ELb1ELb0EEENS1_21CollectiveEpilogueFwdINS6_IJS8_S8_S9_EEENS6_IJNS7_ILi1EEESH_SH_EEESB_SD_Li256ELb1ELb1ELb0ELb0EEENS1_19SingleTileSchedulerILb1ELb0ELb1ELi128EEEEEEEEEvNT_6ParamsE --------------------------
	.section	.nv.shared._ZN7cutlass13device_kernelIN5flash19enable_sm80_to_sm89INS1_16FlashAttnFwdSm80INS1_25CollectiveMainloopFwdSm80ILi8ELi1ELb1EN4cute5tupleIJNS5_1CILi128EEENS7_ILi96EEES8_EEELi128ENS_6half_tEfNS_4arch4Sm80ELb0ELb1ELb1ELb1ELb0ELb0ELb1ELb0EEENS1_21CollectiveEpilogueFwdINS6_IJS8_S8_S9_EEENS6_IJNS7_ILi1EEESH_SH_EEESB_SD_Li256ELb1ELb1ELb0ELb0EEENS1_19SingleTileSchedulerILb1ELb0ELb1ELi128EEEEEEEEEvNT_6ParamsE,"aw",@nobits
	.sectionflags	@""
	.align	16


//--------------------- .nv.shared._ZN7cutlass13device_kernelIN5flash19enable_sm80_to_sm89INS1_16FlashAttnFwdSm80INS1_25CollectiveMainloopFwdSm80ILi8ELi1ELb1EN4cute5tupleIJNS5_1CILi128EEENS7_ILi96EEES8_EEELi128ENS_6half_tEfNS_4arch4Sm80ELb0ELb1ELb1ELb1ELb0ELb1ELb1ELb0EEENS1_21CollectiveEpilogueFwdINS6_IJS8_S8_S9_EEENS6_IJNS7_ILi1EEESH_SH_EEESB_SD_Li256ELb1ELb1ELb0ELb0EEENS1_19SingleTileSchedulerILb1ELb0ELb1ELi128EEEEEEEEEvNT_6ParamsE --------------------------
	.section	.nv.shared._ZN7cutlass13device_kernelIN5flash19enable_sm80_to_sm89INS1_16FlashAttnFwdSm80INS1_25CollectiveMainloopFwdSm80ILi8ELi1ELb1EN4cute5tupleIJNS5_1CILi128EEENS7_ILi96EEES8_EEELi128ENS_6half_tEfNS_4arch4Sm80ELb0ELb1ELb1ELb1ELb0ELb1ELb1ELb0EEENS1_21CollectiveEpilogueFwdINS6_IJS8_S8_S9_EEENS6_IJNS7_ILi1EEESH_SH_EEESB_SD_Li256ELb1ELb1ELb0ELb0EEENS1_19SingleTileSchedulerILb1ELb0ELb1ELi128EEEEEEEEEvNT_6ParamsE,"aw",@nobits
	.sectionflags	@""
	.align	16


//--------------------- .nv.shared._ZN7cutlass13device_kernelIN5flash19enable_sm80_to_sm89INS1_16FlashAttnFwdSm80INS1_25CollectiveMainloopFwdSm80ILi8ELi1ELb1EN4cute5tupleIJNS5_1CILi128EEES8_S8_EEELi128ENS_6half_tEfNS_4arch4Sm80ELb1ELb0ELb1ELb0ELb0ELb0ELb1ELb0EEENS1_21CollectiveEpilogueFwdIS9_NS6_IJNS7_ILi1EEESF_SF_EEESA_SC_Li256ELb0ELb1ELb0ELb0EEENS1_30DynamicPersistentTileSchedulerILi256ELi256ELb0ELb1ELb0EEEEEEEEEvNT_6ParamsE --------------------------
	.section	.nv.shared._ZN7cutlass13device_kernelIN5flash19enable_sm80_to_sm89INS1_16FlashAttnFwdSm80INS1_25CollectiveMainloopFwdSm80ILi8ELi1ELb1EN4cute5tupleIJNS5_1CILi128EEES8_S8_EEELi128ENS_6half_tEfNS_4arch4Sm80ELb1ELb0ELb1ELb0ELb0ELb0ELb1ELb0EEENS1_21CollectiveEpilogueFwdIS9_NS6_IJNS7_ILi1EEESF_SF_EEESA_SC_Li256ELb0ELb1ELb0ELb0EEENS1_30DynamicPersistentTileSchedulerILi256ELi256ELb0ELb1ELb0EEEEEEEEEvNT_6ParamsE,"aw",@nobits
	.sectionflags	@""
	.align	16


//--------------------- .nv.shared._ZN7cutlass13device_kernelIN5flash19enable_sm80_to_sm89INS1_16FlashAttnFwdSm80INS1_25CollectiveMainloopFwdSm80ILi8ELi1ELb1EN4cute5tupleIJNS5_1CILi128EEES8_S8_EEELi128ENS_6half_tEfNS_4arch4Sm80ELb1ELb0ELb1ELb1ELb0ELb0ELb1ELb0EEENS1_21CollectiveEpilogueFwdIS9_NS6_IJNS7_ILi1EEESF_SF_EEESA_SC_Li256ELb1ELb1ELb0ELb0EEENS1_19SingleTileSchedulerILb1ELb0ELb1ELi128EEEEEEEEEvNT_6ParamsE --------------------------
	.section	.nv.shared._ZN7cutlass13device_kernelIN5flash19enable_sm80_to_sm89INS1_16FlashAttnFwdSm80INS1_25CollectiveMainloopFwdSm80ILi8ELi1ELb1EN4cute5tupleIJNS5_1CILi128EEES8_S8_EEELi128ENS_6half_tEfNS_4arch4Sm80ELb1ELb0ELb1ELb1ELb0ELb0ELb1ELb0EEENS1_21CollectiveEpilogueFwdIS9_NS6_IJNS7_ILi1EEESF_SF_EEESA_SC_Li256ELb1ELb1ELb0ELb0EEENS1_19SingleTileSchedulerILb1ELb0ELb1ELi128EEEEEEEEEvNT_6ParamsE,"aw",@nobits
	.sectionflags	@""
	.align	16


//--------------------- .nv.shared._ZN7cutlass13device_kernelIN5flash19enable_sm80_to_sm89INS1_16FlashAttnFwdSm80INS1_25CollectiveMainloopFwdSm80ILi8ELi1ELb1EN4cute5tupleIJNS5_1CILi128EEES8_S8_EEELi128ENS_6half_tEfNS_4arch4Sm80ELb1ELb0ELb1ELb1ELb0ELb1ELb1ELb0EEENS1_21CollectiveEpilogueFwdIS9_NS6_IJNS7_ILi1EEESF_SF_EEESA_SC_Li256ELb1ELb1ELb0ELb0EEENS1_19SingleTileSchedulerILb1ELb0ELb1ELi128EEEEEEEEEvNT_6ParamsE --------------------------
	.section	.nv.shared._ZN7cutlass13device_kernelIN5flash19enable_sm80_to_sm89INS1_16FlashAttnFwdSm80INS1_25CollectiveMainloopFwdSm80ILi8ELi1ELb1EN4cute5tupleIJNS5_1CILi128EEES8_S8_EEELi128ENS_6half_tEfNS_4arch4Sm80ELb1ELb0ELb1ELb1ELb0ELb1ELb1ELb0EEENS1_21CollectiveEpilogueFwdIS9_NS6_IJNS7_ILi1EEESF_SF_EEESA_SC_Li256ELb1ELb1ELb0ELb0EEENS1_19SingleTileSchedulerILb1ELb0ELb1ELi128EEEEEEEEEvNT_6ParamsE,"aw",@nobits
	.sectionflags	@""
	.align	16


//--------------------- .nv.shared._ZN7cutlass13device_kernelIN5flash19enable_sm80_to_sm89INS1_16FlashAttnFwdSm80INS1_25CollectiveMainloopFwdSm80ILi4ELi1ELb0EN4cute5tupleIJNS5_1CILi128EEENS7_ILi64EEES8_EEELi128ENS_6half_tEfNS_4arch4Sm80ELb0ELb0ELb1ELb0ELb0ELb0ELb1ELb0EEENS1_21CollectiveEpilogueFwdINS6_IJS8_S8_S9_EEENS6_IJNS7_ILi1EEESH_SH_EEESB_SD_Li128ELb0ELb1ELb0ELb0EEENS1_19SingleTileSchedulerILb0ELb0ELb1ELi128EEEEEEEEEvNT_6ParamsE --------------------------
	.section	.nv.shared._ZN7cutlass13device_kernelIN5flash19enable_sm80_to_sm89INS1_16FlashAttnFwdSm80INS1_25CollectiveMainloopFwdSm80ILi4ELi1ELb0EN4cute5tupleIJNS5_1CILi128EEENS7_ILi64EEES8_EEELi128ENS_6half_tEfNS_4arch4Sm80ELb0ELb0ELb1ELb0ELb0ELb0ELb1ELb0EEENS1_21CollectiveEpilogueFwdINS6_IJS8_S8_S9_EEENS6_IJNS7_ILi1EEESH_SH_EEESB_SD_Li128ELb0ELb1ELb0ELb0EEENS1_19SingleTileSchedulerILb0ELb0ELb1ELi128EEEEEEEEEvNT_6ParamsE,"aw",@nobits
	.sectionflags	@""
	.align	16


//--------------------- .nv.shared._ZN7cutlass13device_kernelIN5flash19enable_sm80_to_sm89INS1_16FlashAttnFwdSm80INS1_25CollectiveMainloopFwdSm80ILi4ELi1ELb0EN4cute5tupleIJNS5_1CILi128EEENS7_ILi64EEES8_EEELi128ENS_6half_tEfNS_4arch4Sm80ELb0ELb0ELb1ELb1ELb0ELb0ELb1ELb0EEENS1_21CollectiveEpilogueFwdINS6_IJS8_S8_S9_EEENS6_IJNS7_ILi1EEESH_SH_EEESB_SD_Li128ELb1ELb1ELb0ELb0EEENS1_19SingleTileSchedulerILb1ELb0ELb1ELi128EEEEEEEEEvNT_6ParamsE --------------------------
	.section	.nv.shared._ZN7cutlass13device_kernelIN5flash19enable_sm80_to_sm89INS1_16FlashAttnFwdSm80INS1_25CollectiveMainloopFwdSm80ILi4ELi1ELb0EN4cute5tupleIJNS5_1CILi128EEENS7_ILi64EEES8_EEELi128ENS_6half_tEfNS_4arch4Sm80ELb0ELb0ELb1ELb1ELb0ELb0ELb1ELb0EEENS1_21CollectiveEpilogueFwdINS6_IJS8_S8_S9_EEENS6_IJNS7_ILi1EEESH_SH_EEESB_SD_Li128ELb1ELb1ELb0ELb0EEENS1_19SingleTileSchedulerILb1ELb0ELb1ELi128EEEEEEEEEvNT_6ParamsE,"aw",@nobits
	.sectionflags	@""
	.align	16


//--------------------- .nv.shared._ZN7cutlass13device_kernelIN5flash19enable_sm80_to_sm89INS1_16FlashAttnFwdSm80INS1_25CollectiveMainloopFwdSm80ILi4ELi1ELb0EN4cute5tupleIJNS5_1CILi128EEENS7_ILi64EEES8_EEELi128ENS_6half_tEfNS_4arch4Sm80ELb0ELb0ELb1ELb1ELb0ELb1ELb1ELb0EEENS1_21CollectiveEpilogueFwdINS6_IJS8_S8_S9_EEENS6_IJNS7_ILi1EEESH_SH_EEESB_SD_Li128ELb1ELb1ELb0ELb0EEENS1_19SingleTileSchedulerILb1ELb0ELb1ELi128EEEEEEEEEvNT_6ParamsE --------------------------
	.section	.nv.shared._ZN7cutlass13device_kernelIN5flash19enable_sm80_to_sm89INS1_16FlashAttnFwdSm80INS1_25CollectiveMainloopFwdSm80ILi4ELi1ELb0EN4cute5tupleIJNS5_1CILi128EEENS7_ILi64EEES8_EEELi128ENS_6half_tEfNS_4arch4Sm80ELb0ELb0ELb1ELb1ELb0ELb1ELb1ELb0EEENS1_21CollectiveEpilogueFwdINS6_IJS8_S8_S9_EEENS6_IJNS7_ILi1EEESH_SH_EEESB_SD_Li128ELb1ELb1ELb0ELb0EEENS1_19SingleTileSchedulerILb1ELb0ELb1ELi128EEEEEEEEEvNT_6ParamsE,"aw",@nobits
	.sectionflags	@""
	.align	16


//--------------------- .nv.shared._ZN7cutlass13device_kernelIN5flash19enable_sm80_to_sm89INS1_16FlashAttnFwdSm80INS1_25CollectiveMainloopFwdSm80ILi4ELi1ELb0EN4cute5tupleIJNS5_1CILi128EEENS7_ILi48EEES8_EEELi128ENS_6half_tEfNS_4arch4Sm80ELb0ELb1ELb1ELb0ELb0ELb0ELb1ELb0EEENS1_21CollectiveEpilogueFwdINS6_IJS8_S8_S9_EEENS6_IJNS7_ILi1EEESH_SH_EEESB_SD_Li128ELb0ELb1ELb0ELb0EEENS1_19SingleTileSchedulerILb0ELb0ELb1ELi128EEEEEEEEEvNT_6ParamsE --------------------------
	.section	.nv.shared._ZN7cutlass13device_kernelIN5flash19enable_sm80_to_sm89INS1_16FlashAttnFwdSm80INS1_25CollectiveMainloopFwdSm80ILi4ELi1ELb0EN4cute5tupleIJNS5_1CILi128EEENS7_ILi48EEES8_EEELi128ENS_6half_tEfNS_4arch4Sm80ELb0ELb1ELb1ELb0ELb0ELb0ELb1ELb0EEENS1_21CollectiveEpilogueFwdINS6_IJS8_S8_S9_EEENS6_IJNS7_ILi1EEESH_SH_EEESB_SD_Li128ELb0ELb1ELb0ELb0EEENS1_19SingleTileSchedulerILb0ELb0ELb1ELi128EEEEEEEEEvNT_6ParamsE,"aw",@nobits
	.sectionflags	@""
	.align	16


//--------------------- .nv.shared._ZN7cutlass13device_kernelIN5flash19enable_sm80_to_sm89INS1_16FlashAttnFwdSm80INS1_25CollectiveMainloopFwdSm80ILi4ELi1ELb0EN4cute5tupleIJNS5_1CILi128EEENS7_ILi48EEES8_EEELi128ENS_6half_tEfNS_4arch4Sm80ELb0ELb1ELb1ELb1ELb0ELb0ELb1ELb0EEENS1_21CollectiveEpilogueFwdINS6_IJS8_S8_S9_EEENS6_IJNS7_ILi1EEESH_SH_EEESB_SD_Li128ELb1ELb1ELb0ELb0EEENS1_19SingleTileSchedulerILb1ELb0ELb1ELi128EEEEEEEEEvNT_6ParamsE --------------------------
	.section	.nv.shared._ZN7cutlass13device_kernelIN5flash19enable_sm80_to_sm89INS1_16FlashAttnFwdSm80INS1_25CollectiveMainloopFwdSm80ILi4ELi1ELb0EN4cute5tupleIJNS5_1CILi128EEENS7_ILi48EEES8_EEELi128ENS_6half_tEfNS_4arch4Sm80ELb0ELb1ELb1ELb1ELb0ELb0ELb1ELb0EEENS1_21CollectiveEpilogueFwdINS6_IJS8_S8_S9_EEENS6_IJNS7_ILi1EEESH_SH_EEESB_SD_Li128ELb1ELb1ELb0ELb0EEENS1_19SingleTileSchedulerILb1ELb0ELb1ELi128EEEEEEEEEvNT_6ParamsE,"aw",@nobits
	.sectionflags	@""
	.align	16


//--------------------- .nv.shared._ZN7cutlass13device_kernelIN5flash19enable_sm80_to_sm89INS1_16FlashAttnFwdSm80INS1_25CollectiveMainloopFwdSm80ILi4ELi1ELb0EN4cute5tupleIJNS5_1CILi128EEENS7_ILi48EEES8_EEELi128ENS_6half_tEfNS_4arch4Sm80ELb0ELb1ELb1ELb1ELb0ELb1ELb1ELb0EEENS1_21CollectiveEpilogueFwdINS6_IJS8_S8_S9_EEENS6_IJNS7_ILi1EEESH_SH_EEESB_SD_Li128ELb1ELb1ELb0ELb0EEENS1_19SingleTileSchedulerILb1ELb0ELb1ELi128EEEEEEEEEvNT_6ParamsE --------------------------
	.section	.nv.shared._ZN7cutlass13device_kernelIN5flash19enable_sm80_to_sm89INS1_16FlashAttnFwdSm80INS1_25CollectiveMainloopFwdSm80ILi4ELi1ELb0EN4cute5tupleIJNS5_1CILi128EEENS7_ILi48EEES8_EEELi128ENS_6half_tEfNS_4arch4Sm80ELb0ELb1ELb1ELb1ELb0ELb1ELb1ELb0EEENS1_21CollectiveEpilogueFwdINS6_IJS8_S8_S9_EEENS6_IJNS7_ILi1EEESH_SH_EEESB_SD_Li128ELb1ELb1ELb0ELb0EEENS1_19SingleTileSchedulerILb1ELb0ELb1ELi128EEEEEEEEEvNT_6ParamsE,"aw",@nobits
	.sectionflags	@""
	.align	16


//--------------------- .nv.shared._ZN7cutlass13device_kernelIN5flash19enable_sm80_to_sm89INS1_16FlashAttnFwdSm80INS1_25CollectiveMainloopFwdSm80ILi4ELi1ELb0EN4cute5tupleIJNS5_1CILi128EEENS7_ILi64EEES8_EEELi128ENS_6half_tEfNS_4arch4Sm80ELb1ELb0ELb1ELb0ELb0ELb0ELb1ELb0EEENS1_21CollectiveEpilogueFwdINS6_IJS8_S8_S9_EEENS6_IJNS7_ILi1EEESH_SH_EEESB_SD_Li128ELb0ELb1ELb0ELb0EEENS1_30DynamicPersistentTileSchedulerILi128ELi128ELb0ELb1ELb0EEEEEEEEEvNT_6ParamsE --------------------------
	.section	.nv.shared._ZN7cutlass13device_kernelIN5flash19enable_sm80_to_sm89INS1_16FlashAttnFwdSm80INS1_25CollectiveMainloopFwdSm80ILi4ELi1ELb0EN4cute5tupleIJNS5_1CILi128EEENS7_ILi64EEES8_EEELi128ENS_6half_tEfNS_4arch4Sm80ELb1ELb0ELb1ELb0ELb0ELb0ELb1ELb0EEENS1_21CollectiveEpilogueFwdINS6_IJS8_S8_S9_EEENS6_IJNS7_ILi1EEESH_SH_EEESB_SD_Li128ELb0ELb1ELb0ELb0EEENS1_30DynamicPersistentTileSchedulerILi128ELi128ELb0ELb1ELb0EEEEEEEEEvNT_6ParamsE,"aw",@nobits
	.sectionflags	@""
	.align	16


//--------------------- .nv.shared._ZN7cutlass13device_kernelIN5flash19enable_sm80_to_sm89INS1_16FlashAttnFwdSm80INS1_25CollectiveMainloopFwdSm80ILi4ELi1ELb0EN4cute5tupleIJNS5_1CILi128EEENS7_ILi64EEES8_EEELi128ENS_6half_tEfNS_4arch4Sm80ELb1ELb0ELb1ELb1ELb0ELb0ELb1ELb0EEENS1_21CollectiveEpilogueFwdINS6_IJS8_S8_S9_EEENS6_IJNS7_ILi1EEESH_SH_EEESB_SD_Li128ELb1ELb1ELb0ELb0EEENS1_19SingleTileSchedulerILb1ELb0ELb1ELi128EEEEEEEEEvNT_6ParamsE --------------------------
	.section	.nv.shared._ZN7cutlass13device_kernelIN5flash19enable_sm80_to_sm89INS1_16FlashAttnFwdSm80INS1_25CollectiveMainloopFwdSm80ILi4ELi1ELb0EN4cute5tupleIJNS5_1CILi128EEENS7_ILi64EEES8_EEELi128ENS_6half_tEfNS_4arch4Sm80ELb1ELb0ELb1ELb1ELb0ELb0ELb1ELb0EEENS1_21CollectiveEpilogueFwdINS6_IJS8_S8_S9_EEENS6_IJNS7_ILi1EEESH_SH_EEESB_SD_Li128ELb1ELb1ELb0ELb0EEENS1_19SingleTileSchedulerILb1ELb0ELb1ELi128EEEEEEEEEvNT_6ParamsE,"aw",@nobits
	.sectionflags	@""
	.align	16


//--------------------- .nv.shared._ZN7cutlass13device_kernelIN5flash19enable_sm80_to_sm89INS1_16FlashAttnFwdSm80INS1_25CollectiveMainloopFwdSm80ILi4ELi1ELb0EN4cute5tupleIJNS5_1CILi128EEENS7_ILi64EEES8_EEELi128ENS_6half_tEfNS_4arch4Sm80ELb1ELb0ELb1ELb1ELb0ELb1ELb1ELb0EEENS1_21CollectiveEpilogueFwdINS6_IJS8_S8_S9_EEENS6_IJNS7_ILi1EEESH_SH_EEESB_SD_Li128ELb1ELb1ELb0ELb0EEENS1_19SingleTileSchedulerILb1ELb0ELb1ELi128EEEEEEEEEvNT_6ParamsE --------------------------
	.section	.nv.shared._ZN7cutlass13device_kernelIN5flash19enable_sm80_to_sm89INS1_16FlashAttnFwdSm80INS1_25CollectiveMainloopFwdSm80ILi4ELi1ELb0EN4cute5tupleIJNS5_1CILi128EEENS7_ILi64EEES8_EEELi128ENS_6half_tEfNS_4arch4Sm80ELb1ELb0ELb1ELb1ELb0ELb1ELb1ELb0EEENS1_21CollectiveEpilogueFwdINS6_IJS8_S8_S9_EEENS6_IJNS7_ILi1EEESH_SH_EEESB_SD_Li128ELb1ELb1ELb0ELb0EEENS1_19SingleTileSchedulerILb1ELb0ELb1ELi128EEEEEEEEEvNT_6ParamsE,"aw",@nobits
	.sectionflags	@""
	.align	16
